	.target	sm_103a

	.elftype	@"ET_EXEC"


//--------------------- .note.nv.tkinfo           --------------------------
	.section	.note.nv.tkinfo,"",@"SHT_NOTE"
	.sectionflags	@"SHF_NOTE_NV_TKINFO"
	.tkinfo
        /*0018*/ 	.word	0x00000002
        /*0030*/ 	.string	""
        /*0030*/ 	.string	"ptxas"
        /*0030*/ 	.string	"Cuda compilation tools, release 13.0, V13.0.88"
        /*0030*/ 	.string	"Build cuda_13.0.r13.0/compiler.36424714_0"
        /*0030*/ 	.string	"-arch sm_103a -m 64 "



//--------------------- .note.nv.cuinfo           --------------------------
	.section	.note.nv.cuinfo,"",@"SHT_NOTE"
	.sectionflags	@"SHF_NOTE_NV_CUINFO"
        /*0018*/ 	.short	0x0002
        /*001a*/ 	.short	0x0067
        /*001c*/ 	.short	0x0082
	.zero		2


//--------------------- .nv.info                  --------------------------
	.section	.nv.info,"",@"SHT_CUDA_INFO"
	.align	4


	//----- nvinfo : EIATTR_REGCOUNT
	.align		4
        /*0000*/ 	.byte	0x04, 0x2f
        /*0002*/ 	.short	(.L_39 - .L_38)
	.align		4
.L_38:
        /*0004*/ 	.word	index@(_ZN2at6native29vectorized_elementwise_kernelILi8ENS0_13AUnaryFunctorIdddZZZNS0_17atan2_kernel_cudaERNS_18TensorIteratorBaseEENKUlvE_clEvENKUlvE_clEvEUlddE_EESt5arrayIPcLm2EEEEviT0_T1_)
        /*0008*/ 	.word	0x00000004


	//----- nvinfo : EIATTR_FRAME_SIZE
	.align		4
.L_39:
        /*000c*/ 	.byte	0x04, 0x11
        /*000e*/ 	.short	(.L_41 - .L_40)
	.align		4
.L_40:
        /*0010*/ 	.word	index@(_ZN2at6native29vectorized_elementwise_kernelILi8ENS0_13AUnaryFunctorIdddZZZNS0_17atan2_kernel_cudaERNS_18TensorIteratorBaseEENKUlvE_clEvENKUlvE_clEvEUlddE_EESt5arrayIPcLm2EEEEviT0_T1_)
        /*0014*/ 	.word	0x00000000


	//----- nvinfo : EIATTR_REGCOUNT
	.align		4
.L_41:
        /*0018*/ 	.byte	0x04, 0x2f
        /*001a*/ 	.short	(.L_43 - .L_42)
	.align		4
.L_42:
        /*001c*/ 	.word	index@(_ZN2at6native29vectorized_elementwise_kernelILi4ENS0_13AUnaryFunctorIdddZZZNS0_17atan2_kernel_cudaERNS_18TensorIteratorBaseEENKUlvE_clEvENKUlvE_clEvEUlddE_EESt5arrayIPcLm2EEEEviT0_T1_)
        /*0020*/ 	.word	0x00000032


	//----- nvinfo : EIATTR_FRAME_SIZE
	.align		4
.L_43:
        /*0024*/ 	.byte	0x04, 0x11
        /*0026*/ 	.short	(.L_45 - .L_44)
	.align		4
.L_44:
        /*0028*/ 	.word	index@($__internal_71_$__cuda_sm20_div_rn_f64_full)
        /*002c*/ 	.word	0x00000000


	//----- nvinfo : EIATTR_FRAME_SIZE
	.align		4
.L_45:
        /*0030*/ 	.byte	0x04, 0x11
        /*0032*/ 	.short	(.L_47 - .L_46)
	.align		4
.L_46:
        /*0034*/ 	.word	index@(_ZN2at6native29vectorized_elementwise_kernelILi4ENS0_13AUnaryFunctorIdddZZZNS0_17atan2_kernel_cudaERNS_18TensorIteratorBaseEENKUlvE_clEvENKUlvE_clEvEUlddE_EESt5arrayIPcLm2EEEEviT0_T1_)
        /*0038*/ 	.word	0x00000000


	//----- nvinfo : EIATTR_REGCOUNT
	.align		4
.L_47:
        /*003c*/ 	.byte	0x04, 0x2f
        /*003e*/ 	.short	(.L_49 - .L_48)
	.align		4
.L_48:
        /*0040*/ 	.word	index@(_ZN2at6native29vectorized_elementwise_kernelILi2ENS0_13AUnaryFunctorIdddZZZNS0_17atan2_kernel_cudaERNS_18TensorIteratorBaseEENKUlvE_clEvENKUlvE_clEvEUlddE_EESt5arrayIPcLm2EEEEviT0_T1_)
        /*0044*/ 	.word	0x00000032


	//----- nvinfo : EIATTR_FRAME_SIZE
	.align		4
.L_49:
        /*0048*/ 	.byte	0x04, 0x11
        /*004a*/ 	.short	(.L_51 - .L_50)
	.align		4
.L_50:
        /*004c*/ 	.word	index@($__internal_70_$__cuda_sm20_div_rn_f64_full)
        /*0050*/ 	.word	0x00000000


	//----- nvinfo : EIATTR_FRAME_SIZE
	.align		4
.L_51:
        /*0054*/ 	.byte	0x04, 0x11
        /*0056*/ 	.short	(.L_53 - .L_52)
	.align		4
.L_52:
        /*0058*/ 	.word	index@(_ZN2at6native29vectorized_elementwise_kernelILi2ENS0_13AUnaryFunctorIdddZZZNS0_17atan2_kernel_cudaERNS_18TensorIteratorBaseEENKUlvE_clEvENKUlvE_clEvEUlddE_EESt5arrayIPcLm2EEEEviT0_T1_)
        /*005c*/ 	.word	0x00000000


	//----- nvinfo : EIATTR_REGCOUNT
	.align		4
.L_53:
        /*0060*/ 	.byte	0x04, 0x2f
        /*0062*/ 	.short	(.L_55 - .L_54)
	.align		4
.L_54:
        /*0064*/ 	.word	index@(_ZN2at6native27unrolled_elementwise_kernelINS0_13AUnaryFunctorIdddZZZNS0_17atan2_kernel_cudaERNS_18TensorIteratorBaseEENKUlvE_clEvENKUlvE_clEvEUlddE_EESt5arrayIPcLm2EELi4E23TrivialOffsetCalculatorILi1EjESD_NS0_6memory15LoadWithoutCastENSE_16StoreWithoutCastEEEviT_T0_T2_T3_T4_T5_)
        /*0068*/ 	.word	0x00000024


	//----- nvinfo : EIATTR_FRAME_SIZE
	.align		4
.L_55:
        /*006c*/ 	.byte	0x04, 0x11
        /*006e*/ 	.short	(.L_57 - .L_56)
	.align		4
.L_56:
        /*0070*/ 	.word	index@($__internal_69_$__cuda_sm20_div_rn_f64_full)
        /*0074*/ 	.word	0x00000000


	//----- nvinfo : EIATTR_FRAME_SIZE
	.align		4
.L_57:
        /*0078*/ 	.byte	0x04, 0x11
        /*007a*/ 	.short	(.L_59 - .L_58)
	.align		4
.L_58:
        /*007c*/ 	.word	index@(_ZN2at6native27unrolled_elementwise_kernelINS0_13AUnaryFunctorIdddZZZNS0_17atan2_kernel_cudaERNS_18TensorIteratorBaseEENKUlvE_clEvENKUlvE_clEvEUlddE_EESt5arrayIPcLm2EELi4E23TrivialOffsetCalculatorILi1EjESD_NS0_6memory15LoadWithoutCastENSE_16StoreWithoutCastEEEviT_T0_T2_T3_T4_T5_)
        /*0080*/ 	.word	0x00000000


	//----- nvinfo : EIATTR_REGCOUNT
	.align		4
.L_59:
        /*0084*/ 	.byte	0x04, 0x2f
        /*0086*/ 	.short	(.L_61 - .L_60)
	.align		4
.L_60:
        /*0088*/ 	.word	index@(_ZN2at6native18elementwise_kernelILi128ELi2EZNS0_22gpu_kernel_impl_nocastINS0_13AUnaryFunctorIdddZZZNS0_17atan2_kernel_cudaERNS_18TensorIteratorBaseEENKUlvE_clEvENKUlvE_clEvEUlddE_EEEEvS5_RKT_EUliE_EEviT1_)
        /*008c*/ 	.word	0x00000020


	//----- nvinfo : EIATTR_FRAME_SIZE
	.align		4
.L_61:
        /*0090*/ 	.byte	0x04, 0x11
        /*0092*/ 	.short	(.L_63 - .L_62)
	.align		4
.L_62:
        /*0094*/ 	.word	index@($__internal_68_$__cuda_sm20_div_rn_f64_full)
        /*0098*/ 	.word	0x00000000


	//----- nvinfo : EIATTR_FRAME_SIZE
	.align		4
.L_63:
        /*009c*/ 	.byte	0x04, 0x11
        /*009e*/ 	.short	(.L_65 - .L_64)
	.align		4
.L_64:
        /*00a0*/ 	.word	index@(_ZN2at6native18elementwise_kernelILi128ELi2EZNS0_22gpu_kernel_impl_nocastINS0_13AUnaryFunctorIdddZZZNS0_17atan2_kernel_cudaERNS_18TensorIteratorBaseEENKUlvE_clEvENKUlvE_clEvEUlddE_EEEEvS5_RKT_EUliE_EEviT1_)
        /*00a4*/ 	.word	0x00000000


	//----- nvinfo : EIATTR_REGCOUNT
	.align		4
.L_65:
        /*00a8*/ 	.byte	0x04, 0x2f
        /*00aa*/ 	.short	(.L_67 - .L_66)
	.align		4
.L_66:
        /*00ac*/ 	.word	index@(_ZN2at6native27unrolled_elementwise_kernelINS0_13AUnaryFunctorIdddZZZNS0_17atan2_kernel_cudaERNS_18TensorIteratorBaseEENKUlvE_clEvENKUlvE_clEvEUlddE_EESt5arrayIPcLm2EELi4E23TrivialOffsetCalculatorILi1EjESD_NS0_6memory12LoadWithCastILi1EEENSE_13StoreWithCastILi1EEEEEviT_T0_T2_T3_T4_T5_)
        /*00b0*/ 	.word	0x00000026


	//----- nvinfo : EIATTR_FRAME_SIZE
	.align		4
.L_67:
        /*00b4*/ 	.byte	0x04, 0x11
        /*00b6*/ 	.short	(.L_69 - .L_68)
	.align		4
.L_68:
        /*00b8*/ 	.word	index@($__internal_67_$__cuda_sm20_div_rn_f64_full)
        /*00bc*/ 	.word	0x00000000


	//----- nvinfo : EIATTR_FRAME_SIZE
	.align		4
.L_69:
        /*00c0*/ 	.byte	0x04, 0x11
        /*00c2*/ 	.short	(.L_71 - .L_70)
	.align		4
.L_70:
        /*00c4*/ 	.word	index@(_ZN2at6native27unrolled_elementwise_kernelINS0_13AUnaryFunctorIdddZZZNS0_17atan2_kernel_cudaERNS_18TensorIteratorBaseEENKUlvE_clEvENKUlvE_clEvEUlddE_EESt5arrayIPcLm2EELi4E23TrivialOffsetCalculatorILi1EjESD_NS0_6memory12LoadWithCastILi1EEENSE_13StoreWithCastILi1EEEEEviT_T0_T2_T3_T4_T5_)
        /*00c8*/ 	.word	0x00000000


	//----- nvinfo : EIATTR_REGCOUNT
	.align		4
.L_71:
        /*00cc*/ 	.byte	0x04, 0x2f
        /*00ce*/ 	.short	(.L_73 - .L_72)
	.align		4
.L_72:
        /*00d0*/ 	.word	index@(_ZN2at6native18elementwise_kernelILi128ELi4EZNS0_15gpu_kernel_implINS0_13AUnaryFunctorIdddZZZNS0_17atan2_kernel_cudaERNS_18TensorIteratorBaseEENKUlvE_clEvENKUlvE_clEvEUlddE_EEEEvS5_RKT_EUliE_EEviT1_)
        /*00d4*/ 	.word	0x0000001f


	//----- nvinfo : EIATTR_FRAME_SIZE
	.align		4
.L_73:
        /*00d8*/ 	.byte	0x04, 0x11
        /*00da*/ 	.short	(.L_75 - .L_74)
	.align		4
.L_74:
        /*00dc*/ 	.word	index@($__internal_66_$__cuda_sm20_div_rn_f64_full)
        /*00e0*/ 	.word	0x00000000


	//----- nvinfo : EIATTR_FRAME_SIZE
	.align		4
.L_75:
        /*00e4*/ 	.byte	0x04, 0x11
        /*00e6*/ 	.short	(.L_77 - .L_76)
	.align		4
.L_76:
        /*00e8*/ 	.word	index@(_ZN2at6native18elementwise_kernelILi128ELi4EZNS0_15gpu_kernel_implINS0_13AUnaryFunctorIdddZZZNS0_17atan2_kernel_cudaERNS_18TensorIteratorBaseEENKUlvE_clEvENKUlvE_clEvEUlddE_EEEEvS5_RKT_EUliE_EEviT1_)
        /*00ec*/ 	.word	0x00000000


	//----- nvinfo : EIATTR_REGCOUNT
	.align		4
.L_77:
        /*00f0*/ 	.byte	0x04, 0x2f
        /*00f2*/ 	.short	(.L_79 - .L_78)
	.align		4
.L_78:
        /*00f4*/ 	.word	index@(_ZN2at6native29vectorized_elementwise_kernelILi8ENS0_13BUnaryFunctorIdddZZZNS0_17atan2_kernel_cudaERNS_18TensorIteratorBaseEENKUlvE_clEvENKUlvE_clEvEUlddE_EESt5arrayIPcLm2EEEEviT0_T1_)
        /*00f8*/ 	.word	0x00000004


	//----- nvinfo : EIATTR_FRAME_SIZE
	.align		4
.L_79:
        /*00fc*/ 	.byte	0x04, 0x11
        /*00fe*/ 	.short	(.L_81 - .L_80)
	.align		4
.L_80:
        /*0100*/ 	.word	index@(_ZN2at6native29vectorized_elementwise_kernelILi8ENS0_13BUnaryFunctorIdddZZZNS0_17atan2_kernel_cudaERNS_18TensorIteratorBaseEENKUlvE_clEvENKUlvE_clEvEUlddE_EESt5arrayIPcLm2EEEEviT0_T1_)
        /*0104*/ 	.word	0x00000000


	//----- nvinfo : EIATTR_REGCOUNT
	.align		4
.L_81:
        /*0108*/ 	.byte	0x04, 0x2f
        /*010a*/ 	.short	(.L_83 - .L_82)
	.align		4
.L_82:
        /*010c*/ 	.word	index@(_ZN2at6native29vectorized_elementwise_kernelILi4ENS0_13BUnaryFunctorIdddZZZNS0_17atan2_kernel_cudaERNS_18TensorIteratorBaseEENKUlvE_clEvENKUlvE_clEvEUlddE_EESt5arrayIPcLm2EEEEviT0_T1_)
        /*0110*/ 	.word	0x00000032


	//----- nvinfo : EIATTR_FRAME_SIZE
	.align		4
.L_83:
        /*0114*/ 	.byte	0x04, 0x11
        /*0116*/ 	.short	(.L_85 - .L_84)
	.align		4
.L_84:
        /*0118*/ 	.word	index@($__internal_65_$__cuda_sm20_div_rn_f64_full)
        /*011c*/ 	.word	0x00000000


	//----- nvinfo : EIATTR_FRAME_SIZE
	.align		4
.L_85:
        /*0120*/ 	.byte	0x04, 0x11
        /*0122*/ 	.short	(.L_87 - .L_86)
	.align		4
.L_86:
        /*0124*/ 	.word	index@(_ZN2at6native29vectorized_elementwise_kernelILi4ENS0_13BUnaryFunctorIdddZZZNS0_17atan2_kernel_cudaERNS_18TensorIteratorBaseEENKUlvE_clEvENKUlvE_clEvEUlddE_EESt5arrayIPcLm2EEEEviT0_T1_)
        /*0128*/ 	.word	0x00000000


	//----- nvinfo : EIATTR_REGCOUNT
	.align		4
.L_87:
        /*012c*/ 	.byte	0x04, 0x2f
        /*012e*/ 	.short	(.L_89 - .L_88)
	.align		4
.L_88:
        /*0130*/ 	.word	index@(_ZN2at6native29vectorized_elementwise_kernelILi2ENS0_13BUnaryFunctorIdddZZZNS0_17atan2_kernel_cudaERNS_18TensorIteratorBaseEENKUlvE_clEvENKUlvE_clEvEUlddE_EESt5arrayIPcLm2EEEEviT0_T1_)
        /*0134*/ 	.word	0x00000032


	//----- nvinfo : EIATTR_FRAME_SIZE
	.align		4
.L_89:
        /*0138*/ 	.byte	0x04, 0x11
        /*013a*/ 	.short	(.L_91 - .L_90)
	.align		4
.L_90:
        /*013c*/ 	.word	index@($__internal_64_$__cuda_sm20_div_rn_f64_full)
        /*0140*/ 	.word	0x00000000


	//----- nvinfo : EIATTR_FRAME_SIZE
	.align		4
.L_91:
        /*0144*/ 	.byte	0x04, 0x11
        /*0146*/ 	.short	(.L_93 - .L_92)
	.align		4
.L_92:
        /*0148*/ 	.word	index@(_ZN2at6native29vectorized_elementwise_kernelILi2ENS0_13BUnaryFunctorIdddZZZNS0_17atan2_kernel_cudaERNS_18TensorIteratorBaseEENKUlvE_clEvENKUlvE_clEvEUlddE_EESt5arrayIPcLm2EEEEviT0_T1_)
        /*014c*/ 	.word	0x00000000


	//----- nvinfo : EIATTR_REGCOUNT
	.align		4
.L_93:
        /*0150*/ 	.byte	0x04, 0x2f
        /*0152*/ 	.short	(.L_95 - .L_94)
	.align		4
.L_94:
        /*0154*/ 	.word	index@(_ZN2at6native27unrolled_elementwise_kernelINS0_13BUnaryFunctorIdddZZZNS0_17atan2_kernel_cudaERNS_18TensorIteratorBaseEENKUlvE_clEvENKUlvE_clEvEUlddE_EESt5arrayIPcLm2EELi4E23TrivialOffsetCalculatorILi1EjESD_NS0_6memory15LoadWithoutCastENSE_16StoreWithoutCastEEEviT_T0_T2_T3_T4_T5_)
        /*0158*/ 	.word	0x00000029


	//----- nvinfo : EIATTR_FRAME_SIZE
	.align		4
.L_95:
        /*015c*/ 	.byte	0x04, 0x11
        /*015e*/ 	.short	(.L_97 - .L_96)
	.align		4
.L_96:
        /*0160*/ 	.word	index@($__internal_63_$__cuda_sm20_div_rn_f64_full)
        /*0164*/ 	.word	0x00000000


	//----- nvinfo : EIATTR_FRAME_SIZE
	.align		4
.L_97:
        /*0168*/ 	.byte	0x04, 0x11
        /*016a*/ 	.short	(.L_99 - .L_98)
	.align		4
.L_98:
        /*016c*/ 	.word	index@(_ZN2at6native27unrolled_elementwise_kernelINS0_13BUnaryFunctorIdddZZZNS0_17atan2_kernel_cudaERNS_18TensorIteratorBaseEENKUlvE_clEvENKUlvE_clEvEUlddE_EESt5arrayIPcLm2EELi4E23TrivialOffsetCalculatorILi1EjESD_NS0_6memory15LoadWithoutCastENSE_16StoreWithoutCastEEEviT_T0_T2_T3_T4_T5_)
        /*0170*/ 	.word	0x00000000


	//----- nvinfo : EIATTR_REGCOUNT
	.align		4
.L_99:
        /*0174*/ 	.byte	0x04, 0x2f
        /*0176*/ 	.short	(.L_101 - .L_100)
	.align		4
.L_100:
        /*0178*/ 	.word	index@(_ZN2at6native18elementwise_kernelILi128ELi2EZNS0_22gpu_kernel_impl_nocastINS0_13BUnaryFunctorIdddZZZNS0_17atan2_kernel_cudaERNS_18TensorIteratorBaseEENKUlvE_clEvENKUlvE_clEvEUlddE_EEEEvS5_RKT_EUliE_EEviT1_)
        /*017c*/ 	.word	0x00000024


	//----- nvinfo : EIATTR_FRAME_SIZE
	.align		4
.L_101:
        /*0180*/ 	.byte	0x04, 0x11
        /*0182*/ 	.short	(.L_103 - .L_102)
	.align		4
.L_102:
        /*0184*/ 	.word	index@($__internal_62_$__cuda_sm20_div_rn_f64_full)
        /*0188*/ 	.word	0x00000000


	//----- nvinfo : EIATTR_FRAME_SIZE
	.align		4
.L_103:
        /*018c*/ 	.byte	0x04, 0x11
        /*018e*/ 	.short	(.L_105 - .L_104)
	.align		4
.L_104:
        /*0190*/ 	.word	index@(_ZN2at6native18elementwise_kernelILi128ELi2EZNS0_22gpu_kernel_impl_nocastINS0_13BUnaryFunctorIdddZZZNS0_17atan2_kernel_cudaERNS_18TensorIteratorBaseEENKUlvE_clEvENKUlvE_clEvEUlddE_EEEEvS5_RKT_EUliE_EEviT1_)
        /*0194*/ 	.word	0x00000000


	//----- nvinfo : EIATTR_REGCOUNT
	.align		4
.L_105:
        /*0198*/ 	.byte	0x04, 0x2f
        /*019a*/ 	.short	(.L_107 - .L_106)
	.align		4
.L_106:
        /*019c*/ 	.word	index@(_ZN2at6native27unrolled_elementwise_kernelINS0_13BUnaryFunctorIdddZZZNS0_17atan2_kernel_cudaERNS_18TensorIteratorBaseEENKUlvE_clEvENKUlvE_clEvEUlddE_EESt5arrayIPcLm2EELi4E23TrivialOffsetCalculatorILi1EjESD_NS0_6memory12LoadWithCastILi1EEENSE_13StoreWithCastILi1EEEEEviT_T0_T2_T3_T4_T5_)
        /*01a0*/ 	.word	0x00000027


	//----- nvinfo : EIATTR_FRAME_SIZE
	.align		4
.L_107:
        /*01a4*/ 	.byte	0x04, 0x11
        /*01a6*/ 	.short	(.L_109 - .L_108)
	.align		4
.L_108:
        /*01a8*/ 	.word	index@($__internal_61_$__cuda_sm20_div_rn_f64_full)
        /*01ac*/ 	.word	0x00000000


	//----- nvinfo : EIATTR_FRAME_SIZE
	.align		4
.L_109:
        /*01b0*/ 	.byte	0x04, 0x11
        /*01b2*/ 	.short	(.L_111 - .L_110)
	.align		4
.L_110:
        /*01b4*/ 	.word	index@(_ZN2at6native27unrolled_elementwise_kernelINS0_13BUnaryFunctorIdddZZZNS0_17atan2_kernel_cudaERNS_18TensorIteratorBaseEENKUlvE_clEvENKUlvE_clEvEUlddE_EESt5arrayIPcLm2EELi4E23TrivialOffsetCalculatorILi1EjESD_NS0_6memory12LoadWithCastILi1EEENSE_13StoreWithCastILi1EEEEEviT_T0_T2_T3_T4_T5_)
        /*01b8*/ 	.word	0x00000000


	//----- nvinfo : EIATTR_REGCOUNT
	.align		4
.L_111:
        /*01bc*/ 	.byte	0x04, 0x2f
        /*01be*/ 	.short	(.L_113 - .L_112)
	.align		4
.L_112:
        /*01c0*/ 	.word	index@(_ZN2at6native18elementwise_kernelILi128ELi4EZNS0_15gpu_kernel_implINS0_13BUnaryFunctorIdddZZZNS0_17atan2_kernel_cudaERNS_18TensorIteratorBaseEENKUlvE_clEvENKUlvE_clEvEUlddE_EEEEvS5_RKT_EUliE_EEviT1_)
        /*01c4*/ 	.word	0x00000022


	//----- nvinfo : EIATTR_FRAME_SIZE
	.align		4
.L_113:
        /*01c8*/ 	.byte	0x04, 0x11
        /*01ca*/ 	.short	(.L_115 - .L_114)
	.align		4
.L_114:
        /*01cc*/ 	.word	index@($__internal_60_$__cuda_sm20_div_rn_f64_full)
        /*01d0*/ 	.word	0x00000000


	//----- nvinfo : EIATTR_FRAME_SIZE
	.align		4
.L_115:
        /*01d4*/ 	.byte	0x04, 0x11
        /*01d6*/ 	.short	(.L_117 - .L_116)
	.align		4
.L_116:
        /*01d8*/ 	.word	index@(_ZN2at6native18elementwise_kernelILi128ELi4EZNS0_15gpu_kernel_implINS0_13BUnaryFunctorIdddZZZNS0_17atan2_kernel_cudaERNS_18TensorIteratorBaseEENKUlvE_clEvENKUlvE_clEvEUlddE_EEEEvS5_RKT_EUliE_EEviT1_)
        /*01dc*/ 	.word	0x00000000


	//----- nvinfo : EIATTR_REGCOUNT
	.align		4
.L_117:
        /*01e0*/ 	.byte	0x04, 0x2f
        /*01e2*/ 	.short	(.L_119 - .L_118)
	.align		4
.L_118:
        /*01e4*/ 	.word	index@(_ZN2at6native29vectorized_elementwise_kernelILi8ENS0_13BinaryFunctorIdddZZZNS0_17atan2_kernel_cudaERNS_18TensorIteratorBaseEENKUlvE_clEvENKUlvE_clEvEUlddE_EESt5arrayIPcLm3EEEEviT0_T1_)
        /*01e8*/ 	.word	0x00000004


	//----- nvinfo : EIATTR_FRAME_SIZE
	.align		4
.L_119:
        /*01ec*/ 	.byte	0x04, 0x11
        /*01ee*/ 	.short	(.L_121 - .L_120)
	.align		4
.L_120:
        /*01f0*/ 	.word	index@(_ZN2at6native29vectorized_elementwise_kernelILi8ENS0_13BinaryFunctorIdddZZZNS0_17atan2_kernel_cudaERNS_18TensorIteratorBaseEENKUlvE_clEvENKUlvE_clEvEUlddE_EESt5arrayIPcLm3EEEEviT0_T1_)
        /*01f4*/ 	.word	0x00000000


	//----- nvinfo : EIATTR_REGCOUNT
	.align		4
.L_121:
        /*01f8*/ 	.byte	0x04, 0x2f
        /*01fa*/ 	.short	(.L_123 - .L_122)
	.align		4
.L_122:
        /*01fc*/ 	.word	index@(_ZN2at6native29vectorized_elementwise_kernelILi4ENS0_13BinaryFunctorIdddZZZNS0_17atan2_kernel_cudaERNS_18TensorIteratorBaseEENKUlvE_clEvENKUlvE_clEvEUlddE_EESt5arrayIPcLm3EEEEviT0_T1_)
        /*0200*/ 	.word	0x0000003c


	//----- nvinfo : EIATTR_FRAME_SIZE
	.align		4
.L_123:
        /*0204*/ 	.byte	0x04, 0x11
        /*0206*/ 	.short	(.L_125 - .L_124)
	.align		4
.L_124:
        /*0208*/ 	.word	index@($__internal_59_$__cuda_sm20_div_rn_f64_full)
        /*020c*/ 	.word	0x00000000


	//----- nvinfo : EIATTR_FRAME_SIZE
	.align		4
.L_125:
        /*0210*/ 	.byte	0x04, 0x11
        /*0212*/ 	.short	(.L_127 - .L_126)
	.align		4
.L_126:
        /*0214*/ 	.word	index@(_ZN2at6native29vectorized_elementwise_kernelILi4ENS0_13BinaryFunctorIdddZZZNS0_17atan2_kernel_cudaERNS_18TensorIteratorBaseEENKUlvE_clEvENKUlvE_clEvEUlddE_EESt5arrayIPcLm3EEEEviT0_T1_)
        /*0218*/ 	.word	0x00000000


	//----- nvinfo : EIATTR_REGCOUNT
	.align		4
.L_127:
        /*021c*/ 	.byte	0x04, 0x2f
        /*021e*/ 	.short	(.L_129 - .L_128)
	.align		4
.L_128:
        /*0220*/ 	.word	index@(_ZN2at6native29vectorized_elementwise_kernelILi2ENS0_13BinaryFunctorIdddZZZNS0_17atan2_kernel_cudaERNS_18TensorIteratorBaseEENKUlvE_clEvENKUlvE_clEvEUlddE_EESt5arrayIPcLm3EEEEviT0_T1_)
        /*0224*/ 	.word	0x0000003c


	//----- nvinfo : EIATTR_FRAME_SIZE
	.align		4
.L_129:
        /*0228*/ 	.byte	0x04, 0x11
        /*022a*/ 	.short	(.L_131 - .L_130)
	.align		4
.L_130:
        /*022c*/ 	.word	index@($__internal_58_$__cuda_sm20_div_rn_f64_full)
        /*0230*/ 	.word	0x00000000


	//----- nvinfo : EIATTR_FRAME_SIZE
	.align		4
.L_131:
        /*0234*/ 	.byte	0x04, 0x11
        /*0236*/ 	.short	(.L_133 - .L_132)
	.align		4
.L_132:
        /*0238*/ 	.word	index@(_ZN2at6native29vectorized_elementwise_kernelILi2ENS0_13BinaryFunctorIdddZZZNS0_17atan2_kernel_cudaERNS_18TensorIteratorBaseEENKUlvE_clEvENKUlvE_clEvEUlddE_EESt5arrayIPcLm3EEEEviT0_T1_)
        /*023c*/ 	.word	0x00000000


	//----- nvinfo : EIATTR_REGCOUNT
	.align		4
.L_133:
        /*0240*/ 	.byte	0x04, 0x2f
        /*0242*/ 	.short	(.L_135 - .L_134)
	.align		4
.L_134:
        /*0244*/ 	.word	index@(_ZN2at6native27unrolled_elementwise_kernelINS0_13BinaryFunctorIdddZZZNS0_17atan2_kernel_cudaERNS_18TensorIteratorBaseEENKUlvE_clEvENKUlvE_clEvEUlddE_EESt5arrayIPcLm3EELi4E23TrivialOffsetCalculatorILi2EjESC_ILi1EjENS0_6memory15LoadWithoutCastENSF_16StoreWithoutCastEEEviT_T0_T2_T3_T4_T5_)
        /*0248*/ 	.word	0x0000002a


	//----- nvinfo : EIATTR_FRAME_SIZE
	.align		4
.L_135:
        /*024c*/ 	.byte	0x04, 0x11
        /*024e*/ 	.short	(.L_137 - .L_136)
	.align		4
.L_136:
        /*0250*/ 	.word	index@($__internal_57_$__cuda_sm20_div_rn_f64_full)
        /*0254*/ 	.word	0x00000000


	//----- nvinfo : EIATTR_FRAME_SIZE
	.align		4
.L_137:
        /*0258*/ 	.byte	0x04, 0x11
        /*025a*/ 	.short	(.L_139 - .L_138)
	.align		4
.L_138:
        /*025c*/ 	.word	index@(_ZN2at6native27unrolled_elementwise_kernelINS0_13BinaryFunctorIdddZZZNS0_17atan2_kernel_cudaERNS_18TensorIteratorBaseEENKUlvE_clEvENKUlvE_clEvEUlddE_EESt5arrayIPcLm3EELi4E23TrivialOffsetCalculatorILi2EjESC_ILi1EjENS0_6memory15LoadWithoutCastENSF_16StoreWithoutCastEEEviT_T0_T2_T3_T4_T5_)
        /*0260*/ 	.word	0x00000000


	//----- nvinfo : EIATTR_REGCOUNT
	.align		4
.L_139:
        /*0264*/ 	.byte	0x04, 0x2f
        /*0266*/ 	.short	(.L_141 - .L_140)
	.align		4
.L_140:
        /*0268*/ 	.word	index@(_ZN2at6native18elementwise_kernelILi128ELi2EZNS0_22gpu_kernel_impl_nocastINS0_13BinaryFunctorIdddZZZNS0_17atan2_kernel_cudaERNS_18TensorIteratorBaseEENKUlvE_clEvENKUlvE_clEvEUlddE_EEEEvS5_RKT_EUliE_EEviT1_)
        /*026c*/ 	.word	0x00000022


	//----- nvinfo : EIATTR_FRAME_SIZE
	.align		4
.L_141:
        /*0270*/ 	.byte	0x04, 0x11
        /*0272*/ 	.short	(.L_143 - .L_142)
	.align		4
.L_142:
        /*0274*/ 	.word	index@($__internal_56_$__cuda_sm20_div_rn_f64_full)
        /*0278*/ 	.word	0x00000000


	//----- nvinfo : EIATTR_FRAME_SIZE
	.align		4
.L_143:
        /*027c*/ 	.byte	0x04, 0x11
        /*027e*/ 	.short	(.L_145 - .L_144)
	.align		4
.L_144:
        /*0280*/ 	.word	index@(_ZN2at6native18elementwise_kernelILi128ELi2EZNS0_22gpu_kernel_impl_nocastINS0_13BinaryFunctorIdddZZZNS0_17atan2_kernel_cudaERNS_18TensorIteratorBaseEENKUlvE_clEvENKUlvE_clEvEUlddE_EEEEvS5_RKT_EUliE_EEviT1_)
        /*0284*/ 	.word	0x00000000


	//----- nvinfo : EIATTR_REGCOUNT
	.align		4
.L_145:
        /*0288*/ 	.byte	0x04, 0x2f
        /*028a*/ 	.short	(.L_147 - .L_146)
	.align		4
.L_146:
        /*028c*/ 	.word	index@(_ZN2at6native27unrolled_elementwise_kernelINS0_13BinaryFunctorIdddZZZNS0_17atan2_kernel_cudaERNS_18TensorIteratorBaseEENKUlvE_clEvENKUlvE_clEvEUlddE_EESt5arrayIPcLm3EELi4E23TrivialOffsetCalculatorILi2EjESC_ILi1EjENS0_6memory12LoadWithCastILi2EEENSF_13StoreWithCastILi1EEEEEviT_T0_T2_T3_T4_T5_)
        /*0290*/ 	.word	0x0000002c


	//----- nvinfo : EIATTR_FRAME_SIZE
	.align		4
.L_147:
        /*0294*/ 	.byte	0x04, 0x11
        /*0296*/ 	.short	(.L_149 - .L_148)
	.align		4
.L_148:
        /*0298*/ 	.word	index@($__internal_55_$__cuda_sm20_div_rn_f64_full)
        /*029c*/ 	.word	0x00000000


	//----- nvinfo : EIATTR_FRAME_SIZE
	.align		4
.L_149:
        /*02a0*/ 	.byte	0x04, 0x11
        /*02a2*/ 	.short	(.L_151 - .L_150)
	.align		4
.L_150:
        /*02a4*/ 	.word	index@(_ZN2at6native27unrolled_elementwise_kernelINS0_13BinaryFunctorIdddZZZNS0_17atan2_kernel_cudaERNS_18TensorIteratorBaseEENKUlvE_clEvENKUlvE_clEvEUlddE_EESt5arrayIPcLm3EELi4E23TrivialOffsetCalculatorILi2EjESC_ILi1EjENS0_6memory12LoadWithCastILi2EEENSF_13StoreWithCastILi1EEEEEviT_T0_T2_T3_T4_T5_)
        /*02a8*/ 	.word	0x00000000


	//----- nvinfo : EIATTR_REGCOUNT
	.align		4
.L_151:
        /*02ac*/ 	.byte	0x04, 0x2f
        /*02ae*/ 	.short	(.L_153 - .L_152)
	.align		4
.L_152:
        /*02b0*/ 	.word	index@(_ZN2at6native18elementwise_kernelILi128ELi4EZNS0_15gpu_kernel_implINS0_13BinaryFunctorIdddZZZNS0_17atan2_kernel_cudaERNS_18TensorIteratorBaseEENKUlvE_clEvENKUlvE_clEvEUlddE_EEEEvS5_RKT_EUliE_EEviT1_)
        /*02b4*/ 	.word	0x00000022


	//----- nvinfo : EIATTR_FRAME_SIZE
	.align		4
.L_153:
        /*02b8*/ 	.byte	0x04, 0x11
        /*02ba*/ 	.short	(.L_155 - .L_154)
	.align		4
.L_154:
        /*02bc*/ 	.word	index@($__internal_54_$__cuda_sm20_div_rn_f64_full)
        /*02c0*/ 	.word	0x00000000


	//----- nvinfo : EIATTR_FRAME_SIZE
	.align		4
.L_155:
        /*02c4*/ 	.byte	0x04, 0x11
        /*02c6*/ 	.short	(.L_157 - .L_156)
	.align		4
.L_156:
        /*02c8*/ 	.word	index@(_ZN2at6native18elementwise_kernelILi128ELi4EZNS0_15gpu_kernel_implINS0_13BinaryFunctorIdddZZZNS0_17atan2_kernel_cudaERNS_18TensorIteratorBaseEENKUlvE_clEvENKUlvE_clEvEUlddE_EEEEvS5_RKT_EUliE_EEviT1_)
        /*02cc*/ 	.word	0x00000000


	//----- nvinfo : EIATTR_REGCOUNT
	.align		4
.L_157:
        /*02d0*/ 	.byte	0x04, 0x2f
        /*02d2*/ 	.short	(.L_159 - .L_158)
	.align		4
.L_158:
        /*02d4*/ 	.word	index@(_ZN2at6native29vectorized_elementwise_kernelILi8ENS0_13AUnaryFunctorIfffZZZNS0_17atan2_kernel_cudaERNS_18TensorIteratorBaseEENKUlvE_clEvENKUlvE0_clEvEUlffE_EESt5arrayIPcLm2EEEEviT0_T1_)
        /*02d8*/ 	.word	0x00000004


	//----- nvinfo : EIATTR_FRAME_SIZE
	.align		4
.L_159:
        /*02dc*/ 	.byte	0x04, 0x11
        /*02de*/ 	.short	(.L_161 - .L_160)
	.align		4
.L_160:
        /*02e0*/ 	.word	index@(_ZN2at6native29vectorized_elementwise_kernelILi8ENS0_13AUnaryFunctorIfffZZZNS0_17atan2_kernel_cudaERNS_18TensorIteratorBaseEENKUlvE_clEvENKUlvE0_clEvEUlffE_EESt5arrayIPcLm2EEEEviT0_T1_)
        /*02e4*/ 	.word	0x00000000


	//----- nvinfo : EIATTR_REGCOUNT
	.align		4
.L_161:
        /*02e8*/ 	.byte	0x04, 0x2f
        /*02ea*/ 	.short	(.L_163 - .L_162)
	.align		4
.L_162:
        /*02ec*/ 	.word	index@(_ZN2at6native29vectorized_elementwise_kernelILi4ENS0_13AUnaryFunctorIfffZZZNS0_17atan2_kernel_cudaERNS_18TensorIteratorBaseEENKUlvE_clEvENKUlvE0_clEvEUlffE_EESt5arrayIPcLm2EEEEviT0_T1_)
        /*02f0*/ 	.word	0x00000020


	//----- nvinfo : EIATTR_FRAME_SIZE
	.align		4
.L_163:
        /*02f4*/ 	.byte	0x04, 0x11
        /*02f6*/ 	.short	(.L_165 - .L_164)
	.align		4
.L_164:
        /*02f8*/ 	.word	index@($__internal_53_$__cuda_sm3x_div_rn_ftz_f32_slowpath)
        /*02fc*/ 	.word	0x00000000


	//----- nvinfo : EIATTR_FRAME_SIZE
	.align		4
.L_165:
        /*0300*/ 	.byte	0x04, 0x11
        /*0302*/ 	.short	(.L_167 - .L_166)
	.align		4
.L_166:
        /*0304*/ 	.word	index@(_ZN2at6native29vectorized_elementwise_kernelILi4ENS0_13AUnaryFunctorIfffZZZNS0_17atan2_kernel_cudaERNS_18TensorIteratorBaseEENKUlvE_clEvENKUlvE0_clEvEUlffE_EESt5arrayIPcLm2EEEEviT0_T1_)
        /*0308*/ 	.word	0x00000000


	//----- nvinfo : EIATTR_REGCOUNT
	.align		4
.L_167:
        /*030c*/ 	.byte	0x04, 0x2f
        /*030e*/ 	.short	(.L_169 - .L_168)
	.align		4
.L_168:
        /*0310*/ 	.word	index@(_ZN2at6native29vectorized_elementwise_kernelILi2ENS0_13AUnaryFunctorIfffZZZNS0_17atan2_kernel_cudaERNS_18TensorIteratorBaseEENKUlvE_clEvENKUlvE0_clEvEUlffE_EESt5arrayIPcLm2EEEEviT0_T1_)
        /*0314*/ 	.word	0x00000020


	//----- nvinfo : EIATTR_FRAME_SIZE
	.align		4
.L_169:
        /*0318*/ 	.byte	0x04, 0x11
        /*031a*/ 	.short	(.L_171 - .L_170)
	.align		4
.L_170:
        /*031c*/ 	.word	index@($__internal_52_$__cuda_sm3x_div_rn_ftz_f32_slowpath)
        /*0320*/ 	.word	0x00000000


	//----- nvinfo : EIATTR_FRAME_SIZE
	.align		4
.L_171:
        /*0324*/ 	.byte	0x04, 0x11
        /*0326*/ 	.short	(.L_173 - .L_172)
	.align		4
.L_172:
        /*0328*/ 	.word	index@(_ZN2at6native29vectorized_elementwise_kernelILi2ENS0_13AUnaryFunctorIfffZZZNS0_17atan2_kernel_cudaERNS_18TensorIteratorBaseEENKUlvE_clEvENKUlvE0_clEvEUlffE_EESt5arrayIPcLm2EEEEviT0_T1_)
        /*032c*/ 	.word	0x00000000


	//----- nvinfo : EIATTR_REGCOUNT
	.align		4
.L_173:
        /*0330*/ 	.byte	0x04, 0x2f
        /*0332*/ 	.short	(.L_175 - .L_174)
	.align		4
.L_174:
        /*0334*/ 	.word	index@(_ZN2at6native27unrolled_elementwise_kernelINS0_13AUnaryFunctorIfffZZZNS0_17atan2_kernel_cudaERNS_18TensorIteratorBaseEENKUlvE_clEvENKUlvE0_clEvEUlffE_EESt5arrayIPcLm2EELi4E23TrivialOffsetCalculatorILi1EjESD_NS0_6memory15LoadWithoutCastENSE_16StoreWithoutCastEEEviT_T0_T2_T3_T4_T5_)
        /*0338*/ 	.word	0x00000018


	//----- nvinfo : EIATTR_FRAME_SIZE
	.align		4
.L_175:
        /*033c*/ 	.byte	0x04, 0x11
        /*033e*/ 	.short	(.L_177 - .L_176)
	.align		4
.L_176:
        /*0340*/ 	.word	index@($__internal_51_$__cuda_sm3x_div_rn_ftz_f32_slowpath)
        /*0344*/ 	.word	0x00000000


	//----- nvinfo : EIATTR_FRAME_SIZE
	.align		4
.L_177:
        /*0348*/ 	.byte	0x04, 0x11
        /*034a*/ 	.short	(.L_179 - .L_178)
	.align		4
.L_178:
        /*034c*/ 	.word	index@(_ZN2at6native27unrolled_elementwise_kernelINS0_13AUnaryFunctorIfffZZZNS0_17atan2_kernel_cudaERNS_18TensorIteratorBaseEENKUlvE_clEvENKUlvE0_clEvEUlffE_EESt5arrayIPcLm2EELi4E23TrivialOffsetCalculatorILi1EjESD_NS0_6memory15LoadWithoutCastENSE_16StoreWithoutCastEEEviT_T0_T2_T3_T4_T5_)
        /*0350*/ 	.word	0x00000000


	//----- nvinfo : EIATTR_REGCOUNT
	.align		4
.L_179:
        /*0354*/ 	.byte	0x04, 0x2f
        /*0356*/ 	.short	(.L_181 - .L_180)
	.align		4
.L_180:
        /*0358*/ 	.word	index@(_ZN2at6native18elementwise_kernelILi128ELi2EZNS0_22gpu_kernel_impl_nocastINS0_13AUnaryFunctorIfffZZZNS0_17atan2_kernel_cudaERNS_18TensorIteratorBaseEENKUlvE_clEvENKUlvE0_clEvEUlffE_EEEEvS5_RKT_EUliE_EEviT1_)
        /*035c*/ 	.word	0x00000016


	//----- nvinfo : EIATTR_FRAME_SIZE
	.align		4
.L_181:
        /*0360*/ 	.byte	0x04, 0x11
        /*0362*/ 	.short	(.L_183 - .L_182)
	.align		4
.L_182:
        /*0364*/ 	.word	index@($__internal_50_$__cuda_sm3x_div_rn_ftz_f32_slowpath)
        /*0368*/ 	.word	0x00000000


	//----- nvinfo : EIATTR_FRAME_SIZE
	.align		4
.L_183:
        /*036c*/ 	.byte	0x04, 0x11
        /*036e*/ 	.short	(.L_185 - .L_184)
	.align		4
.L_184:
        /*0370*/ 	.word	index@(_ZN2at6native18elementwise_kernelILi128ELi2EZNS0_22gpu_kernel_impl_nocastINS0_13AUnaryFunctorIfffZZZNS0_17atan2_kernel_cudaERNS_18TensorIteratorBaseEENKUlvE_clEvENKUlvE0_clEvEUlffE_EEEEvS5_RKT_EUliE_EEviT1_)
        /*0374*/ 	.word	0x00000000


	//----- nvinfo : EIATTR_REGCOUNT
	.align		4
.L_185:
        /*0378*/ 	.byte	0x04, 0x2f
        /*037a*/ 	.short	(.L_187 - .L_186)
	.align		4
.L_186:
        /*037c*/ 	.word	index@(_ZN2at6native27unrolled_elementwise_kernelINS0_13AUnaryFunctorIfffZZZNS0_17atan2_kernel_cudaERNS_18TensorIteratorBaseEENKUlvE_clEvENKUlvE0_clEvEUlffE_EESt5arrayIPcLm2EELi4E23TrivialOffsetCalculatorILi1EjESD_NS0_6memory12LoadWithCastILi1EEENSE_13StoreWithCastILi1EEEEEviT_T0_T2_T3_T4_T5_)
        /*0380*/ 	.word	0x0000001d


	//----- nvinfo : EIATTR_FRAME_SIZE
	.align		4
.L_187:
        /*0384*/ 	.byte	0x04, 0x11
        /*0386*/ 	.short	(.L_189 - .L_188)
	.align		4
.L_188:
        /*0388*/ 	.word	index@($__internal_49_$__cuda_sm3x_div_rn_ftz_f32_slowpath)
        /*038c*/ 	.word	0x00000000


	//----- nvinfo : EIATTR_FRAME_SIZE
	.align		4
.L_189:
        /*0390*/ 	.byte	0x04, 0x11
        /*0392*/ 	.short	(.L_191 - .L_190)
	.align		4
.L_190:
        /*0394*/ 	.word	index@(_ZN2at6native27unrolled_elementwise_kernelINS0_13AUnaryFunctorIfffZZZNS0_17atan2_kernel_cudaERNS_18TensorIteratorBaseEENKUlvE_clEvENKUlvE0_clEvEUlffE_EESt5arrayIPcLm2EELi4E23TrivialOffsetCalculatorILi1EjESD_NS0_6memory12LoadWithCastILi1EEENSE_13StoreWithCastILi1EEEEEviT_T0_T2_T3_T4_T5_)
        /*0398*/ 	.word	0x00000000


	//----- nvinfo : EIATTR_REGCOUNT
	.align		4
.L_191:
        /*039c*/ 	.byte	0x04, 0x2f
        /*039e*/ 	.short	(.L_193 - .L_192)
	.align		4
.L_192:
        /*03a0*/ 	.word	index@(_ZN2at6native18elementwise_kernelILi128ELi4EZNS0_15gpu_kernel_implINS0_13AUnaryFunctorIfffZZZNS0_17atan2_kernel_cudaERNS_18TensorIteratorBaseEENKUlvE_clEvENKUlvE0_clEvEUlffE_EEEEvS5_RKT_EUliE_EEviT1_)
        /*03a4*/ 	.word	0x00000018


	//----- nvinfo : EIATTR_FRAME_SIZE
	.align		4
.L_193:
        /*03a8*/ 	.byte	0x04, 0x11
        /*03aa*/ 	.short	(.L_195 - .L_194)
	.align		4
.L_194:
        /*03ac*/ 	.word	index@($__internal_48_$__cuda_sm3x_div_rn_ftz_f32_slowpath)
        /*03b0*/ 	.word	0x00000000


	//----- nvinfo : EIATTR_FRAME_SIZE
	.align		4
.L_195:
        /*03b4*/ 	.byte	0x04, 0x11
        /*03b6*/ 	.short	(.L_197 - .L_196)
	.align		4
.L_196:
        /*03b8*/ 	.word	index@(_ZN2at6native18elementwise_kernelILi128ELi4EZNS0_15gpu_kernel_implINS0_13AUnaryFunctorIfffZZZNS0_17atan2_kernel_cudaERNS_18TensorIteratorBaseEENKUlvE_clEvENKUlvE0_clEvEUlffE_EEEEvS5_RKT_EUliE_EEviT1_)
        /*03bc*/ 	.word	0x00000000


	//----- nvinfo : EIATTR_REGCOUNT
	.align		4
.L_197:
        /*03c0*/ 	.byte	0x04, 0x2f
        /*03c2*/ 	.short	(.L_199 - .L_198)
	.align		4
.L_198:
        /*03c4*/ 	.word	index@(_ZN2at6native29vectorized_elementwise_kernelILi8ENS0_13BUnaryFunctorIfffZZZNS0_17atan2_kernel_cudaERNS_18TensorIteratorBaseEENKUlvE_clEvENKUlvE0_clEvEUlffE_EESt5arrayIPcLm2EEEEviT0_T1_)
        /*03c8*/ 	.word	0x00000004


	//----- nvinfo : EIATTR_FRAME_SIZE
	.align		4
.L_199:
        /*03cc*/ 	.byte	0x04, 0x11
        /*03ce*/ 	.short	(.L_201 - .L_200)
	.align		4
.L_200:
        /*03d0*/ 	.word	index@(_ZN2at6native29vectorized_elementwise_kernelILi8ENS0_13BUnaryFunctorIfffZZZNS0_17atan2_kernel_cudaERNS_18TensorIteratorBaseEENKUlvE_clEvENKUlvE0_clEvEUlffE_EESt5arrayIPcLm2EEEEviT0_T1_)
        /*03d4*/ 	.word	0x00000000


	//----- nvinfo : EIATTR_REGCOUNT
	.align		4
.L_201:
        /*03d8*/ 	.byte	0x04, 0x2f
        /*03da*/ 	.short	(.L_203 - .L_202)
	.align		4
.L_202:
        /*03dc*/ 	.word	index@(_ZN2at6native29vectorized_elementwise_kernelILi4ENS0_13BUnaryFunctorIfffZZZNS0_17atan2_kernel_cudaERNS_18TensorIteratorBaseEENKUlvE_clEvENKUlvE0_clEvEUlffE_EESt5arrayIPcLm2EEEEviT0_T1_)
        /*03e0*/ 	.word	0x00000020


	//----- nvinfo : EIATTR_FRAME_SIZE
	.align		4
.L_203:
        /*03e4*/ 	.byte	0x04, 0x11
        /*03e6*/ 	.short	(.L_205 - .L_204)
	.align		4
.L_204:
        /*03e8*/ 	.word	index@($__internal_47_$__cuda_sm3x_div_rn_ftz_f32_slowpath)
        /*03ec*/ 	.word	0x00000000


	//----- nvinfo : EIATTR_FRAME_SIZE
	.align		4
.L_205:
        /*03f0*/ 	.byte	0x04, 0x11
        /*03f2*/ 	.short	(.L_207 - .L_206)
	.align		4
.L_206:
        /*03f4*/ 	.word	index@(_ZN2at6native29vectorized_elementwise_kernelILi4ENS0_13BUnaryFunctorIfffZZZNS0_17atan2_kernel_cudaERNS_18TensorIteratorBaseEENKUlvE_clEvENKUlvE0_clEvEUlffE_EESt5arrayIPcLm2EEEEviT0_T1_)
        /*03f8*/ 	.word	0x00000000


	//----- nvinfo : EIATTR_REGCOUNT
	.align		4
.L_207:
        /*03fc*/ 	.byte	0x04, 0x2f
        /*03fe*/ 	.short	(.L_209 - .L_208)
	.align		4
.L_208:
        /*0400*/ 	.word	index@(_ZN2at6native29vectorized_elementwise_kernelILi2ENS0_13BUnaryFunctorIfffZZZNS0_17atan2_kernel_cudaERNS_18TensorIteratorBaseEENKUlvE_clEvENKUlvE0_clEvEUlffE_EESt5arrayIPcLm2EEEEviT0_T1_)
        /*0404*/ 	.word	0x00000020


	//----- nvinfo : EIATTR_FRAME_SIZE
	.align		4
.L_209:
        /*0408*/ 	.byte	0x04, 0x11
        /*040a*/ 	.short	(.L_211 - .L_210)
	.align		4
.L_210:
        /*040c*/ 	.word	index@($__internal_46_$__cuda_sm3x_div_rn_ftz_f32_slowpath)
        /*0410*/ 	.word	0x00000000


	//----- nvinfo : EIATTR_FRAME_SIZE
	.align		4
.L_211:
        /*0414*/ 	.byte	0x04, 0x11
        /*0416*/ 	.short	(.L_213 - .L_212)
	.align		4
.L_212:
        /*0418*/ 	.word	index@(_ZN2at6native29vectorized_elementwise_kernelILi2ENS0_13BUnaryFunctorIfffZZZNS0_17atan2_kernel_cudaERNS_18TensorIteratorBaseEENKUlvE_clEvENKUlvE0_clEvEUlffE_EESt5arrayIPcLm2EEEEviT0_T1_)
        /*041c*/ 	.word	0x00000000


	//----- nvinfo : EIATTR_REGCOUNT
	.align		4
.L_213:
        /*0420*/ 	.byte	0x04, 0x2f
        /*0422*/ 	.short	(.L_215 - .L_214)
	.align		4
.L_214:
        /*0424*/ 	.word	index@(_ZN2at6native27unrolled_elementwise_kernelINS0_13BUnaryFunctorIfffZZZNS0_17atan2_kernel_cudaERNS_18TensorIteratorBaseEENKUlvE_clEvENKUlvE0_clEvEUlffE_EESt5arrayIPcLm2EELi4E23TrivialOffsetCalculatorILi1EjESD_NS0_6memory15LoadWithoutCastENSE_16StoreWithoutCastEEEviT_T0_T2_T3_T4_T5_)
        /*0428*/ 	.word	0x00000018


	//----- nvinfo : EIATTR_FRAME_SIZE
	.align		4
.L_215:
        /*042c*/ 	.byte	0x04, 0x11
        /*042e*/ 	.short	(.L_217 - .L_216)
	.align		4
.L_216:
        /*0430*/ 	.word	index@($__internal_45_$__cuda_sm3x_div_rn_ftz_f32_slowpath)
        /*0434*/ 	.word	0x00000000


	//----- nvinfo : EIATTR_FRAME_SIZE
	.align		4
.L_217:
        /*0438*/ 	.byte	0x04, 0x11
        /*043a*/ 	.short	(.L_219 - .L_218)
	.align		4
.L_218:
        /*043c*/ 	.word	index@(_ZN2at6native27unrolled_elementwise_kernelINS0_13BUnaryFunctorIfffZZZNS0_17atan2_kernel_cudaERNS_18TensorIteratorBaseEENKUlvE_clEvENKUlvE0_clEvEUlffE_EESt5arrayIPcLm2EELi4E23TrivialOffsetCalculatorILi1EjESD_NS0_6memory15LoadWithoutCastENSE_16StoreWithoutCastEEEviT_T0_T2_T3_T4_T5_)
        /*0440*/ 	.word	0x00000000


	//----- nvinfo : EIATTR_REGCOUNT
	.align		4
.L_219:
        /*0444*/ 	.byte	0x04, 0x2f
        /*0446*/ 	.short	(.L_221 - .L_220)
	.align		4
.L_220:
        /*0448*/ 	.word	index@(_ZN2at6native18elementwise_kernelILi128ELi2EZNS0_22gpu_kernel_impl_nocastINS0_13BUnaryFunctorIfffZZZNS0_17atan2_kernel_cudaERNS_18TensorIteratorBaseEENKUlvE_clEvENKUlvE0_clEvEUlffE_EEEEvS5_RKT_EUliE_EEviT1_)
        /*044c*/ 	.word	0x00000018


	//----- nvinfo : EIATTR_FRAME_SIZE
	.align		4
.L_221:
        /*0450*/ 	.byte	0x04, 0x11
        /*0452*/ 	.short	(.L_223 - .L_222)
	.align		4
.L_222:
        /*0454*/ 	.word	index@($__internal_44_$__cuda_sm3x_div_rn_ftz_f32_slowpath)
        /*0458*/ 	.word	0x00000000


	//----- nvinfo : EIATTR_FRAME_SIZE
	.align		4
.L_223:
        /*045c*/ 	.byte	0x04, 0x11
        /*045e*/ 	.short	(.L_225 - .L_224)
	.align		4
.L_224:
        /*0460*/ 	.word	index@(_ZN2at6native18elementwise_kernelILi128ELi2EZNS0_22gpu_kernel_impl_nocastINS0_13BUnaryFunctorIfffZZZNS0_17atan2_kernel_cudaERNS_18TensorIteratorBaseEENKUlvE_clEvENKUlvE0_clEvEUlffE_EEEEvS5_RKT_EUliE_EEviT1_)
        /*0464*/ 	.word	0x00000000


	//----- nvinfo : EIATTR_REGCOUNT
	.align		4
.L_225:
        /*0468*/ 	.byte	0x04, 0x2f
        /*046a*/ 	.short	(.L_227 - .L_226)
	.align		4
.L_226:
        /*046c*/ 	.word	index@(_ZN2at6native27unrolled_elementwise_kernelINS0_13BUnaryFunctorIfffZZZNS0_17atan2_kernel_cudaERNS_18TensorIteratorBaseEENKUlvE_clEvENKUlvE0_clEvEUlffE_EESt5arrayIPcLm2EELi4E23TrivialOffsetCalculatorILi1EjESD_NS0_6memory12LoadWithCastILi1EEENSE_13StoreWithCastILi1EEEEEviT_T0_T2_T3_T4_T5_)
        /*0470*/ 	.word	0x0000001d


	//----- nvinfo : EIATTR_FRAME_SIZE
	.align		4
.L_227:
        /*0474*/ 	.byte	0x04, 0x11
        /*0476*/ 	.short	(.L_229 - .L_228)
	.align		4
.L_228:
        /*0478*/ 	.word	index@($__internal_43_$__cuda_sm3x_div_rn_ftz_f32_slowpath)
        /*047c*/ 	.word	0x00000000


	//----- nvinfo : EIATTR_FRAME_SIZE
	.align		4
.L_229:
        /*0480*/ 	.byte	0x04, 0x11
        /*0482*/ 	.short	(.L_231 - .L_230)
	.align		4
.L_230:
        /*0484*/ 	.word	index@(_ZN2at6native27unrolled_elementwise_kernelINS0_13BUnaryFunctorIfffZZZNS0_17atan2_kernel_cudaERNS_18TensorIteratorBaseEENKUlvE_clEvENKUlvE0_clEvEUlffE_EESt5arrayIPcLm2EELi4E23TrivialOffsetCalculatorILi1EjESD_NS0_6memory12LoadWithCastILi1EEENSE_13StoreWithCastILi1EEEEEviT_T0_T2_T3_T4_T5_)
        /*0488*/ 	.word	0x00000000


	//----- nvinfo : EIATTR_REGCOUNT
	.align		4
.L_231:
        /*048c*/ 	.byte	0x04, 0x2f
        /*048e*/ 	.short	(.L_233 - .L_232)
	.align		4
.L_232:
        /*0490*/ 	.word	index@(_ZN2at6native18elementwise_kernelILi128ELi4EZNS0_15gpu_kernel_implINS0_13BUnaryFunctorIfffZZZNS0_17atan2_kernel_cudaERNS_18TensorIteratorBaseEENKUlvE_clEvENKUlvE0_clEvEUlffE_EEEEvS5_RKT_EUliE_EEviT1_)
        /*0494*/ 	.word	0x00000019


	//----- nvinfo : EIATTR_FRAME_SIZE
	.align		4
.L_233:
        /*0498*/ 	.byte	0x04, 0x11
        /*049a*/ 	.short	(.L_235 - .L_234)
	.align		4
.L_234:
        /*049c*/ 	.word	index@($__internal_42_$__cuda_sm3x_div_rn_ftz_f32_slowpath)
        /*04a0*/ 	.word	0x00000000


	//----- nvinfo : EIATTR_FRAME_SIZE
	.align		4
.L_235:
        /*04a4*/ 	.byte	0x04, 0x11
        /*04a6*/ 	.short	(.L_237 - .L_236)
	.align		4
.L_236:
        /*04a8*/ 	.word	index@(_ZN2at6native18elementwise_kernelILi128ELi4EZNS0_15gpu_kernel_implINS0_13BUnaryFunctorIfffZZZNS0_17atan2_kernel_cudaERNS_18TensorIteratorBaseEENKUlvE_clEvENKUlvE0_clEvEUlffE_EEEEvS5_RKT_EUliE_EEviT1_)
        /*04ac*/ 	.word	0x00000000


	//----- nvinfo : EIATTR_REGCOUNT
	.align		4
.L_237:
        /*04b0*/ 	.byte	0x04, 0x2f
        /*04b2*/ 	.short	(.L_239 - .L_238)
	.align		4
.L_238:
        /*04b4*/ 	.word	index@(_ZN2at6native29vectorized_elementwise_kernelILi8ENS0_13BinaryFunctorIfffZZZNS0_17atan2_kernel_cudaERNS_18TensorIteratorBaseEENKUlvE_clEvENKUlvE0_clEvEUlffE_EESt5arrayIPcLm3EEEEviT0_T1_)
        /*04b8*/ 	.word	0x00000004


	//----- nvinfo : EIATTR_FRAME_SIZE
	.align		4
.L_239:
        /*04bc*/ 	.byte	0x04, 0x11
        /*04be*/ 	.short	(.L_241 - .L_240)
	.align		4
.L_240:
        /*04c0*/ 	.word	index@(_ZN2at6native29vectorized_elementwise_kernelILi8ENS0_13BinaryFunctorIfffZZZNS0_17atan2_kernel_cudaERNS_18TensorIteratorBaseEENKUlvE_clEvENKUlvE0_clEvEUlffE_EESt5arrayIPcLm3EEEEviT0_T1_)
        /*04c4*/ 	.word	0x00000000


	//----- nvinfo : EIATTR_REGCOUNT
	.align		4
.L_241:
        /*04c8*/ 	.byte	0x04, 0x2f
        /*04ca*/ 	.short	(.L_243 - .L_242)
	.align		4
.L_242:
        /*04cc*/ 	.word	index@(_ZN2at6native29vectorized_elementwise_kernelILi4ENS0_13BinaryFunctorIfffZZZNS0_17atan2_kernel_cudaERNS_18TensorIteratorBaseEENKUlvE_clEvENKUlvE0_clEvEUlffE_EESt5arrayIPcLm3EEEEviT0_T1_)
        /*04d0*/ 	.word	0x00000028


	//----- nvinfo : EIATTR_FRAME_SIZE
	.align		4
.L_243:
        /*04d4*/ 	.byte	0x04, 0x11
        /*04d6*/ 	.short	(.L_245 - .L_244)
	.align		4
.L_244:
        /*04d8*/ 	.word	index@($__internal_41_$__cuda_sm3x_div_rn_ftz_f32_slowpath)
        /*04dc*/ 	.word	0x00000000


	//----- nvinfo : EIATTR_FRAME_SIZE
	.align		4
.L_245:
        /*04e0*/ 	.byte	0x04, 0x11
        /*04e2*/ 	.short	(.L_247 - .L_246)
	.align		4
.L_246:
        /*04e4*/ 	.word	index@(_ZN2at6native29vectorized_elementwise_kernelILi4ENS0_13BinaryFunctorIfffZZZNS0_17atan2_kernel_cudaERNS_18TensorIteratorBaseEENKUlvE_clEvENKUlvE0_clEvEUlffE_EESt5arrayIPcLm3EEEEviT0_T1_)
        /*04e8*/ 	.word	0x00000000


	//----- nvinfo : EIATTR_REGCOUNT
	.align		4
.L_247:
        /*04ec*/ 	.byte	0x04, 0x2f
        /*04ee*/ 	.short	(.L_249 - .L_248)
	.align		4
.L_248:
        /*04f0*/ 	.word	index@(_ZN2at6native29vectorized_elementwise_kernelILi2ENS0_13BinaryFunctorIfffZZZNS0_17atan2_kernel_cudaERNS_18TensorIteratorBaseEENKUlvE_clEvENKUlvE0_clEvEUlffE_EESt5arrayIPcLm3EEEEviT0_T1_)
        /*04f4*/ 	.word	0x00000028


	//----- nvinfo : EIATTR_FRAME_SIZE
	.align		4
.L_249:
        /*04f8*/ 	.byte	0x04, 0x11
        /*04fa*/ 	.short	(.L_251 - .L_250)
	.align		4
.L_250:
        /*04fc*/ 	.word	index@($__internal_40_$__cuda_sm3x_div_rn_ftz_f32_slowpath)
        /*0500*/ 	.word	0x00000000


	//----- nvinfo : EIATTR_FRAME_SIZE
	.align		4
.L_251:
        /*0504*/ 	.byte	0x04, 0x11
        /*0506*/ 	.short	(.L_253 - .L_252)
	.align		4
.L_252:
        /*0508*/ 	.word	index@(_ZN2at6native29vectorized_elementwise_kernelILi2ENS0_13BinaryFunctorIfffZZZNS0_17atan2_kernel_cudaERNS_18TensorIteratorBaseEENKUlvE_clEvENKUlvE0_clEvEUlffE_EESt5arrayIPcLm3EEEEviT0_T1_)
        /*050c*/ 	.word	0x00000000


	//----- nvinfo : EIATTR_REGCOUNT
	.align		4
.L_253:
        /*0510*/ 	.byte	0x04, 0x2f
        /*0512*/ 	.short	(.L_255 - .L_254)
	.align		4
.L_254:
        /*0514*/ 	.word	index@(_ZN2at6native27unrolled_elementwise_kernelINS0_13BinaryFunctorIfffZZZNS0_17atan2_kernel_cudaERNS_18TensorIteratorBaseEENKUlvE_clEvENKUlvE0_clEvEUlffE_EESt5arrayIPcLm3EELi4E23TrivialOffsetCalculatorILi2EjESC_ILi1EjENS0_6memory15LoadWithoutCastENSF_16StoreWithoutCastEEEviT_T0_T2_T3_T4_T5_)
        /*0518*/ 	.word	0x00000020


	//----- nvinfo : EIATTR_FRAME_SIZE
	.align		4
.L_255:
        /*051c*/ 	.byte	0x04, 0x11
        /*051e*/ 	.short	(.L_257 - .L_256)
	.align		4
.L_256:
        /*0520*/ 	.word	index@($__internal_39_$__cuda_sm3x_div_rn_ftz_f32_slowpath)
        /*0524*/ 	.word	0x00000000


	//----- nvinfo : EIATTR_FRAME_SIZE
	.align		4
.L_257:
        /*0528*/ 	.byte	0x04, 0x11
        /*052a*/ 	.short	(.L_259 - .L_258)
	.align		4
.L_258:
        /*052c*/ 	.word	index@(_ZN2at6native27unrolled_elementwise_kernelINS0_13BinaryFunctorIfffZZZNS0_17atan2_kernel_cudaERNS_18TensorIteratorBaseEENKUlvE_clEvENKUlvE0_clEvEUlffE_EESt5arrayIPcLm3EELi4E23TrivialOffsetCalculatorILi2EjESC_ILi1EjENS0_6memory15LoadWithoutCastENSF_16StoreWithoutCastEEEviT_T0_T2_T3_T4_T5_)
        /*0530*/ 	.word	0x00000000


	//----- nvinfo : EIATTR_REGCOUNT
	.align		4
.L_259:
        /*0534*/ 	.byte	0x04, 0x2f
        /*0536*/ 	.short	(.L_261 - .L_260)
	.align		4
.L_260:
        /*0538*/ 	.word	index@(_ZN2at6native18elementwise_kernelILi128ELi2EZNS0_22gpu_kernel_impl_nocastINS0_13BinaryFunctorIfffZZZNS0_17atan2_kernel_cudaERNS_18TensorIteratorBaseEENKUlvE_clEvENKUlvE0_clEvEUlffE_EEEEvS5_RKT_EUliE_EEviT1_)
        /*053c*/ 	.word	0x00000015


	//----- nvinfo : EIATTR_FRAME_SIZE
	.align		4
.L_261:
        /*0540*/ 	.byte	0x04, 0x11
        /*0542*/ 	.short	(.L_263 - .L_262)
	.align		4
.L_262:
        /*0544*/ 	.word	index@($__internal_38_$__cuda_sm3x_div_rn_ftz_f32_slowpath)
        /*0548*/ 	.word	0x00000000


	//----- nvinfo : EIATTR_FRAME_SIZE
	.align		4
.L_263:
        /*054c*/ 	.byte	0x04, 0x11
        /*054e*/ 	.short	(.L_265 - .L_264)
	.align		4
.L_264:
        /*0550*/ 	.word	index@(_ZN2at6native18elementwise_kernelILi128ELi2EZNS0_22gpu_kernel_impl_nocastINS0_13BinaryFunctorIfffZZZNS0_17atan2_kernel_cudaERNS_18TensorIteratorBaseEENKUlvE_clEvENKUlvE0_clEvEUlffE_EEEEvS5_RKT_EUliE_EEviT1_)
        /*0554*/ 	.word	0x00000000


	//----- nvinfo : EIATTR_REGCOUNT
	.align		4
.L_265:
        /*0558*/ 	.byte	0x04, 0x2f
        /*055a*/ 	.short	(.L_267 - .L_266)
	.align		4
.L_266:
        /*055c*/ 	.word	index@(_ZN2at6native27unrolled_elementwise_kernelINS0_13BinaryFunctorIfffZZZNS0_17atan2_kernel_cudaERNS_18TensorIteratorBaseEENKUlvE_clEvENKUlvE0_clEvEUlffE_EESt5arrayIPcLm3EELi4E23TrivialOffsetCalculatorILi2EjESC_ILi1EjENS0_6memory12LoadWithCastILi2EEENSF_13StoreWithCastILi1EEEEEviT_T0_T2_T3_T4_T5_)
        /*0560*/ 	.word	0x00000020


	//----- nvinfo : EIATTR_FRAME_SIZE
	.align		4
.L_267:
        /*0564*/ 	.byte	0x04, 0x11
        /*0566*/ 	.short	(.L_269 - .L_268)
	.align		4
.L_268:
        /*0568*/ 	.word	index@($__internal_37_$__cuda_sm3x_div_rn_ftz_f32_slowpath)
        /*056c*/ 	.word	0x00000000


	//----- nvinfo : EIATTR_FRAME_SIZE
	.align		4
.L_269:
        /*0570*/ 	.byte	0x04, 0x11
        /*0572*/ 	.short	(.L_271 - .L_270)
	.align		4
.L_270:
        /*0574*/ 	.word	index@(_ZN2at6native27unrolled_elementwise_kernelINS0_13BinaryFunctorIfffZZZNS0_17atan2_kernel_cudaERNS_18TensorIteratorBaseEENKUlvE_clEvENKUlvE0_clEvEUlffE_EESt5arrayIPcLm3EELi4E23TrivialOffsetCalculatorILi2EjESC_ILi1EjENS0_6memory12LoadWithCastILi2EEENSF_13StoreWithCastILi1EEEEEviT_T0_T2_T3_T4_T5_)
        /*0578*/ 	.word	0x00000000


	//----- nvinfo : EIATTR_REGCOUNT
	.align		4
.L_271:
        /*057c*/ 	.byte	0x04, 0x2f
        /*057e*/ 	.short	(.L_273 - .L_272)
	.align		4
.L_272:
        /*0580*/ 	.word	index@(_ZN2at6native18elementwise_kernelILi128ELi4EZNS0_15gpu_kernel_implINS0_13BinaryFunctorIfffZZZNS0_17atan2_kernel_cudaERNS_18TensorIteratorBaseEENKUlvE_clEvENKUlvE0_clEvEUlffE_EEEEvS5_RKT_EUliE_EEviT1_)
        /*0584*/ 	.word	0x00000018


	//----- nvinfo : EIATTR_FRAME_SIZE
	.align		4
.L_273:
        /*0588*/ 	.byte	0x04, 0x11
        /*058a*/ 	.short	(.L_275 - .L_274)
	.align		4
.L_274:
        /*058c*/ 	.word	index@($__internal_36_$__cuda_sm3x_div_rn_ftz_f32_slowpath)
        /*0590*/ 	.word	0x00000000


	//----- nvinfo : EIATTR_FRAME_SIZE
	.align		4
.L_275:
        /*0594*/ 	.byte	0x04, 0x11
        /*0596*/ 	.short	(.L_277 - .L_276)
	.align		4
.L_276:
        /*0598*/ 	.word	index@(_ZN2at6native18elementwise_kernelILi128ELi4EZNS0_15gpu_kernel_implINS0_13BinaryFunctorIfffZZZNS0_17atan2_kernel_cudaERNS_18TensorIteratorBaseEENKUlvE_clEvENKUlvE0_clEvEUlffE_EEEEvS5_RKT_EUliE_EEviT1_)
        /*059c*/ 	.word	0x00000000


	//----- nvinfo : EIATTR_REGCOUNT
	.align		4
.L_277:
        /*05a0*/ 	.byte	0x04, 0x2f
        /*05a2*/ 	.short	(.L_279 - .L_278)
	.align		4
.L_278:
        /*05a4*/ 	.word	index@(_ZN2at6native29vectorized_elementwise_kernelILi8ENS0_13AUnaryFunctorIN3c104HalfES4_S4_ZZZNS0_17atan2_kernel_cudaERNS_18TensorIteratorBaseEENKUlvE_clEvENKUlvE1_clEvEUlS4_S4_E_EESt5arrayIPcLm2EEEEviT0_T1_)
        /*05a8*/ 	.word	0x00000004


	//----- nvinfo : EIATTR_FRAME_SIZE
	.align		4
.L_279:
        /*05ac*/ 	.byte	0x04, 0x11
        /*05ae*/ 	.short	(.L_281 - .L_280)
	.align		4
.L_280:
        /*05b0*/ 	.word	index@(_ZN2at6native29vectorized_elementwise_kernelILi8ENS0_13AUnaryFunctorIN3c104HalfES4_S4_ZZZNS0_17atan2_kernel_cudaERNS_18TensorIteratorBaseEENKUlvE_clEvENKUlvE1_clEvEUlS4_S4_E_EESt5arrayIPcLm2EEEEviT0_T1_)
        /*05b4*/ 	.word	0x00000000


	//----- nvinfo : EIATTR_REGCOUNT
	.align		4
.L_281:
        /*05b8*/ 	.byte	0x04, 0x2f
        /*05ba*/ 	.short	(.L_283 - .L_282)
	.align		4
.L_282:
        /*05bc*/ 	.word	index@(_ZN2at6native29vectorized_elementwise_kernelILi4ENS0_13AUnaryFunctorIN3c104HalfES4_S4_ZZZNS0_17atan2_kernel_cudaERNS_18TensorIteratorBaseEENKUlvE_clEvENKUlvE1_clEvEUlS4_S4_E_EESt5arrayIPcLm2EEEEviT0_T1_)
        /*05c0*/ 	.word	0x00000020


	//----- nvinfo : EIATTR_FRAME_SIZE
	.align		4
.L_283:
        /*05c4*/ 	.byte	0x04, 0x11
        /*05c6*/ 	.short	(.L_285 - .L_284)
	.align		4
.L_284:
        /*05c8*/ 	.word	index@($__internal_35_$__cuda_sm3x_div_rn_ftz_f32_slowpath)
        /*05cc*/ 	.word	0x00000000


	//----- nvinfo : EIATTR_FRAME_SIZE
	.align		4
.L_285:
        /*05d0*/ 	.byte	0x04, 0x11
        /*05d2*/ 	.short	(.L_287 - .L_286)
	.align		4
.L_286:
        /*05d4*/ 	.word	index@(_ZN2at6native29vectorized_elementwise_kernelILi4ENS0_13AUnaryFunctorIN3c104HalfES4_S4_ZZZNS0_17atan2_kernel_cudaERNS_18TensorIteratorBaseEENKUlvE_clEvENKUlvE1_clEvEUlS4_S4_E_EESt5arrayIPcLm2EEEEviT0_T1_)
        /*05d8*/ 	.word	0x00000000


	//----- nvinfo : EIATTR_REGCOUNT
	.align		4
.L_287:
        /*05dc*/ 	.byte	0x04, 0x2f
        /*05de*/ 	.short	(.L_289 - .L_288)
	.align		4
.L_288:
        /*05e0*/ 	.word	index@(_ZN2at6native29vectorized_elementwise_kernelILi2ENS0_13AUnaryFunctorIN3c104HalfES4_S4_ZZZNS0_17atan2_kernel_cudaERNS_18TensorIteratorBaseEENKUlvE_clEvENKUlvE1_clEvEUlS4_S4_E_EESt5arrayIPcLm2EEEEviT0_T1_)
        /*05e4*/ 	.word	0x00000020


	//----- nvinfo : EIATTR_FRAME_SIZE
	.align		4
.L_289:
        /*05e8*/ 	.byte	0x04, 0x11
        /*05ea*/ 	.short	(.L_291 - .L_290)
	.align		4
.L_290:
        /*05ec*/ 	.word	index@($__internal_34_$__cuda_sm3x_div_rn_ftz_f32_slowpath)
        /*05f0*/ 	.word	0x00000000


	//----- nvinfo : EIATTR_FRAME_SIZE
	.align		4
.L_291:
        /*05f4*/ 	.byte	0x04, 0x11
        /*05f6*/ 	.short	(.L_293 - .L_292)
	.align		4
.L_292:
        /*05f8*/ 	.word	index@(_ZN2at6native29vectorized_elementwise_kernelILi2ENS0_13AUnaryFunctorIN3c104HalfES4_S4_ZZZNS0_17atan2_kernel_cudaERNS_18TensorIteratorBaseEENKUlvE_clEvENKUlvE1_clEvEUlS4_S4_E_EESt5arrayIPcLm2EEEEviT0_T1_)
        /*05fc*/ 	.word	0x00000000


	//----- nvinfo : EIATTR_REGCOUNT
	.align		4
.L_293:
        /*0600*/ 	.byte	0x04, 0x2f
        /*0602*/ 	.short	(.L_295 - .L_294)
	.align		4
.L_294:
        /*0604*/ 	.word	index@(_ZN2at6native27unrolled_elementwise_kernelINS0_13AUnaryFunctorIN3c104HalfES4_S4_ZZZNS0_17atan2_kernel_cudaERNS_18TensorIteratorBaseEENKUlvE_clEvENKUlvE1_clEvEUlS4_S4_E_EESt5arrayIPcLm2EELi4E23TrivialOffsetCalculatorILi1EjESF_NS0_6memory15LoadWithoutCastENSG_16StoreWithoutCastEEEviT_T0_T2_T3_T4_T5_)
        /*0608*/ 	.word	0x00000018


	//----- nvinfo : EIATTR_FRAME_SIZE
	.align		4
.L_295:
        /*060c*/ 	.byte	0x04, 0x11
        /*060e*/ 	.short	(.L_297 - .L_296)
	.align		4
.L_296:
        /*0610*/ 	.word	index@($__internal_33_$__cuda_sm3x_div_rn_ftz_f32_slowpath)
        /*0614*/ 	.word	0x00000000


	//----- nvinfo : EIATTR_FRAME_SIZE
	.align		4
.L_297:
        /*0618*/ 	.byte	0x04, 0x11
        /*061a*/ 	.short	(.L_299 - .L_298)
	.align		4
.L_298:
        /*061c*/ 	.word	index@(_ZN2at6native27unrolled_elementwise_kernelINS0_13AUnaryFunctorIN3c104HalfES4_S4_ZZZNS0_17atan2_kernel_cudaERNS_18TensorIteratorBaseEENKUlvE_clEvENKUlvE1_clEvEUlS4_S4_E_EESt5arrayIPcLm2EELi4E23TrivialOffsetCalculatorILi1EjESF_NS0_6memory15LoadWithoutCastENSG_16StoreWithoutCastEEEviT_T0_T2_T3_T4_T5_)
        /*0620*/ 	.word	0x00000000


	//----- nvinfo : EIATTR_REGCOUNT
	.align		4
.L_299:
        /*0624*/ 	.byte	0x04, 0x2f
        /*0626*/ 	.short	(.L_301 - .L_300)
	.align		4
.L_300:
        /*0628*/ 	.word	index@(_ZN2at6native18elementwise_kernelILi128ELi4EZNS0_22gpu_kernel_impl_nocastINS0_13AUnaryFunctorIN3c104HalfES5_S5_ZZZNS0_17atan2_kernel_cudaERNS_18TensorIteratorBaseEENKUlvE_clEvENKUlvE1_clEvEUlS5_S5_E_EEEEvS7_RKT_EUliE_EEviT1_)
        /*062c*/ 	.word	0x00000014


	//----- nvinfo : EIATTR_FRAME_SIZE
	.align		4
.L_301:
        /*0630*/ 	.byte	0x04, 0x11
        /*0632*/ 	.short	(.L_303 - .L_302)
	.align		4
.L_302:
        /*0634*/ 	.word	index@($__internal_32_$__cuda_sm3x_div_rn_ftz_f32_slowpath)
        /*0638*/ 	.word	0x00000000


	//----- nvinfo : EIATTR_FRAME_SIZE
	.align		4
.L_303:
        /*063c*/ 	.byte	0x04, 0x11
        /*063e*/ 	.short	(.L_305 - .L_304)
	.align		4
.L_304:
        /*0640*/ 	.word	index@(_ZN2at6native18elementwise_kernelILi128ELi4EZNS0_22gpu_kernel_impl_nocastINS0_13AUnaryFunctorIN3c104HalfES5_S5_ZZZNS0_17atan2_kernel_cudaERNS_18TensorIteratorBaseEENKUlvE_clEvENKUlvE1_clEvEUlS5_S5_E_EEEEvS7_RKT_EUliE_EEviT1_)
        /*0644*/ 	.word	0x00000000


	//----- nvinfo : EIATTR_REGCOUNT
	.align		4
.L_305:
        /*0648*/ 	.byte	0x04, 0x2f
        /*064a*/ 	.short	(.L_307 - .L_306)
	.align		4
.L_306:
        /*064c*/ 	.word	index@(_ZN2at6native27unrolled_elementwise_kernelINS0_13AUnaryFunctorIN3c104HalfES4_S4_ZZZNS0_17atan2_kernel_cudaERNS_18TensorIteratorBaseEENKUlvE_clEvENKUlvE1_clEvEUlS4_S4_E_EESt5arrayIPcLm2EELi4E23TrivialOffsetCalculatorILi1EjESF_NS0_6memory12LoadWithCastILi1EEENSG_13StoreWithCastILi1EEEEEviT_T0_T2_T3_T4_T5_)
        /*0650*/ 	.word	0x0000001c


	//----- nvinfo : EIATTR_FRAME_SIZE
	.align		4
.L_307:
        /*0654*/ 	.byte	0x04, 0x11
        /*0656*/ 	.short	(.L_309 - .L_308)
	.align		4
.L_308:
        /*0658*/ 	.word	index@($__internal_31_$__cuda_sm3x_div_rn_ftz_f32_slowpath)
        /*065c*/ 	.word	0x00000000


	//----- nvinfo : EIATTR_FRAME_SIZE
	.align		4
.L_309:
        /*0660*/ 	.byte	0x04, 0x11
        /*0662*/ 	.short	(.L_311 - .L_310)
	.align		4
.L_310:
        /*0664*/ 	.word	index@(_ZN2at6native27unrolled_elementwise_kernelINS0_13AUnaryFunctorIN3c104HalfES4_S4_ZZZNS0_17atan2_kernel_cudaERNS_18TensorIteratorBaseEENKUlvE_clEvENKUlvE1_clEvEUlS4_S4_E_EESt5arrayIPcLm2EELi4E23TrivialOffsetCalculatorILi1EjESF_NS0_6memory12LoadWithCastILi1EEENSG_13StoreWithCastILi1EEEEEviT_T0_T2_T3_T4_T5_)
        /*0668*/ 	.word	0x00000000


	//----- nvinfo : EIATTR_REGCOUNT
	.align		4
.L_311:
        /*066c*/ 	.byte	0x04, 0x2f
        /*066e*/ 	.short	(.L_313 - .L_312)
	.align		4
.L_312:
        /*0670*/ 	.word	index@(_ZN2at6native18elementwise_kernelILi128ELi4EZNS0_15gpu_kernel_implINS0_13AUnaryFunctorIN3c104HalfES5_S5_ZZZNS0_17atan2_kernel_cudaERNS_18TensorIteratorBaseEENKUlvE_clEvENKUlvE1_clEvEUlS5_S5_E_EEEEvS7_RKT_EUliE_EEviT1_)
        /*0674*/ 	.word	0x00000018


	//----- nvinfo : EIATTR_FRAME_SIZE
	.align		4
.L_313:
        /*0678*/ 	.byte	0x04, 0x11
        /*067a*/ 	.short	(.L_315 - .L_314)
	.align		4
.L_314:
        /*067c*/ 	.word	index@($__internal_30_$__cuda_sm3x_div_rn_ftz_f32_slowpath)
        /*0680*/ 	.word	0x00000000


	//----- nvinfo : EIATTR_FRAME_SIZE
	.align		4
.L_315:
        /*0684*/ 	.byte	0x04, 0x11
        /*0686*/ 	.short	(.L_317 - .L_316)
	.align		4
.L_316:
        /*0688*/ 	.word	index@(_ZN2at6native18elementwise_kernelILi128ELi4EZNS0_15gpu_kernel_implINS0_13AUnaryFunctorIN3c104HalfES5_S5_ZZZNS0_17atan2_kernel_cudaERNS_18TensorIteratorBaseEENKUlvE_clEvENKUlvE1_clEvEUlS5_S5_E_EEEEvS7_RKT_EUliE_EEviT1_)
        /*068c*/ 	.word	0x00000000


	//----- nvinfo : EIATTR_REGCOUNT
	.align		4
.L_317:
        /*0690*/ 	.byte	0x04, 0x2f
        /*0692*/ 	.short	(.L_319 - .L_318)
	.align		4
.L_318:
        /*0694*/ 	.word	index@(_ZN2at6native29vectorized_elementwise_kernelILi8ENS0_13BUnaryFunctorIN3c104HalfES4_S4_ZZZNS0_17atan2_kernel_cudaERNS_18TensorIteratorBaseEENKUlvE_clEvENKUlvE1_clEvEUlS4_S4_E_EESt5arrayIPcLm2EEEEviT0_T1_)
        /*0698*/ 	.word	0x00000004


	//----- nvinfo : EIATTR_FRAME_SIZE
	.align		4
.L_319:
        /*069c*/ 	.byte	0x04, 0x11
        /*069e*/ 	.short	(.L_321 - .L_320)
	.align		4
.L_320:
        /*06a0*/ 	.word	index@(_ZN2at6native29vectorized_elementwise_kernelILi8ENS0_13BUnaryFunctorIN3c104HalfES4_S4_ZZZNS0_17atan2_kernel_cudaERNS_18TensorIteratorBaseEENKUlvE_clEvENKUlvE1_clEvEUlS4_S4_E_EESt5arrayIPcLm2EEEEviT0_T1_)
        /*06a4*/ 	.word	0x00000000


	//----- nvinfo : EIATTR_REGCOUNT
	.align		4
.L_321:
        /*06a8*/ 	.byte	0x04, 0x2f
        /*06aa*/ 	.short	(.L_323 - .L_322)
	.align		4
.L_322:
        /*06ac*/ 	.word	index@(_ZN2at6native29vectorized_elementwise_kernelILi4ENS0_13BUnaryFunctorIN3c104HalfES4_S4_ZZZNS0_17atan2_kernel_cudaERNS_18TensorIteratorBaseEENKUlvE_clEvENKUlvE1_clEvEUlS4_S4_E_EESt5arrayIPcLm2EEEEviT0_T1_)
        /*06b0*/ 	.word	0x00000020


	//----- nvinfo : EIATTR_FRAME_SIZE
	.align		4
.L_323:
        /*06b4*/ 	.byte	0x04, 0x11
        /*06b6*/ 	.short	(.L_325 - .L_324)
	.align		4
.L_324:
        /*06b8*/ 	.word	index@($__internal_29_$__cuda_sm3x_div_rn_ftz_f32_slowpath)
        /*06bc*/ 	.word	0x00000000


	//----- nvinfo : EIATTR_FRAME_SIZE
	.align		4
.L_325:
        /*06c0*/ 	.byte	0x04, 0x11
        /*06c2*/ 	.short	(.L_327 - .L_326)
	.align		4
.L_326:
        /*06c4*/ 	.word	index@(_ZN2at6native29vectorized_elementwise_kernelILi4ENS0_13BUnaryFunctorIN3c104HalfES4_S4_ZZZNS0_17atan2_kernel_cudaERNS_18TensorIteratorBaseEENKUlvE_clEvENKUlvE1_clEvEUlS4_S4_E_EESt5arrayIPcLm2EEEEviT0_T1_)
        /*06c8*/ 	.word	0x00000000


	//----- nvinfo : EIATTR_REGCOUNT
	.align		4
.L_327:
        /*06cc*/ 	.byte	0x04, 0x2f
        /*06ce*/ 	.short	(.L_329 - .L_328)
	.align		4
.L_328:
        /*06d0*/ 	.word	index@(_ZN2at6native29vectorized_elementwise_kernelILi2ENS0_13BUnaryFunctorIN3c104HalfES4_S4_ZZZNS0_17atan2_kernel_cudaERNS_18TensorIteratorBaseEENKUlvE_clEvENKUlvE1_clEvEUlS4_S4_E_EESt5arrayIPcLm2EEEEviT0_T1_)
        /*06d4*/ 	.word	0x00000020


	//----- nvinfo : EIATTR_FRAME_SIZE
	.align		4
.L_329:
        /*06d8*/ 	.byte	0x04, 0x11
        /*06da*/ 	.short	(.L_331 - .L_330)
	.align		4
.L_330:
        /*06dc*/ 	.word	index@($__internal_28_$__cuda_sm3x_div_rn_ftz_f32_slowpath)
        /*06e0*/ 	.word	0x00000000


	//----- nvinfo : EIATTR_FRAME_SIZE
	.align		4
.L_331:
        /*06e4*/ 	.byte	0x04, 0x11
        /*06e6*/ 	.short	(.L_333 - .L_332)
	.align		4
.L_332:
        /*06e8*/ 	.word	index@(_ZN2at6native29vectorized_elementwise_kernelILi2ENS0_13BUnaryFunctorIN3c104HalfES4_S4_ZZZNS0_17atan2_kernel_cudaERNS_18TensorIteratorBaseEENKUlvE_clEvENKUlvE1_clEvEUlS4_S4_E_EESt5arrayIPcLm2EEEEviT0_T1_)
        /*06ec*/ 	.word	0x00000000


	//----- nvinfo : EIATTR_REGCOUNT
	.align		4
.L_333:
        /*06f0*/ 	.byte	0x04, 0x2f
        /*06f2*/ 	.short	(.L_335 - .L_334)
	.align		4
.L_334:
        /*06f4*/ 	.word	index@(_ZN2at6native27unrolled_elementwise_kernelINS0_13BUnaryFunctorIN3c104HalfES4_S4_ZZZNS0_17atan2_kernel_cudaERNS_18TensorIteratorBaseEENKUlvE_clEvENKUlvE1_clEvEUlS4_S4_E_EESt5arrayIPcLm2EELi4E23TrivialOffsetCalculatorILi1EjESF_NS0_6memory15LoadWithoutCastENSG_16StoreWithoutCastEEEviT_T0_T2_T3_T4_T5_)
        /*06f8*/ 	.word	0x00000018


	//----- nvinfo : EIATTR_FRAME_SIZE
	.align		4
.L_335:
        /*06fc*/ 	.byte	0x04, 0x11
        /*06fe*/ 	.short	(.L_337 - .L_336)
	.align		4
.L_336:
        /*0700*/ 	.word	index@($__internal_27_$__cuda_sm3x_div_rn_ftz_f32_slowpath)
        /*0704*/ 	.word	0x00000000


	//----- nvinfo : EIATTR_FRAME_SIZE
	.align		4
.L_337:
        /*0708*/ 	.byte	0x04, 0x11
        /*070a*/ 	.short	(.L_339 - .L_338)
	.align		4
.L_338:
        /*070c*/ 	.word	index@(_ZN2at6native27unrolled_elementwise_kernelINS0_13BUnaryFunctorIN3c104HalfES4_S4_ZZZNS0_17atan2_kernel_cudaERNS_18TensorIteratorBaseEENKUlvE_clEvENKUlvE1_clEvEUlS4_S4_E_EESt5arrayIPcLm2EELi4E23TrivialOffsetCalculatorILi1EjESF_NS0_6memory15LoadWithoutCastENSG_16StoreWithoutCastEEEviT_T0_T2_T3_T4_T5_)
        /*0710*/ 	.word	0x00000000


	//----- nvinfo : EIATTR_REGCOUNT
	.align		4
.L_339:
        /*0714*/ 	.byte	0x04, 0x2f
        /*0716*/ 	.short	(.L_341 - .L_340)
	.align		4
.L_340:
        /*0718*/ 	.word	index@(_ZN2at6native18elementwise_kernelILi128ELi4EZNS0_22gpu_kernel_impl_nocastINS0_13BUnaryFunctorIN3c104HalfES5_S5_ZZZNS0_17atan2_kernel_cudaERNS_18TensorIteratorBaseEENKUlvE_clEvENKUlvE1_clEvEUlS5_S5_E_EEEEvS7_RKT_EUliE_EEviT1_)
        /*071c*/ 	.word	0x00000014


	//----- nvinfo : EIATTR_FRAME_SIZE
	.align		4
.L_341:
        /*0720*/ 	.byte	0x04, 0x11
        /*0722*/ 	.short	(.L_343 - .L_342)
	.align		4
.L_342:
        /*0724*/ 	.word	index@($__internal_26_$__cuda_sm3x_div_rn_ftz_f32_slowpath)
        /*0728*/ 	.word	0x00000000


	//----- nvinfo : EIATTR_FRAME_SIZE
	.align		4
.L_343:
        /*072c*/ 	.byte	0x04, 0x11
        /*072e*/ 	.short	(.L_345 - .L_344)
	.align		4
.L_344:
        /*0730*/ 	.word	index@(_ZN2at6native18elementwise_kernelILi128ELi4EZNS0_22gpu_kernel_impl_nocastINS0_13BUnaryFunctorIN3c104HalfES5_S5_ZZZNS0_17atan2_kernel_cudaERNS_18TensorIteratorBaseEENKUlvE_clEvENKUlvE1_clEvEUlS5_S5_E_EEEEvS7_RKT_EUliE_EEviT1_)
        /*0734*/ 	.word	0x00000000


	//----- nvinfo : EIATTR_REGCOUNT
	.align		4
.L_345:
        /*0738*/ 	.byte	0x04, 0x2f
        /*073a*/ 	.short	(.L_347 - .L_346)
	.align		4
.L_346:
        /*073c*/ 	.word	index@(_ZN2at6native27unrolled_elementwise_kernelINS0_13BUnaryFunctorIN3c104HalfES4_S4_ZZZNS0_17atan2_kernel_cudaERNS_18TensorIteratorBaseEENKUlvE_clEvENKUlvE1_clEvEUlS4_S4_E_EESt5arrayIPcLm2EELi4E23TrivialOffsetCalculatorILi1EjESF_NS0_6memory12LoadWithCastILi1EEENSG_13StoreWithCastILi1EEEEEviT_T0_T2_T3_T4_T5_)
        /*0740*/ 	.word	0x0000001c


	//----- nvinfo : EIATTR_FRAME_SIZE
	.align		4
.L_347:
        /*0744*/ 	.byte	0x04, 0x11
        /*0746*/ 	.short	(.L_349 - .L_348)
	.align		4
.L_348:
        /*0748*/ 	.word	index@($__internal_25_$__cuda_sm3x_div_rn_ftz_f32_slowpath)
        /*074c*/ 	.word	0x00000000


	//----- nvinfo : EIATTR_FRAME_SIZE
	.align		4
.L_349:
        /*0750*/ 	.byte	0x04, 0x11
        /*0752*/ 	.short	(.L_351 - .L_350)
	.align		4
.L_350:
        /*0754*/ 	.word	index@(_ZN2at6native27unrolled_elementwise_kernelINS0_13BUnaryFunctorIN3c104HalfES4_S4_ZZZNS0_17atan2_kernel_cudaERNS_18TensorIteratorBaseEENKUlvE_clEvENKUlvE1_clEvEUlS4_S4_E_EESt5arrayIPcLm2EELi4E23TrivialOffsetCalculatorILi1EjESF_NS0_6memory12LoadWithCastILi1EEENSG_13StoreWithCastILi1EEEEEviT_T0_T2_T3_T4_T5_)
        /*0758*/ 	.word	0x00000000


	//----- nvinfo : EIATTR_REGCOUNT
	.align		4
.L_351:
        /*075c*/ 	.byte	0x04, 0x2f
        /*075e*/ 	.short	(.L_353 - .L_352)
	.align		4
.L_352:
        /*0760*/ 	.word	index@(_ZN2at6native18elementwise_kernelILi128ELi4EZNS0_15gpu_kernel_implINS0_13BUnaryFunctorIN3c104HalfES5_S5_ZZZNS0_17atan2_kernel_cudaERNS_18TensorIteratorBaseEENKUlvE_clEvENKUlvE1_clEvEUlS5_S5_E_EEEEvS7_RKT_EUliE_EEviT1_)
        /*0764*/ 	.word	0x00000018


	//----- nvinfo : EIATTR_FRAME_SIZE
	.align		4
.L_353:
        /*0768*/ 	.byte	0x04, 0x11
        /*076a*/ 	.short	(.L_355 - .L_354)
	.align		4
.L_354:
        /*076c*/ 	.word	index@($__internal_24_$__cuda_sm3x_div_rn_ftz_f32_slowpath)
        /*0770*/ 	.word	0x00000000


	//----- nvinfo : EIATTR_FRAME_SIZE
	.align		4
.L_355:
        /*0774*/ 	.byte	0x04, 0x11
        /*0776*/ 	.short	(.L_357 - .L_356)
	.align		4
.L_356:
        /*0778*/ 	.word	index@(_ZN2at6native18elementwise_kernelILi128ELi4EZNS0_15gpu_kernel_implINS0_13BUnaryFunctorIN3c104HalfES5_S5_ZZZNS0_17atan2_kernel_cudaERNS_18TensorIteratorBaseEENKUlvE_clEvENKUlvE1_clEvEUlS5_S5_E_EEEEvS7_RKT_EUliE_EEviT1_)
        /*077c*/ 	.word	0x00000000


	//----- nvinfo : EIATTR_REGCOUNT
	.align		4
.L_357:
        /*0780*/ 	.byte	0x04, 0x2f
        /*0782*/ 	.short	(.L_359 - .L_358)
	.align		4
.L_358:
        /*0784*/ 	.word	index@(_ZN2at6native29vectorized_elementwise_kernelILi8ENS0_13BinaryFunctorIN3c104HalfES4_S4_ZZZNS0_17atan2_kernel_cudaERNS_18TensorIteratorBaseEENKUlvE_clEvENKUlvE1_clEvEUlS4_S4_E_EESt5arrayIPcLm3EEEEviT0_T1_)
        /*0788*/ 	.word	0x00000004


	//----- nvinfo : EIATTR_FRAME_SIZE
	.align		4
.L_359:
        /*078c*/ 	.byte	0x04, 0x11
        /*078e*/ 	.short	(.L_361 - .L_360)
	.align		4
.L_360:
        /*0790*/ 	.word	index@(_ZN2at6native29vectorized_elementwise_kernelILi8ENS0_13BinaryFunctorIN3c104HalfES4_S4_ZZZNS0_17atan2_kernel_cudaERNS_18TensorIteratorBaseEENKUlvE_clEvENKUlvE1_clEvEUlS4_S4_E_EESt5arrayIPcLm3EEEEviT0_T1_)
        /*0794*/ 	.word	0x00000000


	//----- nvinfo : EIATTR_REGCOUNT
	.align		4
.L_361:
        /*0798*/ 	.byte	0x04, 0x2f
        /*079a*/ 	.short	(.L_363 - .L_362)
	.align		4
.L_362:
        /*079c*/ 	.word	index@(_ZN2at6native29vectorized_elementwise_kernelILi4ENS0_13BinaryFunctorIN3c104HalfES4_S4_ZZZNS0_17atan2_kernel_cudaERNS_18TensorIteratorBaseEENKUlvE_clEvENKUlvE1_clEvEUlS4_S4_E_EESt5arrayIPcLm3EEEEviT0_T1_)
        /*07a0*/ 	.word	0x00000028


	//----- nvinfo : EIATTR_FRAME_SIZE
	.align		4
.L_363:
        /*07a4*/ 	.byte	0x04, 0x11
        /*07a6*/ 	.short	(.L_365 - .L_364)
	.align		4
.L_364:
        /*07a8*/ 	.word	index@($__internal_23_$__cuda_sm3x_div_rn_ftz_f32_slowpath)
        /*07ac*/ 	.word	0x00000000


	//----- nvinfo : EIATTR_FRAME_SIZE
	.align		4
.L_365:
        /*07b0*/ 	.byte	0x04, 0x11
        /*07b2*/ 	.short	(.L_367 - .L_366)
	.align		4
.L_366:
        /*07b4*/ 	.word	index@(_ZN2at6native29vectorized_elementwise_kernelILi4ENS0_13BinaryFunctorIN3c104HalfES4_S4_ZZZNS0_17atan2_kernel_cudaERNS_18TensorIteratorBaseEENKUlvE_clEvENKUlvE1_clEvEUlS4_S4_E_EESt5arrayIPcLm3EEEEviT0_T1_)
        /*07b8*/ 	.word	0x00000000


	//----- nvinfo : EIATTR_REGCOUNT
	.align		4
.L_367:
        /*07bc*/ 	.byte	0x04, 0x2f
        /*07be*/ 	.short	(.L_369 - .L_368)
	.align		4
.L_368:
        /*07c0*/ 	.word	index@(_ZN2at6native29vectorized_elementwise_kernelILi2ENS0_13BinaryFunctorIN3c104HalfES4_S4_ZZZNS0_17atan2_kernel_cudaERNS_18TensorIteratorBaseEENKUlvE_clEvENKUlvE1_clEvEUlS4_S4_E_EESt5arrayIPcLm3EEEEviT0_T1_)
        /*07c4*/ 	.word	0x00000028


	//----- nvinfo : EIATTR_FRAME_SIZE
	.align		4
.L_369:
        /*07c8*/ 	.byte	0x04, 0x11
        /*07ca*/ 	.short	(.L_371 - .L_370)
	.align		4
.L_370:
        /*07cc*/ 	.word	index@($__internal_22_$__cuda_sm3x_div_rn_ftz_f32_slowpath)
        /*07d0*/ 	.word	0x00000000


	//----- nvinfo : EIATTR_FRAME_SIZE
	.align		4
.L_371:
        /*07d4*/ 	.byte	0x04, 0x11
        /*07d6*/ 	.short	(.L_373 - .L_372)
	.align		4
.L_372:
        /*07d8*/ 	.word	index@(_ZN2at6native29vectorized_elementwise_kernelILi2ENS0_13BinaryFunctorIN3c104HalfES4_S4_ZZZNS0_17atan2_kernel_cudaERNS_18TensorIteratorBaseEENKUlvE_clEvENKUlvE1_clEvEUlS4_S4_E_EESt5arrayIPcLm3EEEEviT0_T1_)
        /*07dc*/ 	.word	0x00000000


	//----- nvinfo : EIATTR_REGCOUNT
	.align		4
.L_373:
        /*07e0*/ 	.byte	0x04, 0x2f
        /*07e2*/ 	.short	(.L_375 - .L_374)
	.align		4
.L_374:
        /*07e4*/ 	.word	index@(_ZN2at6native27unrolled_elementwise_kernelINS0_13BinaryFunctorIN3c104HalfES4_S4_ZZZNS0_17atan2_kernel_cudaERNS_18TensorIteratorBaseEENKUlvE_clEvENKUlvE1_clEvEUlS4_S4_E_EESt5arrayIPcLm3EELi4E23TrivialOffsetCalculatorILi2EjESE_ILi1EjENS0_6memory15LoadWithoutCastENSH_16StoreWithoutCastEEEviT_T0_T2_T3_T4_T5_)
        /*07e8*/ 	.word	0x0000001e


	//----- nvinfo : EIATTR_FRAME_SIZE
	.align		4
.L_375:
        /*07ec*/ 	.byte	0x04, 0x11
        /*07ee*/ 	.short	(.L_377 - .L_376)
	.align		4
.L_376:
        /*07f0*/ 	.word	index@($__internal_21_$__cuda_sm3x_div_rn_ftz_f32_slowpath)
        /*07f4*/ 	.word	0x00000000


	//----- nvinfo : EIATTR_FRAME_SIZE
	.align		4
.L_377:
        /*07f8*/ 	.byte	0x04, 0x11
        /*07fa*/ 	.short	(.L_379 - .L_378)
	.align		4
.L_378:
        /*07fc*/ 	.word	index@(_ZN2at6native27unrolled_elementwise_kernelINS0_13BinaryFunctorIN3c104HalfES4_S4_ZZZNS0_17atan2_kernel_cudaERNS_18TensorIteratorBaseEENKUlvE_clEvENKUlvE1_clEvEUlS4_S4_E_EESt5arrayIPcLm3EELi4E23TrivialOffsetCalculatorILi2EjESE_ILi1EjENS0_6memory15LoadWithoutCastENSH_16StoreWithoutCastEEEviT_T0_T2_T3_T4_T5_)
        /*0800*/ 	.word	0x00000000


	//----- nvinfo : EIATTR_REGCOUNT
	.align		4
.L_379:
        /*0804*/ 	.byte	0x04, 0x2f
        /*0806*/ 	.short	(.L_381 - .L_380)
	.align		4
.L_380:
        /*0808*/ 	.word	index@(_ZN2at6native18elementwise_kernelILi128ELi4EZNS0_22gpu_kernel_impl_nocastINS0_13BinaryFunctorIN3c104HalfES5_S5_ZZZNS0_17atan2_kernel_cudaERNS_18TensorIteratorBaseEENKUlvE_clEvENKUlvE1_clEvEUlS5_S5_E_EEEEvS7_RKT_EUliE_EEviT1_)
        /*080c*/ 	.word	0x00000015


	//----- nvinfo : EIATTR_FRAME_SIZE
	.align		4
.L_381:
        /*0810*/ 	.byte	0x04, 0x11
        /*0812*/ 	.short	(.L_383 - .L_382)
	.align		4
.L_382:
        /*0814*/ 	.word	index@($__internal_20_$__cuda_sm3x_div_rn_ftz_f32_slowpath)
        /*0818*/ 	.word	0x00000000


	//----- nvinfo : EIATTR_FRAME_SIZE
	.align		4
.L_383:
        /*081c*/ 	.byte	0x04, 0x11
        /*081e*/ 	.short	(.L_385 - .L_384)
	.align		4
.L_384:
        /*0820*/ 	.word	index@(_ZN2at6native18elementwise_kernelILi128ELi4EZNS0_22gpu_kernel_impl_nocastINS0_13BinaryFunctorIN3c104HalfES5_S5_ZZZNS0_17atan2_kernel_cudaERNS_18TensorIteratorBaseEENKUlvE_clEvENKUlvE1_clEvEUlS5_S5_E_EEEEvS7_RKT_EUliE_EEviT1_)
        /*0824*/ 	.word	0x00000000


	//----- nvinfo : EIATTR_REGCOUNT
	.align		4
.L_385:
        /*0828*/ 	.byte	0x04, 0x2f
        /*082a*/ 	.short	(.L_387 - .L_386)
	.align		4
.L_386:
        /*082c*/ 	.word	index@(_ZN2at6native27unrolled_elementwise_kernelINS0_13BinaryFunctorIN3c104HalfES4_S4_ZZZNS0_17atan2_kernel_cudaERNS_18TensorIteratorBaseEENKUlvE_clEvENKUlvE1_clEvEUlS4_S4_E_EESt5arrayIPcLm3EELi4E23TrivialOffsetCalculatorILi2EjESE_ILi1EjENS0_6memory12LoadWithCastILi2EEENSH_13StoreWithCastILi1EEEEEviT_T0_T2_T3_T4_T5_)
        /*0830*/ 	.word	0x0000001e


	//----- nvinfo : EIATTR_FRAME_SIZE
	.align		4
.L_387:
        /*0834*/ 	.byte	0x04, 0x11
        /*0836*/ 	.short	(.L_389 - .L_388)
	.align		4
.L_388:
        /*0838*/ 	.word	index@($__internal_19_$__cuda_sm3x_div_rn_ftz_f32_slowpath)
        /*083c*/ 	.word	0x00000000


	//----- nvinfo : EIATTR_FRAME_SIZE
	.align		4
.L_389:
        /*0840*/ 	.byte	0x04, 0x11
        /*0842*/ 	.short	(.L_391 - .L_390)
	.align		4
.L_390:
        /*0844*/ 	.word	index@(_ZN2at6native27unrolled_elementwise_kernelINS0_13BinaryFunctorIN3c104HalfES4_S4_ZZZNS0_17atan2_kernel_cudaERNS_18TensorIteratorBaseEENKUlvE_clEvENKUlvE1_clEvEUlS4_S4_E_EESt5arrayIPcLm3EELi4E23TrivialOffsetCalculatorILi2EjESE_ILi1EjENS0_6memory12LoadWithCastILi2EEENSH_13StoreWithCastILi1EEEEEviT_T0_T2_T3_T4_T5_)
        /*0848*/ 	.word	0x00000000


	//----- nvinfo : EIATTR_REGCOUNT
	.align		4
.L_391:
        /*084c*/ 	.byte	0x04, 0x2f
        /*084e*/ 	.short	(.L_393 - .L_392)
	.align		4
.L_392:
        /*0850*/ 	.word	index@(_ZN2at6native18elementwise_kernelILi128ELi4EZNS0_15gpu_kernel_implINS0_13BinaryFunctorIN3c104HalfES5_S5_ZZZNS0_17atan2_kernel_cudaERNS_18TensorIteratorBaseEENKUlvE_clEvENKUlvE1_clEvEUlS5_S5_E_EEEEvS7_RKT_EUliE_EEviT1_)
        /*0854*/ 	.word	0x00000018


	//----- nvinfo : EIATTR_FRAME_SIZE
	.align		4
.L_393:
        /*0858*/ 	.byte	0x04, 0x11
        /*085a*/ 	.short	(.L_395 - .L_394)
	.align		4
.L_394:
        /*085c*/ 	.word	index@($__internal_18_$__cuda_sm3x_div_rn_ftz_f32_slowpath)
        /*0860*/ 	.word	0x00000000


	//----- nvinfo : EIATTR_FRAME_SIZE
	.align		4
.L_395:
        /*0864*/ 	.byte	0x04, 0x11
        /*0866*/ 	.short	(.L_397 - .L_396)
	.align		4
.L_396:
        /*0868*/ 	.word	index@(_ZN2at6native18elementwise_kernelILi128ELi4EZNS0_15gpu_kernel_implINS0_13BinaryFunctorIN3c104HalfES5_S5_ZZZNS0_17atan2_kernel_cudaERNS_18TensorIteratorBaseEENKUlvE_clEvENKUlvE1_clEvEUlS5_S5_E_EEEEvS7_RKT_EUliE_EEviT1_)
        /*086c*/ 	.word	0x00000000


	//----- nvinfo : EIATTR_REGCOUNT
	.align		4
.L_397:
        /*0870*/ 	.byte	0x04, 0x2f
        /*0872*/ 	.short	(.L_399 - .L_398)
	.align		4
.L_398:
        /*0874*/ 	.word	index@(_ZN2at6native29vectorized_elementwise_kernelILi8ENS0_13AUnaryFunctorIN3c108BFloat16ES4_S4_ZZZNS0_17atan2_kernel_cudaERNS_18TensorIteratorBaseEENKUlvE_clEvENKUlvE2_clEvEUlS4_S4_E_EESt5arrayIPcLm2EEEEviT0_T1_)
        /*0878*/ 	.word	0x00000004


	//----- nvinfo : EIATTR_FRAME_SIZE
	.align		4
.L_399:
        /*087c*/ 	.byte	0x04, 0x11
        /*087e*/ 	.short	(.L_401 - .L_400)
	.align		4
.L_400:
        /*0880*/ 	.word	index@(_ZN2at6native29vectorized_elementwise_kernelILi8ENS0_13AUnaryFunctorIN3c108BFloat16ES4_S4_ZZZNS0_17atan2_kernel_cudaERNS_18TensorIteratorBaseEENKUlvE_clEvENKUlvE2_clEvEUlS4_S4_E_EESt5arrayIPcLm2EEEEviT0_T1_)
        /*0884*/ 	.word	0x00000000


	//----- nvinfo : EIATTR_REGCOUNT
	.align		4
.L_401:
        /*0888*/ 	.byte	0x04, 0x2f
        /*088a*/ 	.short	(.L_403 - .L_402)
	.align		4
.L_402:
        /*088c*/ 	.word	index@(_ZN2at6native29vectorized_elementwise_kernelILi4ENS0_13AUnaryFunctorIN3c108BFloat16ES4_S4_ZZZNS0_17atan2_kernel_cudaERNS_18TensorIteratorBaseEENKUlvE_clEvENKUlvE2_clEvEUlS4_S4_E_EESt5arrayIPcLm2EEEEviT0_T1_)
        /*0890*/ 	.word	0x00000020


	//----- nvinfo : EIATTR_FRAME_SIZE
	.align		4
.L_403:
        /*0894*/ 	.byte	0x04, 0x11
        /*0896*/ 	.short	(.L_405 - .L_404)
	.align		4
.L_404:
        /*0898*/ 	.word	index@($__internal_17_$__cuda_sm3x_div_rn_ftz_f32_slowpath)
        /*089c*/ 	.word	0x00000000


	//----- nvinfo : EIATTR_FRAME_SIZE
	.align		4
.L_405:
        /*08a0*/ 	.byte	0x04, 0x11
        /*08a2*/ 	.short	(.L_407 - .L_406)
	.align		4
.L_406:
        /*08a4*/ 	.word	index@(_ZN2at6native29vectorized_elementwise_kernelILi4ENS0_13AUnaryFunctorIN3c108BFloat16ES4_S4_ZZZNS0_17atan2_kernel_cudaERNS_18TensorIteratorBaseEENKUlvE_clEvENKUlvE2_clEvEUlS4_S4_E_EESt5arrayIPcLm2EEEEviT0_T1_)
        /*08a8*/ 	.word	0x00000000


	//----- nvinfo : EIATTR_REGCOUNT
	.align		4
.L_407:
        /*08ac*/ 	.byte	0x04, 0x2f
        /*08ae*/ 	.short	(.L_409 - .L_408)
	.align		4
.L_408:
        /*08b0*/ 	.word	index@(_ZN2at6native29vectorized_elementwise_kernelILi2ENS0_13AUnaryFunctorIN3c108BFloat16ES4_S4_ZZZNS0_17atan2_kernel_cudaERNS_18TensorIteratorBaseEENKUlvE_clEvENKUlvE2_clEvEUlS4_S4_E_EESt5arrayIPcLm2EEEEviT0_T1_)
        /*08b4*/ 	.word	0x00000020


	//----- nvinfo : EIATTR_FRAME_SIZE
	.align		4
.L_409:
        /*08b8*/ 	.byte	0x04, 0x11
        /*08ba*/ 	.short	(.L_411 - .L_410)
	.align		4
.L_410:
        /*08bc*/ 	.word	index@($__internal_16_$__cuda_sm3x_div_rn_ftz_f32_slowpath)
        /*08c0*/ 	.word	0x00000000


	//----- nvinfo : EIATTR_FRAME_SIZE
	.align		4
.L_411:
        /*08c4*/ 	.byte	0x04, 0x11
        /*08c6*/ 	.short	(.L_413 - .L_412)
	.align		4
.L_412:
        /*08c8*/ 	.word	index@(_ZN2at6native29vectorized_elementwise_kernelILi2ENS0_13AUnaryFunctorIN3c108BFloat16ES4_S4_ZZZNS0_17atan2_kernel_cudaERNS_18TensorIteratorBaseEENKUlvE_clEvENKUlvE2_clEvEUlS4_S4_E_EESt5arrayIPcLm2EEEEviT0_T1_)
        /*08cc*/ 	.word	0x00000000


	//----- nvinfo : EIATTR_REGCOUNT
	.align		4
.L_413:
        /*08d0*/ 	.byte	0x04, 0x2f
        /*08d2*/ 	.short	(.L_415 - .L_414)
	.align		4
.L_414:
        /*08d4*/ 	.word	index@(_ZN2at6native27unrolled_elementwise_kernelINS0_13AUnaryFunctorIN3c108BFloat16ES4_S4_ZZZNS0_17atan2_kernel_cudaERNS_18TensorIteratorBaseEENKUlvE_clEvENKUlvE2_clEvEUlS4_S4_E_EESt5arrayIPcLm2EELi4E23TrivialOffsetCalculatorILi1EjESF_NS0_6memory15LoadWithoutCastENSG_16StoreWithoutCastEEEviT_T0_T2_T3_T4_T5_)
        /*08d8*/ 	.word	0x00000018


	//----- nvinfo : EIATTR_FRAME_SIZE
	.align		4
.L_415:
        /*08dc*/ 	.byte	0x04, 0x11
        /*08de*/ 	.short	(.L_417 - .L_416)
	.align		4
.L_416:
        /*08e0*/ 	.word	index@($__internal_15_$__cuda_sm3x_div_rn_ftz_f32_slowpath)
        /*08e4*/ 	.word	0x00000000


	//----- nvinfo : EIATTR_FRAME_SIZE
	.align		4
.L_417:
        /*08e8*/ 	.byte	0x04, 0x11
        /*08ea*/ 	.short	(.L_419 - .L_418)
	.align		4
.L_418:
        /*08ec*/ 	.word	index@(_ZN2at6native27unrolled_elementwise_kernelINS0_13AUnaryFunctorIN3c108BFloat16ES4_S4_ZZZNS0_17atan2_kernel_cudaERNS_18TensorIteratorBaseEENKUlvE_clEvENKUlvE2_clEvEUlS4_S4_E_EESt5arrayIPcLm2EELi4E23TrivialOffsetCalculatorILi1EjESF_NS0_6memory15LoadWithoutCastENSG_16StoreWithoutCastEEEviT_T0_T2_T3_T4_T5_)
        /*08f0*/ 	.word	0x00000000


	//----- nvinfo : EIATTR_REGCOUNT
	.align		4
.L_419:
        /*08f4*/ 	.byte	0x04, 0x2f
        /*08f6*/ 	.short	(.L_421 - .L_420)
	.align		4
.L_420:
        /*08f8*/ 	.word	index@(_ZN2at6native18elementwise_kernelILi128ELi4EZNS0_22gpu_kernel_impl_nocastINS0_13AUnaryFunctorIN3c108BFloat16ES5_S5_ZZZNS0_17atan2_kernel_cudaERNS_18TensorIteratorBaseEENKUlvE_clEvENKUlvE2_clEvEUlS5_S5_E_EEEEvS7_RKT_EUliE_EEviT1_)
        /*08fc*/ 	.word	0x00000016


	//----- nvinfo : EIATTR_FRAME_SIZE
	.align		4
.L_421:
        /*0900*/ 	.byte	0x04, 0x11
        /*0902*/ 	.short	(.L_423 - .L_422)
	.align		4
.L_422:
        /*0904*/ 	.word	index@($__internal_14_$__cuda_sm3x_div_rn_ftz_f32_slowpath)
        /*0908*/ 	.word	0x00000000


	//----- nvinfo : EIATTR_FRAME_SIZE
	.align		4
.L_423:
        /*090c*/ 	.byte	0x04, 0x11
        /*090e*/ 	.short	(.L_425 - .L_424)
	.align		4
.L_424:
        /*0910*/ 	.word	index@(_ZN2at6native18elementwise_kernelILi128ELi4EZNS0_22gpu_kernel_impl_nocastINS0_13AUnaryFunctorIN3c108BFloat16ES5_S5_ZZZNS0_17atan2_kernel_cudaERNS_18TensorIteratorBaseEENKUlvE_clEvENKUlvE2_clEvEUlS5_S5_E_EEEEvS7_RKT_EUliE_EEviT1_)
        /*0914*/ 	.word	0x00000000


	//----- nvinfo : EIATTR_REGCOUNT
	.align		4
.L_425:
        /*0918*/ 	.byte	0x04, 0x2f
        /*091a*/ 	.short	(.L_427 - .L_426)
	.align		4
.L_426:
        /*091c*/ 	.word	index@(_ZN2at6native27unrolled_elementwise_kernelINS0_13AUnaryFunctorIN3c108BFloat16ES4_S4_ZZZNS0_17atan2_kernel_cudaERNS_18TensorIteratorBaseEENKUlvE_clEvENKUlvE2_clEvEUlS4_S4_E_EESt5arrayIPcLm2EELi4E23TrivialOffsetCalculatorILi1EjESF_NS0_6memory12LoadWithCastILi1EEENSG_13StoreWithCastILi1EEEEEviT_T0_T2_T3_T4_T5_)
        /*0920*/ 	.word	0x0000001c


	//----- nvinfo : EIATTR_FRAME_SIZE
	.align		4
.L_427:
        /*0924*/ 	.byte	0x04, 0x11
        /*0926*/ 	.short	(.L_429 - .L_428)
	.align		4
.L_428:
        /*0928*/ 	.word	index@($__internal_13_$__cuda_sm3x_div_rn_ftz_f32_slowpath)
        /*092c*/ 	.word	0x00000000


	//----- nvinfo : EIATTR_FRAME_SIZE
	.align		4
.L_429:
        /*0930*/ 	.byte	0x04, 0x11
        /*0932*/ 	.short	(.L_431 - .L_430)
	.align		4
.L_430:
        /*0934*/ 	.word	index@(_ZN2at6native27unrolled_elementwise_kernelINS0_13AUnaryFunctorIN3c108BFloat16ES4_S4_ZZZNS0_17atan2_kernel_cudaERNS_18TensorIteratorBaseEENKUlvE_clEvENKUlvE2_clEvEUlS4_S4_E_EESt5arrayIPcLm2EELi4E23TrivialOffsetCalculatorILi1EjESF_NS0_6memory12LoadWithCastILi1EEENSG_13StoreWithCastILi1EEEEEviT_T0_T2_T3_T4_T5_)
        /*0938*/ 	.word	0x00000000


	//----- nvinfo : EIATTR_REGCOUNT
	.align		4
.L_431:
        /*093c*/ 	.byte	0x04, 0x2f
        /*093e*/ 	.short	(.L_433 - .L_432)
	.align		4
.L_432:
        /*0940*/ 	.word	index@(_ZN2at6native18elementwise_kernelILi128ELi4EZNS0_15gpu_kernel_implINS0_13AUnaryFunctorIN3c108BFloat16ES5_S5_ZZZNS0_17atan2_kernel_cudaERNS_18TensorIteratorBaseEENKUlvE_clEvENKUlvE2_clEvEUlS5_S5_E_EEEEvS7_RKT_EUliE_EEviT1_)
        /*0944*/ 	.word	0x00000018


	//----- nvinfo : EIATTR_FRAME_SIZE
	.align		4
.L_433:
        /*0948*/ 	.byte	0x04, 0x11
        /*094a*/ 	.short	(.L_435 - .L_434)
	.align		4
.L_434:
        /*094c*/ 	.word	index@($__internal_12_$__cuda_sm3x_div_rn_ftz_f32_slowpath)
        /*0950*/ 	.word	0x00000000


	//----- nvinfo : EIATTR_FRAME_SIZE
	.align		4
.L_435:
        /*0954*/ 	.byte	0x04, 0x11
        /*0956*/ 	.short	(.L_437 - .L_436)
	.align		4
.L_436:
        /*0958*/ 	.word	index@(_ZN2at6native18elementwise_kernelILi128ELi4EZNS0_15gpu_kernel_implINS0_13AUnaryFunctorIN3c108BFloat16ES5_S5_ZZZNS0_17atan2_kernel_cudaERNS_18TensorIteratorBaseEENKUlvE_clEvENKUlvE2_clEvEUlS5_S5_E_EEEEvS7_RKT_EUliE_EEviT1_)
        /*095c*/ 	.word	0x00000000


	//----- nvinfo : EIATTR_REGCOUNT
	.align		4
.L_437:
        /*0960*/ 	.byte	0x04, 0x2f
        /*0962*/ 	.short	(.L_439 - .L_438)
	.align		4
.L_438:
        /*0964*/ 	.word	index@(_ZN2at6native29vectorized_elementwise_kernelILi8ENS0_13BUnaryFunctorIN3c108BFloat16ES4_S4_ZZZNS0_17atan2_kernel_cudaERNS_18TensorIteratorBaseEENKUlvE_clEvENKUlvE2_clEvEUlS4_S4_E_EESt5arrayIPcLm2EEEEviT0_T1_)
        /*0968*/ 	.word	0x00000004


	//----- nvinfo : EIATTR_FRAME_SIZE
	.align		4
.L_439:
        /*096c*/ 	.byte	0x04, 0x11
        /*096e*/ 	.short	(.L_441 - .L_440)
	.align		4
.L_440:
        /*0970*/ 	.word	index@(_ZN2at6native29vectorized_elementwise_kernelILi8ENS0_13BUnaryFunctorIN3c108BFloat16ES4_S4_ZZZNS0_17atan2_kernel_cudaERNS_18TensorIteratorBaseEENKUlvE_clEvENKUlvE2_clEvEUlS4_S4_E_EESt5arrayIPcLm2EEEEviT0_T1_)
        /*0974*/ 	.word	0x00000000


	//----- nvinfo : EIATTR_REGCOUNT
	.align		4
.L_441:
        /*0978*/ 	.byte	0x04, 0x2f
        /*097a*/ 	.short	(.L_443 - .L_442)
	.align		4
.L_442:
        /*097c*/ 	.word	index@(_ZN2at6native29vectorized_elementwise_kernelILi4ENS0_13BUnaryFunctorIN3c108BFloat16ES4_S4_ZZZNS0_17atan2_kernel_cudaERNS_18TensorIteratorBaseEENKUlvE_clEvENKUlvE2_clEvEUlS4_S4_E_EESt5arrayIPcLm2EEEEviT0_T1_)
        /*0980*/ 	.word	0x00000020


	//----- nvinfo : EIATTR_FRAME_SIZE
	.align		4
.L_443:
        /*0984*/ 	.byte	0x04, 0x11
        /*0986*/ 	.short	(.L_445 - .L_444)
	.align		4
.L_444:
        /*0988*/ 	.word	index@($__internal_11_$__cuda_sm3x_div_rn_ftz_f32_slowpath)
        /*098c*/ 	.word	0x00000000


	//----- nvinfo : EIATTR_FRAME_SIZE
	.align		4
.L_445:
        /*0990*/ 	.byte	0x04, 0x11
        /*0992*/ 	.short	(.L_447 - .L_446)
	.align		4
.L_446:
        /*0994*/ 	.word	index@(_ZN2at6native29vectorized_elementwise_kernelILi4ENS0_13BUnaryFunctorIN3c108BFloat16ES4_S4_ZZZNS0_17atan2_kernel_cudaERNS_18TensorIteratorBaseEENKUlvE_clEvENKUlvE2_clEvEUlS4_S4_E_EESt5arrayIPcLm2EEEEviT0_T1_)
        /*0998*/ 	.word	0x00000000


	//----- nvinfo : EIATTR_REGCOUNT
	.align		4
.L_447:
        /*099c*/ 	.byte	0x04, 0x2f
        /*099e*/ 	.short	(.L_449 - .L_448)
	.align		4
.L_448:
        /*09a0*/ 	.word	index@(_ZN2at6native29vectorized_elementwise_kernelILi2ENS0_13BUnaryFunctorIN3c108BFloat16ES4_S4_ZZZNS0_17atan2_kernel_cudaERNS_18TensorIteratorBaseEENKUlvE_clEvENKUlvE2_clEvEUlS4_S4_E_EESt5arrayIPcLm2EEEEviT0_T1_)
        /*09a4*/ 	.word	0x00000020


	//----- nvinfo : EIATTR_FRAME_SIZE
	.align		4
.L_449:
        /*09a8*/ 	.byte	0x04, 0x11
        /*09aa*/ 	.short	(.L_451 - .L_450)
	.align		4
.L_450:
        /*09ac*/ 	.word	index@($__internal_10_$__cuda_sm3x_div_rn_ftz_f32_slowpath)
        /*09b0*/ 	.word	0x00000000


	//----- nvinfo : EIATTR_FRAME_SIZE
	.align		4
.L_451:
        /*09b4*/ 	.byte	0x04, 0x11
        /*09b6*/ 	.short	(.L_453 - .L_452)
	.align		4
.L_452:
        /*09b8*/ 	.word	index@(_ZN2at6native29vectorized_elementwise_kernelILi2ENS0_13BUnaryFunctorIN3c108BFloat16ES4_S4_ZZZNS0_17atan2_kernel_cudaERNS_18TensorIteratorBaseEENKUlvE_clEvENKUlvE2_clEvEUlS4_S4_E_EESt5arrayIPcLm2EEEEviT0_T1_)
        /*09bc*/ 	.word	0x00000000


	//----- nvinfo : EIATTR_REGCOUNT
	.align		4
.L_453:
        /*09c0*/ 	.byte	0x04, 0x2f
        /*09c2*/ 	.short	(.L_455 - .L_454)
	.align		4
.L_454:
        /*09c4*/ 	.word	index@(_ZN2at6native27unrolled_elementwise_kernelINS0_13BUnaryFunctorIN3c108BFloat16ES4_S4_ZZZNS0_17atan2_kernel_cudaERNS_18TensorIteratorBaseEENKUlvE_clEvENKUlvE2_clEvEUlS4_S4_E_EESt5arrayIPcLm2EELi4E23TrivialOffsetCalculatorILi1EjESF_NS0_6memory15LoadWithoutCastENSG_16StoreWithoutCastEEEviT_T0_T2_T3_T4_T5_)
        /*09c8*/ 	.word	0x00000018


	//----- nvinfo : EIATTR_FRAME_SIZE
	.align		4
.L_455:
        /*09cc*/ 	.byte	0x04, 0x11
        /*09ce*/ 	.short	(.L_457 - .L_456)
	.align		4
.L_456:
        /*09d0*/ 	.word	index@($__internal_9_$__cuda_sm3x_div_rn_ftz_f32_slowpath)
        /*09d4*/ 	.word	0x00000000


	//----- nvinfo : EIATTR_FRAME_SIZE
	.align		4
.L_457:
        /*09d8*/ 	.byte	0x04, 0x11
        /*09da*/ 	.short	(.L_459 - .L_458)
	.align		4
.L_458:
        /*09dc*/ 	.word	index@(_ZN2at6native27unrolled_elementwise_kernelINS0_13BUnaryFunctorIN3c108BFloat16ES4_S4_ZZZNS0_17atan2_kernel_cudaERNS_18TensorIteratorBaseEENKUlvE_clEvENKUlvE2_clEvEUlS4_S4_E_EESt5arrayIPcLm2EELi4E23TrivialOffsetCalculatorILi1EjESF_NS0_6memory15LoadWithoutCastENSG_16StoreWithoutCastEEEviT_T0_T2_T3_T4_T5_)
        /*09e0*/ 	.word	0x00000000


	//----- nvinfo : EIATTR_REGCOUNT
	.align		4
.L_459:
        /*09e4*/ 	.byte	0x04, 0x2f
        /*09e6*/ 	.short	(.L_461 - .L_460)
	.align		4
.L_460:
        /*09e8*/ 	.word	index@(_ZN2at6native18elementwise_kernelILi128ELi4EZNS0_22gpu_kernel_impl_nocastINS0_13BUnaryFunctorIN3c108BFloat16ES5_S5_ZZZNS0_17atan2_kernel_cudaERNS_18TensorIteratorBaseEENKUlvE_clEvENKUlvE2_clEvEUlS5_S5_E_EEEEvS7_RKT_EUliE_EEviT1_)
        /*09ec*/ 	.word	0x00000016


	//----- nvinfo : EIATTR_FRAME_SIZE
	.align		4
.L_461:
        /*09f0*/ 	.byte	0x04, 0x11
        /*09f2*/ 	.short	(.L_463 - .L_462)
	.align		4
.L_462:
        /*09f4*/ 	.word	index@($__internal_8_$__cuda_sm3x_div_rn_ftz_f32_slowpath)
        /*09f8*/ 	.word	0x00000000


	//----- nvinfo : EIATTR_FRAME_SIZE
	.align		4
.L_463:
        /*09fc*/ 	.byte	0x04, 0x11
        /*09fe*/ 	.short	(.L_465 - .L_464)
	.align		4
.L_464:
        /*0a00*/ 	.word	index@(_ZN2at6native18elementwise_kernelILi128ELi4EZNS0_22gpu_kernel_impl_nocastINS0_13BUnaryFunctorIN3c108BFloat16ES5_S5_ZZZNS0_17atan2_kernel_cudaERNS_18TensorIteratorBaseEENKUlvE_clEvENKUlvE2_clEvEUlS5_S5_E_EEEEvS7_RKT_EUliE_EEviT1_)
        /*0a04*/ 	.word	0x00000000


	//----- nvinfo : EIATTR_REGCOUNT
	.align		4
.L_465:
        /*0a08*/ 	.byte	0x04, 0x2f
        /*0a0a*/ 	.short	(.L_467 - .L_466)
	.align		4
.L_466:
        /*0a0c*/ 	.word	index@(_ZN2at6native27unrolled_elementwise_kernelINS0_13BUnaryFunctorIN3c108BFloat16ES4_S4_ZZZNS0_17atan2_kernel_cudaERNS_18TensorIteratorBaseEENKUlvE_clEvENKUlvE2_clEvEUlS4_S4_E_EESt5arrayIPcLm2EELi4E23TrivialOffsetCalculatorILi1EjESF_NS0_6memory12LoadWithCastILi1EEENSG_13StoreWithCastILi1EEEEEviT_T0_T2_T3_T4_T5_)
        /*0a10*/ 	.word	0x0000001c


	//----- nvinfo : EIATTR_FRAME_SIZE
	.align		4
.L_467:
        /*0a14*/ 	.byte	0x04, 0x11
        /*0a16*/ 	.short	(.L_469 - .L_468)
	.align		4
.L_468:
        /*0a18*/ 	.word	index@($__internal_7_$__cuda_sm3x_div_rn_ftz_f32_slowpath)
        /*0a1c*/ 	.word	0x00000000


	//----- nvinfo : EIATTR_FRAME_SIZE
	.align		4
.L_469:
        /*0a20*/ 	.byte	0x04, 0x11
        /*0a22*/ 	.short	(.L_471 - .L_470)
	.align		4
.L_470:
        /*0a24*/ 	.word	index@(_ZN2at6native27unrolled_elementwise_kernelINS0_13BUnaryFunctorIN3c108BFloat16ES4_S4_ZZZNS0_17atan2_kernel_cudaERNS_18TensorIteratorBaseEENKUlvE_clEvENKUlvE2_clEvEUlS4_S4_E_EESt5arrayIPcLm2EELi4E23TrivialOffsetCalculatorILi1EjESF_NS0_6memory12LoadWithCastILi1EEENSG_13StoreWithCastILi1EEEEEviT_T0_T2_T3_T4_T5_)
        /*0a28*/ 	.word	0x00000000


	//----- nvinfo : EIATTR_REGCOUNT
	.align		4
.L_471:
        /*0a2c*/ 	.byte	0x04, 0x2f
        /*0a2e*/ 	.short	(.L_473 - .L_472)
	.align		4
.L_472:
        /*0a30*/ 	.word	index@(_ZN2at6native18elementwise_kernelILi128ELi4EZNS0_15gpu_kernel_implINS0_13BUnaryFunctorIN3c108BFloat16ES5_S5_ZZZNS0_17atan2_kernel_cudaERNS_18TensorIteratorBaseEENKUlvE_clEvENKUlvE2_clEvEUlS5_S5_E_EEEEvS7_RKT_EUliE_EEviT1_)
        /*0a34*/ 	.word	0x00000018


	//----- nvinfo : EIATTR_FRAME_SIZE
	.align		4
.L_473:
        /*0a38*/ 	.byte	0x04, 0x11
        /*0a3a*/ 	.short	(.L_475 - .L_474)
	.align		4
.L_474:
        /*0a3c*/ 	.word	index@($__internal_6_$__cuda_sm3x_div_rn_ftz_f32_slowpath)
        /*0a40*/ 	.word	0x00000000


	//----- nvinfo : EIATTR_FRAME_SIZE
	.align		4
.L_475:
        /*0a44*/ 	.byte	0x04, 0x11
        /*0a46*/ 	.short	(.L_477 - .L_476)
	.align		4
.L_476:
        /*0a48*/ 	.word	index@(_ZN2at6native18elementwise_kernelILi128ELi4EZNS0_15gpu_kernel_implINS0_13BUnaryFunctorIN3c108BFloat16ES5_S5_ZZZNS0_17atan2_kernel_cudaERNS_18TensorIteratorBaseEENKUlvE_clEvENKUlvE2_clEvEUlS5_S5_E_EEEEvS7_RKT_EUliE_EEviT1_)
        /*0a4c*/ 	.word	0x00000000


	//----- nvinfo : EIATTR_REGCOUNT
	.align		4
.L_477:
        /*0a50*/ 	.byte	0x04, 0x2f
        /*0a52*/ 	.short	(.L_479 - .L_478)
	.align		4
.L_478:
        /*0a54*/ 	.word	index@(_ZN2at6native29vectorized_elementwise_kernelILi8ENS0_13BinaryFunctorIN3c108BFloat16ES4_S4_ZZZNS0_17atan2_kernel_cudaERNS_18TensorIteratorBaseEENKUlvE_clEvENKUlvE2_clEvEUlS4_S4_E_EESt5arrayIPcLm3EEEEviT0_T1_)
        /*0a58*/ 	.word	0x00000004


	//----- nvinfo : EIATTR_FRAME_SIZE
	.align		4
.L_479:
        /*0a5c*/ 	.byte	0x04, 0x11
        /*0a5e*/ 	.short	(.L_481 - .L_480)
	.align		4
.L_480:
        /*0a60*/ 	.word	index@(_ZN2at6native29vectorized_elementwise_kernelILi8ENS0_13BinaryFunctorIN3c108BFloat16ES4_S4_ZZZNS0_17atan2_kernel_cudaERNS_18TensorIteratorBaseEENKUlvE_clEvENKUlvE2_clEvEUlS4_S4_E_EESt5arrayIPcLm3EEEEviT0_T1_)
        /*0a64*/ 	.word	0x00000000


	//----- nvinfo : EIATTR_REGCOUNT
	.align		4
.L_481:
        /*0a68*/ 	.byte	0x04, 0x2f
        /*0a6a*/ 	.short	(.L_483 - .L_482)
	.align		4
.L_482:
        /*0a6c*/ 	.word	index@(_ZN2at6native29vectorized_elementwise_kernelILi4ENS0_13BinaryFunctorIN3c108BFloat16ES4_S4_ZZZNS0_17atan2_kernel_cudaERNS_18TensorIteratorBaseEENKUlvE_clEvENKUlvE2_clEvEUlS4_S4_E_EESt5arrayIPcLm3EEEEviT0_T1_)
        /*0a70*/ 	.word	0x00000028


	//----- nvinfo : EIATTR_FRAME_SIZE
	.align		4
.L_483:
        /*0a74*/ 	.byte	0x04, 0x11
        /*0a76*/ 	.short	(.L_485 - .L_484)
	.align		4
.L_484:
        /*0a78*/ 	.word	index@($__internal_5_$__cuda_sm3x_div_rn_ftz_f32_slowpath)
        /*0a7c*/ 	.word	0x00000000


	//----- nvinfo : EIATTR_FRAME_SIZE
	.align		4
.L_485:
        /*0a80*/ 	.byte	0x04, 0x11
        /*0a82*/ 	.short	(.L_487 - .L_486)
	.align		4
.L_486:
        /*0a84*/ 	.word	index@(_ZN2at6native29vectorized_elementwise_kernelILi4ENS0_13BinaryFunctorIN3c108BFloat16ES4_S4_ZZZNS0_17atan2_kernel_cudaERNS_18TensorIteratorBaseEENKUlvE_clEvENKUlvE2_clEvEUlS4_S4_E_EESt5arrayIPcLm3EEEEviT0_T1_)
        /*0a88*/ 	.word	0x00000000


	//----- nvinfo : EIATTR_REGCOUNT
	.align		4
.L_487:
        /*0a8c*/ 	.byte	0x04, 0x2f
        /*0a8e*/ 	.short	(.L_489 - .L_488)
	.align		4
.L_488:
        /*0a90*/ 	.word	index@(_ZN2at6native29vectorized_elementwise_kernelILi2ENS0_13BinaryFunctorIN3c108BFloat16ES4_S4_ZZZNS0_17atan2_kernel_cudaERNS_18TensorIteratorBaseEENKUlvE_clEvENKUlvE2_clEvEUlS4_S4_E_EESt5arrayIPcLm3EEEEviT0_T1_)
        /*0a94*/ 	.word	0x00000028


	//----- nvinfo : EIATTR_FRAME_SIZE
	.align		4
.L_489:
        /*0a98*/ 	.byte	0x04, 0x11
        /*0a9a*/ 	.short	(.L_491 - .L_490)
	.align		4
.L_490:
        /*0a9c*/ 	.word	index@($__internal_4_$__cuda_sm3x_div_rn_ftz_f32_slowpath)
        /*0aa0*/ 	.word	0x00000000


	//----- nvinfo : EIATTR_FRAME_SIZE
	.align		4
.L_491:
        /*0aa4*/ 	.byte	0x04, 0x11
        /*0aa6*/ 	.short	(.L_493 - .L_492)
	.align		4
.L_492:
        /*0aa8*/ 	.word	index@(_ZN2at6native29vectorized_elementwise_kernelILi2ENS0_13BinaryFunctorIN3c108BFloat16ES4_S4_ZZZNS0_17atan2_kernel_cudaERNS_18TensorIteratorBaseEENKUlvE_clEvENKUlvE2_clEvEUlS4_S4_E_EESt5arrayIPcLm3EEEEviT0_T1_)
        /*0aac*/ 	.word	0x00000000


	//----- nvinfo : EIATTR_REGCOUNT
	.align		4
.L_493:
        /*0ab0*/ 	.byte	0x04, 0x2f
        /*0ab2*/ 	.short	(.L_495 - .L_494)
	.align		4
.L_494:
        /*0ab4*/ 	.word	index@(_ZN2at6native27unrolled_elementwise_kernelINS0_13BinaryFunctorIN3c108BFloat16ES4_S4_ZZZNS0_17atan2_kernel_cudaERNS_18TensorIteratorBaseEENKUlvE_clEvENKUlvE2_clEvEUlS4_S4_E_EESt5arrayIPcLm3EELi4E23TrivialOffsetCalculatorILi2EjESE_ILi1EjENS0_6memory15LoadWithoutCastENSH_16StoreWithoutCastEEEviT_T0_T2_T3_T4_T5_)
        /*0ab8*/ 	.word	0x0000001e


	//----- nvinfo : EIATTR_FRAME_SIZE
	.align		4
.L_495:
        /*0abc*/ 	.byte	0x04, 0x11
        /*0abe*/ 	.short	(.L_497 - .L_496)
	.align		4
.L_496:
        /*0ac0*/ 	.word	index@($__internal_3_$__cuda_sm3x_div_rn_ftz_f32_slowpath)
        /*0ac4*/ 	.word	0x00000000


	//----- nvinfo : EIATTR_FRAME_SIZE
	.align		4
.L_497:
        /*0ac8*/ 	.byte	0x04, 0x11
        /*0aca*/ 	.short	(.L_499 - .L_498)
	.align		4
.L_498:
        /*0acc*/ 	.word	index@(_ZN2at6native27unrolled_elementwise_kernelINS0_13BinaryFunctorIN3c108BFloat16ES4_S4_ZZZNS0_17atan2_kernel_cudaERNS_18TensorIteratorBaseEENKUlvE_clEvENKUlvE2_clEvEUlS4_S4_E_EESt5arrayIPcLm3EELi4E23TrivialOffsetCalculatorILi2EjESE_ILi1EjENS0_6memory15LoadWithoutCastENSH_16StoreWithoutCastEEEviT_T0_T2_T3_T4_T5_)
        /*0ad0*/ 	.word	0x00000000


	//----- nvinfo : EIATTR_REGCOUNT
	.align		4
.L_499:
        /*0ad4*/ 	.byte	0x04, 0x2f
        /*0ad6*/ 	.short	(.L_501 - .L_500)
	.align		4
.L_500:
        /*0ad8*/ 	.word	index@(_ZN2at6native18elementwise_kernelILi128ELi4EZNS0_22gpu_kernel_impl_nocastINS0_13BinaryFunctorIN3c108BFloat16ES5_S5_ZZZNS0_17atan2_kernel_cudaERNS_18TensorIteratorBaseEENKUlvE_clEvENKUlvE2_clEvEUlS5_S5_E_EEEEvS7_RKT_EUliE_EEviT1_)
        /*0adc*/ 	.word	0x00000015


	//----- nvinfo : EIATTR_FRAME_SIZE
	.align		4
.L_501:
        /*0ae0*/ 	.byte	0x04, 0x11
        /*0ae2*/ 	.short	(.L_503 - .L_502)
	.align		4
.L_502:
        /*0ae4*/ 	.word	index@($__internal_2_$__cuda_sm3x_div_rn_ftz_f32_slowpath)
        /*0ae8*/ 	.word	0x00000000


	//----- nvinfo : EIATTR_FRAME_SIZE
	.align		4
.L_503:
        /*0aec*/ 	.byte	0x04, 0x11
        /*0aee*/ 	.short	(.L_505 - .L_504)
	.align		4
.L_504:
        /*0af0*/ 	.word	index@(_ZN2at6native18elementwise_kernelILi128ELi4EZNS0_22gpu_kernel_impl_nocastINS0_13BinaryFunctorIN3c108BFloat16ES5_S5_ZZZNS0_17atan2_kernel_cudaERNS_18TensorIteratorBaseEENKUlvE_clEvENKUlvE2_clEvEUlS5_S5_E_EEEEvS7_RKT_EUliE_EEviT1_)
        /*0af4*/ 	.word	0x00000000


	//----- nvinfo : EIATTR_REGCOUNT
	.align		4
.L_505:
        /*0af8*/ 	.byte	0x04, 0x2f
        /*0afa*/ 	.short	(.L_507 - .L_506)
	.align		4
.L_506:
        /*0afc*/ 	.word	index@(_ZN2at6native27unrolled_elementwise_kernelINS0_13BinaryFunctorIN3c108BFloat16ES4_S4_ZZZNS0_17atan2_kernel_cudaERNS_18TensorIteratorBaseEENKUlvE_clEvENKUlvE2_clEvEUlS4_S4_E_EESt5arrayIPcLm3EELi4E23TrivialOffsetCalculatorILi2EjESE_ILi1EjENS0_6memory12LoadWithCastILi2EEENSH_13StoreWithCastILi1EEEEEviT_T0_T2_T3_T4_T5_)
        /*0b00*/ 	.word	0x0000001e


	//----- nvinfo : EIATTR_FRAME_SIZE
	.align		4
.L_507:
        /*0b04*/ 	.byte	0x04, 0x11
        /*0b06*/ 	.short	(.L_509 - .L_508)
	.align		4
.L_508:
        /*0b08*/ 	.word	index@($__internal_1_$__cuda_sm3x_div_rn_ftz_f32_slowpath)
        /*0b0c*/ 	.word	0x00000000


	//----- nvinfo : EIATTR_FRAME_SIZE
	.align		4
.L_509:
        /*0b10*/ 	.byte	0x04, 0x11
        /*0b12*/ 	.short	(.L_511 - .L_510)
	.align		4
.L_510:
        /*0b14*/ 	.word	index@(_ZN2at6native27unrolled_elementwise_kernelINS0_13BinaryFunctorIN3c108BFloat16ES4_S4_ZZZNS0_17atan2_kernel_cudaERNS_18TensorIteratorBaseEENKUlvE_clEvENKUlvE2_clEvEUlS4_S4_E_EESt5arrayIPcLm3EELi4E23TrivialOffsetCalculatorILi2EjESE_ILi1EjENS0_6memory12LoadWithCastILi2EEENSH_13StoreWithCastILi1EEEEEviT_T0_T2_T3_T4_T5_)
        /*0b18*/ 	.word	0x00000000


	//----- nvinfo : EIATTR_REGCOUNT
	.align		4
.L_511:
        /*0b1c*/ 	.byte	0x04, 0x2f
        /*0b1e*/ 	.short	(.L_513 - .L_512)
	.align		4
.L_512:
        /*0b20*/ 	.word	index@(_ZN2at6native18elementwise_kernelILi128ELi4EZNS0_15gpu_kernel_implINS0_13BinaryFunctorIN3c108BFloat16ES5_S5_ZZZNS0_17atan2_kernel_cudaERNS_18TensorIteratorBaseEENKUlvE_clEvENKUlvE2_clEvEUlS5_S5_E_EEEEvS7_RKT_EUliE_EEviT1_)
        /*0b24*/ 	.word	0x00000018


	//----- nvinfo : EIATTR_FRAME_SIZE
	.align		4
.L_513:
        /*0b28*/ 	.byte	0x04, 0x11
        /*0b2a*/ 	.short	(.L_515 - .L_514)
	.align		4
.L_514:
        /*0b2c*/ 	.word	index@($__internal_0_$__cuda_sm3x_div_rn_ftz_f32_slowpath)
        /*0b30*/ 	.word	0x00000000


	//----- nvinfo : EIATTR_FRAME_SIZE
	.align		4
.L_515:
        /*0b34*/ 	.byte	0x04, 0x11
        /*0b36*/ 	.short	(.L_517 - .L_516)
	.align		4
.L_516:
        /*0b38*/ 	.word	index@(_ZN2at6native18elementwise_kernelILi128ELi4EZNS0_15gpu_kernel_implINS0_13BinaryFunctorIN3c108BFloat16ES5_S5_ZZZNS0_17atan2_kernel_cudaERNS_18TensorIteratorBaseEENKUlvE_clEvENKUlvE2_clEvEUlS5_S5_E_EEEEvS7_RKT_EUliE_EEviT1_)
        /*0b3c*/ 	.word	0x00000000


	//----- nvinfo : EIATTR_REGCOUNT
	.align		4
.L_517:
        /*0b40*/ 	.byte	0x04, 0x2f
        /*0b42*/ 	.short	(.L_519 - .L_518)
	.align		4
.L_518:
        /*0b44*/ 	.word	index@(_ZN2at6native29vectorized_elementwise_kernelILi8ENS0_13BinaryFunctorIdddZZZNS0_17hypot_kernel_cudaERNS_18TensorIteratorBaseEENKUlvE_clEvENKUlvE_clEvEUlddE_EESt5arrayIPcLm3EEEEviT0_T1_)
        /*0b48*/ 	.word	0x00000004


	//----- nvinfo : EIATTR_FRAME_SIZE
	.align		4
.L_519:
        /*0b4c*/ 	.byte	0x04, 0x11
        /*0b4e*/ 	.short	(.L_521 - .L_520)
	.align		4
.L_520:
        /*0b50*/ 	.word	index@(_ZN2at6native29vectorized_elementwise_kernelILi8ENS0_13BinaryFunctorIdddZZZNS0_17hypot_kernel_cudaERNS_18TensorIteratorBaseEENKUlvE_clEvENKUlvE_clEvEUlddE_EESt5arrayIPcLm3EEEEviT0_T1_)
        /*0b54*/ 	.word	0x00000000


	//----- nvinfo : EIATTR_REGCOUNT
	.align		4
.L_521:
        /*0b58*/ 	.byte	0x04, 0x2f
        /*0b5a*/ 	.short	(.L_523 - .L_522)
	.align		4
.L_522:
        /*0b5c*/ 	.word	index@(_ZN2at6native29vectorized_elementwise_kernelILi4ENS0_13BinaryFunctorIdddZZZNS0_17hypot_kernel_cudaERNS_18TensorIteratorBaseEENKUlvE_clEvENKUlvE_clEvEUlddE_EESt5arrayIPcLm3EEEEviT0_T1_)
        /*0b60*/ 	.word	0x0000003e


	//----- nvinfo : EIATTR_FRAME_SIZE
	.align		4
.L_523:
        /*0b64*/ 	.byte	0x04, 0x11
        /*0b66*/ 	.short	(.L_525 - .L_524)
	.align		4
.L_524:
        /*0b68*/ 	.word	index@(_ZN2at6native29vectorized_elementwise_kernelILi4ENS0_13BinaryFunctorIdddZZZNS0_17hypot_kernel_cudaERNS_18TensorIteratorBaseEENKUlvE_clEvENKUlvE_clEvEUlddE_EESt5arrayIPcLm3EEEEviT0_T1_)
        /*0b6c*/ 	.word	0x00000000


	//----- nvinfo : EIATTR_REGCOUNT
	.align		4
.L_525:
        /*0b70*/ 	.byte	0x04, 0x2f
        /*0b72*/ 	.short	(.L_527 - .L_526)
	.align		4
.L_526:
        /*0b74*/ 	.word	index@(_ZN2at6native29vectorized_elementwise_kernelILi2ENS0_13BinaryFunctorIdddZZZNS0_17hypot_kernel_cudaERNS_18TensorIteratorBaseEENKUlvE_clEvENKUlvE_clEvEUlddE_EESt5arrayIPcLm3EEEEviT0_T1_)
        /*0b78*/ 	.word	0x00000038


	//----- nvinfo : EIATTR_FRAME_SIZE
	.align		4
.L_527:
        /*0b7c*/ 	.byte	0x04, 0x11
        /*0b7e*/ 	.short	(.L_529 - .L_528)
	.align		4
.L_528:
        /*0b80*/ 	.word	index@(_ZN2at6native29vectorized_elementwise_kernelILi2ENS0_13BinaryFunctorIdddZZZNS0_17hypot_kernel_cudaERNS_18TensorIteratorBaseEENKUlvE_clEvENKUlvE_clEvEUlddE_EESt5arrayIPcLm3EEEEviT0_T1_)
        /*0b84*/ 	.word	0x00000000


	//----- nvinfo : EIATTR_REGCOUNT
	.align		4
.L_529:
        /*0b88*/ 	.byte	0x04, 0x2f
        /*0b8a*/ 	.short	(.L_531 - .L_530)
	.align		4
.L_530:
        /*0b8c*/ 	.word	index@(_ZN2at6native27unrolled_elementwise_kernelINS0_13BinaryFunctorIdddZZZNS0_17hypot_kernel_cudaERNS_18TensorIteratorBaseEENKUlvE_clEvENKUlvE_clEvEUlddE_EESt5arrayIPcLm3EELi4E23TrivialOffsetCalculatorILi2EjESC_ILi1EjENS0_6memory15LoadWithoutCastENSF_16StoreWithoutCastEEEviT_T0_T2_T3_T4_T5_)
        /*0b90*/ 	.word	0x00000020


	//----- nvinfo : EIATTR_FRAME_SIZE
	.align		4
.L_531:
        /*0b94*/ 	.byte	0x04, 0x11
        /*0b96*/ 	.short	(.L_533 - .L_532)
	.align		4
.L_532:
        /*0b98*/ 	.word	index@(_ZN2at6native27unrolled_elementwise_kernelINS0_13BinaryFunctorIdddZZZNS0_17hypot_kernel_cudaERNS_18TensorIteratorBaseEENKUlvE_clEvENKUlvE_clEvEUlddE_EESt5arrayIPcLm3EELi4E23TrivialOffsetCalculatorILi2EjESC_ILi1EjENS0_6memory15LoadWithoutCastENSF_16StoreWithoutCastEEEviT_T0_T2_T3_T4_T5_)
        /*0b9c*/ 	.word	0x00000000


	//----- nvinfo : EIATTR_REGCOUNT
	.align		4
.L_533:
        /*0ba0*/ 	.byte	0x04, 0x2f
        /*0ba2*/ 	.short	(.L_535 - .L_534)
	.align		4
.L_534:
        /*0ba4*/ 	.word	index@(_ZN2at6native18elementwise_kernelILi128ELi2EZNS0_22gpu_kernel_impl_nocastINS0_13BinaryFunctorIdddZZZNS0_17hypot_kernel_cudaERNS_18TensorIteratorBaseEENKUlvE_clEvENKUlvE_clEvEUlddE_EEEEvS5_RKT_EUliE_EEviT1_)
        /*0ba8*/ 	.word	0x00000016


	//----- nvinfo : EIATTR_FRAME_SIZE
	.align		4
.L_535:
        /*0bac*/ 	.byte	0x04, 0x11
        /*0bae*/ 	.short	(.L_537 - .L_536)
	.align		4
.L_536:
        /*0bb0*/ 	.word	index@(_ZN2at6native18elementwise_kernelILi128ELi2EZNS0_22gpu_kernel_impl_nocastINS0_13BinaryFunctorIdddZZZNS0_17hypot_kernel_cudaERNS_18TensorIteratorBaseEENKUlvE_clEvENKUlvE_clEvEUlddE_EEEEvS5_RKT_EUliE_EEviT1_)
        /*0bb4*/ 	.word	0x00000000


	//----- nvinfo : EIATTR_REGCOUNT
	.align		4
.L_537:
        /*0bb8*/ 	.byte	0x04, 0x2f
        /*0bba*/ 	.short	(.L_539 - .L_538)
	.align		4
.L_538:
        /*0bbc*/ 	.word	index@(_ZN2at6native27unrolled_elementwise_kernelINS0_13BinaryFunctorIdddZZZNS0_17hypot_kernel_cudaERNS_18TensorIteratorBaseEENKUlvE_clEvENKUlvE_clEvEUlddE_EESt5arrayIPcLm3EELi4E23TrivialOffsetCalculatorILi2EjESC_ILi1EjENS0_6memory12LoadWithCastILi2EEENSF_13StoreWithCastILi1EEEEEviT_T0_T2_T3_T4_T5_)
        /*0bc0*/ 	.word	0x00000028


	//----- nvinfo : EIATTR_FRAME_SIZE
	.align		4
.L_539:
        /*0bc4*/ 	.byte	0x04, 0x11
        /*0bc6*/ 	.short	(.L_541 - .L_540)
	.align		4
.L_540:
        /*0bc8*/ 	.word	index@(_ZN2at6native27unrolled_elementwise_kernelINS0_13BinaryFunctorIdddZZZNS0_17hypot_kernel_cudaERNS_18TensorIteratorBaseEENKUlvE_clEvENKUlvE_clEvEUlddE_EESt5arrayIPcLm3EELi4E23TrivialOffsetCalculatorILi2EjESC_ILi1EjENS0_6memory12LoadWithCastILi2EEENSF_13StoreWithCastILi1EEEEEviT_T0_T2_T3_T4_T5_)
        /*0bcc*/ 	.word	0x00000000


	//----- nvinfo : EIATTR_REGCOUNT
	.align		4
.L_541:
        /*0bd0*/ 	.byte	0x04, 0x2f
        /*0bd2*/ 	.short	(.L_543 - .L_542)
	.align		4
.L_542:
        /*0bd4*/ 	.word	index@(_ZN2at6native18elementwise_kernelILi128ELi4EZNS0_15gpu_kernel_implINS0_13BinaryFunctorIdddZZZNS0_17hypot_kernel_cudaERNS_18TensorIteratorBaseEENKUlvE_clEvENKUlvE_clEvEUlddE_EEEEvS5_RKT_EUliE_EEviT1_)
        /*0bd8*/ 	.word	0x0000001a


	//----- nvinfo : EIATTR_FRAME_SIZE
	.align		4
.L_543:
        /*0bdc*/ 	.byte	0x04, 0x11
        /*0bde*/ 	.short	(.L_545 - .L_544)
	.align		4
.L_544:
        /*0be0*/ 	.word	index@(_ZN2at6native18elementwise_kernelILi128ELi4EZNS0_15gpu_kernel_implINS0_13BinaryFunctorIdddZZZNS0_17hypot_kernel_cudaERNS_18TensorIteratorBaseEENKUlvE_clEvENKUlvE_clEvEUlddE_EEEEvS5_RKT_EUliE_EEviT1_)
        /*0be4*/ 	.word	0x00000000


	//----- nvinfo : EIATTR_REGCOUNT
	.align		4
.L_545:
        /*0be8*/ 	.byte	0x04, 0x2f
        /*0bea*/ 	.short	(.L_547 - .L_546)
	.align		4
.L_546:
        /*0bec*/ 	.word	index@(_ZN2at6native29vectorized_elementwise_kernelILi8ENS0_13AUnaryFunctorIdddZZZNS0_17hypot_kernel_cudaERNS_18TensorIteratorBaseEENKUlvE_clEvENKUlvE_clEvEUlddE_EESt5arrayIPcLm2EEEEviT0_T1_)
        /*0bf0*/ 	.word	0x00000004


	//----- nvinfo : EIATTR_FRAME_SIZE
	.align		4
.L_547:
        /*0bf4*/ 	.byte	0x04, 0x11
        /*0bf6*/ 	.short	(.L_549 - .L_548)
	.align		4
.L_548:
        /*0bf8*/ 	.word	index@(_ZN2at6native29vectorized_elementwise_kernelILi8ENS0_13AUnaryFunctorIdddZZZNS0_17hypot_kernel_cudaERNS_18TensorIteratorBaseEENKUlvE_clEvENKUlvE_clEvEUlddE_EESt5arrayIPcLm2EEEEviT0_T1_)
        /*0bfc*/ 	.word	0x00000000


	//----- nvinfo : EIATTR_REGCOUNT
	.align		4
.L_549:
        /*0c00*/ 	.byte	0x04, 0x2f
        /*0c02*/ 	.short	(.L_551 - .L_550)
	.align		4
.L_550:
        /*0c04*/ 	.word	index@(_ZN2at6native29vectorized_elementwise_kernelILi4ENS0_13AUnaryFunctorIdddZZZNS0_17hypot_kernel_cudaERNS_18TensorIteratorBaseEENKUlvE_clEvENKUlvE_clEvEUlddE_EESt5arrayIPcLm2EEEEviT0_T1_)
        /*0c08*/ 	.word	0x0000002c


	//----- nvinfo : EIATTR_FRAME_SIZE
	.align		4
.L_551:
        /*0c0c*/ 	.byte	0x04, 0x11
        /*0c0e*/ 	.short	(.L_553 - .L_552)
	.align		4
.L_552:
        /*0c10*/ 	.word	index@(_ZN2at6native29vectorized_elementwise_kernelILi4ENS0_13AUnaryFunctorIdddZZZNS0_17hypot_kernel_cudaERNS_18TensorIteratorBaseEENKUlvE_clEvENKUlvE_clEvEUlddE_EESt5arrayIPcLm2EEEEviT0_T1_)
        /*0c14*/ 	.word	0x00000000


	//----- nvinfo : EIATTR_REGCOUNT
	.align		4
.L_553:
        /*0c18*/ 	.byte	0x04, 0x2f
        /*0c1a*/ 	.short	(.L_555 - .L_554)
	.align		4
.L_554:
        /*0c1c*/ 	.word	index@(_ZN2at6native29vectorized_elementwise_kernelILi2ENS0_13AUnaryFunctorIdddZZZNS0_17hypot_kernel_cudaERNS_18TensorIteratorBaseEENKUlvE_clEvENKUlvE_clEvEUlddE_EESt5arrayIPcLm2EEEEviT0_T1_)
        /*0c20*/ 	.word	0x00000028


	//----- nvinfo : EIATTR_FRAME_SIZE
	.align		4
.L_555:
        /*0c24*/ 	.byte	0x04, 0x11
        /*0c26*/ 	.short	(.L_557 - .L_556)
	.align		4
.L_556:
        /*0c28*/ 	.word	index@(_ZN2at6native29vectorized_elementwise_kernelILi2ENS0_13AUnaryFunctorIdddZZZNS0_17hypot_kernel_cudaERNS_18TensorIteratorBaseEENKUlvE_clEvENKUlvE_clEvEUlddE_EESt5arrayIPcLm2EEEEviT0_T1_)
        /*0c2c*/ 	.word	0x00000000


	//----- nvinfo : EIATTR_REGCOUNT
	.align		4
.L_557:
        /*0c30*/ 	.byte	0x04, 0x2f
        /*0c32*/ 	.short	(.L_559 - .L_558)
	.align		4
.L_558:
        /*0c34*/ 	.word	index@(_ZN2at6native27unrolled_elementwise_kernelINS0_13AUnaryFunctorIdddZZZNS0_17hypot_kernel_cudaERNS_18TensorIteratorBaseEENKUlvE_clEvENKUlvE_clEvEUlddE_EESt5arrayIPcLm2EELi4E23TrivialOffsetCalculatorILi1EjESD_NS0_6memory15LoadWithoutCastENSE_16StoreWithoutCastEEEviT_T0_T2_T3_T4_T5_)
        /*0c38*/ 	.word	0x0000001e


	//----- nvinfo : EIATTR_FRAME_SIZE
	.align		4
.L_559:
        /*0c3c*/ 	.byte	0x04, 0x11
        /*0c3e*/ 	.short	(.L_561 - .L_560)
	.align		4
.L_560:
        /*0c40*/ 	.word	index@(_ZN2at6native27unrolled_elementwise_kernelINS0_13AUnaryFunctorIdddZZZNS0_17hypot_kernel_cudaERNS_18TensorIteratorBaseEENKUlvE_clEvENKUlvE_clEvEUlddE_EESt5arrayIPcLm2EELi4E23TrivialOffsetCalculatorILi1EjESD_NS0_6memory15LoadWithoutCastENSE_16StoreWithoutCastEEEviT_T0_T2_T3_T4_T5_)
        /*0c44*/ 	.word	0x00000000


	//----- nvinfo : EIATTR_REGCOUNT
	.align		4
.L_561:
        /*0c48*/ 	.byte	0x04, 0x2f
        /*0c4a*/ 	.short	(.L_563 - .L_562)
	.align		4
.L_562:
        /*0c4c*/ 	.word	index@(_ZN2at6native18elementwise_kernelILi128ELi2EZNS0_22gpu_kernel_impl_nocastINS0_13AUnaryFunctorIdddZZZNS0_17hypot_kernel_cudaERNS_18TensorIteratorBaseEENKUlvE_clEvENKUlvE_clEvEUlddE_EEEEvS5_RKT_EUliE_EEviT1_)
        /*0c50*/ 	.word	0x00000018


	//----- nvinfo : EIATTR_FRAME_SIZE
	.align		4
.L_563:
        /*0c54*/ 	.byte	0x04, 0x11
        /*0c56*/ 	.short	(.L_565 - .L_564)
	.align		4
.L_564:
        /*0c58*/ 	.word	index@(_ZN2at6native18elementwise_kernelILi128ELi2EZNS0_22gpu_kernel_impl_nocastINS0_13AUnaryFunctorIdddZZZNS0_17hypot_kernel_cudaERNS_18TensorIteratorBaseEENKUlvE_clEvENKUlvE_clEvEUlddE_EEEEvS5_RKT_EUliE_EEviT1_)
        /*0c5c*/ 	.word	0x00000000


	//----- nvinfo : EIATTR_REGCOUNT
	.align		4
.L_565:
        /*0c60*/ 	.byte	0x04, 0x2f
        /*0c62*/ 	.short	(.L_567 - .L_566)
	.align		4
.L_566:
        /*0c64*/ 	.word	index@(_ZN2at6native27unrolled_elementwise_kernelINS0_13AUnaryFunctorIdddZZZNS0_17hypot_kernel_cudaERNS_18TensorIteratorBaseEENKUlvE_clEvENKUlvE_clEvEUlddE_EESt5arrayIPcLm2EELi4E23TrivialOffsetCalculatorILi1EjESD_NS0_6memory12LoadWithCastILi1EEENSE_13StoreWithCastILi1EEEEEviT_T0_T2_T3_T4_T5_)
        /*0c68*/ 	.word	0x00000022


	//----- nvinfo : EIATTR_FRAME_SIZE
	.align		4
.L_567:
        /*0c6c*/ 	.byte	0x04, 0x11
        /*0c6e*/ 	.short	(.L_569 - .L_568)
	.align		4
.L_568:
        /*0c70*/ 	.word	index@(_ZN2at6native27unrolled_elementwise_kernelINS0_13AUnaryFunctorIdddZZZNS0_17hypot_kernel_cudaERNS_18TensorIteratorBaseEENKUlvE_clEvENKUlvE_clEvEUlddE_EESt5arrayIPcLm2EELi4E23TrivialOffsetCalculatorILi1EjESD_NS0_6memory12LoadWithCastILi1EEENSE_13StoreWithCastILi1EEEEEviT_T0_T2_T3_T4_T5_)
        /*0c74*/ 	.word	0x00000000


	//----- nvinfo : EIATTR_REGCOUNT
	.align		4
.L_569:
        /*0c78*/ 	.byte	0x04, 0x2f
        /*0c7a*/ 	.short	(.L_571 - .L_570)
	.align		4
.L_570:
        /*0c7c*/ 	.word	index@(_ZN2at6native18elementwise_kernelILi128ELi4EZNS0_15gpu_kernel_implINS0_13AUnaryFunctorIdddZZZNS0_17hypot_kernel_cudaERNS_18TensorIteratorBaseEENKUlvE_clEvENKUlvE_clEvEUlddE_EEEEvS5_RKT_EUliE_EEviT1_)
        /*0c80*/ 	.word	0x00000018


	//----- nvinfo : EIATTR_FRAME_SIZE
	.align		4
.L_571:
        /*0c84*/ 	.byte	0x04, 0x11
        /*0c86*/ 	.short	(.L_573 - .L_572)
	.align		4
.L_572:
        /*0c88*/ 	.word	index@(_ZN2at6native18elementwise_kernelILi128ELi4EZNS0_15gpu_kernel_implINS0_13AUnaryFunctorIdddZZZNS0_17hypot_kernel_cudaERNS_18TensorIteratorBaseEENKUlvE_clEvENKUlvE_clEvEUlddE_EEEEvS5_RKT_EUliE_EEviT1_)
        /*0c8c*/ 	.word	0x00000000


	//----- nvinfo : EIATTR_REGCOUNT
	.align		4
.L_573:
        /*0c90*/ 	.byte	0x04, 0x2f
        /*0c92*/ 	.short	(.L_575 - .L_574)
	.align		4
.L_574:
        /*0c94*/ 	.word	index@(_ZN2at6native29vectorized_elementwise_kernelILi8ENS0_13BinaryFunctorIfffZZZNS0_17hypot_kernel_cudaERNS_18TensorIteratorBaseEENKUlvE_clEvENKUlvE0_clEvEUlffE_EESt5arrayIPcLm3EEEEviT0_T1_)
        /*0c98*/ 	.word	0x00000004


	//----- nvinfo : EIATTR_FRAME_SIZE
	.align		4
.L_575:
        /*0c9c*/ 	.byte	0x04, 0x11
        /*0c9e*/ 	.short	(.L_577 - .L_576)
	.align		4
.L_576:
        /*0ca0*/ 	.word	index@(_ZN2at6native29vectorized_elementwise_kernelILi8ENS0_13BinaryFunctorIfffZZZNS0_17hypot_kernel_cudaERNS_18TensorIteratorBaseEENKUlvE_clEvENKUlvE0_clEvEUlffE_EESt5arrayIPcLm3EEEEviT0_T1_)
        /*0ca4*/ 	.word	0x00000000


	//----- nvinfo : EIATTR_REGCOUNT
	.align		4
.L_577:
        /*0ca8*/ 	.byte	0x04, 0x2f
        /*0caa*/ 	.short	(.L_579 - .L_578)
	.align		4
.L_578:
        /*0cac*/ 	.word	index@(_ZN2at6native29vectorized_elementwise_kernelILi4ENS0_13BinaryFunctorIfffZZZNS0_17hypot_kernel_cudaERNS_18TensorIteratorBaseEENKUlvE_clEvENKUlvE0_clEvEUlffE_EESt5arrayIPcLm3EEEEviT0_T1_)
        /*0cb0*/ 	.word	0x0000001f


	//----- nvinfo : EIATTR_FRAME_SIZE
	.align		4
.L_579:
        /*0cb4*/ 	.byte	0x04, 0x11
        /*0cb6*/ 	.short	(.L_581 - .L_580)
	.align		4
.L_580:
        /*0cb8*/ 	.word	index@(_ZN2at6native29vectorized_elementwise_kernelILi4ENS0_13BinaryFunctorIfffZZZNS0_17hypot_kernel_cudaERNS_18TensorIteratorBaseEENKUlvE_clEvENKUlvE0_clEvEUlffE_EESt5arrayIPcLm3EEEEviT0_T1_)
        /*0cbc*/ 	.word	0x00000000


	//----- nvinfo : EIATTR_REGCOUNT
	.align		4
.L_581:
        /*0cc0*/ 	.byte	0x04, 0x2f
        /*0cc2*/ 	.short	(.L_583 - .L_582)
	.align		4
.L_582:
        /*0cc4*/ 	.word	index@(_ZN2at6native29vectorized_elementwise_kernelILi2ENS0_13BinaryFunctorIfffZZZNS0_17hypot_kernel_cudaERNS_18TensorIteratorBaseEENKUlvE_clEvENKUlvE0_clEvEUlffE_EESt5arrayIPcLm3EEEEviT0_T1_)
        /*0cc8*/ 	.word	0x0000001f


	//----- nvinfo : EIATTR_FRAME_SIZE
	.align		4
.L_583:
        /*0ccc*/ 	.byte	0x04, 0x11
        /*0cce*/ 	.short	(.L_585 - .L_584)
	.align		4
.L_584:
        /*0cd0*/ 	.word	index@(_ZN2at6native29vectorized_elementwise_kernelILi2ENS0_13BinaryFunctorIfffZZZNS0_17hypot_kernel_cudaERNS_18TensorIteratorBaseEENKUlvE_clEvENKUlvE0_clEvEUlffE_EESt5arrayIPcLm3EEEEviT0_T1_)
        /*0cd4*/ 	.word	0x00000000


	//----- nvinfo : EIATTR_REGCOUNT
	.align		4
.L_585:
        /*0cd8*/ 	.byte	0x04, 0x2f
        /*0cda*/ 	.short	(.L_587 - .L_586)
	.align		4
.L_586:
        /*0cdc*/ 	.word	index@(_ZN2at6native27unrolled_elementwise_kernelINS0_13BinaryFunctorIfffZZZNS0_17hypot_kernel_cudaERNS_18TensorIteratorBaseEENKUlvE_clEvENKUlvE0_clEvEUlffE_EESt5arrayIPcLm3EELi4E23TrivialOffsetCalculatorILi2EjESC_ILi1EjENS0_6memory15LoadWithoutCastENSF_16StoreWithoutCastEEEviT_T0_T2_T3_T4_T5_)
        /*0ce0*/ 	.word	0x0000001c


	//----- nvinfo : EIATTR_FRAME_SIZE
	.align		4
.L_587:
        /*0ce4*/ 	.byte	0x04, 0x11
        /*0ce6*/ 	.short	(.L_589 - .L_588)
	.align		4
.L_588:
        /*0ce8*/ 	.word	index@(_ZN2at6native27unrolled_elementwise_kernelINS0_13BinaryFunctorIfffZZZNS0_17hypot_kernel_cudaERNS_18TensorIteratorBaseEENKUlvE_clEvENKUlvE0_clEvEUlffE_EESt5arrayIPcLm3EELi4E23TrivialOffsetCalculatorILi2EjESC_ILi1EjENS0_6memory15LoadWithoutCastENSF_16StoreWithoutCastEEEviT_T0_T2_T3_T4_T5_)
        /*0cec*/ 	.word	0x00000000


	//----- nvinfo : EIATTR_REGCOUNT
	.align		4
.L_589:
        /*0cf0*/ 	.byte	0x04, 0x2f
        /*0cf2*/ 	.short	(.L_591 - .L_590)
	.align		4
.L_590:
        /*0cf4*/ 	.word	index@(_ZN2at6native18elementwise_kernelILi128ELi2EZNS0_22gpu_kernel_impl_nocastINS0_13BinaryFunctorIfffZZZNS0_17hypot_kernel_cudaERNS_18TensorIteratorBaseEENKUlvE_clEvENKUlvE0_clEvEUlffE_EEEEvS5_RKT_EUliE_EEviT1_)
        /*0cf8*/ 	.word	0x00000014


	//----- nvinfo : EIATTR_FRAME_SIZE
	.align		4
.L_591:
        /*0cfc*/ 	.byte	0x04, 0x11
        /*0cfe*/ 	.short	(.L_593 - .L_592)
	.align		4
.L_592:
        /*0d00*/ 	.word	index@(_ZN2at6native18elementwise_kernelILi128ELi2EZNS0_22gpu_kernel_impl_nocastINS0_13BinaryFunctorIfffZZZNS0_17hypot_kernel_cudaERNS_18TensorIteratorBaseEENKUlvE_clEvENKUlvE0_clEvEUlffE_EEEEvS5_RKT_EUliE_EEviT1_)
        /*0d04*/ 	.word	0x00000000


	//----- nvinfo : EIATTR_REGCOUNT
	.align		4
.L_593:
        /*0d08*/ 	.byte	0x04, 0x2f
        /*0d0a*/ 	.short	(.L_595 - .L_594)
	.align		4
.L_594:
        /*0d0c*/ 	.word	index@(_ZN2at6native27unrolled_elementwise_kernelINS0_13BinaryFunctorIfffZZZNS0_17hypot_kernel_cudaERNS_18TensorIteratorBaseEENKUlvE_clEvENKUlvE0_clEvEUlffE_EESt5arrayIPcLm3EELi4E23TrivialOffsetCalculatorILi2EjESC_ILi1EjENS0_6memory12LoadWithCastILi2EEENSF_13StoreWithCastILi1EEEEEviT_T0_T2_T3_T4_T5_)
        /*0d10*/ 	.word	0x00000020


	//----- nvinfo : EIATTR_FRAME_SIZE
	.align		4
.L_595:
        /*0d14*/ 	.byte	0x04, 0x11
        /*0d16*/ 	.short	(.L_597 - .L_596)
	.align		4
.L_596:
        /*0d18*/ 	.word	index@(_ZN2at6native27unrolled_elementwise_kernelINS0_13BinaryFunctorIfffZZZNS0_17hypot_kernel_cudaERNS_18TensorIteratorBaseEENKUlvE_clEvENKUlvE0_clEvEUlffE_EESt5arrayIPcLm3EELi4E23TrivialOffsetCalculatorILi2EjESC_ILi1EjENS0_6memory12LoadWithCastILi2EEENSF_13StoreWithCastILi1EEEEEviT_T0_T2_T3_T4_T5_)
        /*0d1c*/ 	.word	0x00000000


	//----- nvinfo : EIATTR_REGCOUNT
	.align		4
.L_597:
        /*0d20*/ 	.byte	0x04, 0x2f
        /*0d22*/ 	.short	(.L_599 - .L_598)
	.align		4
.L_598:
        /*0d24*/ 	.word	index@(_ZN2at6native18elementwise_kernelILi128ELi4EZNS0_15gpu_kernel_implINS0_13BinaryFunctorIfffZZZNS0_17hypot_kernel_cudaERNS_18TensorIteratorBaseEENKUlvE_clEvENKUlvE0_clEvEUlffE_EEEEvS5_RKT_EUliE_EEviT1_)
        /*0d28*/ 	.word	0x00000018


	//----- nvinfo : EIATTR_FRAME_SIZE
	.align		4
.L_599:
        /*0d2c*/ 	.byte	0x04, 0x11
        /*0d2e*/ 	.short	(.L_601 - .L_600)
	.align		4
.L_600:
        /*0d30*/ 	.word	index@(_ZN2at6native18elementwise_kernelILi128ELi4EZNS0_15gpu_kernel_implINS0_13BinaryFunctorIfffZZZNS0_17hypot_kernel_cudaERNS_18TensorIteratorBaseEENKUlvE_clEvENKUlvE0_clEvEUlffE_EEEEvS5_RKT_EUliE_EEviT1_)
        /*0d34*/ 	.word	0x00000000


	//----- nvinfo : EIATTR_REGCOUNT
	.align		4
.L_601:
        /*0d38*/ 	.byte	0x04, 0x2f
        /*0d3a*/ 	.short	(.L_603 - .L_602)
	.align		4
.L_602:
        /*0d3c*/ 	.word	index@(_ZN2at6native29vectorized_elementwise_kernelILi8ENS0_13AUnaryFunctorIfffZZZNS0_17hypot_kernel_cudaERNS_18TensorIteratorBaseEENKUlvE_clEvENKUlvE0_clEvEUlffE_EESt5arrayIPcLm2EEEEviT0_T1_)
        /*0d40*/ 	.word	0x00000004


	//----- nvinfo : EIATTR_FRAME_SIZE
	.align		4
.L_603:
        /*0d44*/ 	.byte	0x04, 0x11
        /*0d46*/ 	.short	(.L_605 - .L_604)
	.align		4
.L_604:
        /*0d48*/ 	.word	index@(_ZN2at6native29vectorized_elementwise_kernelILi8ENS0_13AUnaryFunctorIfffZZZNS0_17hypot_kernel_cudaERNS_18TensorIteratorBaseEENKUlvE_clEvENKUlvE0_clEvEUlffE_EESt5arrayIPcLm2EEEEviT0_T1_)
        /*0d4c*/ 	.word	0x00000000


	//----- nvinfo : EIATTR_REGCOUNT
	.align		4
.L_605:
        /*0d50*/ 	.byte	0x04, 0x2f
        /*0d52*/ 	.short	(.L_607 - .L_606)
	.align		4
.L_606:
        /*0d54*/ 	.word	index@(_ZN2at6native29vectorized_elementwise_kernelILi4ENS0_13AUnaryFunctorIfffZZZNS0_17hypot_kernel_cudaERNS_18TensorIteratorBaseEENKUlvE_clEvENKUlvE0_clEvEUlffE_EESt5arrayIPcLm2EEEEviT0_T1_)
        /*0d58*/ 	.word	0x0000001e


	//----- nvinfo : EIATTR_FRAME_SIZE
	.align		4
.L_607:
        /*0d5c*/ 	.byte	0x04, 0x11
        /*0d5e*/ 	.short	(.L_609 - .L_608)
	.align		4
.L_608:
        /*0d60*/ 	.word	index@(_ZN2at6native29vectorized_elementwise_kernelILi4ENS0_13AUnaryFunctorIfffZZZNS0_17hypot_kernel_cudaERNS_18TensorIteratorBaseEENKUlvE_clEvENKUlvE0_clEvEUlffE_EESt5arrayIPcLm2EEEEviT0_T1_)
        /*0d64*/ 	.word	0x00000000


	//----- nvinfo : EIATTR_REGCOUNT
	.align		4
.L_609:
        /*0d68*/ 	.byte	0x04, 0x2f
        /*0d6a*/ 	.short	(.L_611 - .L_610)
	.align		4
.L_610:
        /*0d6c*/ 	.word	index@(_ZN2at6native29vectorized_elementwise_kernelILi2ENS0_13AUnaryFunctorIfffZZZNS0_17hypot_kernel_cudaERNS_18TensorIteratorBaseEENKUlvE_clEvENKUlvE0_clEvEUlffE_EESt5arrayIPcLm2EEEEviT0_T1_)
        /*0d70*/ 	.word	0x0000001f


	//----- nvinfo : EIATTR_FRAME_SIZE
	.align		4
.L_611:
        /*0d74*/ 	.byte	0x04, 0x11
        /*0d76*/ 	.short	(.L_613 - .L_612)
	.align		4
.L_612:
        /*0d78*/ 	.word	index@(_ZN2at6native29vectorized_elementwise_kernelILi2ENS0_13AUnaryFunctorIfffZZZNS0_17hypot_kernel_cudaERNS_18TensorIteratorBaseEENKUlvE_clEvENKUlvE0_clEvEUlffE_EESt5arrayIPcLm2EEEEviT0_T1_)
        /*0d7c*/ 	.word	0x00000000


	//----- nvinfo : EIATTR_REGCOUNT
	.align		4
.L_613:
        /*0d80*/ 	.byte	0x04, 0x2f
        /*0d82*/ 	.short	(.L_615 - .L_614)
	.align		4
.L_614:
        /*0d84*/ 	.word	index@(_ZN2at6native27unrolled_elementwise_kernelINS0_13AUnaryFunctorIfffZZZNS0_17hypot_kernel_cudaERNS_18TensorIteratorBaseEENKUlvE_clEvENKUlvE0_clEvEUlffE_EESt5arrayIPcLm2EELi4E23TrivialOffsetCalculatorILi1EjESD_NS0_6memory15LoadWithoutCastENSE_16StoreWithoutCastEEEviT_T0_T2_T3_T4_T5_)
        /*0d88*/ 	.word	0x00000016


	//----- nvinfo : EIATTR_FRAME_SIZE
	.align		4
.L_615:
        /*0d8c*/ 	.byte	0x04, 0x11
        /*0d8e*/ 	.short	(.L_617 - .L_616)
	.align		4
.L_616:
        /*0d90*/ 	.word	index@(_ZN2at6native27unrolled_elementwise_kernelINS0_13AUnaryFunctorIfffZZZNS0_17hypot_kernel_cudaERNS_18TensorIteratorBaseEENKUlvE_clEvENKUlvE0_clEvEUlffE_EESt5arrayIPcLm2EELi4E23TrivialOffsetCalculatorILi1EjESD_NS0_6memory15LoadWithoutCastENSE_16StoreWithoutCastEEEviT_T0_T2_T3_T4_T5_)
        /*0d94*/ 	.word	0x00000000


	//----- nvinfo : EIATTR_REGCOUNT
	.align		4
.L_617:
        /*0d98*/ 	.byte	0x04, 0x2f
        /*0d9a*/ 	.short	(.L_619 - .L_618)
	.align		4
.L_618:
        /*0d9c*/ 	.word	index@(_ZN2at6native18elementwise_kernelILi128ELi2EZNS0_22gpu_kernel_impl_nocastINS0_13AUnaryFunctorIfffZZZNS0_17hypot_kernel_cudaERNS_18TensorIteratorBaseEENKUlvE_clEvENKUlvE0_clEvEUlffE_EEEEvS5_RKT_EUliE_EEviT1_)
        /*0da0*/ 	.word	0x00000014


	//----- nvinfo : EIATTR_FRAME_SIZE
	.align		4
.L_619:
        /*0da4*/ 	.byte	0x04, 0x11
        /*0da6*/ 	.short	(.L_621 - .L_620)
	.align		4
.L_620:
        /*0da8*/ 	.word	index@(_ZN2at6native18elementwise_kernelILi128ELi2EZNS0_22gpu_kernel_impl_nocastINS0_13AUnaryFunctorIfffZZZNS0_17hypot_kernel_cudaERNS_18TensorIteratorBaseEENKUlvE_clEvENKUlvE0_clEvEUlffE_EEEEvS5_RKT_EUliE_EEviT1_)
        /*0dac*/ 	.word	0x00000000


	//----- nvinfo : EIATTR_REGCOUNT
	.align		4
.L_621:
        /*0db0*/ 	.byte	0x04, 0x2f
        /*0db2*/ 	.short	(.L_623 - .L_622)
	.align		4
.L_622:
        /*0db4*/ 	.word	index@(_ZN2at6native27unrolled_elementwise_kernelINS0_13AUnaryFunctorIfffZZZNS0_17hypot_kernel_cudaERNS_18TensorIteratorBaseEENKUlvE_clEvENKUlvE0_clEvEUlffE_EESt5arrayIPcLm2EELi4E23TrivialOffsetCalculatorILi1EjESD_NS0_6memory12LoadWithCastILi1EEENSE_13StoreWithCastILi1EEEEEviT_T0_T2_T3_T4_T5_)
        /*0db8*/ 	.word	0x0000001d


	//----- nvinfo : EIATTR_FRAME_SIZE
	.align		4
.L_623:
        /*0dbc*/ 	.byte	0x04, 0x11
        /*0dbe*/ 	.short	(.L_625 - .L_624)
	.align		4
.L_624:
        /*0dc0*/ 	.word	index@(_ZN2at6native27unrolled_elementwise_kernelINS0_13AUnaryFunctorIfffZZZNS0_17hypot_kernel_cudaERNS_18TensorIteratorBaseEENKUlvE_clEvENKUlvE0_clEvEUlffE_EESt5arrayIPcLm2EELi4E23TrivialOffsetCalculatorILi1EjESD_NS0_6memory12LoadWithCastILi1EEENSE_13StoreWithCastILi1EEEEEviT_T0_T2_T3_T4_T5_)
        /*0dc4*/ 	.word	0x00000000


	//----- nvinfo : EIATTR_REGCOUNT
	.align		4
.L_625:
        /*0dc8*/ 	.byte	0x04, 0x2f
        /*0dca*/ 	.short	(.L_627 - .L_626)
	.align		4
.L_626:
        /*0dcc*/ 	.word	index@(_ZN2at6native18elementwise_kernelILi128ELi4EZNS0_15gpu_kernel_implINS0_13AUnaryFunctorIfffZZZNS0_17hypot_kernel_cudaERNS_18TensorIteratorBaseEENKUlvE_clEvENKUlvE0_clEvEUlffE_EEEEvS5_RKT_EUliE_EEviT1_)
        /*0dd0*/ 	.word	0x00000018


	//----- nvinfo : EIATTR_FRAME_SIZE
	.align		4
.L_627:
        /*0dd4*/ 	.byte	0x04, 0x11
        /*0dd6*/ 	.short	(.L_629 - .L_628)
	.align		4
.L_628:
        /*0dd8*/ 	.word	index@(_ZN2at6native18elementwise_kernelILi128ELi4EZNS0_15gpu_kernel_implINS0_13AUnaryFunctorIfffZZZNS0_17hypot_kernel_cudaERNS_18TensorIteratorBaseEENKUlvE_clEvENKUlvE0_clEvEUlffE_EEEEvS5_RKT_EUliE_EEviT1_)
        /*0ddc*/ 	.word	0x00000000


	//----- nvinfo : EIATTR_REGCOUNT
	.align		4
.L_629:
        /*0de0*/ 	.byte	0x04, 0x2f
        /*0de2*/ 	.short	(.L_631 - .L_630)
	.align		4
.L_630:
        /*0de4*/ 	.word	index@(_ZN2at6native29vectorized_elementwise_kernelILi8ENS0_13BinaryFunctorIN3c104HalfES4_S4_ZZZNS0_17hypot_kernel_cudaERNS_18TensorIteratorBaseEENKUlvE_clEvENKUlvE1_clEvEUlS4_S4_E_EESt5arrayIPcLm3EEEEviT0_T1_)
        /*0de8*/ 	.word	0x00000004


	//----- nvinfo : EIATTR_FRAME_SIZE
	.align		4
.L_631:
        /*0dec*/ 	.byte	0x04, 0x11
        /*0dee*/ 	.short	(.L_633 - .L_632)
	.align		4
.L_632:
        /*0df0*/ 	.word	index@(_ZN2at6native29vectorized_elementwise_kernelILi8ENS0_13BinaryFunctorIN3c104HalfES4_S4_ZZZNS0_17hypot_kernel_cudaERNS_18TensorIteratorBaseEENKUlvE_clEvENKUlvE1_clEvEUlS4_S4_E_EESt5arrayIPcLm3EEEEviT0_T1_)
        /*0df4*/ 	.word	0x00000000


	//----- nvinfo : EIATTR_REGCOUNT
	.align		4
.L_633:
        /*0df8*/ 	.byte	0x04, 0x2f
        /*0dfa*/ 	.short	(.L_635 - .L_634)
	.align		4
.L_634:
        /*0dfc*/ 	.word	index@(_ZN2at6native29vectorized_elementwise_kernelILi4ENS0_13BinaryFunctorIN3c104HalfES4_S4_ZZZNS0_17hypot_kernel_cudaERNS_18TensorIteratorBaseEENKUlvE_clEvENKUlvE1_clEvEUlS4_S4_E_EESt5arrayIPcLm3EEEEviT0_T1_)
        /*0e00*/ 	.word	0x00000020


	//----- nvinfo : EIATTR_FRAME_SIZE
	.align		4
.L_635:
        /*0e04*/ 	.byte	0x04, 0x11
        /*0e06*/ 	.short	(.L_637 - .L_636)
	.align		4
.L_636:
        /*0e08*/ 	.word	index@(_ZN2at6native29vectorized_elementwise_kernelILi4ENS0_13BinaryFunctorIN3c104HalfES4_S4_ZZZNS0_17hypot_kernel_cudaERNS_18TensorIteratorBaseEENKUlvE_clEvENKUlvE1_clEvEUlS4_S4_E_EESt5arrayIPcLm3EEEEviT0_T1_)
        /*0e0c*/ 	.word	0x00000000


	//----- nvinfo : EIATTR_REGCOUNT
	.align		4
.L_637:
        /*0e10*/ 	.byte	0x04, 0x2f
        /*0e12*/ 	.short	(.L_639 - .L_638)
	.align		4
.L_638:
        /*0e14*/ 	.word	index@(_ZN2at6native29vectorized_elementwise_kernelILi2ENS0_13BinaryFunctorIN3c104HalfES4_S4_ZZZNS0_17hypot_kernel_cudaERNS_18TensorIteratorBaseEENKUlvE_clEvENKUlvE1_clEvEUlS4_S4_E_EESt5arrayIPcLm3EEEEviT0_T1_)
        /*0e18*/ 	.word	0x00000020


	//----- nvinfo : EIATTR_FRAME_SIZE
	.align		4
.L_639:
        /*0e1c*/ 	.byte	0x04, 0x11
        /*0e1e*/ 	.short	(.L_641 - .L_640)
	.align		4
.L_640:
        /*0e20*/ 	.word	index@(_ZN2at6native29vectorized_elementwise_kernelILi2ENS0_13BinaryFunctorIN3c104HalfES4_S4_ZZZNS0_17hypot_kernel_cudaERNS_18TensorIteratorBaseEENKUlvE_clEvENKUlvE1_clEvEUlS4_S4_E_EESt5arrayIPcLm3EEEEviT0_T1_)
        /*0e24*/ 	.word	0x00000000


	//----- nvinfo : EIATTR_REGCOUNT
	.align		4
.L_641:
        /*0e28*/ 	.byte	0x04, 0x2f
        /*0e2a*/ 	.short	(.L_643 - .L_642)
	.align		4
.L_642:
        /*0e2c*/ 	.word	index@(_ZN2at6native27unrolled_elementwise_kernelINS0_13BinaryFunctorIN3c104HalfES4_S4_ZZZNS0_17hypot_kernel_cudaERNS_18TensorIteratorBaseEENKUlvE_clEvENKUlvE1_clEvEUlS4_S4_E_EESt5arrayIPcLm3EELi4E23TrivialOffsetCalculatorILi2EjESE_ILi1EjENS0_6memory15LoadWithoutCastENSH_16StoreWithoutCastEEEviT_T0_T2_T3_T4_T5_)
        /*0e30*/ 	.word	0x0000001c


	//----- nvinfo : EIATTR_FRAME_SIZE
	.align		4
.L_643:
        /*0e34*/ 	.byte	0x04, 0x11
        /*0e36*/ 	.short	(.L_645 - .L_644)
	.align		4
.L_644:
        /*0e38*/ 	.word	index@(_ZN2at6native27unrolled_elementwise_kernelINS0_13BinaryFunctorIN3c104HalfES4_S4_ZZZNS0_17hypot_kernel_cudaERNS_18TensorIteratorBaseEENKUlvE_clEvENKUlvE1_clEvEUlS4_S4_E_EESt5arrayIPcLm3EELi4E23TrivialOffsetCalculatorILi2EjESE_ILi1EjENS0_6memory15LoadWithoutCastENSH_16StoreWithoutCastEEEviT_T0_T2_T3_T4_T5_)
        /*0e3c*/ 	.word	0x00000000


	//----- nvinfo : EIATTR_REGCOUNT
	.align		4
.L_645:
        /*0e40*/ 	.byte	0x04, 0x2f
        /*0e42*/ 	.short	(.L_647 - .L_646)
	.align		4
.L_646:
        /*0e44*/ 	.word	index@(_ZN2at6native18elementwise_kernelILi128ELi4EZNS0_22gpu_kernel_impl_nocastINS0_13BinaryFunctorIN3c104HalfES5_S5_ZZZNS0_17hypot_kernel_cudaERNS_18TensorIteratorBaseEENKUlvE_clEvENKUlvE1_clEvEUlS5_S5_E_EEEEvS7_RKT_EUliE_EEviT1_)
        /*0e48*/ 	.word	0x00000014


	//----- nvinfo : EIATTR_FRAME_SIZE
	.align		4
.L_647:
        /*0e4c*/ 	.byte	0x04, 0x11
        /*0e4e*/ 	.short	(.L_649 - .L_648)
	.align		4
.L_648:
        /*0e50*/ 	.word	index@(_ZN2at6native18elementwise_kernelILi128ELi4EZNS0_22gpu_kernel_impl_nocastINS0_13BinaryFunctorIN3c104HalfES5_S5_ZZZNS0_17hypot_kernel_cudaERNS_18TensorIteratorBaseEENKUlvE_clEvENKUlvE1_clEvEUlS5_S5_E_EEEEvS7_RKT_EUliE_EEviT1_)
        /*0e54*/ 	.word	0x00000000


	//----- nvinfo : EIATTR_REGCOUNT
	.align		4
.L_649:
        /*0e58*/ 	.byte	0x04, 0x2f
        /*0e5a*/ 	.short	(.L_651 - .L_650)
	.align		4
.L_650:
        /*0e5c*/ 	.word	index@(_ZN2at6native27unrolled_elementwise_kernelINS0_13BinaryFunctorIN3c104HalfES4_S4_ZZZNS0_17hypot_kernel_cudaERNS_18TensorIteratorBaseEENKUlvE_clEvENKUlvE1_clEvEUlS4_S4_E_EESt5arrayIPcLm3EELi4E23TrivialOffsetCalculatorILi2EjESE_ILi1EjENS0_6memory12LoadWithCastILi2EEENSH_13StoreWithCastILi1EEEEEviT_T0_T2_T3_T4_T5_)
        /*0e60*/ 	.word	0x0000001f


	//----- nvinfo : EIATTR_FRAME_SIZE
	.align		4
.L_651:
        /*0e64*/ 	.byte	0x04, 0x11
        /*0e66*/ 	.short	(.L_653 - .L_652)
	.align		4
.L_652:
        /*0e68*/ 	.word	index@(_ZN2at6native27unrolled_elementwise_kernelINS0_13BinaryFunctorIN3c104HalfES4_S4_ZZZNS0_17hypot_kernel_cudaERNS_18TensorIteratorBaseEENKUlvE_clEvENKUlvE1_clEvEUlS4_S4_E_EESt5arrayIPcLm3EELi4E23TrivialOffsetCalculatorILi2EjESE_ILi1EjENS0_6memory12LoadWithCastILi2EEENSH_13StoreWithCastILi1EEEEEviT_T0_T2_T3_T4_T5_)
        /*0e6c*/ 	.word	0x00000000


	//----- nvinfo : EIATTR_REGCOUNT
	.align		4
.L_653:
        /*0e70*/ 	.byte	0x04, 0x2f
        /*0e72*/ 	.short	(.L_655 - .L_654)
	.align		4
.L_654:
        /*0e74*/ 	.word	index@(_ZN2at6native18elementwise_kernelILi128ELi4EZNS0_15gpu_kernel_implINS0_13BinaryFunctorIN3c104HalfES5_S5_ZZZNS0_17hypot_kernel_cudaERNS_18TensorIteratorBaseEENKUlvE_clEvENKUlvE1_clEvEUlS5_S5_E_EEEEvS7_RKT_EUliE_EEviT1_)
        /*0e78*/ 	.word	0x00000018


	//----- nvinfo : EIATTR_FRAME_SIZE
	.align		4
.L_655:
        /*0e7c*/ 	.byte	0x04, 0x11
        /*0e7e*/ 	.short	(.L_657 - .L_656)
	.align		4
.L_656:
        /*0e80*/ 	.word	index@(_ZN2at6native18elementwise_kernelILi128ELi4EZNS0_15gpu_kernel_implINS0_13BinaryFunctorIN3c104HalfES5_S5_ZZZNS0_17hypot_kernel_cudaERNS_18TensorIteratorBaseEENKUlvE_clEvENKUlvE1_clEvEUlS5_S5_E_EEEEvS7_RKT_EUliE_EEviT1_)
        /*0e84*/ 	.word	0x00000000


	//----- nvinfo : EIATTR_REGCOUNT
	.align		4
.L_657:
        /*0e88*/ 	.byte	0x04, 0x2f
        /*0e8a*/ 	.short	(.L_659 - .L_658)
	.align		4
.L_658:
        /*0e8c*/ 	.word	index@(_ZN2at6native29vectorized_elementwise_kernelILi8ENS0_13AUnaryFunctorIN3c104HalfES4_S4_ZZZNS0_17hypot_kernel_cudaERNS_18TensorIteratorBaseEENKUlvE_clEvENKUlvE1_clEvEUlS4_S4_E_EESt5arrayIPcLm2EEEEviT0_T1_)
        /*0e90*/ 	.word	0x00000004


	//----- nvinfo : EIATTR_FRAME_SIZE
	.align		4
.L_659:
        /*0e94*/ 	.byte	0x04, 0x11
        /*0e96*/ 	.short	(.L_661 - .L_660)
	.align		4
.L_660:
        /*0e98*/ 	.word	index@(_ZN2at6native29vectorized_elementwise_kernelILi8ENS0_13AUnaryFunctorIN3c104HalfES4_S4_ZZZNS0_17hypot_kernel_cudaERNS_18TensorIteratorBaseEENKUlvE_clEvENKUlvE1_clEvEUlS4_S4_E_EESt5arrayIPcLm2EEEEviT0_T1_)
        /*0e9c*/ 	.word	0x00000000


	//----- nvinfo : EIATTR_REGCOUNT
	.align		4
.L_661:
        /*0ea0*/ 	.byte	0x04, 0x2f
        /*0ea2*/ 	.short	(.L_663 - .L_662)
	.align		4
.L_662:
        /*0ea4*/ 	.word	index@(_ZN2at6native29vectorized_elementwise_kernelILi4ENS0_13AUnaryFunctorIN3c104HalfES4_S4_ZZZNS0_17hypot_kernel_cudaERNS_18TensorIteratorBaseEENKUlvE_clEvENKUlvE1_clEvEUlS4_S4_E_EESt5arrayIPcLm2EEEEviT0_T1_)
        /*0ea8*/ 	.word	0x00000020


	//----- nvinfo : EIATTR_FRAME_SIZE
	.align		4
.L_663:
        /*0eac*/ 	.byte	0x04, 0x11
        /*0eae*/ 	.short	(.L_665 - .L_664)
	.align		4
.L_664:
        /*0eb0*/ 	.word	index@(_ZN2at6native29vectorized_elementwise_kernelILi4ENS0_13AUnaryFunctorIN3c104HalfES4_S4_ZZZNS0_17hypot_kernel_cudaERNS_18TensorIteratorBaseEENKUlvE_clEvENKUlvE1_clEvEUlS4_S4_E_EESt5arrayIPcLm2EEEEviT0_T1_)
        /*0eb4*/ 	.word	0x00000000


	//----- nvinfo : EIATTR_REGCOUNT
	.align		4
.L_665:
        /*0eb8*/ 	.byte	0x04, 0x2f
        /*0eba*/ 	.short	(.L_667 - .L_666)
	.align		4
.L_666:
        /*0ebc*/ 	.word	index@(_ZN2at6native29vectorized_elementwise_kernelILi2ENS0_13AUnaryFunctorIN3c104HalfES4_S4_ZZZNS0_17hypot_kernel_cudaERNS_18TensorIteratorBaseEENKUlvE_clEvENKUlvE1_clEvEUlS4_S4_E_EESt5arrayIPcLm2EEEEviT0_T1_)
        /*0ec0*/ 	.word	0x00000020


	//----- nvinfo : EIATTR_FRAME_SIZE
	.align		4
.L_667:
        /*0ec4*/ 	.byte	0x04, 0x11
        /*0ec6*/ 	.short	(.L_669 - .L_668)
	.align		4
.L_668:
        /*0ec8*/ 	.word	index@(_ZN2at6native29vectorized_elementwise_kernelILi2ENS0_13AUnaryFunctorIN3c104HalfES4_S4_ZZZNS0_17hypot_kernel_cudaERNS_18TensorIteratorBaseEENKUlvE_clEvENKUlvE1_clEvEUlS4_S4_E_EESt5arrayIPcLm2EEEEviT0_T1_)
        /*0ecc*/ 	.word	0x00000000


	//----- nvinfo : EIATTR_REGCOUNT
	.align		4
.L_669:
        /*0ed0*/ 	.byte	0x04, 0x2f
        /*0ed2*/ 	.short	(.L_671 - .L_670)
	.align		4
.L_670:
        /*0ed4*/ 	.word	index@(_ZN2at6native27unrolled_elementwise_kernelINS0_13AUnaryFunctorIN3c104HalfES4_S4_ZZZNS0_17hypot_kernel_cudaERNS_18TensorIteratorBaseEENKUlvE_clEvENKUlvE1_clEvEUlS4_S4_E_EESt5arrayIPcLm2EELi4E23TrivialOffsetCalculatorILi1EjESF_NS0_6memory15LoadWithoutCastENSG_16StoreWithoutCastEEEviT_T0_T2_T3_T4_T5_)
        /*0ed8*/ 	.word	0x00000015


	//----- nvinfo : EIATTR_FRAME_SIZE
	.align		4
.L_671:
        /*0edc*/ 	.byte	0x04, 0x11
        /*0ede*/ 	.short	(.L_673 - .L_672)
	.align		4
.L_672:
        /*0ee0*/ 	.word	index@(_ZN2at6native27unrolled_elementwise_kernelINS0_13AUnaryFunctorIN3c104HalfES4_S4_ZZZNS0_17hypot_kernel_cudaERNS_18TensorIteratorBaseEENKUlvE_clEvENKUlvE1_clEvEUlS4_S4_E_EESt5arrayIPcLm2EELi4E23TrivialOffsetCalculatorILi1EjESF_NS0_6memory15LoadWithoutCastENSG_16StoreWithoutCastEEEviT_T0_T2_T3_T4_T5_)
        /*0ee4*/ 	.word	0x00000000


	//----- nvinfo : EIATTR_REGCOUNT
	.align		4
.L_673:
        /*0ee8*/ 	.byte	0x04, 0x2f
        /*0eea*/ 	.short	(.L_675 - .L_674)
	.align		4
.L_674:
        /*0eec*/ 	.word	index@(_ZN2at6native18elementwise_kernelILi128ELi4EZNS0_22gpu_kernel_impl_nocastINS0_13AUnaryFunctorIN3c104HalfES5_S5_ZZZNS0_17hypot_kernel_cudaERNS_18TensorIteratorBaseEENKUlvE_clEvENKUlvE1_clEvEUlS5_S5_E_EEEEvS7_RKT_EUliE_EEviT1_)
        /*0ef0*/ 	.word	0x00000014


	//----- nvinfo : EIATTR_FRAME_SIZE
	.align		4
.L_675:
        /*0ef4*/ 	.byte	0x04, 0x11
        /*0ef6*/ 	.short	(.L_677 - .L_676)
	.align		4
.L_676:
        /*0ef8*/ 	.word	index@(_ZN2at6native18elementwise_kernelILi128ELi4EZNS0_22gpu_kernel_impl_nocastINS0_13AUnaryFunctorIN3c104HalfES5_S5_ZZZNS0_17hypot_kernel_cudaERNS_18TensorIteratorBaseEENKUlvE_clEvENKUlvE1_clEvEUlS5_S5_E_EEEEvS7_RKT_EUliE_EEviT1_)
        /*0efc*/ 	.word	0x00000000


	//----- nvinfo : EIATTR_REGCOUNT
	.align		4
.L_677:
        /*0f00*/ 	.byte	0x04, 0x2f
        /*0f02*/ 	.short	(.L_679 - .L_678)
	.align		4
.L_678:
        /*0f04*/ 	.word	index@(_ZN2at6native27unrolled_elementwise_kernelINS0_13AUnaryFunctorIN3c104HalfES4_S4_ZZZNS0_17hypot_kernel_cudaERNS_18TensorIteratorBaseEENKUlvE_clEvENKUlvE1_clEvEUlS4_S4_E_EESt5arrayIPcLm2EELi4E23TrivialOffsetCalculatorILi1EjESF_NS0_6memory12LoadWithCastILi1EEENSG_13StoreWithCastILi1EEEEEviT_T0_T2_T3_T4_T5_)
        /*0f08*/ 	.word	0x0000001e


	//----- nvinfo : EIATTR_FRAME_SIZE
	.align		4
.L_679:
        /*0f0c*/ 	.byte	0x04, 0x11
        /*0f0e*/ 	.short	(.L_681 - .L_680)
	.align		4
.L_680:
        /*0f10*/ 	.word	index@(_ZN2at6native27unrolled_elementwise_kernelINS0_13AUnaryFunctorIN3c104HalfES4_S4_ZZZNS0_17hypot_kernel_cudaERNS_18TensorIteratorBaseEENKUlvE_clEvENKUlvE1_clEvEUlS4_S4_E_EESt5arrayIPcLm2EELi4E23TrivialOffsetCalculatorILi1EjESF_NS0_6memory12LoadWithCastILi1EEENSG_13StoreWithCastILi1EEEEEviT_T0_T2_T3_T4_T5_)
        /*0f14*/ 	.word	0x00000000


	//----- nvinfo : EIATTR_REGCOUNT
	.align		4
.L_681:
        /*0f18*/ 	.byte	0x04, 0x2f
        /*0f1a*/ 	.short	(.L_683 - .L_682)
	.align		4
.L_682:
        /*0f1c*/ 	.word	index@(_ZN2at6native18elementwise_kernelILi128ELi4EZNS0_15gpu_kernel_implINS0_13AUnaryFunctorIN3c104HalfES5_S5_ZZZNS0_17hypot_kernel_cudaERNS_18TensorIteratorBaseEENKUlvE_clEvENKUlvE1_clEvEUlS5_S5_E_EEEEvS7_RKT_EUliE_EEviT1_)
        /*0f20*/ 	.word	0x00000018


	//----- nvinfo : EIATTR_FRAME_SIZE
	.align		4
.L_683:
        /*0f24*/ 	.byte	0x04, 0x11
        /*0f26*/ 	.short	(.L_685 - .L_684)
	.align		4
.L_684:
        /*0f28*/ 	.word	index@(_ZN2at6native18elementwise_kernelILi128ELi4EZNS0_15gpu_kernel_implINS0_13AUnaryFunctorIN3c104HalfES5_S5_ZZZNS0_17hypot_kernel_cudaERNS_18TensorIteratorBaseEENKUlvE_clEvENKUlvE1_clEvEUlS5_S5_E_EEEEvS7_RKT_EUliE_EEviT1_)
        /*0f2c*/ 	.word	0x00000000


	//----- nvinfo : EIATTR_REGCOUNT
	.align		4
.L_685:
        /*0f30*/ 	.byte	0x04, 0x2f
        /*0f32*/ 	.short	(.L_687 - .L_686)
	.align		4
.L_686:
        /*0f34*/ 	.word	index@(_ZN2at6native29vectorized_elementwise_kernelILi8ENS0_13BinaryFunctorIN3c108BFloat16ES4_S4_ZZZNS0_17hypot_kernel_cudaERNS_18TensorIteratorBaseEENKUlvE_clEvENKUlvE2_clEvEUlS4_S4_E_EESt5arrayIPcLm3EEEEviT0_T1_)
        /*0f38*/ 	.word	0x00000004


	//----- nvinfo : EIATTR_FRAME_SIZE
	.align		4
.L_687:
        /*0f3c*/ 	.byte	0x04, 0x11
        /*0f3e*/ 	.short	(.L_689 - .L_688)
	.align		4
.L_688:
        /*0f40*/ 	.word	index@(_ZN2at6native29vectorized_elementwise_kernelILi8ENS0_13BinaryFunctorIN3c108BFloat16ES4_S4_ZZZNS0_17hypot_kernel_cudaERNS_18TensorIteratorBaseEENKUlvE_clEvENKUlvE2_clEvEUlS4_S4_E_EESt5arrayIPcLm3EEEEviT0_T1_)
        /*0f44*/ 	.word	0x00000000


	//----- nvinfo : EIATTR_REGCOUNT
	.align		4
.L_689:
        /*0f48*/ 	.byte	0x04, 0x2f
        /*0f4a*/ 	.short	(.L_691 - .L_690)
	.align		4
.L_690:
        /*0f4c*/ 	.word	index@(_ZN2at6native29vectorized_elementwise_kernelILi4ENS0_13BinaryFunctorIN3c108BFloat16ES4_S4_ZZZNS0_17hypot_kernel_cudaERNS_18TensorIteratorBaseEENKUlvE_clEvENKUlvE2_clEvEUlS4_S4_E_EESt5arrayIPcLm3EEEEviT0_T1_)
        /*0f50*/ 	.word	0x00000020


	//----- nvinfo : EIATTR_FRAME_SIZE
	.align		4
.L_691:
        /*0f54*/ 	.byte	0x04, 0x11
        /*0f56*/ 	.short	(.L_693 - .L_692)
	.align		4
.L_692:
        /*0f58*/ 	.word	index@(_ZN2at6native29vectorized_elementwise_kernelILi4ENS0_13BinaryFunctorIN3c108BFloat16ES4_S4_ZZZNS0_17hypot_kernel_cudaERNS_18TensorIteratorBaseEENKUlvE_clEvENKUlvE2_clEvEUlS4_S4_E_EESt5arrayIPcLm3EEEEviT0_T1_)
        /*0f5c*/ 	.word	0x00000000


	//----- nvinfo : EIATTR_REGCOUNT
	.align		4
.L_693:
        /*0f60*/ 	.byte	0x04, 0x2f
        /*0f62*/ 	.short	(.L_695 - .L_694)
	.align		4
.L_694:
        /*0f64*/ 	.word	index@(_ZN2at6native29vectorized_elementwise_kernelILi2ENS0_13BinaryFunctorIN3c108BFloat16ES4_S4_ZZZNS0_17hypot_kernel_cudaERNS_18TensorIteratorBaseEENKUlvE_clEvENKUlvE2_clEvEUlS4_S4_E_EESt5arrayIPcLm3EEEEviT0_T1_)
        /*0f68*/ 	.word	0x00000020


	//----- nvinfo : EIATTR_FRAME_SIZE
	.align		4
.L_695:
        /*0f6c*/ 	.byte	0x04, 0x11
        /*0f6e*/ 	.short	(.L_697 - .L_696)
	.align		4
.L_696:
        /*0f70*/ 	.word	index@(_ZN2at6native29vectorized_elementwise_kernelILi2ENS0_13BinaryFunctorIN3c108BFloat16ES4_S4_ZZZNS0_17hypot_kernel_cudaERNS_18TensorIteratorBaseEENKUlvE_clEvENKUlvE2_clEvEUlS4_S4_E_EESt5arrayIPcLm3EEEEviT0_T1_)
        /*0f74*/ 	.word	0x00000000


	//----- nvinfo : EIATTR_REGCOUNT
	.align		4
.L_697:
        /*0f78*/ 	.byte	0x04, 0x2f
        /*0f7a*/ 	.short	(.L_699 - .L_698)
	.align		4
.L_698:
        /*0f7c*/ 	.word	index@(_ZN2at6native27unrolled_elementwise_kernelINS0_13BinaryFunctorIN3c108BFloat16ES4_S4_ZZZNS0_17hypot_kernel_cudaERNS_18TensorIteratorBaseEENKUlvE_clEvENKUlvE2_clEvEUlS4_S4_E_EESt5arrayIPcLm3EELi4E23TrivialOffsetCalculatorILi2EjESE_ILi1EjENS0_6memory15LoadWithoutCastENSH_16StoreWithoutCastEEEviT_T0_T2_T3_T4_T5_)
        /*0f80*/ 	.word	0x0000001c


	//----- nvinfo : EIATTR_FRAME_SIZE
	.align		4
.L_699:
        /*0f84*/ 	.byte	0x04, 0x11
        /*0f86*/ 	.short	(.L_701 - .L_700)
	.align		4
.L_700:
        /*0f88*/ 	.word	index@(_ZN2at6native27unrolled_elementwise_kernelINS0_13BinaryFunctorIN3c108BFloat16ES4_S4_ZZZNS0_17hypot_kernel_cudaERNS_18TensorIteratorBaseEENKUlvE_clEvENKUlvE2_clEvEUlS4_S4_E_EESt5arrayIPcLm3EELi4E23TrivialOffsetCalculatorILi2EjESE_ILi1EjENS0_6memory15LoadWithoutCastENSH_16StoreWithoutCastEEEviT_T0_T2_T3_T4_T5_)
        /*0f8c*/ 	.word	0x00000000


	//----- nvinfo : EIATTR_REGCOUNT
	.align		4
.L_701:
        /*0f90*/ 	.byte	0x04, 0x2f
        /*0f92*/ 	.short	(.L_703 - .L_702)
	.align		4
.L_702:
        /*0f94*/ 	.word	index@(_ZN2at6native18elementwise_kernelILi128ELi4EZNS0_22gpu_kernel_impl_nocastINS0_13BinaryFunctorIN3c108BFloat16ES5_S5_ZZZNS0_17hypot_kernel_cudaERNS_18TensorIteratorBaseEENKUlvE_clEvENKUlvE2_clEvEUlS5_S5_E_EEEEvS7_RKT_EUliE_EEviT1_)
        /*0f98*/ 	.word	0x00000014


	//----- nvinfo : EIATTR_FRAME_SIZE
	.align		4
.L_703:
        /*0f9c*/ 	.byte	0x04, 0x11
        /*0f9e*/ 	.short	(.L_705 - .L_704)
	.align		4
.L_704:
        /*0fa0*/ 	.word	index@(_ZN2at6native18elementwise_kernelILi128ELi4EZNS0_22gpu_kernel_impl_nocastINS0_13BinaryFunctorIN3c108BFloat16ES5_S5_ZZZNS0_17hypot_kernel_cudaERNS_18TensorIteratorBaseEENKUlvE_clEvENKUlvE2_clEvEUlS5_S5_E_EEEEvS7_RKT_EUliE_EEviT1_)
        /*0fa4*/ 	.word	0x00000000


	//----- nvinfo : EIATTR_REGCOUNT
	.align		4
.L_705:
        /*0fa8*/ 	.byte	0x04, 0x2f
        /*0faa*/ 	.short	(.L_707 - .L_706)
	.align		4
.L_706:
        /*0fac*/ 	.word	index@(_ZN2at6native27unrolled_elementwise_kernelINS0_13BinaryFunctorIN3c108BFloat16ES4_S4_ZZZNS0_17hypot_kernel_cudaERNS_18TensorIteratorBaseEENKUlvE_clEvENKUlvE2_clEvEUlS4_S4_E_EESt5arrayIPcLm3EELi4E23TrivialOffsetCalculatorILi2EjESE_ILi1EjENS0_6memory12LoadWithCastILi2EEENSH_13StoreWithCastILi1EEEEEviT_T0_T2_T3_T4_T5_)
        /*0fb0*/ 	.word	0x0000001f


	//----- nvinfo : EIATTR_FRAME_SIZE
	.align		4
.L_707:
        /*0fb4*/ 	.byte	0x04, 0x11
        /*0fb6*/ 	.short	(.L_709 - .L_708)
	.align		4
.L_708:
        /*0fb8*/ 	.word	index@(_ZN2at6native27unrolled_elementwise_kernelINS0_13BinaryFunctorIN3c108BFloat16ES4_S4_ZZZNS0_17hypot_kernel_cudaERNS_18TensorIteratorBaseEENKUlvE_clEvENKUlvE2_clEvEUlS4_S4_E_EESt5arrayIPcLm3EELi4E23TrivialOffsetCalculatorILi2EjESE_ILi1EjENS0_6memory12LoadWithCastILi2EEENSH_13StoreWithCastILi1EEEEEviT_T0_T2_T3_T4_T5_)
        /*0fbc*/ 	.word	0x00000000


	//----- nvinfo : EIATTR_REGCOUNT
	.align		4
.L_709:
        /*0fc0*/ 	.byte	0x04, 0x2f
        /*0fc2*/ 	.short	(.L_711 - .L_710)
	.align		4
.L_710:
        /*0fc4*/ 	.word	index@(_ZN2at6native18elementwise_kernelILi128ELi4EZNS0_15gpu_kernel_implINS0_13BinaryFunctorIN3c108BFloat16ES5_S5_ZZZNS0_17hypot_kernel_cudaERNS_18TensorIteratorBaseEENKUlvE_clEvENKUlvE2_clEvEUlS5_S5_E_EEEEvS7_RKT_EUliE_EEviT1_)
        /*0fc8*/ 	.word	0x00000018


	//----- nvinfo : EIATTR_FRAME_SIZE
	.align		4
.L_711:
        /*0fcc*/ 	.byte	0x04, 0x11
        /*0fce*/ 	.short	(.L_713 - .L_712)
	.align		4
.L_712:
        /*0fd0*/ 	.word	index@(_ZN2at6native18elementwise_kernelILi128ELi4EZNS0_15gpu_kernel_implINS0_13BinaryFunctorIN3c108BFloat16ES5_S5_ZZZNS0_17hypot_kernel_cudaERNS_18TensorIteratorBaseEENKUlvE_clEvENKUlvE2_clEvEUlS5_S5_E_EEEEvS7_RKT_EUliE_EEviT1_)
        /*0fd4*/ 	.word	0x00000000


	//----- nvinfo : EIATTR_REGCOUNT
	.align		4
.L_713:
        /*0fd8*/ 	.byte	0x04, 0x2f
        /*0fda*/ 	.short	(.L_715 - .L_714)
	.align		4
.L_714:
        /*0fdc*/ 	.word	index@(_ZN2at6native29vectorized_elementwise_kernelILi8ENS0_13AUnaryFunctorIN3c108BFloat16ES4_S4_ZZZNS0_17hypot_kernel_cudaERNS_18TensorIteratorBaseEENKUlvE_clEvENKUlvE2_clEvEUlS4_S4_E_EESt5arrayIPcLm2EEEEviT0_T1_)
        /*0fe0*/ 	.word	0x00000004


	//----- nvinfo : EIATTR_FRAME_SIZE
	.align		4
.L_715:
        /*0fe4*/ 	.byte	0x04, 0x11
        /*0fe6*/ 	.short	(.L_717 - .L_716)
	.align		4
.L_716:
        /*0fe8*/ 	.word	index@(_ZN2at6native29vectorized_elementwise_kernelILi8ENS0_13AUnaryFunctorIN3c108BFloat16ES4_S4_ZZZNS0_17hypot_kernel_cudaERNS_18TensorIteratorBaseEENKUlvE_clEvENKUlvE2_clEvEUlS4_S4_E_EESt5arrayIPcLm2EEEEviT0_T1_)
        /*0fec*/ 	.word	0x00000000


	//----- nvinfo : EIATTR_REGCOUNT
	.align		4
.L_717:
        /*0ff0*/ 	.byte	0x04, 0x2f
        /*0ff2*/ 	.short	(.L_719 - .L_718)
	.align		4
.L_718:
        /*0ff4*/ 	.word	index@(_ZN2at6native29vectorized_elementwise_kernelILi4ENS0_13AUnaryFunctorIN3c108BFloat16ES4_S4_ZZZNS0_17hypot_kernel_cudaERNS_18TensorIteratorBaseEENKUlvE_clEvENKUlvE2_clEvEUlS4_S4_E_EESt5arrayIPcLm2EEEEviT0_T1_)
        /*0ff8*/ 	.word	0x00000020


	//----- nvinfo : EIATTR_FRAME_SIZE
	.align		4
.L_719:
        /*0ffc*/ 	.byte	0x04, 0x11
        /*0ffe*/ 	.short	(.L_721 - .L_720)
	.align		4
.L_720:
        /*1000*/ 	.word	index@(_ZN2at6native29vectorized_elementwise_kernelILi4ENS0_13AUnaryFunctorIN3c108BFloat16ES4_S4_ZZZNS0_17hypot_kernel_cudaERNS_18TensorIteratorBaseEENKUlvE_clEvENKUlvE2_clEvEUlS4_S4_E_EESt5arrayIPcLm2EEEEviT0_T1_)
        /*1004*/ 	.word	0x00000000


	//----- nvinfo : EIATTR_REGCOUNT
	.align		4
.L_721:
        /*1008*/ 	.byte	0x04, 0x2f
        /*100a*/ 	.short	(.L_723 - .L_722)
	.align		4
.L_722:
        /*100c*/ 	.word	index@(_ZN2at6native29vectorized_elementwise_kernelILi2ENS0_13AUnaryFunctorIN3c108BFloat16ES4_S4_ZZZNS0_17hypot_kernel_cudaERNS_18TensorIteratorBaseEENKUlvE_clEvENKUlvE2_clEvEUlS4_S4_E_EESt5arrayIPcLm2EEEEviT0_T1_)
        /*1010*/ 	.word	0x00000020


	//----- nvinfo : EIATTR_FRAME_SIZE
	.align		4
.L_723:
        /*1014*/ 	.byte	0x04, 0x11
        /*1016*/ 	.short	(.L_725 - .L_724)
	.align		4
.L_724:
        /*1018*/ 	.word	index@(_ZN2at6native29vectorized_elementwise_kernelILi2ENS0_13AUnaryFunctorIN3c108BFloat16ES4_S4_ZZZNS0_17hypot_kernel_cudaERNS_18TensorIteratorBaseEENKUlvE_clEvENKUlvE2_clEvEUlS4_S4_E_EESt5arrayIPcLm2EEEEviT0_T1_)
        /*101c*/ 	.word	0x00000000


	//----- nvinfo : EIATTR_REGCOUNT
	.align		4
.L_725:
        /*1020*/ 	.byte	0x04, 0x2f
        /*1022*/ 	.short	(.L_727 - .L_726)
	.align		4
.L_726:
        /*1024*/ 	.word	index@(_ZN2at6native27unrolled_elementwise_kernelINS0_13AUnaryFunctorIN3c108BFloat16ES4_S4_ZZZNS0_17hypot_kernel_cudaERNS_18TensorIteratorBaseEENKUlvE_clEvENKUlvE2_clEvEUlS4_S4_E_EESt5arrayIPcLm2EELi4E23TrivialOffsetCalculatorILi1EjESF_NS0_6memory15LoadWithoutCastENSG_16StoreWithoutCastEEEviT_T0_T2_T3_T4_T5_)
        /*1028*/ 	.word	0x00000015


	//----- nvinfo : EIATTR_FRAME_SIZE
	.align		4
.L_727:
        /*102c*/ 	.byte	0x04, 0x11
        /*102e*/ 	.short	(.L_729 - .L_728)
	.align		4
.L_728:
        /*1030*/ 	.word	index@(_ZN2at6native27unrolled_elementwise_kernelINS0_13AUnaryFunctorIN3c108BFloat16ES4_S4_ZZZNS0_17hypot_kernel_cudaERNS_18TensorIteratorBaseEENKUlvE_clEvENKUlvE2_clEvEUlS4_S4_E_EESt5arrayIPcLm2EELi4E23TrivialOffsetCalculatorILi1EjESF_NS0_6memory15LoadWithoutCastENSG_16StoreWithoutCastEEEviT_T0_T2_T3_T4_T5_)
        /*1034*/ 	.word	0x00000000


	//----- nvinfo : EIATTR_REGCOUNT
	.align		4
.L_729:
        /*1038*/ 	.byte	0x04, 0x2f
        /*103a*/ 	.short	(.L_731 - .L_730)
	.align		4
.L_730:
        /*103c*/ 	.word	index@(_ZN2at6native18elementwise_kernelILi128ELi4EZNS0_22gpu_kernel_impl_nocastINS0_13AUnaryFunctorIN3c108BFloat16ES5_S5_ZZZNS0_17hypot_kernel_cudaERNS_18TensorIteratorBaseEENKUlvE_clEvENKUlvE2_clEvEUlS5_S5_E_EEEEvS7_RKT_EUliE_EEviT1_)
        /*1040*/ 	.word	0x00000014


	//----- nvinfo : EIATTR_FRAME_SIZE
	.align		4
.L_731:
        /*1044*/ 	.byte	0x04, 0x11
        /*1046*/ 	.short	(.L_733 - .L_732)
	.align		4
.L_732:
        /*1048*/ 	.word	index@(_ZN2at6native18elementwise_kernelILi128ELi4EZNS0_22gpu_kernel_impl_nocastINS0_13AUnaryFunctorIN3c108BFloat16ES5_S5_ZZZNS0_17hypot_kernel_cudaERNS_18TensorIteratorBaseEENKUlvE_clEvENKUlvE2_clEvEUlS5_S5_E_EEEEvS7_RKT_EUliE_EEviT1_)
        /*104c*/ 	.word	0x00000000


	//----- nvinfo : EIATTR_REGCOUNT
	.align		4
.L_733:
        /*1050*/ 	.byte	0x04, 0x2f
        /*1052*/ 	.short	(.L_735 - .L_734)
	.align		4
.L_734:
        /*1054*/ 	.word	index@(_ZN2at6native27unrolled_elementwise_kernelINS0_13AUnaryFunctorIN3c108BFloat16ES4_S4_ZZZNS0_17hypot_kernel_cudaERNS_18TensorIteratorBaseEENKUlvE_clEvENKUlvE2_clEvEUlS4_S4_E_EESt5arrayIPcLm2EELi4E23TrivialOffsetCalculatorILi1EjESF_NS0_6memory12LoadWithCastILi1EEENSG_13StoreWithCastILi1EEEEEviT_T0_T2_T3_T4_T5_)
        /*1058*/ 	.word	0x0000001c


	//----- nvinfo : EIATTR_FRAME_SIZE
	.align		4
.L_735:
        /*105c*/ 	.byte	0x04, 0x11
        /*105e*/ 	.short	(.L_737 - .L_736)
	.align		4
.L_736:
        /*1060*/ 	.word	index@(_ZN2at6native27unrolled_elementwise_kernelINS0_13AUnaryFunctorIN3c108BFloat16ES4_S4_ZZZNS0_17hypot_kernel_cudaERNS_18TensorIteratorBaseEENKUlvE_clEvENKUlvE2_clEvEUlS4_S4_E_EESt5arrayIPcLm2EELi4E23TrivialOffsetCalculatorILi1EjESF_NS0_6memory12LoadWithCastILi1EEENSG_13StoreWithCastILi1EEEEEviT_T0_T2_T3_T4_T5_)
        /*1064*/ 	.word	0x00000000


	//----- nvinfo : EIATTR_REGCOUNT
	.align		4
.L_737:
        /*1068*/ 	.byte	0x04, 0x2f
        /*106a*/ 	.short	(.L_739 - .L_738)
	.align		4
.L_738:
        /*106c*/ 	.word	index@(_ZN2at6native18elementwise_kernelILi128ELi4EZNS0_15gpu_kernel_implINS0_13AUnaryFunctorIN3c108BFloat16ES5_S5_ZZZNS0_17hypot_kernel_cudaERNS_18TensorIteratorBaseEENKUlvE_clEvENKUlvE2_clEvEUlS5_S5_E_EEEEvS7_RKT_EUliE_EEviT1_)
        /*1070*/ 	.word	0x00000018


	//----- nvinfo : EIATTR_FRAME_SIZE
	.align		4
.L_739:
        /*1074*/ 	.byte	0x04, 0x11
        /*1076*/ 	.short	(.L_741 - .L_740)
	.align		4
.L_740:
        /*1078*/ 	.word	index@(_ZN2at6native18elementwise_kernelILi128ELi4EZNS0_15gpu_kernel_implINS0_13AUnaryFunctorIN3c108BFloat16ES5_S5_ZZZNS0_17hypot_kernel_cudaERNS_18TensorIteratorBaseEENKUlvE_clEvENKUlvE2_clEvEUlS5_S5_E_EEEEvS7_RKT_EUliE_EEviT1_)
        /*107c*/ 	.word	0x00000000


	//----- nvinfo : EIATTR_MIN_STACK_SIZE
	.align		4
.L_741:
        /*1080*/ 	.byte	0x04, 0x12
        /*1082*/ 	.short	(.L_743 - .L_742)
	.align		4
.L_742:
        /*1084*/ 	.word	index@(_ZN2at6native18elementwise_kernelILi128ELi4EZNS0_15gpu_kernel_implINS0_13AUnaryFunctorIN3c108BFloat16ES5_S5_ZZZNS0_17hypot_kernel_cudaERNS_18TensorIteratorBaseEENKUlvE_clEvENKUlvE2_clEvEUlS5_S5_E_EEEEvS7_RKT_EUliE_EEviT1_)
        /*1088*/ 	.word	0x00000000


	//----- nvinfo : EIATTR_MIN_STACK_SIZE
	.align		4
.L_743:
        /*108c*/ 	.byte	0x04, 0x12
        /*108e*/ 	.short	(.L_745 - .L_744)
	.align		4
.L_744:
        /*1090*/ 	.word	index@(_ZN2at6native27unrolled_elementwise_kernelINS0_13AUnaryFunctorIN3c108BFloat16ES4_S4_ZZZNS0_17hypot_kernel_cudaERNS_18TensorIteratorBaseEENKUlvE_clEvENKUlvE2_clEvEUlS4_S4_E_EESt5arrayIPcLm2EELi4E23TrivialOffsetCalculatorILi1EjESF_NS0_6memory12LoadWithCastILi1EEENSG_13StoreWithCastILi1EEEEEviT_T0_T2_T3_T4_T5_)
        /*1094*/ 	.word	0x00000000


	//----- nvinfo : EIATTR_MIN_STACK_SIZE
	.align		4
.L_745:
        /*1098*/ 	.byte	0x04, 0x12
        /*109a*/ 	.short	(.L_747 - .L_746)
	.align		4
.L_746:
        /*109c*/ 	.word	index@(_ZN2at6native18elementwise_kernelILi128ELi4EZNS0_22gpu_kernel_impl_nocastINS0_13AUnaryFunctorIN3c108BFloat16ES5_S5_ZZZNS0_17hypot_kernel_cudaERNS_18TensorIteratorBaseEENKUlvE_clEvENKUlvE2_clEvEUlS5_S5_E_EEEEvS7_RKT_EUliE_EEviT1_)
        /*10a0*/ 	.word	0x00000000


	//----- nvinfo : EIATTR_MIN_STACK_SIZE
	.align		4
.L_747:
        /*10a4*/ 	.byte	0x04, 0x12
        /*10a6*/ 	.short	(.L_749 - .L_748)
	.align		4
.L_748:
        /*10a8*/ 	.word	index@(_ZN2at6native27unrolled_elementwise_kernelINS0_13AUnaryFunctorIN3c108BFloat16ES4_S4_ZZZNS0_17hypot_kernel_cudaERNS_18TensorIteratorBaseEENKUlvE_clEvENKUlvE2_clEvEUlS4_S4_E_EESt5arrayIPcLm2EELi4E23TrivialOffsetCalculatorILi1EjESF_NS0_6memory15LoadWithoutCastENSG_16StoreWithoutCastEEEviT_T0_T2_T3_T4_T5_)
        /*10ac*/ 	.word	0x00000000


	//----- nvinfo : EIATTR_MIN_STACK_SIZE
	.align		4
.L_749:
        /*10b0*/ 	.byte	0x04, 0x12
        /*10b2*/ 	.short	(.L_751 - .L_750)
	.align		4
.L_750:
        /*10b4*/ 	.word	index@(_ZN2at6native29vectorized_elementwise_kernelILi2ENS0_13AUnaryFunctorIN3c108BFloat16ES4_S4_ZZZNS0_17hypot_kernel_cudaERNS_18TensorIteratorBaseEENKUlvE_clEvENKUlvE2_clEvEUlS4_S4_E_EESt5arrayIPcLm2EEEEviT0_T1_)
        /*10b8*/ 	.word	0x00000000


	//----- nvinfo : EIATTR_MIN_STACK_SIZE
	.align		4
.L_751:
        /*10bc*/ 	.byte	0x04, 0x12
        /*10be*/ 	.short	(.L_753 - .L_752)
	.align		4
.L_752:
        /*10c0*/ 	.word	index@(_ZN2at6native29vectorized_elementwise_kernelILi4ENS0_13AUnaryFunctorIN3c108BFloat16ES4_S4_ZZZNS0_17hypot_kernel_cudaERNS_18TensorIteratorBaseEENKUlvE_clEvENKUlvE2_clEvEUlS4_S4_E_EESt5arrayIPcLm2EEEEviT0_T1_)
        /*10c4*/ 	.word	0x00000000


	//----- nvinfo : EIATTR_MIN_STACK_SIZE
	.align		4
.L_753:
        /*10c8*/ 	.byte	0x04, 0x12
        /*10ca*/ 	.short	(.L_755 - .L_754)
	.align		4
.L_754:
        /*10cc*/ 	.word	index@(_ZN2at6native29vectorized_elementwise_kernelILi8ENS0_13AUnaryFunctorIN3c108BFloat16ES4_S4_ZZZNS0_17hypot_kernel_cudaERNS_18TensorIteratorBaseEENKUlvE_clEvENKUlvE2_clEvEUlS4_S4_E_EESt5arrayIPcLm2EEEEviT0_T1_)
        /*10d0*/ 	.word	0x00000000


	//----- nvinfo : EIATTR_MIN_STACK_SIZE
	.align		4
.L_755:
        /*10d4*/ 	.byte	0x04, 0x12
        /*10d6*/ 	.short	(.L_757 - .L_756)
	.align		4
.L_756:
        /*10d8*/ 	.word	index@(_ZN2at6native18elementwise_kernelILi128ELi4EZNS0_15gpu_kernel_implINS0_13BinaryFunctorIN3c108BFloat16ES5_S5_ZZZNS0_17hypot_kernel_cudaERNS_18TensorIteratorBaseEENKUlvE_clEvENKUlvE2_clEvEUlS5_S5_E_EEEEvS7_RKT_EUliE_EEviT1_)
        /*10dc*/ 	.word	0x00000000


	//----- nvinfo : EIATTR_MIN_STACK_SIZE
	.align		4
.L_757:
        /*10e0*/ 	.byte	0x04, 0x12
        /*10e2*/ 	.short	(.L_759 - .L_758)
	.align		4
.L_758:
        /*10e4*/ 	.word	index@(_ZN2at6native27unrolled_elementwise_kernelINS0_13BinaryFunctorIN3c108BFloat16ES4_S4_ZZZNS0_17hypot_kernel_cudaERNS_18TensorIteratorBaseEENKUlvE_clEvENKUlvE2_clEvEUlS4_S4_E_EESt5arrayIPcLm3EELi4E23TrivialOffsetCalculatorILi2EjESE_ILi1EjENS0_6memory12LoadWithCastILi2EEENSH_13StoreWithCastILi1EEEEEviT_T0_T2_T3_T4_T5_)
        /*10e8*/ 	.word	0x00000000


	//----- nvinfo : EIATTR_MIN_STACK_SIZE
	.align		4
.L_759:
        /*10ec*/ 	.byte	0x04, 0x12
        /*10ee*/ 	.short	(.L_761 - .L_760)
	.align		4
.L_760:
        /*10f0*/ 	.word	index@(_ZN2at6native18elementwise_kernelILi128ELi4EZNS0_22gpu_kernel_impl_nocastINS0_13BinaryFunctorIN3c108BFloat16ES5_S5_ZZZNS0_17hypot_kernel_cudaERNS_18TensorIteratorBaseEENKUlvE_clEvENKUlvE2_clEvEUlS5_S5_E_EEEEvS7_RKT_EUliE_EEviT1_)
        /*10f4*/ 	.word	0x00000000


	//----- nvinfo : EIATTR_MIN_STACK_SIZE
	.align		4
.L_761:
        /*10f8*/ 	.byte	0x04, 0x12
        /*10fa*/ 	.short	(.L_763 - .L_762)
	.align		4
.L_762:
        /*10fc*/ 	.word	index@(_ZN2at6native27unrolled_elementwise_kernelINS0_13BinaryFunctorIN3c108BFloat16ES4_S4_ZZZNS0_17hypot_kernel_cudaERNS_18TensorIteratorBaseEENKUlvE_clEvENKUlvE2_clEvEUlS4_S4_E_EESt5arrayIPcLm3EELi4E23TrivialOffsetCalculatorILi2EjESE_ILi1EjENS0_6memory15LoadWithoutCastENSH_16StoreWithoutCastEEEviT_T0_T2_T3_T4_T5_)
        /*1100*/ 	.word	0x00000000


	//----- nvinfo : EIATTR_MIN_STACK_SIZE
	.align		4
.L_763:
        /*1104*/ 	.byte	0x04, 0x12
        /*1106*/ 	.short	(.L_765 - .L_764)
	.align		4
.L_764:
        /*1108*/ 	.word	index@(_ZN2at6native29vectorized_elementwise_kernelILi2ENS0_13BinaryFunctorIN3c108BFloat16ES4_S4_ZZZNS0_17hypot_kernel_cudaERNS_18TensorIteratorBaseEENKUlvE_clEvENKUlvE2_clEvEUlS4_S4_E_EESt5arrayIPcLm3EEEEviT0_T1_)
        /*110c*/ 	.word	0x00000000


	//----- nvinfo : EIATTR_MIN_STACK_SIZE
	.align		4
.L_765:
        /*1110*/ 	.byte	0x04, 0x12
        /*1112*/ 	.short	(.L_767 - .L_766)
	.align		4
.L_766:
        /*1114*/ 	.word	index@(_ZN2at6native29vectorized_elementwise_kernelILi4ENS0_13BinaryFunctorIN3c108BFloat16ES4_S4_ZZZNS0_17hypot_kernel_cudaERNS_18TensorIteratorBaseEENKUlvE_clEvENKUlvE2_clEvEUlS4_S4_E_EESt5arrayIPcLm3EEEEviT0_T1_)
        /*1118*/ 	.word	0x00000000


	//----- nvinfo : EIATTR_MIN_STACK_SIZE
	.align		4
.L_767:
        /*111c*/ 	.byte	0x04, 0x12
        /*111e*/ 	.short	(.L_769 - .L_768)
	.align		4
.L_768:
        /*1120*/ 	.word	index@(_ZN2at6native29vectorized_elementwise_kernelILi8ENS0_13BinaryFunctorIN3c108BFloat16ES4_S4_ZZZNS0_17hypot_kernel_cudaERNS_18TensorIteratorBaseEENKUlvE_clEvENKUlvE2_clEvEUlS4_S4_E_EESt5arrayIPcLm3EEEEviT0_T1_)
        /*1124*/ 	.word	0x00000000


	//----- nvinfo : EIATTR_MIN_STACK_SIZE
	.align		4
.L_769:
        /*1128*/ 	.byte	0x04, 0x12
        /*112a*/ 	.short	(.L_771 - .L_770)
	.align		4
.L_770:
        /*112c*/ 	.word	index@(_ZN2at6native18elementwise_kernelILi128ELi4EZNS0_15gpu_kernel_implINS0_13AUnaryFunctorIN3c104HalfES5_S5_ZZZNS0_17hypot_kernel_cudaERNS_18TensorIteratorBaseEENKUlvE_clEvENKUlvE1_clEvEUlS5_S5_E_EEEEvS7_RKT_EUliE_EEviT1_)
        /*1130*/ 	.word	0x00000000


	//----- nvinfo : EIATTR_MIN_STACK_SIZE
	.align		4
.L_771:
        /*1134*/ 	.byte	0x04, 0x12
        /*1136*/ 	.short	(.L_773 - .L_772)
	.align		4
.L_772:
        /*1138*/ 	.word	index@(_ZN2at6native27unrolled_elementwise_kernelINS0_13AUnaryFunctorIN3c104HalfES4_S4_ZZZNS0_17hypot_kernel_cudaERNS_18TensorIteratorBaseEENKUlvE_clEvENKUlvE1_clEvEUlS4_S4_E_EESt5arrayIPcLm2EELi4E23TrivialOffsetCalculatorILi1EjESF_NS0_6memory12LoadWithCastILi1EEENSG_13StoreWithCastILi1EEEEEviT_T0_T2_T3_T4_T5_)
        /*113c*/ 	.word	0x00000000


	//----- nvinfo : EIATTR_MIN_STACK_SIZE
	.align		4
.L_773:
        /*1140*/ 	.byte	0x04, 0x12
        /*1142*/ 	.short	(.L_775 - .L_774)
	.align		4
.L_774:
        /*1144*/ 	.word	index@(_ZN2at6native18elementwise_kernelILi128ELi4EZNS0_22gpu_kernel_impl_nocastINS0_13AUnaryFunctorIN3c104HalfES5_S5_ZZZNS0_17hypot_kernel_cudaERNS_18TensorIteratorBaseEENKUlvE_clEvENKUlvE1_clEvEUlS5_S5_E_EEEEvS7_RKT_EUliE_EEviT1_)
        /*1148*/ 	.word	0x00000000


	//----- nvinfo : EIATTR_MIN_STACK_SIZE
	.align		4
.L_775:
        /*114c*/ 	.byte	0x04, 0x12
        /*114e*/ 	.short	(.L_777 - .L_776)
	.align		4
.L_776:
        /*1150*/ 	.word	index@(_ZN2at6native27unrolled_elementwise_kernelINS0_13AUnaryFunctorIN3c104HalfES4_S4_ZZZNS0_17hypot_kernel_cudaERNS_18TensorIteratorBaseEENKUlvE_clEvENKUlvE1_clEvEUlS4_S4_E_EESt5arrayIPcLm2EELi4E23TrivialOffsetCalculatorILi1EjESF_NS0_6memory15LoadWithoutCastENSG_16StoreWithoutCastEEEviT_T0_T2_T3_T4_T5_)
        /*1154*/ 	.word	0x00000000


	//----- nvinfo : EIATTR_MIN_STACK_SIZE
	.align		4
.L_777:
        /*1158*/ 	.byte	0x04, 0x12
        /*115a*/ 	.short	(.L_779 - .L_778)
	.align		4
.L_778:
        /*115c*/ 	.word	index@(_ZN2at6native29vectorized_elementwise_kernelILi2ENS0_13AUnaryFunctorIN3c104HalfES4_S4_ZZZNS0_17hypot_kernel_cudaERNS_18TensorIteratorBaseEENKUlvE_clEvENKUlvE1_clEvEUlS4_S4_E_EESt5arrayIPcLm2EEEEviT0_T1_)
        /*1160*/ 	.word	0x00000000


	//----- nvinfo : EIATTR_MIN_STACK_SIZE
	.align		4
.L_779:
        /*1164*/ 	.byte	0x04, 0x12
        /*1166*/ 	.short	(.L_781 - .L_780)
	.align		4
.L_780:
        /*1168*/ 	.word	index@(_ZN2at6native29vectorized_elementwise_kernelILi4ENS0_13AUnaryFunctorIN3c104HalfES4_S4_ZZZNS0_17hypot_kernel_cudaERNS_18TensorIteratorBaseEENKUlvE_clEvENKUlvE1_clEvEUlS4_S4_E_EESt5arrayIPcLm2EEEEviT0_T1_)
        /*116c*/ 	.word	0x00000000


	//----- nvinfo : EIATTR_MIN_STACK_SIZE
	.align		4
.L_781:
        /*1170*/ 	.byte	0x04, 0x12
        /*1172*/ 	.short	(.L_783 - .L_782)
	.align		4
.L_782:
        /*1174*/ 	.word	index@(_ZN2at6native29vectorized_elementwise_kernelILi8ENS0_13AUnaryFunctorIN3c104HalfES4_S4_ZZZNS0_17hypot_kernel_cudaERNS_18TensorIteratorBaseEENKUlvE_clEvENKUlvE1_clEvEUlS4_S4_E_EESt5arrayIPcLm2EEEEviT0_T1_)
        /*1178*/ 	.word	0x00000000


	//----- nvinfo : EIATTR_MIN_STACK_SIZE
	.align		4
.L_783:
        /*117c*/ 	.byte	0x04, 0x12
        /*117e*/ 	.short	(.L_785 - .L_784)
	.align		4
.L_784:
        /*1180*/ 	.word	index@(_ZN2at6native18elementwise_kernelILi128ELi4EZNS0_15gpu_kernel_implINS0_13BinaryFunctorIN3c104HalfES5_S5_ZZZNS0_17hypot_kernel_cudaERNS_18TensorIteratorBaseEENKUlvE_clEvENKUlvE1_clEvEUlS5_S5_E_EEEEvS7_RKT_EUliE_EEviT1_)
        /*1184*/ 	.word	0x00000000


	//----- nvinfo : EIATTR_MIN_STACK_SIZE
	.align		4
.L_785:
        /*1188*/ 	.byte	0x04, 0x12
        /*118a*/ 	.short	(.L_787 - .L_786)
	.align		4
.L_786:
        /*118c*/ 	.word	index@(_ZN2at6native27unrolled_elementwise_kernelINS0_13BinaryFunctorIN3c104HalfES4_S4_ZZZNS0_17hypot_kernel_cudaERNS_18TensorIteratorBaseEENKUlvE_clEvENKUlvE1_clEvEUlS4_S4_E_EESt5arrayIPcLm3EELi4E23TrivialOffsetCalculatorILi2EjESE_ILi1EjENS0_6memory12LoadWithCastILi2EEENSH_13StoreWithCastILi1EEEEEviT_T0_T2_T3_T4_T5_)
        /*1190*/ 	.word	0x00000000


	//----- nvinfo : EIATTR_MIN_STACK_SIZE
	.align		4
.L_787:
        /*1194*/ 	.byte	0x04, 0x12
        /*1196*/ 	.short	(.L_789 - .L_788)
	.align		4
.L_788:
        /*1198*/ 	.word	index@(_ZN2at6native18elementwise_kernelILi128ELi4EZNS0_22gpu_kernel_impl_nocastINS0_13BinaryFunctorIN3c104HalfES5_S5_ZZZNS0_17hypot_kernel_cudaERNS_18TensorIteratorBaseEENKUlvE_clEvENKUlvE1_clEvEUlS5_S5_E_EEEEvS7_RKT_EUliE_EEviT1_)
        /*119c*/ 	.word	0x00000000


	//----- nvinfo : EIATTR_MIN_STACK_SIZE
	.align		4
.L_789:
        /*11a0*/ 	.byte	0x04, 0x12
        /*11a2*/ 	.short	(.L_791 - .L_790)
	.align		4
.L_790:
        /*11a4*/ 	.word	index@(_ZN2at6native27unrolled_elementwise_kernelINS0_13BinaryFunctorIN3c104HalfES4_S4_ZZZNS0_17hypot_kernel_cudaERNS_18TensorIteratorBaseEENKUlvE_clEvENKUlvE1_clEvEUlS4_S4_E_EESt5arrayIPcLm3EELi4E23TrivialOffsetCalculatorILi2EjESE_ILi1EjENS0_6memory15LoadWithoutCastENSH_16StoreWithoutCastEEEviT_T0_T2_T3_T4_T5_)
        /*11a8*/ 	.word	0x00000000


	//----- nvinfo : EIATTR_MIN_STACK_SIZE
	.align		4
.L_791:
        /*11ac*/ 	.byte	0x04, 0x12
        /*11ae*/ 	.short	(.L_793 - .L_792)
	.align		4
.L_792:
        /*11b0*/ 	.word	index@(_ZN2at6native29vectorized_elementwise_kernelILi2ENS0_13BinaryFunctorIN3c104HalfES4_S4_ZZZNS0_17hypot_kernel_cudaERNS_18TensorIteratorBaseEENKUlvE_clEvENKUlvE1_clEvEUlS4_S4_E_EESt5arrayIPcLm3EEEEviT0_T1_)
        /*11b4*/ 	.word	0x00000000


	//----- nvinfo : EIATTR_MIN_STACK_SIZE
	.align		4
.L_793:
        /*11b8*/ 	.byte	0x04, 0x12
        /*11ba*/ 	.short	(.L_795 - .L_794)
	.align		4
.L_794:
        /*11bc*/ 	.word	index@(_ZN2at6native29vectorized_elementwise_kernelILi4ENS0_13BinaryFunctorIN3c104HalfES4_S4_ZZZNS0_17hypot_kernel_cudaERNS_18TensorIteratorBaseEENKUlvE_clEvENKUlvE1_clEvEUlS4_S4_E_EESt5arrayIPcLm3EEEEviT0_T1_)
        /*11c0*/ 	.word	0x00000000


	//----- nvinfo : EIATTR_MIN_STACK_SIZE
	.align		4
.L_795:
        /*11c4*/ 	.byte	0x04, 0x12
        /*11c6*/ 	.short	(.L_797 - .L_796)
	.align		4
.L_796:
        /*11c8*/ 	.word	index@(_ZN2at6native29vectorized_elementwise_kernelILi8ENS0_13BinaryFunctorIN3c104HalfES4_S4_ZZZNS0_17hypot_kernel_cudaERNS_18TensorIteratorBaseEENKUlvE_clEvENKUlvE1_clEvEUlS4_S4_E_EESt5arrayIPcLm3EEEEviT0_T1_)
        /*11cc*/ 	.word	0x00000000


	//----- nvinfo : EIATTR_MIN_STACK_SIZE
	.align		4
.L_797:
        /*11d0*/ 	.byte	0x04, 0x12
        /*11d2*/ 	.short	(.L_799 - .L_798)
	.align		4
.L_798:
        /*11d4*/ 	.word	index@(_ZN2at6native18elementwise_kernelILi128ELi4EZNS0_15gpu_kernel_implINS0_13AUnaryFunctorIfffZZZNS0_17hypot_kernel_cudaERNS_18TensorIteratorBaseEENKUlvE_clEvENKUlvE0_clEvEUlffE_EEEEvS5_RKT_EUliE_EEviT1_)
        /*11d8*/ 	.word	0x00000000


	//----- nvinfo : EIATTR_MIN_STACK_SIZE
	.align		4
.L_799:
        /*11dc*/ 	.byte	0x04, 0x12
        /*11de*/ 	.short	(.L_801 - .L_800)
	.align		4
.L_800:
        /*11e0*/ 	.word	index@(_ZN2at6native27unrolled_elementwise_kernelINS0_13AUnaryFunctorIfffZZZNS0_17hypot_kernel_cudaERNS_18TensorIteratorBaseEENKUlvE_clEvENKUlvE0_clEvEUlffE_EESt5arrayIPcLm2EELi4E23TrivialOffsetCalculatorILi1EjESD_NS0_6memory12LoadWithCastILi1EEENSE_13StoreWithCastILi1EEEEEviT_T0_T2_T3_T4_T5_)
        /*11e4*/ 	.word	0x00000000


	//----- nvinfo : EIATTR_MIN_STACK_SIZE
	.align		4
.L_801:
        /*11e8*/ 	.byte	0x04, 0x12
        /*11ea*/ 	.short	(.L_803 - .L_802)
	.align		4
.L_802:
        /*11ec*/ 	.word	index@(_ZN2at6native18elementwise_kernelILi128ELi2EZNS0_22gpu_kernel_impl_nocastINS0_13AUnaryFunctorIfffZZZNS0_17hypot_kernel_cudaERNS_18TensorIteratorBaseEENKUlvE_clEvENKUlvE0_clEvEUlffE_EEEEvS5_RKT_EUliE_EEviT1_)
        /*11f0*/ 	.word	0x00000000


	//----- nvinfo : EIATTR_MIN_STACK_SIZE
	.align		4
.L_803:
        /*11f4*/ 	.byte	0x04, 0x12
        /*11f6*/ 	.short	(.L_805 - .L_804)
	.align		4
.L_804:
        /*11f8*/ 	.word	index@(_ZN2at6native27unrolled_elementwise_kernelINS0_13AUnaryFunctorIfffZZZNS0_17hypot_kernel_cudaERNS_18TensorIteratorBaseEENKUlvE_clEvENKUlvE0_clEvEUlffE_EESt5arrayIPcLm2EELi4E23TrivialOffsetCalculatorILi1EjESD_NS0_6memory15LoadWithoutCastENSE_16StoreWithoutCastEEEviT_T0_T2_T3_T4_T5_)
        /*11fc*/ 	.word	0x00000000


	//----- nvinfo : EIATTR_MIN_STACK_SIZE
	.align		4
.L_805:
        /*1200*/ 	.byte	0x04, 0x12
        /*1202*/ 	.short	(.L_807 - .L_806)
	.align		4
.L_806:
        /*1204*/ 	.word	index@(_ZN2at6native29vectorized_elementwise_kernelILi2ENS0_13AUnaryFunctorIfffZZZNS0_17hypot_kernel_cudaERNS_18TensorIteratorBaseEENKUlvE_clEvENKUlvE0_clEvEUlffE_EESt5arrayIPcLm2EEEEviT0_T1_)
        /*1208*/ 	.word	0x00000000


	//----- nvinfo : EIATTR_MIN_STACK_SIZE
	.align		4
.L_807:
        /*120c*/ 	.byte	0x04, 0x12
        /*120e*/ 	.short	(.L_809 - .L_808)
	.align		4
.L_808:
        /*1210*/ 	.word	index@(_ZN2at6native29vectorized_elementwise_kernelILi4ENS0_13AUnaryFunctorIfffZZZNS0_17hypot_kernel_cudaERNS_18TensorIteratorBaseEENKUlvE_clEvENKUlvE0_clEvEUlffE_EESt5arrayIPcLm2EEEEviT0_T1_)
        /*1214*/ 	.word	0x00000000


	//----- nvinfo : EIATTR_MIN_STACK_SIZE
	.align		4
.L_809:
        /*1218*/ 	.byte	0x04, 0x12
        /*121a*/ 	.short	(.L_811 - .L_810)
	.align		4
.L_810:
        /*121c*/ 	.word	index@(_ZN2at6native29vectorized_elementwise_kernelILi8ENS0_13AUnaryFunctorIfffZZZNS0_17hypot_kernel_cudaERNS_18TensorIteratorBaseEENKUlvE_clEvENKUlvE0_clEvEUlffE_EESt5arrayIPcLm2EEEEviT0_T1_)
        /*1220*/ 	.word	0x00000000


	//----- nvinfo : EIATTR_MIN_STACK_SIZE
	.align		4
.L_811:
        /*1224*/ 	.byte	0x04, 0x12
        /*1226*/ 	.short	(.L_813 - .L_812)
	.align		4
.L_812:
        /*1228*/ 	.word	index@(_ZN2at6native18elementwise_kernelILi128ELi4EZNS0_15gpu_kernel_implINS0_13BinaryFunctorIfffZZZNS0_17hypot_kernel_cudaERNS_18TensorIteratorBaseEENKUlvE_clEvENKUlvE0_clEvEUlffE_EEEEvS5_RKT_EUliE_EEviT1_)
        /*122c*/ 	.word	0x00000000


	//----- nvinfo : EIATTR_MIN_STACK_SIZE
	.align		4
.L_813:
        /*1230*/ 	.byte	0x04, 0x12
        /*1232*/ 	.short	(.L_815 - .L_814)
	.align		4
.L_814:
        /*1234*/ 	.word	index@(_ZN2at6native27unrolled_elementwise_kernelINS0_13BinaryFunctorIfffZZZNS0_17hypot_kernel_cudaERNS_18TensorIteratorBaseEENKUlvE_clEvENKUlvE0_clEvEUlffE_EESt5arrayIPcLm3EELi4E23TrivialOffsetCalculatorILi2EjESC_ILi1EjENS0_6memory12LoadWithCastILi2EEENSF_13StoreWithCastILi1EEEEEviT_T0_T2_T3_T4_T5_)
        /*1238*/ 	.word	0x00000000


	//----- nvinfo : EIATTR_MIN_STACK_SIZE
	.align		4
.L_815:
        /*123c*/ 	.byte	0x04, 0x12
        /*123e*/ 	.short	(.L_817 - .L_816)
	.align		4
.L_816:
        /*1240*/ 	.word	index@(_ZN2at6native18elementwise_kernelILi128ELi2EZNS0_22gpu_kernel_impl_nocastINS0_13BinaryFunctorIfffZZZNS0_17hypot_kernel_cudaERNS_18TensorIteratorBaseEENKUlvE_clEvENKUlvE0_clEvEUlffE_EEEEvS5_RKT_EUliE_EEviT1_)
        /*1244*/ 	.word	0x00000000


	//----- nvinfo : EIATTR_MIN_STACK_SIZE
	.align		4
.L_817:
        /*1248*/ 	.byte	0x04, 0x12
        /*124a*/ 	.short	(.L_819 - .L_818)
	.align		4
.L_818:
        /*124c*/ 	.word	index@(_ZN2at6native27unrolled_elementwise_kernelINS0_13BinaryFunctorIfffZZZNS0_17hypot_kernel_cudaERNS_18TensorIteratorBaseEENKUlvE_clEvENKUlvE0_clEvEUlffE_EESt5arrayIPcLm3EELi4E23TrivialOffsetCalculatorILi2EjESC_ILi1EjENS0_6memory15LoadWithoutCastENSF_16StoreWithoutCastEEEviT_T0_T2_T3_T4_T5_)
        /*1250*/ 	.word	0x00000000


	//----- nvinfo : EIATTR_MIN_STACK_SIZE
	.align		4
.L_819:
        /*1254*/ 	.byte	0x04, 0x12
        /*1256*/ 	.short	(.L_821 - .L_820)
	.align		4
.L_820:
        /*1258*/ 	.word	index@(_ZN2at6native29vectorized_elementwise_kernelILi2ENS0_13BinaryFunctorIfffZZZNS0_17hypot_kernel_cudaERNS_18TensorIteratorBaseEENKUlvE_clEvENKUlvE0_clEvEUlffE_EESt5arrayIPcLm3EEEEviT0_T1_)
        /*125c*/ 	.word	0x00000000


	//----- nvinfo : EIATTR_MIN_STACK_SIZE
	.align		4
.L_821:
        /*1260*/ 	.byte	0x04, 0x12
        /*1262*/ 	.short	(.L_823 - .L_822)
	.align		4
.L_822:
        /*1264*/ 	.word	index@(_ZN2at6native29vectorized_elementwise_kernelILi4ENS0_13BinaryFunctorIfffZZZNS0_17hypot_kernel_cudaERNS_18TensorIteratorBaseEENKUlvE_clEvENKUlvE0_clEvEUlffE_EESt5arrayIPcLm3EEEEviT0_T1_)
        /*1268*/ 	.word	0x00000000


	//----- nvinfo : EIATTR_MIN_STACK_SIZE
	.align		4
.L_823:
        /*126c*/ 	.byte	0x04, 0x12
        /*126e*/ 	.short	(.L_825 - .L_824)
	.align		4
.L_824:
        /*1270*/ 	.word	index@(_ZN2at6native29vectorized_elementwise_kernelILi8ENS0_13BinaryFunctorIfffZZZNS0_17hypot_kernel_cudaERNS_18TensorIteratorBaseEENKUlvE_clEvENKUlvE0_clEvEUlffE_EESt5arrayIPcLm3EEEEviT0_T1_)
        /*1274*/ 	.word	0x00000000


	//----- nvinfo : EIATTR_MIN_STACK_SIZE
	.align		4
.L_825:
        /*1278*/ 	.byte	0x04, 0x12
        /*127a*/ 	.short	(.L_827 - .L_826)
	.align		4
.L_826:
        /*127c*/ 	.word	index@(_ZN2at6native18elementwise_kernelILi128ELi4EZNS0_15gpu_kernel_implINS0_13AUnaryFunctorIdddZZZNS0_17hypot_kernel_cudaERNS_18TensorIteratorBaseEENKUlvE_clEvENKUlvE_clEvEUlddE_EEEEvS5_RKT_EUliE_EEviT1_)
        /*1280*/ 	.word	0x00000000


	//----- nvinfo : EIATTR_MIN_STACK_SIZE
	.align		4
.L_827:
        /*1284*/ 	.byte	0x04, 0x12
        /*1286*/ 	.short	(.L_829 - .L_828)
	.align		4
.L_828:
        /*1288*/ 	.word	index@(_ZN2at6native27unrolled_elementwise_kernelINS0_13AUnaryFunctorIdddZZZNS0_17hypot_kernel_cudaERNS_18TensorIteratorBaseEENKUlvE_clEvENKUlvE_clEvEUlddE_EESt5arrayIPcLm2EELi4E23TrivialOffsetCalculatorILi1EjESD_NS0_6memory12LoadWithCastILi1EEENSE_13StoreWithCastILi1EEEEEviT_T0_T2_T3_T4_T5_)
        /*128c*/ 	.word	0x00000000


	//----- nvinfo : EIATTR_MIN_STACK_SIZE
	.align		4
.L_829:
        /*1290*/ 	.byte	0x04, 0x12
        /*1292*/ 	.short	(.L_831 - .L_830)
	.align		4
.L_830:
        /*1294*/ 	.word	index@(_ZN2at6native18elementwise_kernelILi128ELi2EZNS0_22gpu_kernel_impl_nocastINS0_13AUnaryFunctorIdddZZZNS0_17hypot_kernel_cudaERNS_18TensorIteratorBaseEENKUlvE_clEvENKUlvE_clEvEUlddE_EEEEvS5_RKT_EUliE_EEviT1_)
        /*1298*/ 	.word	0x00000000


	//----- nvinfo : EIATTR_MIN_STACK_SIZE
	.align		4
.L_831:
        /*129c*/ 	.byte	0x04, 0x12
        /*129e*/ 	.short	(.L_833 - .L_832)
	.align		4
.L_832:
        /*12a0*/ 	.word	index@(_ZN2at6native27unrolled_elementwise_kernelINS0_13AUnaryFunctorIdddZZZNS0_17hypot_kernel_cudaERNS_18TensorIteratorBaseEENKUlvE_clEvENKUlvE_clEvEUlddE_EESt5arrayIPcLm2EELi4E23TrivialOffsetCalculatorILi1EjESD_NS0_6memory15LoadWithoutCastENSE_16StoreWithoutCastEEEviT_T0_T2_T3_T4_T5_)
        /*12a4*/ 	.word	0x00000000


	//----- nvinfo : EIATTR_MIN_STACK_SIZE
	.align		4
.L_833:
        /*12a8*/ 	.byte	0x04, 0x12
        /*12aa*/ 	.short	(.L_835 - .L_834)
	.align		4
.L_834:
        /*12ac*/ 	.word	index@(_ZN2at6native29vectorized_elementwise_kernelILi2ENS0_13AUnaryFunctorIdddZZZNS0_17hypot_kernel_cudaERNS_18TensorIteratorBaseEENKUlvE_clEvENKUlvE_clEvEUlddE_EESt5arrayIPcLm2EEEEviT0_T1_)
        /*12b0*/ 	.word	0x00000000


	//----- nvinfo : EIATTR_MIN_STACK_SIZE
	.align		4
.L_835:
        /*12b4*/ 	.byte	0x04, 0x12
        /*12b6*/ 	.short	(.L_837 - .L_836)
	.align		4
.L_836:
        /*12b8*/ 	.word	index@(_ZN2at6native29vectorized_elementwise_kernelILi4ENS0_13AUnaryFunctorIdddZZZNS0_17hypot_kernel_cudaERNS_18TensorIteratorBaseEENKUlvE_clEvENKUlvE_clEvEUlddE_EESt5arrayIPcLm2EEEEviT0_T1_)
        /*12bc*/ 	.word	0x00000000


	//----- nvinfo : EIATTR_MIN_STACK_SIZE
	.align		4
.L_837:
        /*12c0*/ 	.byte	0x04, 0x12
        /*12c2*/ 	.short	(.L_839 - .L_838)
	.align		4
.L_838:
        /*12c4*/ 	.word	index@(_ZN2at6native29vectorized_elementwise_kernelILi8ENS0_13AUnaryFunctorIdddZZZNS0_17hypot_kernel_cudaERNS_18TensorIteratorBaseEENKUlvE_clEvENKUlvE_clEvEUlddE_EESt5arrayIPcLm2EEEEviT0_T1_)
        /*12c8*/ 	.word	0x00000000


	//----- nvinfo : EIATTR_MIN_STACK_SIZE
	.align		4
.L_839:
        /*12cc*/ 	.byte	0x04, 0x12
        /*12ce*/ 	.short	(.L_841 - .L_840)
	.align		4
.L_840:
        /*12d0*/ 	.word	index@(_ZN2at6native18elementwise_kernelILi128ELi4EZNS0_15gpu_kernel_implINS0_13BinaryFunctorIdddZZZNS0_17hypot_kernel_cudaERNS_18TensorIteratorBaseEENKUlvE_clEvENKUlvE_clEvEUlddE_EEEEvS5_RKT_EUliE_EEviT1_)
        /*12d4*/ 	.word	0x00000000


	//----- nvinfo : EIATTR_MIN_STACK_SIZE
	.align		4
.L_841:
        /*12d8*/ 	.byte	0x04, 0x12
        /*12da*/ 	.short	(.L_843 - .L_842)
	.align		4
.L_842:
        /*12dc*/ 	.word	index@(_ZN2at6native27unrolled_elementwise_kernelINS0_13BinaryFunctorIdddZZZNS0_17hypot_kernel_cudaERNS_18TensorIteratorBaseEENKUlvE_clEvENKUlvE_clEvEUlddE_EESt5arrayIPcLm3EELi4E23TrivialOffsetCalculatorILi2EjESC_ILi1EjENS0_6memory12LoadWithCastILi2EEENSF_13StoreWithCastILi1EEEEEviT_T0_T2_T3_T4_T5_)
        /*12e0*/ 	.word	0x00000000


	//----- nvinfo : EIATTR_MIN_STACK_SIZE
	.align		4
.L_843:
        /*12e4*/ 	.byte	0x04, 0x12
        /*12e6*/ 	.short	(.L_845 - .L_844)
	.align		4
.L_844:
        /*12e8*/ 	.word	index@(_ZN2at6native18elementwise_kernelILi128ELi2EZNS0_22gpu_kernel_impl_nocastINS0_13BinaryFunctorIdddZZZNS0_17hypot_kernel_cudaERNS_18TensorIteratorBaseEENKUlvE_clEvENKUlvE_clEvEUlddE_EEEEvS5_RKT_EUliE_EEviT1_)
        /*12ec*/ 	.word	0x00000000


	//----- nvinfo : EIATTR_MIN_STACK_SIZE
	.align		4
.L_845:
        /*12f0*/ 	.byte	0x04, 0x12
        /*12f2*/ 	.short	(.L_847 - .L_846)
	.align		4
.L_846:
        /*12f4*/ 	.word	index@(_ZN2at6native27unrolled_elementwise_kernelINS0_13BinaryFunctorIdddZZZNS0_17hypot_kernel_cudaERNS_18TensorIteratorBaseEENKUlvE_clEvENKUlvE_clEvEUlddE_EESt5arrayIPcLm3EELi4E23TrivialOffsetCalculatorILi2EjESC_ILi1EjENS0_6memory15LoadWithoutCastENSF_16StoreWithoutCastEEEviT_T0_T2_T3_T4_T5_)
        /*12f8*/ 	.word	0x00000000


	//----- nvinfo : EIATTR_MIN_STACK_SIZE
	.align		4
.L_847:
        /*12fc*/ 	.byte	0x04, 0x12
        /*12fe*/ 	.short	(.L_849 - .L_848)
	.align		4
.L_848:
        /*1300*/ 	.word	index@(_ZN2at6native29vectorized_elementwise_kernelILi2ENS0_13BinaryFunctorIdddZZZNS0_17hypot_kernel_cudaERNS_18TensorIteratorBaseEENKUlvE_clEvENKUlvE_clEvEUlddE_EESt5arrayIPcLm3EEEEviT0_T1_)
        /*1304*/ 	.word	0x00000000


	//----- nvinfo : EIATTR_MIN_STACK_SIZE
	.align		4
.L_849:
        /*1308*/ 	.byte	0x04, 0x12
        /*130a*/ 	.short	(.L_851 - .L_850)
	.align		4
.L_850:
        /*130c*/ 	.word	index@(_ZN2at6native29vectorized_elementwise_kernelILi4ENS0_13BinaryFunctorIdddZZZNS0_17hypot_kernel_cudaERNS_18TensorIteratorBaseEENKUlvE_clEvENKUlvE_clEvEUlddE_EESt5arrayIPcLm3EEEEviT0_T1_)
        /*1310*/ 	.word	0x00000000


	//----- nvinfo : EIATTR_MIN_STACK_SIZE
	.align		4
.L_851:
        /*1314*/ 	.byte	0x04, 0x12
        /*1316*/ 	.short	(.L_853 - .L_852)
	.align		4
.L_852:
        /*1318*/ 	.word	index@(_ZN2at6native29vectorized_elementwise_kernelILi8ENS0_13BinaryFunctorIdddZZZNS0_17hypot_kernel_cudaERNS_18TensorIteratorBaseEENKUlvE_clEvENKUlvE_clEvEUlddE_EESt5arrayIPcLm3EEEEviT0_T1_)
        /*131c*/ 	.word	0x00000000


	//----- nvinfo : EIATTR_MIN_STACK_SIZE
	.align		4
.L_853:
        /*1320*/ 	.byte	0x04, 0x12
        /*1322*/ 	.short	(.L_855 - .L_854)
	.align		4
.L_854:
        /*1324*/ 	.word	index@(_ZN2at6native18elementwise_kernelILi128ELi4EZNS0_15gpu_kernel_implINS0_13BinaryFunctorIN3c108BFloat16ES5_S5_ZZZNS0_17atan2_kernel_cudaERNS_18TensorIteratorBaseEENKUlvE_clEvENKUlvE2_clEvEUlS5_S5_E_EEEEvS7_RKT_EUliE_EEviT1_)
        /*1328*/ 	.word	0x00000000


	//----- nvinfo : EIATTR_MIN_STACK_SIZE
	.align		4
.L_855:
        /*132c*/ 	.byte	0x04, 0x12
        /*132e*/ 	.short	(.L_857 - .L_856)
	.align		4
.L_856:
        /*1330*/ 	.word	index@(_ZN2at6native27unrolled_elementwise_kernelINS0_13BinaryFunctorIN3c108BFloat16ES4_S4_ZZZNS0_17atan2_kernel_cudaERNS_18TensorIteratorBaseEENKUlvE_clEvENKUlvE2_clEvEUlS4_S4_E_EESt5arrayIPcLm3EELi4E23TrivialOffsetCalculatorILi2EjESE_ILi1EjENS0_6memory12LoadWithCastILi2EEENSH_13StoreWithCastILi1EEEEEviT_T0_T2_T3_T4_T5_)
        /*1334*/ 	.word	0x00000000


	//----- nvinfo : EIATTR_MIN_STACK_SIZE
	.align		4
.L_857:
        /*1338*/ 	.byte	0x04, 0x12
        /*133a*/ 	.short	(.L_859 - .L_858)
	.align		4
.L_858:
        /*133c*/ 	.word	index@(_ZN2at6native18elementwise_kernelILi128ELi4EZNS0_22gpu_kernel_impl_nocastINS0_13BinaryFunctorIN3c108BFloat16ES5_S5_ZZZNS0_17atan2_kernel_cudaERNS_18TensorIteratorBaseEENKUlvE_clEvENKUlvE2_clEvEUlS5_S5_E_EEEEvS7_RKT_EUliE_EEviT1_)
        /*1340*/ 	.word	0x00000000


	//----- nvinfo : EIATTR_MIN_STACK_SIZE
	.align		4
.L_859:
        /*1344*/ 	.byte	0x04, 0x12
        /*1346*/ 	.short	(.L_861 - .L_860)
	.align		4
.L_860:
        /*1348*/ 	.word	index@(_ZN2at6native27unrolled_elementwise_kernelINS0_13BinaryFunctorIN3c108BFloat16ES4_S4_ZZZNS0_17atan2_kernel_cudaERNS_18TensorIteratorBaseEENKUlvE_clEvENKUlvE2_clEvEUlS4_S4_E_EESt5arrayIPcLm3EELi4E23TrivialOffsetCalculatorILi2EjESE_ILi1EjENS0_6memory15LoadWithoutCastENSH_16StoreWithoutCastEEEviT_T0_T2_T3_T4_T5_)
        /*134c*/ 	.word	0x00000000


	//----- nvinfo : EIATTR_MIN_STACK_SIZE
	.align		4
.L_861:
        /*1350*/ 	.byte	0x04, 0x12
        /*1352*/ 	.short	(.L_863 - .L_862)
	.align		4
.L_862:
        /*1354*/ 	.word	index@(_ZN2at6native29vectorized_elementwise_kernelILi2ENS0_13BinaryFunctorIN3c108BFloat16ES4_S4_ZZZNS0_17atan2_kernel_cudaERNS_18TensorIteratorBaseEENKUlvE_clEvENKUlvE2_clEvEUlS4_S4_E_EESt5arrayIPcLm3EEEEviT0_T1_)
        /*1358*/ 	.word	0x00000000


	//----- nvinfo : EIATTR_MIN_STACK_SIZE
	.align		4
.L_863:
        /*135c*/ 	.byte	0x04, 0x12
        /*135e*/ 	.short	(.L_865 - .L_864)
	.align		4
.L_864:
        /*1360*/ 	.word	index@(_ZN2at6native29vectorized_elementwise_kernelILi4ENS0_13BinaryFunctorIN3c108BFloat16ES4_S4_ZZZNS0_17atan2_kernel_cudaERNS_18TensorIteratorBaseEENKUlvE_clEvENKUlvE2_clEvEUlS4_S4_E_EESt5arrayIPcLm3EEEEviT0_T1_)
        /*1364*/ 	.word	0x00000000


	//----- nvinfo : EIATTR_MIN_STACK_SIZE
	.align		4
.L_865:
        /*1368*/ 	.byte	0x04, 0x12
        /*136a*/ 	.short	(.L_867 - .L_866)
	.align		4
.L_866:
        /*136c*/ 	.word	index@(_ZN2at6native29vectorized_elementwise_kernelILi8ENS0_13BinaryFunctorIN3c108BFloat16ES4_S4_ZZZNS0_17atan2_kernel_cudaERNS_18TensorIteratorBaseEENKUlvE_clEvENKUlvE2_clEvEUlS4_S4_E_EESt5arrayIPcLm3EEEEviT0_T1_)
        /*1370*/ 	.word	0x00000000


	//----- nvinfo : EIATTR_MIN_STACK_SIZE
	.align		4
.L_867:
        /*1374*/ 	.byte	0x04, 0x12
        /*1376*/ 	.short	(.L_869 - .L_868)
	.align		4
.L_868:
        /*1378*/ 	.word	index@(_ZN2at6native18elementwise_kernelILi128ELi4EZNS0_15gpu_kernel_implINS0_13BUnaryFunctorIN3c108BFloat16ES5_S5_ZZZNS0_17atan2_kernel_cudaERNS_18TensorIteratorBaseEENKUlvE_clEvENKUlvE2_clEvEUlS5_S5_E_EEEEvS7_RKT_EUliE_EEviT1_)
        /*137c*/ 	.word	0x00000000


	//----- nvinfo : EIATTR_MIN_STACK_SIZE
	.align		4
.L_869:
        /*1380*/ 	.byte	0x04, 0x12
        /*1382*/ 	.short	(.L_871 - .L_870)
	.align		4
.L_870:
        /*1384*/ 	.word	index@(_ZN2at6native27unrolled_elementwise_kernelINS0_13BUnaryFunctorIN3c108BFloat16ES4_S4_ZZZNS0_17atan2_kernel_cudaERNS_18TensorIteratorBaseEENKUlvE_clEvENKUlvE2_clEvEUlS4_S4_E_EESt5arrayIPcLm2EELi4E23TrivialOffsetCalculatorILi1EjESF_NS0_6memory12LoadWithCastILi1EEENSG_13StoreWithCastILi1EEEEEviT_T0_T2_T3_T4_T5_)
        /*1388*/ 	.word	0x00000000


	//----- nvinfo : EIATTR_MIN_STACK_SIZE
	.align		4
.L_871:
        /*138c*/ 	.byte	0x04, 0x12
        /*138e*/ 	.short	(.L_873 - .L_872)
	.align		4
.L_872:
        /*1390*/ 	.word	index@(_ZN2at6native18elementwise_kernelILi128ELi4EZNS0_22gpu_kernel_impl_nocastINS0_13BUnaryFunctorIN3c108BFloat16ES5_S5_ZZZNS0_17atan2_kernel_cudaERNS_18TensorIteratorBaseEENKUlvE_clEvENKUlvE2_clEvEUlS5_S5_E_EEEEvS7_RKT_EUliE_EEviT1_)
        /*1394*/ 	.word	0x00000000


	//----- nvinfo : EIATTR_MIN_STACK_SIZE
	.align		4
.L_873:
        /*1398*/ 	.byte	0x04, 0x12
        /*139a*/ 	.short	(.L_875 - .L_874)
	.align		4
.L_874:
        /*139c*/ 	.word	index@(_ZN2at6native27unrolled_elementwise_kernelINS0_13BUnaryFunctorIN3c108BFloat16ES4_S4_ZZZNS0_17atan2_kernel_cudaERNS_18TensorIteratorBaseEENKUlvE_clEvENKUlvE2_clEvEUlS4_S4_E_EESt5arrayIPcLm2EELi4E23TrivialOffsetCalculatorILi1EjESF_NS0_6memory15LoadWithoutCastENSG_16StoreWithoutCastEEEviT_T0_T2_T3_T4_T5_)
        /*13a0*/ 	.word	0x00000000


	//----- nvinfo : EIATTR_MIN_STACK_SIZE
	.align		4
.L_875:
        /*13a4*/ 	.byte	0x04, 0x12
        /*13a6*/ 	.short	(.L_877 - .L_876)
	.align		4
.L_876:
        /*13a8*/ 	.word	index@(_ZN2at6native29vectorized_elementwise_kernelILi2ENS0_13BUnaryFunctorIN3c108BFloat16ES4_S4_ZZZNS0_17atan2_kernel_cudaERNS_18TensorIteratorBaseEENKUlvE_clEvENKUlvE2_clEvEUlS4_S4_E_EESt5arrayIPcLm2EEEEviT0_T1_)
        /*13ac*/ 	.word	0x00000000


	//----- nvinfo : EIATTR_MIN_STACK_SIZE
	.align		4
.L_877:
        /*13b0*/ 	.byte	0x04, 0x12
        /*13b2*/ 	.short	(.L_879 - .L_878)
	.align		4
.L_878:
        /*13b4*/ 	.word	index@(_ZN2at6native29vectorized_elementwise_kernelILi4ENS0_13BUnaryFunctorIN3c108BFloat16ES4_S4_ZZZNS0_17atan2_kernel_cudaERNS_18TensorIteratorBaseEENKUlvE_clEvENKUlvE2_clEvEUlS4_S4_E_EESt5arrayIPcLm2EEEEviT0_T1_)
        /*13b8*/ 	.word	0x00000000


	//----- nvinfo : EIATTR_MIN_STACK_SIZE
	.align		4
.L_879:
        /*13bc*/ 	.byte	0x04, 0x12
        /*13be*/ 	.short	(.L_881 - .L_880)
	.align		4
.L_880:
        /*13c0*/ 	.word	index@(_ZN2at6native29vectorized_elementwise_kernelILi8ENS0_13BUnaryFunctorIN3c108BFloat16ES4_S4_ZZZNS0_17atan2_kernel_cudaERNS_18TensorIteratorBaseEENKUlvE_clEvENKUlvE2_clEvEUlS4_S4_E_EESt5arrayIPcLm2EEEEviT0_T1_)
        /*13c4*/ 	.word	0x00000000


	//----- nvinfo : EIATTR_MIN_STACK_SIZE
	.align		4
.L_881:
        /*13c8*/ 	.byte	0x04, 0x12
        /*13ca*/ 	.short	(.L_883 - .L_882)
	.align		4
.L_882:
        /*13cc*/ 	.word	index@(_ZN2at6native18elementwise_kernelILi128ELi4EZNS0_15gpu_kernel_implINS0_13AUnaryFunctorIN3c108BFloat16ES5_S5_ZZZNS0_17atan2_kernel_cudaERNS_18TensorIteratorBaseEENKUlvE_clEvENKUlvE2_clEvEUlS5_S5_E_EEEEvS7_RKT_EUliE_EEviT1_)
        /*13d0*/ 	.word	0x00000000


	//----- nvinfo : EIATTR_MIN_STACK_SIZE
	.align		4
.L_883:
        /*13d4*/ 	.byte	0x04, 0x12
        /*13d6*/ 	.short	(.L_885 - .L_884)
	.align		4
.L_884:
        /*13d8*/ 	.word	index@(_ZN2at6native27unrolled_elementwise_kernelINS0_13AUnaryFunctorIN3c108BFloat16ES4_S4_ZZZNS0_17atan2_kernel_cudaERNS_18TensorIteratorBaseEENKUlvE_clEvENKUlvE2_clEvEUlS4_S4_E_EESt5arrayIPcLm2EELi4E23TrivialOffsetCalculatorILi1EjESF_NS0_6memory12LoadWithCastILi1EEENSG_13StoreWithCastILi1EEEEEviT_T0_T2_T3_T4_T5_)
        /*13dc*/ 	.word	0x00000000


	//----- nvinfo : EIATTR_MIN_STACK_SIZE
	.align		4
.L_885:
        /*13e0*/ 	.byte	0x04, 0x12
        /*13e2*/ 	.short	(.L_887 - .L_886)
	.align		4
.L_886:
        /*13e4*/ 	.word	index@(_ZN2at6native18elementwise_kernelILi128ELi4EZNS0_22gpu_kernel_impl_nocastINS0_13AUnaryFunctorIN3c108BFloat16ES5_S5_ZZZNS0_17atan2_kernel_cudaERNS_18TensorIteratorBaseEENKUlvE_clEvENKUlvE2_clEvEUlS5_S5_E_EEEEvS7_RKT_EUliE_EEviT1_)
        /*13e8*/ 	.word	0x00000000


	//----- nvinfo : EIATTR_MIN_STACK_SIZE
	.align		4
.L_887:
        /*13ec*/ 	.byte	0x04, 0x12
        /*13ee*/ 	.short	(.L_889 - .L_888)
	.align		4
.L_888:
        /*13f0*/ 	.word	index@(_ZN2at6native27unrolled_elementwise_kernelINS0_13AUnaryFunctorIN3c108BFloat16ES4_S4_ZZZNS0_17atan2_kernel_cudaERNS_18TensorIteratorBaseEENKUlvE_clEvENKUlvE2_clEvEUlS4_S4_E_EESt5arrayIPcLm2EELi4E23TrivialOffsetCalculatorILi1EjESF_NS0_6memory15LoadWithoutCastENSG_16StoreWithoutCastEEEviT_T0_T2_T3_T4_T5_)
        /*13f4*/ 	.word	0x00000000


	//----- nvinfo : EIATTR_MIN_STACK_SIZE
	.align		4
.L_889:
        /*13f8*/ 	.byte	0x04, 0x12
        /*13fa*/ 	.short	(.L_891 - .L_890)
	.align		4
.L_890:
        /*13fc*/ 	.word	index@(_ZN2at6native29vectorized_elementwise_kernelILi2ENS0_13AUnaryFunctorIN3c108BFloat16ES4_S4_ZZZNS0_17atan2_kernel_cudaERNS_18TensorIteratorBaseEENKUlvE_clEvENKUlvE2_clEvEUlS4_S4_E_EESt5arrayIPcLm2EEEEviT0_T1_)
        /*1400*/ 	.word	0x00000000


	//----- nvinfo : EIATTR_MIN_STACK_SIZE
	.align		4
.L_891:
        /*1404*/ 	.byte	0x04, 0x12
        /*1406*/ 	.short	(.L_893 - .L_892)
	.align		4
.L_892:
        /*1408*/ 	.word	index@(_ZN2at6native29vectorized_elementwise_kernelILi4ENS0_13AUnaryFunctorIN3c108BFloat16ES4_S4_ZZZNS0_17atan2_kernel_cudaERNS_18TensorIteratorBaseEENKUlvE_clEvENKUlvE2_clEvEUlS4_S4_E_EESt5arrayIPcLm2EEEEviT0_T1_)
        /*140c*/ 	.word	0x00000000


	//----- nvinfo : EIATTR_MIN_STACK_SIZE
	.align		4
.L_893:
        /*1410*/ 	.byte	0x04, 0x12
        /*1412*/ 	.short	(.L_895 - .L_894)
	.align		4
.L_894:
        /*1414*/ 	.word	index@(_ZN2at6native29vectorized_elementwise_kernelILi8ENS0_13AUnaryFunctorIN3c108BFloat16ES4_S4_ZZZNS0_17atan2_kernel_cudaERNS_18TensorIteratorBaseEENKUlvE_clEvENKUlvE2_clEvEUlS4_S4_E_EESt5arrayIPcLm2EEEEviT0_T1_)
        /*1418*/ 	.word	0x00000000


	//----- nvinfo : EIATTR_MIN_STACK_SIZE
	.align		4
.L_895:
        /*141c*/ 	.byte	0x04, 0x12
        /*141e*/ 	.short	(.L_897 - .L_896)
	.align		4
.L_896:
        /*1420*/ 	.word	index@(_ZN2at6native18elementwise_kernelILi128ELi4EZNS0_15gpu_kernel_implINS0_13BinaryFunctorIN3c104HalfES5_S5_ZZZNS0_17atan2_kernel_cudaERNS_18TensorIteratorBaseEENKUlvE_clEvENKUlvE1_clEvEUlS5_S5_E_EEEEvS7_RKT_EUliE_EEviT1_)
        /*1424*/ 	.word	0x00000000


	//----- nvinfo : EIATTR_MIN_STACK_SIZE
	.align		4
.L_897:
        /*1428*/ 	.byte	0x04, 0x12
        /*142a*/ 	.short	(.L_899 - .L_898)
	.align		4
.L_898:
        /*142c*/ 	.word	index@(_ZN2at6native27unrolled_elementwise_kernelINS0_13BinaryFunctorIN3c104HalfES4_S4_ZZZNS0_17atan2_kernel_cudaERNS_18TensorIteratorBaseEENKUlvE_clEvENKUlvE1_clEvEUlS4_S4_E_EESt5arrayIPcLm3EELi4E23TrivialOffsetCalculatorILi2EjESE_ILi1EjENS0_6memory12LoadWithCastILi2EEENSH_13StoreWithCastILi1EEEEEviT_T0_T2_T3_T4_T5_)
        /*1430*/ 	.word	0x00000000


	//----- nvinfo : EIATTR_MIN_STACK_SIZE
	.align		4
.L_899:
        /*1434*/ 	.byte	0x04, 0x12
        /*1436*/ 	.short	(.L_901 - .L_900)
	.align		4
.L_900:
        /*1438*/ 	.word	index@(_ZN2at6native18elementwise_kernelILi128ELi4EZNS0_22gpu_kernel_impl_nocastINS0_13BinaryFunctorIN3c104HalfES5_S5_ZZZNS0_17atan2_kernel_cudaERNS_18TensorIteratorBaseEENKUlvE_clEvENKUlvE1_clEvEUlS5_S5_E_EEEEvS7_RKT_EUliE_EEviT1_)
        /*143c*/ 	.word	0x00000000


	//----- nvinfo : EIATTR_MIN_STACK_SIZE
	.align		4
.L_901:
        /*1440*/ 	.byte	0x04, 0x12
        /*1442*/ 	.short	(.L_903 - .L_902)
	.align		4
.L_902:
        /*1444*/ 	.word	index@(_ZN2at6native27unrolled_elementwise_kernelINS0_13BinaryFunctorIN3c104HalfES4_S4_ZZZNS0_17atan2_kernel_cudaERNS_18TensorIteratorBaseEENKUlvE_clEvENKUlvE1_clEvEUlS4_S4_E_EESt5arrayIPcLm3EELi4E23TrivialOffsetCalculatorILi2EjESE_ILi1EjENS0_6memory15LoadWithoutCastENSH_16StoreWithoutCastEEEviT_T0_T2_T3_T4_T5_)
        /*1448*/ 	.word	0x00000000


	//----- nvinfo : EIATTR_MIN_STACK_SIZE
	.align		4
.L_903:
        /*144c*/ 	.byte	0x04, 0x12
        /*144e*/ 	.short	(.L_905 - .L_904)
	.align		4
.L_904:
        /*1450*/ 	.word	index@(_ZN2at6native29vectorized_elementwise_kernelILi2ENS0_13BinaryFunctorIN3c104HalfES4_S4_ZZZNS0_17atan2_kernel_cudaERNS_18TensorIteratorBaseEENKUlvE_clEvENKUlvE1_clEvEUlS4_S4_E_EESt5arrayIPcLm3EEEEviT0_T1_)
        /*1454*/ 	.word	0x00000000


	//----- nvinfo : EIATTR_MIN_STACK_SIZE
	.align		4
.L_905:
        /*1458*/ 	.byte	0x04, 0x12
        /*145a*/ 	.short	(.L_907 - .L_906)
	.align		4
.L_906:
        /*145c*/ 	.word	index@(_ZN2at6native29vectorized_elementwise_kernelILi4ENS0_13BinaryFunctorIN3c104HalfES4_S4_ZZZNS0_17atan2_kernel_cudaERNS_18TensorIteratorBaseEENKUlvE_clEvENKUlvE1_clEvEUlS4_S4_E_EESt5arrayIPcLm3EEEEviT0_T1_)
        /*1460*/ 	.word	0x00000000


	//----- nvinfo : EIATTR_MIN_STACK_SIZE
	.align		4
.L_907:
        /*1464*/ 	.byte	0x04, 0x12
        /*1466*/ 	.short	(.L_909 - .L_908)
	.align		4
.L_908:
        /*1468*/ 	.word	index@(_ZN2at6native29vectorized_elementwise_kernelILi8ENS0_13BinaryFunctorIN3c104HalfES4_S4_ZZZNS0_17atan2_kernel_cudaERNS_18TensorIteratorBaseEENKUlvE_clEvENKUlvE1_clEvEUlS4_S4_E_EESt5arrayIPcLm3EEEEviT0_T1_)
        /*146c*/ 	.word	0x00000000


	//----- nvinfo : EIATTR_MIN_STACK_SIZE
	.align		4
.L_909:
        /*1470*/ 	.byte	0x04, 0x12
        /*1472*/ 	.short	(.L_911 - .L_910)
	.align		4
.L_910:
        /*1474*/ 	.word	index@(_ZN2at6native18elementwise_kernelILi128ELi4EZNS0_15gpu_kernel_implINS0_13BUnaryFunctorIN3c104HalfES5_S5_ZZZNS0_17atan2_kernel_cudaERNS_18TensorIteratorBaseEENKUlvE_clEvENKUlvE1_clEvEUlS5_S5_E_EEEEvS7_RKT_EUliE_EEviT1_)
        /*1478*/ 	.word	0x00000000


	//----- nvinfo : EIATTR_MIN_STACK_SIZE
	.align		4
.L_911:
        /*147c*/ 	.byte	0x04, 0x12
        /*147e*/ 	.short	(.L_913 - .L_912)
	.align		4
.L_912:
        /*1480*/ 	.word	index@(_ZN2at6native27unrolled_elementwise_kernelINS0_13BUnaryFunctorIN3c104HalfES4_S4_ZZZNS0_17atan2_kernel_cudaERNS_18TensorIteratorBaseEENKUlvE_clEvENKUlvE1_clEvEUlS4_S4_E_EESt5arrayIPcLm2EELi4E23TrivialOffsetCalculatorILi1EjESF_NS0_6memory12LoadWithCastILi1EEENSG_13StoreWithCastILi1EEEEEviT_T0_T2_T3_T4_T5_)
        /*1484*/ 	.word	0x00000000


	//----- nvinfo : EIATTR_MIN_STACK_SIZE
	.align		4
.L_913:
        /*1488*/ 	.byte	0x04, 0x12
        /*148a*/ 	.short	(.L_915 - .L_914)
	.align		4
.L_914:
        /*148c*/ 	.word	index@(_ZN2at6native18elementwise_kernelILi128ELi4EZNS0_22gpu_kernel_impl_nocastINS0_13BUnaryFunctorIN3c104HalfES5_S5_ZZZNS0_17atan2_kernel_cudaERNS_18TensorIteratorBaseEENKUlvE_clEvENKUlvE1_clEvEUlS5_S5_E_EEEEvS7_RKT_EUliE_EEviT1_)
        /*1490*/ 	.word	0x00000000


	//----- nvinfo : EIATTR_MIN_STACK_SIZE
	.align		4
.L_915:
        /*1494*/ 	.byte	0x04, 0x12
        /*1496*/ 	.short	(.L_917 - .L_916)
	.align		4
.L_916:
        /*1498*/ 	.word	index@(_ZN2at6native27unrolled_elementwise_kernelINS0_13BUnaryFunctorIN3c104HalfES4_S4_ZZZNS0_17atan2_kernel_cudaERNS_18TensorIteratorBaseEENKUlvE_clEvENKUlvE1_clEvEUlS4_S4_E_EESt5arrayIPcLm2EELi4E23TrivialOffsetCalculatorILi1EjESF_NS0_6memory15LoadWithoutCastENSG_16StoreWithoutCastEEEviT_T0_T2_T3_T4_T5_)
        /*149c*/ 	.word	0x00000000


	//----- nvinfo : EIATTR_MIN_STACK_SIZE
	.align		4
.L_917:
        /*14a0*/ 	.byte	0x04, 0x12
        /*14a2*/ 	.short	(.L_919 - .L_918)
	.align		4
.L_918:
        /*14a4*/ 	.word	index@(_ZN2at6native29vectorized_elementwise_kernelILi2ENS0_13BUnaryFunctorIN3c104HalfES4_S4_ZZZNS0_17atan2_kernel_cudaERNS_18TensorIteratorBaseEENKUlvE_clEvENKUlvE1_clEvEUlS4_S4_E_EESt5arrayIPcLm2EEEEviT0_T1_)
        /*14a8*/ 	.word	0x00000000


	//----- nvinfo : EIATTR_MIN_STACK_SIZE
	.align		4
.L_919:
        /*14ac*/ 	.byte	0x04, 0x12
        /*14ae*/ 	.short	(.L_921 - .L_920)
	.align		4
.L_920:
        /*14b0*/ 	.word	index@(_ZN2at6native29vectorized_elementwise_kernelILi4ENS0_13BUnaryFunctorIN3c104HalfES4_S4_ZZZNS0_17atan2_kernel_cudaERNS_18TensorIteratorBaseEENKUlvE_clEvENKUlvE1_clEvEUlS4_S4_E_EESt5arrayIPcLm2EEEEviT0_T1_)
        /*14b4*/ 	.word	0x00000000


	//----- nvinfo : EIATTR_MIN_STACK_SIZE
	.align		4
.L_921:
        /*14b8*/ 	.byte	0x04, 0x12
        /*14ba*/ 	.short	(.L_923 - .L_922)
	.align		4
.L_922:
        /*14bc*/ 	.word	index@(_ZN2at6native29vectorized_elementwise_kernelILi8ENS0_13BUnaryFunctorIN3c104HalfES4_S4_ZZZNS0_17atan2_kernel_cudaERNS_18TensorIteratorBaseEENKUlvE_clEvENKUlvE1_clEvEUlS4_S4_E_EESt5arrayIPcLm2EEEEviT0_T1_)
        /*14c0*/ 	.word	0x00000000


	//----- nvinfo : EIATTR_MIN_STACK_SIZE
	.align		4
.L_923:
        /*14c4*/ 	.byte	0x04, 0x12
        /*14c6*/ 	.short	(.L_925 - .L_924)
	.align		4
.L_924:
        /*14c8*/ 	.word	index@(_ZN2at6native18elementwise_kernelILi128ELi4EZNS0_15gpu_kernel_implINS0_13AUnaryFunctorIN3c104HalfES5_S5_ZZZNS0_17atan2_kernel_cudaERNS_18TensorIteratorBaseEENKUlvE_clEvENKUlvE1_clEvEUlS5_S5_E_EEEEvS7_RKT_EUliE_EEviT1_)
        /*14cc*/ 	.word	0x00000000


	//----- nvinfo : EIATTR_MIN_STACK_SIZE
	.align		4
.L_925:
        /*14d0*/ 	.byte	0x04, 0x12
        /*14d2*/ 	.short	(.L_927 - .L_926)
	.align		4
.L_926:
        /*14d4*/ 	.word	index@(_ZN2at6native27unrolled_elementwise_kernelINS0_13AUnaryFunctorIN3c104HalfES4_S4_ZZZNS0_17atan2_kernel_cudaERNS_18TensorIteratorBaseEENKUlvE_clEvENKUlvE1_clEvEUlS4_S4_E_EESt5arrayIPcLm2EELi4E23TrivialOffsetCalculatorILi1EjESF_NS0_6memory12LoadWithCastILi1EEENSG_13StoreWithCastILi1EEEEEviT_T0_T2_T3_T4_T5_)
        /*14d8*/ 	.word	0x00000000


	//----- nvinfo : EIATTR_MIN_STACK_SIZE
	.align		4
.L_927:
        /*14dc*/ 	.byte	0x04, 0x12
        /*14de*/ 	.short	(.L_929 - .L_928)
	.align		4
.L_928:
        /*14e0*/ 	.word	index@(_ZN2at6native18elementwise_kernelILi128ELi4EZNS0_22gpu_kernel_impl_nocastINS0_13AUnaryFunctorIN3c104HalfES5_S5_ZZZNS0_17atan2_kernel_cudaERNS_18TensorIteratorBaseEENKUlvE_clEvENKUlvE1_clEvEUlS5_S5_E_EEEEvS7_RKT_EUliE_EEviT1_)
        /*14e4*/ 	.word	0x00000000


	//----- nvinfo : EIATTR_MIN_STACK_SIZE
	.align		4
.L_929:
        /*14e8*/ 	.byte	0x04, 0x12
        /*14ea*/ 	.short	(.L_931 - .L_930)
	.align		4
.L_930:
        /*14ec*/ 	.word	index@(_ZN2at6native27unrolled_elementwise_kernelINS0_13AUnaryFunctorIN3c104HalfES4_S4_ZZZNS0_17atan2_kernel_cudaERNS_18TensorIteratorBaseEENKUlvE_clEvENKUlvE1_clEvEUlS4_S4_E_EESt5arrayIPcLm2EELi4E23TrivialOffsetCalculatorILi1EjESF_NS0_6memory15LoadWithoutCastENSG_16StoreWithoutCastEEEviT_T0_T2_T3_T4_T5_)
        /*14f0*/ 	.word	0x00000000


	//----- nvinfo : EIATTR_MIN_STACK_SIZE
	.align		4
.L_931:
        /*14f4*/ 	.byte	0x04, 0x12
        /*14f6*/ 	.short	(.L_933 - .L_932)
	.align		4
.L_932:
        /*14f8*/ 	.word	index@(_ZN2at6native29vectorized_elementwise_kernelILi2ENS0_13AUnaryFunctorIN3c104HalfES4_S4_ZZZNS0_17atan2_kernel_cudaERNS_18TensorIteratorBaseEENKUlvE_clEvENKUlvE1_clEvEUlS4_S4_E_EESt5arrayIPcLm2EEEEviT0_T1_)
        /*14fc*/ 	.word	0x00000000


	//----- nvinfo : EIATTR_MIN_STACK_SIZE
	.align		4
.L_933:
        /*1500*/ 	.byte	0x04, 0x12
        /*1502*/ 	.short	(.L_935 - .L_934)
	.align		4
.L_934:
        /*1504*/ 	.word	index@(_ZN2at6native29vectorized_elementwise_kernelILi4ENS0_13AUnaryFunctorIN3c104HalfES4_S4_ZZZNS0_17atan2_kernel_cudaERNS_18TensorIteratorBaseEENKUlvE_clEvENKUlvE1_clEvEUlS4_S4_E_EESt5arrayIPcLm2EEEEviT0_T1_)
        /*1508*/ 	.word	0x00000000


	//----- nvinfo : EIATTR_MIN_STACK_SIZE
	.align		4
.L_935:
        /*150c*/ 	.byte	0x04, 0x12
        /*150e*/ 	.short	(.L_937 - .L_936)
	.align		4
.L_936:
        /*1510*/ 	.word	index@(_ZN2at6native29vectorized_elementwise_kernelILi8ENS0_13AUnaryFunctorIN3c104HalfES4_S4_ZZZNS0_17atan2_kernel_cudaERNS_18TensorIteratorBaseEENKUlvE_clEvENKUlvE1_clEvEUlS4_S4_E_EESt5arrayIPcLm2EEEEviT0_T1_)
        /*1514*/ 	.word	0x00000000


	//----- nvinfo : EIATTR_MIN_STACK_SIZE
	.align		4
.L_937:
        /*1518*/ 	.byte	0x04, 0x12
        /*151a*/ 	.short	(.L_939 - .L_938)
	.align		4
.L_938:
        /*151c*/ 	.word	index@(_ZN2at6native18elementwise_kernelILi128ELi4EZNS0_15gpu_kernel_implINS0_13BinaryFunctorIfffZZZNS0_17atan2_kernel_cudaERNS_18TensorIteratorBaseEENKUlvE_clEvENKUlvE0_clEvEUlffE_EEEEvS5_RKT_EUliE_EEviT1_)
        /*1520*/ 	.word	0x00000000


	//----- nvinfo : EIATTR_MIN_STACK_SIZE
	.align		4
.L_939:
        /*1524*/ 	.byte	0x04, 0x12
        /*1526*/ 	.short	(.L_941 - .L_940)
	.align		4
.L_940:
        /*1528*/ 	.word	index@(_ZN2at6native27unrolled_elementwise_kernelINS0_13BinaryFunctorIfffZZZNS0_17atan2_kernel_cudaERNS_18TensorIteratorBaseEENKUlvE_clEvENKUlvE0_clEvEUlffE_EESt5arrayIPcLm3EELi4E23TrivialOffsetCalculatorILi2EjESC_ILi1EjENS0_6memory12LoadWithCastILi2EEENSF_13StoreWithCastILi1EEEEEviT_T0_T2_T3_T4_T5_)
        /*152c*/ 	.word	0x00000000


	//----- nvinfo : EIATTR_MIN_STACK_SIZE
	.align		4
.L_941:
        /*1530*/ 	.byte	0x04, 0x12
        /*1532*/ 	.short	(.L_943 - .L_942)
	.align		4
.L_942:
        /*1534*/ 	.word	index@(_ZN2at6native18elementwise_kernelILi128ELi2EZNS0_22gpu_kernel_impl_nocastINS0_13BinaryFunctorIfffZZZNS0_17atan2_kernel_cudaERNS_18TensorIteratorBaseEENKUlvE_clEvENKUlvE0_clEvEUlffE_EEEEvS5_RKT_EUliE_EEviT1_)
        /*1538*/ 	.word	0x00000000


	//----- nvinfo : EIATTR_MIN_STACK_SIZE
	.align		4
.L_943:
        /*153c*/ 	.byte	0x04, 0x12
        /*153e*/ 	.short	(.L_945 - .L_944)
	.align		4
.L_944:
        /*1540*/ 	.word	index@(_ZN2at6native27unrolled_elementwise_kernelINS0_13BinaryFunctorIfffZZZNS0_17atan2_kernel_cudaERNS_18TensorIteratorBaseEENKUlvE_clEvENKUlvE0_clEvEUlffE_EESt5arrayIPcLm3EELi4E23TrivialOffsetCalculatorILi2EjESC_ILi1EjENS0_6memory15LoadWithoutCastENSF_16StoreWithoutCastEEEviT_T0_T2_T3_T4_T5_)
        /*1544*/ 	.word	0x00000000


	//----- nvinfo : EIATTR_MIN_STACK_SIZE
	.align		4
.L_945:
        /*1548*/ 	.byte	0x04, 0x12
        /*154a*/ 	.short	(.L_947 - .L_946)
	.align		4
.L_946:
        /*154c*/ 	.word	index@(_ZN2at6native29vectorized_elementwise_kernelILi2ENS0_13BinaryFunctorIfffZZZNS0_17atan2_kernel_cudaERNS_18TensorIteratorBaseEENKUlvE_clEvENKUlvE0_clEvEUlffE_EESt5arrayIPcLm3EEEEviT0_T1_)
        /*1550*/ 	.word	0x00000000


	//----- nvinfo : EIATTR_MIN_STACK_SIZE
	.align		4
.L_947:
        /*1554*/ 	.byte	0x04, 0x12
        /*1556*/ 	.short	(.L_949 - .L_948)
	.align		4
.L_948:
        /*1558*/ 	.word	index@(_ZN2at6native29vectorized_elementwise_kernelILi4ENS0_13BinaryFunctorIfffZZZNS0_17atan2_kernel_cudaERNS_18TensorIteratorBaseEENKUlvE_clEvENKUlvE0_clEvEUlffE_EESt5arrayIPcLm3EEEEviT0_T1_)
        /*155c*/ 	.word	0x00000000


	//----- nvinfo : EIATTR_MIN_STACK_SIZE
	.align		4
.L_949:
        /*1560*/ 	.byte	0x04, 0x12
        /*1562*/ 	.short	(.L_951 - .L_950)
	.align		4
.L_950:
        /*1564*/ 	.word	index@(_ZN2at6native29vectorized_elementwise_kernelILi8ENS0_13BinaryFunctorIfffZZZNS0_17atan2_kernel_cudaERNS_18TensorIteratorBaseEENKUlvE_clEvENKUlvE0_clEvEUlffE_EESt5arrayIPcLm3EEEEviT0_T1_)
        /*1568*/ 	.word	0x00000000


	//----- nvinfo : EIATTR_MIN_STACK_SIZE
	.align		4
.L_951:
        /*156c*/ 	.byte	0x04, 0x12
        /*156e*/ 	.short	(.L_953 - .L_952)
	.align		4
.L_952:
        /*1570*/ 	.word	index@(_ZN2at6native18elementwise_kernelILi128ELi4EZNS0_15gpu_kernel_implINS0_13BUnaryFunctorIfffZZZNS0_17atan2_kernel_cudaERNS_18TensorIteratorBaseEENKUlvE_clEvENKUlvE0_clEvEUlffE_EEEEvS5_RKT_EUliE_EEviT1_)
        /*1574*/ 	.word	0x00000000


	//----- nvinfo : EIATTR_MIN_STACK_SIZE
	.align		4
.L_953:
        /*1578*/ 	.byte	0x04, 0x12
        /*157a*/ 	.short	(.L_955 - .L_954)
	.align		4
.L_954:
        /*157c*/ 	.word	index@(_ZN2at6native27unrolled_elementwise_kernelINS0_13BUnaryFunctorIfffZZZNS0_17atan2_kernel_cudaERNS_18TensorIteratorBaseEENKUlvE_clEvENKUlvE0_clEvEUlffE_EESt5arrayIPcLm2EELi4E23TrivialOffsetCalculatorILi1EjESD_NS0_6memory12LoadWithCastILi1EEENSE_13StoreWithCastILi1EEEEEviT_T0_T2_T3_T4_T5_)
        /*1580*/ 	.word	0x00000000


	//----- nvinfo : EIATTR_MIN_STACK_SIZE
	.align		4
.L_955:
        /*1584*/ 	.byte	0x04, 0x12
        /*1586*/ 	.short	(.L_957 - .L_956)
	.align		4
.L_956:
        /*1588*/ 	.word	index@(_ZN2at6native18elementwise_kernelILi128ELi2EZNS0_22gpu_kernel_impl_nocastINS0_13BUnaryFunctorIfffZZZNS0_17atan2_kernel_cudaERNS_18TensorIteratorBaseEENKUlvE_clEvENKUlvE0_clEvEUlffE_EEEEvS5_RKT_EUliE_EEviT1_)
        /*158c*/ 	.word	0x00000000


	//----- nvinfo : EIATTR_MIN_STACK_SIZE
	.align		4
.L_957:
        /*1590*/ 	.byte	0x04, 0x12
        /*1592*/ 	.short	(.L_959 - .L_958)
	.align		4
.L_958:
        /*1594*/ 	.word	index@(_ZN2at6native27unrolled_elementwise_kernelINS0_13BUnaryFunctorIfffZZZNS0_17atan2_kernel_cudaERNS_18TensorIteratorBaseEENKUlvE_clEvENKUlvE0_clEvEUlffE_EESt5arrayIPcLm2EELi4E23TrivialOffsetCalculatorILi1EjESD_NS0_6memory15LoadWithoutCastENSE_16StoreWithoutCastEEEviT_T0_T2_T3_T4_T5_)
        /*1598*/ 	.word	0x00000000


	//----- nvinfo : EIATTR_MIN_STACK_SIZE
	.align		4
.L_959:
        /*159c*/ 	.byte	0x04, 0x12
        /*159e*/ 	.short	(.L_961 - .L_960)
	.align		4
.L_960:
        /*15a0*/ 	.word	index@(_ZN2at6native29vectorized_elementwise_kernelILi2ENS0_13BUnaryFunctorIfffZZZNS0_17atan2_kernel_cudaERNS_18TensorIteratorBaseEENKUlvE_clEvENKUlvE0_clEvEUlffE_EESt5arrayIPcLm2EEEEviT0_T1_)
        /*15a4*/ 	.word	0x00000000


	//----- nvinfo : EIATTR_MIN_STACK_SIZE
	.align		4
.L_961:
        /*15a8*/ 	.byte	0x04, 0x12
        /*15aa*/ 	.short	(.L_963 - .L_962)
	.align		4
.L_962:
        /*15ac*/ 	.word	index@(_ZN2at6native29vectorized_elementwise_kernelILi4ENS0_13BUnaryFunctorIfffZZZNS0_17atan2_kernel_cudaERNS_18TensorIteratorBaseEENKUlvE_clEvENKUlvE0_clEvEUlffE_EESt5arrayIPcLm2EEEEviT0_T1_)
        /*15b0*/ 	.word	0x00000000


	//----- nvinfo : EIATTR_MIN_STACK_SIZE
	.align		4
.L_963:
        /*15b4*/ 	.byte	0x04, 0x12
        /*15b6*/ 	.short	(.L_965 - .L_964)
	.align		4
.L_964:
        /*15b8*/ 	.word	index@(_ZN2at6native29vectorized_elementwise_kernelILi8ENS0_13BUnaryFunctorIfffZZZNS0_17atan2_kernel_cudaERNS_18TensorIteratorBaseEENKUlvE_clEvENKUlvE0_clEvEUlffE_EESt5arrayIPcLm2EEEEviT0_T1_)
        /*15bc*/ 	.word	0x00000000


	//----- nvinfo : EIATTR_MIN_STACK_SIZE
	.align		4
.L_965:
        /*15c0*/ 	.byte	0x04, 0x12
        /*15c2*/ 	.short	(.L_967 - .L_966)
	.align		4
.L_966:
        /*15c4*/ 	.word	index@(_ZN2at6native18elementwise_kernelILi128ELi4EZNS0_15gpu_kernel_implINS0_13AUnaryFunctorIfffZZZNS0_17atan2_kernel_cudaERNS_18TensorIteratorBaseEENKUlvE_clEvENKUlvE0_clEvEUlffE_EEEEvS5_RKT_EUliE_EEviT1_)
        /*15c8*/ 	.word	0x00000000


	//----- nvinfo : EIATTR_MIN_STACK_SIZE
	.align		4
.L_967:
        /*15cc*/ 	.byte	0x04, 0x12
        /*15ce*/ 	.short	(.L_969 - .L_968)
	.align		4
.L_968:
        /*15d0*/ 	.word	index@(_ZN2at6native27unrolled_elementwise_kernelINS0_13AUnaryFunctorIfffZZZNS0_17atan2_kernel_cudaERNS_18TensorIteratorBaseEENKUlvE_clEvENKUlvE0_clEvEUlffE_EESt5arrayIPcLm2EELi4E23TrivialOffsetCalculatorILi1EjESD_NS0_6memory12LoadWithCastILi1EEENSE_13StoreWithCastILi1EEEEEviT_T0_T2_T3_T4_T5_)
        /*15d4*/ 	.word	0x00000000


	//----- nvinfo : EIATTR_MIN_STACK_SIZE
	.align		4
.L_969:
        /*15d8*/ 	.byte	0x04, 0x12
        /*15da*/ 	.short	(.L_971 - .L_970)
	.align		4
.L_970:
        /*15dc*/ 	.word	index@(_ZN2at6native18elementwise_kernelILi128ELi2EZNS0_22gpu_kernel_impl_nocastINS0_13AUnaryFunctorIfffZZZNS0_17atan2_kernel_cudaERNS_18TensorIteratorBaseEENKUlvE_clEvENKUlvE0_clEvEUlffE_EEEEvS5_RKT_EUliE_EEviT1_)
        /*15e0*/ 	.word	0x00000000


	//----- nvinfo : EIATTR_MIN_STACK_SIZE
	.align		4
.L_971:
        /*15e4*/ 	.byte	0x04, 0x12
        /*15e6*/ 	.short	(.L_973 - .L_972)
	.align		4
.L_972:
        /*15e8*/ 	.word	index@(_ZN2at6native27unrolled_elementwise_kernelINS0_13AUnaryFunctorIfffZZZNS0_17atan2_kernel_cudaERNS_18TensorIteratorBaseEENKUlvE_clEvENKUlvE0_clEvEUlffE_EESt5arrayIPcLm2EELi4E23TrivialOffsetCalculatorILi1EjESD_NS0_6memory15LoadWithoutCastENSE_16StoreWithoutCastEEEviT_T0_T2_T3_T4_T5_)
        /*15ec*/ 	.word	0x00000000


	//----- nvinfo : EIATTR_MIN_STACK_SIZE
	.align		4
.L_973:
        /*15f0*/ 	.byte	0x04, 0x12
        /*15f2*/ 	.short	(.L_975 - .L_974)
	.align		4
.L_974:
        /*15f4*/ 	.word	index@(_ZN2at6native29vectorized_elementwise_kernelILi2ENS0_13AUnaryFunctorIfffZZZNS0_17atan2_kernel_cudaERNS_18TensorIteratorBaseEENKUlvE_clEvENKUlvE0_clEvEUlffE_EESt5arrayIPcLm2EEEEviT0_T1_)
        /*15f8*/ 	.word	0x00000000


	//----- nvinfo : EIATTR_MIN_STACK_SIZE
	.align		4
.L_975:
        /*15fc*/ 	.byte	0x04, 0x12
        /*15fe*/ 	.short	(.L_977 - .L_976)
	.align		4
.L_976:
        /*1600*/ 	.word	index@(_ZN2at6native29vectorized_elementwise_kernelILi4ENS0_13AUnaryFunctorIfffZZZNS0_17atan2_kernel_cudaERNS_18TensorIteratorBaseEENKUlvE_clEvENKUlvE0_clEvEUlffE_EESt5arrayIPcLm2EEEEviT0_T1_)
        /*1604*/ 	.word	0x00000000


	//----- nvinfo : EIATTR_MIN_STACK_SIZE
	.align		4
.L_977:
        /*1608*/ 	.byte	0x04, 0x12
        /*160a*/ 	.short	(.L_979 - .L_978)
	.align		4
.L_978:
        /*160c*/ 	.word	index@(_ZN2at6native29vectorized_elementwise_kernelILi8ENS0_13AUnaryFunctorIfffZZZNS0_17atan2_kernel_cudaERNS_18TensorIteratorBaseEENKUlvE_clEvENKUlvE0_clEvEUlffE_EESt5arrayIPcLm2EEEEviT0_T1_)
        /*1610*/ 	.word	0x00000000


	//----- nvinfo : EIATTR_MIN_STACK_SIZE
	.align		4
.L_979:
        /*1614*/ 	.byte	0x04, 0x12
        /*1616*/ 	.short	(.L_981 - .L_980)
	.align		4
.L_980:
        /*1618*/ 	.word	index@(_ZN2at6native18elementwise_kernelILi128ELi4EZNS0_15gpu_kernel_implINS0_13BinaryFunctorIdddZZZNS0_17atan2_kernel_cudaERNS_18TensorIteratorBaseEENKUlvE_clEvENKUlvE_clEvEUlddE_EEEEvS5_RKT_EUliE_EEviT1_)
        /*161c*/ 	.word	0x00000000


	//----- nvinfo : EIATTR_MIN_STACK_SIZE
	.align		4
.L_981:
        /*1620*/ 	.byte	0x04, 0x12
        /*1622*/ 	.short	(.L_983 - .L_982)
	.align		4
.L_982:
        /*1624*/ 	.word	index@(_ZN2at6native27unrolled_elementwise_kernelINS0_13BinaryFunctorIdddZZZNS0_17atan2_kernel_cudaERNS_18TensorIteratorBaseEENKUlvE_clEvENKUlvE_clEvEUlddE_EESt5arrayIPcLm3EELi4E23TrivialOffsetCalculatorILi2EjESC_ILi1EjENS0_6memory12LoadWithCastILi2EEENSF_13StoreWithCastILi1EEEEEviT_T0_T2_T3_T4_T5_)
        /*1628*/ 	.word	0x00000000


	//----- nvinfo : EIATTR_MIN_STACK_SIZE
	.align		4
.L_983:
        /*162c*/ 	.byte	0x04, 0x12
        /*162e*/ 	.short	(.L_985 - .L_984)
	.align		4
.L_984:
        /*1630*/ 	.word	index@(_ZN2at6native18elementwise_kernelILi128ELi2EZNS0_22gpu_kernel_impl_nocastINS0_13BinaryFunctorIdddZZZNS0_17atan2_kernel_cudaERNS_18TensorIteratorBaseEENKUlvE_clEvENKUlvE_clEvEUlddE_EEEEvS5_RKT_EUliE_EEviT1_)
        /*1634*/ 	.word	0x00000000


	//----- nvinfo : EIATTR_MIN_STACK_SIZE
	.align		4
.L_985:
        /*1638*/ 	.byte	0x04, 0x12
        /*163a*/ 	.short	(.L_987 - .L_986)
	.align		4
.L_986:
        /*163c*/ 	.word	index@(_ZN2at6native27unrolled_elementwise_kernelINS0_13BinaryFunctorIdddZZZNS0_17atan2_kernel_cudaERNS_18TensorIteratorBaseEENKUlvE_clEvENKUlvE_clEvEUlddE_EESt5arrayIPcLm3EELi4E23TrivialOffsetCalculatorILi2EjESC_ILi1EjENS0_6memory15LoadWithoutCastENSF_16StoreWithoutCastEEEviT_T0_T2_T3_T4_T5_)
        /*1640*/ 	.word	0x00000000


	//----- nvinfo : EIATTR_MIN_STACK_SIZE
	.align		4
.L_987:
        /*1644*/ 	.byte	0x04, 0x12
        /*1646*/ 	.short	(.L_989 - .L_988)
	.align		4
.L_988:
        /*1648*/ 	.word	index@(_ZN2at6native29vectorized_elementwise_kernelILi2ENS0_13BinaryFunctorIdddZZZNS0_17atan2_kernel_cudaERNS_18TensorIteratorBaseEENKUlvE_clEvENKUlvE_clEvEUlddE_EESt5arrayIPcLm3EEEEviT0_T1_)
        /*164c*/ 	.word	0x00000000


	//----- nvinfo : EIATTR_MIN_STACK_SIZE
	.align		4
.L_989:
        /*1650*/ 	.byte	0x04, 0x12
        /*1652*/ 	.short	(.L_991 - .L_990)
	.align		4
.L_990:
        /*1654*/ 	.word	index@(_ZN2at6native29vectorized_elementwise_kernelILi4ENS0_13BinaryFunctorIdddZZZNS0_17atan2_kernel_cudaERNS_18TensorIteratorBaseEENKUlvE_clEvENKUlvE_clEvEUlddE_EESt5arrayIPcLm3EEEEviT0_T1_)
        /*1658*/ 	.word	0x00000000


	//----- nvinfo : EIATTR_MIN_STACK_SIZE
	.align		4
.L_991:
        /*165c*/ 	.byte	0x04, 0x12
        /*165e*/ 	.short	(.L_993 - .L_992)
	.align		4
.L_992:
        /*1660*/ 	.word	index@(_ZN2at6native29vectorized_elementwise_kernelILi8ENS0_13BinaryFunctorIdddZZZNS0_17atan2_kernel_cudaERNS_18TensorIteratorBaseEENKUlvE_clEvENKUlvE_clEvEUlddE_EESt5arrayIPcLm3EEEEviT0_T1_)
        /*1664*/ 	.word	0x00000000


	//----- nvinfo : EIATTR_MIN_STACK_SIZE
	.align		4
.L_993:
        /*1668*/ 	.byte	0x04, 0x12
        /*166a*/ 	.short	(.L_995 - .L_994)
	.align		4
.L_994:
        /*166c*/ 	.word	index@(_ZN2at6native18elementwise_kernelILi128ELi4EZNS0_15gpu_kernel_implINS0_13BUnaryFunctorIdddZZZNS0_17atan2_kernel_cudaERNS_18TensorIteratorBaseEENKUlvE_clEvENKUlvE_clEvEUlddE_EEEEvS5_RKT_EUliE_EEviT1_)
        /*1670*/ 	.word	0x00000000


	//----- nvinfo : EIATTR_MIN_STACK_SIZE
	.align		4
.L_995:
        /*1674*/ 	.byte	0x04, 0x12
        /*1676*/ 	.short	(.L_997 - .L_996)
	.align		4
.L_996:
        /*1678*/ 	.word	index@(_ZN2at6native27unrolled_elementwise_kernelINS0_13BUnaryFunctorIdddZZZNS0_17atan2_kernel_cudaERNS_18TensorIteratorBaseEENKUlvE_clEvENKUlvE_clEvEUlddE_EESt5arrayIPcLm2EELi4E23TrivialOffsetCalculatorILi1EjESD_NS0_6memory12LoadWithCastILi1EEENSE_13StoreWithCastILi1EEEEEviT_T0_T2_T3_T4_T5_)
        /*167c*/ 	.word	0x00000000


	//----- nvinfo : EIATTR_MIN_STACK_SIZE
	.align		4
.L_997:
        /*1680*/ 	.byte	0x04, 0x12
        /*1682*/ 	.short	(.L_999 - .L_998)
	.align		4
.L_998:
        /*1684*/ 	.word	index@(_ZN2at6native18elementwise_kernelILi128ELi2EZNS0_22gpu_kernel_impl_nocastINS0_13BUnaryFunctorIdddZZZNS0_17atan2_kernel_cudaERNS_18TensorIteratorBaseEENKUlvE_clEvENKUlvE_clEvEUlddE_EEEEvS5_RKT_EUliE_EEviT1_)
        /*1688*/ 	.word	0x00000000


	//----- nvinfo : EIATTR_MIN_STACK_SIZE
	.align		4
.L_999:
        /*168c*/ 	.byte	0x04, 0x12
        /*168e*/ 	.short	(.L_1001 - .L_1000)
	.align		4
.L_1000:
        /*1690*/ 	.word	index@(_ZN2at6native27unrolled_elementwise_kernelINS0_13BUnaryFunctorIdddZZZNS0_17atan2_kernel_cudaERNS_18TensorIteratorBaseEENKUlvE_clEvENKUlvE_clEvEUlddE_EESt5arrayIPcLm2EELi4E23TrivialOffsetCalculatorILi1EjESD_NS0_6memory15LoadWithoutCastENSE_16StoreWithoutCastEEEviT_T0_T2_T3_T4_T5_)
        /*1694*/ 	.word	0x00000000


	//----- nvinfo : EIATTR_MIN_STACK_SIZE
	.align		4
.L_1001:
        /*1698*/ 	.byte	0x04, 0x12
        /*169a*/ 	.short	(.L_1003 - .L_1002)
	.align		4
.L_1002:
        /*169c*/ 	.word	index@(_ZN2at6native29vectorized_elementwise_kernelILi2ENS0_13BUnaryFunctorIdddZZZNS0_17atan2_kernel_cudaERNS_18TensorIteratorBaseEENKUlvE_clEvENKUlvE_clEvEUlddE_EESt5arrayIPcLm2EEEEviT0_T1_)
        /*16a0*/ 	.word	0x00000000


	//----- nvinfo : EIATTR_MIN_STACK_SIZE
	.align		4
.L_1003:
        /*16a4*/ 	.byte	0x04, 0x12
        /*16a6*/ 	.short	(.L_1005 - .L_1004)
	.align		4
.L_1004:
        /*16a8*/ 	.word	index@(_ZN2at6native29vectorized_elementwise_kernelILi4ENS0_13BUnaryFunctorIdddZZZNS0_17atan2_kernel_cudaERNS_18TensorIteratorBaseEENKUlvE_clEvENKUlvE_clEvEUlddE_EESt5arrayIPcLm2EEEEviT0_T1_)
        /*16ac*/ 	.word	0x00000000


	//----- nvinfo : EIATTR_MIN_STACK_SIZE
	.align		4
.L_1005:
        /*16b0*/ 	.byte	0x04, 0x12
        /*16b2*/ 	.short	(.L_1007 - .L_1006)
	.align		4
.L_1006:
        /*16b4*/ 	.word	index@(_ZN2at6native29vectorized_elementwise_kernelILi8ENS0_13BUnaryFunctorIdddZZZNS0_17atan2_kernel_cudaERNS_18TensorIteratorBaseEENKUlvE_clEvENKUlvE_clEvEUlddE_EESt5arrayIPcLm2EEEEviT0_T1_)
        /*16b8*/ 	.word	0x00000000


	//----- nvinfo : EIATTR_MIN_STACK_SIZE
	.align		4
.L_1007:
        /*16bc*/ 	.byte	0x04, 0x12
        /*16be*/ 	.short	(.L_1009 - .L_1008)
	.align		4
.L_1008:
        /*16c0*/ 	.word	index@(_ZN2at6native18elementwise_kernelILi128ELi4EZNS0_15gpu_kernel_implINS0_13AUnaryFunctorIdddZZZNS0_17atan2_kernel_cudaERNS_18TensorIteratorBaseEENKUlvE_clEvENKUlvE_clEvEUlddE_EEEEvS5_RKT_EUliE_EEviT1_)
        /*16c4*/ 	.word	0x00000000


	//----- nvinfo : EIATTR_MIN_STACK_SIZE
	.align		4
.L_1009:
        /*16c8*/ 	.byte	0x04, 0x12
        /*16ca*/ 	.short	(.L_1011 - .L_1010)
	.align		4
.L_1010:
        /*16cc*/ 	.word	index@(_ZN2at6native27unrolled_elementwise_kernelINS0_13AUnaryFunctorIdddZZZNS0_17atan2_kernel_cudaERNS_18TensorIteratorBaseEENKUlvE_clEvENKUlvE_clEvEUlddE_EESt5arrayIPcLm2EELi4E23TrivialOffsetCalculatorILi1EjESD_NS0_6memory12LoadWithCastILi1EEENSE_13StoreWithCastILi1EEEEEviT_T0_T2_T3_T4_T5_)
        /*16d0*/ 	.word	0x00000000


	//----- nvinfo : EIATTR_MIN_STACK_SIZE
	.align		4
.L_1011:
        /*16d4*/ 	.byte	0x04, 0x12
        /*16d6*/ 	.short	(.L_1013 - .L_1012)
	.align		4
.L_1012:
        /*16d8*/ 	.word	index@(_ZN2at6native18elementwise_kernelILi128ELi2EZNS0_22gpu_kernel_impl_nocastINS0_13AUnaryFunctorIdddZZZNS0_17atan2_kernel_cudaERNS_18TensorIteratorBaseEENKUlvE_clEvENKUlvE_clEvEUlddE_EEEEvS5_RKT_EUliE_EEviT1_)
        /*16dc*/ 	.word	0x00000000


	//----- nvinfo : EIATTR_MIN_STACK_SIZE
	.align		4
.L_1013:
        /*16e0*/ 	.byte	0x04, 0x12
        /*16e2*/ 	.short	(.L_1015 - .L_1014)
	.align		4
.L_1014:
        /*16e4*/ 	.word	index@(_ZN2at6native27unrolled_elementwise_kernelINS0_13AUnaryFunctorIdddZZZNS0_17atan2_kernel_cudaERNS_18TensorIteratorBaseEENKUlvE_clEvENKUlvE_clEvEUlddE_EESt5arrayIPcLm2EELi4E23TrivialOffsetCalculatorILi1EjESD_NS0_6memory15LoadWithoutCastENSE_16StoreWithoutCastEEEviT_T0_T2_T3_T4_T5_)
        /*16e8*/ 	.word	0x00000000


	//----- nvinfo : EIATTR_MIN_STACK_SIZE
	.align		4
.L_1015:
        /*16ec*/ 	.byte	0x04, 0x12
        /*16ee*/ 	.short	(.L_1017 - .L_1016)
	.align		4
.L_1016:
        /*16f0*/ 	.word	index@(_ZN2at6native29vectorized_elementwise_kernelILi2ENS0_13AUnaryFunctorIdddZZZNS0_17atan2_kernel_cudaERNS_18TensorIteratorBaseEENKUlvE_clEvENKUlvE_clEvEUlddE_EESt5arrayIPcLm2EEEEviT0_T1_)
        /*16f4*/ 	.word	0x00000000


	//----- nvinfo : EIATTR_MIN_STACK_SIZE
	.align		4
.L_1017:
        /*16f8*/ 	.byte	0x04, 0x12
        /*16fa*/ 	.short	(.L_1019 - .L_1018)
	.align		4
.L_1018:
        /*16fc*/ 	.word	index@(_ZN2at6native29vectorized_elementwise_kernelILi4ENS0_13AUnaryFunctorIdddZZZNS0_17atan2_kernel_cudaERNS_18TensorIteratorBaseEENKUlvE_clEvENKUlvE_clEvEUlddE_EESt5arrayIPcLm2EEEEviT0_T1_)
        /*1700*/ 	.word	0x00000000


	//----- nvinfo : EIATTR_MIN_STACK_SIZE
	.align		4
.L_1019:
        /*1704*/ 	.byte	0x04, 0x12
        /*1706*/ 	.short	(.L_1021 - .L_1020)
	.align		4
.L_1020:
        /*1708*/ 	.word	index@(_ZN2at6native29vectorized_elementwise_kernelILi8ENS0_13AUnaryFunctorIdddZZZNS0_17atan2_kernel_cudaERNS_18TensorIteratorBaseEENKUlvE_clEvENKUlvE_clEvEUlddE_EESt5arrayIPcLm2EEEEviT0_T1_)
        /*170c*/ 	.word	0x00000000
.L_1021:


//--------------------- .nv.compat                --------------------------
	.section	.nv.compat,"",@"SHT_CUDA_COMPAT_INFO"
	.align	4
        /*0000*/ 	.byte	0x02, 0x09, 0x01, 0x00, 0x02, 0x02, 0x01, 0x00, 0x02, 0x05, 0x05, 0x00, 0x03, 0x07, 0x01, 0x01
        /*0010*/ 	.byte	0x02, 0x03, 0x00, 0x00, 0x02, 0x06, 0x01, 0x00, 0x04, 0x0b, 0x08, 0x00, 0x00, 0x00, 0x00, 0x00
        /*0020*/ 	.byte	0x00, 0x00, 0x00, 0x00


//--------------------- .nv.info._ZN2at6native18elementwise_kernelILi128ELi4EZNS0_15gpu_kernel_implINS0_13AUnaryFunctorIN3c108BFloat16ES5_S5_ZZZNS0_17hypot_kernel_cudaERNS_18TensorIteratorBaseEENKUlvE_clEvENKUlvE2_clEvEUlS5_S5_E_EEEEvS7_RKT_EUliE_EEviT1_ --------------------------
	.section	.nv.info._ZN2at6native18elementwise_kernelILi128ELi4EZNS0_15gpu_kernel_implINS0_13AUnaryFunctorIN3c108BFloat16ES5_S5_ZZZNS0_17hypot_kernel_cudaERNS_18TensorIteratorBaseEENKUlvE_clEvENKUlvE2_clEvEUlS5_S5_E_EEEEvS7_RKT_EUliE_EEviT1_,"",@"SHT_CUDA_INFO"
	.sectionflags	@""
	.align	4


	//----- nvinfo : EIATTR_CUDA_API_VERSION
	.align		4
        /*0000*/ 	.byte	0x04, 0x37
        /*0002*/ 	.short	(.L_1023 - .L_1022)
.L_1022:
        /*0004*/ 	.word	0x00000082


	//----- nvinfo : EIATTR_KPARAM_INFO
	.align		4
.L_1023:
        /*0008*/ 	.byte	0x04, 0x17
        /*000a*/ 	.short	(.L_1025 - .L_1024)
.L_1024:
        /*000c*/ 	.word	0x00000000
        /*0010*/ 	.short	0x0001
        /*0012*/ 	.short	0x0008
        /*0014*/ 	.byte	0x00, 0xf0, 0x61, 0x08


	//----- nvinfo : EIATTR_KPARAM_INFO
	.align		4
.L_1025:
        /*0018*/ 	.byte	0x04, 0x17
        /*001a*/ 	.short	(.L_1027 - .L_1026)
.L_1026:
        /*001c*/ 	.word	0x00000000
        /*0020*/ 	.short	0x0000
        /*0022*/ 	.short	0x0000
        /*0024*/ 	.byte	0x00, 0xf0, 0x11, 0x00


	//----- nvinfo : EIATTR_SPARSE_MMA_MASK
	.align		4
.L_1027:
        /*0028*/ 	.byte	0x03, 0x50
        /*002a*/ 	.short	0x0000


	//----- nvinfo : EIATTR_MAXREG_COUNT
	.align		4
        /*002c*/ 	.byte	0x03, 0x1b
        /*002e*/ 	.short	0x0080


	//----- nvinfo : EIATTR_EXTERNS
	.align		4
        /*0030*/ 	.byte	0x04, 0x0f
        /*0032*/ 	.short	(.L_1029 - .L_1028)


	//   ....[0]....
	.align		4
.L_1028:
        /*0034*/ 	.word	index@(__assertfail)


	//----- nvinfo : EIATTR_MERCURY_ISA_VERSION
	.align		4
.L_1029:
        /*0038*/ 	.byte	0x03, 0x5f
        /*003a*/ 	.short	0x0101


	//----- nvinfo : EIATTR_VRC_CTA_INIT_COUNT
	.align		4
        /*003c*/ 	.byte	0x02, 0x4a
	.zero		1
	.zero		1


	//----- nvinfo : EIATTR_SYSCALL_OFFSETS
	.align		4
        /*0040*/ 	.byte	0x04, 0x46
        /*0042*/ 	.short	(.L_1031 - .L_1030)


	//   ....[0]....
.L_1030:
        /*0044*/ 	.word	0x000022a0


	//   ....[1]....
        /*0048*/ 	.word	0x000032b0


	//   ....[2]....
        /*004c*/ 	.word	0x000056e0


	//   ....[3]....
        /*0050*/ 	.word	0x00006540


	//   ....[4]....
        /*0054*/ 	.word	0x00008a60


	//   ....[5]....
        /*0058*/ 	.word	0x000098c0


	//   ....[6]....
        /*005c*/ 	.word	0x0000bdf0


	//   ....[7]....
        /*0060*/ 	.word	0x0000cc20


	//----- nvinfo : EIATTR_EXIT_INSTR_OFFSETS
	.align		4
.L_1031:
        /*0064*/ 	.byte	0x04, 0x1c
        /*0066*/ 	.short	(.L_1033 - .L_1032)


	//   ....[0]....
.L_1032:
        /*0068*/ 	.word	0x00009b80


	//   ....[1]....
        /*006c*/ 	.word	0x0000c0a0


	//   ....[2]....
        /*0070*/ 	.word	0x0000c0e0


	//   ....[3]....
        /*0074*/ 	.word	0x0000c180


	//   ....[4]....
        /*0078*/ 	.word	0x0000c1c0


	//   ....[5]....
        /*007c*/ 	.word	0x0000c200


	//   ....[6]....
        /*0080*/ 	.word	0x0000c290


	//   ....[7]....
        /*0084*/ 	.word	0x0000c2d0


	//   ....[8]....
        /*0088*/ 	.word	0x0000c370


	//   ....[9]....
        /*008c*/ 	.word	0x0000c3c0


	//   ....[10]....
        /*0090*/ 	.word	0x0000c410


	//   ....[11]....
        /*0094*/ 	.word	0x0000c4f0


	//   ....[12]....
        /*0098*/ 	.word	0x0000c660


	//   ....[13]....
        /*009c*/ 	.word	0x0000c7d0


	//   ....[14]....
        /*00a0*/ 	.word	0x0000c930


	//   ....[15]....
        /*00a4*/ 	.word	0x0000c970


	//   ....[16]....
        /*00a8*/ 	.word	0x0000c9b0


	//   ....[17]....
        /*00ac*/ 	.word	0x0000ca60


	//   ....[18]....
        /*00b0*/ 	.word	0x0000cac0


	//   ....[19]....
        /*00b4*/ 	.word	0x0000cc30


	//   ....[20]....
        /*00b8*/ 	.word	0x0000cd40


	//   ....[21]....
        /*00bc*/ 	.word	0x0000ce80


	//   ....[22]....
        /*00c0*/ 	.word	0x0000cea0


	//----- nvinfo : EIATTR_MAX_THREADS
	.align		4
.L_1033:
        /*00c4*/ 	.byte	0x04, 0x05
        /*00c6*/ 	.short	(.L_1035 - .L_1034)
.L_1034:
        /*00c8*/ 	.word	0x00000080
        /*00cc*/ 	.word	0x00000001
        /*00d0*/ 	.word	0x00000001


	//----- nvinfo : EIATTR_CRS_STACK_SIZE
	.align		4
.L_1035:
        /*00d4*/ 	.byte	0x04, 0x1e
        /*00d6*/ 	.short	(.L_1037 - .L_1036)
.L_1036:
        /*00d8*/ 	.word	0x00000000


	//----- nvinfo : EIATTR_CBANK_PARAM_SIZE
	.align		4
.L_1037:
        /*00dc*/ 	.byte	0x03, 0x19
        /*00de*/ 	.short	0x0220


	//----- nvinfo : EIATTR_PARAM_CBANK
	.align		4
        /*00e0*/ 	.byte	0x04, 0x0a
        /*00e2*/ 	.short	(.L_1039 - .L_1038)
	.align		4
.L_1038:
        /*00e4*/ 	.word	index@(.nv.constant0._ZN2at6native18elementwise_kernelILi128ELi4EZNS0_15gpu_kernel_implINS0_13AUnaryFunctorIN3c108BFloat16ES5_S5_ZZZNS0_17hypot_kernel_cudaERNS_18TensorIteratorBaseEENKUlvE_clEvENKUlvE2_clEvEUlS5_S5_E_EEEEvS7_RKT_EUliE_EEviT1_)
        /*00e8*/ 	.short	0x0380
        /*00ea*/ 	.short	0x0220


	//----- nvinfo : EIATTR_SW_WAR
	.align		4
.L_1039:
        /*00ec*/ 	.byte	0x04, 0x36
        /*00ee*/ 	.short	(.L_1041 - .L_1040)
.L_1040:
        /*00f0*/ 	.word	0x00000008
.L_1041:


//--------------------- .nv.info._ZN2at6native27unrolled_elementwise_kernelINS0_13AUnaryFunctorIN3c108BFloat16ES4_S4_ZZZNS0_17hypot_kernel_cudaERNS_18TensorIteratorBaseEENKUlvE_clEvENKUlvE2_clEvEUlS4_S4_E_EESt5arrayIPcLm2EELi4E23TrivialOffsetCalculatorILi1EjESF_NS0_6memory12LoadWithCastILi1EEENSG_13StoreWithCastILi1EEEEEviT_T0_T2_T3_T4_T5_ --------------------------
	.section	.nv.info._ZN2at6native27unrolled_elementwise_kernelINS0_13AUnaryFunctorIN3c108BFloat16ES4_S4_ZZZNS0_17hypot_kernel_cudaERNS_18TensorIteratorBaseEENKUlvE_clEvENKUlvE2_clEvEUlS4_S4_E_EESt5arrayIPcLm2EELi4E23TrivialOffsetCalculatorILi1EjESF_NS0_6memory12LoadWithCastILi1EEENSG_13StoreWithCastILi1EEEEEviT_T0_T2_T3_T4_T5_,"",@"SHT_CUDA_INFO"
	.sectionflags	@""
	.align	4


	//----- nvinfo : EIATTR_CUDA_API_VERSION
	.align		4
        /*0000*/ 	.byte	0x04, 0x37
        /*0002*/ 	.short	(.L_1043 - .L_1042)
.L_1042:
        /*0004*/ 	.word	0x00000082


	//----- nvinfo : EIATTR_KPARAM_INFO
	.align		4
.L_1043:
        /*0008*/ 	.byte	0x04, 0x17
        /*000a*/ 	.short	(.L_1045 - .L_1044)
.L_1044:
        /*000c*/ 	.word	0x00000000
        /*0010*/ 	.short	0x0006
        /*0012*/ 	.short	0x0024
        /*0014*/ 	.byte	0x00, 0xf0, 0x21, 0x00


	//----- nvinfo : EIATTR_KPARAM_INFO
	.align		4
.L_1045:
        /*0018*/ 	.byte	0x04, 0x17
        /*001a*/ 	.short	(.L_1047 - .L_1046)
.L_1046:
        /*001c*/ 	.word	0x00000000
        /*0020*/ 	.short	0x0005
        /*0022*/ 	.short	0x001c
        /*0024*/ 	.byte	0x00, 0xf0, 0x21, 0x00


	//----- nvinfo : EIATTR_KPARAM_INFO
	.align		4
.L_1047:
        /*0028*/ 	.byte	0x04, 0x17
        /*002a*/ 	.short	(.L_1049 - .L_1048)
.L_1048:
        /*002c*/ 	.word	0x00000000
        /*0030*/ 	.short	0x0004
        /*0032*/ 	.short	0x0019
        /*0034*/ 	.byte	0x00, 0xf0, 0x05, 0x00


	//----- nvinfo : EIATTR_KPARAM_INFO
	.align		4
.L_1049:
        /*0038*/ 	.byte	0x04, 0x17
        /*003a*/ 	.short	(.L_1051 - .L_1050)
.L_1050:
        /*003c*/ 	.word	0x00000000
        /*0040*/ 	.short	0x0003
        /*0042*/ 	.short	0x0018
        /*0044*/ 	.byte	0x00, 0xf0, 0x05, 0x00


	//----- nvinfo : EIATTR_KPARAM_INFO
	.align		4
.L_1051:
        /*0048*/ 	.byte	0x04, 0x17
        /*004a*/ 	.short	(.L_1053 - .L_1052)
.L_1052:
        /*004c*/ 	.word	0x00000000
        /*0050*/ 	.short	0x0002
        /*0052*/ 	.short	0x0008
        /*0054*/ 	.byte	0x00, 0xf0, 0x41, 0x00


	//----- nvinfo : EIATTR_KPARAM_INFO
	.align		4
.L_1053:
        /*0058*/ 	.byte	0x04, 0x17
        /*005a*/ 	.short	(.L_1055 - .L_1054)
.L_1054:
        /*005c*/ 	.word	0x00000000
        /*0060*/ 	.short	0x0001
        /*0062*/ 	.short	0x0004
        /*0064*/ 	.byte	0x00, 0xf0, 0x11, 0x00


	//----- nvinfo : EIATTR_KPARAM_INFO
	.align		4
.L_1055:
        /*0068*/ 	.byte	0x04, 0x17
        /*006a*/ 	.short	(.L_1057 - .L_1056)
.L_1056:
        /*006c*/ 	.word	0x00000000
        /*0070*/ 	.short	0x0000
        /*0072*/ 	.short	0x0000
        /*0074*/ 	.byte	0x00, 0xf0, 0x11, 0x00


	//----- nvinfo : EIATTR_SPARSE_MMA_MASK
	.align		4
.L_1057:
        /*0078*/ 	.byte	0x03, 0x50
        /*007a*/ 	.short	0x0000


	//----- nvinfo : EIATTR_MAXREG_COUNT
	.align		4
        /*007c*/ 	.byte	0x03, 0x1b
        /*007e*/ 	.short	0x00ff


	//----- nvinfo : EIATTR_EXTERNS
	.align		4
        /*0080*/ 	.byte	0x04, 0x0f
        /*0082*/ 	.short	(.L_1059 - .L_1058)


	//   ....[0]....
	.align		4
.L_1058:
        /*0084*/ 	.word	index@(__assertfail)


	//----- nvinfo : EIATTR_MERCURY_ISA_VERSION
	.align		4
.L_1059:
        /*0088*/ 	.byte	0x03, 0x5f
        /*008a*/ 	.short	0x0101


	//----- nvinfo : EIATTR_VRC_CTA_INIT_COUNT
	.align		4
        /*008c*/ 	.byte	0x02, 0x4a
	.zero		1
	.zero		1


	//----- nvinfo : EIATTR_SYSCALL_OFFSETS
	.align		4
        /*0090*/ 	.byte	0x04, 0x46
        /*0092*/ 	.short	(.L_1061 - .L_1060)


	//   ....[0]....
.L_1060:
        /*0094*/ 	.word	0x00001080


	//   ....[1]....
        /*0098*/ 	.word	0x000022e0


	//   ....[2]....
        /*009c*/ 	.word	0x00003480


	//   ....[3]....
        /*00a0*/ 	.word	0x00004530


	//   ....[4]....
        /*00a4*/ 	.word	0x00005b00


	//   ....[5]....
        /*00a8*/ 	.word	0x000069e0


	//   ....[6]....
        /*00ac*/ 	.word	0x00007960


	//   ....[7]....
        /*00b0*/ 	.word	0x000088e0


	//----- nvinfo : EIATTR_EXIT_INSTR_OFFSETS
	.align		4
.L_1061:
        /*00b4*/ 	.byte	0x04, 0x1c
        /*00b6*/ 	.short	(.L_1063 - .L_1062)


	//   ....[0]....
.L_1062:
        /*00b8*/ 	.word	0x00007c10


	//   ....[1]....
        /*00bc*/ 	.word	0x00007d60


	//   ....[2]....
        /*00c0*/ 	.word	0x00007da0


	//   ....[3]....
        /*00c4*/ 	.word	0x00007e40


	//   ....[4]....
        /*00c8*/ 	.word	0x00007e80


	//   ....[5]....
        /*00cc*/ 	.word	0x00007ec0


	//   ....[6]....
        /*00d0*/ 	.word	0x00007f50


	//   ....[7]....
        /*00d4*/ 	.word	0x00007f90


	//   ....[8]....
        /*00d8*/ 	.word	0x00008030


	//   ....[9]....
        /*00dc*/ 	.word	0x00008080


	//   ....[10]....
        /*00e0*/ 	.word	0x000080d0


	//   ....[11]....
        /*00e4*/ 	.word	0x000081b0


	//   ....[12]....
        /*00e8*/ 	.word	0x00008320


	//   ....[13]....
        /*00ec*/ 	.word	0x00008490


	//   ....[14]....
        /*00f0*/ 	.word	0x000085f0


	//   ....[15]....
        /*00f4*/ 	.word	0x00008630


	//   ....[16]....
        /*00f8*/ 	.word	0x00008670


	//   ....[17]....
        /*00fc*/ 	.word	0x00008720


	//   ....[18]....
        /*0100*/ 	.word	0x00008780


	//   ....[19]....
        /*0104*/ 	.word	0x000088f0


	//   ....[20]....
        /*0108*/ 	.word	0x00008a00


	//   ....[21]....
        /*010c*/ 	.word	0x00008b40


	//   ....[22]....
        /*0110*/ 	.word	0x00008b60


	//----- nvinfo : EIATTR_MAX_THREADS
	.align		4
.L_1063:
        /*0114*/ 	.byte	0x04, 0x05
        /*0116*/ 	.short	(.L_1065 - .L_1064)
.L_1064:
        /*0118*/ 	.word	0x00000080
        /*011c*/ 	.word	0x00000001
        /*0120*/ 	.word	0x00000001


	//----- nvinfo : EIATTR_CRS_STACK_SIZE
	.align		4
.L_1065:
        /*0124*/ 	.byte	0x04, 0x1e
        /*0126*/ 	.short	(.L_1067 - .L_1066)
.L_1066:
        /*0128*/ 	.word	0x00000000


	//----- nvinfo : EIATTR_CBANK_PARAM_SIZE
	.align		4
.L_1067:
        /*012c*/ 	.byte	0x03, 0x19
        /*012e*/ 	.short	0x002c


	//----- nvinfo : EIATTR_PARAM_CBANK
	.align		4
        /*0130*/ 	.byte	0x04, 0x0a
        /*0132*/ 	.short	(.L_1069 - .L_1068)
	.align		4
.L_1068:
        /*0134*/ 	.word	index@(.nv.constant0._ZN2at6native27unrolled_elementwise_kernelINS0_13AUnaryFunctorIN3c108BFloat16ES4_S4_ZZZNS0_17hypot_kernel_cudaERNS_18TensorIteratorBaseEENKUlvE_clEvENKUlvE2_clEvEUlS4_S4_E_EESt5arrayIPcLm2EELi4E23TrivialOffsetCalculatorILi1EjESF_NS0_6memory12LoadWithCastILi1EEENSG_13StoreWithCastILi1EEEEEviT_T0_T2_T3_T4_T5_)
        /*0138*/ 	.short	0x0380
        /*013a*/ 	.short	0x002c


	//----- nvinfo : EIATTR_SW_WAR
	.align		4
.L_1069:
        /*013c*/ 	.byte	0x04, 0x36
        /*013e*/ 	.short	(.L_1071 - .L_1070)
.L_1070:
        /*0140*/ 	.word	0x00000008
.L_1071:


//--------------------- .nv.info._ZN2at6native18elementwise_kernelILi128ELi4EZNS0_22gpu_kernel_impl_nocastINS0_13AUnaryFunctorIN3c108BFloat16ES5_S5_ZZZNS0_17hypot_kernel_cudaERNS_18TensorIteratorBaseEENKUlvE_clEvENKUlvE2_clEvEUlS5_S5_E_EEEEvS7_RKT_EUliE_EEviT1_ --------------------------
	.section	.nv.info._ZN2at6native18elementwise_kernelILi128ELi4EZNS0_22gpu_kernel_impl_nocastINS0_13AUnaryFunctorIN3c108BFloat16ES5_S5_ZZZNS0_17hypot_kernel_cudaERNS_18TensorIteratorBaseEENKUlvE_clEvENKUlvE2_clEvEUlS5_S5_E_EEEEvS7_RKT_EUliE_EEviT1_,"",@"SHT_CUDA_INFO"
	.sectionflags	@""
	.align	4


	//----- nvinfo : EIATTR_CUDA_API_VERSION
	.align		4
        /*0000*/ 	.byte	0x04, 0x37
        /*0002*/ 	.short	(.L_1073 - .L_1072)
.L_1072:
        /*0004*/ 	.word	0x00000082


	//----- nvinfo : EIATTR_KPARAM_INFO
	.align		4
.L_1073:
        /*0008*/ 	.byte	0x04, 0x17
        /*000a*/ 	.short	(.L_1075 - .L_1074)
.L_1074:
        /*000c*/ 	.word	0x00000000
        /*0010*/ 	.short	0x0001
        /*0012*/ 	.short	0x0008
        /*0014*/ 	.byte	0x00, 0xf0, 0x61, 0x08


	//----- nvinfo : EIATTR_KPARAM_INFO
	.align		4
.L_1075:
        /*0018*/ 	.byte	0x04, 0x17
        /*001a*/ 	.short	(.L_1077 - .L_1076)
.L_1076:
        /*001c*/ 	.word	0x00000000
        /*0020*/ 	.short	0x0000
        /*0022*/ 	.short	0x0000
        /*0024*/ 	.byte	0x00, 0xf0, 0x11, 0x00


	//----- nvinfo : EIATTR_SPARSE_MMA_MASK
	.align		4
.L_1077:
        /*0028*/ 	.byte	0x03, 0x50
        /*002a*/ 	.short	0x0000


	//----- nvinfo : EIATTR_MAXREG_COUNT
	.align		4
        /*002c*/ 	.byte	0x03, 0x1b
        /*002e*/ 	.short	0x0080


	//----- nvinfo : EIATTR_MERCURY_ISA_VERSION
	.align		4
        /*0030*/ 	.byte	0x03, 0x5f
        /*0032*/ 	.short	0x0101


	//----- nvinfo : EIATTR_VRC_CTA_INIT_COUNT
	.align		4
        /*0034*/ 	.byte	0x02, 0x4a
	.zero		1
	.zero		1


	//----- nvinfo : EIATTR_EXIT_INSTR_OFFSETS
	.align		4
        /*0038*/ 	.byte	0x04, 0x1c
        /*003a*/ 	.short	(.L_1079 - .L_1078)


	//   ....[0]....
.L_1078:
        /*003c*/ 	.word	0x00000610


	//   ....[1]....
        /*0040*/ 	.word	0x00000790


	//   ....[2]....
        /*0044*/ 	.word	0x000045b0


	//   ....[3]....
        /*0048*/ 	.word	0x00005a00


	//----- nvinfo : EIATTR_MAX_THREADS
	.align		4
.L_1079:
        /*004c*/ 	.byte	0x04, 0x05
        /*004e*/ 	.short	(.L_1081 - .L_1080)
.L_1080:
        /*0050*/ 	.word	0x00000080
        /*0054*/ 	.word	0x00000001
        /*0058*/ 	.word	0x00000001


	//----- nvinfo : EIATTR_CRS_STACK_SIZE
	.align		4
.L_1081:
        /*005c*/ 	.byte	0x04, 0x1e
        /*005e*/ 	.short	(.L_1083 - .L_1082)
.L_1082:
        /*0060*/ 	.word	0x00000000


	//----- nvinfo : EIATTR_CBANK_PARAM_SIZE
	.align		4
.L_1083:
        /*0064*/ 	.byte	0x03, 0x19
        /*0066*/ 	.short	0x0220


	//----- nvinfo : EIATTR_PARAM_CBANK
	.align		4
        /*0068*/ 	.byte	0x04, 0x0a
        /*006a*/ 	.short	(.L_1085 - .L_1084)
	.align		4
.L_1084:
        /*006c*/ 	.word	index@(.nv.constant0._ZN2at6native18elementwise_kernelILi128ELi4EZNS0_22gpu_kernel_impl_nocastINS0_13AUnaryFunctorIN3c108BFloat16ES5_S5_ZZZNS0_17hypot_kernel_cudaERNS_18TensorIteratorBaseEENKUlvE_clEvENKUlvE2_clEvEUlS5_S5_E_EEEEvS7_RKT_EUliE_EEviT1_)
        /*0070*/ 	.short	0x0380
        /*0072*/ 	.short	0x0220


	//----- nvinfo : EIATTR_SW_WAR
	.align		4
.L_1085:
        /*0074*/ 	.byte	0x04, 0x36
        /*0076*/ 	.short	(.L_1087 - .L_1086)
.L_1086:
        /*0078*/ 	.word	0x00000008
.L_1087:


//--------------------- .nv.info._ZN2at6native27unrolled_elementwise_kernelINS0_13AUnaryFunctorIN3c108BFloat16ES4_S4_ZZZNS0_17hypot_kernel_cudaERNS_18TensorIteratorBaseEENKUlvE_clEvENKUlvE2_clEvEUlS4_S4_E_EESt5arrayIPcLm2EELi4E23TrivialOffsetCalculatorILi1EjESF_NS0_6memory15LoadWithoutCastENSG_16StoreWithoutCastEEEviT_T0_T2_T3_T4_T5_ --------------------------
	.section	.nv.info._ZN2at6native27unrolled_elementwise_kernelINS0_13AUnaryFunctorIN3c108BFloat16ES4_S4_ZZZNS0_17hypot_kernel_cudaERNS_18TensorIteratorBaseEENKUlvE_clEvENKUlvE2_clEvEUlS4_S4_E_EESt5arrayIPcLm2EELi4E23TrivialOffsetCalculatorILi1EjESF_NS0_6memory15LoadWithoutCastENSG_16StoreWithoutCastEEEviT_T0_T2_T3_T4_T5_,"",@"SHT_CUDA_INFO"
	.sectionflags	@""
	.align	4


	//----- nvinfo : EIATTR_CUDA_API_VERSION
	.align		4
        /*0000*/ 	.byte	0x04, 0x37
        /*0002*/ 	.short	(.L_1089 - .L_1088)
.L_1088:
        /*0004*/ 	.word	0x00000082


	//----- nvinfo : EIATTR_KPARAM_INFO
	.align		4
.L_1089:
        /*0008*/ 	.byte	0x04, 0x17
        /*000a*/ 	.short	(.L_1091 - .L_1090)
.L_1090:
        /*000c*/ 	.word	0x00000000
        /*0010*/ 	.short	0x0006
        /*0012*/ 	.short	0x001b
        /*0014*/ 	.byte	0x00, 0xf0, 0x05, 0x00


	//----- nvinfo : EIATTR_KPARAM_INFO
	.align		4
.L_1091:
        /*0018*/ 	.byte	0x04, 0x17
        /*001a*/ 	.short	(.L_1093 - .L_1092)
.L_1092:
        /*001c*/ 	.word	0x00000000
        /*0020*/ 	.short	0x0005
        /*0022*/ 	.short	0x001a
        /*0024*/ 	.byte	0x00, 0xf0, 0x05, 0x00


	//----- nvinfo : EIATTR_KPARAM_INFO
	.align		4
.L_1093:
        /*0028*/ 	.byte	0x04, 0x17
        /*002a*/ 	.short	(.L_1095 - .L_1094)
.L_1094:
        /*002c*/ 	.word	0x00000000
        /*0030*/ 	.short	0x0004
        /*0032*/ 	.short	0x0019
        /*0034*/ 	.byte	0x00, 0xf0, 0x05, 0x00


	//----- nvinfo : EIATTR_KPARAM_INFO
	.align		4
.L_1095:
        /*0038*/ 	.byte	0x04, 0x17
        /*003a*/ 	.short	(.L_1097 - .L_1096)
.L_1096:
        /*003c*/ 	.word	0x00000000
        /*0040*/ 	.short	0x0003
        /*0042*/ 	.short	0x0018
        /*0044*/ 	.byte	0x00, 0xf0, 0x05, 0x00


	//----- nvinfo : EIATTR_KPARAM_INFO
	.align		4
.L_1097:
        /*0048*/ 	.byte	0x04, 0x17
        /*004a*/ 	.short	(.L_1099 - .L_1098)
.L_1098:
        /*004c*/ 	.word	0x00000000
        /*0050*/ 	.short	0x0002
        /*0052*/ 	.short	0x0008
        /*0054*/ 	.byte	0x00, 0xf0, 0x41, 0x00


	//----- nvinfo : EIATTR_KPARAM_INFO
	.align		4
.L_1099:
        /*0058*/ 	.byte	0x04, 0x17
        /*005a*/ 	.short	(.L_1101 - .L_1100)
.L_1100:
        /*005c*/ 	.word	0x00000000
        /*0060*/ 	.short	0x0001
        /*0062*/ 	.short	0x0004
        /*0064*/ 	.byte	0x00, 0xf0, 0x11, 0x00


	//----- nvinfo : EIATTR_KPARAM_INFO
	.align		4
.L_1101:
        /*0068*/ 	.byte	0x04, 0x17
        /*006a*/ 	.short	(.L_1103 - .L_1102)
.L_1102:
        /*006c*/ 	.word	0x00000000
        /*0070*/ 	.short	0x0000
        /*0072*/ 	.short	0x0000
        /*0074*/ 	.byte	0x00, 0xf0, 0x11, 0x00


	//----- nvinfo : EIATTR_SPARSE_MMA_MASK
	.align		4
.L_1103:
        /*0078*/ 	.byte	0x03, 0x50
        /*007a*/ 	.short	0x0000


	//----- nvinfo : EIATTR_MAXREG_COUNT
	.align		4
        /*007c*/ 	.byte	0x03, 0x1b
        /*007e*/ 	.short	0x00ff


	//----- nvinfo : EIATTR_MERCURY_ISA_VERSION
	.align		4
        /*0080*/ 	.byte	0x03, 0x5f
        /*0082*/ 	.short	0x0101


	//----- nvinfo : EIATTR_VRC_CTA_INIT_COUNT
	.align		4
        /*0084*/ 	.byte	0x02, 0x4a
	.zero		1
	.zero		1


	//----- nvinfo : EIATTR_EXIT_INSTR_OFFSETS
	.align		4
        /*0088*/ 	.byte	0x04, 0x1c
        /*008a*/ 	.short	(.L_1105 - .L_1104)


	//   ....[0]....
.L_1104:
        /*008c*/ 	.word	0x00000970


	//   ....[1]....
        /*0090*/ 	.word	0x000009c0


	//----- nvinfo : EIATTR_MAX_THREADS
	.align		4
.L_1105:
        /*0094*/ 	.byte	0x04, 0x05
        /*0096*/ 	.short	(.L_1107 - .L_1106)
.L_1106:
        /*0098*/ 	.word	0x00000080
        /*009c*/ 	.word	0x00000001
        /*00a0*/ 	.word	0x00000001


	//----- nvinfo : EIATTR_CRS_STACK_SIZE
	.align		4
.L_1107:
        /*00a4*/ 	.byte	0x04, 0x1e
        /*00a6*/ 	.short	(.L_1109 - .L_1108)
.L_1108:
        /*00a8*/ 	.word	0x00000000


	//----- nvinfo : EIATTR_CBANK_PARAM_SIZE
	.align		4
.L_1109:
        /*00ac*/ 	.byte	0x03, 0x19
        /*00ae*/ 	.short	0x001c


	//----- nvinfo : EIATTR_PARAM_CBANK
	.align		4
        /*00b0*/ 	.byte	0x04, 0x0a
        /*00b2*/ 	.short	(.L_1111 - .L_1110)
	.align		4
.L_1110:
        /*00b4*/ 	.word	index@(.nv.constant0._ZN2at6native27unrolled_elementwise_kernelINS0_13AUnaryFunctorIN3c108BFloat16ES4_S4_ZZZNS0_17hypot_kernel_cudaERNS_18TensorIteratorBaseEENKUlvE_clEvENKUlvE2_clEvEUlS4_S4_E_EESt5arrayIPcLm2EELi4E23TrivialOffsetCalculatorILi1EjESF_NS0_6memory15LoadWithoutCastENSG_16StoreWithoutCastEEEviT_T0_T2_T3_T4_T5_)
        /*00b8*/ 	.short	0x0380
        /*00ba*/ 	.short	0x001c


	//----- nvinfo : EIATTR_SW_WAR
	.align		4
.L_1111:
        /*00bc*/ 	.byte	0x04, 0x36
        /*00be*/ 	.short	(.L_1113 - .L_1112)
.L_1112:
        /*00c0*/ 	.word	0x00000008
.L_1113:


//--------------------- .nv.info._ZN2at6native29vectorized_elementwise_kernelILi2ENS0_13AUnaryFunctorIN3c108BFloat16ES4_S4_ZZZNS0_17hypot_kernel_cudaERNS_18TensorIteratorBaseEENKUlvE_clEvENKUlvE2_clEvEUlS4_S4_E_EESt5arrayIPcLm2EEEEviT0_T1_ --------------------------
	.section	.nv.info._ZN2at6native29vectorized_elementwise_kernelILi2ENS0_13AUnaryFunctorIN3c108BFloat16ES4_S4_ZZZNS0_17hypot_kernel_cudaERNS_18TensorIteratorBaseEENKUlvE_clEvENKUlvE2_clEvEUlS4_S4_E_EESt5arrayIPcLm2EEEEviT0_T1_,"",@"SHT_CUDA_INFO"
	.sectionflags	@""
	.align	4


	//----- nvinfo : EIATTR_CUDA_API_VERSION
	.align		4
        /*0000*/ 	.byte	0x04, 0x37
        /*0002*/ 	.short	(.L_1115 - .L_1114)
.L_1114:
        /*0004*/ 	.word	0x00000082


	//----- nvinfo : EIATTR_KPARAM_INFO
	.align		4
.L_1115:
        /*0008*/ 	.byte	0x04, 0x17
        /*000a*/ 	.short	(.L_1117 - .L_1116)
.L_1116:
        /*000c*/ 	.word	0x00000000
        /*0010*/ 	.short	0x0002
        /*0012*/ 	.short	0x0008
        /*0014*/ 	.byte	0x00, 0xf0, 0x41, 0x00


	//----- nvinfo : EIATTR_KPARAM_INFO
	.align		4
.L_1117:
        /*0018*/ 	.byte	0x04, 0x17
        /*001a*/ 	.short	(.L_1119 - .L_1118)
.L_1118:
        /*001c*/ 	.word	0x00000000
        /*0020*/ 	.short	0x0001
        /*0022*/ 	.short	0x0004
        /*0024*/ 	.byte	0x00, 0xf0, 0x11, 0x00


	//----- nvinfo : EIATTR_KPARAM_INFO
	.align		4
.L_1119:
        /*0028*/ 	.byte	0x04, 0x17
        /*002a*/ 	.short	(.L_1121 - .L_1120)
.L_1120:
        /*002c*/ 	.word	0x00000000
        /*0030*/ 	.short	0x0000
        /*0032*/ 	.short	0x0000
        /*0034*/ 	.byte	0x00, 0xf0, 0x11, 0x00


	//----- nvinfo : EIATTR_SPARSE_MMA_MASK
	.align		4
.L_1121:
        /*0038*/ 	.byte	0x03, 0x50
        /*003a*/ 	.short	0x0000


	//----- nvinfo : EIATTR_MAXREG_COUNT
	.align		4
        /*003c*/ 	.byte	0x03, 0x1b
        /*003e*/ 	.short	0x00ff


	//----- nvinfo : EIATTR_MERCURY_ISA_VERSION
	.align		4
        /*0040*/ 	.byte	0x03, 0x5f
        /*0042*/ 	.short	0x0101


	//----- nvinfo : EIATTR_VRC_CTA_INIT_COUNT
	.align		4
        /*0044*/ 	.byte	0x02, 0x4a
	.zero		1
	.zero		1


	//----- nvinfo : EIATTR_EXIT_INSTR_OFFSETS
	.align		4
        /*0048*/ 	.byte	0x04, 0x1c
        /*004a*/ 	.short	(.L_1123 - .L_1122)


	//   ....[0]....
.L_1122:
        /*004c*/ 	.word	0x00001360


	//   ....[1]....
        /*0050*/ 	.word	0x000013b0


	//   ....[2]....
        /*0054*/ 	.word	0x00001d50


	//----- nvinfo : EIATTR_MAX_THREADS
	.align		4
.L_1123:
        /*0058*/ 	.byte	0x04, 0x05
        /*005a*/ 	.short	(.L_1125 - .L_1124)
.L_1124:
        /*005c*/ 	.word	0x00000080
        /*0060*/ 	.word	0x00000001
        /*0064*/ 	.word	0x00000001


	//----- nvinfo : EIATTR_CRS_STACK_SIZE
	.align		4
.L_1125:
        /*0068*/ 	.byte	0x04, 0x1e
        /*006a*/ 	.short	(.L_1127 - .L_1126)
.L_1126:
        /*006c*/ 	.word	0x00000000


	//----- nvinfo : EIATTR_CBANK_PARAM_SIZE
	.align		4
.L_1127:
        /*0070*/ 	.byte	0x03, 0x19
        /*0072*/ 	.short	0x0018


	//----- nvinfo : EIATTR_PARAM_CBANK
	.align		4
        /*0074*/ 	.byte	0x04, 0x0a
        /*0076*/ 	.short	(.L_1129 - .L_1128)
	.align		4
.L_1128:
        /*0078*/ 	.word	index@(.nv.constant0._ZN2at6native29vectorized_elementwise_kernelILi2ENS0_13AUnaryFunctorIN3c108BFloat16ES4_S4_ZZZNS0_17hypot_kernel_cudaERNS_18TensorIteratorBaseEENKUlvE_clEvENKUlvE2_clEvEUlS4_S4_E_EESt5arrayIPcLm2EEEEviT0_T1_)
        /*007c*/ 	.short	0x0380
        /*007e*/ 	.short	0x0018


	//----- nvinfo : EIATTR_SW_WAR
	.align		4
.L_1129:
        /*0080*/ 	.byte	0x04, 0x36
        /*0082*/ 	.short	(.L_1131 - .L_1130)
.L_1130:
        /*0084*/ 	.word	0x00000008
.L_1131:


//--------------------- .nv.info._ZN2at6native29vectorized_elementwise_kernelILi4ENS0_13AUnaryFunctorIN3c108BFloat16ES4_S4_ZZZNS0_17hypot_kernel_cudaERNS_18TensorIteratorBaseEENKUlvE_clEvENKUlvE2_clEvEUlS4_S4_E_EESt5arrayIPcLm2EEEEviT0_T1_ --------------------------
	.section	.nv.info._ZN2at6native29vectorized_elementwise_kernelILi4ENS0_13AUnaryFunctorIN3c108BFloat16ES4_S4_ZZZNS0_17hypot_kernel_cudaERNS_18TensorIteratorBaseEENKUlvE_clEvENKUlvE2_clEvEUlS4_S4_E_EESt5arrayIPcLm2EEEEviT0_T1_,"",@"SHT_CUDA_INFO"
	.sectionflags	@""
	.align	4


	//----- nvinfo : EIATTR_CUDA_API_VERSION
	.align		4
        /*0000*/ 	.byte	0x04, 0x37
        /*0002*/ 	.short	(.L_1133 - .L_1132)
.L_1132:
        /*0004*/ 	.word	0x00000082


	//----- nvinfo : EIATTR_KPARAM_INFO
	.align		4
.L_1133:
        /*0008*/ 	.byte	0x04, 0x17
        /*000a*/ 	.short	(.L_1135 - .L_1134)
.L_1134:
        /*000c*/ 	.word	0x00000000
        /*0010*/ 	.short	0x0002
        /*0012*/ 	.short	0x0008
        /*0014*/ 	.byte	0x00, 0xf0, 0x41, 0x00


	//----- nvinfo : EIATTR_KPARAM_INFO
	.align		4
.L_1135:
        /*0018*/ 	.byte	0x04, 0x17
        /*001a*/ 	.short	(.L_1137 - .L_1136)
.L_1136:
        /*001c*/ 	.word	0x00000000
        /*0020*/ 	.short	0x0001
        /*0022*/ 	.short	0x0004
        /*0024*/ 	.byte	0x00, 0xf0, 0x11, 0x00


	//----- nvinfo : EIATTR_KPARAM_INFO
	.align		4
.L_1137:
        /*0028*/ 	.byte	0x04, 0x17
        /*002a*/ 	.short	(.L_1139 - .L_1138)
.L_1138:
        /*002c*/ 	.word	0x00000000
        /*0030*/ 	.short	0x0000
        /*0032*/ 	.short	0x0000
        /*0034*/ 	.byte	0x00, 0xf0, 0x11, 0x00


	//----- nvinfo : EIATTR_SPARSE_MMA_MASK
	.align		4
.L_1139:
        /*0038*/ 	.byte	0x03, 0x50
        /*003a*/ 	.short	0x0000


	//----- nvinfo : EIATTR_MAXREG_COUNT
	.align		4
        /*003c*/ 	.byte	0x03, 0x1b
        /*003e*/ 	.short	0x00ff


	//----- nvinfo : EIATTR_MERCURY_ISA_VERSION
	.align		4
        /*0040*/ 	.byte	0x03, 0x5f
        /*0042*/ 	.short	0x0101


	//----- nvinfo : EIATTR_VRC_CTA_INIT_COUNT
	.align		4
        /*0044*/ 	.byte	0x02, 0x4a
	.zero		1
	.zero		1


	//----- nvinfo : EIATTR_EXIT_INSTR_OFFSETS
	.align		4
        /*0048*/ 	.byte	0x04, 0x1c
        /*004a*/ 	.short	(.L_1141 - .L_1140)


	//   ....[0]....
.L_1140:
        /*004c*/ 	.word	0x00001360


	//   ....[1]....
        /*0050*/ 	.word	0x000013b0


	//   ....[2]....
        /*0054*/ 	.word	0x00001d10


	//----- nvinfo : EIATTR_MAX_THREADS
	.align		4
.L_1141:
        /*0058*/ 	.byte	0x04, 0x05
        /*005a*/ 	.short	(.L_1143 - .L_1142)
.L_1142:
        /*005c*/ 	.word	0x00000080
        /*0060*/ 	.word	0x00000001
        /*0064*/ 	.word	0x00000001


	//----- nvinfo : EIATTR_CRS_STACK_SIZE
	.align		4
.L_1143:
        /*0068*/ 	.byte	0x04, 0x1e
        /*006a*/ 	.short	(.L_1145 - .L_1144)
.L_1144:
        /*006c*/ 	.word	0x00000000


	//----- nvinfo : EIATTR_CBANK_PARAM_SIZE
	.align		4
.L_1145:
        /*0070*/ 	.byte	0x03, 0x19
        /*0072*/ 	.short	0x0018


	//----- nvinfo : EIATTR_PARAM_CBANK
	.align		4
        /*0074*/ 	.byte	0x04, 0x0a
        /*0076*/ 	.short	(.L_1147 - .L_1146)
	.align		4
.L_1146:
        /*0078*/ 	.word	index@(.nv.constant0._ZN2at6native29vectorized_elementwise_kernelILi4ENS0_13AUnaryFunctorIN3c108BFloat16ES4_S4_ZZZNS0_17hypot_kernel_cudaERNS_18TensorIteratorBaseEENKUlvE_clEvENKUlvE2_clEvEUlS4_S4_E_EESt5arrayIPcLm2EEEEviT0_T1_)
        /*007c*/ 	.short	0x0380
        /*007e*/ 	.short	0x0018


	//----- nvinfo : EIATTR_SW_WAR
	.align		4
.L_1147:
        /*0080*/ 	.byte	0x04, 0x36
        /*0082*/ 	.short	(.L_1149 - .L_1148)
.L_1148:
        /*0084*/ 	.word	0x00000008
.L_1149:


//--------------------- .nv.info._ZN2at6native29vectorized_elementwise_kernelILi8ENS0_13AUnaryFunctorIN3c108BFloat16ES4_S4_ZZZNS0_17hypot_kernel_cudaERNS_18TensorIteratorBaseEENKUlvE_clEvENKUlvE2_clEvEUlS4_S4_E_EESt5arrayIPcLm2EEEEviT0_T1_ --------------------------
	.section	.nv.info._ZN2at6native29vectorized_elementwise_kernelILi8ENS0_13AUnaryFunctorIN3c108BFloat16ES4_S4_ZZZNS0_17hypot_kernel_cudaERNS_18TensorIteratorBaseEENKUlvE_clEvENKUlvE2_clEvEUlS4_S4_E_EESt5arrayIPcLm2EEEEviT0_T1_,"",@"SHT_CUDA_INFO"
	.sectionflags	@""
	.align	4


	//----- nvinfo : EIATTR_CUDA_API_VERSION
	.align		4
        /*0000*/ 	.byte	0x04, 0x37
        /*0002*/ 	.short	(.L_1151 - .L_1150)
.L_1150:
        /*0004*/ 	.word	0x00000082


	//----- nvinfo : EIATTR_KPARAM_INFO
	.align		4
.L_1151:
        /*0008*/ 	.byte	0x04, 0x17
        /*000a*/ 	.short	(.L_1153 - .L_1152)
.L_1152:
        /*000c*/ 	.word	0x00000000
        /*0010*/ 	.short	0x0002
        /*0012*/ 	.short	0x0008
        /*0014*/ 	.byte	0x00, 0xf0, 0x41, 0x00


	//----- nvinfo : EIATTR_KPARAM_INFO
	.align		4
.L_1153:
        /*0018*/ 	.byte	0x04, 0x17
        /*001a*/ 	.short	(.L_1155 - .L_1154)
.L_1154:
        /*001c*/ 	.word	0x00000000
        /*0020*/ 	.short	0x0001
        /*0022*/ 	.short	0x0004
        /*0024*/ 	.byte	0x00, 0xf0, 0x11, 0x00


	//----- nvinfo : EIATTR_KPARAM_INFO
	.align		4
.L_1155:
        /*0028*/ 	.byte	0x04, 0x17
        /*002a*/ 	.short	(.L_1157 - .L_1156)
.L_1156:
        /*002c*/ 	.word	0x00000000
        /*0030*/ 	.short	0x0000
        /*0032*/ 	.short	0x0000
        /*0034*/ 	.byte	0x00, 0xf0, 0x11, 0x00


	//----- nvinfo : EIATTR_SPARSE_MMA_MASK
	.align		4
.L_1157:
        /*0038*/ 	.byte	0x03, 0x50
        /*003a*/ 	.short	0x0000


	//----- nvinfo : EIATTR_MAXREG_COUNT
	.align		4
        /*003c*/ 	.byte	0x03, 0x1b
        /*003e*/ 	.short	0x00ff


	//----- nvinfo : EIATTR_MERCURY_ISA_VERSION
	.align		4
        /*0040*/ 	.byte	0x03, 0x5f
        /*0042*/ 	.short	0x0101


	//----- nvinfo : EIATTR_VRC_CTA_INIT_COUNT
	.align		4
        /*0044*/ 	.byte	0x02, 0x4a
	.zero		1
	.zero		1


	//----- nvinfo : EIATTR_EXIT_INSTR_OFFSETS
	.align		4
        /*0048*/ 	.byte	0x04, 0x1c
        /*004a*/ 	.short	(.L_1159 - .L_1158)


	//   ....[0]....
.L_1158:
        /*004c*/ 	.word	0x00000010


	//----- nvinfo : EIATTR_MAX_THREADS
	.align		4
.L_1159:
        /*0050*/ 	.byte	0x04, 0x05
        /*0052*/ 	.short	(.L_1161 - .L_1160)
.L_1160:
        /*0054*/ 	.word	0x00000080
        /*0058*/ 	.word	0x00000001
        /*005c*/ 	.word	0x00000001


	//----- nvinfo : EIATTR_CBANK_PARAM_SIZE
	.align		4
.L_1161:
        /*0060*/ 	.byte	0x03, 0x19
        /*0062*/ 	.short	0x0018


	//----- nvinfo : EIATTR_PARAM_CBANK
	.align		4
        /*0064*/ 	.byte	0x04, 0x0a
        /*0066*/ 	.short	(.L_1163 - .L_1162)
	.align		4
.L_1162:
        /*0068*/ 	.word	index@(.nv.constant0._ZN2at6native29vectorized_elementwise_kernelILi8ENS0_13AUnaryFunctorIN3c108BFloat16ES4_S4_ZZZNS0_17hypot_kernel_cudaERNS_18TensorIteratorBaseEENKUlvE_clEvENKUlvE2_clEvEUlS4_S4_E_EESt5arrayIPcLm2EEEEviT0_T1_)
        /*006c*/ 	.short	0x0380
        /*006e*/ 	.short	0x0018


	//----- nvinfo : EIATTR_SW_WAR
	.align		4
.L_1163:
        /*0070*/ 	.byte	0x04, 0x36
        /*0072*/ 	.short	(.L_1165 - .L_1164)
.L_1164:
        /*0074*/ 	.word	0x00000008
.L_1165:


//--------------------- .nv.info._ZN2at6native18elementwise_kernelILi128ELi4EZNS0_15gpu_kernel_implINS0_13BinaryFunctorIN3c108BFloat16ES5_S5_ZZZNS0_17hypot_kernel_cudaERNS_18TensorIteratorBaseEENKUlvE_clEvENKUlvE2_clEvEUlS5_S5_E_EEEEvS7_RKT_EUliE_EEviT1_ --------------------------
	.section	.nv.info._ZN2at6native18elementwise_kernelILi128ELi4EZNS0_15gpu_kernel_implINS0_13BinaryFunctorIN3c108BFloat16ES5_S5_ZZZNS0_17hypot_kernel_cudaERNS_18TensorIteratorBaseEENKUlvE_clEvENKUlvE2_clEvEUlS5_S5_E_EEEEvS7_RKT_EUliE_EEviT1_,"",@"SHT_CUDA_INFO"
	.sectionflags	@""
	.align	4


	//----- nvinfo : EIATTR_CUDA_API_VERSION
	.align		4
        /*0000*/ 	.byte	0x04, 0x37
        /*0002*/ 	.short	(.L_1167 - .L_1166)
.L_1166:
        /*0004*/ 	.word	0x00000082


	//----- nvinfo : EIATTR_KPARAM_INFO
	.align		4
.L_1167:
        /*0008*/ 	.byte	0x04, 0x17
        /*000a*/ 	.short	(.L_1169 - .L_1168)
.L_1168:
        /*000c*/ 	.word	0x00000000
        /*0010*/ 	.short	0x0001
        /*0012*/ 	.short	0x0008
        /*0014*/ 	.byte	0x00, 0xf0, 0x21, 0x0a


	//----- nvinfo : EIATTR_KPARAM_INFO
	.align		4
.L_1169:
        /*0018*/ 	.byte	0x04, 0x17
        /*001a*/ 	.short	(.L_1171 - .L_1170)
.L_1170:
        /*001c*/ 	.word	0x00000000
        /*0020*/ 	.short	0x0000
        /*0022*/ 	.short	0x0000
        /*0024*/ 	.byte	0x00, 0xf0, 0x11, 0x00


	//----- nvinfo : EIATTR_SPARSE_MMA_MASK
	.align		4
.L_1171:
        /*0028*/ 	.byte	0x03, 0x50
        /*002a*/ 	.short	0x0000


	//----- nvinfo : EIATTR_MAXREG_COUNT
	.align		4
        /*002c*/ 	.byte	0x03, 0x1b
        /*002e*/ 	.short	0x0080


	//----- nvinfo : EIATTR_EXTERNS
	.align		4
        /*0030*/ 	.byte	0x04, 0x0f
        /*0032*/ 	.short	(.L_1173 - .L_1172)


	//   ....[0]....
	.align		4
.L_1172:
        /*0034*/ 	.word	index@(__assertfail)


	//----- nvinfo : EIATTR_MERCURY_ISA_VERSION
	.align		4
.L_1173:
        /*0038*/ 	.byte	0x03, 0x5f
        /*003a*/ 	.short	0x0101


	//----- nvinfo : EIATTR_VRC_CTA_INIT_COUNT
	.align		4
        /*003c*/ 	.byte	0x02, 0x4a
	.zero		1
	.zero		1


	//----- nvinfo : EIATTR_SYSCALL_OFFSETS
	.align		4
        /*0040*/ 	.byte	0x04, 0x46
        /*0042*/ 	.short	(.L_1175 - .L_1174)


	//   ....[0]....
.L_1174:
        /*0044*/ 	.word	0x000026b0


	//   ....[1]....
        /*0048*/ 	.word	0x000036d0


	//   ....[2]....
        /*004c*/ 	.word	0x000046e0


	//   ....[3]....
        /*0050*/ 	.word	0x00006f30


	//   ....[4]....
        /*0054*/ 	.word	0x00007f40


	//   ....[5]....
        /*0058*/ 	.word	0x00008da0


	//   ....[6]....
        /*005c*/ 	.word	0x0000b6e0


	//   ....[7]....
        /*0060*/ 	.word	0x0000c6f0


	//   ....[8]....
        /*0064*/ 	.word	0x0000d550


	//   ....[9]....
        /*0068*/ 	.word	0x0000feb0


	//   ....[10]....
        /*006c*/ 	.word	0x00010ec0


	//   ....[11]....
        /*0070*/ 	.word	0x00011cf0


	//----- nvinfo : EIATTR_EXIT_INSTR_OFFSETS
	.align		4
.L_1175:
        /*0074*/ 	.byte	0x04, 0x1c
        /*0076*/ 	.short	(.L_1177 - .L_1176)


	//   ....[0]....
.L_1176:
        /*0078*/ 	.word	0x0000d810


	//   ....[1]....
        /*007c*/ 	.word	0x00011170


	//   ....[2]....
        /*0080*/ 	.word	0x000111b0


	//   ....[3]....
        /*0084*/ 	.word	0x00011250


	//   ....[4]....
        /*0088*/ 	.word	0x00011290


	//   ....[5]....
        /*008c*/ 	.word	0x000112d0


	//   ....[6]....
        /*0090*/ 	.word	0x00011360


	//   ....[7]....
        /*0094*/ 	.word	0x000113a0


	//   ....[8]....
        /*0098*/ 	.word	0x00011440


	//   ....[9]....
        /*009c*/ 	.word	0x00011490


	//   ....[10]....
        /*00a0*/ 	.word	0x000114e0


	//   ....[11]....
        /*00a4*/ 	.word	0x000115c0


	//   ....[12]....
        /*00a8*/ 	.word	0x00011730


	//   ....[13]....
        /*00ac*/ 	.word	0x000118a0


	//   ....[14]....
        /*00b0*/ 	.word	0x00011a00


	//   ....[15]....
        /*00b4*/ 	.word	0x00011a40


	//   ....[16]....
        /*00b8*/ 	.word	0x00011a80


	//   ....[17]....
        /*00bc*/ 	.word	0x00011b30


	//   ....[18]....
        /*00c0*/ 	.word	0x00011b90


	//   ....[19]....
        /*00c4*/ 	.word	0x00011d00


	//   ....[20]....
        /*00c8*/ 	.word	0x00011e10


	//   ....[21]....
        /*00cc*/ 	.word	0x00011f50


	//   ....[22]....
        /*00d0*/ 	.word	0x00011f70


	//----- nvinfo : EIATTR_MAX_THREADS
	.align		4
.L_1177:
        /*00d4*/ 	.byte	0x04, 0x05
        /*00d6*/ 	.short	(.L_1179 - .L_1178)
.L_1178:
        /*00d8*/ 	.word	0x00000080
        /*00dc*/ 	.word	0x00000001
        /*00e0*/ 	.word	0x00000001


	//----- nvinfo : EIATTR_CRS_STACK_SIZE
	.align		4
.L_1179:
        /*00e4*/ 	.byte	0x04, 0x1e
        /*00e6*/ 	.short	(.L_1181 - .L_1180)
.L_1180:
        /*00e8*/ 	.word	0x00000000


	//----- nvinfo : EIATTR_CBANK_PARAM_SIZE
	.align		4
.L_1181:
        /*00ec*/ 	.byte	0x03, 0x19
        /*00ee*/ 	.short	0x0290


	//----- nvinfo : EIATTR_PARAM_CBANK
	.align		4
        /*00f0*/ 	.byte	0x04, 0x0a
        /*00f2*/ 	.short	(.L_1183 - .L_1182)
	.align		4
.L_1182:
        /*00f4*/ 	.word	index@(.nv.constant0._ZN2at6native18elementwise_kernelILi128ELi4EZNS0_15gpu_kernel_implINS0_13BinaryFunctorIN3c108BFloat16ES5_S5_ZZZNS0_17hypot_kernel_cudaERNS_18TensorIteratorBaseEENKUlvE_clEvENKUlvE2_clEvEUlS5_S5_E_EEEEvS7_RKT_EUliE_EEviT1_)
        /*00f8*/ 	.short	0x0380
        /*00fa*/ 	.short	0x0290


	//----- nvinfo : EIATTR_SW_WAR
	.align		4
.L_1183:
        /*00fc*/ 	.byte	0x04, 0x36
        /*00fe*/ 	.short	(.L_1185 - .L_1184)
.L_1184:
        /*0100*/ 	.word	0x00000008
.L_1185:


//--------------------- .nv.info._ZN2at6native27unrolled_elementwise_kernelINS0_13BinaryFunctorIN3c108BFloat16ES4_S4_ZZZNS0_17hypot_kernel_cudaERNS_18TensorIteratorBaseEENKUlvE_clEvENKUlvE2_clEvEUlS4_S4_E_EESt5arrayIPcLm3EELi4E23TrivialOffsetCalculatorILi2EjESE_ILi1EjENS0_6memory12LoadWithCastILi2EEENSH_13StoreWithCastILi1EEEEEviT_T0_T2_T3_T4_T5_ --------------------------
	.section	.nv.info._ZN2at6native27unrolled_elementwise_kernelINS0_13BinaryFunctorIN3c108BFloat16ES4_S4_ZZZNS0_17hypot_kernel_cudaERNS_18TensorIteratorBaseEENKUlvE_clEvENKUlvE2_clEvEUlS4_S4_E_EESt5arrayIPcLm3EELi4E23TrivialOffsetCalculatorILi2EjESE_ILi1EjENS0_6memory12LoadWithCastILi2EEENSH_13StoreWithCastILi1EEEEEviT_T0_T2_T3_T4_T5_,"",@"SHT_CUDA_INFO"
	.sectionflags	@""
	.align	4


	//----- nvinfo : EIATTR_CUDA_API_VERSION
	.align		4
        /*0000*/ 	.byte	0x04, 0x37
        /*0002*/ 	.short	(.L_1187 - .L_1186)
.L_1186:
        /*0004*/ 	.word	0x00000082


	//----- nvinfo : EIATTR_KPARAM_INFO
	.align		4
.L_1187:
        /*0008*/ 	.byte	0x04, 0x17
        /*000a*/ 	.short	(.L_1189 - .L_1188)
.L_1188:
        /*000c*/ 	.word	0x00000000
        /*0010*/ 	.short	0x0006
        /*0012*/ 	.short	0x0030
        /*0014*/ 	.byte	0x00, 0xf0, 0x21, 0x00


	//----- nvinfo : EIATTR_KPARAM_INFO
	.align		4
.L_1189:
        /*0018*/ 	.byte	0x04, 0x17
        /*001a*/ 	.short	(.L_1191 - .L_1190)
.L_1190:
        /*001c*/ 	.word	0x00000000
        /*0020*/ 	.short	0x0005
        /*0022*/ 	.short	0x0024
        /*0024*/ 	.byte	0x00, 0xf0, 0x31, 0x00


	//----- nvinfo : EIATTR_KPARAM_INFO
	.align		4
.L_1191:
        /*0028*/ 	.byte	0x04, 0x17
        /*002a*/ 	.short	(.L_1193 - .L_1192)
.L_1192:
        /*002c*/ 	.word	0x00000000
        /*0030*/ 	.short	0x0004
        /*0032*/ 	.short	0x0021
        /*0034*/ 	.byte	0x00, 0xf0, 0x05, 0x00


	//----- nvinfo : EIATTR_KPARAM_INFO
	.align		4
.L_1193:
        /*0038*/ 	.byte	0x04, 0x17
        /*003a*/ 	.short	(.L_1195 - .L_1194)
.L_1194:
        /*003c*/ 	.word	0x00000000
        /*0040*/ 	.short	0x0003
        /*0042*/ 	.short	0x0020
        /*0044*/ 	.byte	0x00, 0xf0, 0x05, 0x00


	//----- nvinfo : EIATTR_KPARAM_INFO
	.align		4
.L_1195:
        /*0048*/ 	.byte	0x04, 0x17
        /*004a*/ 	.short	(.L_1197 - .L_1196)
.L_1196:
        /*004c*/ 	.word	0x00000000
        /*0050*/ 	.short	0x0002
        /*0052*/ 	.short	0x0008
        /*0054*/ 	.byte	0x00, 0xf0, 0x61, 0x00


	//----- nvinfo : EIATTR_KPARAM_INFO
	.align		4
.L_1197:
        /*0058*/ 	.byte	0x04, 0x17
        /*005a*/ 	.short	(.L_1199 - .L_1198)
.L_1198:
        /*005c*/ 	.word	0x00000000
        /*0060*/ 	.short	0x0001
        /*0062*/ 	.short	0x0004
        /*0064*/ 	.byte	0x00, 0xf0, 0x05, 0x00


	//----- nvinfo : EIATTR_KPARAM_INFO
	.align		4
.L_1199:
        /*0068*/ 	.byte	0x04, 0x17
        /*006a*/ 	.short	(.L_1201 - .L_1200)
.L_1200:
        /*006c*/ 	.word	0x00000000
        /*0070*/ 	.short	0x0000
        /*0072*/ 	.short	0x0000
        /*0074*/ 	.byte	0x00, 0xf0, 0x11, 0x00


	//----- nvinfo : EIATTR_SPARSE_MMA_MASK
	.align		4
.L_1201:
        /*0078*/ 	.byte	0x03, 0x50
        /*007a*/ 	.short	0x0000


	//----- nvinfo : EIATTR_MAXREG_COUNT
	.align		4
        /*007c*/ 	.byte	0x03, 0x1b
        /*007e*/ 	.short	0x00ff


	//----- nvinfo : EIATTR_EXTERNS
	.align		4
        /*0080*/ 	.byte	0x04, 0x0f
        /*0082*/ 	.short	(.L_1203 - .L_1202)


	//   ....[0]....
	.align		4
.L_1202:
        /*0084*/ 	.word	index@(__assertfail)


	//----- nvinfo : EIATTR_MERCURY_ISA_VERSION
	.align		4
.L_1203:
        /*0088*/ 	.byte	0x03, 0x5f
        /*008a*/ 	.short	0x0101


	//----- nvinfo : EIATTR_VRC_CTA_INIT_COUNT
	.align		4
        /*008c*/ 	.byte	0x02, 0x4a
	.zero		1
	.zero		1


	//----- nvinfo : EIATTR_SYSCALL_OFFSETS
	.align		4
        /*0090*/ 	.byte	0x04, 0x46
        /*0092*/ 	.short	(.L_1205 - .L_1204)


	//   ....[0]....
.L_1204:
        /*0094*/ 	.word	0x000010a0


	//   ....[1]....
        /*0098*/ 	.word	0x000021d0


	//   ....[2]....
        /*009c*/ 	.word	0x00003440


	//   ....[3]....
        /*00a0*/ 	.word	0x00004570


	//   ....[4]....
        /*00a4*/ 	.word	0x00005720


	//   ....[5]....
        /*00a8*/ 	.word	0x00006860


	//   ....[6]....
        /*00ac*/ 	.word	0x00007a10


	//   ....[7]....
        /*00b0*/ 	.word	0x00008a60


	//   ....[8]....
        /*00b4*/ 	.word	0x0000a020


	//   ....[9]....
        /*00b8*/ 	.word	0x0000af00


	//   ....[10]....
        /*00bc*/ 	.word	0x0000be80


	//   ....[11]....
        /*00c0*/ 	.word	0x0000ce00


	//----- nvinfo : EIATTR_EXIT_INSTR_OFFSETS
	.align		4
.L_1205:
        /*00c4*/ 	.byte	0x04, 0x1c
        /*00c6*/ 	.short	(.L_1207 - .L_1206)


	//   ....[0]....
.L_1206:
        /*00c8*/ 	.word	0x0000c130


	//   ....[1]....
        /*00cc*/ 	.word	0x0000c280


	//   ....[2]....
        /*00d0*/ 	.word	0x0000c2c0


	//   ....[3]....
        /*00d4*/ 	.word	0x0000c360


	//   ....[4]....
        /*00d8*/ 	.word	0x0000c3a0


	//   ....[5]....
        /*00dc*/ 	.word	0x0000c3e0


	//   ....[6]....
        /*00e0*/ 	.word	0x0000c470


	//   ....[7]....
        /*00e4*/ 	.word	0x0000c4b0


	//   ....[8]....
        /*00e8*/ 	.word	0x0000c550


	//   ....[9]....
        /*00ec*/ 	.word	0x0000c5a0


	//   ....[10]....
        /*00f0*/ 	.word	0x0000c5f0


	//   ....[11]....
        /*00f4*/ 	.word	0x0000c6d0


	//   ....[12]....
        /*00f8*/ 	.word	0x0000c840


	//   ....[13]....
        /*00fc*/ 	.word	0x0000c9b0


	//   ....[14]....
        /*0100*/ 	.word	0x0000cb10


	//   ....[15]....
        /*0104*/ 	.word	0x0000cb50


	//   ....[16]....
        /*0108*/ 	.word	0x0000cb90


	//   ....[17]....
        /*010c*/ 	.word	0x0000cc40


	//   ....[18]....
        /*0110*/ 	.word	0x0000cca0


	//   ....[19]....
        /*0114*/ 	.word	0x0000ce10


	//   ....[20]....
        /*0118*/ 	.word	0x0000cf20


	//   ....[21]....
        /*011c*/ 	.word	0x0000d060


	//   ....[22]....
        /*0120*/ 	.word	0x0000d080


	//----- nvinfo : EIATTR_MAX_THREADS
	.align		4
.L_1207:
        /*0124*/ 	.byte	0x04, 0x05
        /*0126*/ 	.short	(.L_1209 - .L_1208)
.L_1208:
        /*0128*/ 	.word	0x00000080
        /*012c*/ 	.word	0x00000001
        /*0130*/ 	.word	0x00000001


	//----- nvinfo : EIATTR_CRS_STACK_SIZE
	.align		4
.L_1209:
        /*0134*/ 	.byte	0x04, 0x1e
        /*0136*/ 	.short	(.L_1211 - .L_1210)
.L_1210:
        /*0138*/ 	.word	0x00000000


	//----- nvinfo : EIATTR_CBANK_PARAM_SIZE
	.align		4
.L_1211:
        /*013c*/ 	.byte	0x03, 0x19
        /*013e*/ 	.short	0x0038


	//----- nvinfo : EIATTR_PARAM_CBANK
	.align		4
        /*0140*/ 	.byte	0x04, 0x0a
        /*0142*/ 	.short	(.L_1213 - .L_1212)
	.align		4
.L_1212:
        /*0144*/ 	.word	index@(.nv.constant0._ZN2at6native27unrolled_elementwise_kernelINS0_13BinaryFunctorIN3c108BFloat16ES4_S4_ZZZNS0_17hypot_kernel_cudaERNS_18TensorIteratorBaseEENKUlvE_clEvENKUlvE2_clEvEUlS4_S4_E_EESt5arrayIPcLm3EELi4E23TrivialOffsetCalculatorILi2EjESE_ILi1EjENS0_6memory12LoadWithCastILi2EEENSH_13StoreWithCastILi1EEEEEviT_T0_T2_T3_T4_T5_)
        /*0148*/ 	.short	0x0380
        /*014a*/ 	.short	0x0038


	//----- nvinfo : EIATTR_SW_WAR
	.align		4
.L_1213:
        /*014c*/ 	.byte	0x04, 0x36
        /*014e*/ 	.short	(.L_1215 - .L_1214)
.L_1214:
        /*0150*/ 	.word	0x00000008
.L_1215:


//--------------------- .nv.info._ZN2at6native18elementwise_kernelILi128ELi4EZNS0_22gpu_kernel_impl_nocastINS0_13BinaryFunctorIN3c108BFloat16ES5_S5_ZZZNS0_17hypot_kernel_cudaERNS_18TensorIteratorBaseEENKUlvE_clEvENKUlvE2_clEvEUlS5_S5_E_EEEEvS7_RKT_EUliE_EEviT1_ --------------------------
	.section	.nv.info._ZN2at6native18elementwise_kernelILi128ELi4EZNS0_22gpu_kernel_impl_nocastINS0_13BinaryFunctorIN3c108BFloat16ES5_S5_ZZZNS0_17hypot_kernel_cudaERNS_18TensorIteratorBaseEENKUlvE_clEvENKUlvE2_clEvEUlS5_S5_E_EEEEvS7_RKT_EUliE_EEviT1_,"",@"SHT_CUDA_INFO"
	.sectionflags	@""
	.align	4


	//----- nvinfo : EIATTR_CUDA_API_VERSION
	.align		4
        /*0000*/ 	.byte	0x04, 0x37
        /*0002*/ 	.short	(.L_1217 - .L_1216)
.L_1216:
        /*0004*/ 	.word	0x00000082


	//----- nvinfo : EIATTR_KPARAM_INFO
	.align		4
.L_1217:
        /*0008*/ 	.byte	0x04, 0x17
        /*000a*/ 	.short	(.L_1219 - .L_1218)
.L_1218:
        /*000c*/ 	.word	0x00000000
        /*0010*/ 	.short	0x0001
        /*0012*/ 	.short	0x0008
        /*0014*/ 	.byte	0x00, 0xf0, 0x21, 0x0a


	//----- nvinfo : EIATTR_KPARAM_INFO
	.align		4
.L_1219:
        /*0018*/ 	.byte	0x04, 0x17
        /*001a*/ 	.short	(.L_1221 - .L_1220)
.L_1220:
        /*001c*/ 	.word	0x00000000
        /*0020*/ 	.short	0x0000
        /*0022*/ 	.short	0x0000
        /*0024*/ 	.byte	0x00, 0xf0, 0x11, 0x00


	//----- nvinfo : EIATTR_SPARSE_MMA_MASK
	.align		4
.L_1221:
        /*0028*/ 	.byte	0x03, 0x50
        /*002a*/ 	.short	0x0000


	//----- nvinfo : EIATTR_MAXREG_COUNT
	.align		4
        /*002c*/ 	.byte	0x03, 0x1b
        /*002e*/ 	.short	0x0080


	//----- nvinfo : EIATTR_MERCURY_ISA_VERSION
	.align		4
        /*0030*/ 	.byte	0x03, 0x5f
        /*0032*/ 	.short	0x0101


	//----- nvinfo : EIATTR_VRC_CTA_INIT_COUNT
	.align		4
        /*0034*/ 	.byte	0x02, 0x4a
	.zero		1
	.zero		1


	//----- nvinfo : EIATTR_EXIT_INSTR_OFFSETS
	.align		4
        /*0038*/ 	.byte	0x04, 0x1c
        /*003a*/ 	.short	(.L_1223 - .L_1222)


	//   ....[0]....
.L_1222:
        /*003c*/ 	.word	0x00000660


	//   ....[1]....
        /*0040*/ 	.word	0x00000800


	//   ....[2]....
        /*0044*/ 	.word	0x00005040


	//   ....[3]....
        /*0048*/ 	.word	0x000067f0


	//----- nvinfo : EIATTR_MAX_THREADS
	.align		4
.L_1223:
        /*004c*/ 	.byte	0x04, 0x05
        /*004e*/ 	.short	(.L_1225 - .L_1224)
.L_1224:
        /*0050*/ 	.word	0x00000080
        /*0054*/ 	.word	0x00000001
        /*0058*/ 	.word	0x00000001


	//----- nvinfo : EIATTR_CRS_STACK_SIZE
	.align		4
.L_1225:
        /*005c*/ 	.byte	0x04, 0x1e
        /*005e*/ 	.short	(.L_1227 - .L_1226)
.L_1226:
        /*0060*/ 	.word	0x00000000


	//----- nvinfo : EIATTR_CBANK_PARAM_SIZE
	.align		4
.L_1227:
        /*0064*/ 	.byte	0x03, 0x19
        /*0066*/ 	.short	0x0290


	//----- nvinfo : EIATTR_PARAM_CBANK
	.align		4
        /*0068*/ 	.byte	0x04, 0x0a
        /*006a*/ 	.short	(.L_1229 - .L_1228)
	.align		4
.L_1228:
        /*006c*/ 	.word	index@(.nv.constant0._ZN2at6native18elementwise_kernelILi128ELi4EZNS0_22gpu_kernel_impl_nocastINS0_13BinaryFunctorIN3c108BFloat16ES5_S5_ZZZNS0_17hypot_kernel_cudaERNS_18TensorIteratorBaseEENKUlvE_clEvENKUlvE2_clEvEUlS5_S5_E_EEEEvS7_RKT_EUliE_EEviT1_)
        /*0070*/ 	.short	0x0380
        /*0072*/ 	.short	0x0290


	//----- nvinfo : EIATTR_SW_WAR
	.align		4
.L_1229:
        /*0074*/ 	.byte	0x04, 0x36
        /*0076*/ 	.short	(.L_1231 - .L_1230)
.L_1230:
        /*0078*/ 	.word	0x00000008
.L_1231:


//--------------------- .nv.info._ZN2at6native27unrolled_elementwise_kernelINS0_13BinaryFunctorIN3c108BFloat16ES4_S4_ZZZNS0_17hypot_kernel_cudaERNS_18TensorIteratorBaseEENKUlvE_clEvENKUlvE2_clEvEUlS4_S4_E_EESt5arrayIPcLm3EELi4E23TrivialOffsetCalculatorILi2EjESE_ILi1EjENS0_6memory15LoadWithoutCastENSH_16StoreWithoutCastEEEviT_T0_T2_T3_T4_T5_ --------------------------
	.section	.nv.info._ZN2at6native27unrolled_elementwise_kernelINS0_13BinaryFunctorIN3c108BFloat16ES4_S4_ZZZNS0_17hypot_kernel_cudaERNS_18TensorIteratorBaseEENKUlvE_clEvENKUlvE2_clEvEUlS4_S4_E_EESt5arrayIPcLm3EELi4E23TrivialOffsetCalculatorILi2EjESE_ILi1EjENS0_6memory15LoadWithoutCastENSH_16StoreWithoutCastEEEviT_T0_T2_T3_T4_T5_,"",@"SHT_CUDA_INFO"
	.sectionflags	@""
	.align	4


	//----- nvinfo : EIATTR_CUDA_API_VERSION
	.align		4
        /*0000*/ 	.byte	0x04, 0x37
        /*0002*/ 	.short	(.L_1233 - .L_1232)
.L_1232:
        /*0004*/ 	.word	0x00000082


	//----- nvinfo : EIATTR_KPARAM_INFO
	.align		4
.L_1233:
        /*0008*/ 	.byte	0x04, 0x17
        /*000a*/ 	.short	(.L_1235 - .L_1234)
.L_1234:
        /*000c*/ 	.word	0x00000000
        /*0010*/ 	.short	0x0006
        /*0012*/ 	.short	0x0023
        /*0014*/ 	.byte	0x00, 0xf0, 0x05, 0x00


	//----- nvinfo : EIATTR_KPARAM_INFO
	.align		4
.L_1235:
        /*0018*/ 	.byte	0x04, 0x17
        /*001a*/ 	.short	(.L_1237 - .L_1236)
.L_1236:
        /*001c*/ 	.word	0x00000000
        /*0020*/ 	.short	0x0005
        /*0022*/ 	.short	0x0022
        /*0024*/ 	.byte	0x00, 0xf0, 0x05, 0x00


	//----- nvinfo : EIATTR_KPARAM_INFO
	.align		4
.L_1237:
        /*0028*/ 	.byte	0x04, 0x17
        /*002a*/ 	.short	(.L_1239 - .L_1238)
.L_1238:
        /*002c*/ 	.word	0x00000000
        /*0030*/ 	.short	0x0004
        /*0032*/ 	.short	0x0021
        /*0034*/ 	.byte	0x00, 0xf0, 0x05, 0x00


	//----- nvinfo : EIATTR_KPARAM_INFO
	.align		4
.L_1239:
        /*0038*/ 	.byte	0x04, 0x17
        /*003a*/ 	.short	(.L_1241 - .L_1240)
.L_1240:
        /*003c*/ 	.word	0x00000000
        /*0040*/ 	.short	0x0003
        /*0042*/ 	.short	0x0020
        /*0044*/ 	.byte	0x00, 0xf0, 0x05, 0x00


	//----- nvinfo : EIATTR_KPARAM_INFO
	.align		4
.L_1241:
        /*0048*/ 	.byte	0x04, 0x17
        /*004a*/ 	.short	(.L_1243 - .L_1242)
.L_1242:
        /*004c*/ 	.word	0x00000000
        /*0050*/ 	.short	0x0002
        /*0052*/ 	.short	0x0008
        /*0054*/ 	.byte	0x00, 0xf0, 0x61, 0x00


	//----- nvinfo : EIATTR_KPARAM_INFO
	.align		4
.L_1243:
        /*0058*/ 	.byte	0x04, 0x17
        /*005a*/ 	.short	(.L_1245 - .L_1244)
.L_1244:
        /*005c*/ 	.word	0x00000000
        /*0060*/ 	.short	0x0001
        /*0062*/ 	.short	0x0004
        /*0064*/ 	.byte	0x00, 0xf0, 0x05, 0x00


	//----- nvinfo : EIATTR_KPARAM_INFO
	.align		4
.L_1245:
        /*0068*/ 	.byte	0x04, 0x17
        /*006a*/ 	.short	(.L_1247 - .L_1246)
.L_1246:
        /*006c*/ 	.word	0x00000000
        /*0070*/ 	.short	0x0000
        /*0072*/ 	.short	0x0000
        /*0074*/ 	.byte	0x00, 0xf0, 0x11, 0x00


	//----- nvinfo : EIATTR_SPARSE_MMA_MASK
	.align		4
.L_1247:
        /*0078*/ 	.byte	0x03, 0x50
        /*007a*/ 	.short	0x0000


	//----- nvinfo : EIATTR_MAXREG_COUNT
	.align		4
        /*007c*/ 	.byte	0x03, 0x1b
        /*007e*/ 	.short	0x00ff


	//----- nvinfo : EIATTR_MERCURY_ISA_VERSION
	.align		4
        /*0080*/ 	.byte	0x03, 0x5f
        /*0082*/ 	.short	0x0101


	//----- nvinfo : EIATTR_VRC_CTA_INIT_COUNT
	.align		4
        /*0084*/ 	.byte	0x02, 0x4a
	.zero		1
	.zero		1


	//----- nvinfo : EIATTR_EXIT_INSTR_OFFSETS
	.align		4
        /*0088*/ 	.byte	0x04, 0x1c
        /*008a*/ 	.short	(.L_1249 - .L_1248)


	//   ....[0]....
.L_1248:
        /*008c*/ 	.word	0x00000a50


	//   ....[1]....
        /*0090*/ 	.word	0x00000aa0


	//----- nvinfo : EIATTR_MAX_THREADS
	.align		4
.L_1249:
        /*0094*/ 	.byte	0x04, 0x05
        /*0096*/ 	.short	(.L_1251 - .L_1250)
.L_1250:
        /*0098*/ 	.word	0x00000080
        /*009c*/ 	.word	0x00000001
        /*00a0*/ 	.word	0x00000001


	//----- nvinfo : EIATTR_CRS_STACK_SIZE
	.align		4
.L_1251:
        /*00a4*/ 	.byte	0x04, 0x1e
        /*00a6*/ 	.short	(.L_1253 - .L_1252)
.L_1252:
        /*00a8*/ 	.word	0x00000000


	//----- nvinfo : EIATTR_CBANK_PARAM_SIZE
	.align		4
.L_1253:
        /*00ac*/ 	.byte	0x03, 0x19
        /*00ae*/ 	.short	0x0024


	//----- nvinfo : EIATTR_PARAM_CBANK
	.align		4
        /*00b0*/ 	.byte	0x04, 0x0a
        /*00b2*/ 	.short	(.L_1255 - .L_1254)
	.align		4
.L_1254:
        /*00b4*/ 	.word	index@(.nv.constant0._ZN2at6native27unrolled_elementwise_kernelINS0_13BinaryFunctorIN3c108BFloat16ES4_S4_ZZZNS0_17hypot_kernel_cudaERNS_18TensorIteratorBaseEENKUlvE_clEvENKUlvE2_clEvEUlS4_S4_E_EESt5arrayIPcLm3EELi4E23TrivialOffsetCalculatorILi2EjESE_ILi1EjENS0_6memory15LoadWithoutCastENSH_16StoreWithoutCastEEEviT_T0_T2_T3_T4_T5_)
        /*00b8*/ 	.short	0x0380
        /*00ba*/ 	.short	0x0024


	//----- nvinfo : EIATTR_SW_WAR
	.align		4
.L_1255:
        /*00bc*/ 	.byte	0x04, 0x36
        /*00be*/ 	.short	(.L_1257 - .L_1256)
.L_1256:
        /*00c0*/ 	.word	0x00000008
.L_1257:


//--------------------- .nv.info._ZN2at6native29vectorized_elementwise_kernelILi2ENS0_13BinaryFunctorIN3c108BFloat16ES4_S4_ZZZNS0_17hypot_kernel_cudaERNS_18TensorIteratorBaseEENKUlvE_clEvENKUlvE2_clEvEUlS4_S4_E_EESt5arrayIPcLm3EEEEviT0_T1_ --------------------------
	.section	.nv.info._ZN2at6native29vectorized_elementwise_kernelILi2ENS0_13BinaryFunctorIN3c108BFloat16ES4_S4_ZZZNS0_17hypot_kernel_cudaERNS_18TensorIteratorBaseEENKUlvE_clEvENKUlvE2_clEvEUlS4_S4_E_EESt5arrayIPcLm3EEEEviT0_T1_,"",@"SHT_CUDA_INFO"
	.sectionflags	@""
	.align	4


	//----- nvinfo : EIATTR_CUDA_API_VERSION
	.align		4
        /*0000*/ 	.byte	0x04, 0x37
        /*0002*/ 	.short	(.L_1259 - .L_1258)
.L_1258:
        /*0004*/ 	.word	0x00000082


	//----- nvinfo : EIATTR_KPARAM_INFO
	.align		4
.L_1259:
        /*0008*/ 	.byte	0x04, 0x17
        /*000a*/ 	.short	(.L_1261 - .L_1260)
.L_1260:
        /*000c*/ 	.word	0x00000000
        /*0010*/ 	.short	0x0002
        /*0012*/ 	.short	0x0008
        /*0014*/ 	.byte	0x00, 0xf0, 0x61, 0x00


	//----- nvinfo : EIATTR_KPARAM_INFO
	.align		4
.L_1261:
        /*0018*/ 	.byte	0x04, 0x17
        /*001a*/ 	.short	(.L_1263 - .L_1262)
.L_1262:
        /*001c*/ 	.word	0x00000000
        /*0020*/ 	.short	0x0001
        /*0022*/ 	.short	0x0004
        /*0024*/ 	.byte	0x00, 0xf0, 0x05, 0x00


	//----- nvinfo : EIATTR_KPARAM_INFO
	.align		4
.L_1263:
        /*0028*/ 	.byte	0x04, 0x17
        /*002a*/ 	.short	(.L_1265 - .L_1264)
.L_1264:
        /*002c*/ 	.word	0x00000000
        /*0030*/ 	.short	0x0000
        /*0032*/ 	.short	0x0000
        /*0034*/ 	.byte	0x00, 0xf0, 0x11, 0x00


	//----- nvinfo : EIATTR_SPARSE_MMA_MASK
	.align		4
.L_1265:
        /*0038*/ 	.byte	0x03, 0x50
        /*003a*/ 	.short	0x0000


	//----- nvinfo : EIATTR_MAXREG_COUNT
	.align		4
        /*003c*/ 	.byte	0x03, 0x1b
        /*003e*/ 	.short	0x00ff


	//----- nvinfo : EIATTR_MERCURY_ISA_VERSION
	.align		4
        /*0040*/ 	.byte	0x03, 0x5f
        /*0042*/ 	.short	0x0101


	//----- nvinfo : EIATTR_VRC_CTA_INIT_COUNT
	.align		4
        /*0044*/ 	.byte	0x02, 0x4a
	.zero		1
	.zero		1


	//----- nvinfo : EIATTR_EXIT_INSTR_OFFSETS
	.align		4
        /*0048*/ 	.byte	0x04, 0x1c
        /*004a*/ 	.short	(.L_1267 - .L_1266)


	//   ....[0]....
.L_1266:
        /*004c*/ 	.word	0x00001550


	//   ....[1]....
        /*0050*/ 	.word	0x000015a0


	//   ....[2]....
        /*0054*/ 	.word	0x000020d0


	//----- nvinfo : EIATTR_MAX_THREADS
	.align		4
.L_1267:
        /*0058*/ 	.byte	0x04, 0x05
        /*005a*/ 	.short	(.L_1269 - .L_1268)
.L_1268:
        /*005c*/ 	.word	0x00000080
        /*0060*/ 	.word	0x00000001
        /*0064*/ 	.word	0x00000001


	//----- nvinfo : EIATTR_CRS_STACK_SIZE
	.align		4
.L_1269:
        /*0068*/ 	.byte	0x04, 0x1e
        /*006a*/ 	.short	(.L_1271 - .L_1270)
.L_1270:
        /*006c*/ 	.word	0x00000000


	//----- nvinfo : EIATTR_CBANK_PARAM_SIZE
	.align		4
.L_1271:
        /*0070*/ 	.byte	0x03, 0x19
        /*0072*/ 	.short	0x0020


	//----- nvinfo : EIATTR_PARAM_CBANK
	.align		4
        /*0074*/ 	.byte	0x04, 0x0a
        /*0076*/ 	.short	(.L_1273 - .L_1272)
	.align		4
.L_1272:
        /*0078*/ 	.word	index@(.nv.constant0._ZN2at6native29vectorized_elementwise_kernelILi2ENS0_13BinaryFunctorIN3c108BFloat16ES4_S4_ZZZNS0_17hypot_kernel_cudaERNS_18TensorIteratorBaseEENKUlvE_clEvENKUlvE2_clEvEUlS4_S4_E_EESt5arrayIPcLm3EEEEviT0_T1_)
        /*007c*/ 	.short	0x0380
        /*007e*/ 	.short	0x0020


	//----- nvinfo : EIATTR_SW_WAR
	.align		4
.L_1273:
        /*0080*/ 	.byte	0x04, 0x36
        /*0082*/ 	.short	(.L_1275 - .L_1274)
.L_1274:
        /*0084*/ 	.word	0x00000008
.L_1275:


//--------------------- .nv.info._ZN2at6native29vectorized_elementwise_kernelILi4ENS0_13BinaryFunctorIN3c108BFloat16ES4_S4_ZZZNS0_17hypot_kernel_cudaERNS_18TensorIteratorBaseEENKUlvE_clEvENKUlvE2_clEvEUlS4_S4_E_EESt5arrayIPcLm3EEEEviT0_T1_ --------------------------
	.section	.nv.info._ZN2at6native29vectorized_elementwise_kernelILi4ENS0_13BinaryFunctorIN3c108BFloat16ES4_S4_ZZZNS0_17hypot_kernel_cudaERNS_18TensorIteratorBaseEENKUlvE_clEvENKUlvE2_clEvEUlS4_S4_E_EESt5arrayIPcLm3EEEEviT0_T1_,"",@"SHT_CUDA_INFO"
	.sectionflags	@""
	.align	4


	//----- nvinfo : EIATTR_CUDA_API_VERSION
	.align		4
        /*0000*/ 	.byte	0x04, 0x37
        /*0002*/ 	.short	(.L_1277 - .L_1276)
.L_1276:
        /*0004*/ 	.word	0x00000082


	//----- nvinfo : EIATTR_KPARAM_INFO
	.align		4
.L_1277:
        /*0008*/ 	.byte	0x04, 0x17
        /*000a*/ 	.short	(.L_1279 - .L_1278)
.L_1278:
        /*000c*/ 	.word	0x00000000
        /*0010*/ 	.short	0x0002
        /*0012*/ 	.short	0x0008
        /*0014*/ 	.byte	0x00, 0xf0, 0x61, 0x00


	//----- nvinfo : EIATTR_KPARAM_INFO
	.align		4
.L_1279:
        /*0018*/ 	.byte	0x04, 0x17
        /*001a*/ 	.short	(.L_1281 - .L_1280)
.L_1280:
        /*001c*/ 	.word	0x00000000
        /*0020*/ 	.short	0x0001
        /*0022*/ 	.short	0x0004
        /*0024*/ 	.byte	0x00, 0xf0, 0x05, 0x00


	//----- nvinfo : EIATTR_KPARAM_INFO
	.align		4
.L_1281:
        /*0028*/ 	.byte	0x04, 0x17
        /*002a*/ 	.short	(.L_1283 - .L_1282)
.L_1282:
        /*002c*/ 	.word	0x00000000
        /*0030*/ 	.short	0x0000
        /*0032*/ 	.short	0x0000
        /*0034*/ 	.byte	0x00, 0xf0, 0x11, 0x00


	//----- nvinfo : EIATTR_SPARSE_MMA_MASK
	.align		4
.L_1283:
        /*0038*/ 	.byte	0x03, 0x50
        /*003a*/ 	.short	0x0000


	//----- nvinfo : EIATTR_MAXREG_COUNT
	.align		4
        /*003c*/ 	.byte	0x03, 0x1b
        /*003e*/ 	.short	0x00ff


	//----- nvinfo : EIATTR_MERCURY_ISA_VERSION
	.align		4
        /*0040*/ 	.byte	0x03, 0x5f
        /*0042*/ 	.short	0x0101


	//----- nvinfo : EIATTR_VRC_CTA_INIT_COUNT
	.align		4
        /*0044*/ 	.byte	0x02, 0x4a
	.zero		1
	.zero		1


	//----- nvinfo : EIATTR_EXIT_INSTR_OFFSETS
	.align		4
        /*0048*/ 	.byte	0x04, 0x1c
        /*004a*/ 	.short	(.L_1285 - .L_1284)


	//   ....[0]....
.L_1284:
        /*004c*/ 	.word	0x00001550


	//   ....[1]....
        /*0050*/ 	.word	0x000015a0


	//   ....[2]....
        /*0054*/ 	.word	0x00002070


	//----- nvinfo : EIATTR_MAX_THREADS
	.align		4
.L_1285:
        /*0058*/ 	.byte	0x04, 0x05
        /*005a*/ 	.short	(.L_1287 - .L_1286)
.L_1286:
        /*005c*/ 	.word	0x00000080
        /*0060*/ 	.word	0x00000001
        /*0064*/ 	.word	0x00000001


	//----- nvinfo : EIATTR_CRS_STACK_SIZE
	.align		4
.L_1287:
        /*0068*/ 	.byte	0x04, 0x1e
        /*006a*/ 	.short	(.L_1289 - .L_1288)
.L_1288:
        /*006c*/ 	.word	0x00000000


	//----- nvinfo : EIATTR_CBANK_PARAM_SIZE
	.align		4
.L_1289:
        /*0070*/ 	.byte	0x03, 0x19
        /*0072*/ 	.short	0x0020


	//----- nvinfo : EIATTR_PARAM_CBANK
	.align		4
        /*0074*/ 	.byte	0x04, 0x0a
        /*0076*/ 	.short	(.L_1291 - .L_1290)
	.align		4
.L_1290:
        /*0078*/ 	.word	index@(.nv.constant0._ZN2at6native29vectorized_elementwise_kernelILi4ENS0_13BinaryFunctorIN3c108BFloat16ES4_S4_ZZZNS0_17hypot_kernel_cudaERNS_18TensorIteratorBaseEENKUlvE_clEvENKUlvE2_clEvEUlS4_S4_E_EESt5arrayIPcLm3EEEEviT0_T1_)
        /*007c*/ 	.short	0x0380
        /*007e*/ 	.short	0x0020


	//----- nvinfo : EIATTR_SW_WAR
	.align		4
.L_1291:
        /*0080*/ 	.byte	0x04, 0x36
        /*0082*/ 	.short	(.L_1293 - .L_1292)
.L_1292:
        /*0084*/ 	.word	0x00000008
.L_1293:


//--------------------- .nv.info._ZN2at6native29vectorized_elementwise_kernelILi8ENS0_13BinaryFunctorIN3c108BFloat16ES4_S4_ZZZNS0_17hypot_kernel_cudaERNS_18TensorIteratorBaseEENKUlvE_clEvENKUlvE2_clEvEUlS4_S4_E_EESt5arrayIPcLm3EEEEviT0_T1_ --------------------------
	.section	.nv.info._ZN2at6native29vectorized_elementwise_kernelILi8ENS0_13BinaryFunctorIN3c108BFloat16ES4_S4_ZZZNS0_17hypot_kernel_cudaERNS_18TensorIteratorBaseEENKUlvE_clEvENKUlvE2_clEvEUlS4_S4_E_EESt5arrayIPcLm3EEEEviT0_T1_,"",@"SHT_CUDA_INFO"
	.sectionflags	@""
	.align	4


	//----- nvinfo : EIATTR_CUDA_API_VERSION
	.align		4
        /*0000*/ 	.byte	0x04, 0x37
        /*0002*/ 	.short	(.L_1295 - .L_1294)
.L_1294:
        /*0004*/ 	.word	0x00000082


	//----- nvinfo : EIATTR_KPARAM_INFO
	.align		4
.L_1295:
        /*0008*/ 	.byte	0x04, 0x17
        /*000a*/ 	.short	(.L_1297 - .L_1296)
.L_1296:
        /*000c*/ 	.word	0x00000000
        /*0010*/ 	.short	0x0002
        /*0012*/ 	.short	0x0008
        /*0014*/ 	.byte	0x00, 0xf0, 0x61, 0x00


	//----- nvinfo : EIATTR_KPARAM_INFO
	.align		4
.L_1297:
        /*0018*/ 	.byte	0x04, 0x17
        /*001a*/ 	.short	(.L_1299 - .L_1298)
.L_1298:
        /*001c*/ 	.word	0x00000000
        /*0020*/ 	.short	0x0001
        /*0022*/ 	.short	0x0004
        /*0024*/ 	.byte	0x00, 0xf0, 0x05, 0x00


	//----- nvinfo : EIATTR_KPARAM_INFO
	.align		4
.L_1299:
        /*0028*/ 	.byte	0x04, 0x17
        /*002a*/ 	.short	(.L_1301 - .L_1300)
.L_1300:
        /*002c*/ 	.word	0x00000000
        /*0030*/ 	.short	0x0000
        /*0032*/ 	.short	0x0000
        /*0034*/ 	.byte	0x00, 0xf0, 0x11, 0x00


	//----- nvinfo : EIATTR_SPARSE_MMA_MASK
	.align		4
.L_1301:
        /*0038*/ 	.byte	0x03, 0x50
        /*003a*/ 	.short	0x0000


	//----- nvinfo : EIATTR_MAXREG_COUNT
	.align		4
        /*003c*/ 	.byte	0x03, 0x1b
        /*003e*/ 	.short	0x00ff


	//----- nvinfo : EIATTR_MERCURY_ISA_VERSION
	.align		4
        /*0040*/ 	.byte	0x03, 0x5f
        /*0042*/ 	.short	0x0101


	//----- nvinfo : EIATTR_VRC_CTA_INIT_COUNT
	.align		4
        /*0044*/ 	.byte	0x02, 0x4a
	.zero		1
	.zero		1


	//----- nvinfo : EIATTR_EXIT_INSTR_OFFSETS
	.align		4
        /*0048*/ 	.byte	0x04, 0x1c
        /*004a*/ 	.short	(.L_1303 - .L_1302)


	//   ....[0]....
.L_1302:
        /*004c*/ 	.word	0x00000010


	//----- nvinfo : EIATTR_MAX_THREADS
	.align		4
.L_1303:
        /*0050*/ 	.byte	0x04, 0x05
        /*0052*/ 	.short	(.L_1305 - .L_1304)
.L_1304:
        /*0054*/ 	.word	0x00000080
        /*0058*/ 	.word	0x00000001
        /*005c*/ 	.word	0x00000001


	//----- nvinfo : EIATTR_CBANK_PARAM_SIZE
	.align		4
.L_1305:
        /*0060*/ 	.byte	0x03, 0x19
        /*0062*/ 	.short	0x0020


	//----- nvinfo : EIATTR_PARAM_CBANK
	.align		4
        /*0064*/ 	.byte	0x04, 0x0a
        /*0066*/ 	.short	(.L_1307 - .L_1306)
	.align		4
.L_1306:
        /*0068*/ 	.word	index@(.nv.constant0._ZN2at6native29vectorized_elementwise_kernelILi8ENS0_13BinaryFunctorIN3c108BFloat16ES4_S4_ZZZNS0_17hypot_kernel_cudaERNS_18TensorIteratorBaseEENKUlvE_clEvENKUlvE2_clEvEUlS4_S4_E_EESt5arrayIPcLm3EEEEviT0_T1_)
        /*006c*/ 	.short	0x0380
        /*006e*/ 	.short	0x0020


	//----- nvinfo : EIATTR_SW_WAR
	.align		4
.L_1307:
        /*0070*/ 	.byte	0x04, 0x36
        /*0072*/ 	.short	(.L_1309 - .L_1308)
.L_1308:
        /*0074*/ 	.word	0x00000008
.L_1309:


//--------------------- .nv.info._ZN2at6native18elementwise_kernelILi128ELi4EZNS0_15gpu_kernel_implINS0_13AUnaryFunctorIN3c104HalfES5_S5_ZZZNS0_17hypot_kernel_cudaERNS_18TensorIteratorBaseEENKUlvE_clEvENKUlvE1_clEvEUlS5_S5_E_EEEEvS7_RKT_EUliE_EEviT1_ --------------------------
	.section	.nv.info._ZN2at6native18elementwise_kernelILi128ELi4EZNS0_15gpu_kernel_implINS0_13AUnaryFunctorIN3c104HalfES5_S5_ZZZNS0_17hypot_kernel_cudaERNS_18TensorIteratorBaseEENKUlvE_clEvENKUlvE1_clEvEUlS5_S5_E_EEEEvS7_RKT_EUliE_EEviT1_,"",@"SHT_CUDA_INFO"
	.sectionflags	@""
	.align	4


	//----- nvinfo : EIATTR_CUDA_API_VERSION
	.align		4
        /*0000*/ 	.byte	0x04, 0x37
        /*0002*/ 	.short	(.L_1311 - .L_1310)
.L_1310:
        /*0004*/ 	.word	0x00000082


	//----- nvinfo : EIATTR_KPARAM_INFO
	.align		4
.L_1311:
        /*0008*/ 	.byte	0x04, 0x17
        /*000a*/ 	.short	(.L_1313 - .L_1312)
.L_1312:
        /*000c*/ 	.word	0x00000000
        /*0010*/ 	.short	0x0001
        /*0012*/ 	.short	0x0008
        /*0014*/ 	.byte	0x00, 0xf0, 0x61, 0x08


	//----- nvinfo : EIATTR_KPARAM_INFO
	.align		4
.L_1313:
        /*0018*/ 	.byte	0x04, 0x17
        /*001a*/ 	.short	(.L_1315 - .L_1314)
.L_1314:
        /*001c*/ 	.word	0x00000000
        /*0020*/ 	.short	0x0000
        /*0022*/ 	.short	0x0000
        /*0024*/ 	.byte	0x00, 0xf0, 0x11, 0x00


	//----- nvinfo : EIATTR_SPARSE_MMA_MASK
	.align		4
.L_1315:
        /*0028*/ 	.byte	0x03, 0x50
        /*002a*/ 	.short	0x0000


	//----- nvinfo : EIATTR_MAXREG_COUNT
	.align		4
        /*002c*/ 	.byte	0x03, 0x1b
        /*002e*/ 	.short	0x0080


	//----- nvinfo : EIATTR_EXTERNS
	.align		4
        /*0030*/ 	.byte	0x04, 0x0f
        /*0032*/ 	.short	(.L_1317 - .L_1316)


	//   ....[0]....
	.align		4
.L_1316:
        /*0034*/ 	.word	index@(__assertfail)


	//----- nvinfo : EIATTR_MERCURY_ISA_VERSION
	.align		4
.L_1317:
        /*0038*/ 	.byte	0x03, 0x5f
        /*003a*/ 	.short	0x0101


	//----- nvinfo : EIATTR_VRC_CTA_INIT_COUNT
	.align		4
        /*003c*/ 	.byte	0x02, 0x4a
	.zero		1
	.zero		1


	//----- nvinfo : EIATTR_SYSCALL_OFFSETS
	.align		4
        /*0040*/ 	.byte	0x04, 0x46
        /*0042*/ 	.short	(.L_1319 - .L_1318)


	//   ....[0]....
.L_1318:
        /*0044*/ 	.word	0x00002270


	//   ....[1]....
        /*0048*/ 	.word	0x00003290


	//   ....[2]....
        /*004c*/ 	.word	0x000056a0


	//   ....[3]....
        /*0050*/ 	.word	0x000064f0


	//   ....[4]....
        /*0054*/ 	.word	0x00008a10


	//   ....[5]....
        /*0058*/ 	.word	0x00009860


	//   ....[6]....
        /*005c*/ 	.word	0x0000bd90


	//   ....[7]....
        /*0060*/ 	.word	0x0000cbb0


	//----- nvinfo : EIATTR_EXIT_INSTR_OFFSETS
	.align		4
.L_1319:
        /*0064*/ 	.byte	0x04, 0x1c
        /*0066*/ 	.short	(.L_1321 - .L_1320)


	//   ....[0]....
.L_1320:
        /*0068*/ 	.word	0x00009b40


	//   ....[1]....
        /*006c*/ 	.word	0x0000c050


	//   ....[2]....
        /*0070*/ 	.word	0x0000c090


	//   ....[3]....
        /*0074*/ 	.word	0x0000c130


	//   ....[4]....
        /*0078*/ 	.word	0x0000c170


	//   ....[5]....
        /*007c*/ 	.word	0x0000c1b0


	//   ....[6]....
        /*0080*/ 	.word	0x0000c240


	//   ....[7]....
        /*0084*/ 	.word	0x0000c260


	//   ....[8]....
        /*0088*/ 	.word	0x0000c300


	//   ....[9]....
        /*008c*/ 	.word	0x0000c350


	//   ....[10]....
        /*0090*/ 	.word	0x0000c3a0


	//   ....[11]....
        /*0094*/ 	.word	0x0000c480


	//   ....[12]....
        /*0098*/ 	.word	0x0000c5f0


	//   ....[13]....
        /*009c*/ 	.word	0x0000c760


	//   ....[14]....
        /*00a0*/ 	.word	0x0000c8c0


	//   ....[15]....
        /*00a4*/ 	.word	0x0000c900


	//   ....[16]....
        /*00a8*/ 	.word	0x0000c940


	//   ....[17]....
        /*00ac*/ 	.word	0x0000c9f0


	//   ....[18]....
        /*00b0*/ 	.word	0x0000ca50


	//   ....[19]....
        /*00b4*/ 	.word	0x0000cbc0


	//   ....[20]....
        /*00b8*/ 	.word	0x0000ccd0


	//   ....[21]....
        /*00bc*/ 	.word	0x0000ce10


	//   ....[22]....
        /*00c0*/ 	.word	0x0000ce50


	//----- nvinfo : EIATTR_MAX_THREADS
	.align		4
.L_1321:
        /*00c4*/ 	.byte	0x04, 0x05
        /*00c6*/ 	.short	(.L_1323 - .L_1322)
.L_1322:
        /*00c8*/ 	.word	0x00000080
        /*00cc*/ 	.word	0x00000001
        /*00d0*/ 	.word	0x00000001


	//----- nvinfo : EIATTR_CRS_STACK_SIZE
	.align		4
.L_1323:
        /*00d4*/ 	.byte	0x04, 0x1e
        /*00d6*/ 	.short	(.L_1325 - .L_1324)
.L_1324:
        /*00d8*/ 	.word	0x00000000


	//----- nvinfo : EIATTR_CBANK_PARAM_SIZE
	.align		4
.L_1325:
        /*00dc*/ 	.byte	0x03, 0x19
        /*00de*/ 	.short	0x0220


	//----- nvinfo : EIATTR_PARAM_CBANK
	.align		4
        /*00e0*/ 	.byte	0x04, 0x0a
        /*00e2*/ 	.short	(.L_1327 - .L_1326)
	.align		4
.L_1326:
        /*00e4*/ 	.word	index@(.nv.constant0._ZN2at6native18elementwise_kernelILi128ELi4EZNS0_15gpu_kernel_implINS0_13AUnaryFunctorIN3c104HalfES5_S5_ZZZNS0_17hypot_kernel_cudaERNS_18TensorIteratorBaseEENKUlvE_clEvENKUlvE1_clEvEUlS5_S5_E_EEEEvS7_RKT_EUliE_EEviT1_)
        /*00e8*/ 	.short	0x0380
        /*00ea*/ 	.short	0x0220


	//----- nvinfo : EIATTR_SW_WAR
	.align		4
.L_1327:
        /*00ec*/ 	.byte	0x04, 0x36
        /*00ee*/ 	.short	(.L_1329 - .L_1328)
.L_1328:
        /*00f0*/ 	.word	0x00000008
.L_1329:


//--------------------- .nv.info._ZN2at6native27unrolled_elementwise_kernelINS0_13AUnaryFunctorIN3c104HalfES4_S4_ZZZNS0_17hypot_kernel_cudaERNS_18TensorIteratorBaseEENKUlvE_clEvENKUlvE1_clEvEUlS4_S4_E_EESt5arrayIPcLm2EELi4E23TrivialOffsetCalculatorILi1EjESF_NS0_6memory12LoadWithCastILi1EEENSG_13StoreWithCastILi1EEEEEviT_T0_T2_T3_T4_T5_ --------------------------
	.section	.nv.info._ZN2at6native27unrolled_elementwise_kernelINS0_13AUnaryFunctorIN3c104HalfES4_S4_ZZZNS0_17hypot_kernel_cudaERNS_18TensorIteratorBaseEENKUlvE_clEvENKUlvE1_clEvEUlS4_S4_E_EESt5arrayIPcLm2EELi4E23TrivialOffsetCalculatorILi1EjESF_NS0_6memory12LoadWithCastILi1EEENSG_13StoreWithCastILi1EEEEEviT_T0_T2_T3_T4_T5_,"",@"SHT_CUDA_INFO"
	.sectionflags	@""
	.align	4


	//----- nvinfo : EIATTR_CUDA_API_VERSION
	.align		4
        /*0000*/ 	.byte	0x04, 0x37
        /*0002*/ 	.short	(.L_1331 - .L_1330)
.L_1330:
        /*0004*/ 	.word	0x00000082


	//----- nvinfo : EIATTR_KPARAM_INFO
	.align		4
.L_1331:
        /*0008*/ 	.byte	0x04, 0x17
        /*000a*/ 	.short	(.L_1333 - .L_1332)
.L_1332:
        /*000c*/ 	.word	0x00000000
        /*0010*/ 	.short	0x0006
        /*0012*/ 	.short	0x0024
        /*0014*/ 	.byte	0x00, 0xf0, 0x21, 0x00


	//----- nvinfo : EIATTR_KPARAM_INFO
	.align		4
.L_1333:
        /*0018*/ 	.byte	0x04, 0x17
        /*001a*/ 	.short	(.L_1335 - .L_1334)
.L_1334:
        /*001c*/ 	.word	0x00000000
        /*0020*/ 	.short	0x0005
        /*0022*/ 	.short	0x001c
        /*0024*/ 	.byte	0x00, 0xf0, 0x21, 0x00


	//----- nvinfo : EIATTR_KPARAM_INFO
	.align		4
.L_1335:
        /*0028*/ 	.byte	0x04, 0x17
        /*002a*/ 	.short	(.L_1337 - .L_1336)
.L_1336:
        /*002c*/ 	.word	0x00000000
        /*0030*/ 	.short	0x0004
        /*0032*/ 	.short	0x0019
        /*0034*/ 	.byte	0x00, 0xf0, 0x05, 0x00


	//----- nvinfo : EIATTR_KPARAM_INFO
	.align		4
.L_1337:
        /*0038*/ 	.byte	0x04, 0x17
        /*003a*/ 	.short	(.L_1339 - .L_1338)
.L_1338:
        /*003c*/ 	.word	0x00000000
        /*0040*/ 	.short	0x0003
        /*0042*/ 	.short	0x0018
        /*0044*/ 	.byte	0x00, 0xf0, 0x05, 0x00


	//----- nvinfo : EIATTR_KPARAM_INFO
	.align		4
.L_1339:
        /*0048*/ 	.byte	0x04, 0x17
        /*004a*/ 	.short	(.L_1341 - .L_1340)
.L_1340:
        /*004c*/ 	.word	0x00000000
        /*0050*/ 	.short	0x0002
        /*0052*/ 	.short	0x0008
        /*0054*/ 	.byte	0x00, 0xf0, 0x41, 0x00


	//----- nvinfo : EIATTR_KPARAM_INFO
	.align		4
.L_1341:
        /*0058*/ 	.byte	0x04, 0x17
        /*005a*/ 	.short	(.L_1343 - .L_1342)
.L_1342:
        /*005c*/ 	.word	0x00000000
        /*0060*/ 	.short	0x0001
        /*0062*/ 	.short	0x0004
        /*0064*/ 	.byte	0x00, 0xf0, 0x11, 0x00


	//----- nvinfo : EIATTR_KPARAM_INFO
	.align		4
.L_1343:
        /*0068*/ 	.byte	0x04, 0x17
        /*006a*/ 	.short	(.L_1345 - .L_1344)
.L_1344:
        /*006c*/ 	.word	0x00000000
        /*0070*/ 	.short	0x0000
        /*0072*/ 	.short	0x0000
        /*0074*/ 	.byte	0x00, 0xf0, 0x11, 0x00


	//----- nvinfo : EIATTR_SPARSE_MMA_MASK
	.align		4
.L_1345:
        /*0078*/ 	.byte	0x03, 0x50
        /*007a*/ 	.short	0x0000


	//----- nvinfo : EIATTR_MAXREG_COUNT
	.align		4
        /*007c*/ 	.byte	0x03, 0x1b
        /*007e*/ 	.short	0x00ff


	//----- nvinfo : EIATTR_EXTERNS
	.align		4
        /*0080*/ 	.byte	0x04, 0x0f
        /*0082*/ 	.short	(.L_1347 - .L_1346)


	//   ....[0]....
	.align		4
.L_1346:
        /*0084*/ 	.word	index@(__assertfail)


	//----- nvinfo : EIATTR_MERCURY_ISA_VERSION
	.align		4
.L_1347:
        /*0088*/ 	.byte	0x03, 0x5f
        /*008a*/ 	.short	0x0101


	//----- nvinfo : EIATTR_VRC_CTA_INIT_COUNT
	.align		4
        /*008c*/ 	.byte	0x02, 0x4a
	.zero		1
	.zero		1


	//----- nvinfo : EIATTR_SYSCALL_OFFSETS
	.align		4
        /*0090*/ 	.byte	0x04, 0x46
        /*0092*/ 	.short	(.L_1349 - .L_1348)


	//   ....[0]....
.L_1348:
        /*0094*/ 	.word	0x00001040


	//   ....[1]....
        /*0098*/ 	.word	0x00002260


	//   ....[2]....
        /*009c*/ 	.word	0x000033c0


	//   ....[3]....
        /*00a0*/ 	.word	0x00004440


	//   ....[4]....
        /*00a4*/ 	.word	0x00005a40


	//   ....[5]....
        /*00a8*/ 	.word	0x00006900


	//   ....[6]....
        /*00ac*/ 	.word	0x00007880


	//   ....[7]....
        /*00b0*/ 	.word	0x00008800


	//----- nvinfo : EIATTR_EXIT_INSTR_OFFSETS
	.align		4
.L_1349:
        /*00b4*/ 	.byte	0x04, 0x1c
        /*00b6*/ 	.short	(.L_1351 - .L_1350)


	//   ....[0]....
.L_1350:
        /*00b8*/ 	.word	0x00007b50


	//   ....[1]....
        /*00bc*/ 	.word	0x00007ca0


	//   ....[2]....
        /*00c0*/ 	.word	0x00007ce0


	//   ....[3]....
        /*00c4*/ 	.word	0x00007d80


	//   ....[4]....
        /*00c8*/ 	.word	0x00007dc0


	//   ....[5]....
        /*00cc*/ 	.word	0x00007e00


	//   ....[6]....
        /*00d0*/ 	.word	0x00007e90


	//   ....[7]....
        /*00d4*/ 	.word	0x00007eb0


	//   ....[8]....
        /*00d8*/ 	.word	0x00007f50


	//   ....[9]....
        /*00dc*/ 	.word	0x00007fa0


	//   ....[10]....
        /*00e0*/ 	.word	0x00007ff0


	//   ....[11]....
        /*00e4*/ 	.word	0x000080d0


	//   ....[12]....
        /*00e8*/ 	.word	0x00008240


	//   ....[13]....
        /*00ec*/ 	.word	0x000083b0


	//   ....[14]....
        /*00f0*/ 	.word	0x00008510


	//   ....[15]....
        /*00f4*/ 	.word	0x00008550


	//   ....[16]....
        /*00f8*/ 	.word	0x00008590


	//   ....[17]....
        /*00fc*/ 	.word	0x00008640


	//   ....[18]....
        /*0100*/ 	.word	0x000086a0


	//   ....[19]....
        /*0104*/ 	.word	0x00008810


	//   ....[20]....
        /*0108*/ 	.word	0x00008920


	//   ....[21]....
        /*010c*/ 	.word	0x00008a60


	//   ....[22]....
        /*0110*/ 	.word	0x00008aa0


	//----- nvinfo : EIATTR_MAX_THREADS
	.align		4
.L_1351:
        /*0114*/ 	.byte	0x04, 0x05
        /*0116*/ 	.short	(.L_1353 - .L_1352)
.L_1352:
        /*0118*/ 	.word	0x00000080
        /*011c*/ 	.word	0x00000001
        /*0120*/ 	.word	0x00000001


	//----- nvinfo : EIATTR_CRS_STACK_SIZE
	.align		4
.L_1353:
        /*0124*/ 	.byte	0x04, 0x1e
        /*0126*/ 	.short	(.L_1355 - .L_1354)
.L_1354:
        /*0128*/ 	.word	0x00000000


	//----- nvinfo : EIATTR_CBANK_PARAM_SIZE
	.align		4
.L_1355:
        /*012c*/ 	.byte	0x03, 0x19
        /*012e*/ 	.short	0x002c


	//----- nvinfo : EIATTR_PARAM_CBANK
	.align		4
        /*0130*/ 	.byte	0x04, 0x0a
        /*0132*/ 	.short	(.L_1357 - .L_1356)
	.align		4
.L_1356:
        /*0134*/ 	.word	index@(.nv.constant0._ZN2at6native27unrolled_elementwise_kernelINS0_13AUnaryFunctorIN3c104HalfES4_S4_ZZZNS0_17hypot_kernel_cudaERNS_18TensorIteratorBaseEENKUlvE_clEvENKUlvE1_clEvEUlS4_S4_E_EESt5arrayIPcLm2EELi4E23TrivialOffsetCalculatorILi1EjESF_NS0_6memory12LoadWithCastILi1EEENSG_13StoreWithCastILi1EEEEEviT_T0_T2_T3_T4_T5_)
        /*0138*/ 	.short	0x0380
        /*013a*/ 	.short	0x002c


	//----- nvinfo : EIATTR_SW_WAR
	.align		4
.L_1357:
        /*013c*/ 	.byte	0x04, 0x36
        /*013e*/ 	.short	(.L_1359 - .L_1358)
.L_1358:
        /*0140*/ 	.word	0x00000008
.L_1359:


//--------------------- .nv.info._ZN2at6native18elementwise_kernelILi128ELi4EZNS0_22gpu_kernel_impl_nocastINS0_13AUnaryFunctorIN3c104HalfES5_S5_ZZZNS0_17hypot_kernel_cudaERNS_18TensorIteratorBaseEENKUlvE_clEvENKUlvE1_clEvEUlS5_S5_E_EEEEvS7_RKT_EUliE_EEviT1_ --------------------------
	.section	.nv.info._ZN2at6native18elementwise_kernelILi128ELi4EZNS0_22gpu_kernel_impl_nocastINS0_13AUnaryFunctorIN3c104HalfES5_S5_ZZZNS0_17hypot_kernel_cudaERNS_18TensorIteratorBaseEENKUlvE_clEvENKUlvE1_clEvEUlS5_S5_E_EEEEvS7_RKT_EUliE_EEviT1_,"",@"SHT_CUDA_INFO"
	.sectionflags	@""
	.align	4


	//----- nvinfo : EIATTR_CUDA_API_VERSION
	.align		4
        /*0000*/ 	.byte	0x04, 0x37
        /*0002*/ 	.short	(.L_1361 - .L_1360)
.L_1360:
        /*0004*/ 	.word	0x00000082


	//----- nvinfo : EIATTR_KPARAM_INFO
	.align		4
.L_1361:
        /*0008*/ 	.byte	0x04, 0x17
        /*000a*/ 	.short	(.L_1363 - .L_1362)
.L_1362:
        /*000c*/ 	.word	0x00000000
        /*0010*/ 	.short	0x0001
        /*0012*/ 	.short	0x0008
        /*0014*/ 	.byte	0x00, 0xf0, 0x61, 0x08


	//----- nvinfo : EIATTR_KPARAM_INFO
	.align		4
.L_1363:
        /*0018*/ 	.byte	0x04, 0x17
        /*001a*/ 	.short	(.L_1365 - .L_1364)
.L_1364:
        /*001c*/ 	.word	0x00000000
        /*0020*/ 	.short	0x0000
        /*0022*/ 	.short	0x0000
        /*0024*/ 	.byte	0x00, 0xf0, 0x11, 0x00


	//----- nvinfo : EIATTR_SPARSE_MMA_MASK
	.align		4
.L_1365:
        /*0028*/ 	.byte	0x03, 0x50
        /*002a*/ 	.short	0x0000


	//----- nvinfo : EIATTR_MAXREG_COUNT
	.align		4
        /*002c*/ 	.byte	0x03, 0x1b
        /*002e*/ 	.short	0x0080


	//----- nvinfo : EIATTR_MERCURY_ISA_VERSION
	.align		4
        /*0030*/ 	.byte	0x03, 0x5f
        /*0032*/ 	.short	0x0101


	//----- nvinfo : EIATTR_VRC_CTA_INIT_COUNT
	.align		4
        /*0034*/ 	.byte	0x02, 0x4a
	.zero		1
	.zero		1


	//----- nvinfo : EIATTR_EXIT_INSTR_OFFSETS
	.align		4
        /*0038*/ 	.byte	0x04, 0x1c
        /*003a*/ 	.short	(.L_1367 - .L_1366)


	//   ....[0]....
.L_1366:
        /*003c*/ 	.word	0x00000630


	//   ....[1]....
        /*0040*/ 	.word	0x000007c0


	//   ....[2]....
        /*0044*/ 	.word	0x00004610


	//   ....[3]....
        /*0048*/ 	.word	0x00005a70


	//----- nvinfo : EIATTR_MAX_THREADS
	.align		4
.L_1367:
        /*004c*/ 	.byte	0x04, 0x05
        /*004e*/ 	.short	(.L_1369 - .L_1368)
.L_1368:
        /*0050*/ 	.word	0x00000080
        /*0054*/ 	.word	0x00000001
        /*0058*/ 	.word	0x00000001


	//----- nvinfo : EIATTR_CRS_STACK_SIZE
	.align		4
.L_1369:
        /*005c*/ 	.byte	0x04, 0x1e
        /*005e*/ 	.short	(.L_1371 - .L_1370)
.L_1370:
        /*0060*/ 	.word	0x00000000


	//----- nvinfo : EIATTR_CBANK_PARAM_SIZE
	.align		4
.L_1371:
        /*0064*/ 	.byte	0x03, 0x19
        /*0066*/ 	.short	0x0220


	//----- nvinfo : EIATTR_PARAM_CBANK
	.align		4
        /*0068*/ 	.byte	0x04, 0x0a
        /*006a*/ 	.short	(.L_1373 - .L_1372)
	.align		4
.L_1372:
        /*006c*/ 	.word	index@(.nv.constant0._ZN2at6native18elementwise_kernelILi128ELi4EZNS0_22gpu_kernel_impl_nocastINS0_13AUnaryFunctorIN3c104HalfES5_S5_ZZZNS0_17hypot_kernel_cudaERNS_18TensorIteratorBaseEENKUlvE_clEvENKUlvE1_clEvEUlS5_S5_E_EEEEvS7_RKT_EUliE_EEviT1_)
        /*0070*/ 	.short	0x0380
        /*0072*/ 	.short	0x0220


	//----- nvinfo : EIATTR_SW_WAR
	.align		4
.L_1373:
        /*0074*/ 	.byte	0x04, 0x36
        /*0076*/ 	.short	(.L_1375 - .L_1374)
.L_1374:
        /*0078*/ 	.word	0x00000008
.L_1375:


//--------------------- .nv.info._ZN2at6native27unrolled_elementwise_kernelINS0_13AUnaryFunctorIN3c104HalfES4_S4_ZZZNS0_17hypot_kernel_cudaERNS_18TensorIteratorBaseEENKUlvE_clEvENKUlvE1_clEvEUlS4_S4_E_EESt5arrayIPcLm2EELi4E23TrivialOffsetCalculatorILi1EjESF_NS0_6memory15LoadWithoutCastENSG_16StoreWithoutCastEEEviT_T0_T2_T3_T4_T5_ --------------------------
	.section	.nv.info._ZN2at6native27unrolled_elementwise_kernelINS0_13AUnaryFunctorIN3c104HalfES4_S4_ZZZNS0_17hypot_kernel_cudaERNS_18TensorIteratorBaseEENKUlvE_clEvENKUlvE1_clEvEUlS4_S4_E_EESt5arrayIPcLm2EELi4E23TrivialOffsetCalculatorILi1EjESF_NS0_6memory15LoadWithoutCastENSG_16StoreWithoutCastEEEviT_T0_T2_T3_T4_T5_,"",@"SHT_CUDA_INFO"
	.sectionflags	@""
	.align	4


	//----- nvinfo : EIATTR_CUDA_API_VERSION
	.align		4
        /*0000*/ 	.byte	0x04, 0x37
        /*0002*/ 	.short	(.L_1377 - .L_1376)
.L_1376:
        /*0004*/ 	.word	0x00000082


	//----- nvinfo : EIATTR_KPARAM_INFO
	.align		4
.L_1377:
        /*0008*/ 	.byte	0x04, 0x17
        /*000a*/ 	.short	(.L_1379 - .L_1378)
.L_1378:
        /*000c*/ 	.word	0x00000000
        /*0010*/ 	.short	0x0006
        /*0012*/ 	.short	0x001b
        /*0014*/ 	.byte	0x00, 0xf0, 0x05, 0x00


	//----- nvinfo : EIATTR_KPARAM_INFO
	.align		4
.L_1379:
        /*0018*/ 	.byte	0x04, 0x17
        /*001a*/ 	.short	(.L_1381 - .L_1380)
.L_1380:
        /*001c*/ 	.word	0x00000000
        /*0020*/ 	.short	0x0005
        /*0022*/ 	.short	0x001a
        /*0024*/ 	.byte	0x00, 0xf0, 0x05, 0x00


	//----- nvinfo : EIATTR_KPARAM_INFO
	.align		4
.L_1381:
        /*0028*/ 	.byte	0x04, 0x17
        /*002a*/ 	.short	(.L_1383 - .L_1382)
.L_1382:
        /*002c*/ 	.word	0x00000000
        /*0030*/ 	.short	0x0004
        /*0032*/ 	.short	0x0019
        /*0034*/ 	.byte	0x00, 0xf0, 0x05, 0x00


	//----- nvinfo : EIATTR_KPARAM_INFO
	.align		4
.L_1383:
        /*0038*/ 	.byte	0x04, 0x17
        /*003a*/ 	.short	(.L_1385 - .L_1384)
.L_1384:
        /*003c*/ 	.word	0x00000000
        /*0040*/ 	.short	0x0003
        /*0042*/ 	.short	0x0018
        /*0044*/ 	.byte	0x00, 0xf0, 0x05, 0x00


	//----- nvinfo : EIATTR_KPARAM_INFO
	.align		4
.L_1385:
        /*0048*/ 	.byte	0x04, 0x17
        /*004a*/ 	.short	(.L_1387 - .L_1386)
.L_1386:
        /*004c*/ 	.word	0x00000000
        /*0050*/ 	.short	0x0002
        /*0052*/ 	.short	0x0008
        /*0054*/ 	.byte	0x00, 0xf0, 0x41, 0x00


	//----- nvinfo : EIATTR_KPARAM_INFO
	.align		4
.L_1387:
        /*0058*/ 	.byte	0x04, 0x17
        /*005a*/ 	.short	(.L_1389 - .L_1388)
.L_1388:
        /*005c*/ 	.word	0x00000000
        /*0060*/ 	.short	0x0001
        /*0062*/ 	.short	0x0004
        /*0064*/ 	.byte	0x00, 0xf0, 0x11, 0x00


	//----- nvinfo : EIATTR_KPARAM_INFO
	.align		4
.L_1389:
        /*0068*/ 	.byte	0x04, 0x17
        /*006a*/ 	.short	(.L_1391 - .L_1390)
.L_1390:
        /*006c*/ 	.word	0x00000000
        /*0070*/ 	.short	0x0000
        /*0072*/ 	.short	0x0000
        /*0074*/ 	.byte	0x00, 0xf0, 0x11, 0x00


	//----- nvinfo : EIATTR_SPARSE_MMA_MASK
	.align		4
.L_1391:
        /*0078*/ 	.byte	0x03, 0x50
        /*007a*/ 	.short	0x0000


	//----- nvinfo : EIATTR_MAXREG_COUNT
	.align		4
        /*007c*/ 	.byte	0x03, 0x1b
        /*007e*/ 	.short	0x00ff


	//----- nvinfo : EIATTR_MERCURY_ISA_VERSION
	.align		4
        /*0080*/ 	.byte	0x03, 0x5f
        /*0082*/ 	.short	0x0101


	//----- nvinfo : EIATTR_VRC_CTA_INIT_COUNT
	.align		4
        /*0084*/ 	.byte	0x02, 0x4a
	.zero		1
	.zero		1


	//----- nvinfo : EIATTR_EXIT_INSTR_OFFSETS
	.align		4
        /*0088*/ 	.byte	0x04, 0x1c
        /*008a*/ 	.short	(.L_1393 - .L_1392)


	//   ....[0]....
.L_1392:
        /*008c*/ 	.word	0x000009a0


	//   ....[1]....
        /*0090*/ 	.word	0x000009f0


	//----- nvinfo : EIATTR_MAX_THREADS
	.align		4
.L_1393:
        /*0094*/ 	.byte	0x04, 0x05
        /*0096*/ 	.short	(.L_1395 - .L_1394)
.L_1394:
        /*0098*/ 	.word	0x00000080
        /*009c*/ 	.word	0x00000001
        /*00a0*/ 	.word	0x00000001


	//----- nvinfo : EIATTR_CRS_STACK_SIZE
	.align		4
.L_1395:
        /*00a4*/ 	.byte	0x04, 0x1e
        /*00a6*/ 	.short	(.L_1397 - .L_1396)
.L_1396:
        /*00a8*/ 	.word	0x00000000


	//----- nvinfo : EIATTR_CBANK_PARAM_SIZE
	.align		4
.L_1397:
        /*00ac*/ 	.byte	0x03, 0x19
        /*00ae*/ 	.short	0x001c


	//----- nvinfo : EIATTR_PARAM_CBANK
	.align		4
        /*00b0*/ 	.byte	0x04, 0x0a
        /*00b2*/ 	.short	(.L_1399 - .L_1398)
	.align		4
.L_1398:
        /*00b4*/ 	.word	index@(.nv.constant0._ZN2at6native27unrolled_elementwise_kernelINS0_13AUnaryFunctorIN3c104HalfES4_S4_ZZZNS0_17hypot_kernel_cudaERNS_18TensorIteratorBaseEENKUlvE_clEvENKUlvE1_clEvEUlS4_S4_E_EESt5arrayIPcLm2EELi4E23TrivialOffsetCalculatorILi1EjESF_NS0_6memory15LoadWithoutCastENSG_16StoreWithoutCastEEEviT_T0_T2_T3_T4_T5_)
        /*00b8*/ 	.short	0x0380
        /*00ba*/ 	.short	0x001c


	//----- nvinfo : EIATTR_SW_WAR
	.align		4
.L_1399:
        /*00bc*/ 	.byte	0x04, 0x36
        /*00be*/ 	.short	(.L_1401 - .L_1400)
.L_1400:
        /*00c0*/ 	.word	0x00000008
.L_1401:


//--------------------- .nv.info._ZN2at6native29vectorized_elementwise_kernelILi2ENS0_13AUnaryFunctorIN3c104HalfES4_S4_ZZZNS0_17hypot_kernel_cudaERNS_18TensorIteratorBaseEENKUlvE_clEvENKUlvE1_clEvEUlS4_S4_E_EESt5arrayIPcLm2EEEEviT0_T1_ --------------------------
	.section	.nv.info._ZN2at6native29vectorized_elementwise_kernelILi2ENS0_13AUnaryFunctorIN3c104HalfES4_S4_ZZZNS0_17hypot_kernel_cudaERNS_18TensorIteratorBaseEENKUlvE_clEvENKUlvE1_clEvEUlS4_S4_E_EESt5arrayIPcLm2EEEEviT0_T1_,"",@"SHT_CUDA_INFO"
	.sectionflags	@""
	.align	4


	//----- nvinfo : EIATTR_CUDA_API_VERSION
	.align		4
        /*0000*/ 	.byte	0x04, 0x37
        /*0002*/ 	.short	(.L_1403 - .L_1402)
.L_1402:
        /*0004*/ 	.word	0x00000082


	//----- nvinfo : EIATTR_KPARAM_INFO
	.align		4
.L_1403:
        /*0008*/ 	.byte	0x04, 0x17
        /*000a*/ 	.short	(.L_1405 - .L_1404)
.L_1404:
        /*000c*/ 	.word	0x00000000
        /*0010*/ 	.short	0x0002
        /*0012*/ 	.short	0x0008
        /*0014*/ 	.byte	0x00, 0xf0, 0x41, 0x00


	//----- nvinfo : EIATTR_KPARAM_INFO
	.align		4
.L_1405:
        /*0018*/ 	.byte	0x04, 0x17
        /*001a*/ 	.short	(.L_1407 - .L_1406)
.L_1406:
        /*001c*/ 	.word	0x00000000
        /*0020*/ 	.short	0x0001
        /*0022*/ 	.short	0x0004
        /*0024*/ 	.byte	0x00, 0xf0, 0x11, 0x00


	//----- nvinfo : EIATTR_KPARAM_INFO
	.align		4
.L_1407:
        /*0028*/ 	.byte	0x04, 0x17
        /*002a*/ 	.short	(.L_1409 - .L_1408)
.L_1408:
        /*002c*/ 	.word	0x00000000
        /*0030*/ 	.short	0x0000
        /*0032*/ 	.short	0x0000
        /*0034*/ 	.byte	0x00, 0xf0, 0x11, 0x00


	//----- nvinfo : EIATTR_SPARSE_MMA_MASK
	.align		4
.L_1409:
        /*0038*/ 	.byte	0x03, 0x50
        /*003a*/ 	.short	0x0000


	//----- nvinfo : EIATTR_MAXREG_COUNT
	.align		4
        /*003c*/ 	.byte	0x03, 0x1b
        /*003e*/ 	.short	0x00ff


	//----- nvinfo : EIATTR_MERCURY_ISA_VERSION
	.align		4
        /*0040*/ 	.byte	0x03, 0x5f
        /*0042*/ 	.short	0x0101


	//----- nvinfo : EIATTR_VRC_CTA_INIT_COUNT
	.align		4
        /*0044*/ 	.byte	0x02, 0x4a
	.zero		1
	.zero		1


	//----- nvinfo : EIATTR_EXIT_INSTR_OFFSETS
	.align		4
        /*0048*/ 	.byte	0x04, 0x1c
        /*004a*/ 	.short	(.L_1411 - .L_1410)


	//   ....[0]....
.L_1410:
        /*004c*/ 	.word	0x000013d0


	//   ....[1]....
        /*0050*/ 	.word	0x00001420


	//   ....[2]....
        /*0054*/ 	.word	0x00001d90


	//----- nvinfo : EIATTR_MAX_THREADS
	.align		4
.L_1411:
        /*0058*/ 	.byte	0x04, 0x05
        /*005a*/ 	.short	(.L_1413 - .L_1412)
.L_1412:
        /*005c*/ 	.word	0x00000080
        /*0060*/ 	.word	0x00000001
        /*0064*/ 	.word	0x00000001


	//----- nvinfo : EIATTR_CRS_STACK_SIZE
	.align		4
.L_1413:
        /*0068*/ 	.byte	0x04, 0x1e
        /*006a*/ 	.short	(.L_1415 - .L_1414)
.L_1414:
        /*006c*/ 	.word	0x00000000


	//----- nvinfo : EIATTR_CBANK_PARAM_SIZE
	.align		4
.L_1415:
        /*0070*/ 	.byte	0x03, 0x19
        /*0072*/ 	.short	0x0018


	//----- nvinfo : EIATTR_PARAM_CBANK
	.align		4
        /*0074*/ 	.byte	0x04, 0x0a
        /*0076*/ 	.short	(.L_1417 - .L_1416)
	.align		4
.L_1416:
        /*0078*/ 	.word	index@(.nv.constant0._ZN2at6native29vectorized_elementwise_kernelILi2ENS0_13AUnaryFunctorIN3c104HalfES4_S4_ZZZNS0_17hypot_kernel_cudaERNS_18TensorIteratorBaseEENKUlvE_clEvENKUlvE1_clEvEUlS4_S4_E_EESt5arrayIPcLm2EEEEviT0_T1_)
        /*007c*/ 	.short	0x0380
        /*007e*/ 	.short	0x0018


	//----- nvinfo : EIATTR_SW_WAR
	.align		4
.L_1417:
        /*0080*/ 	.byte	0x04, 0x36
        /*0082*/ 	.short	(.L_1419 - .L_1418)
.L_1418:
        /*0084*/ 	.word	0x00000008
.L_1419:


//--------------------- .nv.info._ZN2at6native29vectorized_elementwise_kernelILi4ENS0_13AUnaryFunctorIN3c104HalfES4_S4_ZZZNS0_17hypot_kernel_cudaERNS_18TensorIteratorBaseEENKUlvE_clEvENKUlvE1_clEvEUlS4_S4_E_EESt5arrayIPcLm2EEEEviT0_T1_ --------------------------
	.section	.nv.info._ZN2at6native29vectorized_elementwise_kernelILi4ENS0_13AUnaryFunctorIN3c104HalfES4_S4_ZZZNS0_17hypot_kernel_cudaERNS_18TensorIteratorBaseEENKUlvE_clEvENKUlvE1_clEvEUlS4_S4_E_EESt5arrayIPcLm2EEEEviT0_T1_,"",@"SHT_CUDA_INFO"
	.sectionflags	@""
	.align	4


	//----- nvinfo : EIATTR_CUDA_API_VERSION
	.align		4
        /*0000*/ 	.byte	0x04, 0x37
        /*0002*/ 	.short	(.L_1421 - .L_1420)
.L_1420:
        /*0004*/ 	.word	0x00000082


	//----- nvinfo : EIATTR_KPARAM_INFO
	.align		4
.L_1421:
        /*0008*/ 	.byte	0x04, 0x17
        /*000a*/ 	.short	(.L_1423 - .L_1422)
.L_1422:
        /*000c*/ 	.word	0x00000000
        /*0010*/ 	.short	0x0002
        /*0012*/ 	.short	0x0008
        /*0014*/ 	.byte	0x00, 0xf0, 0x41, 0x00


	//----- nvinfo : EIATTR_KPARAM_INFO
	.align		4
.L_1423:
        /*0018*/ 	.byte	0x04, 0x17
        /*001a*/ 	.short	(.L_1425 - .L_1424)
.L_1424:
        /*001c*/ 	.word	0x00000000
        /*0020*/ 	.short	0x0001
        /*0022*/ 	.short	0x0004
        /*0024*/ 	.byte	0x00, 0xf0, 0x11, 0x00


	//----- nvinfo : EIATTR_KPARAM_INFO
	.align		4
.L_1425:
        /*0028*/ 	.byte	0x04, 0x17
        /*002a*/ 	.short	(.L_1427 - .L_1426)
.L_1426:
        /*002c*/ 	.word	0x00000000
        /*0030*/ 	.short	0x0000
        /*0032*/ 	.short	0x0000
        /*0034*/ 	.byte	0x00, 0xf0, 0x11, 0x00


	//----- nvinfo : EIATTR_SPARSE_MMA_MASK
	.align		4
.L_1427:
        /*0038*/ 	.byte	0x03, 0x50
        /*003a*/ 	.short	0x0000


	//----- nvinfo : EIATTR_MAXREG_COUNT
	.align		4
        /*003c*/ 	.byte	0x03, 0x1b
        /*003e*/ 	.short	0x00ff


	//----- nvinfo : EIATTR_MERCURY_ISA_VERSION
	.align		4
        /*0040*/ 	.byte	0x03, 0x5f
        /*0042*/ 	.short	0x0101


	//----- nvinfo : EIATTR_VRC_CTA_INIT_COUNT
	.align		4
        /*0044*/ 	.byte	0x02, 0x4a
	.zero		1
	.zero		1


	//----- nvinfo : EIATTR_EXIT_INSTR_OFFSETS
	.align		4
        /*0048*/ 	.byte	0x04, 0x1c
        /*004a*/ 	.short	(.L_1429 - .L_1428)


	//   ....[0]....
.L_1428:
        /*004c*/ 	.word	0x000013d0


	//   ....[1]....
        /*0050*/ 	.word	0x00001420


	//   ....[2]....
        /*0054*/ 	.word	0x00001d50


	//----- nvinfo : EIATTR_MAX_THREADS
	.align		4
.L_1429:
        /*0058*/ 	.byte	0x04, 0x05
        /*005a*/ 	.short	(.L_1431 - .L_1430)
.L_1430:
        /*005c*/ 	.word	0x00000080
        /*0060*/ 	.word	0x00000001
        /*0064*/ 	.word	0x00000001


	//----- nvinfo : EIATTR_CRS_STACK_SIZE
	.align		4
.L_1431:
        /*0068*/ 	.byte	0x04, 0x1e
        /*006a*/ 	.short	(.L_1433 - .L_1432)
.L_1432:
        /*006c*/ 	.word	0x00000000


	//----- nvinfo : EIATTR_CBANK_PARAM_SIZE
	.align		4
.L_1433:
        /*0070*/ 	.byte	0x03, 0x19
        /*0072*/ 	.short	0x0018


	//----- nvinfo : EIATTR_PARAM_CBANK
	.align		4
        /*0074*/ 	.byte	0x04, 0x0a
        /*0076*/ 	.short	(.L_1435 - .L_1434)
	.align		4
.L_1434:
        /*0078*/ 	.word	index@(.nv.constant0._ZN2at6native29vectorized_elementwise_kernelILi4ENS0_13AUnaryFunctorIN3c104HalfES4_S4_ZZZNS0_17hypot_kernel_cudaERNS_18TensorIteratorBaseEENKUlvE_clEvENKUlvE1_clEvEUlS4_S4_E_EESt5arrayIPcLm2EEEEviT0_T1_)
        /*007c*/ 	.short	0x0380
        /*007e*/ 	.short	0x0018


	//----- nvinfo : EIATTR_SW_WAR
	.align		4
.L_1435:
        /*0080*/ 	.byte	0x04, 0x36
        /*0082*/ 	.short	(.L_1437 - .L_1436)
.L_1436:
        /*0084*/ 	.word	0x00000008
.L_1437:


//--------------------- .nv.info._ZN2at6native29vectorized_elementwise_kernelILi8ENS0_13AUnaryFunctorIN3c104HalfES4_S4_ZZZNS0_17hypot_kernel_cudaERNS_18TensorIteratorBaseEENKUlvE_clEvENKUlvE1_clEvEUlS4_S4_E_EESt5arrayIPcLm2EEEEviT0_T1_ --------------------------
	.section	.nv.info._ZN2at6native29vectorized_elementwise_kernelILi8ENS0_13AUnaryFunctorIN3c104HalfES4_S4_ZZZNS0_17hypot_kernel_cudaERNS_18TensorIteratorBaseEENKUlvE_clEvENKUlvE1_clEvEUlS4_S4_E_EESt5arrayIPcLm2EEEEviT0_T1_,"",@"SHT_CUDA_INFO"
	.sectionflags	@""
	.align	4


	//----- nvinfo : EIATTR_CUDA_API_VERSION
	.align		4
        /*0000*/ 	.byte	0x04, 0x37
        /*0002*/ 	.short	(.L_1439 - .L_1438)
.L_1438:
        /*0004*/ 	.word	0x00000082


	//----- nvinfo : EIATTR_KPARAM_INFO
	.align		4
.L_1439:
        /*0008*/ 	.byte	0x04, 0x17
        /*000a*/ 	.short	(.L_1441 - .L_1440)
.L_1440:
        /*000c*/ 	.word	0x00000000
        /*0010*/ 	.short	0x0002
        /*0012*/ 	.short	0x0008
        /*0014*/ 	.byte	0x00, 0xf0, 0x41, 0x00


	//----- nvinfo : EIATTR_KPARAM_INFO
	.align		4
.L_1441:
        /*0018*/ 	.byte	0x04, 0x17
        /*001a*/ 	.short	(.L_1443 - .L_1442)
.L_1442:
        /*001c*/ 	.word	0x00000000
        /*0020*/ 	.short	0x0001
        /*0022*/ 	.short	0x0004
        /*0024*/ 	.byte	0x00, 0xf0, 0x11, 0x00


	//----- nvinfo : EIATTR_KPARAM_INFO
	.align		4
.L_1443:
        /*0028*/ 	.byte	0x04, 0x17
        /*002a*/ 	.short	(.L_1445 - .L_1444)
.L_1444:
        /*002c*/ 	.word	0x00000000
        /*0030*/ 	.short	0x0000
        /*0032*/ 	.short	0x0000
        /*0034*/ 	.byte	0x00, 0xf0, 0x11, 0x00


	//----- nvinfo : EIATTR_SPARSE_MMA_MASK
	.align		4
.L_1445:
        /*0038*/ 	.byte	0x03, 0x50
        /*003a*/ 	.short	0x0000


	//----- nvinfo : EIATTR_MAXREG_COUNT
	.align		4
        /*003c*/ 	.byte	0x03, 0x1b
        /*003e*/ 	.short	0x00ff


	//----- nvinfo : EIATTR_MERCURY_ISA_VERSION
	.align		4
        /*0040*/ 	.byte	0x03, 0x5f
        /*0042*/ 	.short	0x0101


	//----- nvinfo : EIATTR_VRC_CTA_INIT_COUNT
	.align		4
        /*0044*/ 	.byte	0x02, 0x4a
	.zero		1
	.zero		1


	//----- nvinfo : EIATTR_EXIT_INSTR_OFFSETS
	.align		4
        /*0048*/ 	.byte	0x04, 0x1c
        /*004a*/ 	.short	(.L_1447 - .L_1446)


	//   ....[0]....
.L_1446:
        /*004c*/ 	.word	0x00000010


	//----- nvinfo : EIATTR_MAX_THREADS
	.align		4
.L_1447:
        /*0050*/ 	.byte	0x04, 0x05
        /*0052*/ 	.short	(.L_1449 - .L_1448)
.L_1448:
        /*0054*/ 	.word	0x00000080
        /*0058*/ 	.word	0x00000001
        /*005c*/ 	.word	0x00000001


	//----- nvinfo : EIATTR_CBANK_PARAM_SIZE
	.align		4
.L_1449:
        /*0060*/ 	.byte	0x03, 0x19
        /*0062*/ 	.short	0x0018


	//----- nvinfo : EIATTR_PARAM_CBANK
	.align		4
        /*0064*/ 	.byte	0x04, 0x0a
        /*0066*/ 	.short	(.L_1451 - .L_1450)
	.align		4
.L_1450:
        /*0068*/ 	.word	index@(.nv.constant0._ZN2at6native29vectorized_elementwise_kernelILi8ENS0_13AUnaryFunctorIN3c104HalfES4_S4_ZZZNS0_17hypot_kernel_cudaERNS_18TensorIteratorBaseEENKUlvE_clEvENKUlvE1_clEvEUlS4_S4_E_EESt5arrayIPcLm2EEEEviT0_T1_)
        /*006c*/ 	.short	0x0380
        /*006e*/ 	.short	0x0018


	//----- nvinfo : EIATTR_SW_WAR
	.align		4
.L_1451:
        /*0070*/ 	.byte	0x04, 0x36
        /*0072*/ 	.short	(.L_1453 - .L_1452)
.L_1452:
        /*0074*/ 	.word	0x00000008
.L_1453:


//--------------------- .nv.info._ZN2at6native18elementwise_kernelILi128ELi4EZNS0_15gpu_kernel_implINS0_13BinaryFunctorIN3c104HalfES5_S5_ZZZNS0_17hypot_kernel_cudaERNS_18TensorIteratorBaseEENKUlvE_clEvENKUlvE1_clEvEUlS5_S5_E_EEEEvS7_RKT_EUliE_EEviT1_ --------------------------
	.section	.nv.info._ZN2at6native18elementwise_kernelILi128ELi4EZNS0_15gpu_kernel_implINS0_13BinaryFunctorIN3c104HalfES5_S5_ZZZNS0_17hypot_kernel_cudaERNS_18TensorIteratorBaseEENKUlvE_clEvENKUlvE1_clEvEUlS5_S5_E_EEEEvS7_RKT_EUliE_EEviT1_,"",@"SHT_CUDA_INFO"
	.sectionflags	@""
	.align	4


	//----- nvinfo : EIATTR_CUDA_API_VERSION
	.align		4
        /*0000*/ 	.byte	0x04, 0x37
        /*0002*/ 	.short	(.L_1455 - .L_1454)
.L_1454:
        /*0004*/ 	.word	0x00000082


	//----- nvinfo : EIATTR_KPARAM_INFO
	.align		4
.L_1455:
        /*0008*/ 	.byte	0x04, 0x17
        /*000a*/ 	.short	(.L_1457 - .L_1456)
.L_1456:
        /*000c*/ 	.word	0x00000000
        /*0010*/ 	.short	0x0001
        /*0012*/ 	.short	0x0008
        /*0014*/ 	.byte	0x00, 0xf0, 0x21, 0x0a


	//----- nvinfo : EIATTR_KPARAM_INFO
	.align		4
.L_1457:
        /*0018*/ 	.byte	0x04, 0x17
        /*001a*/ 	.short	(.L_1459 - .L_1458)
.L_1458:
        /*001c*/ 	.word	0x00000000
        /*0020*/ 	.short	0x0000
        /*0022*/ 	.short	0x0000
        /*0024*/ 	.byte	0x00, 0xf0, 0x11, 0x00


	//----- nvinfo : EIATTR_SPARSE_MMA_MASK
	.align		4
.L_1459:
        /*0028*/ 	.byte	0x03, 0x50
        /*002a*/ 	.short	0x0000


	//----- nvinfo : EIATTR_MAXREG_COUNT
	.align		4
        /*002c*/ 	.byte	0x03, 0x1b
        /*002e*/ 	.short	0x0080


	//----- nvinfo : EIATTR_EXTERNS
	.align		4
        /*0030*/ 	.byte	0x04, 0x0f
        /*0032*/ 	.short	(.L_1461 - .L_1460)


	//   ....[0]....
	.align		4
.L_1460:
        /*0034*/ 	.word	index@(__assertfail)


	//----- nvinfo : EIATTR_MERCURY_ISA_VERSION
	.align		4
.L_1461:
        /*0038*/ 	.byte	0x03, 0x5f
        /*003a*/ 	.short	0x0101


	//----- nvinfo : EIATTR_VRC_CTA_INIT_COUNT
	.align		4
        /*003c*/ 	.byte	0x02, 0x4a
	.zero		1
	.zero		1


	//----- nvinfo : EIATTR_SYSCALL_OFFSETS
	.align		4
        /*0040*/ 	.byte	0x04, 0x46
        /*0042*/ 	.short	(.L_1463 - .L_1462)


	//   ....[0]....
.L_1462:
        /*0044*/ 	.word	0x00002680


	//   ....[1]....
        /*0048*/ 	.word	0x00003680


	//   ....[2]....
        /*004c*/ 	.word	0x00004690


	//   ....[3]....
        /*0050*/ 	.word	0x00006eb0


	//   ....[4]....
        /*0054*/ 	.word	0x00007ea0


	//   ....[5]....
        /*0058*/ 	.word	0x00008ce0


	//   ....[6]....
        /*005c*/ 	.word	0x0000b610


	//   ....[7]....
        /*0060*/ 	.word	0x0000c600


	//   ....[8]....
        /*0064*/ 	.word	0x0000d440


	//   ....[9]....
        /*0068*/ 	.word	0x0000fd90


	//   ....[10]....
        /*006c*/ 	.word	0x00010d80


	//   ....[11]....
        /*0070*/ 	.word	0x00011b90


	//----- nvinfo : EIATTR_EXIT_INSTR_OFFSETS
	.align		4
.L_1463:
        /*0074*/ 	.byte	0x04, 0x1c
        /*0076*/ 	.short	(.L_1465 - .L_1464)


	//   ....[0]....
.L_1464:
        /*0078*/ 	.word	0x0000d720


	//   ....[1]....
        /*007c*/ 	.word	0x00011030


	//   ....[2]....
        /*0080*/ 	.word	0x00011070


	//   ....[3]....
        /*0084*/ 	.word	0x00011110


	//   ....[4]....
        /*0088*/ 	.word	0x00011150


	//   ....[5]....
        /*008c*/ 	.word	0x00011190


	//   ....[6]....
        /*0090*/ 	.word	0x00011220


	//   ....[7]....
        /*0094*/ 	.word	0x00011240


	//   ....[8]....
        /*0098*/ 	.word	0x000112e0


	//   ....[9]....
        /*009c*/ 	.word	0x00011330


	//   ....[10]....
        /*00a0*/ 	.word	0x00011380


	//   ....[11]....
        /*00a4*/ 	.word	0x00011460


	//   ....[12]....
        /*00a8*/ 	.word	0x000115d0


	//   ....[13]....
        /*00ac*/ 	.word	0x00011740


	//   ....[14]....
        /*00b0*/ 	.word	0x000118a0


	//   ....[15]....
        /*00b4*/ 	.word	0x000118e0


	//   ....[16]....
        /*00b8*/ 	.word	0x00011920


	//   ....[17]....
        /*00bc*/ 	.word	0x000119d0


	//   ....[18]....
        /*00c0*/ 	.word	0x00011a30


	//   ....[19]....
        /*00c4*/ 	.word	0x00011ba0


	//   ....[20]....
        /*00c8*/ 	.word	0x00011cb0


	//   ....[21]....
        /*00cc*/ 	.word	0x00011df0


	//   ....[22]....
        /*00d0*/ 	.word	0x00011e30


	//----- nvinfo : EIATTR_MAX_THREADS
	.align		4
.L_1465:
        /*00d4*/ 	.byte	0x04, 0x05
        /*00d6*/ 	.short	(.L_1467 - .L_1466)
.L_1466:
        /*00d8*/ 	.word	0x00000080
        /*00dc*/ 	.word	0x00000001
        /*00e0*/ 	.word	0x00000001


	//----- nvinfo : EIATTR_CRS_STACK_SIZE
	.align		4
.L_1467:
        /*00e4*/ 	.byte	0x04, 0x1e
        /*00e6*/ 	.short	(.L_1469 - .L_1468)
.L_1468:
        /*00e8*/ 	.word	0x00000000


	//----- nvinfo : EIATTR_CBANK_PARAM_SIZE
	.align		4
.L_1469:
        /*00ec*/ 	.byte	0x03, 0x19
        /*00ee*/ 	.short	0x0290


	//----- nvinfo : EIATTR_PARAM_CBANK
	.align		4
        /*00f0*/ 	.byte	0x04, 0x0a
        /*00f2*/ 	.short	(.L_1471 - .L_1470)
	.align		4
.L_1470:
        /*00f4*/ 	.word	index@(.nv.constant0._ZN2at6native18elementwise_kernelILi128ELi4EZNS0_15gpu_kernel_implINS0_13BinaryFunctorIN3c104HalfES5_S5_ZZZNS0_17hypot_kernel_cudaERNS_18TensorIteratorBaseEENKUlvE_clEvENKUlvE1_clEvEUlS5_S5_E_EEEEvS7_RKT_EUliE_EEviT1_)
        /*00f8*/ 	.short	0x0380
        /*00fa*/ 	.short	0x0290


	//----- nvinfo : EIATTR_SW_WAR
	.align		4
.L_1471:
        /*00fc*/ 	.byte	0x04, 0x36
        /*00fe*/ 	.short	(.L_1473 - .L_1472)
.L_1472:
        /*0100*/ 	.word	0x00000008
.L_1473:


//--------------------- .nv.info._ZN2at6native27unrolled_elementwise_kernelINS0_13BinaryFunctorIN3c104HalfES4_S4_ZZZNS0_17hypot_kernel_cudaERNS_18TensorIteratorBaseEENKUlvE_clEvENKUlvE1_clEvEUlS4_S4_E_EESt5arrayIPcLm3EELi4E23TrivialOffsetCalculatorILi2EjESE_ILi1EjENS0_6memory12LoadWithCastILi2EEENSH_13StoreWithCastILi1EEEEEviT_T0_T2_T3_T4_T5_ --------------------------
	.section	.nv.info._ZN2at6native27unrolled_elementwise_kernelINS0_13BinaryFunctorIN3c104HalfES4_S4_ZZZNS0_17hypot_kernel_cudaERNS_18TensorIteratorBaseEENKUlvE_clEvENKUlvE1_clEvEUlS4_S4_E_EESt5arrayIPcLm3EELi4E23TrivialOffsetCalculatorILi2EjESE_ILi1EjENS0_6memory12LoadWithCastILi2EEENSH_13StoreWithCastILi1EEEEEviT_T0_T2_T3_T4_T5_,"",@"SHT_CUDA_INFO"
	.sectionflags	@""
	.align	4


	//----- nvinfo : EIATTR_CUDA_API_VERSION
	.align		4
        /*0000*/ 	.byte	0x04, 0x37
        /*0002*/ 	.short	(.L_1475 - .L_1474)
.L_1474:
        /*0004*/ 	.word	0x00000082


	//----- nvinfo : EIATTR_KPARAM_INFO
	.align		4
.L_1475:
        /*0008*/ 	.byte	0x04, 0x17
        /*000a*/ 	.short	(.L_1477 - .L_1476)
.L_1476:
        /*000c*/ 	.word	0x00000000
        /*0010*/ 	.short	0x0006
        /*0012*/ 	.short	0x0030
        /*0014*/ 	.byte	0x00, 0xf0, 0x21, 0x00


	//----- nvinfo : EIATTR_KPARAM_INFO
	.align		4
.L_1477:
        /*0018*/ 	.byte	0x04, 0x17
        /*001a*/ 	.short	(.L_1479 - .L_1478)
.L_1478:
        /*001c*/ 	.word	0x00000000
        /*0020*/ 	.short	0x0005
        /*0022*/ 	.short	0x0024
        /*0024*/ 	.byte	0x00, 0xf0, 0x31, 0x00


	//----- nvinfo : EIATTR_KPARAM_INFO
	.align		4
.L_1479:
        /*0028*/ 	.byte	0x04, 0x17
        /*002a*/ 	.short	(.L_1481 - .L_1480)
.L_1480:
        /*002c*/ 	.word	0x00000000
        /*0030*/ 	.short	0x0004
        /*0032*/ 	.short	0x0021
        /*0034*/ 	.byte	0x00, 0xf0, 0x05, 0x00


	//----- nvinfo : EIATTR_KPARAM_INFO
	.align		4
.L_1481:
        /*0038*/ 	.byte	0x04, 0x17
        /*003a*/ 	.short	(.L_1483 - .L_1482)
.L_1482:
        /*003c*/ 	.word	0x00000000
        /*0040*/ 	.short	0x0003
        /*0042*/ 	.short	0x0020
        /*0044*/ 	.byte	0x00, 0xf0, 0x05, 0x00


	//----- nvinfo : EIATTR_KPARAM_INFO
	.align		4
.L_1483:
        /*0048*/ 	.byte	0x04, 0x17
        /*004a*/ 	.short	(.L_1485 - .L_1484)
.L_1484:
        /*004c*/ 	.word	0x00000000
        /*0050*/ 	.short	0x0002
        /*0052*/ 	.short	0x0008
        /*0054*/ 	.byte	0x00, 0xf0, 0x61, 0x00


	//----- nvinfo : EIATTR_KPARAM_INFO
	.align		4
.L_1485:
        /*0058*/ 	.byte	0x04, 0x17
        /*005a*/ 	.short	(.L_1487 - .L_1486)
.L_1486:
        /*005c*/ 	.word	0x00000000
        /*0060*/ 	.short	0x0001
        /*0062*/ 	.short	0x0004
        /*0064*/ 	.byte	0x00, 0xf0, 0x05, 0x00


	//----- nvinfo : EIATTR_KPARAM_INFO
	.align		4
.L_1487:
        /*0068*/ 	.byte	0x04, 0x17
        /*006a*/ 	.short	(.L_1489 - .L_1488)
.L_1488:
        /*006c*/ 	.word	0x00000000
        /*0070*/ 	.short	0x0000
        /*0072*/ 	.short	0x0000
        /*0074*/ 	.byte	0x00, 0xf0, 0x11, 0x00


	//----- nvinfo : EIATTR_SPARSE_MMA_MASK
	.align		4
.L_1489:
        /*0078*/ 	.byte	0x03, 0x50
        /*007a*/ 	.short	0x0000


	//----- nvinfo : EIATTR_MAXREG_COUNT
	.align		4
        /*007c*/ 	.byte	0x03, 0x1b
        /*007e*/ 	.short	0x00ff


	//----- nvinfo : EIATTR_EXTERNS
	.align		4
        /*0080*/ 	.byte	0x04, 0x0f
        /*0082*/ 	.short	(.L_1491 - .L_1490)


	//   ....[0]....
	.align		4
.L_1490:
        /*0084*/ 	.word	index@(__assertfail)


	//----- nvinfo : EIATTR_MERCURY_ISA_VERSION
	.align		4
.L_1491:
        /*0088*/ 	.byte	0x03, 0x5f
        /*008a*/ 	.short	0x0101


	//----- nvinfo : EIATTR_VRC_CTA_INIT_COUNT
	.align		4
        /*008c*/ 	.byte	0x02, 0x4a
	.zero		1
	.zero		1


	//----- nvinfo : EIATTR_SYSCALL_OFFSETS
	.align		4
        /*0090*/ 	.byte	0x04, 0x46
        /*0092*/ 	.short	(.L_1493 - .L_1492)


	//   ....[0]....
.L_1492:
        /*0094*/ 	.word	0x00001070


	//   ....[1]....
        /*0098*/ 	.word	0x00002170


	//   ....[2]....
        /*009c*/ 	.word	0x000033b0


	//   ....[3]....
        /*00a0*/ 	.word	0x000044b0


	//   ....[4]....
        /*00a4*/ 	.word	0x00005630


	//   ....[5]....
        /*00a8*/ 	.word	0x00006740


	//   ....[6]....
        /*00ac*/ 	.word	0x000078c0


	//   ....[7]....
        /*00b0*/ 	.word	0x000088f0


	//   ....[8]....
        /*00b4*/ 	.word	0x00009eb0


	//   ....[9]....
        /*00b8*/ 	.word	0x0000ad70


	//   ....[10]....
        /*00bc*/ 	.word	0x0000bcf0


	//   ....[11]....
        /*00c0*/ 	.word	0x0000cc70


	//----- nvinfo : EIATTR_EXIT_INSTR_OFFSETS
	.align		4
.L_1493:
        /*00c4*/ 	.byte	0x04, 0x1c
        /*00c6*/ 	.short	(.L_1495 - .L_1494)


	//   ....[0]....
.L_1494:
        /*00c8*/ 	.word	0x0000bfc0


	//   ....[1]....
        /*00cc*/ 	.word	0x0000c110


	//   ....[2]....
        /*00d0*/ 	.word	0x0000c150


	//   ....[3]....
        /*00d4*/ 	.word	0x0000c1f0


	//   ....[4]....
        /*00d8*/ 	.word	0x0000c230


	//   ....[5]....
        /*00dc*/ 	.word	0x0000c270


	//   ....[6]....
        /*00e0*/ 	.word	0x0000c300


	//   ....[7]....
        /*00e4*/ 	.word	0x0000c320


	//   ....[8]....
        /*00e8*/ 	.word	0x0000c3c0


	//   ....[9]....
        /*00ec*/ 	.word	0x0000c410


	//   ....[10]....
        /*00f0*/ 	.word	0x0000c460


	//   ....[11]....
        /*00f4*/ 	.word	0x0000c540


	//   ....[12]....
        /*00f8*/ 	.word	0x0000c6b0


	//   ....[13]....
        /*00fc*/ 	.word	0x0000c820


	//   ....[14]....
        /*0100*/ 	.word	0x0000c980


	//   ....[15]....
        /*0104*/ 	.word	0x0000c9c0


	//   ....[16]....
        /*0108*/ 	.word	0x0000ca00


	//   ....[17]....
        /*010c*/ 	.word	0x0000cab0


	//   ....[18]....
        /*0110*/ 	.word	0x0000cb10


	//   ....[19]....
        /*0114*/ 	.word	0x0000cc80


	//   ....[20]....
        /*0118*/ 	.word	0x0000cd90


	//   ....[21]....
        /*011c*/ 	.word	0x0000ced0


	//   ....[22]....
        /*0120*/ 	.word	0x0000cf10


	//----- nvinfo : EIATTR_MAX_THREADS
	.align		4
.L_1495:
        /*0124*/ 	.byte	0x04, 0x05
        /*0126*/ 	.short	(.L_1497 - .L_1496)
.L_1496:
        /*0128*/ 	.word	0x00000080
        /*012c*/ 	.word	0x00000001
        /*0130*/ 	.word	0x00000001


	//----- nvinfo : EIATTR_CRS_STACK_SIZE
	.align		4
.L_1497:
        /*0134*/ 	.byte	0x04, 0x1e
        /*0136*/ 	.short	(.L_1499 - .L_1498)
.L_1498:
        /*0138*/ 	.word	0x00000000


	//----- nvinfo : EIATTR_CBANK_PARAM_SIZE
	.align		4
.L_1499:
        /*013c*/ 	.byte	0x03, 0x19
        /*013e*/ 	.short	0x0038


	//----- nvinfo : EIATTR_PARAM_CBANK
	.align		4
        /*0140*/ 	.byte	0x04, 0x0a
        /*0142*/ 	.short	(.L_1501 - .L_1500)
	.align		4
.L_1500:
        /*0144*/ 	.word	index@(.nv.constant0._ZN2at6native27unrolled_elementwise_kernelINS0_13BinaryFunctorIN3c104HalfES4_S4_ZZZNS0_17hypot_kernel_cudaERNS_18TensorIteratorBaseEENKUlvE_clEvENKUlvE1_clEvEUlS4_S4_E_EESt5arrayIPcLm3EELi4E23TrivialOffsetCalculatorILi2EjESE_ILi1EjENS0_6memory12LoadWithCastILi2EEENSH_13StoreWithCastILi1EEEEEviT_T0_T2_T3_T4_T5_)
        /*0148*/ 	.short	0x0380
        /*014a*/ 	.short	0x0038


	//----- nvinfo : EIATTR_SW_WAR
	.align		4
.L_1501:
        /*014c*/ 	.byte	0x04, 0x36
        /*014e*/ 	.short	(.L_1503 - .L_1502)
.L_1502:
        /*0150*/ 	.word	0x00000008
.L_1503:


//--------------------- .nv.info._ZN2at6native18elementwise_kernelILi128ELi4EZNS0_22gpu_kernel_impl_nocastINS0_13BinaryFunctorIN3c104HalfES5_S5_ZZZNS0_17hypot_kernel_cudaERNS_18TensorIteratorBaseEENKUlvE_clEvENKUlvE1_clEvEUlS5_S5_E_EEEEvS7_RKT_EUliE_EEviT1_ --------------------------
	.section	.nv.info._ZN2at6native18elementwise_kernelILi128ELi4EZNS0_22gpu_kernel_impl_nocastINS0_13BinaryFunctorIN3c104HalfES5_S5_ZZZNS0_17hypot_kernel_cudaERNS_18TensorIteratorBaseEENKUlvE_clEvENKUlvE1_clEvEUlS5_S5_E_EEEEvS7_RKT_EUliE_EEviT1_,"",@"SHT_CUDA_INFO"
	.sectionflags	@""
	.align	4


	//----- nvinfo : EIATTR_CUDA_API_VERSION
	.align		4
        /*0000*/ 	.byte	0x04, 0x37
        /*0002*/ 	.short	(.L_1505 - .L_1504)
.L_1504:
        /*0004*/ 	.word	0x00000082


	//----- nvinfo : EIATTR_KPARAM_INFO
	.align		4
.L_1505:
        /*0008*/ 	.byte	0x04, 0x17
        /*000a*/ 	.short	(.L_1507 - .L_1506)
.L_1506:
        /*000c*/ 	.word	0x00000000
        /*0010*/ 	.short	0x0001
        /*0012*/ 	.short	0x0008
        /*0014*/ 	.byte	0x00, 0xf0, 0x21, 0x0a


	//----- nvinfo : EIATTR_KPARAM_INFO
	.align		4
.L_1507:
        /*0018*/ 	.byte	0x04, 0x17
        /*001a*/ 	.short	(.L_1509 - .L_1508)
.L_1508:
        /*001c*/ 	.word	0x00000000
        /*0020*/ 	.short	0x0000
        /*0022*/ 	.short	0x0000
        /*0024*/ 	.byte	0x00, 0xf0, 0x11, 0x00


	//----- nvinfo : EIATTR_SPARSE_MMA_MASK
	.align		4
.L_1509:
        /*0028*/ 	.byte	0x03, 0x50
        /*002a*/ 	.short	0x0000


	//----- nvinfo : EIATTR_MAXREG_COUNT
	.align		4
        /*002c*/ 	.byte	0x03, 0x1b
        /*002e*/ 	.short	0x0080


	//----- nvinfo : EIATTR_MERCURY_ISA_VERSION
	.align		4
        /*0030*/ 	.byte	0x03, 0x5f
        /*0032*/ 	.short	0x0101


	//----- nvinfo : EIATTR_VRC_CTA_INIT_COUNT
	.align		4
        /*0034*/ 	.byte	0x02, 0x4a
	.zero		1
	.zero		1


	//----- nvinfo : EIATTR_EXIT_INSTR_OFFSETS
	.align		4
        /*0038*/ 	.byte	0x04, 0x1c
        /*003a*/ 	.short	(.L_1511 - .L_1510)


	//   ....[0]....
.L_1510:
        /*003c*/ 	.word	0x00000660


	//   ....[1]....
        /*0040*/ 	.word	0x00000800


	//   ....[2]....
        /*0044*/ 	.word	0x00005040


	//   ....[3]....
        /*0048*/ 	.word	0x000067f0


	//----- nvinfo : EIATTR_MAX_THREADS
	.align		4
.L_1511:
        /*004c*/ 	.byte	0x04, 0x05
        /*004e*/ 	.short	(.L_1513 - .L_1512)
.L_1512:
        /*0050*/ 	.word	0x00000080
        /*0054*/ 	.word	0x00000001
        /*0058*/ 	.word	0x00000001


	//----- nvinfo : EIATTR_CRS_STACK_SIZE
	.align		4
.L_1513:
        /*005c*/ 	.byte	0x04, 0x1e
        /*005e*/ 	.short	(.L_1515 - .L_1514)
.L_1514:
        /*0060*/ 	.word	0x00000000


	//----- nvinfo : EIATTR_CBANK_PARAM_SIZE
	.align		4
.L_1515:
        /*0064*/ 	.byte	0x03, 0x19
        /*0066*/ 	.short	0x0290


	//----- nvinfo : EIATTR_PARAM_CBANK
	.align		4
        /*0068*/ 	.byte	0x04, 0x0a
        /*006a*/ 	.short	(.L_1517 - .L_1516)
	.align		4
.L_1516:
        /*006c*/ 	.word	index@(.nv.constant0._ZN2at6native18elementwise_kernelILi128ELi4EZNS0_22gpu_kernel_impl_nocastINS0_13BinaryFunctorIN3c104HalfES5_S5_ZZZNS0_17hypot_kernel_cudaERNS_18TensorIteratorBaseEENKUlvE_clEvENKUlvE1_clEvEUlS5_S5_E_EEEEvS7_RKT_EUliE_EEviT1_)
        /*0070*/ 	.short	0x0380
        /*0072*/ 	.short	0x0290


	//----- nvinfo : EIATTR_SW_WAR
	.align		4
.L_1517:
        /*0074*/ 	.byte	0x04, 0x36
        /*0076*/ 	.short	(.L_1519 - .L_1518)
.L_1518:
        /*0078*/ 	.word	0x00000008
.L_1519:


//--------------------- .nv.info._ZN2at6native27unrolled_elementwise_kernelINS0_13BinaryFunctorIN3c104HalfES4_S4_ZZZNS0_17hypot_kernel_cudaERNS_18TensorIteratorBaseEENKUlvE_clEvENKUlvE1_clEvEUlS4_S4_E_EESt5arrayIPcLm3EELi4E23TrivialOffsetCalculatorILi2EjESE_ILi1EjENS0_6memory15LoadWithoutCastENSH_16StoreWithoutCastEEEviT_T0_T2_T3_T4_T5_ --------------------------
	.section	.nv.info._ZN2at6native27unrolled_elementwise_kernelINS0_13BinaryFunctorIN3c104HalfES4_S4_ZZZNS0_17hypot_kernel_cudaERNS_18TensorIteratorBaseEENKUlvE_clEvENKUlvE1_clEvEUlS4_S4_E_EESt5arrayIPcLm3EELi4E23TrivialOffsetCalculatorILi2EjESE_ILi1EjENS0_6memory15LoadWithoutCastENSH_16StoreWithoutCastEEEviT_T0_T2_T3_T4_T5_,"",@"SHT_CUDA_INFO"
	.sectionflags	@""
	.align	4


	//----- nvinfo : EIATTR_CUDA_API_VERSION
	.align		4
        /*0000*/ 	.byte	0x04, 0x37
        /*0002*/ 	.short	(.L_1521 - .L_1520)
.L_1520:
        /*0004*/ 	.word	0x00000082


	//----- nvinfo : EIATTR_KPARAM_INFO
	.align		4
.L_1521:
        /*0008*/ 	.byte	0x04, 0x17
        /*000a*/ 	.short	(.L_1523 - .L_1522)
.L_1522:
        /*000c*/ 	.word	0x00000000
        /*0010*/ 	.short	0x0006
        /*0012*/ 	.short	0x0023
        /*0014*/ 	.byte	0x00, 0xf0, 0x05, 0x00


	//----- nvinfo : EIATTR_KPARAM_INFO
	.align		4
.L_1523:
        /*0018*/ 	.byte	0x04, 0x17
        /*001a*/ 	.short	(.L_1525 - .L_1524)
.L_1524:
        /*001c*/ 	.word	0x00000000
        /*0020*/ 	.short	0x0005
        /*0022*/ 	.short	0x0022
        /*0024*/ 	.byte	0x00, 0xf0, 0x05, 0x00


	//----- nvinfo : EIATTR_KPARAM_INFO
	.align		4
.L_1525:
        /*0028*/ 	.byte	0x04, 0x17
        /*002a*/ 	.short	(.L_1527 - .L_1526)
.L_1526:
        /*002c*/ 	.word	0x00000000
        /*0030*/ 	.short	0x0004
        /*0032*/ 	.short	0x0021
        /*0034*/ 	.byte	0x00, 0xf0, 0x05, 0x00


	//----- nvinfo : EIATTR_KPARAM_INFO
	.align		4
.L_1527:
        /*0038*/ 	.byte	0x04, 0x17
        /*003a*/ 	.short	(.L_1529 - .L_1528)
.L_1528:
        /*003c*/ 	.word	0x00000000
        /*0040*/ 	.short	0x0003
        /*0042*/ 	.short	0x0020
        /*0044*/ 	.byte	0x00, 0xf0, 0x05, 0x00


	//----- nvinfo : EIATTR_KPARAM_INFO
	.align		4
.L_1529:
        /*0048*/ 	.byte	0x04, 0x17
        /*004a*/ 	.short	(.L_1531 - .L_1530)
.L_1530:
        /*004c*/ 	.word	0x00000000
        /*0050*/ 	.short	0x0002
        /*0052*/ 	.short	0x0008
        /*0054*/ 	.byte	0x00, 0xf0, 0x61, 0x00


	//----- nvinfo : EIATTR_KPARAM_INFO
	.align		4
.L_1531:
        /*0058*/ 	.byte	0x04, 0x17
        /*005a*/ 	.short	(.L_1533 - .L_1532)
.L_1532:
        /*005c*/ 	.word	0x00000000
        /*0060*/ 	.short	0x0001
        /*0062*/ 	.short	0x0004
        /*0064*/ 	.byte	0x00, 0xf0, 0x05, 0x00


	//----- nvinfo : EIATTR_KPARAM_INFO
	.align		4
.L_1533:
        /*0068*/ 	.byte	0x04, 0x17
        /*006a*/ 	.short	(.L_1535 - .L_1534)
.L_1534:
        /*006c*/ 	.word	0x00000000
        /*0070*/ 	.short	0x0000
        /*0072*/ 	.short	0x0000
        /*0074*/ 	.byte	0x00, 0xf0, 0x11, 0x00


	//----- nvinfo : EIATTR_SPARSE_MMA_MASK
	.align		4
.L_1535:
        /*0078*/ 	.byte	0x03, 0x50
        /*007a*/ 	.short	0x0000


	//----- nvinfo : EIATTR_MAXREG_COUNT
	.align		4
        /*007c*/ 	.byte	0x03, 0x1b
        /*007e*/ 	.short	0x00ff


	//----- nvinfo : EIATTR_MERCURY_ISA_VERSION
	.align		4
        /*0080*/ 	.byte	0x03, 0x5f
        /*0082*/ 	.short	0x0101


	//----- nvinfo : EIATTR_VRC_CTA_INIT_COUNT
	.align		4
        /*0084*/ 	.byte	0x02, 0x4a
	.zero		1
	.zero		1


	//----- nvinfo : EIATTR_EXIT_INSTR_OFFSETS
	.align		4
        /*0088*/ 	.byte	0x04, 0x1c
        /*008a*/ 	.short	(.L_1537 - .L_1536)


	//   ....[0]....
.L_1536:
        /*008c*/ 	.word	0x00000a50


	//   ....[1]....
        /*0090*/ 	.word	0x00000aa0


	//----- nvinfo : EIATTR_MAX_THREADS
	.align		4
.L_1537:
        /*0094*/ 	.byte	0x04, 0x05
        /*0096*/ 	.short	(.L_1539 - .L_1538)
.L_1538:
        /*0098*/ 	.word	0x00000080
        /*009c*/ 	.word	0x00000001
        /*00a0*/ 	.word	0x00000001


	//----- nvinfo : EIATTR_CRS_STACK_SIZE
	.align		4
.L_1539:
        /*00a4*/ 	.byte	0x04, 0x1e
        /*00a6*/ 	.short	(.L_1541 - .L_1540)
.L_1540:
        /*00a8*/ 	.word	0x00000000


	//----- nvinfo : EIATTR_CBANK_PARAM_SIZE
	.align		4
.L_1541:
        /*00ac*/ 	.byte	0x03, 0x19
        /*00ae*/ 	.short	0x0024


	//----- nvinfo : EIATTR_PARAM_CBANK
	.align		4
        /*00b0*/ 	.byte	0x04, 0x0a
        /*00b2*/ 	.short	(.L_1543 - .L_1542)
	.align		4
.L_1542:
        /*00b4*/ 	.word	index@(.nv.constant0._ZN2at6native27unrolled_elementwise_kernelINS0_13BinaryFunctorIN3c104HalfES4_S4_ZZZNS0_17hypot_kernel_cudaERNS_18TensorIteratorBaseEENKUlvE_clEvENKUlvE1_clEvEUlS4_S4_E_EESt5arrayIPcLm3EELi4E23TrivialOffsetCalculatorILi2EjESE_ILi1EjENS0_6memory15LoadWithoutCastENSH_16StoreWithoutCastEEEviT_T0_T2_T3_T4_T5_)
        /*00b8*/ 	.short	0x0380
        /*00ba*/ 	.short	0x0024


	//----- nvinfo : EIATTR_SW_WAR
	.align		4
.L_1543:
        /*00bc*/ 	.byte	0x04, 0x36
        /*00be*/ 	.short	(.L_1545 - .L_1544)
.L_1544:
        /*00c0*/ 	.word	0x00000008
.L_1545:


//--------------------- .nv.info._ZN2at6native29vectorized_elementwise_kernelILi2ENS0_13BinaryFunctorIN3c104HalfES4_S4_ZZZNS0_17hypot_kernel_cudaERNS_18TensorIteratorBaseEENKUlvE_clEvENKUlvE1_clEvEUlS4_S4_E_EESt5arrayIPcLm3EEEEviT0_T1_ --------------------------
	.section	.nv.info._ZN2at6native29vectorized_elementwise_kernelILi2ENS0_13BinaryFunctorIN3c104HalfES4_S4_ZZZNS0_17hypot_kernel_cudaERNS_18TensorIteratorBaseEENKUlvE_clEvENKUlvE1_clEvEUlS4_S4_E_EESt5arrayIPcLm3EEEEviT0_T1_,"",@"SHT_CUDA_INFO"
	.sectionflags	@""
	.align	4


	//----- nvinfo : EIATTR_CUDA_API_VERSION
	.align		4
        /*0000*/ 	.byte	0x04, 0x37
        /*0002*/ 	.short	(.L_1547 - .L_1546)
.L_1546:
        /*0004*/ 	.word	0x00000082


	//----- nvinfo : EIATTR_KPARAM_INFO
	.align		4
.L_1547:
        /*0008*/ 	.byte	0x04, 0x17
        /*000a*/ 	.short	(.L_1549 - .L_1548)
.L_1548:
        /*000c*/ 	.word	0x00000000
        /*0010*/ 	.short	0x0002
        /*0012*/ 	.short	0x0008
        /*0014*/ 	.byte	0x00, 0xf0, 0x61, 0x00


	//----- nvinfo : EIATTR_KPARAM_INFO
	.align		4
.L_1549:
        /*0018*/ 	.byte	0x04, 0x17
        /*001a*/ 	.short	(.L_1551 - .L_1550)
.L_1550:
        /*001c*/ 	.word	0x00000000
        /*0020*/ 	.short	0x0001
        /*0022*/ 	.short	0x0004
        /*0024*/ 	.byte	0x00, 0xf0, 0x05, 0x00


	//----- nvinfo : EIATTR_KPARAM_INFO
	.align		4
.L_1551:
        /*0028*/ 	.byte	0x04, 0x17
        /*002a*/ 	.short	(.L_1553 - .L_1552)
.L_1552:
        /*002c*/ 	.word	0x00000000
        /*0030*/ 	.short	0x0000
        /*0032*/ 	.short	0x0000
        /*0034*/ 	.byte	0x00, 0xf0, 0x11, 0x00


	//----- nvinfo : EIATTR_SPARSE_MMA_MASK
	.align		4
.L_1553:
        /*0038*/ 	.byte	0x03, 0x50
        /*003a*/ 	.short	0x0000


	//----- nvinfo : EIATTR_MAXREG_COUNT
	.align		4
        /*003c*/ 	.byte	0x03, 0x1b
        /*003e*/ 	.short	0x00ff


	//----- nvinfo : EIATTR_MERCURY_ISA_VERSION
	.align		4
        /*0040*/ 	.byte	0x03, 0x5f
        /*0042*/ 	.short	0x0101


	//----- nvinfo : EIATTR_VRC_CTA_INIT_COUNT
	.align		4
        /*0044*/ 	.byte	0x02, 0x4a
	.zero		1
	.zero		1


	//----- nvinfo : EIATTR_EXIT_INSTR_OFFSETS
	.align		4
        /*0048*/ 	.byte	0x04, 0x1c
        /*004a*/ 	.short	(.L_1555 - .L_1554)


	//   ....[0]....
.L_1554:
        /*004c*/ 	.word	0x00001550


	//   ....[1]....
        /*0050*/ 	.word	0x000015a0


	//   ....[2]....
        /*0054*/ 	.word	0x00002050


	//----- nvinfo : EIATTR_MAX_THREADS
	.align		4
.L_1555:
        /*0058*/ 	.byte	0x04, 0x05
        /*005a*/ 	.short	(.L_1557 - .L_1556)
.L_1556:
        /*005c*/ 	.word	0x00000080
        /*0060*/ 	.word	0x00000001
        /*0064*/ 	.word	0x00000001


	//----- nvinfo : EIATTR_CRS_STACK_SIZE
	.align		4
.L_1557:
        /*0068*/ 	.byte	0x04, 0x1e
        /*006a*/ 	.short	(.L_1559 - .L_1558)
.L_1558:
        /*006c*/ 	.word	0x00000000


	//----- nvinfo : EIATTR_CBANK_PARAM_SIZE
	.align		4
.L_1559:
        /*0070*/ 	.byte	0x03, 0x19
        /*0072*/ 	.short	0x0020


	//----- nvinfo : EIATTR_PARAM_CBANK
	.align		4
        /*0074*/ 	.byte	0x04, 0x0a
        /*0076*/ 	.short	(.L_1561 - .L_1560)
	.align		4
.L_1560:
        /*0078*/ 	.word	index@(.nv.constant0._ZN2at6native29vectorized_elementwise_kernelILi2ENS0_13BinaryFunctorIN3c104HalfES4_S4_ZZZNS0_17hypot_kernel_cudaERNS_18TensorIteratorBaseEENKUlvE_clEvENKUlvE1_clEvEUlS4_S4_E_EESt5arrayIPcLm3EEEEviT0_T1_)
        /*007c*/ 	.short	0x0380
        /*007e*/ 	.short	0x0020


	//----- nvinfo : EIATTR_SW_WAR
	.align		4
.L_1561:
        /*0080*/ 	.byte	0x04, 0x36
        /*0082*/ 	.short	(.L_1563 - .L_1562)
.L_1562:
        /*0084*/ 	.word	0x00000008
.L_1563:


//--------------------- .nv.info._ZN2at6native29vectorized_elementwise_kernelILi4ENS0_13BinaryFunctorIN3c104HalfES4_S4_ZZZNS0_17hypot_kernel_cudaERNS_18TensorIteratorBaseEENKUlvE_clEvENKUlvE1_clEvEUlS4_S4_E_EESt5arrayIPcLm3EEEEviT0_T1_ --------------------------
	.section	.nv.info._ZN2at6native29vectorized_elementwise_kernelILi4ENS0_13BinaryFunctorIN3c104HalfES4_S4_ZZZNS0_17hypot_kernel_cudaERNS_18TensorIteratorBaseEENKUlvE_clEvENKUlvE1_clEvEUlS4_S4_E_EESt5arrayIPcLm3EEEEviT0_T1_,"",@"SHT_CUDA_INFO"
	.sectionflags	@""
	.align	4


	//----- nvinfo : EIATTR_CUDA_API_VERSION
	.align		4
        /*0000*/ 	.byte	0x04, 0x37
        /*0002*/ 	.short	(.L_1565 - .L_1564)
.L_1564:
        /*0004*/ 	.word	0x00000082


	//----- nvinfo : EIATTR_KPARAM_INFO
	.align		4
.L_1565:
        /*0008*/ 	.byte	0x04, 0x17
        /*000a*/ 	.short	(.L_1567 - .L_1566)
.L_1566:
        /*000c*/ 	.word	0x00000000
        /*0010*/ 	.short	0x0002
        /*0012*/ 	.short	0x0008
        /*0014*/ 	.byte	0x00, 0xf0, 0x61, 0x00


	//----- nvinfo : EIATTR_KPARAM_INFO
	.align		4
.L_1567:
        /*0018*/ 	.byte	0x04, 0x17
        /*001a*/ 	.short	(.L_1569 - .L_1568)
.L_1568:
        /*001c*/ 	.word	0x00000000
        /*0020*/ 	.short	0x0001
        /*0022*/ 	.short	0x0004
        /*0024*/ 	.byte	0x00, 0xf0, 0x05, 0x00


	//----- nvinfo : EIATTR_KPARAM_INFO
	.align		4
.L_1569:
        /*0028*/ 	.byte	0x04, 0x17
        /*002a*/ 	.short	(.L_1571 - .L_1570)
.L_1570:
        /*002c*/ 	.word	0x00000000
        /*0030*/ 	.short	0x0000
        /*0032*/ 	.short	0x0000
        /*0034*/ 	.byte	0x00, 0xf0, 0x11, 0x00


	//----- nvinfo : EIATTR_SPARSE_MMA_MASK
	.align		4
.L_1571:
        /*0038*/ 	.byte	0x03, 0x50
        /*003a*/ 	.short	0x0000


	//----- nvinfo : EIATTR_MAXREG_COUNT
	.align		4
        /*003c*/ 	.byte	0x03, 0x1b
        /*003e*/ 	.short	0x00ff


	//----- nvinfo : EIATTR_MERCURY_ISA_VERSION
	.align		4
        /*0040*/ 	.byte	0x03, 0x5f
        /*0042*/ 	.short	0x0101


	//----- nvinfo : EIATTR_VRC_CTA_INIT_COUNT
	.align		4
        /*0044*/ 	.byte	0x02, 0x4a
	.zero		1
	.zero		1


	//----- nvinfo : EIATTR_EXIT_INSTR_OFFSETS
	.align		4
        /*0048*/ 	.byte	0x04, 0x1c
        /*004a*/ 	.short	(.L_1573 - .L_1572)


	//   ....[0]....
.L_1572:
        /*004c*/ 	.word	0x00001550


	//   ....[1]....
        /*0050*/ 	.word	0x000015a0


	//   ....[2]....
        /*0054*/ 	.word	0x00001ff0


	//----- nvinfo : EIATTR_MAX_THREADS
	.align		4
.L_1573:
        /*0058*/ 	.byte	0x04, 0x05
        /*005a*/ 	.short	(.L_1575 - .L_1574)
.L_1574:
        /*005c*/ 	.word	0x00000080
        /*0060*/ 	.word	0x00000001
        /*0064*/ 	.word	0x00000001


	//----- nvinfo : EIATTR_CRS_STACK_SIZE
	.align		4
.L_1575:
        /*0068*/ 	.byte	0x04, 0x1e
        /*006a*/ 	.short	(.L_1577 - .L_1576)
.L_1576:
        /*006c*/ 	.word	0x00000000


	//----- nvinfo : EIATTR_CBANK_PARAM_SIZE
	.align		4
.L_1577:
        /*0070*/ 	.byte	0x03, 0x19
        /*0072*/ 	.short	0x0020


	//----- nvinfo : EIATTR_PARAM_CBANK
	.align		4
        /*0074*/ 	.byte	0x04, 0x0a
        /*0076*/ 	.short	(.L_1579 - .L_1578)
	.align		4
.L_1578:
        /*0078*/ 	.word	index@(.nv.constant0._ZN2at6native29vectorized_elementwise_kernelILi4ENS0_13BinaryFunctorIN3c104HalfES4_S4_ZZZNS0_17hypot_kernel_cudaERNS_18TensorIteratorBaseEENKUlvE_clEvENKUlvE1_clEvEUlS4_S4_E_EESt5arrayIPcLm3EEEEviT0_T1_)
        /*007c*/ 	.short	0x0380
        /*007e*/ 	.short	0x0020


	//----- nvinfo : EIATTR_SW_WAR
	.align		4
.L_1579:
        /*0080*/ 	.byte	0x04, 0x36
        /*0082*/ 	.short	(.L_1581 - .L_1580)
.L_1580:
        /*0084*/ 	.word	0x00000008
.L_1581:


//--------------------- .nv.info._ZN2at6native29vectorized_elementwise_kernelILi8ENS0_13BinaryFunctorIN3c104HalfES4_S4_ZZZNS0_17hypot_kernel_cudaERNS_18TensorIteratorBaseEENKUlvE_clEvENKUlvE1_clEvEUlS4_S4_E_EESt5arrayIPcLm3EEEEviT0_T1_ --------------------------
	.section	.nv.info._ZN2at6native29vectorized_elementwise_kernelILi8ENS0_13BinaryFunctorIN3c104HalfES4_S4_ZZZNS0_17hypot_kernel_cudaERNS_18TensorIteratorBaseEENKUlvE_clEvENKUlvE1_clEvEUlS4_S4_E_EESt5arrayIPcLm3EEEEviT0_T1_,"",@"SHT_CUDA_INFO"
	.sectionflags	@""
	.align	4


	//----- nvinfo : EIATTR_CUDA_API_VERSION
	.align		4
        /*0000*/ 	.byte	0x04, 0x37
        /*0002*/ 	.short	(.L_1583 - .L_1582)
.L_1582:
        /*0004*/ 	.word	0x00000082


	//----- nvinfo : EIATTR_KPARAM_INFO
	.align		4
.L_1583:
        /*0008*/ 	.byte	0x04, 0x17
        /*000a*/ 	.short	(.L_1585 - .L_1584)
.L_1584:
        /*000c*/ 	.word	0x00000000
        /*0010*/ 	.short	0x0002
        /*0012*/ 	.short	0x0008
        /*0014*/ 	.byte	0x00, 0xf0, 0x61, 0x00


	//----- nvinfo : EIATTR_KPARAM_INFO
	.align		4
.L_1585:
        /*0018*/ 	.byte	0x04, 0x17
        /*001a*/ 	.short	(.L_1587 - .L_1586)
.L_1586:
        /*001c*/ 	.word	0x00000000
        /*0020*/ 	.short	0x0001
        /*0022*/ 	.short	0x0004
        /*0024*/ 	.byte	0x00, 0xf0, 0x05, 0x00


	//----- nvinfo : EIATTR_KPARAM_INFO
	.align		4
.L_1587:
        /*0028*/ 	.byte	0x04, 0x17
        /*002a*/ 	.short	(.L_1589 - .L_1588)
.L_1588:
        /*002c*/ 	.word	0x00000000
        /*0030*/ 	.short	0x0000
        /*0032*/ 	.short	0x0000
        /*0034*/ 	.byte	0x00, 0xf0, 0x11, 0x00


	//----- nvinfo : EIATTR_SPARSE_MMA_MASK
	.align		4
.L_1589:
        /*0038*/ 	.byte	0x03, 0x50
        /*003a*/ 	.short	0x0000


	//----- nvinfo : EIATTR_MAXREG_COUNT
	.align		4
        /*003c*/ 	.byte	0x03, 0x1b
        /*003e*/ 	.short	0x00ff


	//----- nvinfo : EIATTR_MERCURY_ISA_VERSION
	.align		4
        /*0040*/ 	.byte	0x03, 0x5f
        /*0042*/ 	.short	0x0101


	//----- nvinfo : EIATTR_VRC_CTA_INIT_COUNT
	.align		4
        /*0044*/ 	.byte	0x02, 0x4a
	.zero		1
	.zero		1


	//----- nvinfo : EIATTR_EXIT_INSTR_OFFSETS
	.align		4
        /*0048*/ 	.byte	0x04, 0x1c
        /*004a*/ 	.short	(.L_1591 - .L_1590)


	//   ....[0]....
.L_1590:
        /*004c*/ 	.word	0x00000010


	//----- nvinfo : EIATTR_MAX_THREADS
	.align		4
.L_1591:
        /*0050*/ 	.byte	0x04, 0x05
        /*0052*/ 	.short	(.L_1593 - .L_1592)
.L_1592:
        /*0054*/ 	.word	0x00000080
        /*0058*/ 	.word	0x00000001
        /*005c*/ 	.word	0x00000001


	//----- nvinfo : EIATTR_CBANK_PARAM_SIZE
	.align		4
.L_1593:
        /*0060*/ 	.byte	0x03, 0x19
        /*0062*/ 	.short	0x0020


	//----- nvinfo : EIATTR_PARAM_CBANK
	.align		4
        /*0064*/ 	.byte	0x04, 0x0a
        /*0066*/ 	.short	(.L_1595 - .L_1594)
	.align		4
.L_1594:
        /*0068*/ 	.word	index@(.nv.constant0._ZN2at6native29vectorized_elementwise_kernelILi8ENS0_13BinaryFunctorIN3c104HalfES4_S4_ZZZNS0_17hypot_kernel_cudaERNS_18TensorIteratorBaseEENKUlvE_clEvENKUlvE1_clEvEUlS4_S4_E_EESt5arrayIPcLm3EEEEviT0_T1_)
        /*006c*/ 	.short	0x0380
        /*006e*/ 	.short	0x0020


	//----- nvinfo : EIATTR_SW_WAR
	.align		4
.L_1595:
        /*0070*/ 	.byte	0x04, 0x36
        /*0072*/ 	.short	(.L_1597 - .L_1596)
.L_1596:
        /*0074*/ 	.word	0x00000008
.L_1597:


//--------------------- .nv.info._ZN2at6native18elementwise_kernelILi128ELi4EZNS0_15gpu_kernel_implINS0_13AUnaryFunctorIfffZZZNS0_17hypot_kernel_cudaERNS_18TensorIteratorBaseEENKUlvE_clEvENKUlvE0_clEvEUlffE_EEEEvS5_RKT_EUliE_EEviT1_ --------------------------
	.section	.nv.info._ZN2at6native18elementwise_kernelILi128ELi4EZNS0_15gpu_kernel_implINS0_13AUnaryFunctorIfffZZZNS0_17hypot_kernel_cudaERNS_18TensorIteratorBaseEENKUlvE_clEvENKUlvE0_clEvEUlffE_EEEEvS5_RKT_EUliE_EEviT1_,"",@"SHT_CUDA_INFO"
	.sectionflags	@""
	.align	4


	//----- nvinfo : EIATTR_CUDA_API_VERSION
	.align		4
        /*0000*/ 	.byte	0x04, 0x37
        /*0002*/ 	.short	(.L_1599 - .L_1598)
.L_1598:
        /*0004*/ 	.word	0x00000082


	//----- nvinfo : EIATTR_KPARAM_INFO
	.align		4
.L_1599:
        /*0008*/ 	.byte	0x04, 0x17
        /*000a*/ 	.short	(.L_1601 - .L_1600)
.L_1600:
        /*000c*/ 	.word	0x00000000
        /*0010*/ 	.short	0x0001
        /*0012*/ 	.short	0x0008
        /*0014*/ 	.byte	0x00, 0xf0, 0x81, 0x08


	//----- nvinfo : EIATTR_KPARAM_INFO
	.align		4
.L_1601:
        /*0018*/ 	.byte	0x04, 0x17
        /*001a*/ 	.short	(.L_1603 - .L_1602)
.L_1602:
        /*001c*/ 	.word	0x00000000
        /*0020*/ 	.short	0x0000
        /*0022*/ 	.short	0x0000
        /*0024*/ 	.byte	0x00, 0xf0, 0x11, 0x00


	//----- nvinfo : EIATTR_SPARSE_MMA_MASK
	.align		4
.L_1603:
        /*0028*/ 	.byte	0x03, 0x50
        /*002a*/ 	.short	0x0000


	//----- nvinfo : EIATTR_MAXREG_COUNT
	.align		4
        /*002c*/ 	.byte	0x03, 0x1b
        /*002e*/ 	.short	0x0080


	//----- nvinfo : EIATTR_EXTERNS
	.align		4
        /*0030*/ 	.byte	0x04, 0x0f
        /*0032*/ 	.short	(.L_1605 - .L_1604)


	//   ....[0]....
	.align		4
.L_1604:
        /*0034*/ 	.word	index@(__assertfail)


	//----- nvinfo : EIATTR_MERCURY_ISA_VERSION
	.align		4
.L_1605:
        /*0038*/ 	.byte	0x03, 0x5f
        /*003a*/ 	.short	0x0101


	//----- nvinfo : EIATTR_VRC_CTA_INIT_COUNT
	.align		4
        /*003c*/ 	.byte	0x02, 0x4a
	.zero		1
	.zero		1


	//----- nvinfo : EIATTR_SYSCALL_OFFSETS
	.align		4
        /*0040*/ 	.byte	0x04, 0x46
        /*0042*/ 	.short	(.L_1607 - .L_1606)


	//   ....[0]....
.L_1606:
        /*0044*/ 	.word	0x00002170


	//   ....[1]....
        /*0048*/ 	.word	0x00003010


	//   ....[2]....
        /*004c*/ 	.word	0x000052a0


	//   ....[3]....
        /*0050*/ 	.word	0x00005fa0


	//   ....[4]....
        /*0054*/ 	.word	0x00008340


	//   ....[5]....
        /*0058*/ 	.word	0x00009040


	//   ....[6]....
        /*005c*/ 	.word	0x0000b3f0


	//   ....[7]....
        /*0060*/ 	.word	0x0000c0c0


	//----- nvinfo : EIATTR_EXIT_INSTR_OFFSETS
	.align		4
.L_1607:
        /*0064*/ 	.byte	0x04, 0x1c
        /*0066*/ 	.short	(.L_1609 - .L_1608)


	//   ....[0]....
.L_1608:
        /*0068*/ 	.word	0x000092f0


	//   ....[1]....
        /*006c*/ 	.word	0x0000b640


	//   ....[2]....
        /*0070*/ 	.word	0x0000b680


	//   ....[3]....
        /*0074*/ 	.word	0x0000b710


	//   ....[4]....
        /*0078*/ 	.word	0x0000b740


	//   ....[5]....
        /*007c*/ 	.word	0x0000b770


	//   ....[6]....
        /*0080*/ 	.word	0x0000b7f0


	//   ....[7]....
        /*0084*/ 	.word	0x0000b820


	//   ....[8]....
        /*0088*/ 	.word	0x0000b8b0


	//   ....[9]....
        /*008c*/ 	.word	0x0000b8f0


	//   ....[10]....
        /*0090*/ 	.word	0x0000b930


	//   ....[11]....
        /*0094*/ 	.word	0x0000ba00


	//   ....[12]....
        /*0098*/ 	.word	0x0000bb60


	//   ....[13]....
        /*009c*/ 	.word	0x0000bcc0


	//   ....[14]....
        /*00a0*/ 	.word	0x0000be10


	//   ....[15]....
        /*00a4*/ 	.word	0x0000be40


	//   ....[16]....
        /*00a8*/ 	.word	0x0000be70


	//   ....[17]....
        /*00ac*/ 	.word	0x0000bf10


	//   ....[18]....
        /*00b0*/ 	.word	0x0000bf60


	//   ....[19]....
        /*00b4*/ 	.word	0x0000c0d0


	//   ....[20]....
        /*00b8*/ 	.word	0x0000c1d0


	//   ....[21]....
        /*00bc*/ 	.word	0x0000c300


	//   ....[22]....
        /*00c0*/ 	.word	0x0000c330


	//----- nvinfo : EIATTR_MAX_THREADS
	.align		4
.L_1609:
        /*00c4*/ 	.byte	0x04, 0x05
        /*00c6*/ 	.short	(.L_1611 - .L_1610)
.L_1610:
        /*00c8*/ 	.word	0x00000080
        /*00cc*/ 	.word	0x00000001
        /*00d0*/ 	.word	0x00000001


	//----- nvinfo : EIATTR_CRS_STACK_SIZE
	.align		4
.L_1611:
        /*00d4*/ 	.byte	0x04, 0x1e
        /*00d6*/ 	.short	(.L_1613 - .L_1612)
.L_1612:
        /*00d8*/ 	.word	0x00000000


	//----- nvinfo : EIATTR_CBANK_PARAM_SIZE
	.align		4
.L_1613:
        /*00dc*/ 	.byte	0x03, 0x19
        /*00de*/ 	.short	0x0228


	//----- nvinfo : EIATTR_PARAM_CBANK
	.align		4
        /*00e0*/ 	.byte	0x04, 0x0a
        /*00e2*/ 	.short	(.L_1615 - .L_1614)
	.align		4
.L_1614:
        /*00e4*/ 	.word	index@(.nv.constant0._ZN2at6native18elementwise_kernelILi128ELi4EZNS0_15gpu_kernel_implINS0_13AUnaryFunctorIfffZZZNS0_17hypot_kernel_cudaERNS_18TensorIteratorBaseEENKUlvE_clEvENKUlvE0_clEvEUlffE_EEEEvS5_RKT_EUliE_EEviT1_)
        /*00e8*/ 	.short	0x0380
        /*00ea*/ 	.short	0x0228


	//----- nvinfo : EIATTR_SW_WAR
	.align		4
.L_1615:
        /*00ec*/ 	.byte	0x04, 0x36
        /*00ee*/ 	.short	(.L_1617 - .L_1616)
.L_1616:
        /*00f0*/ 	.word	0x00000008
.L_1617:


//--------------------- .nv.info._ZN2at6native27unrolled_elementwise_kernelINS0_13AUnaryFunctorIfffZZZNS0_17hypot_kernel_cudaERNS_18TensorIteratorBaseEENKUlvE_clEvENKUlvE0_clEvEUlffE_EESt5arrayIPcLm2EELi4E23TrivialOffsetCalculatorILi1EjESD_NS0_6memory12LoadWithCastILi1EEENSE_13StoreWithCastILi1EEEEEviT_T0_T2_T3_T4_T5_ --------------------------
	.section	.nv.info._ZN2at6native27unrolled_elementwise_kernelINS0_13AUnaryFunctorIfffZZZNS0_17hypot_kernel_cudaERNS_18TensorIteratorBaseEENKUlvE_clEvENKUlvE0_clEvEUlffE_EESt5arrayIPcLm2EELi4E23TrivialOffsetCalculatorILi1EjESD_NS0_6memory12LoadWithCastILi1EEENSE_13StoreWithCastILi1EEEEEviT_T0_T2_T3_T4_T5_,"",@"SHT_CUDA_INFO"
	.sectionflags	@""
	.align	4


	//----- nvinfo : EIATTR_CUDA_API_VERSION
	.align		4
        /*0000*/ 	.byte	0x04, 0x37
        /*0002*/ 	.short	(.L_1619 - .L_1618)
.L_1618:
        /*0004*/ 	.word	0x00000082


	//----- nvinfo : EIATTR_KPARAM_INFO
	.align		4
.L_1619:
        /*0008*/ 	.byte	0x04, 0x17
        /*000a*/ 	.short	(.L_1621 - .L_1620)
.L_1620:
        /*000c*/ 	.word	0x00000000
        /*0010*/ 	.short	0x0006
        /*0012*/ 	.short	0x002c
        /*0014*/ 	.byte	0x00, 0xf0, 0x21, 0x00


	//----- nvinfo : EIATTR_KPARAM_INFO
	.align		4
.L_1621:
        /*0018*/ 	.byte	0x04, 0x17
        /*001a*/ 	.short	(.L_1623 - .L_1622)
.L_1622:
        /*001c*/ 	.word	0x00000000
        /*0020*/ 	.short	0x0005
        /*0022*/ 	.short	0x0024
        /*0024*/ 	.byte	0x00, 0xf0, 0x21, 0x00


	//----- nvinfo : EIATTR_KPARAM_INFO
	.align		4
.L_1623:
        /*0028*/ 	.byte	0x04, 0x17
        /*002a*/ 	.short	(.L_1625 - .L_1624)
.L_1624:
        /*002c*/ 	.word	0x00000000
        /*0030*/ 	.short	0x0004
        /*0032*/ 	.short	0x0021
        /*0034*/ 	.byte	0x00, 0xf0, 0x05, 0x00


	//----- nvinfo : EIATTR_KPARAM_INFO
	.align		4
.L_1625:
        /*0038*/ 	.byte	0x04, 0x17
        /*003a*/ 	.short	(.L_1627 - .L_1626)
.L_1626:
        /*003c*/ 	.word	0x00000000
        /*0040*/ 	.short	0x0003
        /*0042*/ 	.short	0x0020
        /*0044*/ 	.byte	0x00, 0xf0, 0x05, 0x00


	//----- nvinfo : EIATTR_KPARAM_INFO
	.align		4
.L_1627:
        /*0048*/ 	.byte	0x04, 0x17
        /*004a*/ 	.short	(.L_1629 - .L_1628)
.L_1628:
        /*004c*/ 	.word	0x00000000
        /*0050*/ 	.short	0x0002
        /*0052*/ 	.short	0x0010
        /*0054*/ 	.byte	0x00, 0xf0, 0x41, 0x00


	//----- nvinfo : EIATTR_KPARAM_INFO
	.align		4
.L_1629:
        /*0058*/ 	.byte	0x04, 0x17
        /*005a*/ 	.short	(.L_1631 - .L_1630)
.L_1630:
        /*005c*/ 	.word	0x00000000
        /*0060*/ 	.short	0x0001
        /*0062*/ 	.short	0x0004
        /*0064*/ 	.byte	0x00, 0xf0, 0x21, 0x00


	//----- nvinfo : EIATTR_KPARAM_INFO
	.align		4
.L_1631:
        /*0068*/ 	.byte	0x04, 0x17
        /*006a*/ 	.short	(.L_1633 - .L_1632)
.L_1632:
        /*006c*/ 	.word	0x00000000
        /*0070*/ 	.short	0x0000
        /*0072*/ 	.short	0x0000
        /*0074*/ 	.byte	0x00, 0xf0, 0x11, 0x00


	//----- nvinfo : EIATTR_SPARSE_MMA_MASK
	.align		4
.L_1633:
        /*0078*/ 	.byte	0x03, 0x50
        /*007a*/ 	.short	0x0000


	//----- nvinfo : EIATTR_MAXREG_COUNT
	.align		4
        /*007c*/ 	.byte	0x03, 0x1b
        /*007e*/ 	.short	0x00ff


	//----- nvinfo : EIATTR_EXTERNS
	.align		4
        /*0080*/ 	.byte	0x04, 0x0f
        /*0082*/ 	.short	(.L_1635 - .L_1634)


	//   ....[0]....
	.align		4
.L_1634:
        /*0084*/ 	.word	index@(__assertfail)


	//----- nvinfo : EIATTR_MERCURY_ISA_VERSION
	.align		4
.L_1635:
        /*0088*/ 	.byte	0x03, 0x5f
        /*008a*/ 	.short	0x0101


	//----- nvinfo : EIATTR_VRC_CTA_INIT_COUNT
	.align		4
        /*008c*/ 	.byte	0x02, 0x4a
	.zero		1
	.zero		1


	//----- nvinfo : EIATTR_SYSCALL_OFFSETS
	.align		4
        /*0090*/ 	.byte	0x04, 0x46
        /*0092*/ 	.short	(.L_1637 - .L_1636)


	//   ....[0]....
.L_1636:
        /*0094*/ 	.word	0x00000e60


	//   ....[1]....
        /*0098*/ 	.word	0x00001df0


	//   ....[2]....
        /*009c*/ 	.word	0x00002cf0


	//   ....[3]....
        /*00a0*/ 	.word	0x00003bd0


	//   ....[4]....
        /*00a4*/ 	.word	0x00004f90


	//   ....[5]....
        /*00a8*/ 	.word	0x00005d30


	//   ....[6]....
        /*00ac*/ 	.word	0x00006b90


	//   ....[7]....
        /*00b0*/ 	.word	0x000079f0


	//----- nvinfo : EIATTR_EXIT_INSTR_OFFSETS
	.align		4
.L_1637:
        /*00b4*/ 	.byte	0x04, 0x1c
        /*00b6*/ 	.short	(.L_1639 - .L_1638)


	//   ....[0]....
.L_1638:
        /*00b8*/ 	.word	0x00006e30


	//   ....[1]....
        /*00bc*/ 	.word	0x00006f70


	//   ....[2]....
        /*00c0*/ 	.word	0x00006fb0


	//   ....[3]....
        /*00c4*/ 	.word	0x00007040


	//   ....[4]....
        /*00c8*/ 	.word	0x00007070


	//   ....[5]....
        /*00cc*/ 	.word	0x000070a0


	//   ....[6]....
        /*00d0*/ 	.word	0x00007120


	//   ....[7]....
        /*00d4*/ 	.word	0x00007150


	//   ....[8]....
        /*00d8*/ 	.word	0x000071e0


	//   ....[9]....
        /*00dc*/ 	.word	0x00007220


	//   ....[10]....
        /*00e0*/ 	.word	0x00007260


	//   ....[11]....
        /*00e4*/ 	.word	0x00007330


	//   ....[12]....
        /*00e8*/ 	.word	0x00007490


	//   ....[13]....
        /*00ec*/ 	.word	0x000075f0


	//   ....[14]....
        /*00f0*/ 	.word	0x00007740


	//   ....[15]....
        /*00f4*/ 	.word	0x00007770


	//   ....[16]....
        /*00f8*/ 	.word	0x000077a0


	//   ....[17]....
        /*00fc*/ 	.word	0x00007840


	//   ....[18]....
        /*0100*/ 	.word	0x00007890


	//   ....[19]....
        /*0104*/ 	.word	0x00007a00


	//   ....[20]....
        /*0108*/ 	.word	0x00007b00


	//   ....[21]....
        /*010c*/ 	.word	0x00007c30


	//   ....[22]....
        /*0110*/ 	.word	0x00007c60


	//----- nvinfo : EIATTR_MAX_THREADS
	.align		4
.L_1639:
        /*0114*/ 	.byte	0x04, 0x05
        /*0116*/ 	.short	(.L_1641 - .L_1640)
.L_1640:
        /*0118*/ 	.word	0x00000080
        /*011c*/ 	.word	0x00000001
        /*0120*/ 	.word	0x00000001


	//----- nvinfo : EIATTR_CRS_STACK_SIZE
	.align		4
.L_1641:
        /*0124*/ 	.byte	0x04, 0x1e
        /*0126*/ 	.short	(.L_1643 - .L_1642)
.L_1642:
        /*0128*/ 	.word	0x00000000


	//----- nvinfo : EIATTR_CBANK_PARAM_SIZE
	.align		4
.L_1643:
        /*012c*/ 	.byte	0x03, 0x19
        /*012e*/ 	.short	0x0034


	//----- nvinfo : EIATTR_PARAM_CBANK
	.align		4
        /*0130*/ 	.byte	0x04, 0x0a
        /*0132*/ 	.short	(.L_1645 - .L_1644)
	.align		4
.L_1644:
        /*0134*/ 	.word	index@(.nv.constant0._ZN2at6native27unrolled_elementwise_kernelINS0_13AUnaryFunctorIfffZZZNS0_17hypot_kernel_cudaERNS_18TensorIteratorBaseEENKUlvE_clEvENKUlvE0_clEvEUlffE_EESt5arrayIPcLm2EELi4E23TrivialOffsetCalculatorILi1EjESD_NS0_6memory12LoadWithCastILi1EEENSE_13StoreWithCastILi1EEEEEviT_T0_T2_T3_T4_T5_)
        /*0138*/ 	.short	0x0380
        /*013a*/ 	.short	0x0034


	//----- nvinfo : EIATTR_SW_WAR
	.align		4
.L_1645:
        /*013c*/ 	.byte	0x04, 0x36
        /*013e*/ 	.short	(.L_1647 - .L_1646)
.L_1646:
        /*0140*/ 	.word	0x00000008
.L_1647:


//--------------------- .nv.info._ZN2at6native18elementwise_kernelILi128ELi2EZNS0_22gpu_kernel_impl_nocastINS0_13AUnaryFunctorIfffZZZNS0_17hypot_kernel_cudaERNS_18TensorIteratorBaseEENKUlvE_clEvENKUlvE0_clEvEUlffE_EEEEvS5_RKT_EUliE_EEviT1_ --------------------------
	.section	.nv.info._ZN2at6native18elementwise_kernelILi128ELi2EZNS0_22gpu_kernel_impl_nocastINS0_13AUnaryFunctorIfffZZZNS0_17hypot_kernel_cudaERNS_18TensorIteratorBaseEENKUlvE_clEvENKUlvE0_clEvEUlffE_EEEEvS5_RKT_EUliE_EEviT1_,"",@"SHT_CUDA_INFO"
	.sectionflags	@""
	.align	4


	//----- nvinfo : EIATTR_CUDA_API_VERSION
	.align		4
        /*0000*/ 	.byte	0x04, 0x37
        /*0002*/ 	.short	(.L_1649 - .L_1648)
.L_1648:
        /*0004*/ 	.word	0x00000082


	//----- nvinfo : EIATTR_KPARAM_INFO
	.align		4
.L_1649:
        /*0008*/ 	.byte	0x04, 0x17
        /*000a*/ 	.short	(.L_1651 - .L_1650)
.L_1650:
        /*000c*/ 	.word	0x00000000
        /*0010*/ 	.short	0x0001
        /*0012*/ 	.short	0x0008
        /*0014*/ 	.byte	0x00, 0xf0, 0x61, 0x08


	//----- nvinfo : EIATTR_KPARAM_INFO
	.align		4
.L_1651:
        /*0018*/ 	.byte	0x04, 0x17
        /*001a*/ 	.short	(.L_1653 - .L_1652)
.L_1652:
        /*001c*/ 	.word	0x00000000
        /*0020*/ 	.short	0x0000
        /*0022*/ 	.short	0x0000
        /*0024*/ 	.byte	0x00, 0xf0, 0x11, 0x00


	//----- nvinfo : EIATTR_SPARSE_MMA_MASK
	.align		4
.L_1653:
        /*0028*/ 	.byte	0x03, 0x50
        /*002a*/ 	.short	0x0000


	//----- nvinfo : EIATTR_MAXREG_COUNT
	.align		4
        /*002c*/ 	.byte	0x03, 0x1b
        /*002e*/ 	.short	0x0080


	//----- nvinfo : EIATTR_MERCURY_ISA_VERSION
	.align		4
        /*0030*/ 	.byte	0x03, 0x5f
        /*0032*/ 	.short	0x0101


	//----- nvinfo : EIATTR_VRC_CTA_INIT_COUNT
	.align		4
        /*0034*/ 	.byte	0x02, 0x4a
	.zero		1
	.zero		1


	//----- nvinfo : EIATTR_EXIT_INSTR_OFFSETS
	.align		4
        /*0038*/ 	.byte	0x04, 0x1c
        /*003a*/ 	.short	(.L_1655 - .L_1654)


	//   ....[0]....
.L_1654:
        /*003c*/ 	.word	0x00000250


	//   ....[1]....
        /*0040*/ 	.word	0x00000390


	//   ....[2]....
        /*0044*/ 	.word	0x00001840


	//   ....[3]....
        /*0048*/ 	.word	0x00002c50


	//----- nvinfo : EIATTR_MAX_THREADS
	.align		4
.L_1655:
        /*004c*/ 	.byte	0x04, 0x05
        /*004e*/ 	.short	(.L_1657 - .L_1656)
.L_1656:
        /*0050*/ 	.word	0x00000080
        /*0054*/ 	.word	0x00000001
        /*0058*/ 	.word	0x00000001


	//----- nvinfo : EIATTR_CRS_STACK_SIZE
	.align		4
.L_1657:
        /*005c*/ 	.byte	0x04, 0x1e
        /*005e*/ 	.short	(.L_1659 - .L_1658)
.L_1658:
        /*0060*/ 	.word	0x00000000


	//----- nvinfo : EIATTR_CBANK_PARAM_SIZE
	.align		4
.L_1659:
        /*0064*/ 	.byte	0x03, 0x19
        /*0066*/ 	.short	0x0220


	//----- nvinfo : EIATTR_PARAM_CBANK
	.align		4
        /*0068*/ 	.byte	0x04, 0x0a
        /*006a*/ 	.short	(.L_1661 - .L_1660)
	.align		4
.L_1660:
        /*006c*/ 	.word	index@(.nv.constant0._ZN2at6native18elementwise_kernelILi128ELi2EZNS0_22gpu_kernel_impl_nocastINS0_13AUnaryFunctorIfffZZZNS0_17hypot_kernel_cudaERNS_18TensorIteratorBaseEENKUlvE_clEvENKUlvE0_clEvEUlffE_EEEEvS5_RKT_EUliE_EEviT1_)
        /*0070*/ 	.short	0x0380
        /*0072*/ 	.short	0x0220


	//----- nvinfo : EIATTR_SW_WAR
	.align		4
.L_1661:
        /*0074*/ 	.byte	0x04, 0x36
        /*0076*/ 	.short	(.L_1663 - .L_1662)
.L_1662:
        /*0078*/ 	.word	0x00000008
.L_1663:


//--------------------- .nv.info._ZN2at6native27unrolled_elementwise_kernelINS0_13AUnaryFunctorIfffZZZNS0_17hypot_kernel_cudaERNS_18TensorIteratorBaseEENKUlvE_clEvENKUlvE0_clEvEUlffE_EESt5arrayIPcLm2EELi4E23TrivialOffsetCalculatorILi1EjESD_NS0_6memory15LoadWithoutCastENSE_16StoreWithoutCastEEEviT_T0_T2_T3_T4_T5_ --------------------------
	.section	.nv.info._ZN2at6native27unrolled_elementwise_kernelINS0_13AUnaryFunctorIfffZZZNS0_17hypot_kernel_cudaERNS_18TensorIteratorBaseEENKUlvE_clEvENKUlvE0_clEvEUlffE_EESt5arrayIPcLm2EELi4E23TrivialOffsetCalculatorILi1EjESD_NS0_6memory15LoadWithoutCastENSE_16StoreWithoutCastEEEviT_T0_T2_T3_T4_T5_,"",@"SHT_CUDA_INFO"
	.sectionflags	@""
	.align	4


	//----- nvinfo : EIATTR_CUDA_API_VERSION
	.align		4
        /*0000*/ 	.byte	0x04, 0x37
        /*0002*/ 	.short	(.L_1665 - .L_1664)
.L_1664:
        /*0004*/ 	.word	0x00000082


	//----- nvinfo : EIATTR_KPARAM_INFO
	.align		4
.L_1665:
        /*0008*/ 	.byte	0x04, 0x17
        /*000a*/ 	.short	(.L_1667 - .L_1666)
.L_1666:
        /*000c*/ 	.word	0x00000000
        /*0010*/ 	.short	0x0006
        /*0012*/ 	.short	0x0023
        /*0014*/ 	.byte	0x00, 0xf0, 0x05, 0x00


	//----- nvinfo : EIATTR_KPARAM_INFO
	.align		4
.L_1667:
        /*0018*/ 	.byte	0x04, 0x17
        /*001a*/ 	.short	(.L_1669 - .L_1668)
.L_1668:
        /*001c*/ 	.word	0x00000000
        /*0020*/ 	.short	0x0005
        /*0022*/ 	.short	0x0022
        /*0024*/ 	.byte	0x00, 0xf0, 0x05, 0x00


	//----- nvinfo : EIATTR_KPARAM_INFO
	.align		4
.L_1669:
        /*0028*/ 	.byte	0x04, 0x17
        /*002a*/ 	.short	(.L_1671 - .L_1670)
.L_1670:
        /*002c*/ 	.word	0x00000000
        /*0030*/ 	.short	0x0004
        /*0032*/ 	.short	0x0021
        /*0034*/ 	.byte	0x00, 0xf0, 0x05, 0x00


	//----- nvinfo : EIATTR_KPARAM_INFO
	.align		4
.L_1671:
        /*0038*/ 	.byte	0x04, 0x17
        /*003a*/ 	.short	(.L_1673 - .L_1672)
.L_1672:
        /*003c*/ 	.word	0x00000000
        /*0040*/ 	.short	0x0003
        /*0042*/ 	.short	0x0020
        /*0044*/ 	.byte	0x00, 0xf0, 0x05, 0x00


	//----- nvinfo : EIATTR_KPARAM_INFO
	.align		4
.L_1673:
        /*0048*/ 	.byte	0x04, 0x17
        /*004a*/ 	.short	(.L_1675 - .L_1674)
.L_1674:
        /*004c*/ 	.word	0x00000000
        /*0050*/ 	.short	0x0002
        /*0052*/ 	.short	0x0010
        /*0054*/ 	.byte	0x00, 0xf0, 0x41, 0x00


	//----- nvinfo : EIATTR_KPARAM_INFO
	.align		4
.L_1675:
        /*0058*/ 	.byte	0x04, 0x17
        /*005a*/ 	.short	(.L_1677 - .L_1676)
.L_1676:
        /*005c*/ 	.word	0x00000000
        /*0060*/ 	.short	0x0001
        /*0062*/ 	.short	0x0004
        /*0064*/ 	.byte	0x00, 0xf0, 0x21, 0x00


	//----- nvinfo : EIATTR_KPARAM_INFO
	.align		4
.L_1677:
        /*0068*/ 	.byte	0x04, 0x17
        /*006a*/ 	.short	(.L_1679 - .L_1678)
.L_1678:
        /*006c*/ 	.word	0x00000000
        /*0070*/ 	.short	0x0000
        /*0072*/ 	.short	0x0000
        /*0074*/ 	.byte	0x00, 0xf0, 0x11, 0x00


	//----- nvinfo : EIATTR_SPARSE_MMA_MASK
	.align		4
.L_1679:
        /*0078*/ 	.byte	0x03, 0x50
        /*007a*/ 	.short	0x0000


	//----- nvinfo : EIATTR_MAXREG_COUNT
	.align		4
        /*007c*/ 	.byte	0x03, 0x1b
        /*007e*/ 	.short	0x00ff


	//----- nvinfo : EIATTR_MERCURY_ISA_VERSION
	.align		4
        /*0080*/ 	.byte	0x03, 0x5f
        /*0082*/ 	.short	0x0101


	//----- nvinfo : EIATTR_VRC_CTA_INIT_COUNT
	.align		4
        /*0084*/ 	.byte	0x02, 0x4a
	.zero		1
	.zero		1


	//----- nvinfo : EIATTR_EXIT_INSTR_OFFSETS
	.align		4
        /*0088*/ 	.byte	0x04, 0x1c
        /*008a*/ 	.short	(.L_1681 - .L_1680)


	//   ....[0]....
.L_1680:
        /*008c*/ 	.word	0x00000860


	//   ....[1]....
        /*0090*/ 	.word	0x000008b0


	//----- nvinfo : EIATTR_MAX_THREADS
	.align		4
.L_1681:
        /*0094*/ 	.byte	0x04, 0x05
        /*0096*/ 	.short	(.L_1683 - .L_1682)
.L_1682:
        /*0098*/ 	.word	0x00000080
        /*009c*/ 	.word	0x00000001
        /*00a0*/ 	.word	0x00000001


	//----- nvinfo : EIATTR_CRS_STACK_SIZE
	.align		4
.L_1683:
        /*00a4*/ 	.byte	0x04, 0x1e
        /*00a6*/ 	.short	(.L_1685 - .L_1684)
.L_1684:
        /*00a8*/ 	.word	0x00000000


	//----- nvinfo : EIATTR_CBANK_PARAM_SIZE
	.align		4
.L_1685:
        /*00ac*/ 	.byte	0x03, 0x19
        /*00ae*/ 	.short	0x0024


	//----- nvinfo : EIATTR_PARAM_CBANK
	.align		4
        /*00b0*/ 	.byte	0x04, 0x0a
        /*00b2*/ 	.short	(.L_1687 - .L_1686)
	.align		4
.L_1686:
        /*00b4*/ 	.word	index@(.nv.constant0._ZN2at6native27unrolled_elementwise_kernelINS0_13AUnaryFunctorIfffZZZNS0_17hypot_kernel_cudaERNS_18TensorIteratorBaseEENKUlvE_clEvENKUlvE0_clEvEUlffE_EESt5arrayIPcLm2EELi4E23TrivialOffsetCalculatorILi1EjESD_NS0_6memory15LoadWithoutCastENSE_16StoreWithoutCastEEEviT_T0_T2_T3_T4_T5_)
        /*00b8*/ 	.short	0x0380
        /*00ba*/ 	.short	0x0024


	//----- nvinfo : EIATTR_SW_WAR
	.align		4
.L_1687:
        /*00bc*/ 	.byte	0x04, 0x36
        /*00be*/ 	.short	(.L_1689 - .L_1688)
.L_1688:
        /*00c0*/ 	.word	0x00000008
.L_1689:


//--------------------- .nv.info._ZN2at6native29vectorized_elementwise_kernelILi2ENS0_13AUnaryFunctorIfffZZZNS0_17hypot_kernel_cudaERNS_18TensorIteratorBaseEENKUlvE_clEvENKUlvE0_clEvEUlffE_EESt5arrayIPcLm2EEEEviT0_T1_ --------------------------
	.section	.nv.info._ZN2at6native29vectorized_elementwise_kernelILi2ENS0_13AUnaryFunctorIfffZZZNS0_17hypot_kernel_cudaERNS_18TensorIteratorBaseEENKUlvE_clEvENKUlvE0_clEvEUlffE_EESt5arrayIPcLm2EEEEviT0_T1_,"",@"SHT_CUDA_INFO"
	.sectionflags	@""
	.align	4


	//----- nvinfo : EIATTR_CUDA_API_VERSION
	.align		4
        /*0000*/ 	.byte	0x04, 0x37
        /*0002*/ 	.short	(.L_1691 - .L_1690)
.L_1690:
        /*0004*/ 	.word	0x00000082


	//----- nvinfo : EIATTR_KPARAM_INFO
	.align		4
.L_1691:
        /*0008*/ 	.byte	0x04, 0x17
        /*000a*/ 	.short	(.L_1693 - .L_1692)
.L_1692:
        /*000c*/ 	.word	0x00000000
        /*0010*/ 	.short	0x0002
        /*0012*/ 	.short	0x0010
        /*0014*/ 	.byte	0x00, 0xf0, 0x41, 0x00


	//----- nvinfo : EIATTR_KPARAM_INFO
	.align		4
.L_1693:
        /*0018*/ 	.byte	0x04, 0x17
        /*001a*/ 	.short	(.L_1695 - .L_1694)
.L_1694:
        /*001c*/ 	.word	0x00000000
        /*0020*/ 	.short	0x0001
        /*0022*/ 	.short	0x0004
        /*0024*/ 	.byte	0x00, 0xf0, 0x21, 0x00


	//----- nvinfo : EIATTR_KPARAM_INFO
	.align		4
.L_1695:
        /*0028*/ 	.byte	0x04, 0x17
        /*002a*/ 	.short	(.L_1697 - .L_1696)
.L_1696:
        /*002c*/ 	.word	0x00000000
        /*0030*/ 	.short	0x0000
        /*0032*/ 	.short	0x0000
        /*0034*/ 	.byte	0x00, 0xf0, 0x11, 0x00


	//----- nvinfo : EIATTR_SPARSE_MMA_MASK
	.align		4
.L_1697:
        /*0038*/ 	.byte	0x03, 0x50
        /*003a*/ 	.short	0x0000


	//----- nvinfo : EIATTR_MAXREG_COUNT
	.align		4
        /*003c*/ 	.byte	0x03, 0x1b
        /*003e*/ 	.short	0x00ff


	//----- nvinfo : EIATTR_MERCURY_ISA_VERSION
	.align		4
        /*0040*/ 	.byte	0x03, 0x5f
        /*0042*/ 	.short	0x0101


	//----- nvinfo : EIATTR_VRC_CTA_INIT_COUNT
	.align		4
        /*0044*/ 	.byte	0x02, 0x4a
	.zero		1
	.zero		1


	//----- nvinfo : EIATTR_EXIT_INSTR_OFFSETS
	.align		4
        /*0048*/ 	.byte	0x04, 0x1c
        /*004a*/ 	.short	(.L_1699 - .L_1698)


	//   ....[0]....
.L_1698:
        /*004c*/ 	.word	0x00001150


	//   ....[1]....
        /*0050*/ 	.word	0x000011a0


	//   ....[2]....
        /*0054*/ 	.word	0x00001a40


	//----- nvinfo : EIATTR_MAX_THREADS
	.align		4
.L_1699:
        /*0058*/ 	.byte	0x04, 0x05
        /*005a*/ 	.short	(.L_1701 - .L_1700)
.L_1700:
        /*005c*/ 	.word	0x00000080
        /*0060*/ 	.word	0x00000001
        /*0064*/ 	.word	0x00000001


	//----- nvinfo : EIATTR_CRS_STACK_SIZE
	.align		4
.L_1701:
        /*0068*/ 	.byte	0x04, 0x1e
        /*006a*/ 	.short	(.L_1703 - .L_1702)
.L_1702:
        /*006c*/ 	.word	0x00000000


	//----- nvinfo : EIATTR_CBANK_PARAM_SIZE
	.align		4
.L_1703:
        /*0070*/ 	.byte	0x03, 0x19
        /*0072*/ 	.short	0x0020


	//----- nvinfo : EIATTR_PARAM_CBANK
	.align		4
        /*0074*/ 	.byte	0x04, 0x0a
        /*0076*/ 	.short	(.L_1705 - .L_1704)
	.align		4
.L_1704:
        /*0078*/ 	.word	index@(.nv.constant0._ZN2at6native29vectorized_elementwise_kernelILi2ENS0_13AUnaryFunctorIfffZZZNS0_17hypot_kernel_cudaERNS_18TensorIteratorBaseEENKUlvE_clEvENKUlvE0_clEvEUlffE_EESt5arrayIPcLm2EEEEviT0_T1_)
        /*007c*/ 	.short	0x0380
        /*007e*/ 	.short	0x0020


	//----- nvinfo : EIATTR_SW_WAR
	.align		4
.L_1705:
        /*0080*/ 	.byte	0x04, 0x36
        /*0082*/ 	.short	(.L_1707 - .L_1706)
.L_1706:
        /*0084*/ 	.word	0x00000008
.L_1707:


//--------------------- .nv.info._ZN2at6native29vectorized_elementwise_kernelILi4ENS0_13AUnaryFunctorIfffZZZNS0_17hypot_kernel_cudaERNS_18TensorIteratorBaseEENKUlvE_clEvENKUlvE0_clEvEUlffE_EESt5arrayIPcLm2EEEEviT0_T1_ --------------------------
	.section	.nv.info._ZN2at6native29vectorized_elementwise_kernelILi4ENS0_13AUnaryFunctorIfffZZZNS0_17hypot_kernel_cudaERNS_18TensorIteratorBaseEENKUlvE_clEvENKUlvE0_clEvEUlffE_EESt5arrayIPcLm2EEEEviT0_T1_,"",@"SHT_CUDA_INFO"
	.sectionflags	@""
	.align	4


	//----- nvinfo : EIATTR_CUDA_API_VERSION
	.align		4
        /*0000*/ 	.byte	0x04, 0x37
        /*0002*/ 	.short	(.L_1709 - .L_1708)
.L_1708:
        /*0004*/ 	.word	0x00000082


	//----- nvinfo : EIATTR_KPARAM_INFO
	.align		4
.L_1709:
        /*0008*/ 	.byte	0x04, 0x17
        /*000a*/ 	.short	(.L_1711 - .L_1710)
.L_1710:
        /*000c*/ 	.word	0x00000000
        /*0010*/ 	.short	0x0002
        /*0012*/ 	.short	0x0010
        /*0014*/ 	.byte	0x00, 0xf0, 0x41, 0x00


	//----- nvinfo : EIATTR_KPARAM_INFO
	.align		4
.L_1711:
        /*0018*/ 	.byte	0x04, 0x17
        /*001a*/ 	.short	(.L_1713 - .L_1712)
.L_1712:
        /*001c*/ 	.word	0x00000000
        /*0020*/ 	.short	0x0001
        /*0022*/ 	.short	0x0004
        /*0024*/ 	.byte	0x00, 0xf0, 0x21, 0x00


	//----- nvinfo : EIATTR_KPARAM_INFO
	.align		4
.L_1713:
        /*0028*/ 	.byte	0x04, 0x17
        /*002a*/ 	.short	(.L_1715 - .L_1714)
.L_1714:
        /*002c*/ 	.word	0x00000000
        /*0030*/ 	.short	0x0000
        /*0032*/ 	.short	0x0000
        /*0034*/ 	.byte	0x00, 0xf0, 0x11, 0x00


	//----- nvinfo : EIATTR_SPARSE_MMA_MASK
	.align		4
.L_1715:
        /*0038*/ 	.byte	0x03, 0x50
        /*003a*/ 	.short	0x0000


	//----- nvinfo : EIATTR_MAXREG_COUNT
	.align		4
        /*003c*/ 	.byte	0x03, 0x1b
        /*003e*/ 	.short	0x00ff


	//----- nvinfo : EIATTR_MERCURY_ISA_VERSION
	.align		4
        /*0040*/ 	.byte	0x03, 0x5f
        /*0042*/ 	.short	0x0101


	//----- nvinfo : EIATTR_VRC_CTA_INIT_COUNT
	.align		4
        /*0044*/ 	.byte	0x02, 0x4a
	.zero		1
	.zero		1


	//----- nvinfo : EIATTR_EXIT_INSTR_OFFSETS
	.align		4
        /*0048*/ 	.byte	0x04, 0x1c
        /*004a*/ 	.short	(.L_1717 - .L_1716)


	//   ....[0]....
.L_1716:
        /*004c*/ 	.word	0x00001150


	//   ....[1]....
        /*0050*/ 	.word	0x000011a0


	//   ....[2]....
        /*0054*/ 	.word	0x00001a00


	//----- nvinfo : EIATTR_MAX_THREADS
	.align		4
.L_1717:
        /*0058*/ 	.byte	0x04, 0x05
        /*005a*/ 	.short	(.L_1719 - .L_1718)
.L_1718:
        /*005c*/ 	.word	0x00000080
        /*0060*/ 	.word	0x00000001
        /*0064*/ 	.word	0x00000001


	//----- nvinfo : EIATTR_CRS_STACK_SIZE
	.align		4
.L_1719:
        /*0068*/ 	.byte	0x04, 0x1e
        /*006a*/ 	.short	(.L_1721 - .L_1720)
.L_1720:
        /*006c*/ 	.word	0x00000000


	//----- nvinfo : EIATTR_CBANK_PARAM_SIZE
	.align		4
.L_1721:
        /*0070*/ 	.byte	0x03, 0x19
        /*0072*/ 	.short	0x0020


	//----- nvinfo : EIATTR_PARAM_CBANK
	.align		4
        /*0074*/ 	.byte	0x04, 0x0a
        /*0076*/ 	.short	(.L_1723 - .L_1722)
	.align		4
.L_1722:
        /*0078*/ 	.word	index@(.nv.constant0._ZN2at6native29vectorized_elementwise_kernelILi4ENS0_13AUnaryFunctorIfffZZZNS0_17hypot_kernel_cudaERNS_18TensorIteratorBaseEENKUlvE_clEvENKUlvE0_clEvEUlffE_EESt5arrayIPcLm2EEEEviT0_T1_)
        /*007c*/ 	.short	0x0380
        /*007e*/ 	.short	0x0020


	//----- nvinfo : EIATTR_SW_WAR
	.align		4
.L_1723:
        /*0080*/ 	.byte	0x04, 0x36
        /*0082*/ 	.short	(.L_1725 - .L_1724)
.L_1724:
        /*0084*/ 	.word	0x00000008
.L_1725:


//--------------------- .nv.info._ZN2at6native29vectorized_elementwise_kernelILi8ENS0_13AUnaryFunctorIfffZZZNS0_17hypot_kernel_cudaERNS_18TensorIteratorBaseEENKUlvE_clEvENKUlvE0_clEvEUlffE_EESt5arrayIPcLm2EEEEviT0_T1_ --------------------------
	.section	.nv.info._ZN2at6native29vectorized_elementwise_kernelILi8ENS0_13AUnaryFunctorIfffZZZNS0_17hypot_kernel_cudaERNS_18TensorIteratorBaseEENKUlvE_clEvENKUlvE0_clEvEUlffE_EESt5arrayIPcLm2EEEEviT0_T1_,"",@"SHT_CUDA_INFO"
	.sectionflags	@""
	.align	4


	//----- nvinfo : EIATTR_CUDA_API_VERSION
	.align		4
        /*0000*/ 	.byte	0x04, 0x37
        /*0002*/ 	.short	(.L_1727 - .L_1726)
.L_1726:
        /*0004*/ 	.word	0x00000082


	//----- nvinfo : EIATTR_KPARAM_INFO
	.align		4
.L_1727:
        /*0008*/ 	.byte	0x04, 0x17
        /*000a*/ 	.short	(.L_1729 - .L_1728)
.L_1728:
        /*000c*/ 	.word	0x00000000
        /*0010*/ 	.short	0x0002
        /*0012*/ 	.short	0x0010
        /*0014*/ 	.byte	0x00, 0xf0, 0x41, 0x00


	//----- nvinfo : EIATTR_KPARAM_INFO
	.align		4
.L_1729:
        /*0018*/ 	.byte	0x04, 0x17
        /*001a*/ 	.short	(.L_1731 - .L_1730)
.L_1730:
        /*001c*/ 	.word	0x00000000
        /*0020*/ 	.short	0x0001
        /*0022*/ 	.short	0x0004
        /*0024*/ 	.byte	0x00, 0xf0, 0x21, 0x00


	//----- nvinfo : EIATTR_KPARAM_INFO
	.align		4
.L_1731:
        /*0028*/ 	.byte	0x04, 0x17
        /*002a*/ 	.short	(.L_1733 - .L_1732)
.L_1732:
        /*002c*/ 	.word	0x00000000
        /*0030*/ 	.short	0x0000
        /*0032*/ 	.short	0x0000
        /*0034*/ 	.byte	0x00, 0xf0, 0x11, 0x00


	//----- nvinfo : EIATTR_SPARSE_MMA_MASK
	.align		4
.L_1733:
        /*0038*/ 	.byte	0x03, 0x50
        /*003a*/ 	.short	0x0000


	//----- nvinfo : EIATTR_MAXREG_COUNT
	.align		4
        /*003c*/ 	.byte	0x03, 0x1b
        /*003e*/ 	.short	0x00ff


	//----- nvinfo : EIATTR_MERCURY_ISA_VERSION
	.align		4
        /*0040*/ 	.byte	0x03, 0x5f
        /*0042*/ 	.short	0x0101


	//----- nvinfo : EIATTR_VRC_CTA_INIT_COUNT
	.align		4
        /*0044*/ 	.byte	0x02, 0x4a
	.zero		1
	.zero		1


	//----- nvinfo : EIATTR_EXIT_INSTR_OFFSETS
	.align		4
        /*0048*/ 	.byte	0x04, 0x1c
        /*004a*/ 	.short	(.L_1735 - .L_1734)


	//   ....[0]....
.L_1734:
        /*004c*/ 	.word	0x00000010


	//----- nvinfo : EIATTR_MAX_THREADS
	.align		4
.L_1735:
        /*0050*/ 	.byte	0x04, 0x05
        /*0052*/ 	.short	(.L_1737 - .L_1736)
.L_1736:
        /*0054*/ 	.word	0x00000080
        /*0058*/ 	.word	0x00000001
        /*005c*/ 	.word	0x00000001


	//----- nvinfo : EIATTR_CBANK_PARAM_SIZE
	.align		4
.L_1737:
        /*0060*/ 	.byte	0x03, 0x19
        /*0062*/ 	.short	0x0020


	//----- nvinfo : EIATTR_PARAM_CBANK
	.align		4
        /*0064*/ 	.byte	0x04, 0x0a
        /*0066*/ 	.short	(.L_1739 - .L_1738)
	.align		4
.L_1738:
        /*0068*/ 	.word	index@(.nv.constant0._ZN2at6native29vectorized_elementwise_kernelILi8ENS0_13AUnaryFunctorIfffZZZNS0_17hypot_kernel_cudaERNS_18TensorIteratorBaseEENKUlvE_clEvENKUlvE0_clEvEUlffE_EESt5arrayIPcLm2EEEEviT0_T1_)
        /*006c*/ 	.short	0x0380
        /*006e*/ 	.short	0x0020


	//----- nvinfo : EIATTR_SW_WAR
	.align		4
.L_1739:
        /*0070*/ 	.byte	0x04, 0x36
        /*0072*/ 	.short	(.L_1741 - .L_1740)
.L_1740:
        /*0074*/ 	.word	0x00000008
.L_1741:


//--------------------- .nv.info._ZN2at6native18elementwise_kernelILi128ELi4EZNS0_15gpu_kernel_implINS0_13BinaryFunctorIfffZZZNS0_17hypot_kernel_cudaERNS_18TensorIteratorBaseEENKUlvE_clEvENKUlvE0_clEvEUlffE_EEEEvS5_RKT_EUliE_EEviT1_ --------------------------
	.section	.nv.info._ZN2at6native18elementwise_kernelILi128ELi4EZNS0_15gpu_kernel_implINS0_13BinaryFunctorIfffZZZNS0_17hypot_kernel_cudaERNS_18TensorIteratorBaseEENKUlvE_clEvENKUlvE0_clEvEUlffE_EEEEvS5_RKT_EUliE_EEviT1_,"",@"SHT_CUDA_INFO"
	.sectionflags	@""
	.align	4


	//----- nvinfo : EIATTR_CUDA_API_VERSION
	.align		4
        /*0000*/ 	.byte	0x04, 0x37
        /*0002*/ 	.short	(.L_1743 - .L_1742)
.L_1742:
        /*0004*/ 	.word	0x00000082


	//----- nvinfo : EIATTR_KPARAM_INFO
	.align		4
.L_1743:
        /*0008*/ 	.byte	0x04, 0x17
        /*000a*/ 	.short	(.L_1745 - .L_1744)
.L_1744:
        /*000c*/ 	.word	0x00000000
        /*0010*/ 	.short	0x0001
        /*0012*/ 	.short	0x0008
        /*0014*/ 	.byte	0x00, 0xf0, 0x21, 0x0a


	//----- nvinfo : EIATTR_KPARAM_INFO
	.align		4
.L_1745:
        /*0018*/ 	.byte	0x04, 0x17
        /*001a*/ 	.short	(.L_1747 - .L_1746)
.L_1746:
        /*001c*/ 	.word	0x00000000
        /*0020*/ 	.short	0x0000
        /*0022*/ 	.short	0x0000
        /*0024*/ 	.byte	0x00, 0xf0, 0x11, 0x00


	//----- nvinfo : EIATTR_SPARSE_MMA_MASK
	.align		4
.L_1747:
        /*0028*/ 	.byte	0x03, 0x50
        /*002a*/ 	.short	0x0000


	//----- nvinfo : EIATTR_MAXREG_COUNT
	.align		4
        /*002c*/ 	.byte	0x03, 0x1b
        /*002e*/ 	.short	0x0080


	//----- nvinfo : EIATTR_EXTERNS
	.align		4
        /*0030*/ 	.byte	0x04, 0x0f
        /*0032*/ 	.short	(.L_1749 - .L_1748)


	//   ....[0]....
	.align		4
.L_1748:
        /*0034*/ 	.word	index@(__assertfail)


	//----- nvinfo : EIATTR_MERCURY_ISA_VERSION
	.align		4
.L_1749:
        /*0038*/ 	.byte	0x03, 0x5f
        /*003a*/ 	.short	0x0101


	//----- nvinfo : EIATTR_VRC_CTA_INIT_COUNT
	.align		4
        /*003c*/ 	.byte	0x02, 0x4a
	.zero		1
	.zero		1


	//----- nvinfo : EIATTR_SYSCALL_OFFSETS
	.align		4
        /*0040*/ 	.byte	0x04, 0x46
        /*0042*/ 	.short	(.L_1751 - .L_1750)


	//   ....[0]....
.L_1750:
        /*0044*/ 	.word	0x00002490


	//   ....[1]....
        /*0048*/ 	.word	0x00003300


	//   ....[2]....
        /*004c*/ 	.word	0x000041b0


	//   ....[3]....
        /*0050*/ 	.word	0x00006770


	//   ....[4]....
        /*0054*/ 	.word	0x000075e0


	//   ....[5]....
        /*0058*/ 	.word	0x000082f0


	//   ....[6]....
        /*005c*/ 	.word	0x0000a9c0


	//   ....[7]....
        /*0060*/ 	.word	0x0000b830


	//   ....[8]....
        /*0064*/ 	.word	0x0000c540


	//   ....[9]....
        /*0068*/ 	.word	0x0000ec30


	//   ....[10]....
        /*006c*/ 	.word	0x0000faa0


	//   ....[11]....
        /*0070*/ 	.word	0x00010780


	//----- nvinfo : EIATTR_EXIT_INSTR_OFFSETS
	.align		4
.L_1751:
        /*0074*/ 	.byte	0x04, 0x1c
        /*0076*/ 	.short	(.L_1753 - .L_1752)


	//   ....[0]....
.L_1752:
        /*0078*/ 	.word	0x0000c7f0


	//   ....[1]....
        /*007c*/ 	.word	0x0000fd00


	//   ....[2]....
        /*0080*/ 	.word	0x0000fd40


	//   ....[3]....
        /*0084*/ 	.word	0x0000fdd0


	//   ....[4]....
        /*0088*/ 	.word	0x0000fe00


	//   ....[5]....
        /*008c*/ 	.word	0x0000fe30


	//   ....[6]....
        /*0090*/ 	.word	0x0000feb0


	//   ....[7]....
        /*0094*/ 	.word	0x0000fee0


	//   ....[8]....
        /*0098*/ 	.word	0x0000ff70


	//   ....[9]....
        /*009c*/ 	.word	0x0000ffb0


	//   ....[10]....
        /*00a0*/ 	.word	0x0000fff0


	//   ....[11]....
        /*00a4*/ 	.word	0x000100c0


	//   ....[12]....
        /*00a8*/ 	.word	0x00010220


	//   ....[13]....
        /*00ac*/ 	.word	0x00010380


	//   ....[14]....
        /*00b0*/ 	.word	0x000104d0


	//   ....[15]....
        /*00b4*/ 	.word	0x00010500


	//   ....[16]....
        /*00b8*/ 	.word	0x00010530


	//   ....[17]....
        /*00bc*/ 	.word	0x000105d0


	//   ....[18]....
        /*00c0*/ 	.word	0x00010620


	//   ....[19]....
        /*00c4*/ 	.word	0x00010790


	//   ....[20]....
        /*00c8*/ 	.word	0x00010890


	//   ....[21]....
        /*00cc*/ 	.word	0x000109c0


	//   ....[22]....
        /*00d0*/ 	.word	0x000109f0


	//----- nvinfo : EIATTR_MAX_THREADS
	.align		4
.L_1753:
        /*00d4*/ 	.byte	0x04, 0x05
        /*00d6*/ 	.short	(.L_1755 - .L_1754)
.L_1754:
        /*00d8*/ 	.word	0x00000080
        /*00dc*/ 	.word	0x00000001
        /*00e0*/ 	.word	0x00000001


	//----- nvinfo : EIATTR_CRS_STACK_SIZE
	.align		4
.L_1755:
        /*00e4*/ 	.byte	0x04, 0x1e
        /*00e6*/ 	.short	(.L_1757 - .L_1756)
.L_1756:
        /*00e8*/ 	.word	0x00000000


	//----- nvinfo : EIATTR_CBANK_PARAM_SIZE
	.align		4
.L_1757:
        /*00ec*/ 	.byte	0x03, 0x19
        /*00ee*/ 	.short	0x0290


	//----- nvinfo : EIATTR_PARAM_CBANK
	.align		4
        /*00f0*/ 	.byte	0x04, 0x0a
        /*00f2*/ 	.short	(.L_1759 - .L_1758)
	.align		4
.L_1758:
        /*00f4*/ 	.word	index@(.nv.constant0._ZN2at6native18elementwise_kernelILi128ELi4EZNS0_15gpu_kernel_implINS0_13BinaryFunctorIfffZZZNS0_17hypot_kernel_cudaERNS_18TensorIteratorBaseEENKUlvE_clEvENKUlvE0_clEvEUlffE_EEEEvS5_RKT_EUliE_EEviT1_)
        /*00f8*/ 	.short	0x0380
        /*00fa*/ 	.short	0x0290


	//----- nvinfo : EIATTR_SW_WAR
	.align		4
.L_1759:
        /*00fc*/ 	.byte	0x04, 0x36
        /*00fe*/ 	.short	(.L_1761 - .L_1760)
.L_1760:
        /*0100*/ 	.word	0x00000008
.L_1761:


//--------------------- .nv.info._ZN2at6native27unrolled_elementwise_kernelINS0_13BinaryFunctorIfffZZZNS0_17hypot_kernel_cudaERNS_18TensorIteratorBaseEENKUlvE_clEvENKUlvE0_clEvEUlffE_EESt5arrayIPcLm3EELi4E23TrivialOffsetCalculatorILi2EjESC_ILi1EjENS0_6memory12LoadWithCastILi2EEENSF_13StoreWithCastILi1EEEEEviT_T0_T2_T3_T4_T5_ --------------------------
	.section	.nv.info._ZN2at6native27unrolled_elementwise_kernelINS0_13BinaryFunctorIfffZZZNS0_17hypot_kernel_cudaERNS_18TensorIteratorBaseEENKUlvE_clEvENKUlvE0_clEvEUlffE_EESt5arrayIPcLm3EELi4E23TrivialOffsetCalculatorILi2EjESC_ILi1EjENS0_6memory12LoadWithCastILi2EEENSF_13StoreWithCastILi1EEEEEviT_T0_T2_T3_T4_T5_,"",@"SHT_CUDA_INFO"
	.sectionflags	@""
	.align	4


	//----- nvinfo : EIATTR_CUDA_API_VERSION
	.align		4
        /*0000*/ 	.byte	0x04, 0x37
        /*0002*/ 	.short	(.L_1763 - .L_1762)
.L_1762:
        /*0004*/ 	.word	0x00000082


	//----- nvinfo : EIATTR_KPARAM_INFO
	.align		4
.L_1763:
        /*0008*/ 	.byte	0x04, 0x17
        /*000a*/ 	.short	(.L_1765 - .L_1764)
.L_1764:
        /*000c*/ 	.word	0x00000000
        /*0010*/ 	.short	0x0006
        /*0012*/ 	.short	0x0030
        /*0014*/ 	.byte	0x00, 0xf0, 0x21, 0x00


	//----- nvinfo : EIATTR_KPARAM_INFO
	.align		4
.L_1765:
        /*0018*/ 	.byte	0x04, 0x17
        /*001a*/ 	.short	(.L_1767 - .L_1766)
.L_1766:
        /*001c*/ 	.word	0x00000000
        /*0020*/ 	.short	0x0005
        /*0022*/ 	.short	0x0024
        /*0024*/ 	.byte	0x00, 0xf0, 0x31, 0x00


	//----- nvinfo : EIATTR_KPARAM_INFO
	.align		4
.L_1767:
        /*0028*/ 	.byte	0x04, 0x17
        /*002a*/ 	.short	(.L_1769 - .L_1768)
.L_1768:
        /*002c*/ 	.word	0x00000000
        /*0030*/ 	.short	0x0004
        /*0032*/ 	.short	0x0021
        /*0034*/ 	.byte	0x00, 0xf0, 0x05, 0x00


	//----- nvinfo : EIATTR_KPARAM_INFO
	.align		4
.L_1769:
        /*0038*/ 	.byte	0x04, 0x17
        /*003a*/ 	.short	(.L_1771 - .L_1770)
.L_1770:
        /*003c*/ 	.word	0x00000000
        /*0040*/ 	.short	0x0003
        /*0042*/ 	.short	0x0020
        /*0044*/ 	.byte	0x00, 0xf0, 0x05, 0x00


	//----- nvinfo : EIATTR_KPARAM_INFO
	.align		4
.L_1771:
        /*0048*/ 	.byte	0x04, 0x17
        /*004a*/ 	.short	(.L_1773 - .L_1772)
.L_1772:
        /*004c*/ 	.word	0x00000000
        /*0050*/ 	.short	0x0002
        /*0052*/ 	.short	0x0008
        /*0054*/ 	.byte	0x00, 0xf0, 0x61, 0x00


	//----- nvinfo : EIATTR_KPARAM_INFO
	.align		4
.L_1773:
        /*0058*/ 	.byte	0x04, 0x17
        /*005a*/ 	.short	(.L_1775 - .L_1774)
.L_1774:
        /*005c*/ 	.word	0x00000000
        /*0060*/ 	.short	0x0001
        /*0062*/ 	.short	0x0004
        /*0064*/ 	.byte	0x00, 0xf0, 0x05, 0x00


	//----- nvinfo : EIATTR_KPARAM_INFO
	.align		4
.L_1775:
        /*0068*/ 	.byte	0x04, 0x17
        /*006a*/ 	.short	(.L_1777 - .L_1776)
.L_1776:
        /*006c*/ 	.word	0x00000000
        /*0070*/ 	.short	0x0000
        /*0072*/ 	.short	0x0000
        /*0074*/ 	.byte	0x00, 0xf0, 0x11, 0x00


	//----- nvinfo : EIATTR_SPARSE_MMA_MASK
	.align		4
.L_1777:
        /*0078*/ 	.byte	0x03, 0x50
        /*007a*/ 	.short	0x0000


	//----- nvinfo : EIATTR_MAXREG_COUNT
	.align		4
        /*007c*/ 	.byte	0x03, 0x1b
        /*007e*/ 	.short	0x00ff


	//----- nvinfo : EIATTR_EXTERNS
	.align		4
        /*0080*/ 	.byte	0x04, 0x0f
        /*0082*/ 	.short	(.L_1779 - .L_1778)


	//   ....[0]....
	.align		4
.L_1778:
        /*0084*/ 	.word	index@(__assertfail)


	//----- nvinfo : EIATTR_MERCURY_ISA_VERSION
	.align		4
.L_1779:
        /*0088*/ 	.byte	0x03, 0x5f
        /*008a*/ 	.short	0x0101


	//----- nvinfo : EIATTR_VRC_CTA_INIT_COUNT
	.align		4
        /*008c*/ 	.byte	0x02, 0x4a
	.zero		1
	.zero		1


	//----- nvinfo : EIATTR_SYSCALL_OFFSETS
	.align		4
        /*0090*/ 	.byte	0x04, 0x46
        /*0092*/ 	.short	(.L_1781 - .L_1780)


	//   ....[0]....
.L_1780:
        /*0094*/ 	.word	0x00000e60


	//   ....[1]....
        /*0098*/ 	.word	0x00001d00


	//   ....[2]....
        /*009c*/ 	.word	0x00002c90


	//   ....[3]....
        /*00a0*/ 	.word	0x00003b30


	//   ....[4]....
        /*00a4*/ 	.word	0x00004a30


	//   ....[5]....
        /*00a8*/ 	.word	0x000058d0


	//   ....[6]....
        /*00ac*/ 	.word	0x000067e0


	//   ....[7]....
        /*00b0*/ 	.word	0x00007660


	//   ....[8]....
        /*00b4*/ 	.word	0x00008a40


	//   ....[9]....
        /*00b8*/ 	.word	0x000097e0


	//   ....[10]....
        /*00bc*/ 	.word	0x0000a640


	//   ....[11]....
        /*00c0*/ 	.word	0x0000b4a0


	//----- nvinfo : EIATTR_EXIT_INSTR_OFFSETS
	.align		4
.L_1781:
        /*00c4*/ 	.byte	0x04, 0x1c
        /*00c6*/ 	.short	(.L_1783 - .L_1782)


	//   ....[0]....
.L_1782:
        /*00c8*/ 	.word	0x0000a8e0


	//   ....[1]....
        /*00cc*/ 	.word	0x0000aa20


	//   ....[2]....
        /*00d0*/ 	.word	0x0000aa60


	//   ....[3]....
        /*00d4*/ 	.word	0x0000aaf0


	//   ....[4]....
        /*00d8*/ 	.word	0x0000ab20


	//   ....[5]....
        /*00dc*/ 	.word	0x0000ab50


	//   ....[6]....
        /*00e0*/ 	.word	0x0000abd0


	//   ....[7]....
        /*00e4*/ 	.word	0x0000ac00


	//   ....[8]....
        /*00e8*/ 	.word	0x0000ac90


	//   ....[9]....
        /*00ec*/ 	.word	0x0000acd0


	//   ....[10]....
        /*00f0*/ 	.word	0x0000ad10


	//   ....[11]....
        /*00f4*/ 	.word	0x0000ade0


	//   ....[12]....
        /*00f8*/ 	.word	0x0000af40


	//   ....[13]....
        /*00fc*/ 	.word	0x0000b0a0


	//   ....[14]....
        /*0100*/ 	.word	0x0000b1f0


	//   ....[15]....
        /*0104*/ 	.word	0x0000b220


	//   ....[16]....
        /*0108*/ 	.word	0x0000b250


	//   ....[17]....
        /*010c*/ 	.word	0x0000b2f0


	//   ....[18]....
        /*0110*/ 	.word	0x0000b340


	//   ....[19]....
        /*0114*/ 	.word	0x0000b4b0


	//   ....[20]....
        /*0118*/ 	.word	0x0000b5b0


	//   ....[21]....
        /*011c*/ 	.word	0x0000b6e0


	//   ....[22]....
        /*0120*/ 	.word	0x0000b710


	//----- nvinfo : EIATTR_MAX_THREADS
	.align		4
.L_1783:
        /*0124*/ 	.byte	0x04, 0x05
        /*0126*/ 	.short	(.L_1785 - .L_1784)
.L_1784:
        /*0128*/ 	.word	0x00000080
        /*012c*/ 	.word	0x00000001
        /*0130*/ 	.word	0x00000001


	//----- nvinfo : EIATTR_CRS_STACK_SIZE
	.align		4
.L_1785:
        /*0134*/ 	.byte	0x04, 0x1e
        /*0136*/ 	.short	(.L_1787 - .L_1786)
.L_1786:
        /*0138*/ 	.word	0x00000000


	//----- nvinfo : EIATTR_CBANK_PARAM_SIZE
	.align		4
.L_1787:
        /*013c*/ 	.byte	0x03, 0x19
        /*013e*/ 	.short	0x0038


	//----- nvinfo : EIATTR_PARAM_CBANK
	.align		4
        /*0140*/ 	.byte	0x04, 0x0a
        /*0142*/ 	.short	(.L_1789 - .L_1788)
	.align		4
.L_1788:
        /*0144*/ 	.word	index@(.nv.constant0._ZN2at6native27unrolled_elementwise_kernelINS0_13BinaryFunctorIfffZZZNS0_17hypot_kernel_cudaERNS_18TensorIteratorBaseEENKUlvE_clEvENKUlvE0_clEvEUlffE_EESt5arrayIPcLm3EELi4E23TrivialOffsetCalculatorILi2EjESC_ILi1EjENS0_6memory12LoadWithCastILi2EEENSF_13StoreWithCastILi1EEEEEviT_T0_T2_T3_T4_T5_)
        /*0148*/ 	.short	0x0380
        /*014a*/ 	.short	0x0038


	//----- nvinfo : EIATTR_SW_WAR
	.align		4
.L_1789:
        /*014c*/ 	.byte	0x04, 0x36
        /*014e*/ 	.short	(.L_1791 - .L_1790)
.L_1790:
        /*0150*/ 	.word	0x00000008
.L_1791:


//--------------------- .nv.info._ZN2at6native18elementwise_kernelILi128ELi2EZNS0_22gpu_kernel_impl_nocastINS0_13BinaryFunctorIfffZZZNS0_17hypot_kernel_cudaERNS_18TensorIteratorBaseEENKUlvE_clEvENKUlvE0_clEvEUlffE_EEEEvS5_RKT_EUliE_EEviT1_ --------------------------
	.section	.nv.info._ZN2at6native18elementwise_kernelILi128ELi2EZNS0_22gpu_kernel_impl_nocastINS0_13BinaryFunctorIfffZZZNS0_17hypot_kernel_cudaERNS_18TensorIteratorBaseEENKUlvE_clEvENKUlvE0_clEvEUlffE_EEEEvS5_RKT_EUliE_EEviT1_,"",@"SHT_CUDA_INFO"
	.sectionflags	@""
	.align	4


	//----- nvinfo : EIATTR_CUDA_API_VERSION
	.align		4
        /*0000*/ 	.byte	0x04, 0x37
        /*0002*/ 	.short	(.L_1793 - .L_1792)
.L_1792:
        /*0004*/ 	.word	0x00000082


	//----- nvinfo : EIATTR_KPARAM_INFO
	.align		4
.L_1793:
        /*0008*/ 	.byte	0x04, 0x17
        /*000a*/ 	.short	(.L_1795 - .L_1794)
.L_1794:
        /*000c*/ 	.word	0x00000000
        /*0010*/ 	.short	0x0001
        /*0012*/ 	.short	0x0008
        /*0014*/ 	.byte	0x00, 0xf0, 0x21, 0x0a


	//----- nvinfo : EIATTR_KPARAM_INFO
	.align		4
.L_1795:
        /*0018*/ 	.byte	0x04, 0x17
        /*001a*/ 	.short	(.L_1797 - .L_1796)
.L_1796:
        /*001c*/ 	.word	0x00000000
        /*0020*/ 	.short	0x0000
        /*0022*/ 	.short	0x0000
        /*0024*/ 	.byte	0x00, 0xf0, 0x11, 0x00


	//----- nvinfo : EIATTR_SPARSE_MMA_MASK
	.align		4
.L_1797:
        /*0028*/ 	.byte	0x03, 0x50
        /*002a*/ 	.short	0x0000


	//----- nvinfo : EIATTR_MAXREG_COUNT
	.align		4
        /*002c*/ 	.byte	0x03, 0x1b
        /*002e*/ 	.short	0x0080


	//----- nvinfo : EIATTR_MERCURY_ISA_VERSION
	.align		4
        /*0030*/ 	.byte	0x03, 0x5f
        /*0032*/ 	.short	0x0101


	//----- nvinfo : EIATTR_VRC_CTA_INIT_COUNT
	.align		4
        /*0034*/ 	.byte	0x02, 0x4a
	.zero		1
	.zero		1


	//----- nvinfo : EIATTR_EXIT_INSTR_OFFSETS
	.align		4
        /*0038*/ 	.byte	0x04, 0x1c
        /*003a*/ 	.short	(.L_1799 - .L_1798)


	//   ....[0]....
.L_1798:
        /*003c*/ 	.word	0x00000260


	//   ....[1]....
        /*0040*/ 	.word	0x000003d0


	//   ....[2]....
        /*0044*/ 	.word	0x00001bf0


	//   ....[3]....
        /*0048*/ 	.word	0x00003370


	//----- nvinfo : EIATTR_MAX_THREADS
	.align		4
.L_1799:
        /*004c*/ 	.byte	0x04, 0x05
        /*004e*/ 	.short	(.L_1801 - .L_1800)
.L_1800:
        /*0050*/ 	.word	0x00000080
        /*0054*/ 	.word	0x00000001
        /*0058*/ 	.word	0x00000001


	//----- nvinfo : EIATTR_CRS_STACK_SIZE
	.align		4
.L_1801:
        /*005c*/ 	.byte	0x04, 0x1e
        /*005e*/ 	.short	(.L_1803 - .L_1802)
.L_1802:
        /*0060*/ 	.word	0x00000000


	//----- nvinfo : EIATTR_CBANK_PARAM_SIZE
	.align		4
.L_1803:
        /*0064*/ 	.byte	0x03, 0x19
        /*0066*/ 	.short	0x0290


	//----- nvinfo : EIATTR_PARAM_CBANK
	.align		4
        /*0068*/ 	.byte	0x04, 0x0a
        /*006a*/ 	.short	(.L_1805 - .L_1804)
	.align		4
.L_1804:
        /*006c*/ 	.word	index@(.nv.constant0._ZN2at6native18elementwise_kernelILi128ELi2EZNS0_22gpu_kernel_impl_nocastINS0_13BinaryFunctorIfffZZZNS0_17hypot_kernel_cudaERNS_18TensorIteratorBaseEENKUlvE_clEvENKUlvE0_clEvEUlffE_EEEEvS5_RKT_EUliE_EEviT1_)
        /*0070*/ 	.short	0x0380
        /*0072*/ 	.short	0x0290


	//----- nvinfo : EIATTR_SW_WAR
	.align		4
.L_1805:
        /*0074*/ 	.byte	0x04, 0x36
        /*0076*/ 	.short	(.L_1807 - .L_1806)
.L_1806:
        /*0078*/ 	.word	0x00000008
.L_1807:


//--------------------- .nv.info._ZN2at6native27unrolled_elementwise_kernelINS0_13BinaryFunctorIfffZZZNS0_17hypot_kernel_cudaERNS_18TensorIteratorBaseEENKUlvE_clEvENKUlvE0_clEvEUlffE_EESt5arrayIPcLm3EELi4E23TrivialOffsetCalculatorILi2EjESC_ILi1EjENS0_6memory15LoadWithoutCastENSF_16StoreWithoutCastEEEviT_T0_T2_T3_T4_T5_ --------------------------
	.section	.nv.info._ZN2at6native27unrolled_elementwise_kernelINS0_13BinaryFunctorIfffZZZNS0_17hypot_kernel_cudaERNS_18TensorIteratorBaseEENKUlvE_clEvENKUlvE0_clEvEUlffE_EESt5arrayIPcLm3EELi4E23TrivialOffsetCalculatorILi2EjESC_ILi1EjENS0_6memory15LoadWithoutCastENSF_16StoreWithoutCastEEEviT_T0_T2_T3_T4_T5_,"",@"SHT_CUDA_INFO"
	.sectionflags	@""
	.align	4


	//----- nvinfo : EIATTR_CUDA_API_VERSION
	.align		4
        /*0000*/ 	.byte	0x04, 0x37
        /*0002*/ 	.short	(.L_1809 - .L_1808)
.L_1808:
        /*0004*/ 	.word	0x00000082


	//----- nvinfo : EIATTR_KPARAM_INFO
	.align		4
.L_1809:
        /*0008*/ 	.byte	0x04, 0x17
        /*000a*/ 	.short	(.L_1811 - .L_1810)
.L_1810:
        /*000c*/ 	.word	0x00000000
        /*0010*/ 	.short	0x0006
        /*0012*/ 	.short	0x0023
        /*0014*/ 	.byte	0x00, 0xf0, 0x05, 0x00


	//----- nvinfo : EIATTR_KPARAM_INFO
	.align		4
.L_1811:
        /*0018*/ 	.byte	0x04, 0x17
        /*001a*/ 	.short	(.L_1813 - .L_1812)
.L_1812:
        /*001c*/ 	.word	0x00000000
        /*0020*/ 	.short	0x0005
        /*0022*/ 	.short	0x0022
        /*0024*/ 	.byte	0x00, 0xf0, 0x05, 0x00


	//----- nvinfo : EIATTR_KPARAM_INFO
	.align		4
.L_1813:
        /*0028*/ 	.byte	0x04, 0x17
        /*002a*/ 	.short	(.L_1815 - .L_1814)
.L_1814:
        /*002c*/ 	.word	0x00000000
        /*0030*/ 	.short	0x0004
        /*0032*/ 	.short	0x0021
        /*0034*/ 	.byte	0x00, 0xf0, 0x05, 0x00


	//----- nvinfo : EIATTR_KPARAM_INFO
	.align		4
.L_1815:
        /*0038*/ 	.byte	0x04, 0x17
        /*003a*/ 	.short	(.L_1817 - .L_1816)
.L_1816:
        /*003c*/ 	.word	0x00000000
        /*0040*/ 	.short	0x0003
        /*0042*/ 	.short	0x0020
        /*0044*/ 	.byte	0x00, 0xf0, 0x05, 0x00


	//----- nvinfo : EIATTR_KPARAM_INFO
	.align		4
.L_1817:
        /*0048*/ 	.byte	0x04, 0x17
        /*004a*/ 	.short	(.L_1819 - .L_1818)
.L_1818:
        /*004c*/ 	.word	0x00000000
        /*0050*/ 	.short	0x0002
        /*0052*/ 	.short	0x0008
        /*0054*/ 	.byte	0x00, 0xf0, 0x61, 0x00


	//----- nvinfo : EIATTR_KPARAM_INFO
	.align		4
.L_1819:
        /*0058*/ 	.byte	0x04, 0x17
        /*005a*/ 	.short	(.L_1821 - .L_1820)
.L_1820:
        /*005c*/ 	.word	0x00000000
        /*0060*/ 	.short	0x0001
        /*0062*/ 	.short	0x0004
        /*0064*/ 	.byte	0x00, 0xf0, 0x05, 0x00


	//----- nvinfo : EIATTR_KPARAM_INFO
	.align		4
.L_1821:
        /*0068*/ 	.byte	0x04, 0x17
        /*006a*/ 	.short	(.L_1823 - .L_1822)
.L_1822:
        /*006c*/ 	.word	0x00000000
        /*0070*/ 	.short	0x0000
        /*0072*/ 	.short	0x0000
        /*0074*/ 	.byte	0x00, 0xf0, 0x11, 0x00


	//----- nvinfo : EIATTR_SPARSE_MMA_MASK
	.align		4
.L_1823:
        /*0078*/ 	.byte	0x03, 0x50
        /*007a*/ 	.short	0x0000


	//----- nvinfo : EIATTR_MAXREG_COUNT
	.align		4
        /*007c*/ 	.byte	0x03, 0x1b
        /*007e*/ 	.short	0x00ff


	//----- nvinfo : EIATTR_MERCURY_ISA_VERSION
	.align		4
        /*0080*/ 	.byte	0x03, 0x5f
        /*0082*/ 	.short	0x0101


	//----- nvinfo : EIATTR_VRC_CTA_INIT_COUNT
	.align		4
        /*0084*/ 	.byte	0x02, 0x4a
	.zero		1
	.zero		1


	//----- nvinfo : EIATTR_EXIT_INSTR_OFFSETS
	.align		4
        /*0088*/ 	.byte	0x04, 0x1c
        /*008a*/ 	.short	(.L_1825 - .L_1824)


	//   ....[0]....
.L_1824:
        /*008c*/ 	.word	0x00000960


	//   ....[1]....
        /*0090*/ 	.word	0x000009b0


	//----- nvinfo : EIATTR_MAX_THREADS
	.align		4
.L_1825:
        /*0094*/ 	.byte	0x04, 0x05
        /*0096*/ 	.short	(.L_1827 - .L_1826)
.L_1826:
        /*0098*/ 	.word	0x00000080
        /*009c*/ 	.word	0x00000001
        /*00a0*/ 	.word	0x00000001


	//----- nvinfo : EIATTR_CRS_STACK_SIZE
	.align		4
.L_1827:
        /*00a4*/ 	.byte	0x04, 0x1e
        /*00a6*/ 	.short	(.L_1829 - .L_1828)
.L_1828:
        /*00a8*/ 	.word	0x00000000


	//----- nvinfo : EIATTR_CBANK_PARAM_SIZE
	.align		4
.L_1829:
        /*00ac*/ 	.byte	0x03, 0x19
        /*00ae*/ 	.short	0x0024


	//----- nvinfo : EIATTR_PARAM_CBANK
	.align		4
        /*00b0*/ 	.byte	0x04, 0x0a
        /*00b2*/ 	.short	(.L_1831 - .L_1830)
	.align		4
.L_1830:
        /*00b4*/ 	.word	index@(.nv.constant0._ZN2at6native27unrolled_elementwise_kernelINS0_13BinaryFunctorIfffZZZNS0_17hypot_kernel_cudaERNS_18TensorIteratorBaseEENKUlvE_clEvENKUlvE0_clEvEUlffE_EESt5arrayIPcLm3EELi4E23TrivialOffsetCalculatorILi2EjESC_ILi1EjENS0_6memory15LoadWithoutCastENSF_16StoreWithoutCastEEEviT_T0_T2_T3_T4_T5_)
        /*00b8*/ 	.short	0x0380
        /*00ba*/ 	.short	0x0024


	//----- nvinfo : EIATTR_SW_WAR
	.align		4
.L_1831:
        /*00bc*/ 	.byte	0x04, 0x36
        /*00be*/ 	.short	(.L_1833 - .L_1832)
.L_1832:
        /*00c0*/ 	.word	0x00000008
.L_1833:


//--------------------- .nv.info._ZN2at6native29vectorized_elementwise_kernelILi2ENS0_13BinaryFunctorIfffZZZNS0_17hypot_kernel_cudaERNS_18TensorIteratorBaseEENKUlvE_clEvENKUlvE0_clEvEUlffE_EESt5arrayIPcLm3EEEEviT0_T1_ --------------------------
	.section	.nv.info._ZN2at6native29vectorized_elementwise_kernelILi2ENS0_13BinaryFunctorIfffZZZNS0_17hypot_kernel_cudaERNS_18TensorIteratorBaseEENKUlvE_clEvENKUlvE0_clEvEUlffE_EESt5arrayIPcLm3EEEEviT0_T1_,"",@"SHT_CUDA_INFO"
	.sectionflags	@""
	.align	4


	//----- nvinfo : EIATTR_CUDA_API_VERSION
	.align		4
        /*0000*/ 	.byte	0x04, 0x37
        /*0002*/ 	.short	(.L_1835 - .L_1834)
.L_1834:
        /*0004*/ 	.word	0x00000082


	//----- nvinfo : EIATTR_KPARAM_INFO
	.align		4
.L_1835:
        /*0008*/ 	.byte	0x04, 0x17
        /*000a*/ 	.short	(.L_1837 - .L_1836)
.L_1836:
        /*000c*/ 	.word	0x00000000
        /*0010*/ 	.short	0x0002
        /*0012*/ 	.short	0x0008
        /*0014*/ 	.byte	0x00, 0xf0, 0x61, 0x00


	//----- nvinfo : EIATTR_KPARAM_INFO
	.align		4
.L_1837:
        /*0018*/ 	.byte	0x04, 0x17
        /*001a*/ 	.short	(.L_1839 - .L_1838)
.L_1838:
        /*001c*/ 	.word	0x00000000
        /*0020*/ 	.short	0x0001
        /*0022*/ 	.short	0x0004
        /*0024*/ 	.byte	0x00, 0xf0, 0x05, 0x00


	//----- nvinfo : EIATTR_KPARAM_INFO
	.align		4
.L_1839:
        /*0028*/ 	.byte	0x04, 0x17
        /*002a*/ 	.short	(.L_1841 - .L_1840)
.L_1840:
        /*002c*/ 	.word	0x00000000
        /*0030*/ 	.short	0x0000
        /*0032*/ 	.short	0x0000
        /*0034*/ 	.byte	0x00, 0xf0, 0x11, 0x00


	//----- nvinfo : EIATTR_SPARSE_MMA_MASK
	.align		4
.L_1841:
        /*0038*/ 	.byte	0x03, 0x50
        /*003a*/ 	.short	0x0000


	//----- nvinfo : EIATTR_MAXREG_COUNT
	.align		4
        /*003c*/ 	.byte	0x03, 0x1b
        /*003e*/ 	.short	0x00ff


	//----- nvinfo : EIATTR_MERCURY_ISA_VERSION
	.align		4
        /*0040*/ 	.byte	0x03, 0x5f
        /*0042*/ 	.short	0x0101


	//----- nvinfo : EIATTR_VRC_CTA_INIT_COUNT
	.align		4
        /*0044*/ 	.byte	0x02, 0x4a
	.zero		1
	.zero		1


	//----- nvinfo : EIATTR_EXIT_INSTR_OFFSETS
	.align		4
        /*0048*/ 	.byte	0x04, 0x1c
        /*004a*/ 	.short	(.L_1843 - .L_1842)


	//   ....[0]....
.L_1842:
        /*004c*/ 	.word	0x000013a0


	//   ....[1]....
        /*0050*/ 	.word	0x000013f0


	//   ....[2]....
        /*0054*/ 	.word	0x00001d60


	//----- nvinfo : EIATTR_MAX_THREADS
	.align		4
.L_1843:
        /*0058*/ 	.byte	0x04, 0x05
        /*005a*/ 	.short	(.L_1845 - .L_1844)
.L_1844:
        /*005c*/ 	.word	0x00000080
        /*0060*/ 	.word	0x00000001
        /*0064*/ 	.word	0x00000001


	//----- nvinfo : EIATTR_CRS_STACK_SIZE
	.align		4
.L_1845:
        /*0068*/ 	.byte	0x04, 0x1e
        /*006a*/ 	.short	(.L_1847 - .L_1846)
.L_1846:
        /*006c*/ 	.word	0x00000000


	//----- nvinfo : EIATTR_CBANK_PARAM_SIZE
	.align		4
.L_1847:
        /*0070*/ 	.byte	0x03, 0x19
        /*0072*/ 	.short	0x0020


	//----- nvinfo : EIATTR_PARAM_CBANK
	.align		4
        /*0074*/ 	.byte	0x04, 0x0a
        /*0076*/ 	.short	(.L_1849 - .L_1848)
	.align		4
.L_1848:
        /*0078*/ 	.word	index@(.nv.constant0._ZN2at6native29vectorized_elementwise_kernelILi2ENS0_13BinaryFunctorIfffZZZNS0_17hypot_kernel_cudaERNS_18TensorIteratorBaseEENKUlvE_clEvENKUlvE0_clEvEUlffE_EESt5arrayIPcLm3EEEEviT0_T1_)
        /*007c*/ 	.short	0x0380
        /*007e*/ 	.short	0x0020


	//----- nvinfo : EIATTR_SW_WAR
	.align		4
.L_1849:
        /*0080*/ 	.byte	0x04, 0x36
        /*0082*/ 	.short	(.L_1851 - .L_1850)
.L_1850:
        /*0084*/ 	.word	0x00000008
.L_1851:


//--------------------- .nv.info._ZN2at6native29vectorized_elementwise_kernelILi4ENS0_13BinaryFunctorIfffZZZNS0_17hypot_kernel_cudaERNS_18TensorIteratorBaseEENKUlvE_clEvENKUlvE0_clEvEUlffE_EESt5arrayIPcLm3EEEEviT0_T1_ --------------------------
	.section	.nv.info._ZN2at6native29vectorized_elementwise_kernelILi4ENS0_13BinaryFunctorIfffZZZNS0_17hypot_kernel_cudaERNS_18TensorIteratorBaseEENKUlvE_clEvENKUlvE0_clEvEUlffE_EESt5arrayIPcLm3EEEEviT0_T1_,"",@"SHT_CUDA_INFO"
	.sectionflags	@""
	.align	4


	//----- nvinfo : EIATTR_CUDA_API_VERSION
	.align		4
        /*0000*/ 	.byte	0x04, 0x37
        /*0002*/ 	.short	(.L_1853 - .L_1852)
.L_1852:
        /*0004*/ 	.word	0x00000082


	//----- nvinfo : EIATTR_KPARAM_INFO
	.align		4
.L_1853:
        /*0008*/ 	.byte	0x04, 0x17
        /*000a*/ 	.short	(.L_1855 - .L_1854)
.L_1854:
        /*000c*/ 	.word	0x00000000
        /*0010*/ 	.short	0x0002
        /*0012*/ 	.short	0x0008
        /*0014*/ 	.byte	0x00, 0xf0, 0x61, 0x00


	//----- nvinfo : EIATTR_KPARAM_INFO
	.align		4
.L_1855:
        /*0018*/ 	.byte	0x04, 0x17
        /*001a*/ 	.short	(.L_1857 - .L_1856)
.L_1856:
        /*001c*/ 	.word	0x00000000
        /*0020*/ 	.short	0x0001
        /*0022*/ 	.short	0x0004
        /*0024*/ 	.byte	0x00, 0xf0, 0x05, 0x00


	//----- nvinfo : EIATTR_KPARAM_INFO
	.align		4
.L_1857:
        /*0028*/ 	.byte	0x04, 0x17
        /*002a*/ 	.short	(.L_1859 - .L_1858)
.L_1858:
        /*002c*/ 	.word	0x00000000
        /*0030*/ 	.short	0x0000
        /*0032*/ 	.short	0x0000
        /*0034*/ 	.byte	0x00, 0xf0, 0x11, 0x00


	//----- nvinfo : EIATTR_SPARSE_MMA_MASK
	.align		4
.L_1859:
        /*0038*/ 	.byte	0x03, 0x50
        /*003a*/ 	.short	0x0000


	//----- nvinfo : EIATTR_MAXREG_COUNT
	.align		4
        /*003c*/ 	.byte	0x03, 0x1b
        /*003e*/ 	.short	0x00ff


	//----- nvinfo : EIATTR_MERCURY_ISA_VERSION
	.align		4
        /*0040*/ 	.byte	0x03, 0x5f
        /*0042*/ 	.short	0x0101


	//----- nvinfo : EIATTR_VRC_CTA_INIT_COUNT
	.align		4
        /*0044*/ 	.byte	0x02, 0x4a
	.zero		1
	.zero		1


	//----- nvinfo : EIATTR_EXIT_INSTR_OFFSETS
	.align		4
        /*0048*/ 	.byte	0x04, 0x1c
        /*004a*/ 	.short	(.L_1861 - .L_1860)


	//   ....[0]....
.L_1860:
        /*004c*/ 	.word	0x000013a0


	//   ....[1]....
        /*0050*/ 	.word	0x000013f0


	//   ....[2]....
        /*0054*/ 	.word	0x00001d00


	//----- nvinfo : EIATTR_MAX_THREADS
	.align		4
.L_1861:
        /*0058*/ 	.byte	0x04, 0x05
        /*005a*/ 	.short	(.L_1863 - .L_1862)
.L_1862:
        /*005c*/ 	.word	0x00000080
        /*0060*/ 	.word	0x00000001
        /*0064*/ 	.word	0x00000001


	//----- nvinfo : EIATTR_CRS_STACK_SIZE
	.align		4
.L_1863:
        /*0068*/ 	.byte	0x04, 0x1e
        /*006a*/ 	.short	(.L_1865 - .L_1864)
.L_1864:
        /*006c*/ 	.word	0x00000000


	//----- nvinfo : EIATTR_CBANK_PARAM_SIZE
	.align		4
.L_1865:
        /*0070*/ 	.byte	0x03, 0x19
        /*0072*/ 	.short	0x0020


	//----- nvinfo : EIATTR_PARAM_CBANK
	.align		4
        /*0074*/ 	.byte	0x04, 0x0a
        /*0076*/ 	.short	(.L_1867 - .L_1866)
	.align		4
.L_1866:
        /*0078*/ 	.word	index@(.nv.constant0._ZN2at6native29vectorized_elementwise_kernelILi4ENS0_13BinaryFunctorIfffZZZNS0_17hypot_kernel_cudaERNS_18TensorIteratorBaseEENKUlvE_clEvENKUlvE0_clEvEUlffE_EESt5arrayIPcLm3EEEEviT0_T1_)
        /*007c*/ 	.short	0x0380
        /*007e*/ 	.short	0x0020


	//----- nvinfo : EIATTR_SW_WAR
	.align		4
.L_1867:
        /*0080*/ 	.byte	0x04, 0x36
        /*0082*/ 	.short	(.L_1869 - .L_1868)
.L_1868:
        /*0084*/ 	.word	0x00000008
.L_1869:


//--------------------- .nv.info._ZN2at6native29vectorized_elementwise_kernelILi8ENS0_13BinaryFunctorIfffZZZNS0_17hypot_kernel_cudaERNS_18TensorIteratorBaseEENKUlvE_clEvENKUlvE0_clEvEUlffE_EESt5arrayIPcLm3EEEEviT0_T1_ --------------------------
	.section	.nv.info._ZN2at6native29vectorized_elementwise_kernelILi8ENS0_13BinaryFunctorIfffZZZNS0_17hypot_kernel_cudaERNS_18TensorIteratorBaseEENKUlvE_clEvENKUlvE0_clEvEUlffE_EESt5arrayIPcLm3EEEEviT0_T1_,"",@"SHT_CUDA_INFO"
	.sectionflags	@""
	.align	4


	//----- nvinfo : EIATTR_CUDA_API_VERSION
	.align		4
        /*0000*/ 	.byte	0x04, 0x37
        /*0002*/ 	.short	(.L_1871 - .L_1870)
.L_1870:
        /*0004*/ 	.word	0x00000082


	//----- nvinfo : EIATTR_KPARAM_INFO
	.align		4
.L_1871:
        /*0008*/ 	.byte	0x04, 0x17
        /*000a*/ 	.short	(.L_1873 - .L_1872)
.L_1872:
        /*000c*/ 	.word	0x00000000
        /*0010*/ 	.short	0x0002
        /*0012*/ 	.short	0x0008
        /*0014*/ 	.byte	0x00, 0xf0, 0x61, 0x00


	//----- nvinfo : EIATTR_KPARAM_INFO
	.align		4
.L_1873:
        /*0018*/ 	.byte	0x04, 0x17
        /*001a*/ 	.short	(.L_1875 - .L_1874)
.L_1874:
        /*001c*/ 	.word	0x00000000
        /*0020*/ 	.short	0x0001
        /*0022*/ 	.short	0x0004
        /*0024*/ 	.byte	0x00, 0xf0, 0x05, 0x00


	//----- nvinfo : EIATTR_KPARAM_INFO
	.align		4
.L_1875:
        /*0028*/ 	.byte	0x04, 0x17
        /*002a*/ 	.short	(.L_1877 - .L_1876)
.L_1876:
        /*002c*/ 	.word	0x00000000
        /*0030*/ 	.short	0x0000
        /*0032*/ 	.short	0x0000
        /*0034*/ 	.byte	0x00, 0xf0, 0x11, 0x00


	//----- nvinfo : EIATTR_SPARSE_MMA_MASK
	.align		4
.L_1877:
        /*0038*/ 	.byte	0x03, 0x50
        /*003a*/ 	.short	0x0000


	//----- nvinfo : EIATTR_MAXREG_COUNT
	.align		4
        /*003c*/ 	.byte	0x03, 0x1b
        /*003e*/ 	.short	0x00ff


	//----- nvinfo : EIATTR_MERCURY_ISA_VERSION
	.align		4
        /*0040*/ 	.byte	0x03, 0x5f
        /*0042*/ 	.short	0x0101


	//----- nvinfo : EIATTR_VRC_CTA_INIT_COUNT
	.align		4
        /*0044*/ 	.byte	0x02, 0x4a
	.zero		1
	.zero		1


	//----- nvinfo : EIATTR_EXIT_INSTR_OFFSETS
	.align		4
        /*0048*/ 	.byte	0x04, 0x1c
        /*004a*/ 	.short	(.L_1879 - .L_1878)


	//   ....[0]....
.L_1878:
        /*004c*/ 	.word	0x00000010


	//----- nvinfo : EIATTR_MAX_THREADS
	.align		4
.L_1879:
        /*0050*/ 	.byte	0x04, 0x05
        /*0052*/ 	.short	(.L_1881 - .L_1880)
.L_1880:
        /*0054*/ 	.word	0x00000080
        /*0058*/ 	.word	0x00000001
        /*005c*/ 	.word	0x00000001


	//----- nvinfo : EIATTR_CBANK_PARAM_SIZE
	.align		4
.L_1881:
        /*0060*/ 	.byte	0x03, 0x19
        /*0062*/ 	.short	0x0020


	//----- nvinfo : EIATTR_PARAM_CBANK
	.align		4
        /*0064*/ 	.byte	0x04, 0x0a
        /*0066*/ 	.short	(.L_1883 - .L_1882)
	.align		4
.L_1882:
        /*0068*/ 	.word	index@(.nv.constant0._ZN2at6native29vectorized_elementwise_kernelILi8ENS0_13BinaryFunctorIfffZZZNS0_17hypot_kernel_cudaERNS_18TensorIteratorBaseEENKUlvE_clEvENKUlvE0_clEvEUlffE_EESt5arrayIPcLm3EEEEviT0_T1_)
        /*006c*/ 	.short	0x0380
        /*006e*/ 	.short	0x0020


	//----- nvinfo : EIATTR_SW_WAR
	.align		4
.L_1883:
        /*0070*/ 	.byte	0x04, 0x36
        /*0072*/ 	.short	(.L_1885 - .L_1884)
.L_1884:
        /*0074*/ 	.word	0x00000008
.L_1885:


//--------------------- .nv.info._ZN2at6native18elementwise_kernelILi128ELi4EZNS0_15gpu_kernel_implINS0_13AUnaryFunctorIdddZZZNS0_17hypot_kernel_cudaERNS_18TensorIteratorBaseEENKUlvE_clEvENKUlvE_clEvEUlddE_EEEEvS5_RKT_EUliE_EEviT1_ --------------------------
	.section	.nv.info._ZN2at6native18elementwise_kernelILi128ELi4EZNS0_15gpu_kernel_implINS0_13AUnaryFunctorIdddZZZNS0_17hypot_kernel_cudaERNS_18TensorIteratorBaseEENKUlvE_clEvENKUlvE_clEvEUlddE_EEEEvS5_RKT_EUliE_EEviT1_,"",@"SHT_CUDA_INFO"
	.sectionflags	@""
	.align	4


	//----- nvinfo : EIATTR_CUDA_API_VERSION
	.align		4
        /*0000*/ 	.byte	0x04, 0x37
        /*0002*/ 	.short	(.L_1887 - .L_1886)
.L_1886:
        /*0004*/ 	.word	0x00000082


	//----- nvinfo : EIATTR_KPARAM_INFO
	.align		4
.L_1887:
        /*0008*/ 	.byte	0x04, 0x17
        /*000a*/ 	.short	(.L_1889 - .L_1888)
.L_1888:
        /*000c*/ 	.word	0x00000000
        /*0010*/ 	.short	0x0001
        /*0012*/ 	.short	0x0008
        /*0014*/ 	.byte	0x00, 0xf0, 0xa1, 0x08


	//----- nvinfo : EIATTR_KPARAM_INFO
	.align		4
.L_1889:
        /*0018*/ 	.byte	0x04, 0x17
        /*001a*/ 	.short	(.L_1891 - .L_1890)
.L_1890:
        /*001c*/ 	.word	0x00000000
        /*0020*/ 	.short	0x0000
        /*0022*/ 	.short	0x0000
        /*0024*/ 	.byte	0x00, 0xf0, 0x11, 0x00


	//----- nvinfo : EIATTR_SPARSE_MMA_MASK
	.align		4
.L_1891:
        /*0028*/ 	.byte	0x03, 0x50
        /*002a*/ 	.short	0x0000


	//----- nvinfo : EIATTR_MAXREG_COUNT
	.align		4
        /*002c*/ 	.byte	0x03, 0x1b
        /*002e*/ 	.short	0x0080


	//----- nvinfo : EIATTR_EXTERNS
	.align		4
        /*0030*/ 	.byte	0x04, 0x0f
        /*0032*/ 	.short	(.L_1893 - .L_1892)


	//   ....[0]....
	.align		4
.L_1892:
        /*0034*/ 	.word	index@(__assertfail)


	//----- nvinfo : EIATTR_MERCURY_ISA_VERSION
	.align		4
.L_1893:
        /*0038*/ 	.byte	0x03, 0x5f
        /*003a*/ 	.short	0x0101


	//----- nvinfo : EIATTR_VRC_CTA_INIT_COUNT
	.align		4
        /*003c*/ 	.byte	0x02, 0x4a
	.zero		1
	.zero		1


	//----- nvinfo : EIATTR_SYSCALL_OFFSETS
	.align		4
        /*0040*/ 	.byte	0x04, 0x46
        /*0042*/ 	.short	(.L_1895 - .L_1894)


	//   ....[0]....
.L_1894:
        /*0044*/ 	.word	0x000021a0


	//   ....[1]....
        /*0048*/ 	.word	0x00003a20


	//   ....[2]....
        /*004c*/ 	.word	0x00005db0


	//   ....[3]....
        /*0050*/ 	.word	0x00007330


	//   ....[4]....
        /*0054*/ 	.word	0x000098f0


	//   ....[5]....
        /*0058*/ 	.word	0x0000ae70


	//   ....[6]....
        /*005c*/ 	.word	0x0000d440


	//   ....[7]....
        /*0060*/ 	.word	0x0000e9b0


	//----- nvinfo : EIATTR_EXIT_INSTR_OFFSETS
	.align		4
.L_1895:
        /*0064*/ 	.byte	0x04, 0x1c
        /*0066*/ 	.short	(.L_1897 - .L_1896)


	//   ....[0]....
.L_1896:
        /*0068*/ 	.word	0x0000b2d0


	//   ....[1]....
        /*006c*/ 	.word	0x0000db80


	//   ....[2]....
        /*0070*/ 	.word	0x0000dbc0


	//   ....[3]....
        /*0074*/ 	.word	0x0000dc50


	//   ....[4]....
        /*0078*/ 	.word	0x0000dc80


	//   ....[5]....
        /*007c*/ 	.word	0x0000dcb0


	//   ....[6]....
        /*0080*/ 	.word	0x0000ddc0


	//   ....[7]....
        /*0084*/ 	.word	0x0000de80


	//   ....[8]....
        /*0088*/ 	.word	0x0000dfa0


	//   ....[9]....
        /*008c*/ 	.word	0x0000e070


	//   ....[10]....
        /*0090*/ 	.word	0x0000e090


	//   ....[11]....
        /*0094*/ 	.word	0x0000e160


	//   ....[12]....
        /*0098*/ 	.word	0x0000e350


	//   ....[13]....
        /*009c*/ 	.word	0x0000e540


	//   ....[14]....
        /*00a0*/ 	.word	0x0000e720


	//   ....[15]....
        /*00a4*/ 	.word	0x0000e750


	//   ....[16]....
        /*00a8*/ 	.word	0x0000e780


	//   ....[17]....
        /*00ac*/ 	.word	0x0000e820


	//   ....[18]....
        /*00b0*/ 	.word	0x0000e850


	//   ....[19]....
        /*00b4*/ 	.word	0x0000e9c0


	//   ....[20]....
        /*00b8*/ 	.word	0x0000eb50


	//   ....[21]....
        /*00bc*/ 	.word	0x0000ed10


	//   ....[22]....
        /*00c0*/ 	.word	0x0000edd0


	//----- nvinfo : EIATTR_MAX_THREADS
	.align		4
.L_1897:
        /*00c4*/ 	.byte	0x04, 0x05
        /*00c6*/ 	.short	(.L_1899 - .L_1898)
.L_1898:
        /*00c8*/ 	.word	0x00000080
        /*00cc*/ 	.word	0x00000001
        /*00d0*/ 	.word	0x00000001


	//----- nvinfo : EIATTR_CRS_STACK_SIZE
	.align		4
.L_1899:
        /*00d4*/ 	.byte	0x04, 0x1e
        /*00d6*/ 	.short	(.L_1901 - .L_1900)
.L_1900:
        /*00d8*/ 	.word	0x00000000


	//----- nvinfo : EIATTR_CBANK_PARAM_SIZE
	.align		4
.L_1901:
        /*00dc*/ 	.byte	0x03, 0x19
        /*00de*/ 	.short	0x0230


	//----- nvinfo : EIATTR_PARAM_CBANK
	.align		4
        /*00e0*/ 	.byte	0x04, 0x0a
        /*00e2*/ 	.short	(.L_1903 - .L_1902)
	.align		4
.L_1902:
        /*00e4*/ 	.word	index@(.nv.constant0._ZN2at6native18elementwise_kernelILi128ELi4EZNS0_15gpu_kernel_implINS0_13AUnaryFunctorIdddZZZNS0_17hypot_kernel_cudaERNS_18TensorIteratorBaseEENKUlvE_clEvENKUlvE_clEvEUlddE_EEEEvS5_RKT_EUliE_EEviT1_)
        /*00e8*/ 	.short	0x0380
        /*00ea*/ 	.short	0x0230


	//----- nvinfo : EIATTR_SW_WAR
	.align		4
.L_1903:
        /*00ec*/ 	.byte	0x04, 0x36
        /*00ee*/ 	.short	(.L_1905 - .L_1904)
.L_1904:
        /*00f0*/ 	.word	0x00000008
.L_1905:


//--------------------- .nv.info._ZN2at6native27unrolled_elementwise_kernelINS0_13AUnaryFunctorIdddZZZNS0_17hypot_kernel_cudaERNS_18TensorIteratorBaseEENKUlvE_clEvENKUlvE_clEvEUlddE_EESt5arrayIPcLm2EELi4E23TrivialOffsetCalculatorILi1EjESD_NS0_6memory12LoadWithCastILi1EEENSE_13StoreWithCastILi1EEEEEviT_T0_T2_T3_T4_T5_ --------------------------
	.section	.nv.info._ZN2at6native27unrolled_elementwise_kernelINS0_13AUnaryFunctorIdddZZZNS0_17hypot_kernel_cudaERNS_18TensorIteratorBaseEENKUlvE_clEvENKUlvE_clEvEUlddE_EESt5arrayIPcLm2EELi4E23TrivialOffsetCalculatorILi1EjESD_NS0_6memory12LoadWithCastILi1EEENSE_13StoreWithCastILi1EEEEEviT_T0_T2_T3_T4_T5_,"",@"SHT_CUDA_INFO"
	.sectionflags	@""
	.align	4


	//----- nvinfo : EIATTR_CUDA_API_VERSION
	.align		4
        /*0000*/ 	.byte	0x04, 0x37
        /*0002*/ 	.short	(.L_1907 - .L_1906)
.L_1906:
        /*0004*/ 	.word	0x00000082


	//----- nvinfo : EIATTR_KPARAM_INFO
	.align		4
.L_1907:
        /*0008*/ 	.byte	0x04, 0x17
        /*000a*/ 	.short	(.L_1909 - .L_1908)
.L_1908:
        /*000c*/ 	.word	0x00000000
        /*0010*/ 	.short	0x0006
        /*0012*/ 	.short	0x0034
        /*0014*/ 	.byte	0x00, 0xf0, 0x21, 0x00


	//----- nvinfo : EIATTR_KPARAM_INFO
	.align		4
.L_1909:
        /*0018*/ 	.byte	0x04, 0x17
        /*001a*/ 	.short	(.L_1911 - .L_1910)
.L_1910:
        /*001c*/ 	.word	0x00000000
        /*0020*/ 	.short	0x0005
        /*0022*/ 	.short	0x002c
        /*0024*/ 	.byte	0x00, 0xf0, 0x21, 0x00


	//----- nvinfo : EIATTR_KPARAM_INFO
	.align		4
.L_1911:
        /*0028*/ 	.byte	0x04, 0x17
        /*002a*/ 	.short	(.L_1913 - .L_1912)
.L_1912:
        /*002c*/ 	.word	0x00000000
        /*0030*/ 	.short	0x0004
        /*0032*/ 	.short	0x0029
        /*0034*/ 	.byte	0x00, 0xf0, 0x05, 0x00


	//----- nvinfo : EIATTR_KPARAM_INFO
	.align		4
.L_1913:
        /*0038*/ 	.byte	0x04, 0x17
        /*003a*/ 	.short	(.L_1915 - .L_1914)
.L_1914:
        /*003c*/ 	.word	0x00000000
        /*0040*/ 	.short	0x0003
        /*0042*/ 	.short	0x0028
        /*0044*/ 	.byte	0x00, 0xf0, 0x05, 0x00


	//----- nvinfo : EIATTR_KPARAM_INFO
	.align		4
.L_1915:
        /*0048*/ 	.byte	0x04, 0x17
        /*004a*/ 	.short	(.L_1917 - .L_1916)
.L_1916:
        /*004c*/ 	.word	0x00000000
        /*0050*/ 	.short	0x0002
        /*0052*/ 	.short	0x0018
        /*0054*/ 	.byte	0x00, 0xf0, 0x41, 0x00


	//----- nvinfo : EIATTR_KPARAM_INFO
	.align		4
.L_1917:
        /*0058*/ 	.byte	0x04, 0x17
        /*005a*/ 	.short	(.L_1919 - .L_1918)
.L_1918:
        /*005c*/ 	.word	0x00000000
        /*0060*/ 	.short	0x0001
        /*0062*/ 	.short	0x0008
        /*0064*/ 	.byte	0x00, 0xf0, 0x41, 0x00


	//----- nvinfo : EIATTR_KPARAM_INFO
	.align		4
.L_1919:
        /*0068*/ 	.byte	0x04, 0x17
        /*006a*/ 	.short	(.L_1921 - .L_1920)
.L_1920:
        /*006c*/ 	.word	0x00000000
        /*0070*/ 	.short	0x0000
        /*0072*/ 	.short	0x0000
        /*0074*/ 	.byte	0x00, 0xf0, 0x11, 0x00


	//----- nvinfo : EIATTR_SPARSE_MMA_MASK
	.align		4
.L_1921:
        /*0078*/ 	.byte	0x03, 0x50
        /*007a*/ 	.short	0x0000


	//----- nvinfo : EIATTR_MAXREG_COUNT
	.align		4
        /*007c*/ 	.byte	0x03, 0x1b
        /*007e*/ 	.short	0x00ff


	//----- nvinfo : EIATTR_EXTERNS
	.align		4
        /*0080*/ 	.byte	0x04, 0x0f
        /*0082*/ 	.short	(.L_1923 - .L_1922)


	//   ....[0]....
	.align		4
.L_1922:
        /*0084*/ 	.word	index@(__assertfail)


	//----- nvinfo : EIATTR_MERCURY_ISA_VERSION
	.align		4
.L_1923:
        /*0088*/ 	.byte	0x03, 0x5f
        /*008a*/ 	.short	0x0101


	//----- nvinfo : EIATTR_VRC_CTA_INIT_COUNT
	.align		4
        /*008c*/ 	.byte	0x02, 0x4a
	.zero		1
	.zero		1


	//----- nvinfo : EIATTR_SYSCALL_OFFSETS
	.align		4
        /*0090*/ 	.byte	0x04, 0x46
        /*0092*/ 	.short	(.L_1925 - .L_1924)


	//   ....[0]....
.L_1924:
        /*0094*/ 	.word	0x00000e80


	//   ....[1]....
        /*0098*/ 	.word	0x00001ec0


	//   ....[2]....
        /*009c*/ 	.word	0x00002e40


	//   ....[3]....
        /*00a0*/ 	.word	0x00003d80


	//   ....[4]....
        /*00a4*/ 	.word	0x000068f0


	//   ....[5]....
        /*00a8*/ 	.word	0x00007ad0


	//   ....[6]....
        /*00ac*/ 	.word	0x00008e90


	//   ....[7]....
        /*00b0*/ 	.word	0x0000a250


	//----- nvinfo : EIATTR_EXIT_INSTR_OFFSETS
	.align		4
.L_1925:
        /*00b4*/ 	.byte	0x04, 0x1c
        /*00b6*/ 	.short	(.L_1927 - .L_1926)


	//   ....[0]....
.L_1926:
        /*00b8*/ 	.word	0x000092e0


	//   ....[1]....
        /*00bc*/ 	.word	0x00009420


	//   ....[2]....
        /*00c0*/ 	.word	0x00009460


	//   ....[3]....
        /*00c4*/ 	.word	0x000094f0


	//   ....[4]....
        /*00c8*/ 	.word	0x00009520


	//   ....[5]....
        /*00cc*/ 	.word	0x00009550


	//   ....[6]....
        /*00d0*/ 	.word	0x00009660


	//   ....[7]....
        /*00d4*/ 	.word	0x00009720


	//   ....[8]....
        /*00d8*/ 	.word	0x00009840


	//   ....[9]....
        /*00dc*/ 	.word	0x00009910


	//   ....[10]....
        /*00e0*/ 	.word	0x00009930


	//   ....[11]....
        /*00e4*/ 	.word	0x00009a00


	//   ....[12]....
        /*00e8*/ 	.word	0x00009bf0


	//   ....[13]....
        /*00ec*/ 	.word	0x00009de0


	//   ....[14]....
        /*00f0*/ 	.word	0x00009fc0


	//   ....[15]....
        /*00f4*/ 	.word	0x00009ff0


	//   ....[16]....
        /*00f8*/ 	.word	0x0000a020


	//   ....[17]....
        /*00fc*/ 	.word	0x0000a0c0


	//   ....[18]....
        /*0100*/ 	.word	0x0000a0f0


	//   ....[19]....
        /*0104*/ 	.word	0x0000a260


	//   ....[20]....
        /*0108*/ 	.word	0x0000a3f0


	//   ....[21]....
        /*010c*/ 	.word	0x0000a5b0


	//   ....[22]....
        /*0110*/ 	.word	0x0000a670


	//----- nvinfo : EIATTR_MAX_THREADS
	.align		4
.L_1927:
        /*0114*/ 	.byte	0x04, 0x05
        /*0116*/ 	.short	(.L_1929 - .L_1928)
.L_1928:
        /*0118*/ 	.word	0x00000080
        /*011c*/ 	.word	0x00000001
        /*0120*/ 	.word	0x00000001


	//----- nvinfo : EIATTR_CRS_STACK_SIZE
	.align		4
.L_1929:
        /*0124*/ 	.byte	0x04, 0x1e
        /*0126*/ 	.short	(.L_1931 - .L_1930)
.L_1930:
        /*0128*/ 	.word	0x00000000


	//----- nvinfo : EIATTR_CBANK_PARAM_SIZE
	.align		4
.L_1931:
        /*012c*/ 	.byte	0x03, 0x19
        /*012e*/ 	.short	0x003c


	//----- nvinfo : EIATTR_PARAM_CBANK
	.align		4
        /*0130*/ 	.byte	0x04, 0x0a
        /*0132*/ 	.short	(.L_1933 - .L_1932)
	.align		4
.L_1932:
        /*0134*/ 	.word	index@(.nv.constant0._ZN2at6native27unrolled_elementwise_kernelINS0_13AUnaryFunctorIdddZZZNS0_17hypot_kernel_cudaERNS_18TensorIteratorBaseEENKUlvE_clEvENKUlvE_clEvEUlddE_EESt5arrayIPcLm2EELi4E23TrivialOffsetCalculatorILi1EjESD_NS0_6memory12LoadWithCastILi1EEENSE_13StoreWithCastILi1EEEEEviT_T0_T2_T3_T4_T5_)
        /*0138*/ 	.short	0x0380
        /*013a*/ 	.short	0x003c


	//----- nvinfo : EIATTR_SW_WAR
	.align		4
.L_1933:
        /*013c*/ 	.byte	0x04, 0x36
        /*013e*/ 	.short	(.L_1935 - .L_1934)
.L_1934:
        /*0140*/ 	.word	0x00000008
.L_1935:


//--------------------- .nv.info._ZN2at6native18elementwise_kernelILi128ELi2EZNS0_22gpu_kernel_impl_nocastINS0_13AUnaryFunctorIdddZZZNS0_17hypot_kernel_cudaERNS_18TensorIteratorBaseEENKUlvE_clEvENKUlvE_clEvEUlddE_EEEEvS5_RKT_EUliE_EEviT1_ --------------------------
	.section	.nv.info._ZN2at6native18elementwise_kernelILi128ELi2EZNS0_22gpu_kernel_impl_nocastINS0_13AUnaryFunctorIdddZZZNS0_17hypot_kernel_cudaERNS_18TensorIteratorBaseEENKUlvE_clEvENKUlvE_clEvEUlddE_EEEEvS5_RKT_EUliE_EEviT1_,"",@"SHT_CUDA_INFO"
	.sectionflags	@""
	.align	4


	//----- nvinfo : EIATTR_CUDA_API_VERSION
	.align		4
        /*0000*/ 	.byte	0x04, 0x37
        /*0002*/ 	.short	(.L_1937 - .L_1936)
.L_1936:
        /*0004*/ 	.word	0x00000082


	//----- nvinfo : EIATTR_KPARAM_INFO
	.align		4
.L_1937:
        /*0008*/ 	.byte	0x04, 0x17
        /*000a*/ 	.short	(.L_1939 - .L_1938)
.L_1938:
        /*000c*/ 	.word	0x00000000
        /*0010*/ 	.short	0x0001
        /*0012*/ 	.short	0x0008
        /*0014*/ 	.byte	0x00, 0xf0, 0x81, 0x08


	//----- nvinfo : EIATTR_KPARAM_INFO
	.align		4
.L_1939:
        /*0018*/ 	.byte	0x04, 0x17
        /*001a*/ 	.short	(.L_1941 - .L_1940)
.L_1940:
        /*001c*/ 	.word	0x00000000
        /*0020*/ 	.short	0x0000
        /*0022*/ 	.short	0x0000
        /*0024*/ 	.byte	0x00, 0xf0, 0x11, 0x00


	//----- nvinfo : EIATTR_SPARSE_MMA_MASK
	.align		4
.L_1941:
        /*0028*/ 	.byte	0x03, 0x50
        /*002a*/ 	.short	0x0000


	//----- nvinfo : EIATTR_MAXREG_COUNT
	.align		4
        /*002c*/ 	.byte	0x03, 0x1b
        /*002e*/ 	.short	0x0080


	//----- nvinfo : EIATTR_MERCURY_ISA_VERSION
	.align		4
        /*0030*/ 	.byte	0x03, 0x5f
        /*0032*/ 	.short	0x0101


	//----- nvinfo : EIATTR_VRC_CTA_INIT_COUNT
	.align		4
        /*0034*/ 	.byte	0x02, 0x4a
	.zero		1
	.zero		1


	//----- nvinfo : EIATTR_EXIT_INSTR_OFFSETS
	.align		4
        /*0038*/ 	.byte	0x04, 0x1c
        /*003a*/ 	.short	(.L_1943 - .L_1942)


	//   ....[0]....
.L_1942:
        /*003c*/ 	.word	0x00000740


	//   ....[1]....
        /*0040*/ 	.word	0x00000d50


	//   ....[2]....
        /*0044*/ 	.word	0x000026e0


	//   ....[3]....
        /*0048*/ 	.word	0x00003fd0


	//----- nvinfo : EIATTR_MAX_THREADS
	.align		4
.L_1943:
        /*004c*/ 	.byte	0x04, 0x05
        /*004e*/ 	.short	(.L_1945 - .L_1944)
.L_1944:
        /*0050*/ 	.word	0x00000080
        /*0054*/ 	.word	0x00000001
        /*0058*/ 	.word	0x00000001


	//----- nvinfo : EIATTR_CRS_STACK_SIZE
	.align		4
.L_1945:
        /*005c*/ 	.byte	0x04, 0x1e
        /*005e*/ 	.short	(.L_1947 - .L_1946)
.L_1946:
        /*0060*/ 	.word	0x00000000


	//----- nvinfo : EIATTR_CBANK_PARAM_SIZE
	.align		4
.L_1947:
        /*0064*/ 	.byte	0x03, 0x19
        /*0066*/ 	.short	0x0228


	//----- nvinfo : EIATTR_PARAM_CBANK
	.align		4
        /*0068*/ 	.byte	0x04, 0x0a
        /*006a*/ 	.short	(.L_1949 - .L_1948)
	.align		4
.L_1948:
        /*006c*/ 	.word	index@(.nv.constant0._ZN2at6native18elementwise_kernelILi128ELi2EZNS0_22gpu_kernel_impl_nocastINS0_13AUnaryFunctorIdddZZZNS0_17hypot_kernel_cudaERNS_18TensorIteratorBaseEENKUlvE_clEvENKUlvE_clEvEUlddE_EEEEvS5_RKT_EUliE_EEviT1_)
        /*0070*/ 	.short	0x0380
        /*0072*/ 	.short	0x0228


	//----- nvinfo : EIATTR_SW_WAR
	.align		4
.L_1949:
        /*0074*/ 	.byte	0x04, 0x36
        /*0076*/ 	.short	(.L_1951 - .L_1950)
.L_1950:
        /*0078*/ 	.word	0x00000008
.L_1951:


//--------------------- .nv.info._ZN2at6native27unrolled_elementwise_kernelINS0_13AUnaryFunctorIdddZZZNS0_17hypot_kernel_cudaERNS_18TensorIteratorBaseEENKUlvE_clEvENKUlvE_clEvEUlddE_EESt5arrayIPcLm2EELi4E23TrivialOffsetCalculatorILi1EjESD_NS0_6memory15LoadWithoutCastENSE_16StoreWithoutCastEEEviT_T0_T2_T3_T4_T5_ --------------------------
	.section	.nv.info._ZN2at6native27unrolled_elementwise_kernelINS0_13AUnaryFunctorIdddZZZNS0_17hypot_kernel_cudaERNS_18TensorIteratorBaseEENKUlvE_clEvENKUlvE_clEvEUlddE_EESt5arrayIPcLm2EELi4E23TrivialOffsetCalculatorILi1EjESD_NS0_6memory15LoadWithoutCastENSE_16StoreWithoutCastEEEviT_T0_T2_T3_T4_T5_,"",@"SHT_CUDA_INFO"
	.sectionflags	@""
	.align	4


	//----- nvinfo : EIATTR_CUDA_API_VERSION
	.align		4
        /*0000*/ 	.byte	0x04, 0x37
        /*0002*/ 	.short	(.L_1953 - .L_1952)
.L_1952:
        /*0004*/ 	.word	0x00000082


	//----- nvinfo : EIATTR_KPARAM_INFO
	.align		4
.L_1953:
        /*0008*/ 	.byte	0x04, 0x17
        /*000a*/ 	.short	(.L_1955 - .L_1954)
.L_1954:
        /*000c*/ 	.word	0x00000000
        /*0010*/ 	.short	0x0006
        /*0012*/ 	.short	0x002b
        /*0014*/ 	.byte	0x00, 0xf0, 0x05, 0x00


	//----- nvinfo : EIATTR_KPARAM_INFO
	.align		4
.L_1955:
        /*0018*/ 	.byte	0x04, 0x17
        /*001a*/ 	.short	(.L_1957 - .L_1956)
.L_1956:
        /*001c*/ 	.word	0x00000000
        /*0020*/ 	.short	0x0005
        /*0022*/ 	.short	0x002a
        /*0024*/ 	.byte	0x00, 0xf0, 0x05, 0x00


	//----- nvinfo : EIATTR_KPARAM_INFO
	.align		4
.L_1957:
        /*0028*/ 	.byte	0x04, 0x17
        /*002a*/ 	.short	(.L_1959 - .L_1958)
.L_1958:
        /*002c*/ 	.word	0x00000000
        /*0030*/ 	.short	0x0004
        /*0032*/ 	.short	0x0029
        /*0034*/ 	.byte	0x00, 0xf0, 0x05, 0x00


	//----- nvinfo : EIATTR_KPARAM_INFO
	.align		4
.L_1959:
        /*0038*/ 	.byte	0x04, 0x17
        /*003a*/ 	.short	(.L_1961 - .L_1960)
.L_1960:
        /*003c*/ 	.word	0x00000000
        /*0040*/ 	.short	0x0003
        /*0042*/ 	.short	0x0028
        /*0044*/ 	.byte	0x00, 0xf0, 0x05, 0x00


	//----- nvinfo : EIATTR_KPARAM_INFO
	.align		4
.L_1961:
        /*0048*/ 	.byte	0x04, 0x17
        /*004a*/ 	.short	(.L_1963 - .L_1962)
.L_1962:
        /*004c*/ 	.word	0x00000000
        /*0050*/ 	.short	0x0002
        /*0052*/ 	.short	0x0018
        /*0054*/ 	.byte	0x00, 0xf0, 0x41, 0x00


	//----- nvinfo : EIATTR_KPARAM_INFO
	.align		4
.L_1963:
        /*0058*/ 	.byte	0x04, 0x17
        /*005a*/ 	.short	(.L_1965 - .L_1964)
.L_1964:
        /*005c*/ 	.word	0x00000000
        /*0060*/ 	.short	0x0001
        /*0062*/ 	.short	0x0008
        /*0064*/ 	.byte	0x00, 0xf0, 0x41, 0x00


	//----- nvinfo : EIATTR_KPARAM_INFO
	.align		4
.L_1965:
        /*0068*/ 	.byte	0x04, 0x17
        /*006a*/ 	.short	(.L_1967 - .L_1966)
.L_1966:
        /*006c*/ 	.word	0x00000000
        /*0070*/ 	.short	0x0000
        /*0072*/ 	.short	0x0000
        /*0074*/ 	.byte	0x00, 0xf0, 0x11, 0x00


	//----- nvinfo : EIATTR_SPARSE_MMA_MASK
	.align		4
.L_1967:
        /*0078*/ 	.byte	0x03, 0x50
        /*007a*/ 	.short	0x0000


	//----- nvinfo : EIATTR_MAXREG_COUNT
	.align		4
        /*007c*/ 	.byte	0x03, 0x1b
        /*007e*/ 	.short	0x00ff


	//----- nvinfo : EIATTR_MERCURY_ISA_VERSION
	.align		4
        /*0080*/ 	.byte	0x03, 0x5f
        /*0082*/ 	.short	0x0101


	//----- nvinfo : EIATTR_VRC_CTA_INIT_COUNT
	.align		4
        /*0084*/ 	.byte	0x02, 0x4a
	.zero		1
	.zero		1


	//----- nvinfo : EIATTR_EXIT_INSTR_OFFSETS
	.align		4
        /*0088*/ 	.byte	0x04, 0x1c
        /*008a*/ 	.short	(.L_1969 - .L_1968)


	//   ....[0]....
.L_1968:
        /*008c*/ 	.word	0x00001b60


	//   ....[1]....
        /*0090*/ 	.word	0x00001bb0


	//----- nvinfo : EIATTR_MAX_THREADS
	.align		4
.L_1969:
        /*0094*/ 	.byte	0x04, 0x05
        /*0096*/ 	.short	(.L_1971 - .L_1970)
.L_1970:
        /*0098*/ 	.word	0x00000080
        /*009c*/ 	.word	0x00000001
        /*00a0*/ 	.word	0x00000001


	//----- nvinfo : EIATTR_CRS_STACK_SIZE
	.align		4
.L_1971:
        /*00a4*/ 	.byte	0x04, 0x1e
        /*00a6*/ 	.short	(.L_1973 - .L_1972)
.L_1972:
        /*00a8*/ 	.word	0x00000000


	//----- nvinfo : EIATTR_CBANK_PARAM_SIZE
	.align		4
.L_1973:
        /*00ac*/ 	.byte	0x03, 0x19
        /*00ae*/ 	.short	0x002c


	//----- nvinfo : EIATTR_PARAM_CBANK
	.align		4
        /*00b0*/ 	.byte	0x04, 0x0a
        /*00b2*/ 	.short	(.L_1975 - .L_1974)
	.align		4
.L_1974:
        /*00b4*/ 	.word	index@(.nv.constant0._ZN2at6native27unrolled_elementwise_kernelINS0_13AUnaryFunctorIdddZZZNS0_17hypot_kernel_cudaERNS_18TensorIteratorBaseEENKUlvE_clEvENKUlvE_clEvEUlddE_EESt5arrayIPcLm2EELi4E23TrivialOffsetCalculatorILi1EjESD_NS0_6memory15LoadWithoutCastENSE_16StoreWithoutCastEEEviT_T0_T2_T3_T4_T5_)
        /*00b8*/ 	.short	0x0380
        /*00ba*/ 	.short	0x002c


	//----- nvinfo : EIATTR_SW_WAR
	.align		4
.L_1975:
        /*00bc*/ 	.byte	0x04, 0x36
        /*00be*/ 	.short	(.L_1977 - .L_1976)
.L_1976:
        /*00c0*/ 	.word	0x00000008
.L_1977:


//--------------------- .nv.info._ZN2at6native29vectorized_elementwise_kernelILi2ENS0_13AUnaryFunctorIdddZZZNS0_17hypot_kernel_cudaERNS_18TensorIteratorBaseEENKUlvE_clEvENKUlvE_clEvEUlddE_EESt5arrayIPcLm2EEEEviT0_T1_ --------------------------
	.section	.nv.info._ZN2at6native29vectorized_elementwise_kernelILi2ENS0_13AUnaryFunctorIdddZZZNS0_17hypot_kernel_cudaERNS_18TensorIteratorBaseEENKUlvE_clEvENKUlvE_clEvEUlddE_EESt5arrayIPcLm2EEEEviT0_T1_,"",@"SHT_CUDA_INFO"
	.sectionflags	@""
	.align	4


	//----- nvinfo : EIATTR_CUDA_API_VERSION
	.align		4
        /*0000*/ 	.byte	0x04, 0x37
        /*0002*/ 	.short	(.L_1979 - .L_1978)
.L_1978:
        /*0004*/ 	.word	0x00000082


	//----- nvinfo : EIATTR_KPARAM_INFO
	.align		4
.L_1979:
        /*0008*/ 	.byte	0x04, 0x17
        /*000a*/ 	.short	(.L_1981 - .L_1980)
.L_1980:
        /*000c*/ 	.word	0x00000000
        /*0010*/ 	.short	0x0002
        /*0012*/ 	.short	0x0018
        /*0014*/ 	.byte	0x00, 0xf0, 0x41, 0x00


	//----- nvinfo : EIATTR_KPARAM_INFO
	.align		4
.L_1981:
        /*0018*/ 	.byte	0x04, 0x17
        /*001a*/ 	.short	(.L_1983 - .L_1982)
.L_1982:
        /*001c*/ 	.word	0x00000000
        /*0020*/ 	.short	0x0001
        /*0022*/ 	.short	0x0008
        /*0024*/ 	.byte	0x00, 0xf0, 0x41, 0x00


	//----- nvinfo : EIATTR_KPARAM_INFO
	.align		4
.L_1983:
        /*0028*/ 	.byte	0x04, 0x17
        /*002a*/ 	.short	(.L_1985 - .L_1984)
.L_1984:
        /*002c*/ 	.word	0x00000000
        /*0030*/ 	.short	0x0000
        /*0032*/ 	.short	0x0000
        /*0034*/ 	.byte	0x00, 0xf0, 0x11, 0x00


	//----- nvinfo : EIATTR_SPARSE_MMA_MASK
	.align		4
.L_1985:
        /*0038*/ 	.byte	0x03, 0x50
        /*003a*/ 	.short	0x0000


	//----- nvinfo : EIATTR_MAXREG_COUNT
	.align		4
        /*003c*/ 	.byte	0x03, 0x1b
        /*003e*/ 	.short	0x00ff


	//----- nvinfo : EIATTR_MERCURY_ISA_VERSION
	.align		4
        /*0040*/ 	.byte	0x03, 0x5f
        /*0042*/ 	.short	0x0101


	//----- nvinfo : EIATTR_VRC_CTA_INIT_COUNT
	.align		4
        /*0044*/ 	.byte	0x02, 0x4a
	.zero		1
	.zero		1


	//----- nvinfo : EIATTR_EXIT_INSTR_OFFSETS
	.align		4
        /*0048*/ 	.byte	0x04, 0x1c
        /*004a*/ 	.short	(.L_1987 - .L_1986)


	//   ....[0]....
.L_1986:
        /*004c*/ 	.word	0x00003860


	//   ....[1]....
        /*0050*/ 	.word	0x000038b0


	//   ....[2]....
        /*0054*/ 	.word	0x000067e0


	//----- nvinfo : EIATTR_MAX_THREADS
	.align		4
.L_1987:
        /*0058*/ 	.byte	0x04, 0x05
        /*005a*/ 	.short	(.L_1989 - .L_1988)
.L_1988:
        /*005c*/ 	.word	0x00000080
        /*0060*/ 	.word	0x00000001
        /*0064*/ 	.word	0x00000001


	//----- nvinfo : EIATTR_CRS_STACK_SIZE
	.align		4
.L_1989:
        /*0068*/ 	.byte	0x04, 0x1e
        /*006a*/ 	.short	(.L_1991 - .L_1990)
.L_1990:
        /*006c*/ 	.word	0x00000000


	//----- nvinfo : EIATTR_CBANK_PARAM_SIZE
	.align		4
.L_1991:
        /*0070*/ 	.byte	0x03, 0x19
        /*0072*/ 	.short	0x0028


	//----- nvinfo : EIATTR_PARAM_CBANK
	.align		4
        /*0074*/ 	.byte	0x04, 0x0a
        /*0076*/ 	.short	(.L_1993 - .L_1992)
	.align		4
.L_1992:
        /*0078*/ 	.word	index@(.nv.constant0._ZN2at6native29vectorized_elementwise_kernelILi2ENS0_13AUnaryFunctorIdddZZZNS0_17hypot_kernel_cudaERNS_18TensorIteratorBaseEENKUlvE_clEvENKUlvE_clEvEUlddE_EESt5arrayIPcLm2EEEEviT0_T1_)
        /*007c*/ 	.short	0x0380
        /*007e*/ 	.short	0x0028


	//----- nvinfo : EIATTR_SW_WAR
	.align		4
.L_1993:
        /*0080*/ 	.byte	0x04, 0x36
        /*0082*/ 	.short	(.L_1995 - .L_1994)
.L_1994:
        /*0084*/ 	.word	0x00000008
.L_1995:


//--------------------- .nv.info._ZN2at6native29vectorized_elementwise_kernelILi4ENS0_13AUnaryFunctorIdddZZZNS0_17hypot_kernel_cudaERNS_18TensorIteratorBaseEENKUlvE_clEvENKUlvE_clEvEUlddE_EESt5arrayIPcLm2EEEEviT0_T1_ --------------------------
	.section	.nv.info._ZN2at6native29vectorized_elementwise_kernelILi4ENS0_13AUnaryFunctorIdddZZZNS0_17hypot_kernel_cudaERNS_18TensorIteratorBaseEENKUlvE_clEvENKUlvE_clEvEUlddE_EESt5arrayIPcLm2EEEEviT0_T1_,"",@"SHT_CUDA_INFO"
	.sectionflags	@""
	.align	4


	//----- nvinfo : EIATTR_CUDA_API_VERSION
	.align		4
        /*0000*/ 	.byte	0x04, 0x37
        /*0002*/ 	.short	(.L_1997 - .L_1996)
.L_1996:
        /*0004*/ 	.word	0x00000082


	//----- nvinfo : EIATTR_KPARAM_INFO
	.align		4
.L_1997:
        /*0008*/ 	.byte	0x04, 0x17
        /*000a*/ 	.short	(.L_1999 - .L_1998)
.L_1998:
        /*000c*/ 	.word	0x00000000
        /*0010*/ 	.short	0x0002
        /*0012*/ 	.short	0x0018
        /*0014*/ 	.byte	0x00, 0xf0, 0x41, 0x00


	//----- nvinfo : EIATTR_KPARAM_INFO
	.align		4
.L_1999:
        /*0018*/ 	.byte	0x04, 0x17
        /*001a*/ 	.short	(.L_2001 - .L_2000)
.L_2000:
        /*001c*/ 	.word	0x00000000
        /*0020*/ 	.short	0x0001
        /*0022*/ 	.short	0x0008
        /*0024*/ 	.byte	0x00, 0xf0, 0x41, 0x00


	//----- nvinfo : EIATTR_KPARAM_INFO
	.align		4
.L_2001:
        /*0028*/ 	.byte	0x04, 0x17
        /*002a*/ 	.short	(.L_2003 - .L_2002)
.L_2002:
        /*002c*/ 	.word	0x00000000
        /*0030*/ 	.short	0x0000
        /*0032*/ 	.short	0x0000
        /*0034*/ 	.byte	0x00, 0xf0, 0x11, 0x00


	//----- nvinfo : EIATTR_SPARSE_MMA_MASK
	.align		4
.L_2003:
        /*0038*/ 	.byte	0x03, 0x50
        /*003a*/ 	.short	0x0000


	//----- nvinfo : EIATTR_MAXREG_COUNT
	.align		4
        /*003c*/ 	.byte	0x03, 0x1b
        /*003e*/ 	.short	0x00ff


	//----- nvinfo : EIATTR_MERCURY_ISA_VERSION
	.align		4
        /*0040*/ 	.byte	0x03, 0x5f
        /*0042*/ 	.short	0x0101


	//----- nvinfo : EIATTR_VRC_CTA_INIT_COUNT
	.align		4
        /*0044*/ 	.byte	0x02, 0x4a
	.zero		1
	.zero		1


	//----- nvinfo : EIATTR_EXIT_INSTR_OFFSETS
	.align		4
        /*0048*/ 	.byte	0x04, 0x1c
        /*004a*/ 	.short	(.L_2005 - .L_2004)


	//   ....[0]....
.L_2004:
        /*004c*/ 	.word	0x000038a0


	//   ....[1]....
        /*0050*/ 	.word	0x000038f0


	//   ....[2]....
        /*0054*/ 	.word	0x00006800


	//----- nvinfo : EIATTR_MAX_THREADS
	.align		4
.L_2005:
        /*0058*/ 	.byte	0x04, 0x05
        /*005a*/ 	.short	(.L_2007 - .L_2006)
.L_2006:
        /*005c*/ 	.word	0x00000080
        /*0060*/ 	.word	0x00000001
        /*0064*/ 	.word	0x00000001


	//----- nvinfo : EIATTR_CRS_STACK_SIZE
	.align		4
.L_2007:
        /*0068*/ 	.byte	0x04, 0x1e
        /*006a*/ 	.short	(.L_2009 - .L_2008)
.L_2008:
        /*006c*/ 	.word	0x00000000


	//----- nvinfo : EIATTR_CBANK_PARAM_SIZE
	.align		4
.L_2009:
        /*0070*/ 	.byte	0x03, 0x19
        /*0072*/ 	.short	0x0028


	//----- nvinfo : EIATTR_PARAM_CBANK
	.align		4
        /*0074*/ 	.byte	0x04, 0x0a
        /*0076*/ 	.short	(.L_2011 - .L_2010)
	.align		4
.L_2010:
        /*0078*/ 	.word	index@(.nv.constant0._ZN2at6native29vectorized_elementwise_kernelILi4ENS0_13AUnaryFunctorIdddZZZNS0_17hypot_kernel_cudaERNS_18TensorIteratorBaseEENKUlvE_clEvENKUlvE_clEvEUlddE_EESt5arrayIPcLm2EEEEviT0_T1_)
        /*007c*/ 	.short	0x0380
        /*007e*/ 	.short	0x0028


	//----- nvinfo : EIATTR_SW_WAR
	.align		4
.L_2011:
        /*0080*/ 	.byte	0x04, 0x36
        /*0082*/ 	.short	(.L_2013 - .L_2012)
.L_2012:
        /*0084*/ 	.word	0x00000008
.L_2013:


//--------------------- .nv.info._ZN2at6native29vectorized_elementwise_kernelILi8ENS0_13AUnaryFunctorIdddZZZNS0_17hypot_kernel_cudaERNS_18TensorIteratorBaseEENKUlvE_clEvENKUlvE_clEvEUlddE_EESt5arrayIPcLm2EEEEviT0_T1_ --------------------------
	.section	.nv.info._ZN2at6native29vectorized_elementwise_kernelILi8ENS0_13AUnaryFunctorIdddZZZNS0_17hypot_kernel_cudaERNS_18TensorIteratorBaseEENKUlvE_clEvENKUlvE_clEvEUlddE_EESt5arrayIPcLm2EEEEviT0_T1_,"",@"SHT_CUDA_INFO"
	.sectionflags	@""
	.align	4


	//----- nvinfo : EIATTR_CUDA_API_VERSION
	.align		4
        /*0000*/ 	.byte	0x04, 0x37
        /*0002*/ 	.short	(.L_2015 - .L_2014)
.L_2014:
        /*0004*/ 	.word	0x00000082


	//----- nvinfo : EIATTR_KPARAM_INFO
	.align		4
.L_2015:
        /*0008*/ 	.byte	0x04, 0x17
        /*000a*/ 	.short	(.L_2017 - .L_2016)
.L_2016:
        /*000c*/ 	.word	0x00000000
        /*0010*/ 	.short	0x0002
        /*0012*/ 	.short	0x0018
        /*0014*/ 	.byte	0x00, 0xf0, 0x41, 0x00


	//----- nvinfo : EIATTR_KPARAM_INFO
	.align		4
.L_2017:
        /*0018*/ 	.byte	0x04, 0x17
        /*001a*/ 	.short	(.L_2019 - .L_2018)
.L_2018:
        /*001c*/ 	.word	0x00000000
        /*0020*/ 	.short	0x0001
        /*0022*/ 	.short	0x0008
        /*0024*/ 	.byte	0x00, 0xf0, 0x41, 0x00


	//----- nvinfo : EIATTR_KPARAM_INFO
	.align		4
.L_2019:
        /*0028*/ 	.byte	0x04, 0x17
        /*002a*/ 	.short	(.L_2021 - .L_2020)
.L_2020:
        /*002c*/ 	.word	0x00000000
        /*0030*/ 	.short	0x0000
        /*0032*/ 	.short	0x0000
        /*0034*/ 	.byte	0x00, 0xf0, 0x11, 0x00


	//----- nvinfo : EIATTR_SPARSE_MMA_MASK
	.align		4
.L_2021:
        /*0038*/ 	.byte	0x03, 0x50
        /*003a*/ 	.short	0x0000


	//----- nvinfo : EIATTR_MAXREG_COUNT
	.align		4
        /*003c*/ 	.byte	0x03, 0x1b
        /*003e*/ 	.short	0x00ff


	//----- nvinfo : EIATTR_MERCURY_ISA_VERSION
	.align		4
        /*0040*/ 	.byte	0x03, 0x5f
        /*0042*/ 	.short	0x0101


	//----- nvinfo : EIATTR_VRC_CTA_INIT_COUNT
	.align		4
        /*0044*/ 	.byte	0x02, 0x4a
	.zero		1
	.zero		1


	//----- nvinfo : EIATTR_EXIT_INSTR_OFFSETS
	.align		4
        /*0048*/ 	.byte	0x04, 0x1c
        /*004a*/ 	.short	(.L_2023 - .L_2022)


	//   ....[0]....
.L_2022:
        /*004c*/ 	.word	0x00000010


	//----- nvinfo : EIATTR_MAX_THREADS
	.align		4
.L_2023:
        /*0050*/ 	.byte	0x04, 0x05
        /*0052*/ 	.short	(.L_2025 - .L_2024)
.L_2024:
        /*0054*/ 	.word	0x00000080
        /*0058*/ 	.word	0x00000001
        /*005c*/ 	.word	0x00000001


	//----- nvinfo : EIATTR_CBANK_PARAM_SIZE
	.align		4
.L_2025:
        /*0060*/ 	.byte	0x03, 0x19
        /*0062*/ 	.short	0x0028


	//----- nvinfo : EIATTR_PARAM_CBANK
	.align		4
        /*0064*/ 	.byte	0x04, 0x0a
        /*0066*/ 	.short	(.L_2027 - .L_2026)
	.align		4
.L_2026:
        /*0068*/ 	.word	index@(.nv.constant0._ZN2at6native29vectorized_elementwise_kernelILi8ENS0_13AUnaryFunctorIdddZZZNS0_17hypot_kernel_cudaERNS_18TensorIteratorBaseEENKUlvE_clEvENKUlvE_clEvEUlddE_EESt5arrayIPcLm2EEEEviT0_T1_)
        /*006c*/ 	.short	0x0380
        /*006e*/ 	.short	0x0028


	//----- nvinfo : EIATTR_SW_WAR
	.align		4
.L_2027:
        /*0070*/ 	.byte	0x04, 0x36
        /*0072*/ 	.short	(.L_2029 - .L_2028)
.L_2028:
        /*0074*/ 	.word	0x00000008
.L_2029:


//--------------------- .nv.info._ZN2at6native18elementwise_kernelILi128ELi4EZNS0_15gpu_kernel_implINS0_13BinaryFunctorIdddZZZNS0_17hypot_kernel_cudaERNS_18TensorIteratorBaseEENKUlvE_clEvENKUlvE_clEvEUlddE_EEEEvS5_RKT_EUliE_EEviT1_ --------------------------
	.section	.nv.info._ZN2at6native18elementwise_kernelILi128ELi4EZNS0_15gpu_kernel_implINS0_13BinaryFunctorIdddZZZNS0_17hypot_kernel_cudaERNS_18TensorIteratorBaseEENKUlvE_clEvENKUlvE_clEvEUlddE_EEEEvS5_RKT_EUliE_EEviT1_,"",@"SHT_CUDA_INFO"
	.sectionflags	@""
	.align	4


	//----- nvinfo : EIATTR_CUDA_API_VERSION
	.align		4
        /*0000*/ 	.byte	0x04, 0x37
        /*0002*/ 	.short	(.L_2031 - .L_2030)
.L_2030:
        /*0004*/ 	.word	0x00000082


	//----- nvinfo : EIATTR_KPARAM_INFO
	.align		4
.L_2031:
        /*0008*/ 	.byte	0x04, 0x17
        /*000a*/ 	.short	(.L_2033 - .L_2032)
.L_2032:
        /*000c*/ 	.word	0x00000000
        /*0010*/ 	.short	0x0001
        /*0012*/ 	.short	0x0008
        /*0014*/ 	.byte	0x00, 0xf0, 0x21, 0x0a


	//----- nvinfo : EIATTR_KPARAM_INFO
	.align		4
.L_2033:
        /*0018*/ 	.byte	0x04, 0x17
        /*001a*/ 	.short	(.L_2035 - .L_2034)
.L_2034:
        /*001c*/ 	.word	0x00000000
        /*0020*/ 	.short	0x0000
        /*0022*/ 	.short	0x0000
        /*0024*/ 	.byte	0x00, 0xf0, 0x11, 0x00


	//----- nvinfo : EIATTR_SPARSE_MMA_MASK
	.align		4
.L_2035:
        /*0028*/ 	.byte	0x03, 0x50
        /*002a*/ 	.short	0x0000


	//----- nvinfo : EIATTR_MAXREG_COUNT
	.align		4
        /*002c*/ 	.byte	0x03, 0x1b
        /*002e*/ 	.short	0x0080


	//----- nvinfo : EIATTR_EXTERNS
	.align		4
        /*0030*/ 	.byte	0x04, 0x0f
        /*0032*/ 	.short	(.L_2037 - .L_2036)


	//   ....[0]....
	.align		4
.L_2036:
        /*0034*/ 	.word	index@(__assertfail)


	//----- nvinfo : EIATTR_MERCURY_ISA_VERSION
	.align		4
.L_2037:
        /*0038*/ 	.byte	0x03, 0x5f
        /*003a*/ 	.short	0x0101


	//----- nvinfo : EIATTR_VRC_CTA_INIT_COUNT
	.align		4
        /*003c*/ 	.byte	0x02, 0x4a
	.zero		1
	.zero		1


	//----- nvinfo : EIATTR_SYSCALL_OFFSETS
	.align		4
        /*0040*/ 	.byte	0x04, 0x46
        /*0042*/ 	.short	(.L_2039 - .L_2038)


	//   ....[0]....
.L_2038:
        /*0044*/ 	.word	0x000024c0


	//   ....[1]....
        /*0048*/ 	.word	0x000033a0


	//   ....[2]....
        /*004c*/ 	.word	0x00004c60


	//   ....[3]....
        /*0050*/ 	.word	0x00007320


	//   ....[4]....
        /*0054*/ 	.word	0x00008200


	//   ....[5]....
        /*0058*/ 	.word	0x000097d0


	//   ....[6]....
        /*005c*/ 	.word	0x0000c0c0


	//   ....[7]....
        /*0060*/ 	.word	0x0000cfa0


	//   ....[8]....
        /*0064*/ 	.word	0x0000e570


	//   ....[9]....
        /*0068*/ 	.word	0x00010e80


	//   ....[10]....
        /*006c*/ 	.word	0x00011d60


	//   ....[11]....
        /*0070*/ 	.word	0x00013310


	//----- nvinfo : EIATTR_EXIT_INSTR_OFFSETS
	.align		4
.L_2039:
        /*0074*/ 	.byte	0x04, 0x1c
        /*0076*/ 	.short	(.L_2041 - .L_2040)


	//   ....[0]....
.L_2040:
        /*0078*/ 	.word	0x0000e9d0


	//   ....[1]....
        /*007c*/ 	.word	0x000124e0


	//   ....[2]....
        /*0080*/ 	.word	0x00012520


	//   ....[3]....
        /*0084*/ 	.word	0x000125b0


	//   ....[4]....
        /*0088*/ 	.word	0x000125e0


	//   ....[5]....
        /*008c*/ 	.word	0x00012610


	//   ....[6]....
        /*0090*/ 	.word	0x00012720


	//   ....[7]....
        /*0094*/ 	.word	0x000127e0


	//   ....[8]....
        /*0098*/ 	.word	0x00012900


	//   ....[9]....
        /*009c*/ 	.word	0x000129d0


	//   ....[10]....
        /*00a0*/ 	.word	0x000129f0


	//   ....[11]....
        /*00a4*/ 	.word	0x00012ac0


	//   ....[12]....
        /*00a8*/ 	.word	0x00012cb0


	//   ....[13]....
        /*00ac*/ 	.word	0x00012ea0


	//   ....[14]....
        /*00b0*/ 	.word	0x00013080


	//   ....[15]....
        /*00b4*/ 	.word	0x000130b0


	//   ....[16]....
        /*00b8*/ 	.word	0x000130e0


	//   ....[17]....
        /*00bc*/ 	.word	0x00013180


	//   ....[18]....
        /*00c0*/ 	.word	0x000131b0


	//   ....[19]....
        /*00c4*/ 	.word	0x00013320


	//   ....[20]....
        /*00c8*/ 	.word	0x000134b0


	//   ....[21]....
        /*00cc*/ 	.word	0x00013670


	//   ....[22]....
        /*00d0*/ 	.word	0x00013730


	//----- nvinfo : EIATTR_MAX_THREADS
	.align		4
.L_2041:
        /*00d4*/ 	.byte	0x04, 0x05
        /*00d6*/ 	.short	(.L_2043 - .L_2042)
.L_2042:
        /*00d8*/ 	.word	0x00000080
        /*00dc*/ 	.word	0x00000001
        /*00e0*/ 	.word	0x00000001


	//----- nvinfo : EIATTR_CRS_STACK_SIZE
	.align		4
.L_2043:
        /*00e4*/ 	.byte	0x04, 0x1e
        /*00e6*/ 	.short	(.L_2045 - .L_2044)
.L_2044:
        /*00e8*/ 	.word	0x00000000


	//----- nvinfo : EIATTR_CBANK_PARAM_SIZE
	.align		4
.L_2045:
        /*00ec*/ 	.byte	0x03, 0x19
        /*00ee*/ 	.short	0x0290


	//----- nvinfo : EIATTR_PARAM_CBANK
	.align		4
        /*00f0*/ 	.byte	0x04, 0x0a
        /*00f2*/ 	.short	(.L_2047 - .L_2046)
	.align		4
.L_2046:
        /*00f4*/ 	.word	index@(.nv.constant0._ZN2at6native18elementwise_kernelILi128ELi4EZNS0_15gpu_kernel_implINS0_13BinaryFunctorIdddZZZNS0_17hypot_kernel_cudaERNS_18TensorIteratorBaseEENKUlvE_clEvENKUlvE_clEvEUlddE_EEEEvS5_RKT_EUliE_EEviT1_)
        /*00f8*/ 	.short	0x0380
        /*00fa*/ 	.short	0x0290


	//----- nvinfo : EIATTR_SW_WAR
	.align		4
.L_2047:
        /*00fc*/ 	.byte	0x04, 0x36
        /*00fe*/ 	.short	(.L_2049 - .L_2048)
.L_2048:
        /*0100*/ 	.word	0x00000008
.L_2049:


//--------------------- .nv.info._ZN2at6native27unrolled_elementwise_kernelINS0_13BinaryFunctorIdddZZZNS0_17hypot_kernel_cudaERNS_18TensorIteratorBaseEENKUlvE_clEvENKUlvE_clEvEUlddE_EESt5arrayIPcLm3EELi4E23TrivialOffsetCalculatorILi2EjESC_ILi1EjENS0_6memory12LoadWithCastILi2EEENSF_13StoreWithCastILi1EEEEEviT_T0_T2_T3_T4_T5_ --------------------------
	.section	.nv.info._ZN2at6native27unrolled_elementwise_kernelINS0_13BinaryFunctorIdddZZZNS0_17hypot_kernel_cudaERNS_18TensorIteratorBaseEENKUlvE_clEvENKUlvE_clEvEUlddE_EESt5arrayIPcLm3EELi4E23TrivialOffsetCalculatorILi2EjESC_ILi1EjENS0_6memory12LoadWithCastILi2EEENSF_13StoreWithCastILi1EEEEEviT_T0_T2_T3_T4_T5_,"",@"SHT_CUDA_INFO"
	.sectionflags	@""
	.align	4


	//----- nvinfo : EIATTR_CUDA_API_VERSION
	.align		4
        /*0000*/ 	.byte	0x04, 0x37
        /*0002*/ 	.short	(.L_2051 - .L_2050)
.L_2050:
        /*0004*/ 	.word	0x00000082


	//----- nvinfo : EIATTR_KPARAM_INFO
	.align		4
.L_2051:
        /*0008*/ 	.byte	0x04, 0x17
        /*000a*/ 	.short	(.L_2053 - .L_2052)
.L_2052:
        /*000c*/ 	.word	0x00000000
        /*0010*/ 	.short	0x0006
        /*0012*/ 	.short	0x0030
        /*0014*/ 	.byte	0x00, 0xf0, 0x21, 0x00


	//----- nvinfo : EIATTR_KPARAM_INFO
	.align		4
.L_2053:
        /*0018*/ 	.byte	0x04, 0x17
        /*001a*/ 	.short	(.L_2055 - .L_2054)
.L_2054:
        /*001c*/ 	.word	0x00000000
        /*0020*/ 	.short	0x0005
        /*0022*/ 	.short	0x0024
        /*0024*/ 	.byte	0x00, 0xf0, 0x31, 0x00


	//----- nvinfo : EIATTR_KPARAM_INFO
	.align		4
.L_2055:
        /*0028*/ 	.byte	0x04, 0x17
        /*002a*/ 	.short	(.L_2057 - .L_2056)
.L_2056:
        /*002c*/ 	.word	0x00000000
        /*0030*/ 	.short	0x0004
        /*0032*/ 	.short	0x0021
        /*0034*/ 	.byte	0x00, 0xf0, 0x05, 0x00


	//----- nvinfo : EIATTR_KPARAM_INFO
	.align		4
.L_2057:
        /*0038*/ 	.byte	0x04, 0x17
        /*003a*/ 	.short	(.L_2059 - .L_2058)
.L_2058:
        /*003c*/ 	.word	0x00000000
        /*0040*/ 	.short	0x0003
        /*0042*/ 	.short	0x0020
        /*0044*/ 	.byte	0x00, 0xf0, 0x05, 0x00


	//----- nvinfo : EIATTR_KPARAM_INFO
	.align		4
.L_2059:
        /*0048*/ 	.byte	0x04, 0x17
        /*004a*/ 	.short	(.L_2061 - .L_2060)
.L_2060:
        /*004c*/ 	.word	0x00000000
        /*0050*/ 	.short	0x0002
        /*0052*/ 	.short	0x0008
        /*0054*/ 	.byte	0x00, 0xf0, 0x61, 0x00


	//----- nvinfo : EIATTR_KPARAM_INFO
	.align		4
.L_2061:
        /*0058*/ 	.byte	0x04, 0x17
        /*005a*/ 	.short	(.L_2063 - .L_2062)
.L_2062:
        /*005c*/ 	.word	0x00000000
        /*0060*/ 	.short	0x0001
        /*0062*/ 	.short	0x0004
        /*0064*/ 	.byte	0x00, 0xf0, 0x05, 0x00


	//----- nvinfo : EIATTR_KPARAM_INFO
	.align		4
.L_2063:
        /*0068*/ 	.byte	0x04, 0x17
        /*006a*/ 	.short	(.L_2065 - .L_2064)
.L_2064:
        /*006c*/ 	.word	0x00000000
        /*0070*/ 	.short	0x0000
        /*0072*/ 	.short	0x0000
        /*0074*/ 	.byte	0x00, 0xf0, 0x11, 0x00


	//----- nvinfo : EIATTR_SPARSE_MMA_MASK
	.align		4
.L_2065:
        /*0078*/ 	.byte	0x03, 0x50
        /*007a*/ 	.short	0x0000


	//----- nvinfo : EIATTR_MAXREG_COUNT
	.align		4
        /*007c*/ 	.byte	0x03, 0x1b
        /*007e*/ 	.short	0x00ff


	//----- nvinfo : EIATTR_EXTERNS
	.align		4
        /*0080*/ 	.byte	0x04, 0x0f
        /*0082*/ 	.short	(.L_2067 - .L_2066)


	//   ....[0]....
	.align		4
.L_2066:
        /*0084*/ 	.word	index@(__assertfail)


	//----- nvinfo : EIATTR_MERCURY_ISA_VERSION
	.align		4
.L_2067:
        /*0088*/ 	.byte	0x03, 0x5f
        /*008a*/ 	.short	0x0101


	//----- nvinfo : EIATTR_VRC_CTA_INIT_COUNT
	.align		4
        /*008c*/ 	.byte	0x02, 0x4a
	.zero		1
	.zero		1


	//----- nvinfo : EIATTR_SYSCALL_OFFSETS
	.align		4
        /*0090*/ 	.byte	0x04, 0x46
        /*0092*/ 	.short	(.L_2069 - .L_2068)


	//   ....[0]....
.L_2068:
        /*0094*/ 	.word	0x00000eb0


	//   ....[1]....
        /*0098*/ 	.word	0x00001dc0


	//   ....[2]....
        /*009c*/ 	.word	0x00002e10


	//   ....[3]....
        /*00a0*/ 	.word	0x00003d20


	//   ....[4]....
        /*00a4*/ 	.word	0x00004cb0


	//   ....[5]....
        /*00a8*/ 	.word	0x00005bc0


	//   ....[6]....
        /*00ac*/ 	.word	0x00006b50


	//   ....[7]....
        /*00b0*/ 	.word	0x00007a30


	//   ....[8]....
        /*00b4*/ 	.word	0x0000a6c0


	//   ....[9]....
        /*00b8*/ 	.word	0x0000b8a0


	//   ....[10]....
        /*00bc*/ 	.word	0x0000cc60


	//   ....[11]....
        /*00c0*/ 	.word	0x0000e020


	//----- nvinfo : EIATTR_EXIT_INSTR_OFFSETS
	.align		4
.L_2069:
        /*00c4*/ 	.byte	0x04, 0x1c
        /*00c6*/ 	.short	(.L_2071 - .L_2070)


	//   ....[0]....
.L_2070:
        /*00c8*/ 	.word	0x0000d0b0


	//   ....[1]....
        /*00cc*/ 	.word	0x0000d1f0


	//   ....[2]....
        /*00d0*/ 	.word	0x0000d230


	//   ....[3]....
        /*00d4*/ 	.word	0x0000d2c0


	//   ....[4]....
        /*00d8*/ 	.word	0x0000d2f0


	//   ....[5]....
        /*00dc*/ 	.word	0x0000d320


	//   ....[6]....
        /*00e0*/ 	.word	0x0000d430


	//   ....[7]....
        /*00e4*/ 	.word	0x0000d4f0


	//   ....[8]....
        /*00e8*/ 	.word	0x0000d610


	//   ....[9]....
        /*00ec*/ 	.word	0x0000d6e0


	//   ....[10]....
        /*00f0*/ 	.word	0x0000d700


	//   ....[11]....
        /*00f4*/ 	.word	0x0000d7d0


	//   ....[12]....
        /*00f8*/ 	.word	0x0000d9c0


	//   ....[13]....
        /*00fc*/ 	.word	0x0000dbb0


	//   ....[14]....
        /*0100*/ 	.word	0x0000dd90


	//   ....[15]....
        /*0104*/ 	.word	0x0000ddc0


	//   ....[16]....
        /*0108*/ 	.word	0x0000ddf0


	//   ....[17]....
        /*010c*/ 	.word	0x0000de90


	//   ....[18]....
        /*0110*/ 	.word	0x0000dec0


	//   ....[19]....
        /*0114*/ 	.word	0x0000e030


	//   ....[20]....
        /*0118*/ 	.word	0x0000e1c0


	//   ....[21]....
        /*011c*/ 	.word	0x0000e380


	//   ....[22]....
        /*0120*/ 	.word	0x0000e440


	//----- nvinfo : EIATTR_MAX_THREADS
	.align		4
.L_2071:
        /*0124*/ 	.byte	0x04, 0x05
        /*0126*/ 	.short	(.L_2073 - .L_2072)
.L_2072:
        /*0128*/ 	.word	0x00000080
        /*012c*/ 	.word	0x00000001
        /*0130*/ 	.word	0x00000001


	//----- nvinfo : EIATTR_CRS_STACK_SIZE
	.align		4
.L_2073:
        /*0134*/ 	.byte	0x04, 0x1e
        /*0136*/ 	.short	(.L_2075 - .L_2074)
.L_2074:
        /*0138*/ 	.word	0x00000000


	//----- nvinfo : EIATTR_CBANK_PARAM_SIZE
	.align		4
.L_2075:
        /*013c*/ 	.byte	0x03, 0x19
        /*013e*/ 	.short	0x0038


	//----- nvinfo : EIATTR_PARAM_CBANK
	.align		4
        /*0140*/ 	.byte	0x04, 0x0a
        /*0142*/ 	.short	(.L_2077 - .L_2076)
	.align		4
.L_2076:
        /*0144*/ 	.word	index@(.nv.constant0._ZN2at6native27unrolled_elementwise_kernelINS0_13BinaryFunctorIdddZZZNS0_17hypot_kernel_cudaERNS_18TensorIteratorBaseEENKUlvE_clEvENKUlvE_clEvEUlddE_EESt5arrayIPcLm3EELi4E23TrivialOffsetCalculatorILi2EjESC_ILi1EjENS0_6memory12LoadWithCastILi2EEENSF_13StoreWithCastILi1EEEEEviT_T0_T2_T3_T4_T5_)
        /*0148*/ 	.short	0x0380
        /*014a*/ 	.short	0x0038


	//----- nvinfo : EIATTR_SW_WAR
	.align		4
.L_2077:
        /*014c*/ 	.byte	0x04, 0x36
        /*014e*/ 	.short	(.L_2079 - .L_2078)
.L_2078:
        /*0150*/ 	.word	0x00000008
.L_2079:


//--------------------- .nv.info._ZN2at6native18elementwise_kernelILi128ELi2EZNS0_22gpu_kernel_impl_nocastINS0_13BinaryFunctorIdddZZZNS0_17hypot_kernel_cudaERNS_18TensorIteratorBaseEENKUlvE_clEvENKUlvE_clEvEUlddE_EEEEvS5_RKT_EUliE_EEviT1_ --------------------------
	.section	.nv.info._ZN2at6native18elementwise_kernelILi128ELi2EZNS0_22gpu_kernel_impl_nocastINS0_13BinaryFunctorIdddZZZNS0_17hypot_kernel_cudaERNS_18TensorIteratorBaseEENKUlvE_clEvENKUlvE_clEvEUlddE_EEEEvS5_RKT_EUliE_EEviT1_,"",@"SHT_CUDA_INFO"
	.sectionflags	@""
	.align	4


	//----- nvinfo : EIATTR_CUDA_API_VERSION
	.align		4
        /*0000*/ 	.byte	0x04, 0x37
        /*0002*/ 	.short	(.L_2081 - .L_2080)
.L_2080:
        /*0004*/ 	.word	0x00000082


	//----- nvinfo : EIATTR_KPARAM_INFO
	.align		4
.L_2081:
        /*0008*/ 	.byte	0x04, 0x17
        /*000a*/ 	.short	(.L_2083 - .L_2082)
.L_2082:
        /*000c*/ 	.word	0x00000000
        /*0010*/ 	.short	0x0001
        /*0012*/ 	.short	0x0008
        /*0014*/ 	.byte	0x00, 0xf0, 0x21, 0x0a


	//----- nvinfo : EIATTR_KPARAM_INFO
	.align		4
.L_2083:
        /*0018*/ 	.byte	0x04, 0x17
        /*001a*/ 	.short	(.L_2085 - .L_2084)
.L_2084:
        /*001c*/ 	.word	0x00000000
        /*0020*/ 	.short	0x0000
        /*0022*/ 	.short	0x0000
        /*0024*/ 	.byte	0x00, 0xf0, 0x11, 0x00


	//----- nvinfo : EIATTR_SPARSE_MMA_MASK
	.align		4
.L_2085:
        /*0028*/ 	.byte	0x03, 0x50
        /*002a*/ 	.short	0x0000


	//----- nvinfo : EIATTR_MAXREG_COUNT
	.align		4
        /*002c*/ 	.byte	0x03, 0x1b
        /*002e*/ 	.short	0x0080


	//----- nvinfo : EIATTR_MERCURY_ISA_VERSION
	.align		4
        /*0030*/ 	.byte	0x03, 0x5f
        /*0032*/ 	.short	0x0101


	//----- nvinfo : EIATTR_VRC_CTA_INIT_COUNT
	.align		4
        /*0034*/ 	.byte	0x02, 0x4a
	.zero		1
	.zero		1


	//----- nvinfo : EIATTR_EXIT_INSTR_OFFSETS
	.align		4
        /*0038*/ 	.byte	0x04, 0x1c
        /*003a*/ 	.short	(.L_2087 - .L_2086)


	//   ....[0]....
.L_2086:
        /*003c*/ 	.word	0x00000790


	//   ....[1]....
        /*0040*/ 	.word	0x00000e10


	//   ....[2]....
        /*0044*/ 	.word	0x00002b50


	//   ....[3]....
        /*0048*/ 	.word	0x000047f0


	//----- nvinfo : EIATTR_MAX_THREADS
	.align		4
.L_2087:
        /*004c*/ 	.byte	0x04, 0x05
        /*004e*/ 	.short	(.L_2089 - .L_2088)
.L_2088:
        /*0050*/ 	.word	0x00000080
        /*0054*/ 	.word	0x00000001
        /*0058*/ 	.word	0x00000001


	//----- nvinfo : EIATTR_CRS_STACK_SIZE
	.align		4
.L_2089:
        /*005c*/ 	.byte	0x04, 0x1e
        /*005e*/ 	.short	(.L_2091 - .L_2090)
.L_2090:
        /*0060*/ 	.word	0x00000000


	//----- nvinfo : EIATTR_CBANK_PARAM_SIZE
	.align		4
.L_2091:
        /*0064*/ 	.byte	0x03, 0x19
        /*0066*/ 	.short	0x0290


	//----- nvinfo : EIATTR_PARAM_CBANK
	.align		4
        /*0068*/ 	.byte	0x04, 0x0a
        /*006a*/ 	.short	(.L_2093 - .L_2092)
	.align		4
.L_2092:
        /*006c*/ 	.word	index@(.nv.constant0._ZN2at6native18elementwise_kernelILi128ELi2EZNS0_22gpu_kernel_impl_nocastINS0_13BinaryFunctorIdddZZZNS0_17hypot_kernel_cudaERNS_18TensorIteratorBaseEENKUlvE_clEvENKUlvE_clEvEUlddE_EEEEvS5_RKT_EUliE_EEviT1_)
        /*0070*/ 	.short	0x0380
        /*0072*/ 	.short	0x0290


	//----- nvinfo : EIATTR_SW_WAR
	.align		4
.L_2093:
        /*0074*/ 	.byte	0x04, 0x36
        /*0076*/ 	.short	(.L_2095 - .L_2094)
.L_2094:
        /*0078*/ 	.word	0x00000008
.L_2095:


//--------------------- .nv.info._ZN2at6native27unrolled_elementwise_kernelINS0_13BinaryFunctorIdddZZZNS0_17hypot_kernel_cudaERNS_18TensorIteratorBaseEENKUlvE_clEvENKUlvE_clEvEUlddE_EESt5arrayIPcLm3EELi4E23TrivialOffsetCalculatorILi2EjESC_ILi1EjENS0_6memory15LoadWithoutCastENSF_16StoreWithoutCastEEEviT_T0_T2_T3_T4_T5_ --------------------------
	.section	.nv.info._ZN2at6native27unrolled_elementwise_kernelINS0_13BinaryFunctorIdddZZZNS0_17hypot_kernel_cudaERNS_18TensorIteratorBaseEENKUlvE_clEvENKUlvE_clEvEUlddE_EESt5arrayIPcLm3EELi4E23TrivialOffsetCalculatorILi2EjESC_ILi1EjENS0_6memory15LoadWithoutCastENSF_16StoreWithoutCastEEEviT_T0_T2_T3_T4_T5_,"",@"SHT_CUDA_INFO"
	.sectionflags	@""
	.align	4


	//----- nvinfo : EIATTR_CUDA_API_VERSION
	.align		4
        /*0000*/ 	.byte	0x04, 0x37
        /*0002*/ 	.short	(.L_2097 - .L_2096)
.L_2096:
        /*0004*/ 	.word	0x00000082


	//----- nvinfo : EIATTR_KPARAM_INFO
	.align		4
.L_2097:
        /*0008*/ 	.byte	0x04, 0x17
        /*000a*/ 	.short	(.L_2099 - .L_2098)
.L_2098:
        /*000c*/ 	.word	0x00000000
        /*0010*/ 	.short	0x0006
        /*0012*/ 	.short	0x0023
        /*0014*/ 	.byte	0x00, 0xf0, 0x05, 0x00


	//----- nvinfo : EIATTR_KPARAM_INFO
	.align		4
.L_2099:
        /*0018*/ 	.byte	0x04, 0x17
        /*001a*/ 	.short	(.L_2101 - .L_2100)
.L_2100:
        /*001c*/ 	.word	0x00000000
        /*0020*/ 	.short	0x0005
        /*0022*/ 	.short	0x0022
        /*0024*/ 	.byte	0x00, 0xf0, 0x05, 0x00


	//----- nvinfo : EIATTR_KPARAM_INFO
	.align		4
.L_2101:
        /*0028*/ 	.byte	0x04, 0x17
        /*002a*/ 	.short	(.L_2103 - .L_2102)
.L_2102:
        /*002c*/ 	.word	0x00000000
        /*0030*/ 	.short	0x0004
        /*0032*/ 	.short	0x0021
        /*0034*/ 	.byte	0x00, 0xf0, 0x05, 0x00


	//----- nvinfo : EIATTR_KPARAM_INFO
	.align		4
.L_2103:
        /*0038*/ 	.byte	0x04, 0x17
        /*003a*/ 	.short	(.L_2105 - .L_2104)
.L_2104:
        /*003c*/ 	.word	0x00000000
        /*0040*/ 	.short	0x0003
        /*0042*/ 	.short	0x0020
        /*0044*/ 	.byte	0x00, 0xf0, 0x05, 0x00


	//----- nvinfo : EIATTR_KPARAM_INFO
	.align		4
.L_2105:
        /*0048*/ 	.byte	0x04, 0x17
        /*004a*/ 	.short	(.L_2107 - .L_2106)
.L_2106:
        /*004c*/ 	.word	0x00000000
        /*0050*/ 	.short	0x0002
        /*0052*/ 	.short	0x0008
        /*0054*/ 	.byte	0x00, 0xf0, 0x61, 0x00


	//----- nvinfo : EIATTR_KPARAM_INFO
	.align		4
.L_2107:
        /*0058*/ 	.byte	0x04, 0x17
        /*005a*/ 	.short	(.L_2109 - .L_2108)
.L_2108:
        /*005c*/ 	.word	0x00000000
        /*0060*/ 	.short	0x0001
        /*0062*/ 	.short	0x0004
        /*0064*/ 	.byte	0x00, 0xf0, 0x05, 0x00


	//----- nvinfo : EIATTR_KPARAM_INFO
	.align		4
.L_2109:
        /*0068*/ 	.byte	0x04, 0x17
        /*006a*/ 	.short	(.L_2111 - .L_2110)
.L_2110:
        /*006c*/ 	.word	0x00000000
        /*0070*/ 	.short	0x0000
        /*0072*/ 	.short	0x0000
        /*0074*/ 	.byte	0x00, 0xf0, 0x11, 0x00


	//----- nvinfo : EIATTR_SPARSE_MMA_MASK
	.align		4
.L_2111:
        /*0078*/ 	.byte	0x03, 0x50
        /*007a*/ 	.short	0x0000


	//----- nvinfo : EIATTR_MAXREG_COUNT
	.align		4
        /*007c*/ 	.byte	0x03, 0x1b
        /*007e*/ 	.short	0x00ff


	//----- nvinfo : EIATTR_MERCURY_ISA_VERSION
	.align		4
        /*0080*/ 	.byte	0x03, 0x5f
        /*0082*/ 	.short	0x0101


	//----- nvinfo : EIATTR_VRC_CTA_INIT_COUNT
	.align		4
        /*0084*/ 	.byte	0x02, 0x4a
	.zero		1
	.zero		1


	//----- nvinfo : EIATTR_EXIT_INSTR_OFFSETS
	.align		4
        /*0088*/ 	.byte	0x04, 0x1c
        /*008a*/ 	.short	(.L_2113 - .L_2112)


	//   ....[0]....
.L_2112:
        /*008c*/ 	.word	0x00001d30


	//   ....[1]....
        /*0090*/ 	.word	0x00001d80


	//----- nvinfo : EIATTR_MAX_THREADS
	.align		4
.L_2113:
        /*0094*/ 	.byte	0x04, 0x05
        /*0096*/ 	.short	(.L_2115 - .L_2114)
.L_2114:
        /*0098*/ 	.word	0x00000080
        /*009c*/ 	.word	0x00000001
        /*00a0*/ 	.word	0x00000001


	//----- nvinfo : EIATTR_CRS_STACK_SIZE
	.align		4
.L_2115:
        /*00a4*/ 	.byte	0x04, 0x1e
        /*00a6*/ 	.short	(.L_2117 - .L_2116)
.L_2116:
        /*00a8*/ 	.word	0x00000000


	//----- nvinfo : EIATTR_CBANK_PARAM_SIZE
	.align		4
.L_2117:
        /*00ac*/ 	.byte	0x03, 0x19
        /*00ae*/ 	.short	0x0024


	//----- nvinfo : EIATTR_PARAM_CBANK
	.align		4
        /*00b0*/ 	.byte	0x04, 0x0a
        /*00b2*/ 	.short	(.L_2119 - .L_2118)
	.align		4
.L_2118:
        /*00b4*/ 	.word	index@(.nv.constant0._ZN2at6native27unrolled_elementwise_kernelINS0_13BinaryFunctorIdddZZZNS0_17hypot_kernel_cudaERNS_18TensorIteratorBaseEENKUlvE_clEvENKUlvE_clEvEUlddE_EESt5arrayIPcLm3EELi4E23TrivialOffsetCalculatorILi2EjESC_ILi1EjENS0_6memory15LoadWithoutCastENSF_16StoreWithoutCastEEEviT_T0_T2_T3_T4_T5_)
        /*00b8*/ 	.short	0x0380
        /*00ba*/ 	.short	0x0024


	//----- nvinfo : EIATTR_SW_WAR
	.align		4
.L_2119:
        /*00bc*/ 	.byte	0x04, 0x36
        /*00be*/ 	.short	(.L_2121 - .L_2120)
.L_2120:
        /*00c0*/ 	.word	0x00000008
.L_2121:


//--------------------- .nv.info._ZN2at6native29vectorized_elementwise_kernelILi2ENS0_13BinaryFunctorIdddZZZNS0_17hypot_kernel_cudaERNS_18TensorIteratorBaseEENKUlvE_clEvENKUlvE_clEvEUlddE_EESt5arrayIPcLm3EEEEviT0_T1_ --------------------------
	.section	.nv.info._ZN2at6native29vectorized_elementwise_kernelILi2ENS0_13BinaryFunctorIdddZZZNS0_17hypot_kernel_cudaERNS_18TensorIteratorBaseEENKUlvE_clEvENKUlvE_clEvEUlddE_EESt5arrayIPcLm3EEEEviT0_T1_,"",@"SHT_CUDA_INFO"
	.sectionflags	@""
	.align	4


	//----- nvinfo : EIATTR_CUDA_API_VERSION
	.align		4
        /*0000*/ 	.byte	0x04, 0x37
        /*0002*/ 	.short	(.L_2123 - .L_2122)
.L_2122:
        /*0004*/ 	.word	0x00000082


	//----- nvinfo : EIATTR_KPARAM_INFO
	.align		4
.L_2123:
        /*0008*/ 	.byte	0x04, 0x17
        /*000a*/ 	.short	(.L_2125 - .L_2124)
.L_2124:
        /*000c*/ 	.word	0x00000000
        /*0010*/ 	.short	0x0002
        /*0012*/ 	.short	0x0008
        /*0014*/ 	.byte	0x00, 0xf0, 0x61, 0x00


	//----- nvinfo : EIATTR_KPARAM_INFO
	.align		4
.L_2125:
        /*0018*/ 	.byte	0x04, 0x17
        /*001a*/ 	.short	(.L_2127 - .L_2126)
.L_2126:
        /*001c*/ 	.word	0x00000000
        /*0020*/ 	.short	0x0001
        /*0022*/ 	.short	0x0004
        /*0024*/ 	.byte	0x00, 0xf0, 0x05, 0x00


	//----- nvinfo : EIATTR_KPARAM_INFO
	.align		4
.L_2127:
        /*0028*/ 	.byte	0x04, 0x17
        /*002a*/ 	.short	(.L_2129 - .L_2128)
.L_2128:
        /*002c*/ 	.word	0x00000000
        /*0030*/ 	.short	0x0000
        /*0032*/ 	.short	0x0000
        /*0034*/ 	.byte	0x00, 0xf0, 0x11, 0x00


	//----- nvinfo : EIATTR_SPARSE_MMA_MASK
	.align		4
.L_2129:
        /*0038*/ 	.byte	0x03, 0x50
        /*003a*/ 	.short	0x0000


	//----- nvinfo : EIATTR_MAXREG_COUNT
	.align		4
        /*003c*/ 	.byte	0x03, 0x1b
        /*003e*/ 	.short	0x00ff


	//----- nvinfo : EIATTR_MERCURY_ISA_VERSION
	.align		4
        /*0040*/ 	.byte	0x03, 0x5f
        /*0042*/ 	.short	0x0101


	//----- nvinfo : EIATTR_VRC_CTA_INIT_COUNT
	.align		4
        /*0044*/ 	.byte	0x02, 0x4a
	.zero		1
	.zero		1


	//----- nvinfo : EIATTR_EXIT_INSTR_OFFSETS
	.align		4
        /*0048*/ 	.byte	0x04, 0x1c
        /*004a*/ 	.short	(.L_2131 - .L_2130)


	//   ....[0]....
.L_2130:
        /*004c*/ 	.word	0x00003b50


	//   ....[1]....
        /*0050*/ 	.word	0x00003ba0


	//   ....[2]....
        /*0054*/ 	.word	0x00006d90


	//----- nvinfo : EIATTR_MAX_THREADS
	.align		4
.L_2131:
        /*0058*/ 	.byte	0x04, 0x05
        /*005a*/ 	.short	(.L_2133 - .L_2132)
.L_2132:
        /*005c*/ 	.word	0x00000080
        /*0060*/ 	.word	0x00000001
        /*0064*/ 	.word	0x00000001


	//----- nvinfo : EIATTR_CRS_STACK_SIZE
	.align		4
.L_2133:
        /*0068*/ 	.byte	0x04, 0x1e
        /*006a*/ 	.short	(.L_2135 - .L_2134)
.L_2134:
        /*006c*/ 	.word	0x00000000


	//----- nvinfo : EIATTR_CBANK_PARAM_SIZE
	.align		4
.L_2135:
        /*0070*/ 	.byte	0x03, 0x19
        /*0072*/ 	.short	0x0020


	//----- nvinfo : EIATTR_PARAM_CBANK
	.align		4
        /*0074*/ 	.byte	0x04, 0x0a
        /*0076*/ 	.short	(.L_2137 - .L_2136)
	.align		4
.L_2136:
        /*0078*/ 	.word	index@(.nv.constant0._ZN2at6native29vectorized_elementwise_kernelILi2ENS0_13BinaryFunctorIdddZZZNS0_17hypot_kernel_cudaERNS_18TensorIteratorBaseEENKUlvE_clEvENKUlvE_clEvEUlddE_EESt5arrayIPcLm3EEEEviT0_T1_)
        /*007c*/ 	.short	0x0380
        /*007e*/ 	.short	0x0020


	//----- nvinfo : EIATTR_SW_WAR
	.align		4
.L_2137:
        /*0080*/ 	.byte	0x04, 0x36
        /*0082*/ 	.short	(.L_2139 - .L_2138)
.L_2138:
        /*0084*/ 	.word	0x00000008
.L_2139:


//--------------------- .nv.info._ZN2at6native29vectorized_elementwise_kernelILi4ENS0_13BinaryFunctorIdddZZZNS0_17hypot_kernel_cudaERNS_18TensorIteratorBaseEENKUlvE_clEvENKUlvE_clEvEUlddE_EESt5arrayIPcLm3EEEEviT0_T1_ --------------------------
	.section	.nv.info._ZN2at6native29vectorized_elementwise_kernelILi4ENS0_13BinaryFunctorIdddZZZNS0_17hypot_kernel_cudaERNS_18TensorIteratorBaseEENKUlvE_clEvENKUlvE_clEvEUlddE_EESt5arrayIPcLm3EEEEviT0_T1_,"",@"SHT_CUDA_INFO"
	.sectionflags	@""
	.align	4


	//----- nvinfo : EIATTR_CUDA_API_VERSION
	.align		4
        /*0000*/ 	.byte	0x04, 0x37
        /*0002*/ 	.short	(.L_2141 - .L_2140)
.L_2140:
        /*0004*/ 	.word	0x00000082


	//----- nvinfo : EIATTR_KPARAM_INFO
	.align		4
.L_2141:
        /*0008*/ 	.byte	0x04, 0x17
        /*000a*/ 	.short	(.L_2143 - .L_2142)
.L_2142:
        /*000c*/ 	.word	0x00000000
        /*0010*/ 	.short	0x0002
        /*0012*/ 	.short	0x0008
        /*0014*/ 	.byte	0x00, 0xf0, 0x61, 0x00


	//----- nvinfo : EIATTR_KPARAM_INFO
	.align		4
.L_2143:
        /*0018*/ 	.byte	0x04, 0x17
        /*001a*/ 	.short	(.L_2145 - .L_2144)
.L_2144:
        /*001c*/ 	.word	0x00000000
        /*0020*/ 	.short	0x0001
        /*0022*/ 	.short	0x0004
        /*0024*/ 	.byte	0x00, 0xf0, 0x05, 0x00


	//----- nvinfo : EIATTR_KPARAM_INFO
	.align		4
.L_2145:
        /*0028*/ 	.byte	0x04, 0x17
        /*002a*/ 	.short	(.L_2147 - .L_2146)
.L_2146:
        /*002c*/ 	.word	0x00000000
        /*0030*/ 	.short	0x0000
        /*0032*/ 	.short	0x0000
        /*0034*/ 	.byte	0x00, 0xf0, 0x11, 0x00


	//----- nvinfo : EIATTR_SPARSE_MMA_MASK
	.align		4
.L_2147:
        /*0038*/ 	.byte	0x03, 0x50
        /*003a*/ 	.short	0x0000


	//----- nvinfo : EIATTR_MAXREG_COUNT
	.align		4
        /*003c*/ 	.byte	0x03, 0x1b
        /*003e*/ 	.short	0x00ff


	//----- nvinfo : EIATTR_MERCURY_ISA_VERSION
	.align		4
        /*0040*/ 	.byte	0x03, 0x5f
        /*0042*/ 	.short	0x0101


	//----- nvinfo : EIATTR_VRC_CTA_INIT_COUNT
	.align		4
        /*0044*/ 	.byte	0x02, 0x4a
	.zero		1
	.zero		1


	//----- nvinfo : EIATTR_EXIT_INSTR_OFFSETS
	.align		4
        /*0048*/ 	.byte	0x04, 0x1c
        /*004a*/ 	.short	(.L_2149 - .L_2148)


	//   ....[0]....
.L_2148:
        /*004c*/ 	.word	0x00003bb0


	//   ....[1]....
        /*0050*/ 	.word	0x00003c00


	//   ....[2]....
        /*0054*/ 	.word	0x00006e20


	//----- nvinfo : EIATTR_MAX_THREADS
	.align		4
.L_2149:
        /*0058*/ 	.byte	0x04, 0x05
        /*005a*/ 	.short	(.L_2151 - .L_2150)
.L_2150:
        /*005c*/ 	.word	0x00000080
        /*0060*/ 	.word	0x00000001
        /*0064*/ 	.word	0x00000001


	//----- nvinfo : EIATTR_CRS_STACK_SIZE
	.align		4
.L_2151:
        /*0068*/ 	.byte	0x04, 0x1e
        /*006a*/ 	.short	(.L_2153 - .L_2152)
.L_2152:
        /*006c*/ 	.word	0x00000000


	//----- nvinfo : EIATTR_CBANK_PARAM_SIZE
	.align		4
.L_2153:
        /*0070*/ 	.byte	0x03, 0x19
        /*0072*/ 	.short	0x0020


	//----- nvinfo : EIATTR_PARAM_CBANK
	.align		4
        /*0074*/ 	.byte	0x04, 0x0a
        /*0076*/ 	.short	(.L_2155 - .L_2154)
	.align		4
.L_2154:
        /*0078*/ 	.word	index@(.nv.constant0._ZN2at6native29vectorized_elementwise_kernelILi4ENS0_13BinaryFunctorIdddZZZNS0_17hypot_kernel_cudaERNS_18TensorIteratorBaseEENKUlvE_clEvENKUlvE_clEvEUlddE_EESt5arrayIPcLm3EEEEviT0_T1_)
        /*007c*/ 	.short	0x0380
        /*007e*/ 	.short	0x0020


	//----- nvinfo : EIATTR_SW_WAR
	.align		4
.L_2155:
        /*0080*/ 	.byte	0x04, 0x36
        /*0082*/ 	.short	(.L_2157 - .L_2156)
.L_2156:
        /*0084*/ 	.word	0x00000008
.L_2157:


//--------------------- .nv.info._ZN2at6native29vectorized_elementwise_kernelILi8ENS0_13BinaryFunctorIdddZZZNS0_17hypot_kernel_cudaERNS_18TensorIteratorBaseEENKUlvE_clEvENKUlvE_clEvEUlddE_EESt5arrayIPcLm3EEEEviT0_T1_ --------------------------
	.section	.nv.info._ZN2at6native29vectorized_elementwise_kernelILi8ENS0_13BinaryFunctorIdddZZZNS0_17hypot_kernel_cudaERNS_18TensorIteratorBaseEENKUlvE_clEvENKUlvE_clEvEUlddE_EESt5arrayIPcLm3EEEEviT0_T1_,"",@"SHT_CUDA_INFO"
	.sectionflags	@""
	.align	4


	//----- nvinfo : EIATTR_CUDA_API_VERSION
	.align		4
        /*0000*/ 	.byte	0x04, 0x37
        /*0002*/ 	.short	(.L_2159 - .L_2158)
.L_2158:
        /*0004*/ 	.word	0x00000082


	//----- nvinfo : EIATTR_KPARAM_INFO
	.align		4
.L_2159:
        /*0008*/ 	.byte	0x04, 0x17
        /*000a*/ 	.short	(.L_2161 - .L_2160)
.L_2160:
        /*000c*/ 	.word	0x00000000
        /*0010*/ 	.short	0x0002
        /*0012*/ 	.short	0x0008
        /*0014*/ 	.byte	0x00, 0xf0, 0x61, 0x00


	//----- nvinfo : EIATTR_KPARAM_INFO
	.align		4
.L_2161:
        /*0018*/ 	.byte	0x04, 0x17
        /*001a*/ 	.short	(.L_2163 - .L_2162)
.L_2162:
        /*001c*/ 	.word	0x00000000
        /*0020*/ 	.short	0x0001
        /*0022*/ 	.short	0x0004
        /*0024*/ 	.byte	0x00, 0xf0, 0x05, 0x00


	//----- nvinfo : EIATTR_KPARAM_INFO
	.align		4
.L_2163:
        /*0028*/ 	.byte	0x04, 0x17
        /*002a*/ 	.short	(.L_2165 - .L_2164)
.L_2164:
        /*002c*/ 	.word	0x00000000
        /*0030*/ 	.short	0x0000
        /*0032*/ 	.short	0x0000
        /*0034*/ 	.byte	0x00, 0xf0, 0x11, 0x00


	//----- nvinfo : EIATTR_SPARSE_MMA_MASK
	.align		4
.L_2165:
        /*0038*/ 	.byte	0x03, 0x50
        /*003a*/ 	.short	0x0000


	//----- nvinfo : EIATTR_MAXREG_COUNT
	.align		4
        /*003c*/ 	.byte	0x03, 0x1b
        /*003e*/ 	.short	0x00ff


	//----- nvinfo : EIATTR_MERCURY_ISA_VERSION
	.align		4
        /*0040*/ 	.byte	0x03, 0x5f
        /*0042*/ 	.short	0x0101


	//----- nvinfo : EIATTR_VRC_CTA_INIT_COUNT
	.align		4
        /*0044*/ 	.byte	0x02, 0x4a
	.zero		1
	.zero		1


	//----- nvinfo : EIATTR_EXIT_INSTR_OFFSETS
	.align		4
        /*0048*/ 	.byte	0x04, 0x1c
        /*004a*/ 	.short	(.L_2167 - .L_2166)


	//   ....[0]....
.L_2166:
        /*004c*/ 	.word	0x00000010


	//----- nvinfo : EIATTR_MAX_THREADS
	.align		4
.L_2167:
        /*0050*/ 	.byte	0x04, 0x05
        /*0052*/ 	.short	(.L_2169 - .L_2168)
.L_2168:
        /*0054*/ 	.word	0x00000080
        /*0058*/ 	.word	0x00000001
        /*005c*/ 	.word	0x00000001


	//----- nvinfo : EIATTR_CBANK_PARAM_SIZE
	.align		4
.L_2169:
        /*0060*/ 	.byte	0x03, 0x19
        /*0062*/ 	.short	0x0020


	//----- nvinfo : EIATTR_PARAM_CBANK
	.align		4
        /*0064*/ 	.byte	0x04, 0x0a
        /*0066*/ 	.short	(.L_2171 - .L_2170)
	.align		4
.L_2170:
        /*0068*/ 	.word	index@(.nv.constant0._ZN2at6native29vectorized_elementwise_kernelILi8ENS0_13BinaryFunctorIdddZZZNS0_17hypot_kernel_cudaERNS_18TensorIteratorBaseEENKUlvE_clEvENKUlvE_clEvEUlddE_EESt5arrayIPcLm3EEEEviT0_T1_)
        /*006c*/ 	.short	0x0380
        /*006e*/ 	.short	0x0020


	//----- nvinfo : EIATTR_SW_WAR
	.align		4
.L_2171:
        /*0070*/ 	.byte	0x04, 0x36
        /*0072*/ 	.short	(.L_2173 - .L_2172)
.L_2172:
        /*0074*/ 	.word	0x00000008
.L_2173:


//--------------------- .nv.info._ZN2at6native18elementwise_kernelILi128ELi4EZNS0_15gpu_kernel_implINS0_13BinaryFunctorIN3c108BFloat16ES5_S5_ZZZNS0_17atan2_kernel_cudaERNS_18TensorIteratorBaseEENKUlvE_clEvENKUlvE2_clEvEUlS5_S5_E_EEEEvS7_RKT_EUliE_EEviT1_ --------------------------
	.section	.nv.info._ZN2at6native18elementwise_kernelILi128ELi4EZNS0_15gpu_kernel_implINS0_13BinaryFunctorIN3c108BFloat16ES5_S5_ZZZNS0_17atan2_kernel_cudaERNS_18TensorIteratorBaseEENKUlvE_clEvENKUlvE2_clEvEUlS5_S5_E_EEEEvS7_RKT_EUliE_EEviT1_,"",@"SHT_CUDA_INFO"
	.sectionflags	@""
	.align	4


	//----- nvinfo : EIATTR_CUDA_API_VERSION
	.align		4
        /*0000*/ 	.byte	0x04, 0x37
        /*0002*/ 	.short	(.L_2175 - .L_2174)
.L_2174:
        /*0004*/ 	.word	0x00000082


	//----- nvinfo : EIATTR_KPARAM_INFO
	.align		4
.L_2175:
        /*0008*/ 	.byte	0x04, 0x17
        /*000a*/ 	.short	(.L_2177 - .L_2176)
.L_2176:
        /*000c*/ 	.word	0x00000000
        /*0010*/ 	.short	0x0001
        /*0012*/ 	.short	0x0008
        /*0014*/ 	.byte	0x00, 0xf0, 0x21, 0x0a


	//----- nvinfo : EIATTR_KPARAM_INFO
	.align		4
.L_2177:
        /*0018*/ 	.byte	0x04, 0x17
        /*001a*/ 	.short	(.L_2179 - .L_2178)
.L_2178:
        /*001c*/ 	.word	0x00000000
        /*0020*/ 	.short	0x0000
        /*0022*/ 	.short	0x0000
        /*0024*/ 	.byte	0x00, 0xf0, 0x11, 0x00


	//----- nvinfo : EIATTR_SPARSE_MMA_MASK
	.align		4
.L_2179:
        /*0028*/ 	.byte	0x03, 0x50
        /*002a*/ 	.short	0x0000


	//----- nvinfo : EIATTR_MAXREG_COUNT
	.align		4
        /*002c*/ 	.byte	0x03, 0x1b
        /*002e*/ 	.short	0x0080


	//----- nvinfo : EIATTR_EXTERNS
	.align		4
        /*0030*/ 	.byte	0x04, 0x0f
        /*0032*/ 	.short	(.L_2181 - .L_2180)


	//   ....[0]....
	.align		4
.L_2180:
        /*0034*/ 	.word	index@(__assertfail)


	//----- nvinfo : EIATTR_MERCURY_ISA_VERSION
	.align		4
.L_2181:
        /*0038*/ 	.byte	0x03, 0x5f
        /*003a*/ 	.short	0x0101


	//----- nvinfo : EIATTR_VRC_CTA_INIT_COUNT
	.align		4
        /*003c*/ 	.byte	0x02, 0x4a
	.zero		1
	.zero		1


	//----- nvinfo : EIATTR_SYSCALL_OFFSETS
	.align		4
        /*0040*/ 	.byte	0x04, 0x46
        /*0042*/ 	.short	(.L_2183 - .L_2182)


	//   ....[0]....
.L_2182:
        /*0044*/ 	.word	0x000026b0


	//   ....[1]....
        /*0048*/ 	.word	0x000037b0


	//   ....[2]....
        /*004c*/ 	.word	0x000049c0


	//   ....[3]....
        /*0050*/ 	.word	0x00007210


	//   ....[4]....
        /*0054*/ 	.word	0x00008310


	//   ....[5]....
        /*0058*/ 	.word	0x00009360


	//   ....[6]....
        /*005c*/ 	.word	0x0000bca0


	//   ....[7]....
        /*0060*/ 	.word	0x0000cda0


	//   ....[8]....
        /*0064*/ 	.word	0x0000ddf0


	//   ....[9]....
        /*0068*/ 	.word	0x00010750


	//   ....[10]....
        /*006c*/ 	.word	0x00011850


	//   ....[11]....
        /*0070*/ 	.word	0x00012880


	//----- nvinfo : EIATTR_EXIT_INSTR_OFFSETS
	.align		4
.L_2183:
        /*0074*/ 	.byte	0x04, 0x1c
        /*0076*/ 	.short	(.L_2185 - .L_2184)


	//   ....[0]....
.L_2184:
        /*0078*/ 	.word	0x0000e0b0


	//   ....[1]....
        /*007c*/ 	.word	0x00011d00


	//   ....[2]....
        /*0080*/ 	.word	0x00011d40


	//   ....[3]....
        /*0084*/ 	.word	0x00011de0


	//   ....[4]....
        /*0088*/ 	.word	0x00011e20


	//   ....[5]....
        /*008c*/ 	.word	0x00011e60


	//   ....[6]....
        /*0090*/ 	.word	0x00011ef0


	//   ....[7]....
        /*0094*/ 	.word	0x00011f30


	//   ....[8]....
        /*0098*/ 	.word	0x00011fd0


	//   ....[9]....
        /*009c*/ 	.word	0x00012020


	//   ....[10]....
        /*00a0*/ 	.word	0x00012070


	//   ....[11]....
        /*00a4*/ 	.word	0x00012150


	//   ....[12]....
        /*00a8*/ 	.word	0x000122c0


	//   ....[13]....
        /*00ac*/ 	.word	0x00012430


	//   ....[14]....
        /*00b0*/ 	.word	0x00012590


	//   ....[15]....
        /*00b4*/ 	.word	0x000125d0


	//   ....[16]....
        /*00b8*/ 	.word	0x00012610


	//   ....[17]....
        /*00bc*/ 	.word	0x000126c0


	//   ....[18]....
        /*00c0*/ 	.word	0x00012720


	//   ....[19]....
        /*00c4*/ 	.word	0x00012890


	//   ....[20]....
        /*00c8*/ 	.word	0x000129a0


	//   ....[21]....
        /*00cc*/ 	.word	0x00012ae0


	//   ....[22]....
        /*00d0*/ 	.word	0x00012b00


	//----- nvinfo : EIATTR_MAX_THREADS
	.align		4
.L_2185:
        /*00d4*/ 	.byte	0x04, 0x05
        /*00d6*/ 	.short	(.L_2187 - .L_2186)
.L_2186:
        /*00d8*/ 	.word	0x00000080
        /*00dc*/ 	.word	0x00000001
        /*00e0*/ 	.word	0x00000001


	//----- nvinfo : EIATTR_CRS_STACK_SIZE
	.align		4
.L_2187:
        /*00e4*/ 	.byte	0x04, 0x1e
        /*00e6*/ 	.short	(.L_2189 - .L_2188)
.L_2188:
        /*00e8*/ 	.word	0x00000000


	//----- nvinfo : EIATTR_CBANK_PARAM_SIZE
	.align		4
.L_2189:
        /*00ec*/ 	.byte	0x03, 0x19
        /*00ee*/ 	.short	0x0290


	//----- nvinfo : EIATTR_PARAM_CBANK
	.align		4
        /*00f0*/ 	.byte	0x04, 0x0a
        /*00f2*/ 	.short	(.L_2191 - .L_2190)
	.align		4
.L_2190:
        /*00f4*/ 	.word	index@(.nv.constant0._ZN2at6native18elementwise_kernelILi128ELi4EZNS0_15gpu_kernel_implINS0_13BinaryFunctorIN3c108BFloat16ES5_S5_ZZZNS0_17atan2_kernel_cudaERNS_18TensorIteratorBaseEENKUlvE_clEvENKUlvE2_clEvEUlS5_S5_E_EEEEvS7_RKT_EUliE_EEviT1_)
        /*00f8*/ 	.short	0x0380
        /*00fa*/ 	.short	0x0290


	//----- nvinfo : EIATTR_SW_WAR
	.align		4
.L_2191:
        /*00fc*/ 	.byte	0x04, 0x36
        /*00fe*/ 	.short	(.L_2193 - .L_2192)
.L_2192:
        /*0100*/ 	.word	0x00000008
.L_2193:


//--------------------- .nv.info._ZN2at6native27unrolled_elementwise_kernelINS0_13BinaryFunctorIN3c108BFloat16ES4_S4_ZZZNS0_17atan2_kernel_cudaERNS_18TensorIteratorBaseEENKUlvE_clEvENKUlvE2_clEvEUlS4_S4_E_EESt5arrayIPcLm3EELi4E23TrivialOffsetCalculatorILi2EjESE_ILi1EjENS0_6memory12LoadWithCastILi2EEENSH_13StoreWithCastILi1EEEEEviT_T0_T2_T3_T4_T5_ --------------------------
	.section	.nv.info._ZN2at6native27unrolled_elementwise_kernelINS0_13BinaryFunctorIN3c108BFloat16ES4_S4_ZZZNS0_17atan2_kernel_cudaERNS_18TensorIteratorBaseEENKUlvE_clEvENKUlvE2_clEvEUlS4_S4_E_EESt5arrayIPcLm3EELi4E23TrivialOffsetCalculatorILi2EjESE_ILi1EjENS0_6memory12LoadWithCastILi2EEENSH_13StoreWithCastILi1EEEEEviT_T0_T2_T3_T4_T5_,"",@"SHT_CUDA_INFO"
	.sectionflags	@""
	.align	4


	//----- nvinfo : EIATTR_CUDA_API_VERSION
	.align		4
        /*0000*/ 	.byte	0x04, 0x37
        /*0002*/ 	.short	(.L_2195 - .L_2194)
.L_2194:
        /*0004*/ 	.word	0x00000082


	//----- nvinfo : EIATTR_KPARAM_INFO
	.align		4
.L_2195:
        /*0008*/ 	.byte	0x04, 0x17
        /*000a*/ 	.short	(.L_2197 - .L_2196)
.L_2196:
        /*000c*/ 	.word	0x00000000
        /*0010*/ 	.short	0x0006
        /*0012*/ 	.short	0x0030
        /*0014*/ 	.byte	0x00, 0xf0, 0x21, 0x00


	//----- nvinfo : EIATTR_KPARAM_INFO
	.align		4
.L_2197:
        /*0018*/ 	.byte	0x04, 0x17
        /*001a*/ 	.short	(.L_2199 - .L_2198)
.L_2198:
        /*001c*/ 	.word	0x00000000
        /*0020*/ 	.short	0x0005
        /*0022*/ 	.short	0x0024
        /*0024*/ 	.byte	0x00, 0xf0, 0x31, 0x00


	//----- nvinfo : EIATTR_KPARAM_INFO
	.align		4
.L_2199:
        /*0028*/ 	.byte	0x04, 0x17
        /*002a*/ 	.short	(.L_2201 - .L_2200)
.L_2200:
        /*002c*/ 	.word	0x00000000
        /*0030*/ 	.short	0x0004
        /*0032*/ 	.short	0x0021
        /*0034*/ 	.byte	0x00, 0xf0, 0x05, 0x00


	//----- nvinfo : EIATTR_KPARAM_INFO
	.align		4
.L_2201:
        /*0038*/ 	.byte	0x04, 0x17
        /*003a*/ 	.short	(.L_2203 - .L_2202)
.L_2202:
        /*003c*/ 	.word	0x00000000
        /*0040*/ 	.short	0x0003
        /*0042*/ 	.short	0x0020
        /*0044*/ 	.byte	0x00, 0xf0, 0x05, 0x00


	//----- nvinfo : EIATTR_KPARAM_INFO
	.align		4
.L_2203:
        /*0048*/ 	.byte	0x04, 0x17
        /*004a*/ 	.short	(.L_2205 - .L_2204)
.L_2204:
        /*004c*/ 	.word	0x00000000
        /*0050*/ 	.short	0x0002
        /*0052*/ 	.short	0x0008
        /*0054*/ 	.byte	0x00, 0xf0, 0x61, 0x00


	//----- nvinfo : EIATTR_KPARAM_INFO
	.align		4
.L_2205:
        /*0058*/ 	.byte	0x04, 0x17
        /*005a*/ 	.short	(.L_2207 - .L_2206)
.L_2206:
        /*005c*/ 	.word	0x00000000
        /*0060*/ 	.short	0x0001
        /*0062*/ 	.short	0x0004
        /*0064*/ 	.byte	0x00, 0xf0, 0x05, 0x00


	//----- nvinfo : EIATTR_KPARAM_INFO
	.align		4
.L_2207:
        /*0068*/ 	.byte	0x04, 0x17
        /*006a*/ 	.short	(.L_2209 - .L_2208)
.L_2208:
        /*006c*/ 	.word	0x00000000
        /*0070*/ 	.short	0x0000
        /*0072*/ 	.short	0x0000
        /*0074*/ 	.byte	0x00, 0xf0, 0x11, 0x00


	//----- nvinfo : EIATTR_SPARSE_MMA_MASK
	.align		4
.L_2209:
        /*0078*/ 	.byte	0x03, 0x50
        /*007a*/ 	.short	0x0000


	//----- nvinfo : EIATTR_MAXREG_COUNT
	.align		4
        /*007c*/ 	.byte	0x03, 0x1b
        /*007e*/ 	.short	0x00ff


	//----- nvinfo : EIATTR_EXTERNS
	.align		4
        /*0080*/ 	.byte	0x04, 0x0f
        /*0082*/ 	.short	(.L_2211 - .L_2210)


	//   ....[0]....
	.align		4
.L_2210:
        /*0084*/ 	.word	index@(__assertfail)


	//----- nvinfo : EIATTR_MERCURY_ISA_VERSION
	.align		4
.L_2211:
        /*0088*/ 	.byte	0x03, 0x5f
        /*008a*/ 	.short	0x0101


	//----- nvinfo : EIATTR_VRC_CTA_INIT_COUNT
	.align		4
        /*008c*/ 	.byte	0x02, 0x4a
	.zero		1
	.zero		1


	//----- nvinfo : EIATTR_SYSCALL_OFFSETS
	.align		4
        /*0090*/ 	.byte	0x04, 0x46
        /*0092*/ 	.short	(.L_2213 - .L_2212)


	//   ....[0]....
.L_2212:
        /*0094*/ 	.word	0x000010a0


	//   ....[1]....
        /*0098*/ 	.word	0x000021d0


	//   ....[2]....
        /*009c*/ 	.word	0x00003440


	//   ....[3]....
        /*00a0*/ 	.word	0x00004570


	//   ....[4]....
        /*00a4*/ 	.word	0x00005720


	//   ....[5]....
        /*00a8*/ 	.word	0x00006850


	//   ....[6]....
        /*00ac*/ 	.word	0x00007a00


	//   ....[7]....
        /*00b0*/ 	.word	0x00008b30


	//   ....[8]....
        /*00b4*/ 	.word	0x0000a870


	//   ....[9]....
        /*00b8*/ 	.word	0x0000b740


	//   ....[10]....
        /*00bc*/ 	.word	0x0000c6e0


	//   ....[11]....
        /*00c0*/ 	.word	0x0000d660


	//----- nvinfo : EIATTR_EXIT_INSTR_OFFSETS
	.align		4
.L_2213:
        /*00c4*/ 	.byte	0x04, 0x1c
        /*00c6*/ 	.short	(.L_2215 - .L_2214)


	//   ....[0]....
.L_2214:
        /*00c8*/ 	.word	0x0000c990


	//   ....[1]....
        /*00cc*/ 	.word	0x0000cae0


	//   ....[2]....
        /*00d0*/ 	.word	0x0000cb20


	//   ....[3]....
        /*00d4*/ 	.word	0x0000cbc0


	//   ....[4]....
        /*00d8*/ 	.word	0x0000cc00


	//   ....[5]....
        /*00dc*/ 	.word	0x0000cc40


	//   ....[6]....
        /*00e0*/ 	.word	0x0000ccd0


	//   ....[7]....
        /*00e4*/ 	.word	0x0000cd10


	//   ....[8]....
        /*00e8*/ 	.word	0x0000cdb0


	//   ....[9]....
        /*00ec*/ 	.word	0x0000ce00


	//   ....[10]....
        /*00f0*/ 	.word	0x0000ce50


	//   ....[11]....
        /*00f4*/ 	.word	0x0000cf30


	//   ....[12]....
        /*00f8*/ 	.word	0x0000d0a0


	//   ....[13]....
        /*00fc*/ 	.word	0x0000d210


	//   ....[14]....
        /*0100*/ 	.word	0x0000d370


	//   ....[15]....
        /*0104*/ 	.word	0x0000d3b0


	//   ....[16]....
        /*0108*/ 	.word	0x0000d3f0


	//   ....[17]....
        /*010c*/ 	.word	0x0000d4a0


	//   ....[18]....
        /*0110*/ 	.word	0x0000d500


	//   ....[19]....
        /*0114*/ 	.word	0x0000d670


	//   ....[20]....
        /*0118*/ 	.word	0x0000d780


	//   ....[21]....
        /*011c*/ 	.word	0x0000d8c0


	//   ....[22]....
        /*0120*/ 	.word	0x0000d8e0


	//----- nvinfo : EIATTR_MAX_THREADS
	.align		4
.L_2215:
        /*0124*/ 	.byte	0x04, 0x05
        /*0126*/ 	.short	(.L_2217 - .L_2216)
.L_2216:
        /*0128*/ 	.word	0x00000080
        /*012c*/ 	.word	0x00000001
        /*0130*/ 	.word	0x00000001


	//----- nvinfo : EIATTR_CRS_STACK_SIZE
	.align		4
.L_2217:
        /*0134*/ 	.byte	0x04, 0x1e
        /*0136*/ 	.short	(.L_2219 - .L_2218)
.L_2218:
        /*0138*/ 	.word	0x00000000


	//----- nvinfo : EIATTR_CBANK_PARAM_SIZE
	.align		4
.L_2219:
        /*013c*/ 	.byte	0x03, 0x19
        /*013e*/ 	.short	0x0038


	//----- nvinfo : EIATTR_PARAM_CBANK
	.align		4
        /*0140*/ 	.byte	0x04, 0x0a
        /*0142*/ 	.short	(.L_2221 - .L_2220)
	.align		4
.L_2220:
        /*0144*/ 	.word	index@(.nv.constant0._ZN2at6native27unrolled_elementwise_kernelINS0_13BinaryFunctorIN3c108BFloat16ES4_S4_ZZZNS0_17atan2_kernel_cudaERNS_18TensorIteratorBaseEENKUlvE_clEvENKUlvE2_clEvEUlS4_S4_E_EESt5arrayIPcLm3EELi4E23TrivialOffsetCalculatorILi2EjESE_ILi1EjENS0_6memory12LoadWithCastILi2EEENSH_13StoreWithCastILi1EEEEEviT_T0_T2_T3_T4_T5_)
        /*0148*/ 	.short	0x0380
        /*014a*/ 	.short	0x0038


	//----- nvinfo : EIATTR_SW_WAR
	.align		4
.L_2221:
        /*014c*/ 	.byte	0x04, 0x36
        /*014e*/ 	.short	(.L_2223 - .L_2222)
.L_2222:
        /*0150*/ 	.word	0x00000008
.L_2223:


//--------------------- .nv.info._ZN2at6native18elementwise_kernelILi128ELi4EZNS0_22gpu_kernel_impl_nocastINS0_13BinaryFunctorIN3c108BFloat16ES5_S5_ZZZNS0_17atan2_kernel_cudaERNS_18TensorIteratorBaseEENKUlvE_clEvENKUlvE2_clEvEUlS5_S5_E_EEEEvS7_RKT_EUliE_EEviT1_ --------------------------
	.section	.nv.info._ZN2at6native18elementwise_kernelILi128ELi4EZNS0_22gpu_kernel_impl_nocastINS0_13BinaryFunctorIN3c108BFloat16ES5_S5_ZZZNS0_17atan2_kernel_cudaERNS_18TensorIteratorBaseEENKUlvE_clEvENKUlvE2_clEvEUlS5_S5_E_EEEEvS7_RKT_EUliE_EEviT1_,"",@"SHT_CUDA_INFO"
	.sectionflags	@""
	.align	4


	//----- nvinfo : EIATTR_CUDA_API_VERSION
	.align		4
        /*0000*/ 	.byte	0x04, 0x37
        /*0002*/ 	.short	(.L_2225 - .L_2224)
.L_2224:
        /*0004*/ 	.word	0x00000082


	//----- nvinfo : EIATTR_KPARAM_INFO
	.align		4
.L_2225:
        /*0008*/ 	.byte	0x04, 0x17
        /*000a*/ 	.short	(.L_2227 - .L_2226)
.L_2226:
        /*000c*/ 	.word	0x00000000
        /*0010*/ 	.short	0x0001
        /*0012*/ 	.short	0x0008
        /*0014*/ 	.byte	0x00, 0xf0, 0x21, 0x0a


	//----- nvinfo : EIATTR_KPARAM_INFO
	.align		4
.L_2227:
        /*0018*/ 	.byte	0x04, 0x17
        /*001a*/ 	.short	(.L_2229 - .L_2228)
.L_2228:
        /*001c*/ 	.word	0x00000000
        /*0020*/ 	.short	0x0000
        /*0022*/ 	.short	0x0000
        /*0024*/ 	.byte	0x00, 0xf0, 0x11, 0x00


	//----- nvinfo : EIATTR_SPARSE_MMA_MASK
	.align		4
.L_2229:
        /*0028*/ 	.byte	0x03, 0x50
        /*002a*/ 	.short	0x0000


	//----- nvinfo : EIATTR_MAXREG_COUNT
	.align		4
        /*002c*/ 	.byte	0x03, 0x1b
        /*002e*/ 	.short	0x0080


	//----- nvinfo : EIATTR_MERCURY_ISA_VERSION
	.align		4
        /*0030*/ 	.byte	0x03, 0x5f
        /*0032*/ 	.short	0x0101


	//----- nvinfo : EIATTR_VRC_CTA_INIT_COUNT
	.align		4
        /*0034*/ 	.byte	0x02, 0x4a
	.zero		1
	.zero		1


	//----- nvinfo : EIATTR_EXIT_INSTR_OFFSETS
	.align		4
        /*0038*/ 	.byte	0x04, 0x1c
        /*003a*/ 	.short	(.L_2231 - .L_2230)


	//   ....[0]....
.L_2230:
        /*003c*/ 	.word	0x00000b60


	//   ....[1]....
        /*0040*/ 	.word	0x00000ea0


	//   ....[2]....
        /*0044*/ 	.word	0x00005c40


	//   ....[3]....
        /*0048*/ 	.word	0x000075b0


	//----- nvinfo : EIATTR_MAX_THREADS
	.align		4
.L_2231:
        /*004c*/ 	.byte	0x04, 0x05
        /*004e*/ 	.short	(.L_2233 - .L_2232)
.L_2232:
        /*0050*/ 	.word	0x00000080
        /*0054*/ 	.word	0x00000001
        /*0058*/ 	.word	0x00000001


	//----- nvinfo : EIATTR_CRS_STACK_SIZE
	.align		4
.L_2233:
        /*005c*/ 	.byte	0x04, 0x1e
        /*005e*/ 	.short	(.L_2235 - .L_2234)
.L_2234:
        /*0060*/ 	.word	0x00000000


	//----- nvinfo : EIATTR_CBANK_PARAM_SIZE
	.align		4
.L_2235:
        /*0064*/ 	.byte	0x03, 0x19
        /*0066*/ 	.short	0x0290


	//----- nvinfo : EIATTR_PARAM_CBANK
	.align		4
        /*0068*/ 	.byte	0x04, 0x0a
        /*006a*/ 	.short	(.L_2237 - .L_2236)
	.align		4
.L_2236:
        /*006c*/ 	.word	index@(.nv.constant0._ZN2at6native18elementwise_kernelILi128ELi4EZNS0_22gpu_kernel_impl_nocastINS0_13BinaryFunctorIN3c108BFloat16ES5_S5_ZZZNS0_17atan2_kernel_cudaERNS_18TensorIteratorBaseEENKUlvE_clEvENKUlvE2_clEvEUlS5_S5_E_EEEEvS7_RKT_EUliE_EEviT1_)
        /*0070*/ 	.short	0x0380
        /*0072*/ 	.short	0x0290


	//----- nvinfo : EIATTR_SW_WAR
	.align		4
.L_2237:
        /*0074*/ 	.byte	0x04, 0x36
        /*0076*/ 	.short	(.L_2239 - .L_2238)
.L_2238:
        /*0078*/ 	.word	0x00000008
.L_2239:


//--------------------- .nv.info._ZN2at6native27unrolled_elementwise_kernelINS0_13BinaryFunctorIN3c108BFloat16ES4_S4_ZZZNS0_17atan2_kernel_cudaERNS_18TensorIteratorBaseEENKUlvE_clEvENKUlvE2_clEvEUlS4_S4_E_EESt5arrayIPcLm3EELi4E23TrivialOffsetCalculatorILi2EjESE_ILi1EjENS0_6memory15LoadWithoutCastENSH_16StoreWithoutCastEEEviT_T0_T2_T3_T4_T5_ --------------------------
	.section	.nv.info._ZN2at6native27unrolled_elementwise_kernelINS0_13BinaryFunctorIN3c108BFloat16ES4_S4_ZZZNS0_17atan2_kernel_cudaERNS_18TensorIteratorBaseEENKUlvE_clEvENKUlvE2_clEvEUlS4_S4_E_EESt5arrayIPcLm3EELi4E23TrivialOffsetCalculatorILi2EjESE_ILi1EjENS0_6memory15LoadWithoutCastENSH_16StoreWithoutCastEEEviT_T0_T2_T3_T4_T5_,"",@"SHT_CUDA_INFO"
	.sectionflags	@""
	.align	4


	//----- nvinfo : EIATTR_CUDA_API_VERSION
	.align		4
        /*0000*/ 	.byte	0x04, 0x37
        /*0002*/ 	.short	(.L_2241 - .L_2240)
.L_2240:
        /*0004*/ 	.word	0x00000082


	//----- nvinfo : EIATTR_KPARAM_INFO
	.align		4
.L_2241:
        /*0008*/ 	.byte	0x04, 0x17
        /*000a*/ 	.short	(.L_2243 - .L_2242)
.L_2242:
        /*000c*/ 	.word	0x00000000
        /*0010*/ 	.short	0x0006
        /*0012*/ 	.short	0x0023
        /*0014*/ 	.byte	0x00, 0xf0, 0x05, 0x00


	//----- nvinfo : EIATTR_KPARAM_INFO
	.align		4
.L_2243:
        /*0018*/ 	.byte	0x04, 0x17
        /*001a*/ 	.short	(.L_2245 - .L_2244)
.L_2244:
        /*001c*/ 	.word	0x00000000
        /*0020*/ 	.short	0x0005
        /*0022*/ 	.short	0x0022
        /*0024*/ 	.byte	0x00, 0xf0, 0x05, 0x00


	//----- nvinfo : EIATTR_KPARAM_INFO
	.align		4
.L_2245:
        /*0028*/ 	.byte	0x04, 0x17
        /*002a*/ 	.short	(.L_2247 - .L_2246)
.L_2246:
        /*002c*/ 	.word	0x00000000
        /*0030*/ 	.short	0x0004
        /*0032*/ 	.short	0x0021
        /*0034*/ 	.byte	0x00, 0xf0, 0x05, 0x00


	//----- nvinfo : EIATTR_KPARAM_INFO
	.align		4
.L_2247:
        /*0038*/ 	.byte	0x04, 0x17
        /*003a*/ 	.short	(.L_2249 - .L_2248)
.L_2248:
        /*003c*/ 	.word	0x00000000
        /*0040*/ 	.short	0x0003
        /*0042*/ 	.short	0x0020
        /*0044*/ 	.byte	0x00, 0xf0, 0x05, 0x00


	//----- nvinfo : EIATTR_KPARAM_INFO
	.align		4
.L_2249:
        /*0048*/ 	.byte	0x04, 0x17
        /*004a*/ 	.short	(.L_2251 - .L_2250)
.L_2250:
        /*004c*/ 	.word	0x00000000
        /*0050*/ 	.short	0x0002
        /*0052*/ 	.short	0x0008
        /*0054*/ 	.byte	0x00, 0xf0, 0x61, 0x00


	//----- nvinfo : EIATTR_KPARAM_INFO
	.align		4
.L_2251:
        /*0058*/ 	.byte	0x04, 0x17
        /*005a*/ 	.short	(.L_2253 - .L_2252)
.L_2252:
        /*005c*/ 	.word	0x00000000
        /*0060*/ 	.short	0x0001
        /*0062*/ 	.short	0x0004
        /*0064*/ 	.byte	0x00, 0xf0, 0x05, 0x00


	//----- nvinfo : EIATTR_KPARAM_INFO
	.align		4
.L_2253:
        /*0068*/ 	.byte	0x04, 0x17
        /*006a*/ 	.short	(.L_2255 - .L_2254)
.L_2254:
        /*006c*/ 	.word	0x00000000
        /*0070*/ 	.short	0x0000
        /*0072*/ 	.short	0x0000
        /*0074*/ 	.byte	0x00, 0xf0, 0x11, 0x00


	//----- nvinfo : EIATTR_SPARSE_MMA_MASK
	.align		4
.L_2255:
        /*0078*/ 	.byte	0x03, 0x50
        /*007a*/ 	.short	0x0000


	//----- nvinfo : EIATTR_MAXREG_COUNT
	.align		4
        /*007c*/ 	.byte	0x03, 0x1b
        /*007e*/ 	.short	0x00ff


	//----- nvinfo : EIATTR_MERCURY_ISA_VERSION
	.align		4
        /*0080*/ 	.byte	0x03, 0x5f
        /*0082*/ 	.short	0x0101


	//----- nvinfo : EIATTR_VRC_CTA_INIT_COUNT
	.align		4
        /*0084*/ 	.byte	0x02, 0x4a
	.zero		1
	.zero		1


	//----- nvinfo : EIATTR_EXIT_INSTR_OFFSETS
	.align		4
        /*0088*/ 	.byte	0x04, 0x1c
        /*008a*/ 	.short	(.L_2257 - .L_2256)


	//   ....[0]....
.L_2256:
        /*008c*/ 	.word	0x00001230


	//   ....[1]....
        /*0090*/ 	.word	0x00001280


	//----- nvinfo : EIATTR_MAX_THREADS
	.align		4
.L_2257:
        /*0094*/ 	.byte	0x04, 0x05
        /*0096*/ 	.short	(.L_2259 - .L_2258)
.L_2258:
        /*0098*/ 	.word	0x00000080
        /*009c*/ 	.word	0x00000001
        /*00a0*/ 	.word	0x00000001


	//----- nvinfo : EIATTR_CRS_STACK_SIZE
	.align		4
.L_2259:
        /*00a4*/ 	.byte	0x04, 0x1e
        /*00a6*/ 	.short	(.L_2261 - .L_2260)
.L_2260:
        /*00a8*/ 	.word	0x00000000


	//----- nvinfo : EIATTR_CBANK_PARAM_SIZE
	.align		4
.L_2261:
        /*00ac*/ 	.byte	0x03, 0x19
        /*00ae*/ 	.short	0x0024


	//----- nvinfo : EIATTR_PARAM_CBANK
	.align		4
        /*00b0*/ 	.byte	0x04, 0x0a
        /*00b2*/ 	.short	(.L_2263 - .L_2262)
	.align		4
.L_2262:
        /*00b4*/ 	.word	index@(.nv.constant0._ZN2at6native27unrolled_elementwise_kernelINS0_13BinaryFunctorIN3c108BFloat16ES4_S4_ZZZNS0_17atan2_kernel_cudaERNS_18TensorIteratorBaseEENKUlvE_clEvENKUlvE2_clEvEUlS4_S4_E_EESt5arrayIPcLm3EELi4E23TrivialOffsetCalculatorILi2EjESE_ILi1EjENS0_6memory15LoadWithoutCastENSH_16StoreWithoutCastEEEviT_T0_T2_T3_T4_T5_)
        /*00b8*/ 	.short	0x0380
        /*00ba*/ 	.short	0x0024


	//----- nvinfo : EIATTR_SW_WAR
	.align		4
.L_2263:
        /*00bc*/ 	.byte	0x04, 0x36
        /*00be*/ 	.short	(.L_2265 - .L_2264)
.L_2264:
        /*00c0*/ 	.word	0x00000008
.L_2265:


//--------------------- .nv.info._ZN2at6native29vectorized_elementwise_kernelILi2ENS0_13BinaryFunctorIN3c108BFloat16ES4_S4_ZZZNS0_17atan2_kernel_cudaERNS_18TensorIteratorBaseEENKUlvE_clEvENKUlvE2_clEvEUlS4_S4_E_EESt5arrayIPcLm3EEEEviT0_T1_ --------------------------
	.section	.nv.info._ZN2at6native29vectorized_elementwise_kernelILi2ENS0_13BinaryFunctorIN3c108BFloat16ES4_S4_ZZZNS0_17atan2_kernel_cudaERNS_18TensorIteratorBaseEENKUlvE_clEvENKUlvE2_clEvEUlS4_S4_E_EESt5arrayIPcLm3EEEEviT0_T1_,"",@"SHT_CUDA_INFO"
	.sectionflags	@""
	.align	4


	//----- nvinfo : EIATTR_CUDA_API_VERSION
	.align		4
        /*0000*/ 	.byte	0x04, 0x37
        /*0002*/ 	.short	(.L_2267 - .L_2266)
.L_2266:
        /*0004*/ 	.word	0x00000082


	//----- nvinfo : EIATTR_KPARAM_INFO
	.align		4
.L_2267:
        /*0008*/ 	.byte	0x04, 0x17
        /*000a*/ 	.short	(.L_2269 - .L_2268)
.L_2268:
        /*000c*/ 	.word	0x00000000
        /*0010*/ 	.short	0x0002
        /*0012*/ 	.short	0x0008
        /*0014*/ 	.byte	0x00, 0xf0, 0x61, 0x00


	//----- nvinfo : EIATTR_KPARAM_INFO
	.align		4
.L_2269:
        /*0018*/ 	.byte	0x04, 0x17
        /*001a*/ 	.short	(.L_2271 - .L_2270)
.L_2270:
        /*001c*/ 	.word	0x00000000
        /*0020*/ 	.short	0x0001
        /*0022*/ 	.short	0x0004
        /*0024*/ 	.byte	0x00, 0xf0, 0x05, 0x00


	//----- nvinfo : EIATTR_KPARAM_INFO
	.align		4
.L_2271:
        /*0028*/ 	.byte	0x04, 0x17
        /*002a*/ 	.short	(.L_2273 - .L_2272)
.L_2272:
        /*002c*/ 	.word	0x00000000
        /*0030*/ 	.short	0x0000
        /*0032*/ 	.short	0x0000
        /*0034*/ 	.byte	0x00, 0xf0, 0x11, 0x00


	//----- nvinfo : EIATTR_SPARSE_MMA_MASK
	.align		4
.L_2273:
        /*0038*/ 	.byte	0x03, 0x50
        /*003a*/ 	.short	0x0000


	//----- nvinfo : EIATTR_MAXREG_COUNT
	.align		4
        /*003c*/ 	.byte	0x03, 0x1b
        /*003e*/ 	.short	0x00ff


	//----- nvinfo : EIATTR_MERCURY_ISA_VERSION
	.align		4
        /*0040*/ 	.byte	0x03, 0x5f
        /*0042*/ 	.short	0x0101


	//----- nvinfo : EIATTR_VRC_CTA_INIT_COUNT
	.align		4
        /*0044*/ 	.byte	0x02, 0x4a
	.zero		1
	.zero		1


	//----- nvinfo : EIATTR_EXIT_INSTR_OFFSETS
	.align		4
        /*0048*/ 	.byte	0x04, 0x1c
        /*004a*/ 	.short	(.L_2275 - .L_2274)


	//   ....[0]....
.L_2274:
        /*004c*/ 	.word	0x00002410


	//   ....[1]....
        /*0050*/ 	.word	0x00002460


	//   ....[2]....
        /*0054*/ 	.word	0x00003e50


	//----- nvinfo : EIATTR_MAX_THREADS
	.align		4
.L_2275:
        /*0058*/ 	.byte	0x04, 0x05
        /*005a*/ 	.short	(.L_2277 - .L_2276)
.L_2276:
        /*005c*/ 	.word	0x00000080
        /*0060*/ 	.word	0x00000001
        /*0064*/ 	.word	0x00000001


	//----- nvinfo : EIATTR_CRS_STACK_SIZE
	.align		4
.L_2277:
        /*0068*/ 	.byte	0x04, 0x1e
        /*006a*/ 	.short	(.L_2279 - .L_2278)
.L_2278:
        /*006c*/ 	.word	0x00000000


	//----- nvinfo : EIATTR_CBANK_PARAM_SIZE
	.align		4
.L_2279:
        /*0070*/ 	.byte	0x03, 0x19
        /*0072*/ 	.short	0x0020


	//----- nvinfo : EIATTR_PARAM_CBANK
	.align		4
        /*0074*/ 	.byte	0x04, 0x0a
        /*0076*/ 	.short	(.L_2281 - .L_2280)
	.align		4
.L_2280:
        /*0078*/ 	.word	index@(.nv.constant0._ZN2at6native29vectorized_elementwise_kernelILi2ENS0_13BinaryFunctorIN3c108BFloat16ES4_S4_ZZZNS0_17atan2_kernel_cudaERNS_18TensorIteratorBaseEENKUlvE_clEvENKUlvE2_clEvEUlS4_S4_E_EESt5arrayIPcLm3EEEEviT0_T1_)
        /*007c*/ 	.short	0x0380
        /*007e*/ 	.short	0x0020


	//----- nvinfo : EIATTR_SW_WAR
	.align		4
.L_2281:
        /*0080*/ 	.byte	0x04, 0x36
        /*0082*/ 	.short	(.L_2283 - .L_2282)
.L_2282:
        /*0084*/ 	.word	0x00000008
.L_2283:


//--------------------- .nv.info._ZN2at6native29vectorized_elementwise_kernelILi4ENS0_13BinaryFunctorIN3c108BFloat16ES4_S4_ZZZNS0_17atan2_kernel_cudaERNS_18TensorIteratorBaseEENKUlvE_clEvENKUlvE2_clEvEUlS4_S4_E_EESt5arrayIPcLm3EEEEviT0_T1_ --------------------------
	.section	.nv.info._ZN2at6native29vectorized_elementwise_kernelILi4ENS0_13BinaryFunctorIN3c108BFloat16ES4_S4_ZZZNS0_17atan2_kernel_cudaERNS_18TensorIteratorBaseEENKUlvE_clEvENKUlvE2_clEvEUlS4_S4_E_EESt5arrayIPcLm3EEEEviT0_T1_,"",@"SHT_CUDA_INFO"
	.sectionflags	@""
	.align	4


	//----- nvinfo : EIATTR_CUDA_API_VERSION
	.align		4
        /*0000*/ 	.byte	0x04, 0x37
        /*0002*/ 	.short	(.L_2285 - .L_2284)
.L_2284:
        /*0004*/ 	.word	0x00000082


	//----- nvinfo : EIATTR_KPARAM_INFO
	.align		4
.L_2285:
        /*0008*/ 	.byte	0x04, 0x17
        /*000a*/ 	.short	(.L_2287 - .L_2286)
.L_2286:
        /*000c*/ 	.word	0x00000000
        /*0010*/ 	.short	0x0002
        /*0012*/ 	.short	0x0008
        /*0014*/ 	.byte	0x00, 0xf0, 0x61, 0x00


	//----- nvinfo : EIATTR_KPARAM_INFO
	.align		4
.L_2287:
        /*0018*/ 	.byte	0x04, 0x17
        /*001a*/ 	.short	(.L_2289 - .L_2288)
.L_2288:
        /*001c*/ 	.word	0x00000000
        /*0020*/ 	.short	0x0001
        /*0022*/ 	.short	0x0004
        /*0024*/ 	.byte	0x00, 0xf0, 0x05, 0x00


	//----- nvinfo : EIATTR_KPARAM_INFO
	.align		4
.L_2289:
        /*0028*/ 	.byte	0x04, 0x17
        /*002a*/ 	.short	(.L_2291 - .L_2290)
.L_2290:
        /*002c*/ 	.word	0x00000000
        /*0030*/ 	.short	0x0000
        /*0032*/ 	.short	0x0000
        /*0034*/ 	.byte	0x00, 0xf0, 0x11, 0x00


	//----- nvinfo : EIATTR_SPARSE_MMA_MASK
	.align		4
.L_2291:
        /*0038*/ 	.byte	0x03, 0x50
        /*003a*/ 	.short	0x0000


	//----- nvinfo : EIATTR_MAXREG_COUNT
	.align		4
        /*003c*/ 	.byte	0x03, 0x1b
        /*003e*/ 	.short	0x00ff


	//----- nvinfo : EIATTR_MERCURY_ISA_VERSION
	.align		4
        /*0040*/ 	.byte	0x03, 0x5f
        /*0042*/ 	.short	0x0101


	//----- nvinfo : EIATTR_VRC_CTA_INIT_COUNT
	.align		4
        /*0044*/ 	.byte	0x02, 0x4a
	.zero		1
	.zero		1


	//----- nvinfo : EIATTR_EXIT_INSTR_OFFSETS
	.align		4
        /*0048*/ 	.byte	0x04, 0x1c
        /*004a*/ 	.short	(.L_2293 - .L_2292)


	//   ....[0]....
.L_2292:
        /*004c*/ 	.word	0x000023f0


	//   ....[1]....
        /*0050*/ 	.word	0x00002440


	//   ....[2]....
        /*0054*/ 	.word	0x00003d90


	//----- nvinfo : EIATTR_MAX_THREADS
	.align		4
.L_2293:
        /*0058*/ 	.byte	0x04, 0x05
        /*005a*/ 	.short	(.L_2295 - .L_2294)
.L_2294:
        /*005c*/ 	.word	0x00000080
        /*0060*/ 	.word	0x00000001
        /*0064*/ 	.word	0x00000001


	//----- nvinfo : EIATTR_CRS_STACK_SIZE
	.align		4
.L_2295:
        /*0068*/ 	.byte	0x04, 0x1e
        /*006a*/ 	.short	(.L_2297 - .L_2296)
.L_2296:
        /*006c*/ 	.word	0x00000000


	//----- nvinfo : EIATTR_CBANK_PARAM_SIZE
	.align		4
.L_2297:
        /*0070*/ 	.byte	0x03, 0x19
        /*0072*/ 	.short	0x0020


	//----- nvinfo : EIATTR_PARAM_CBANK
	.align		4
        /*0074*/ 	.byte	0x04, 0x0a
        /*0076*/ 	.short	(.L_2299 - .L_2298)
	.align		4
.L_2298:
        /*0078*/ 	.word	index@(.nv.constant0._ZN2at6native29vectorized_elementwise_kernelILi4ENS0_13BinaryFunctorIN3c108BFloat16ES4_S4_ZZZNS0_17atan2_kernel_cudaERNS_18TensorIteratorBaseEENKUlvE_clEvENKUlvE2_clEvEUlS4_S4_E_EESt5arrayIPcLm3EEEEviT0_T1_)
        /*007c*/ 	.short	0x0380
        /*007e*/ 	.short	0x0020


	//----- nvinfo : EIATTR_SW_WAR
	.align		4
.L_2299:
        /*0080*/ 	.byte	0x04, 0x36
        /*0082*/ 	.short	(.L_2301 - .L_2300)
.L_2300:
        /*0084*/ 	.word	0x00000008
.L_2301:


//--------------------- .nv.info._ZN2at6native29vectorized_elementwise_kernelILi8ENS0_13BinaryFunctorIN3c108BFloat16ES4_S4_ZZZNS0_17atan2_kernel_cudaERNS_18TensorIteratorBaseEENKUlvE_clEvENKUlvE2_clEvEUlS4_S4_E_EESt5arrayIPcLm3EEEEviT0_T1_ --------------------------
	.section	.nv.info._ZN2at6native29vectorized_elementwise_kernelILi8ENS0_13BinaryFunctorIN3c108BFloat16ES4_S4_ZZZNS0_17atan2_kernel_cudaERNS_18TensorIteratorBaseEENKUlvE_clEvENKUlvE2_clEvEUlS4_S4_E_EESt5arrayIPcLm3EEEEviT0_T1_,"",@"SHT_CUDA_INFO"
	.sectionflags	@""
	.align	4


	//----- nvinfo : EIATTR_CUDA_API_VERSION
	.align		4
        /*0000*/ 	.byte	0x04, 0x37
        /*0002*/ 	.short	(.L_2303 - .L_2302)
.L_2302:
        /*0004*/ 	.word	0x00000082


	//----- nvinfo : EIATTR_KPARAM_INFO
	.align		4
.L_2303:
        /*0008*/ 	.byte	0x04, 0x17
        /*000a*/ 	.short	(.L_2305 - .L_2304)
.L_2304:
        /*000c*/ 	.word	0x00000000
        /*0010*/ 	.short	0x0002
        /*0012*/ 	.short	0x0008
        /*0014*/ 	.byte	0x00, 0xf0, 0x61, 0x00


	//----- nvinfo : EIATTR_KPARAM_INFO
	.align		4
.L_2305:
        /*0018*/ 	.byte	0x04, 0x17
        /*001a*/ 	.short	(.L_2307 - .L_2306)
.L_2306:
        /*001c*/ 	.word	0x00000000
        /*0020*/ 	.short	0x0001
        /*0022*/ 	.short	0x0004
        /*0024*/ 	.byte	0x00, 0xf0, 0x05, 0x00


	//----- nvinfo : EIATTR_KPARAM_INFO
	.align		4
.L_2307:
        /*0028*/ 	.byte	0x04, 0x17
        /*002a*/ 	.short	(.L_2309 - .L_2308)
.L_2308:
        /*002c*/ 	.word	0x00000000
        /*0030*/ 	.short	0x0000
        /*0032*/ 	.short	0x0000
        /*0034*/ 	.byte	0x00, 0xf0, 0x11, 0x00


	//----- nvinfo : EIATTR_SPARSE_MMA_MASK
	.align		4
.L_2309:
        /*0038*/ 	.byte	0x03, 0x50
        /*003a*/ 	.short	0x0000


	//----- nvinfo : EIATTR_MAXREG_COUNT
	.align		4
        /*003c*/ 	.byte	0x03, 0x1b
        /*003e*/ 	.short	0x00ff


	//----- nvinfo : EIATTR_MERCURY_ISA_VERSION
	.align		4
        /*0040*/ 	.byte	0x03, 0x5f
        /*0042*/ 	.short	0x0101


	//----- nvinfo : EIATTR_VRC_CTA_INIT_COUNT
	.align		4
        /*0044*/ 	.byte	0x02, 0x4a
	.zero		1
	.zero		1


	//----- nvinfo : EIATTR_EXIT_INSTR_OFFSETS
	.align		4
        /*0048*/ 	.byte	0x04, 0x1c
        /*004a*/ 	.short	(.L_2311 - .L_2310)


	//   ....[0]....
.L_2310:
        /*004c*/ 	.word	0x00000010


	//----- nvinfo : EIATTR_MAX_THREADS
	.align		4
.L_2311:
        /*0050*/ 	.byte	0x04, 0x05
        /*0052*/ 	.short	(.L_2313 - .L_2312)
.L_2312:
        /*0054*/ 	.word	0x00000080
        /*0058*/ 	.word	0x00000001
        /*005c*/ 	.word	0x00000001


	//----- nvinfo : EIATTR_CBANK_PARAM_SIZE
	.align		4
.L_2313:
        /*0060*/ 	.byte	0x03, 0x19
        /*0062*/ 	.short	0x0020


	//----- nvinfo : EIATTR_PARAM_CBANK
	.align		4
        /*0064*/ 	.byte	0x04, 0x0a
        /*0066*/ 	.short	(.L_2315 - .L_2314)
	.align		4
.L_2314:
        /*0068*/ 	.word	index@(.nv.constant0._ZN2at6native29vectorized_elementwise_kernelILi8ENS0_13BinaryFunctorIN3c108BFloat16ES4_S4_ZZZNS0_17atan2_kernel_cudaERNS_18TensorIteratorBaseEENKUlvE_clEvENKUlvE2_clEvEUlS4_S4_E_EESt5arrayIPcLm3EEEEviT0_T1_)
        /*006c*/ 	.short	0x0380
        /*006e*/ 	.short	0x0020


	//----- nvinfo : EIATTR_SW_WAR
	.align		4
.L_2315:
        /*0070*/ 	.byte	0x04, 0x36
        /*0072*/ 	.short	(.L_2317 - .L_2316)
.L_2316:
        /*0074*/ 	.word	0x00000008
.L_2317:


//--------------------- .nv.info._ZN2at6native18elementwise_kernelILi128ELi4EZNS0_15gpu_kernel_implINS0_13BUnaryFunctorIN3c108BFloat16ES5_S5_ZZZNS0_17atan2_kernel_cudaERNS_18TensorIteratorBaseEENKUlvE_clEvENKUlvE2_clEvEUlS5_S5_E_EEEEvS7_RKT_EUliE_EEviT1_ --------------------------
	.section	.nv.info._ZN2at6native18elementwise_kernelILi128ELi4EZNS0_15gpu_kernel_implINS0_13BUnaryFunctorIN3c108BFloat16ES5_S5_ZZZNS0_17atan2_kernel_cudaERNS_18TensorIteratorBaseEENKUlvE_clEvENKUlvE2_clEvEUlS5_S5_E_EEEEvS7_RKT_EUliE_EEviT1_,"",@"SHT_CUDA_INFO"
	.sectionflags	@""
	.align	4


	//----- nvinfo : EIATTR_CUDA_API_VERSION
	.align		4
        /*0000*/ 	.byte	0x04, 0x37
        /*0002*/ 	.short	(.L_2319 - .L_2318)
.L_2318:
        /*0004*/ 	.word	0x00000082


	//----- nvinfo : EIATTR_KPARAM_INFO
	.align		4
.L_2319:
        /*0008*/ 	.byte	0x04, 0x17
        /*000a*/ 	.short	(.L_2321 - .L_2320)
.L_2320:
        /*000c*/ 	.word	0x00000000
        /*0010*/ 	.short	0x0001
        /*0012*/ 	.short	0x0008
        /*0014*/ 	.byte	0x00, 0xf0, 0x61, 0x08


	//----- nvinfo : EIATTR_KPARAM_INFO
	.align		4
.L_2321:
        /*0018*/ 	.byte	0x04, 0x17
        /*001a*/ 	.short	(.L_2323 - .L_2322)
.L_2322:
        /*001c*/ 	.word	0x00000000
        /*0020*/ 	.short	0x0000
        /*0022*/ 	.short	0x0000
        /*0024*/ 	.byte	0x00, 0xf0, 0x11, 0x00


	//----- nvinfo : EIATTR_SPARSE_MMA_MASK
	.align		4
.L_2323:
        /*0028*/ 	.byte	0x03, 0x50
        /*002a*/ 	.short	0x0000


	//----- nvinfo : EIATTR_MAXREG_COUNT
	.align		4
        /*002c*/ 	.byte	0x03, 0x1b
        /*002e*/ 	.short	0x0080


	//----- nvinfo : EIATTR_EXTERNS
	.align		4
        /*0030*/ 	.byte	0x04, 0x0f
        /*0032*/ 	.short	(.L_2325 - .L_2324)


	//   ....[0]....
	.align		4
.L_2324:
        /*0034*/ 	.word	index@(__assertfail)


	//----- nvinfo : EIATTR_MERCURY_ISA_VERSION
	.align		4
.L_2325:
        /*0038*/ 	.byte	0x03, 0x5f
        /*003a*/ 	.short	0x0101


	//----- nvinfo : EIATTR_VRC_CTA_INIT_COUNT
	.align		4
        /*003c*/ 	.byte	0x02, 0x4a
	.zero		1
	.zero		1


	//----- nvinfo : EIATTR_SYSCALL_OFFSETS
	.align		4
        /*0040*/ 	.byte	0x04, 0x46
        /*0042*/ 	.short	(.L_2327 - .L_2326)


	//   ....[0]....
.L_2326:
        /*0044*/ 	.word	0x00002380


	//   ....[1]....
        /*0048*/ 	.word	0x00003590


	//   ....[2]....
        /*004c*/ 	.word	0x00005ab0


	//   ....[3]....
        /*0050*/ 	.word	0x00006b00


	//   ....[4]....
        /*0054*/ 	.word	0x00009110


	//   ....[5]....
        /*0058*/ 	.word	0x0000a160


	//   ....[6]....
        /*005c*/ 	.word	0x0000c780


	//   ....[7]....
        /*0060*/ 	.word	0x0000d7b0


	//----- nvinfo : EIATTR_EXIT_INSTR_OFFSETS
	.align		4
.L_2327:
        /*0064*/ 	.byte	0x04, 0x1c
        /*0066*/ 	.short	(.L_2329 - .L_2328)


	//   ....[0]....
.L_2328:
        /*0068*/ 	.word	0x0000a420


	//   ....[1]....
        /*006c*/ 	.word	0x0000cc30


	//   ....[2]....
        /*0070*/ 	.word	0x0000cc70


	//   ....[3]....
        /*0074*/ 	.word	0x0000cd10


	//   ....[4]....
        /*0078*/ 	.word	0x0000cd50


	//   ....[5]....
        /*007c*/ 	.word	0x0000cd90


	//   ....[6]....
        /*0080*/ 	.word	0x0000ce20


	//   ....[7]....
        /*0084*/ 	.word	0x0000ce60


	//   ....[8]....
        /*0088*/ 	.word	0x0000cf00


	//   ....[9]....
        /*008c*/ 	.word	0x0000cf50


	//   ....[10]....
        /*0090*/ 	.word	0x0000cfa0


	//   ....[11]....
        /*0094*/ 	.word	0x0000d080


	//   ....[12]....
        /*0098*/ 	.word	0x0000d1f0


	//   ....[13]....
        /*009c*/ 	.word	0x0000d360


	//   ....[14]....
        /*00a0*/ 	.word	0x0000d4c0


	//   ....[15]....
        /*00a4*/ 	.word	0x0000d500


	//   ....[16]....
        /*00a8*/ 	.word	0x0000d540


	//   ....[17]....
        /*00ac*/ 	.word	0x0000d5f0


	//   ....[18]....
        /*00b0*/ 	.word	0x0000d650


	//   ....[19]....
        /*00b4*/ 	.word	0x0000d7c0


	//   ....[20]....
        /*00b8*/ 	.word	0x0000d8d0


	//   ....[21]....
        /*00bc*/ 	.word	0x0000da10


	//   ....[22]....
        /*00c0*/ 	.word	0x0000da30


	//----- nvinfo : EIATTR_MAX_THREADS
	.align		4
.L_2329:
        /*00c4*/ 	.byte	0x04, 0x05
        /*00c6*/ 	.short	(.L_2331 - .L_2330)
.L_2330:
        /*00c8*/ 	.word	0x00000080
        /*00cc*/ 	.word	0x00000001
        /*00d0*/ 	.word	0x00000001


	//----- nvinfo : EIATTR_CRS_STACK_SIZE
	.align		4
.L_2331:
        /*00d4*/ 	.byte	0x04, 0x1e
        /*00d6*/ 	.short	(.L_2333 - .L_2332)
.L_2332:
        /*00d8*/ 	.word	0x00000000


	//----- nvinfo : EIATTR_CBANK_PARAM_SIZE
	.align		4
.L_2333:
        /*00dc*/ 	.byte	0x03, 0x19
        /*00de*/ 	.short	0x0220


	//----- nvinfo : EIATTR_PARAM_CBANK
	.align		4
        /*00e0*/ 	.byte	0x04, 0x0a
        /*00e2*/ 	.short	(.L_2335 - .L_2334)
	.align		4
.L_2334:
        /*00e4*/ 	.word	index@(.nv.constant0._ZN2at6native18elementwise_kernelILi128ELi4EZNS0_15gpu_kernel_implINS0_13BUnaryFunctorIN3c108BFloat16ES5_S5_ZZZNS0_17atan2_kernel_cudaERNS_18TensorIteratorBaseEENKUlvE_clEvENKUlvE2_clEvEUlS5_S5_E_EEEEvS7_RKT_EUliE_EEviT1_)
        /*00e8*/ 	.short	0x0380
        /*00ea*/ 	.short	0x0220


	//----- nvinfo : EIATTR_SW_WAR
	.align		4
.L_2335:
        /*00ec*/ 	.byte	0x04, 0x36
        /*00ee*/ 	.short	(.L_2337 - .L_2336)
.L_2336:
        /*00f0*/ 	.word	0x00000008
.L_2337:


//--------------------- .nv.info._ZN2at6native27unrolled_elementwise_kernelINS0_13BUnaryFunctorIN3c108BFloat16ES4_S4_ZZZNS0_17atan2_kernel_cudaERNS_18TensorIteratorBaseEENKUlvE_clEvENKUlvE2_clEvEUlS4_S4_E_EESt5arrayIPcLm2EELi4E23TrivialOffsetCalculatorILi1EjESF_NS0_6memory12LoadWithCastILi1EEENSG_13StoreWithCastILi1EEEEEviT_T0_T2_T3_T4_T5_ --------------------------
	.section	.nv.info._ZN2at6native27unrolled_elementwise_kernelINS0_13BUnaryFunctorIN3c108BFloat16ES4_S4_ZZZNS0_17atan2_kernel_cudaERNS_18TensorIteratorBaseEENKUlvE_clEvENKUlvE2_clEvEUlS4_S4_E_EESt5arrayIPcLm2EELi4E23TrivialOffsetCalculatorILi1EjESF_NS0_6memory12LoadWithCastILi1EEENSG_13StoreWithCastILi1EEEEEviT_T0_T2_T3_T4_T5_,"",@"SHT_CUDA_INFO"
	.sectionflags	@""
	.align	4


	//----- nvinfo : EIATTR_CUDA_API_VERSION
	.align		4
        /*0000*/ 	.byte	0x04, 0x37
        /*0002*/ 	.short	(.L_2339 - .L_2338)
.L_2338:
        /*0004*/ 	.word	0x00000082


	//----- nvinfo : EIATTR_KPARAM_INFO
	.align		4
.L_2339:
        /*0008*/ 	.byte	0x04, 0x17
        /*000a*/ 	.short	(.L_2341 - .L_2340)
.L_2340:
        /*000c*/ 	.word	0x00000000
        /*0010*/ 	.short	0x0006
        /*0012*/ 	.short	0x0024
        /*0014*/ 	.byte	0x00, 0xf0, 0x21, 0x00


	//----- nvinfo : EIATTR_KPARAM_INFO
	.align		4
.L_2341:
        /*0018*/ 	.byte	0x04, 0x17
        /*001a*/ 	.short	(.L_2343 - .L_2342)
.L_2342:
        /*001c*/ 	.word	0x00000000
        /*0020*/ 	.short	0x0005
        /*0022*/ 	.short	0x001c
        /*0024*/ 	.byte	0x00, 0xf0, 0x21, 0x00


	//----- nvinfo : EIATTR_KPARAM_INFO
	.align		4
.L_2343:
        /*0028*/ 	.byte	0x04, 0x17
        /*002a*/ 	.short	(.L_2345 - .L_2344)
.L_2344:
        /*002c*/ 	.word	0x00000000
        /*0030*/ 	.short	0x0004
        /*0032*/ 	.short	0x0019
        /*0034*/ 	.byte	0x00, 0xf0, 0x05, 0x00


	//----- nvinfo : EIATTR_KPARAM_INFO
	.align		4
.L_2345:
        /*0038*/ 	.byte	0x04, 0x17
        /*003a*/ 	.short	(.L_2347 - .L_2346)
.L_2346:
        /*003c*/ 	.word	0x00000000
        /*0040*/ 	.short	0x0003
        /*0042*/ 	.short	0x0018
        /*0044*/ 	.byte	0x00, 0xf0, 0x05, 0x00


	//----- nvinfo : EIATTR_KPARAM_INFO
	.align		4
.L_2347:
        /*0048*/ 	.byte	0x04, 0x17
        /*004a*/ 	.short	(.L_2349 - .L_2348)
.L_2348:
        /*004c*/ 	.word	0x00000000
        /*0050*/ 	.short	0x0002
        /*0052*/ 	.short	0x0008
        /*0054*/ 	.byte	0x00, 0xf0, 0x41, 0x00


	//----- nvinfo : EIATTR_KPARAM_INFO
	.align		4
.L_2349:
        /*0058*/ 	.byte	0x04, 0x17
        /*005a*/ 	.short	(.L_2351 - .L_2350)
.L_2350:
        /*005c*/ 	.word	0x00000000
        /*0060*/ 	.short	0x0001
        /*0062*/ 	.short	0x0004
        /*0064*/ 	.byte	0x00, 0xf0, 0x11, 0x00


	//----- nvinfo : EIATTR_KPARAM_INFO
	.align		4
.L_2351:
        /*0068*/ 	.byte	0x04, 0x17
        /*006a*/ 	.short	(.L_2353 - .L_2352)
.L_2352:
        /*006c*/ 	.word	0x00000000
        /*0070*/ 	.short	0x0000
        /*0072*/ 	.short	0x0000
        /*0074*/ 	.byte	0x00, 0xf0, 0x11, 0x00


	//----- nvinfo : EIATTR_SPARSE_MMA_MASK
	.align		4
.L_2353:
        /*0078*/ 	.byte	0x03, 0x50
        /*007a*/ 	.short	0x0000


	//----- nvinfo : EIATTR_MAXREG_COUNT
	.align		4
        /*007c*/ 	.byte	0x03, 0x1b
        /*007e*/ 	.short	0x00ff


	//----- nvinfo : EIATTR_EXTERNS
	.align		4
        /*0080*/ 	.byte	0x04, 0x0f
        /*0082*/ 	.short	(.L_2355 - .L_2354)


	//   ....[0]....
	.align		4
.L_2354:
        /*0084*/ 	.word	index@(__assertfail)


	//----- nvinfo : EIATTR_MERCURY_ISA_VERSION
	.align		4
.L_2355:
        /*0088*/ 	.byte	0x03, 0x5f
        /*008a*/ 	.short	0x0101


	//----- nvinfo : EIATTR_VRC_CTA_INIT_COUNT
	.align		4
        /*008c*/ 	.byte	0x02, 0x4a
	.zero		1
	.zero		1


	//----- nvinfo : EIATTR_SYSCALL_OFFSETS
	.align		4
        /*0090*/ 	.byte	0x04, 0x46
        /*0092*/ 	.short	(.L_2357 - .L_2356)


	//   ....[0]....
.L_2356:
        /*0094*/ 	.word	0x00001080


	//   ....[1]....
        /*0098*/ 	.word	0x000022e0


	//   ....[2]....
        /*009c*/ 	.word	0x00003480


	//   ....[3]....
        /*00a0*/ 	.word	0x00004610


	//   ....[4]....
        /*00a4*/ 	.word	0x00006370


	//   ....[5]....
        /*00a8*/ 	.word	0x00007240


	//   ....[6]....
        /*00ac*/ 	.word	0x000081e0


	//   ....[7]....
        /*00b0*/ 	.word	0x00009160


	//----- nvinfo : EIATTR_EXIT_INSTR_OFFSETS
	.align		4
.L_2357:
        /*00b4*/ 	.byte	0x04, 0x1c
        /*00b6*/ 	.short	(.L_2359 - .L_2358)


	//   ....[0]....
.L_2358:
        /*00b8*/ 	.word	0x00008490


	//   ....[1]....
        /*00bc*/ 	.word	0x000085e0


	//   ....[2]....
        /*00c0*/ 	.word	0x00008620


	//   ....[3]....
        /*00c4*/ 	.word	0x000086c0


	//   ....[4]....
        /*00c8*/ 	.word	0x00008700


	//   ....[5]....
        /*00cc*/ 	.word	0x00008740


	//   ....[6]....
        /*00d0*/ 	.word	0x000087d0


	//   ....[7]....
        /*00d4*/ 	.word	0x00008810


	//   ....[8]....
        /*00d8*/ 	.word	0x000088b0


	//   ....[9]....
        /*00dc*/ 	.word	0x00008900


	//   ....[10]....
        /*00e0*/ 	.word	0x00008950


	//   ....[11]....
        /*00e4*/ 	.word	0x00008a30


	//   ....[12]....
        /*00e8*/ 	.word	0x00008ba0


	//   ....[13]....
        /*00ec*/ 	.word	0x00008d10


	//   ....[14]....
        /*00f0*/ 	.word	0x00008e70


	//   ....[15]....
        /*00f4*/ 	.word	0x00008eb0


	//   ....[16]....
        /*00f8*/ 	.word	0x00008ef0


	//   ....[17]....
        /*00fc*/ 	.word	0x00008fa0


	//   ....[18]....
        /*0100*/ 	.word	0x00009000


	//   ....[19]....
        /*0104*/ 	.word	0x00009170


	//   ....[20]....
        /*0108*/ 	.word	0x00009280


	//   ....[21]....
        /*010c*/ 	.word	0x000093c0


	//   ....[22]....
        /*0110*/ 	.word	0x000093e0


	//----- nvinfo : EIATTR_MAX_THREADS
	.align		4
.L_2359:
        /*0114*/ 	.byte	0x04, 0x05
        /*0116*/ 	.short	(.L_2361 - .L_2360)
.L_2360:
        /*0118*/ 	.word	0x00000080
        /*011c*/ 	.word	0x00000001
        /*0120*/ 	.word	0x00000001


	//----- nvinfo : EIATTR_CRS_STACK_SIZE
	.align		4
.L_2361:
        /*0124*/ 	.byte	0x04, 0x1e
        /*0126*/ 	.short	(.L_2363 - .L_2362)
.L_2362:
        /*0128*/ 	.word	0x00000000


	//----- nvinfo : EIATTR_CBANK_PARAM_SIZE
	.align		4
.L_2363:
        /*012c*/ 	.byte	0x03, 0x19
        /*012e*/ 	.short	0x002c


	//----- nvinfo : EIATTR_PARAM_CBANK
	.align		4
        /*0130*/ 	.byte	0x04, 0x0a
        /*0132*/ 	.short	(.L_2365 - .L_2364)
	.align		4
.L_2364:
        /*0134*/ 	.word	index@(.nv.constant0._ZN2at6native27unrolled_elementwise_kernelINS0_13BUnaryFunctorIN3c108BFloat16ES4_S4_ZZZNS0_17atan2_kernel_cudaERNS_18TensorIteratorBaseEENKUlvE_clEvENKUlvE2_clEvEUlS4_S4_E_EESt5arrayIPcLm2EELi4E23TrivialOffsetCalculatorILi1EjESF_NS0_6memory12LoadWithCastILi1EEENSG_13StoreWithCastILi1EEEEEviT_T0_T2_T3_T4_T5_)
        /*0138*/ 	.short	0x0380
        /*013a*/ 	.short	0x002c


	//----- nvinfo : EIATTR_SW_WAR
	.align		4
.L_2365:
        /*013c*/ 	.byte	0x04, 0x36
        /*013e*/ 	.short	(.L_2367 - .L_2366)
.L_2366:
        /*0140*/ 	.word	0x00000008
.L_2367:


//--------------------- .nv.info._ZN2at6native18elementwise_kernelILi128ELi4EZNS0_22gpu_kernel_impl_nocastINS0_13BUnaryFunctorIN3c108BFloat16ES5_S5_ZZZNS0_17atan2_kernel_cudaERNS_18TensorIteratorBaseEENKUlvE_clEvENKUlvE2_clEvEUlS5_S5_E_EEEEvS7_RKT_EUliE_EEviT1_ --------------------------
	.section	.nv.info._ZN2at6native18elementwise_kernelILi128ELi4EZNS0_22gpu_kernel_impl_nocastINS0_13BUnaryFunctorIN3c108BFloat16ES5_S5_ZZZNS0_17atan2_kernel_cudaERNS_18TensorIteratorBaseEENKUlvE_clEvENKUlvE2_clEvEUlS5_S5_E_EEEEvS7_RKT_EUliE_EEviT1_,"",@"SHT_CUDA_INFO"
	.sectionflags	@""
	.align	4


	//----- nvinfo : EIATTR_CUDA_API_VERSION
	.align		4
        /*0000*/ 	.byte	0x04, 0x37
        /*0002*/ 	.short	(.L_2369 - .L_2368)
.L_2368:
        /*0004*/ 	.word	0x00000082


	//----- nvinfo : EIATTR_KPARAM_INFO
	.align		4
.L_2369:
        /*0008*/ 	.byte	0x04, 0x17
        /*000a*/ 	.short	(.L_2371 - .L_2370)
.L_2370:
        /*000c*/ 	.word	0x00000000
        /*0010*/ 	.short	0x0001
        /*0012*/ 	.short	0x0008
        /*0014*/ 	.byte	0x00, 0xf0, 0x61, 0x08


	//----- nvinfo : EIATTR_KPARAM_INFO
	.align		4
.L_2371:
        /*0018*/ 	.byte	0x04, 0x17
        /*001a*/ 	.short	(.L_2373 - .L_2372)
.L_2372:
        /*001c*/ 	.word	0x00000000
        /*0020*/ 	.short	0x0000
        /*0022*/ 	.short	0x0000
        /*0024*/ 	.byte	0x00, 0xf0, 0x11, 0x00


	//----- nvinfo : EIATTR_SPARSE_MMA_MASK
	.align		4
.L_2373:
        /*0028*/ 	.byte	0x03, 0x50
        /*002a*/ 	.short	0x0000


	//----- nvinfo : EIATTR_MAXREG_COUNT
	.align		4
        /*002c*/ 	.byte	0x03, 0x1b
        /*002e*/ 	.short	0x0080


	//----- nvinfo : EIATTR_MERCURY_ISA_VERSION
	.align		4
        /*0030*/ 	.byte	0x03, 0x5f
        /*0032*/ 	.short	0x0101


	//----- nvinfo : EIATTR_VRC_CTA_INIT_COUNT
	.align		4
        /*0034*/ 	.byte	0x02, 0x4a
	.zero		1
	.zero		1


	//----- nvinfo : EIATTR_EXIT_INSTR_OFFSETS
	.align		4
        /*0038*/ 	.byte	0x04, 0x1c
        /*003a*/ 	.short	(.L_2375 - .L_2374)


	//   ....[0]....
.L_2374:
        /*003c*/ 	.word	0x00000b10


	//   ....[1]....
        /*0040*/ 	.word	0x00000e30


	//   ....[2]....
        /*0044*/ 	.word	0x000051b0


	//   ....[3]....
        /*0048*/ 	.word	0x000067c0


	//----- nvinfo : EIATTR_MAX_THREADS
	.align		4
.L_2375:
        /*004c*/ 	.byte	0x04, 0x05
        /*004e*/ 	.short	(.L_2377 - .L_2376)
.L_2376:
        /*0050*/ 	.word	0x00000080
        /*0054*/ 	.word	0x00000001
        /*0058*/ 	.word	0x00000001


	//----- nvinfo : EIATTR_CRS_STACK_SIZE
	.align		4
.L_2377:
        /*005c*/ 	.byte	0x04, 0x1e
        /*005e*/ 	.short	(.L_2379 - .L_2378)
.L_2378:
        /*0060*/ 	.word	0x00000000


	//----- nvinfo : EIATTR_CBANK_PARAM_SIZE
	.align		4
.L_2379:
        /*0064*/ 	.byte	0x03, 0x19
        /*0066*/ 	.short	0x0220


	//----- nvinfo : EIATTR_PARAM_CBANK
	.align		4
        /*0068*/ 	.byte	0x04, 0x0a
        /*006a*/ 	.short	(.L_2381 - .L_2380)
	.align		4
.L_2380:
        /*006c*/ 	.word	index@(.nv.constant0._ZN2at6native18elementwise_kernelILi128ELi4EZNS0_22gpu_kernel_impl_nocastINS0_13BUnaryFunctorIN3c108BFloat16ES5_S5_ZZZNS0_17atan2_kernel_cudaERNS_18TensorIteratorBaseEENKUlvE_clEvENKUlvE2_clEvEUlS5_S5_E_EEEEvS7_RKT_EUliE_EEviT1_)
        /*0070*/ 	.short	0x0380
        /*0072*/ 	.short	0x0220


	//----- nvinfo : EIATTR_SW_WAR
	.align		4
.L_2381:
        /*0074*/ 	.byte	0x04, 0x36
        /*0076*/ 	.short	(.L_2383 - .L_2382)
.L_2382:
        /*0078*/ 	.word	0x00000008
.L_2383:


//--------------------- .nv.info._ZN2at6native27unrolled_elementwise_kernelINS0_13BUnaryFunctorIN3c108BFloat16ES4_S4_ZZZNS0_17atan2_kernel_cudaERNS_18TensorIteratorBaseEENKUlvE_clEvENKUlvE2_clEvEUlS4_S4_E_EESt5arrayIPcLm2EELi4E23TrivialOffsetCalculatorILi1EjESF_NS0_6memory15LoadWithoutCastENSG_16StoreWithoutCastEEEviT_T0_T2_T3_T4_T5_ --------------------------
	.section	.nv.info._ZN2at6native27unrolled_elementwise_kernelINS0_13BUnaryFunctorIN3c108BFloat16ES4_S4_ZZZNS0_17atan2_kernel_cudaERNS_18TensorIteratorBaseEENKUlvE_clEvENKUlvE2_clEvEUlS4_S4_E_EESt5arrayIPcLm2EELi4E23TrivialOffsetCalculatorILi1EjESF_NS0_6memory15LoadWithoutCastENSG_16StoreWithoutCastEEEviT_T0_T2_T3_T4_T5_,"",@"SHT_CUDA_INFO"
	.sectionflags	@""
	.align	4


	//----- nvinfo : EIATTR_CUDA_API_VERSION
	.align		4
        /*0000*/ 	.byte	0x04, 0x37
        /*0002*/ 	.short	(.L_2385 - .L_2384)
.L_2384:
        /*0004*/ 	.word	0x00000082


	//----- nvinfo : EIATTR_KPARAM_INFO
	.align		4
.L_2385:
        /*0008*/ 	.byte	0x04, 0x17
        /*000a*/ 	.short	(.L_2387 - .L_2386)
.L_2386:
        /*000c*/ 	.word	0x00000000
        /*0010*/ 	.short	0x0006
        /*0012*/ 	.short	0x001b
        /*0014*/ 	.byte	0x00, 0xf0, 0x05, 0x00


	//----- nvinfo : EIATTR_KPARAM_INFO
	.align		4
.L_2387:
        /*0018*/ 	.byte	0x04, 0x17
        /*001a*/ 	.short	(.L_2389 - .L_2388)
.L_2388:
        /*001c*/ 	.word	0x00000000
        /*0020*/ 	.short	0x0005
        /*0022*/ 	.short	0x001a
        /*0024*/ 	.byte	0x00, 0xf0, 0x05, 0x00


	//----- nvinfo : EIATTR_KPARAM_INFO
	.align		4
.L_2389:
        /*0028*/ 	.byte	0x04, 0x17
        /*002a*/ 	.short	(.L_2391 - .L_2390)
.L_2390:
        /*002c*/ 	.word	0x00000000
        /*0030*/ 	.short	0x0004
        /*0032*/ 	.short	0x0019
        /*0034*/ 	.byte	0x00, 0xf0, 0x05, 0x00


	//----- nvinfo : EIATTR_KPARAM_INFO
	.align		4
.L_2391:
        /*0038*/ 	.byte	0x04, 0x17
        /*003a*/ 	.short	(.L_2393 - .L_2392)
.L_2392:
        /*003c*/ 	.word	0x00000000
        /*0040*/ 	.short	0x0003
        /*0042*/ 	.short	0x0018
        /*0044*/ 	.byte	0x00, 0xf0, 0x05, 0x00


	//----- nvinfo : EIATTR_KPARAM_INFO
	.align		4
.L_2393:
        /*0048*/ 	.byte	0x04, 0x17
        /*004a*/ 	.short	(.L_2395 - .L_2394)
.L_2394:
        /*004c*/ 	.word	0x00000000
        /*0050*/ 	.short	0x0002
        /*0052*/ 	.short	0x0008
        /*0054*/ 	.byte	0x00, 0xf0, 0x41, 0x00


	//----- nvinfo : EIATTR_KPARAM_INFO
	.align		4
.L_2395:
        /*0058*/ 	.byte	0x04, 0x17
        /*005a*/ 	.short	(.L_2397 - .L_2396)
.L_2396:
        /*005c*/ 	.word	0x00000000
        /*0060*/ 	.short	0x0001
        /*0062*/ 	.short	0x0004
        /*0064*/ 	.byte	0x00, 0xf0, 0x11, 0x00


	//----- nvinfo : EIATTR_KPARAM_INFO
	.align		4
.L_2397:
        /*0068*/ 	.byte	0x04, 0x17
        /*006a*/ 	.short	(.L_2399 - .L_2398)
.L_2398:
        /*006c*/ 	.word	0x00000000
        /*0070*/ 	.short	0x0000
        /*0072*/ 	.short	0x0000
        /*0074*/ 	.byte	0x00, 0xf0, 0x11, 0x00


	//----- nvinfo : EIATTR_SPARSE_MMA_MASK
	.align		4
.L_2399:
        /*0078*/ 	.byte	0x03, 0x50
        /*007a*/ 	.short	0x0000


	//----- nvinfo : EIATTR_MAXREG_COUNT
	.align		4
        /*007c*/ 	.byte	0x03, 0x1b
        /*007e*/ 	.short	0x00ff


	//----- nvinfo : EIATTR_MERCURY_ISA_VERSION
	.align		4
        /*0080*/ 	.byte	0x03, 0x5f
        /*0082*/ 	.short	0x0101


	//----- nvinfo : EIATTR_VRC_CTA_INIT_COUNT
	.align		4
        /*0084*/ 	.byte	0x02, 0x4a
	.zero		1
	.zero		1


	//----- nvinfo : EIATTR_EXIT_INSTR_OFFSETS
	.align		4
        /*0088*/ 	.byte	0x04, 0x1c
        /*008a*/ 	.short	(.L_2401 - .L_2400)


	//   ....[0]....
.L_2400:
        /*008c*/ 	.word	0x00001140


	//   ....[1]....
        /*0090*/ 	.word	0x00001190


	//----- nvinfo : EIATTR_MAX_THREADS
	.align		4
.L_2401:
        /*0094*/ 	.byte	0x04, 0x05
        /*0096*/ 	.short	(.L_2403 - .L_2402)
.L_2402:
        /*0098*/ 	.word	0x00000080
        /*009c*/ 	.word	0x00000001
        /*00a0*/ 	.word	0x00000001


	//----- nvinfo : EIATTR_CRS_STACK_SIZE
	.align		4
.L_2403:
        /*00a4*/ 	.byte	0x04, 0x1e
        /*00a6*/ 	.short	(.L_2405 - .L_2404)
.L_2404:
        /*00a8*/ 	.word	0x00000000


	//----- nvinfo : EIATTR_CBANK_PARAM_SIZE
	.align		4
.L_2405:
        /*00ac*/ 	.byte	0x03, 0x19
        /*00ae*/ 	.short	0x001c


	//----- nvinfo : EIATTR_PARAM_CBANK
	.align		4
        /*00b0*/ 	.byte	0x04, 0x0a
        /*00b2*/ 	.short	(.L_2407 - .L_2406)
	.align		4
.L_2406:
        /*00b4*/ 	.word	index@(.nv.constant0._ZN2at6native27unrolled_elementwise_kernelINS0_13BUnaryFunctorIN3c108BFloat16ES4_S4_ZZZNS0_17atan2_kernel_cudaERNS_18TensorIteratorBaseEENKUlvE_clEvENKUlvE2_clEvEUlS4_S4_E_EESt5arrayIPcLm2EELi4E23TrivialOffsetCalculatorILi1EjESF_NS0_6memory15LoadWithoutCastENSG_16StoreWithoutCastEEEviT_T0_T2_T3_T4_T5_)
        /*00b8*/ 	.short	0x0380
        /*00ba*/ 	.short	0x001c


	//----- nvinfo : EIATTR_SW_WAR
	.align		4
.L_2407:
        /*00bc*/ 	.byte	0x04, 0x36
        /*00be*/ 	.short	(.L_2409 - .L_2408)
.L_2408:
        /*00c0*/ 	.word	0x00000008
.L_2409:


//--------------------- .nv.info._ZN2at6native29vectorized_elementwise_kernelILi2ENS0_13BUnaryFunctorIN3c108BFloat16ES4_S4_ZZZNS0_17atan2_kernel_cudaERNS_18TensorIteratorBaseEENKUlvE_clEvENKUlvE2_clEvEUlS4_S4_E_EESt5arrayIPcLm2EEEEviT0_T1_ --------------------------
	.section	.nv.info._ZN2at6native29vectorized_elementwise_kernelILi2ENS0_13BUnaryFunctorIN3c108BFloat16ES4_S4_ZZZNS0_17atan2_kernel_cudaERNS_18TensorIteratorBaseEENKUlvE_clEvENKUlvE2_clEvEUlS4_S4_E_EESt5arrayIPcLm2EEEEviT0_T1_,"",@"SHT_CUDA_INFO"
	.sectionflags	@""
	.align	4


	//----- nvinfo : EIATTR_CUDA_API_VERSION
	.align		4
        /*0000*/ 	.byte	0x04, 0x37
        /*0002*/ 	.short	(.L_2411 - .L_2410)
.L_2410:
        /*0004*/ 	.word	0x00000082


	//----- nvinfo : EIATTR_KPARAM_INFO
	.align		4
.L_2411:
        /*0008*/ 	.byte	0x04, 0x17
        /*000a*/ 	.short	(.L_2413 - .L_2412)
.L_2412:
        /*000c*/ 	.word	0x00000000
        /*0010*/ 	.short	0x0002
        /*0012*/ 	.short	0x0008
        /*0014*/ 	.byte	0x00, 0xf0, 0x41, 0x00


	//----- nvinfo : EIATTR_KPARAM_INFO
	.align		4
.L_2413:
        /*0018*/ 	.byte	0x04, 0x17
        /*001a*/ 	.short	(.L_2415 - .L_2414)
.L_2414:
        /*001c*/ 	.word	0x00000000
        /*0020*/ 	.short	0x0001
        /*0022*/ 	.short	0x0004
        /*0024*/ 	.byte	0x00, 0xf0, 0x11, 0x00


	//----- nvinfo : EIATTR_KPARAM_INFO
	.align		4
.L_2415:
        /*0028*/ 	.byte	0x04, 0x17
        /*002a*/ 	.short	(.L_2417 - .L_2416)
.L_2416:
        /*002c*/ 	.word	0x00000000
        /*0030*/ 	.short	0x0000
        /*0032*/ 	.short	0x0000
        /*0034*/ 	.byte	0x00, 0xf0, 0x11, 0x00


	//----- nvinfo : EIATTR_SPARSE_MMA_MASK
	.align		4
.L_2417:
        /*0038*/ 	.byte	0x03, 0x50
        /*003a*/ 	.short	0x0000


	//----- nvinfo : EIATTR_MAXREG_COUNT
	.align		4
        /*003c*/ 	.byte	0x03, 0x1b
        /*003e*/ 	.short	0x00ff


	//----- nvinfo : EIATTR_MERCURY_ISA_VERSION
	.align		4
        /*0040*/ 	.byte	0x03, 0x5f
        /*0042*/ 	.short	0x0101


	//----- nvinfo : EIATTR_VRC_CTA_INIT_COUNT
	.align		4
        /*0044*/ 	.byte	0x02, 0x4a
	.zero		1
	.zero		1


	//----- nvinfo : EIATTR_EXIT_INSTR_OFFSETS
	.align		4
        /*0048*/ 	.byte	0x04, 0x1c
        /*004a*/ 	.short	(.L_2419 - .L_2418)


	//   ....[0]....
.L_2418:
        /*004c*/ 	.word	0x00002200


	//   ....[1]....
        /*0050*/ 	.word	0x00002250


	//   ....[2]....
        /*0054*/ 	.word	0x000039f0


	//----- nvinfo : EIATTR_MAX_THREADS
	.align		4
.L_2419:
        /*0058*/ 	.byte	0x04, 0x05
        /*005a*/ 	.short	(.L_2421 - .L_2420)
.L_2420:
        /*005c*/ 	.word	0x00000080
        /*0060*/ 	.word	0x00000001
        /*0064*/ 	.word	0x00000001


	//----- nvinfo : EIATTR_CRS_STACK_SIZE
	.align		4
.L_2421:
        /*0068*/ 	.byte	0x04, 0x1e
        /*006a*/ 	.short	(.L_2423 - .L_2422)
.L_2422:
        /*006c*/ 	.word	0x00000000


	//----- nvinfo : EIATTR_CBANK_PARAM_SIZE
	.align		4
.L_2423:
        /*0070*/ 	.byte	0x03, 0x19
        /*0072*/ 	.short	0x0018


	//----- nvinfo : EIATTR_PARAM_CBANK
	.align		4
        /*0074*/ 	.byte	0x04, 0x0a
        /*0076*/ 	.short	(.L_2425 - .L_2424)
	.align		4
.L_2424:
        /*0078*/ 	.word	index@(.nv.constant0._ZN2at6native29vectorized_elementwise_kernelILi2ENS0_13BUnaryFunctorIN3c108BFloat16ES4_S4_ZZZNS0_17atan2_kernel_cudaERNS_18TensorIteratorBaseEENKUlvE_clEvENKUlvE2_clEvEUlS4_S4_E_EESt5arrayIPcLm2EEEEviT0_T1_)
        /*007c*/ 	.short	0x0380
        /*007e*/ 	.short	0x0018


	//----- nvinfo : EIATTR_SW_WAR
	.align		4
.L_2425:
        /*0080*/ 	.byte	0x04, 0x36
        /*0082*/ 	.short	(.L_2427 - .L_2426)
.L_2426:
        /*0084*/ 	.word	0x00000008
.L_2427:


//--------------------- .nv.info._ZN2at6native29vectorized_elementwise_kernelILi4ENS0_13BUnaryFunctorIN3c108BFloat16ES4_S4_ZZZNS0_17atan2_kernel_cudaERNS_18TensorIteratorBaseEENKUlvE_clEvENKUlvE2_clEvEUlS4_S4_E_EESt5arrayIPcLm2EEEEviT0_T1_ --------------------------
	.section	.nv.info._ZN2at6native29vectorized_elementwise_kernelILi4ENS0_13BUnaryFunctorIN3c108BFloat16ES4_S4_ZZZNS0_17atan2_kernel_cudaERNS_18TensorIteratorBaseEENKUlvE_clEvENKUlvE2_clEvEUlS4_S4_E_EESt5arrayIPcLm2EEEEviT0_T1_,"",@"SHT_CUDA_INFO"
	.sectionflags	@""
	.align	4


	//----- nvinfo : EIATTR_CUDA_API_VERSION
	.align		4
        /*0000*/ 	.byte	0x04, 0x37
        /*0002*/ 	.short	(.L_2429 - .L_2428)
.L_2428:
        /*0004*/ 	.word	0x00000082


	//----- nvinfo : EIATTR_KPARAM_INFO
	.align		4
.L_2429:
        /*0008*/ 	.byte	0x04, 0x17
        /*000a*/ 	.short	(.L_2431 - .L_2430)
.L_2430:
        /*000c*/ 	.word	0x00000000
        /*0010*/ 	.short	0x0002
        /*0012*/ 	.short	0x0008
        /*0014*/ 	.byte	0x00, 0xf0, 0x41, 0x00


	//----- nvinfo : EIATTR_KPARAM_INFO
	.align		4
.L_2431:
        /*0018*/ 	.byte	0x04, 0x17
        /*001a*/ 	.short	(.L_2433 - .L_2432)
.L_2432:
        /*001c*/ 	.word	0x00000000
        /*0020*/ 	.short	0x0001
        /*0022*/ 	.short	0x0004
        /*0024*/ 	.byte	0x00, 0xf0, 0x11, 0x00


	//----- nvinfo : EIATTR_KPARAM_INFO
	.align		4
.L_2433:
        /*0028*/ 	.byte	0x04, 0x17
        /*002a*/ 	.short	(.L_2435 - .L_2434)
.L_2434:
        /*002c*/ 	.word	0x00000000
        /*0030*/ 	.short	0x0000
        /*0032*/ 	.short	0x0000
        /*0034*/ 	.byte	0x00, 0xf0, 0x11, 0x00


	//----- nvinfo : EIATTR_SPARSE_MMA_MASK
	.align		4
.L_2435:
        /*0038*/ 	.byte	0x03, 0x50
        /*003a*/ 	.short	0x0000


	//----- nvinfo : EIATTR_MAXREG_COUNT
	.align		4
        /*003c*/ 	.byte	0x03, 0x1b
        /*003e*/ 	.short	0x00ff


	//----- nvinfo : EIATTR_MERCURY_ISA_VERSION
	.align		4
        /*0040*/ 	.byte	0x03, 0x5f
        /*0042*/ 	.short	0x0101


	//----- nvinfo : EIATTR_VRC_CTA_INIT_COUNT
	.align		4
        /*0044*/ 	.byte	0x02, 0x4a
	.zero		1
	.zero		1


	//----- nvinfo : EIATTR_EXIT_INSTR_OFFSETS
	.align		4
        /*0048*/ 	.byte	0x04, 0x1c
        /*004a*/ 	.short	(.L_2437 - .L_2436)


	//   ....[0]....
.L_2436:
        /*004c*/ 	.word	0x00002200


	//   ....[1]....
        /*0050*/ 	.word	0x00002250


	//   ....[2]....
        /*0054*/ 	.word	0x000039a0


	//----- nvinfo : EIATTR_MAX_THREADS
	.align		4
.L_2437:
        /*0058*/ 	.byte	0x04, 0x05
        /*005a*/ 	.short	(.L_2439 - .L_2438)
.L_2438:
        /*005c*/ 	.word	0x00000080
        /*0060*/ 	.word	0x00000001
        /*0064*/ 	.word	0x00000001


	//----- nvinfo : EIATTR_CRS_STACK_SIZE
	.align		4
.L_2439:
        /*0068*/ 	.byte	0x04, 0x1e
        /*006a*/ 	.short	(.L_2441 - .L_2440)
.L_2440:
        /*006c*/ 	.word	0x00000000


	//----- nvinfo : EIATTR_CBANK_PARAM_SIZE
	.align		4
.L_2441:
        /*0070*/ 	.byte	0x03, 0x19
        /*0072*/ 	.short	0x0018


	//----- nvinfo : EIATTR_PARAM_CBANK
	.align		4
        /*0074*/ 	.byte	0x04, 0x0a
        /*0076*/ 	.short	(.L_2443 - .L_2442)
	.align		4
.L_2442:
        /*0078*/ 	.word	index@(.nv.constant0._ZN2at6native29vectorized_elementwise_kernelILi4ENS0_13BUnaryFunctorIN3c108BFloat16ES4_S4_ZZZNS0_17atan2_kernel_cudaERNS_18TensorIteratorBaseEENKUlvE_clEvENKUlvE2_clEvEUlS4_S4_E_EESt5arrayIPcLm2EEEEviT0_T1_)
        /*007c*/ 	.short	0x0380
        /*007e*/ 	.short	0x0018


	//----- nvinfo : EIATTR_SW_WAR
	.align		4
.L_2443:
        /*0080*/ 	.byte	0x04, 0x36
        /*0082*/ 	.short	(.L_2445 - .L_2444)
.L_2444:
        /*0084*/ 	.word	0x00000008
.L_2445:


//--------------------- .nv.info._ZN2at6native29vectorized_elementwise_kernelILi8ENS0_13BUnaryFunctorIN3c108BFloat16ES4_S4_ZZZNS0_17atan2_kernel_cudaERNS_18TensorIteratorBaseEENKUlvE_clEvENKUlvE2_clEvEUlS4_S4_E_EESt5arrayIPcLm2EEEEviT0_T1_ --------------------------
	.section	.nv.info._ZN2at6native29vectorized_elementwise_kernelILi8ENS0_13BUnaryFunctorIN3c108BFloat16ES4_S4_ZZZNS0_17atan2_kernel_cudaERNS_18TensorIteratorBaseEENKUlvE_clEvENKUlvE2_clEvEUlS4_S4_E_EESt5arrayIPcLm2EEEEviT0_T1_,"",@"SHT_CUDA_INFO"
	.sectionflags	@""
	.align	4


	//----- nvinfo : EIATTR_CUDA_API_VERSION
	.align		4
        /*0000*/ 	.byte	0x04, 0x37
        /*0002*/ 	.short	(.L_2447 - .L_2446)
.L_2446:
        /*0004*/ 	.word	0x00000082


	//----- nvinfo : EIATTR_KPARAM_INFO
	.align		4
.L_2447:
        /*0008*/ 	.byte	0x04, 0x17
        /*000a*/ 	.short	(.L_2449 - .L_2448)
.L_2448:
        /*000c*/ 	.word	0x00000000
        /*0010*/ 	.short	0x0002
        /*0012*/ 	.short	0x0008
        /*0014*/ 	.byte	0x00, 0xf0, 0x41, 0x00


	//----- nvinfo : EIATTR_KPARAM_INFO
	.align		4
.L_2449:
        /*0018*/ 	.byte	0x04, 0x17
        /*001a*/ 	.short	(.L_2451 - .L_2450)
.L_2450:
        /*001c*/ 	.word	0x00000000
        /*0020*/ 	.short	0x0001
        /*0022*/ 	.short	0x0004
        /*0024*/ 	.byte	0x00, 0xf0, 0x11, 0x00


	//----- nvinfo : EIATTR_KPARAM_INFO
	.align		4
.L_2451:
        /*0028*/ 	.byte	0x04, 0x17
        /*002a*/ 	.short	(.L_2453 - .L_2452)
.L_2452:
        /*002c*/ 	.word	0x00000000
        /*0030*/ 	.short	0x0000
        /*0032*/ 	.short	0x0000
        /*0034*/ 	.byte	0x00, 0xf0, 0x11, 0x00


	//----- nvinfo : EIATTR_SPARSE_MMA_MASK
	.align		4
.L_2453:
        /*0038*/ 	.byte	0x03, 0x50
        /*003a*/ 	.short	0x0000


	//----- nvinfo : EIATTR_MAXREG_COUNT
	.align		4
        /*003c*/ 	.byte	0x03, 0x1b
        /*003e*/ 	.short	0x00ff


	//----- nvinfo : EIATTR_MERCURY_ISA_VERSION
	.align		4
        /*0040*/ 	.byte	0x03, 0x5f
        /*0042*/ 	.short	0x0101


	//----- nvinfo : EIATTR_VRC_CTA_INIT_COUNT
	.align		4
        /*0044*/ 	.byte	0x02, 0x4a
	.zero		1
	.zero		1


	//----- nvinfo : EIATTR_EXIT_INSTR_OFFSETS
	.align		4
        /*0048*/ 	.byte	0x04, 0x1c
        /*004a*/ 	.short	(.L_2455 - .L_2454)


	//   ....[0]....
.L_2454:
        /*004c*/ 	.word	0x00000010


	//----- nvinfo : EIATTR_MAX_THREADS
	.align		4
.L_2455:
        /*0050*/ 	.byte	0x04, 0x05
        /*0052*/ 	.short	(.L_2457 - .L_2456)
.L_2456:
        /*0054*/ 	.word	0x00000080
        /*0058*/ 	.word	0x00000001
        /*005c*/ 	.word	0x00000001


	//----- nvinfo : EIATTR_CBANK_PARAM_SIZE
	.align		4
.L_2457:
        /*0060*/ 	.byte	0x03, 0x19
        /*0062*/ 	.short	0x0018


	//----- nvinfo : EIATTR_PARAM_CBANK
	.align		4
        /*0064*/ 	.byte	0x04, 0x0a
        /*0066*/ 	.short	(.L_2459 - .L_2458)
	.align		4
.L_2458:
        /*0068*/ 	.word	index@(.nv.constant0._ZN2at6native29vectorized_elementwise_kernelILi8ENS0_13BUnaryFunctorIN3c108BFloat16ES4_S4_ZZZNS0_17atan2_kernel_cudaERNS_18TensorIteratorBaseEENKUlvE_clEvENKUlvE2_clEvEUlS4_S4_E_EESt5arrayIPcLm2EEEEviT0_T1_)
        /*006c*/ 	.short	0x0380
        /*006e*/ 	.short	0x0018


	//----- nvinfo : EIATTR_SW_WAR
	.align		4
.L_2459:
        /*0070*/ 	.byte	0x04, 0x36
        /*0072*/ 	.short	(.L_2461 - .L_2460)
.L_2460:
        /*0074*/ 	.word	0x00000008
.L_2461:


//--------------------- .nv.info._ZN2at6native18elementwise_kernelILi128ELi4EZNS0_15gpu_kernel_implINS0_13AUnaryFunctorIN3c108BFloat16ES5_S5_ZZZNS0_17atan2_kernel_cudaERNS_18TensorIteratorBaseEENKUlvE_clEvENKUlvE2_clEvEUlS5_S5_E_EEEEvS7_RKT_EUliE_EEviT1_ --------------------------
	.section	.nv.info._ZN2at6native18elementwise_kernelILi128ELi4EZNS0_15gpu_kernel_implINS0_13AUnaryFunctorIN3c108BFloat16ES5_S5_ZZZNS0_17atan2_kernel_cudaERNS_18TensorIteratorBaseEENKUlvE_clEvENKUlvE2_clEvEUlS5_S5_E_EEEEvS7_RKT_EUliE_EEviT1_,"",@"SHT_CUDA_INFO"
	.sectionflags	@""
	.align	4


	//----- nvinfo : EIATTR_CUDA_API_VERSION
	.align		4
        /*0000*/ 	.byte	0x04, 0x37
        /*0002*/ 	.short	(.L_2463 - .L_2462)
.L_2462:
        /*0004*/ 	.word	0x00000082


	//----- nvinfo : EIATTR_KPARAM_INFO
	.align		4
.L_2463:
        /*0008*/ 	.byte	0x04, 0x17
        /*000a*/ 	.short	(.L_2465 - .L_2464)
.L_2464:
        /*000c*/ 	.word	0x00000000
        /*0010*/ 	.short	0x0001
        /*0012*/ 	.short	0x0008
        /*0014*/ 	.byte	0x00, 0xf0, 0x61, 0x08


	//----- nvinfo : EIATTR_KPARAM_INFO
	.align		4
.L_2465:
        /*0018*/ 	.byte	0x04, 0x17
        /*001a*/ 	.short	(.L_2467 - .L_2466)
.L_2466:
        /*001c*/ 	.word	0x00000000
        /*0020*/ 	.short	0x0000
        /*0022*/ 	.short	0x0000
        /*0024*/ 	.byte	0x00, 0xf0, 0x11, 0x00


	//----- nvinfo : EIATTR_SPARSE_MMA_MASK
	.align		4
.L_2467:
        /*0028*/ 	.byte	0x03, 0x50
        /*002a*/ 	.short	0x0000


	//----- nvinfo : EIATTR_MAXREG_COUNT
	.align		4
        /*002c*/ 	.byte	0x03, 0x1b
        /*002e*/ 	.short	0x0080


	//----- nvinfo : EIATTR_EXTERNS
	.align		4
        /*0030*/ 	.byte	0x04, 0x0f
        /*0032*/ 	.short	(.L_2469 - .L_2468)


	//   ....[0]....
	.align		4
.L_2468:
        /*0034*/ 	.word	index@(__assertfail)


	//----- nvinfo : EIATTR_MERCURY_ISA_VERSION
	.align		4
.L_2469:
        /*0038*/ 	.byte	0x03, 0x5f
        /*003a*/ 	.short	0x0101


	//----- nvinfo : EIATTR_VRC_CTA_INIT_COUNT
	.align		4
        /*003c*/ 	.byte	0x02, 0x4a
	.zero		1
	.zero		1


	//----- nvinfo : EIATTR_SYSCALL_OFFSETS
	.align		4
        /*0040*/ 	.byte	0x04, 0x46
        /*0042*/ 	.short	(.L_2471 - .L_2470)


	//   ....[0]....
.L_2470:
        /*0044*/ 	.word	0x00002380


	//   ....[1]....
        /*0048*/ 	.word	0x00003590


	//   ....[2]....
        /*004c*/ 	.word	0x00005ab0


	//   ....[3]....
        /*0050*/ 	.word	0x00006b00


	//   ....[4]....
        /*0054*/ 	.word	0x00009110


	//   ....[5]....
        /*0058*/ 	.word	0x0000a160


	//   ....[6]....
        /*005c*/ 	.word	0x0000c690


	//   ....[7]....
        /*0060*/ 	.word	0x0000d6a0


	//----- nvinfo : EIATTR_EXIT_INSTR_OFFSETS
	.align		4
.L_2471:
        /*0064*/ 	.byte	0x04, 0x1c
        /*0066*/ 	.short	(.L_2473 - .L_2472)


	//   ....[0]....
.L_2472:
        /*0068*/ 	.word	0x0000a420


	//   ....[1]....
        /*006c*/ 	.word	0x0000cb20


	//   ....[2]....
        /*0070*/ 	.word	0x0000cb60


	//   ....[3]....
        /*0074*/ 	.word	0x0000cc00


	//   ....[4]....
        /*0078*/ 	.word	0x0000cc40


	//   ....[5]....
        /*007c*/ 	.word	0x0000cc80


	//   ....[6]....
        /*0080*/ 	.word	0x0000cd10


	//   ....[7]....
        /*0084*/ 	.word	0x0000cd50


	//   ....[8]....
        /*0088*/ 	.word	0x0000cdf0


	//   ....[9]....
        /*008c*/ 	.word	0x0000ce40


	//   ....[10]....
        /*0090*/ 	.word	0x0000ce90


	//   ....[11]....
        /*0094*/ 	.word	0x0000cf70


	//   ....[12]....
        /*0098*/ 	.word	0x0000d0e0


	//   ....[13]....
        /*009c*/ 	.word	0x0000d250


	//   ....[14]....
        /*00a0*/ 	.word	0x0000d3b0


	//   ....[15]....
        /*00a4*/ 	.word	0x0000d3f0


	//   ....[16]....
        /*00a8*/ 	.word	0x0000d430


	//   ....[17]....
        /*00ac*/ 	.word	0x0000d4e0


	//   ....[18]....
        /*00b0*/ 	.word	0x0000d540


	//   ....[19]....
        /*00b4*/ 	.word	0x0000d6b0


	//   ....[20]....
        /*00b8*/ 	.word	0x0000d7c0


	//   ....[21]....
        /*00bc*/ 	.word	0x0000d900


	//   ....[22]....
        /*00c0*/ 	.word	0x0000d920


	//----- nvinfo : EIATTR_MAX_THREADS
	.align		4
.L_2473:
        /*00c4*/ 	.byte	0x04, 0x05
        /*00c6*/ 	.short	(.L_2475 - .L_2474)
.L_2474:
        /*00c8*/ 	.word	0x00000080
        /*00cc*/ 	.word	0x00000001
        /*00d0*/ 	.word	0x00000001


	//----- nvinfo : EIATTR_CRS_STACK_SIZE
	.align		4
.L_2475:
        /*00d4*/ 	.byte	0x04, 0x1e
        /*00d6*/ 	.short	(.L_2477 - .L_2476)
.L_2476:
        /*00d8*/ 	.word	0x00000000


	//----- nvinfo : EIATTR_CBANK_PARAM_SIZE
	.align		4
.L_2477:
        /*00dc*/ 	.byte	0x03, 0x19
        /*00de*/ 	.short	0x0220


	//----- nvinfo : EIATTR_PARAM_CBANK
	.align		4
        /*00e0*/ 	.byte	0x04, 0x0a
        /*00e2*/ 	.short	(.L_2479 - .L_2478)
	.align		4
.L_2478:
        /*00e4*/ 	.word	index@(.nv.constant0._ZN2at6native18elementwise_kernelILi128ELi4EZNS0_15gpu_kernel_implINS0_13AUnaryFunctorIN3c108BFloat16ES5_S5_ZZZNS0_17atan2_kernel_cudaERNS_18TensorIteratorBaseEENKUlvE_clEvENKUlvE2_clEvEUlS5_S5_E_EEEEvS7_RKT_EUliE_EEviT1_)
        /*00e8*/ 	.short	0x0380
        /*00ea*/ 	.short	0x0220


	//----- nvinfo : EIATTR_SW_WAR
	.align		4
.L_2479:
        /*00ec*/ 	.byte	0x04, 0x36
        /*00ee*/ 	.short	(.L_2481 - .L_2480)
.L_2480:
        /*00f0*/ 	.word	0x00000008
.L_2481:


//--------------------- .nv.info._ZN2at6native27unrolled_elementwise_kernelINS0_13AUnaryFunctorIN3c108BFloat16ES4_S4_ZZZNS0_17atan2_kernel_cudaERNS_18TensorIteratorBaseEENKUlvE_clEvENKUlvE2_clEvEUlS4_S4_E_EESt5arrayIPcLm2EELi4E23TrivialOffsetCalculatorILi1EjESF_NS0_6memory12LoadWithCastILi1EEENSG_13StoreWithCastILi1EEEEEviT_T0_T2_T3_T4_T5_ --------------------------
	.section	.nv.info._ZN2at6native27unrolled_elementwise_kernelINS0_13AUnaryFunctorIN3c108BFloat16ES4_S4_ZZZNS0_17atan2_kernel_cudaERNS_18TensorIteratorBaseEENKUlvE_clEvENKUlvE2_clEvEUlS4_S4_E_EESt5arrayIPcLm2EELi4E23TrivialOffsetCalculatorILi1EjESF_NS0_6memory12LoadWithCastILi1EEENSG_13StoreWithCastILi1EEEEEviT_T0_T2_T3_T4_T5_,"",@"SHT_CUDA_INFO"
	.sectionflags	@""
	.align	4


	//----- nvinfo : EIATTR_CUDA_API_VERSION
	.align		4
        /*0000*/ 	.byte	0x04, 0x37
        /*0002*/ 	.short	(.L_2483 - .L_2482)
.L_2482:
        /*0004*/ 	.word	0x00000082


	//----- nvinfo : EIATTR_KPARAM_INFO
	.align		4
.L_2483:
        /*0008*/ 	.byte	0x04, 0x17
        /*000a*/ 	.short	(.L_2485 - .L_2484)
.L_2484:
        /*000c*/ 	.word	0x00000000
        /*0010*/ 	.short	0x0006
        /*0012*/ 	.short	0x0024
        /*0014*/ 	.byte	0x00, 0xf0, 0x21, 0x00


	//----- nvinfo : EIATTR_KPARAM_INFO
	.align		4
.L_2485:
        /*0018*/ 	.byte	0x04, 0x17
        /*001a*/ 	.short	(.L_2487 - .L_2486)
.L_2486:
        /*001c*/ 	.word	0x00000000
        /*0020*/ 	.short	0x0005
        /*0022*/ 	.short	0x001c
        /*0024*/ 	.byte	0x00, 0xf0, 0x21, 0x00


	//----- nvinfo : EIATTR_KPARAM_INFO
	.align		4
.L_2487:
        /*0028*/ 	.byte	0x04, 0x17
        /*002a*/ 	.short	(.L_2489 - .L_2488)
.L_2488:
        /*002c*/ 	.word	0x00000000
        /*0030*/ 	.short	0x0004
        /*0032*/ 	.short	0x0019
        /*0034*/ 	.byte	0x00, 0xf0, 0x05, 0x00


	//----- nvinfo : EIATTR_KPARAM_INFO
	.align		4
.L_2489:
        /*0038*/ 	.byte	0x04, 0x17
        /*003a*/ 	.short	(.L_2491 - .L_2490)
.L_2490:
        /*003c*/ 	.word	0x00000000
        /*0040*/ 	.short	0x0003
        /*0042*/ 	.short	0x0018
        /*0044*/ 	.byte	0x00, 0xf0, 0x05, 0x00


	//----- nvinfo : EIATTR_KPARAM_INFO
	.align		4
.L_2491:
        /*0048*/ 	.byte	0x04, 0x17
        /*004a*/ 	.short	(.L_2493 - .L_2492)
.L_2492:
        /*004c*/ 	.word	0x00000000
        /*0050*/ 	.short	0x0002
        /*0052*/ 	.short	0x0008
        /*0054*/ 	.byte	0x00, 0xf0, 0x41, 0x00


	//----- nvinfo : EIATTR_KPARAM_INFO
	.align		4
.L_2493:
        /*0058*/ 	.byte	0x04, 0x17
        /*005a*/ 	.short	(.L_2495 - .L_2494)
.L_2494:
        /*005c*/ 	.word	0x00000000
        /*0060*/ 	.short	0x0001
        /*0062*/ 	.short	0x0004
        /*0064*/ 	.byte	0x00, 0xf0, 0x11, 0x00


	//----- nvinfo : EIATTR_KPARAM_INFO
	.align		4
.L_2495:
        /*0068*/ 	.byte	0x04, 0x17
        /*006a*/ 	.short	(.L_2497 - .L_2496)
.L_2496:
        /*006c*/ 	.word	0x00000000
        /*0070*/ 	.short	0x0000
        /*0072*/ 	.short	0x0000
        /*0074*/ 	.byte	0x00, 0xf0, 0x11, 0x00


	//----- nvinfo : EIATTR_SPARSE_MMA_MASK
	.align		4
.L_2497:
        /*0078*/ 	.byte	0x03, 0x50
        /*007a*/ 	.short	0x0000


	//----- nvinfo : EIATTR_MAXREG_COUNT
	.align		4
        /*007c*/ 	.byte	0x03, 0x1b
        /*007e*/ 	.short	0x00ff


	//----- nvinfo : EIATTR_EXTERNS
	.align		4
        /*0080*/ 	.byte	0x04, 0x0f
        /*0082*/ 	.short	(.L_2499 - .L_2498)


	//   ....[0]....
	.align		4
.L_2498:
        /*0084*/ 	.word	index@(__assertfail)


	//----- nvinfo : EIATTR_MERCURY_ISA_VERSION
	.align		4
.L_2499:
        /*0088*/ 	.byte	0x03, 0x5f
        /*008a*/ 	.short	0x0101


	//----- nvinfo : EIATTR_VRC_CTA_INIT_COUNT
	.align		4
        /*008c*/ 	.byte	0x02, 0x4a
	.zero		1
	.zero		1


	//----- nvinfo : EIATTR_SYSCALL_OFFSETS
	.align		4
        /*0090*/ 	.byte	0x04, 0x46
        /*0092*/ 	.short	(.L_2501 - .L_2500)


	//   ....[0]....
.L_2500:
        /*0094*/ 	.word	0x00001080


	//   ....[1]....
        /*0098*/ 	.word	0x000022e0


	//   ....[2]....
        /*009c*/ 	.word	0x00003480


	//   ....[3]....
        /*00a0*/ 	.word	0x00004610


	//   ....[4]....
        /*00a4*/ 	.word	0x00006370


	//   ....[5]....
        /*00a8*/ 	.word	0x00007240


	//   ....[6]....
        /*00ac*/ 	.word	0x000081e0


	//   ....[7]....
        /*00b0*/ 	.word	0x00009160


	//----- nvinfo : EIATTR_EXIT_INSTR_OFFSETS
	.align		4
.L_2501:
        /*00b4*/ 	.byte	0x04, 0x1c
        /*00b6*/ 	.short	(.L_2503 - .L_2502)


	//   ....[0]....
.L_2502:
        /*00b8*/ 	.word	0x00008490


	//   ....[1]....
        /*00bc*/ 	.word	0x000085e0


	//   ....[2]....
        /*00c0*/ 	.word	0x00008620


	//   ....[3]....
        /*00c4*/ 	.word	0x000086c0


	//   ....[4]....
        /*00c8*/ 	.word	0x00008700


	//   ....[5]....
        /*00cc*/ 	.word	0x00008740


	//   ....[6]....
        /*00d0*/ 	.word	0x000087d0


	//   ....[7]....
        /*00d4*/ 	.word	0x00008810


	//   ....[8]....
        /*00d8*/ 	.word	0x000088b0


	//   ....[9]....
        /*00dc*/ 	.word	0x00008900


	//   ....[10]....
        /*00e0*/ 	.word	0x00008950


	//   ....[11]....
        /*00e4*/ 	.word	0x00008a30


	//   ....[12]....
        /*00e8*/ 	.word	0x00008ba0


	//   ....[13]....
        /*00ec*/ 	.word	0x00008d10


	//   ....[14]....
        /*00f0*/ 	.word	0x00008e70


	//   ....[15]....
        /*00f4*/ 	.word	0x00008eb0


	//   ....[16]....
        /*00f8*/ 	.word	0x00008ef0


	//   ....[17]....
        /*00fc*/ 	.word	0x00008fa0


	//   ....[18]....
        /*0100*/ 	.word	0x00009000


	//   ....[19]....
        /*0104*/ 	.word	0x00009170


	//   ....[20]....
        /*0108*/ 	.word	0x00009280


	//   ....[21]....
        /*010c*/ 	.word	0x000093c0


	//   ....[22]....
        /*0110*/ 	.word	0x000093e0


	//----- nvinfo : EIATTR_MAX_THREADS
	.align		4
.L_2503:
        /*0114*/ 	.byte	0x04, 0x05
        /*0116*/ 	.short	(.L_2505 - .L_2504)
.L_2504:
        /*0118*/ 	.word	0x00000080
        /*011c*/ 	.word	0x00000001
        /*0120*/ 	.word	0x00000001


	//----- nvinfo : EIATTR_CRS_STACK_SIZE
	.align		4
.L_2505:
        /*0124*/ 	.byte	0x04, 0x1e
        /*0126*/ 	.short	(.L_2507 - .L_2506)
.L_2506:
        /*0128*/ 	.word	0x00000000


	//----- nvinfo : EIATTR_CBANK_PARAM_SIZE
	.align		4
.L_2507:
        /*012c*/ 	.byte	0x03, 0x19
        /*012e*/ 	.short	0x002c


	//----- nvinfo : EIATTR_PARAM_CBANK
	.align		4
        /*0130*/ 	.byte	0x04, 0x0a
        /*0132*/ 	.short	(.L_2509 - .L_2508)
	.align		4
.L_2508:
        /*0134*/ 	.word	index@(.nv.constant0._ZN2at6native27unrolled_elementwise_kernelINS0_13AUnaryFunctorIN3c108BFloat16ES4_S4_ZZZNS0_17atan2_kernel_cudaERNS_18TensorIteratorBaseEENKUlvE_clEvENKUlvE2_clEvEUlS4_S4_E_EESt5arrayIPcLm2EELi4E23TrivialOffsetCalculatorILi1EjESF_NS0_6memory12LoadWithCastILi1EEENSG_13StoreWithCastILi1EEEEEviT_T0_T2_T3_T4_T5_)
        /*0138*/ 	.short	0x0380
        /*013a*/ 	.short	0x002c


	//----- nvinfo : EIATTR_SW_WAR
	.align		4
.L_2509:
        /*013c*/ 	.byte	0x04, 0x36
        /*013e*/ 	.short	(.L_2511 - .L_2510)
.L_2510:
        /*0140*/ 	.word	0x00000008
.L_2511:


//--------------------- .nv.info._ZN2at6native18elementwise_kernelILi128ELi4EZNS0_22gpu_kernel_impl_nocastINS0_13AUnaryFunctorIN3c108BFloat16ES5_S5_ZZZNS0_17atan2_kernel_cudaERNS_18TensorIteratorBaseEENKUlvE_clEvENKUlvE2_clEvEUlS5_S5_E_EEEEvS7_RKT_EUliE_EEviT1_ --------------------------
	.section	.nv.info._ZN2at6native18elementwise_kernelILi128ELi4EZNS0_22gpu_kernel_impl_nocastINS0_13AUnaryFunctorIN3c108BFloat16ES5_S5_ZZZNS0_17atan2_kernel_cudaERNS_18TensorIteratorBaseEENKUlvE_clEvENKUlvE2_clEvEUlS5_S5_E_EEEEvS7_RKT_EUliE_EEviT1_,"",@"SHT_CUDA_INFO"
	.sectionflags	@""
	.align	4


	//----- nvinfo : EIATTR_CUDA_API_VERSION
	.align		4
        /*0000*/ 	.byte	0x04, 0x37
        /*0002*/ 	.short	(.L_2513 - .L_2512)
.L_2512:
        /*0004*/ 	.word	0x00000082


	//----- nvinfo : EIATTR_KPARAM_INFO
	.align		4
.L_2513:
        /*0008*/ 	.byte	0x04, 0x17
        /*000a*/ 	.short	(.L_2515 - .L_2514)
.L_2514:
        /*000c*/ 	.word	0x00000000
        /*0010*/ 	.short	0x0001
        /*0012*/ 	.short	0x0008
        /*0014*/ 	.byte	0x00, 0xf0, 0x61, 0x08


	//----- nvinfo : EIATTR_KPARAM_INFO
	.align		4
.L_2515:
        /*0018*/ 	.byte	0x04, 0x17
        /*001a*/ 	.short	(.L_2517 - .L_2516)
.L_2516:
        /*001c*/ 	.word	0x00000000
        /*0020*/ 	.short	0x0000
        /*0022*/ 	.short	0x0000
        /*0024*/ 	.byte	0x00, 0xf0, 0x11, 0x00


	//----- nvinfo : EIATTR_SPARSE_MMA_MASK
	.align		4
.L_2517:
        /*0028*/ 	.byte	0x03, 0x50
        /*002a*/ 	.short	0x0000


	//----- nvinfo : EIATTR_MAXREG_COUNT
	.align		4
        /*002c*/ 	.byte	0x03, 0x1b
        /*002e*/ 	.short	0x0080


	//----- nvinfo : EIATTR_MERCURY_ISA_VERSION
	.align		4
        /*0030*/ 	.byte	0x03, 0x5f
        /*0032*/ 	.short	0x0101


	//----- nvinfo : EIATTR_VRC_CTA_INIT_COUNT
	.align		4
        /*0034*/ 	.byte	0x02, 0x4a
	.zero		1
	.zero		1


	//----- nvinfo : EIATTR_EXIT_INSTR_OFFSETS
	.align		4
        /*0038*/ 	.byte	0x04, 0x1c
        /*003a*/ 	.short	(.L_2519 - .L_2518)


	//   ....[0]....
.L_2518:
        /*003c*/ 	.word	0x00000b10


	//   ....[1]....
        /*0040*/ 	.word	0x00000e30


	//   ....[2]....
        /*0044*/ 	.word	0x000051b0


	//   ....[3]....
        /*0048*/ 	.word	0x000067c0


	//----- nvinfo : EIATTR_MAX_THREADS
	.align		4
.L_2519:
        /*004c*/ 	.byte	0x04, 0x05
        /*004e*/ 	.short	(.L_2521 - .L_2520)
.L_2520:
        /*0050*/ 	.word	0x00000080
        /*0054*/ 	.word	0x00000001
        /*0058*/ 	.word	0x00000001


	//----- nvinfo : EIATTR_CRS_STACK_SIZE
	.align		4
.L_2521:
        /*005c*/ 	.byte	0x04, 0x1e
        /*005e*/ 	.short	(.L_2523 - .L_2522)
.L_2522:
        /*0060*/ 	.word	0x00000000


	//----- nvinfo : EIATTR_CBANK_PARAM_SIZE
	.align		4
.L_2523:
        /*0064*/ 	.byte	0x03, 0x19
        /*0066*/ 	.short	0x0220


	//----- nvinfo : EIATTR_PARAM_CBANK
	.align		4
        /*0068*/ 	.byte	0x04, 0x0a
        /*006a*/ 	.short	(.L_2525 - .L_2524)
	.align		4
.L_2524:
        /*006c*/ 	.word	index@(.nv.constant0._ZN2at6native18elementwise_kernelILi128ELi4EZNS0_22gpu_kernel_impl_nocastINS0_13AUnaryFunctorIN3c108BFloat16ES5_S5_ZZZNS0_17atan2_kernel_cudaERNS_18TensorIteratorBaseEENKUlvE_clEvENKUlvE2_clEvEUlS5_S5_E_EEEEvS7_RKT_EUliE_EEviT1_)
        /*0070*/ 	.short	0x0380
        /*0072*/ 	.short	0x0220


	//----- nvinfo : EIATTR_SW_WAR
	.align		4
.L_2525:
        /*0074*/ 	.byte	0x04, 0x36
        /*0076*/ 	.short	(.L_2527 - .L_2526)
.L_2526:
        /*0078*/ 	.word	0x00000008
.L_2527:


//--------------------- .nv.info._ZN2at6native27unrolled_elementwise_kernelINS0_13AUnaryFunctorIN3c108BFloat16ES4_S4_ZZZNS0_17atan2_kernel_cudaERNS_18TensorIteratorBaseEENKUlvE_clEvENKUlvE2_clEvEUlS4_S4_E_EESt5arrayIPcLm2EELi4E23TrivialOffsetCalculatorILi1EjESF_NS0_6memory15LoadWithoutCastENSG_16StoreWithoutCastEEEviT_T0_T2_T3_T4_T5_ --------------------------
	.section	.nv.info._ZN2at6native27unrolled_elementwise_kernelINS0_13AUnaryFunctorIN3c108BFloat16ES4_S4_ZZZNS0_17atan2_kernel_cudaERNS_18TensorIteratorBaseEENKUlvE_clEvENKUlvE2_clEvEUlS4_S4_E_EESt5arrayIPcLm2EELi4E23TrivialOffsetCalculatorILi1EjESF_NS0_6memory15LoadWithoutCastENSG_16StoreWithoutCastEEEviT_T0_T2_T3_T4_T5_,"",@"SHT_CUDA_INFO"
	.sectionflags	@""
	.align	4


	//----- nvinfo : EIATTR_CUDA_API_VERSION
	.align		4
        /*0000*/ 	.byte	0x04, 0x37
        /*0002*/ 	.short	(.L_2529 - .L_2528)
.L_2528:
        /*0004*/ 	.word	0x00000082


	//----- nvinfo : EIATTR_KPARAM_INFO
	.align		4
.L_2529:
        /*0008*/ 	.byte	0x04, 0x17
        /*000a*/ 	.short	(.L_2531 - .L_2530)
.L_2530:
        /*000c*/ 	.word	0x00000000
        /*0010*/ 	.short	0x0006
        /*0012*/ 	.short	0x001b
        /*0014*/ 	.byte	0x00, 0xf0, 0x05, 0x00


	//----- nvinfo : EIATTR_KPARAM_INFO
	.align		4
.L_2531:
        /*0018*/ 	.byte	0x04, 0x17
        /*001a*/ 	.short	(.L_2533 - .L_2532)
.L_2532:
        /*001c*/ 	.word	0x00000000
        /*0020*/ 	.short	0x0005
        /*0022*/ 	.short	0x001a
        /*0024*/ 	.byte	0x00, 0xf0, 0x05, 0x00


	//----- nvinfo : EIATTR_KPARAM_INFO
	.align		4
.L_2533:
        /*0028*/ 	.byte	0x04, 0x17
        /*002a*/ 	.short	(.L_2535 - .L_2534)
.L_2534:
        /*002c*/ 	.word	0x00000000
        /*0030*/ 	.short	0x0004
        /*0032*/ 	.short	0x0019
        /*0034*/ 	.byte	0x00, 0xf0, 0x05, 0x00


	//----- nvinfo : EIATTR_KPARAM_INFO
	.align		4
.L_2535:
        /*0038*/ 	.byte	0x04, 0x17
        /*003a*/ 	.short	(.L_2537 - .L_2536)
.L_2536:
        /*003c*/ 	.word	0x00000000
        /*0040*/ 	.short	0x0003
        /*0042*/ 	.short	0x0018
        /*0044*/ 	.byte	0x00, 0xf0, 0x05, 0x00


	//----- nvinfo : EIATTR_KPARAM_INFO
	.align		4
.L_2537:
        /*0048*/ 	.byte	0x04, 0x17
        /*004a*/ 	.short	(.L_2539 - .L_2538)
.L_2538:
        /*004c*/ 	.word	0x00000000
        /*0050*/ 	.short	0x0002
        /*0052*/ 	.short	0x0008
        /*0054*/ 	.byte	0x00, 0xf0, 0x41, 0x00


	//----- nvinfo : EIATTR_KPARAM_INFO
	.align		4
.L_2539:
        /*0058*/ 	.byte	0x04, 0x17
        /*005a*/ 	.short	(.L_2541 - .L_2540)
.L_2540:
        /*005c*/ 	.word	0x00000000
        /*0060*/ 	.short	0x0001
        /*0062*/ 	.short	0x0004
        /*0064*/ 	.byte	0x00, 0xf0, 0x11, 0x00


	//----- nvinfo : EIATTR_KPARAM_INFO
	.align		4
.L_2541:
        /*0068*/ 	.byte	0x04, 0x17
        /*006a*/ 	.short	(.L_2543 - .L_2542)
.L_2542:
        /*006c*/ 	.word	0x00000000
        /*0070*/ 	.short	0x0000
        /*0072*/ 	.short	0x0000
        /*0074*/ 	.byte	0x00, 0xf0, 0x11, 0x00


	//----- nvinfo : EIATTR_SPARSE_MMA_MASK
	.align		4
.L_2543:
        /*0078*/ 	.byte	0x03, 0x50
        /*007a*/ 	.short	0x0000


	//----- nvinfo : EIATTR_MAXREG_COUNT
	.align		4
        /*007c*/ 	.byte	0x03, 0x1b
        /*007e*/ 	.short	0x00ff


	//----- nvinfo : EIATTR_MERCURY_ISA_VERSION
	.align		4
        /*0080*/ 	.byte	0x03, 0x5f
        /*0082*/ 	.short	0x0101


	//----- nvinfo : EIATTR_VRC_CTA_INIT_COUNT
	.align		4
        /*0084*/ 	.byte	0x02, 0x4a
	.zero		1
	.zero		1


	//----- nvinfo : EIATTR_EXIT_INSTR_OFFSETS
	.align		4
        /*0088*/ 	.byte	0x04, 0x1c
        /*008a*/ 	.short	(.L_2545 - .L_2544)


	//   ....[0]....
.L_2544:
        /*008c*/ 	.word	0x00001160


	//   ....[1]....
        /*0090*/ 	.word	0x000011b0


	//----- nvinfo : EIATTR_MAX_THREADS
	.align		4
.L_2545:
        /*0094*/ 	.byte	0x04, 0x05
        /*0096*/ 	.short	(.L_2547 - .L_2546)
.L_2546:
        /*0098*/ 	.word	0x00000080
        /*009c*/ 	.word	0x00000001
        /*00a0*/ 	.word	0x00000001


	//----- nvinfo : EIATTR_CRS_STACK_SIZE
	.align		4
.L_2547:
        /*00a4*/ 	.byte	0x04, 0x1e
        /*00a6*/ 	.short	(.L_2549 - .L_2548)
.L_2548:
        /*00a8*/ 	.word	0x00000000


	//----- nvinfo : EIATTR_CBANK_PARAM_SIZE
	.align		4
.L_2549:
        /*00ac*/ 	.byte	0x03, 0x19
        /*00ae*/ 	.short	0x001c


	//----- nvinfo : EIATTR_PARAM_CBANK
	.align		4
        /*00b0*/ 	.byte	0x04, 0x0a
        /*00b2*/ 	.short	(.L_2551 - .L_2550)
	.align		4
.L_2550:
        /*00b4*/ 	.word	index@(.nv.constant0._ZN2at6native27unrolled_elementwise_kernelINS0_13AUnaryFunctorIN3c108BFloat16ES4_S4_ZZZNS0_17atan2_kernel_cudaERNS_18TensorIteratorBaseEENKUlvE_clEvENKUlvE2_clEvEUlS4_S4_E_EESt5arrayIPcLm2EELi4E23TrivialOffsetCalculatorILi1EjESF_NS0_6memory15LoadWithoutCastENSG_16StoreWithoutCastEEEviT_T0_T2_T3_T4_T5_)
        /*00b8*/ 	.short	0x0380
        /*00ba*/ 	.short	0x001c


	//----- nvinfo : EIATTR_SW_WAR
	.align		4
.L_2551:
        /*00bc*/ 	.byte	0x04, 0x36
        /*00be*/ 	.short	(.L_2553 - .L_2552)
.L_2552:
        /*00c0*/ 	.word	0x00000008
.L_2553:


//--------------------- .nv.info._ZN2at6native29vectorized_elementwise_kernelILi2ENS0_13AUnaryFunctorIN3c108BFloat16ES4_S4_ZZZNS0_17atan2_kernel_cudaERNS_18TensorIteratorBaseEENKUlvE_clEvENKUlvE2_clEvEUlS4_S4_E_EESt5arrayIPcLm2EEEEviT0_T1_ --------------------------
	.section	.nv.info._ZN2at6native29vectorized_elementwise_kernelILi2ENS0_13AUnaryFunctorIN3c108BFloat16ES4_S4_ZZZNS0_17atan2_kernel_cudaERNS_18TensorIteratorBaseEENKUlvE_clEvENKUlvE2_clEvEUlS4_S4_E_EESt5arrayIPcLm2EEEEviT0_T1_,"",@"SHT_CUDA_INFO"
	.sectionflags	@""
	.align	4


	//----- nvinfo : EIATTR_CUDA_API_VERSION
	.align		4
        /*0000*/ 	.byte	0x04, 0x37
        /*0002*/ 	.short	(.L_2555 - .L_2554)
.L_2554:
        /*0004*/ 	.word	0x00000082


	//----- nvinfo : EIATTR_KPARAM_INFO
	.align		4
.L_2555:
        /*0008*/ 	.byte	0x04, 0x17
        /*000a*/ 	.short	(.L_2557 - .L_2556)
.L_2556:
        /*000c*/ 	.word	0x00000000
        /*0010*/ 	.short	0x0002
        /*0012*/ 	.short	0x0008
        /*0014*/ 	.byte	0x00, 0xf0, 0x41, 0x00


	//----- nvinfo : EIATTR_KPARAM_INFO
	.align		4
.L_2557:
        /*0018*/ 	.byte	0x04, 0x17
        /*001a*/ 	.short	(.L_2559 - .L_2558)
.L_2558:
        /*001c*/ 	.word	0x00000000
        /*0020*/ 	.short	0x0001
        /*0022*/ 	.short	0x0004
        /*0024*/ 	.byte	0x00, 0xf0, 0x11, 0x00


	//----- nvinfo : EIATTR_KPARAM_INFO
	.align		4
.L_2559:
        /*0028*/ 	.byte	0x04, 0x17
        /*002a*/ 	.short	(.L_2561 - .L_2560)
.L_2560:
        /*002c*/ 	.word	0x00000000
        /*0030*/ 	.short	0x0000
        /*0032*/ 	.short	0x0000
        /*0034*/ 	.byte	0x00, 0xf0, 0x11, 0x00


	//----- nvinfo : EIATTR_SPARSE_MMA_MASK
	.align		4
.L_2561:
        /*0038*/ 	.byte	0x03, 0x50
        /*003a*/ 	.short	0x0000


	//----- nvinfo : EIATTR_MAXREG_COUNT
	.align		4
        /*003c*/ 	.byte	0x03, 0x1b
        /*003e*/ 	.short	0x00ff


	//----- nvinfo : EIATTR_MERCURY_ISA_VERSION
	.align		4
        /*0040*/ 	.byte	0x03, 0x5f
        /*0042*/ 	.short	0x0101


	//----- nvinfo : EIATTR_VRC_CTA_INIT_COUNT
	.align		4
        /*0044*/ 	.byte	0x02, 0x4a
	.zero		1
	.zero		1


	//----- nvinfo : EIATTR_EXIT_INSTR_OFFSETS
	.align		4
        /*0048*/ 	.byte	0x04, 0x1c
        /*004a*/ 	.short	(.L_2563 - .L_2562)


	//   ....[0]....
.L_2562:
        /*004c*/ 	.word	0x00002200


	//   ....[1]....
        /*0050*/ 	.word	0x00002250


	//   ....[2]....
        /*0054*/ 	.word	0x00003a70


	//----- nvinfo : EIATTR_MAX_THREADS
	.align		4
.L_2563:
        /*0058*/ 	.byte	0x04, 0x05
        /*005a*/ 	.short	(.L_2565 - .L_2564)
.L_2564:
        /*005c*/ 	.word	0x00000080
        /*0060*/ 	.word	0x00000001
        /*0064*/ 	.word	0x00000001


	//----- nvinfo : EIATTR_CRS_STACK_SIZE
	.align		4
.L_2565:
        /*0068*/ 	.byte	0x04, 0x1e
        /*006a*/ 	.short	(.L_2567 - .L_2566)
.L_2566:
        /*006c*/ 	.word	0x00000000


	//----- nvinfo : EIATTR_CBANK_PARAM_SIZE
	.align		4
.L_2567:
        /*0070*/ 	.byte	0x03, 0x19
        /*0072*/ 	.short	0x0018


	//----- nvinfo : EIATTR_PARAM_CBANK
	.align		4
        /*0074*/ 	.byte	0x04, 0x0a
        /*0076*/ 	.short	(.L_2569 - .L_2568)
	.align		4
.L_2568:
        /*0078*/ 	.word	index@(.nv.constant0._ZN2at6native29vectorized_elementwise_kernelILi2ENS0_13AUnaryFunctorIN3c108BFloat16ES4_S4_ZZZNS0_17atan2_kernel_cudaERNS_18TensorIteratorBaseEENKUlvE_clEvENKUlvE2_clEvEUlS4_S4_E_EESt5arrayIPcLm2EEEEviT0_T1_)
        /*007c*/ 	.short	0x0380
        /*007e*/ 	.short	0x0018


	//----- nvinfo : EIATTR_SW_WAR
	.align		4
.L_2569:
        /*0080*/ 	.byte	0x04, 0x36
        /*0082*/ 	.short	(.L_2571 - .L_2570)
.L_2570:
        /*0084*/ 	.word	0x00000008
.L_2571:


//--------------------- .nv.info._ZN2at6native29vectorized_elementwise_kernelILi4ENS0_13AUnaryFunctorIN3c108BFloat16ES4_S4_ZZZNS0_17atan2_kernel_cudaERNS_18TensorIteratorBaseEENKUlvE_clEvENKUlvE2_clEvEUlS4_S4_E_EESt5arrayIPcLm2EEEEviT0_T1_ --------------------------
	.section	.nv.info._ZN2at6native29vectorized_elementwise_kernelILi4ENS0_13AUnaryFunctorIN3c108BFloat16ES4_S4_ZZZNS0_17atan2_kernel_cudaERNS_18TensorIteratorBaseEENKUlvE_clEvENKUlvE2_clEvEUlS4_S4_E_EESt5arrayIPcLm2EEEEviT0_T1_,"",@"SHT_CUDA_INFO"
	.sectionflags	@""
	.align	4


	//----- nvinfo : EIATTR_CUDA_API_VERSION
	.align		4
        /*0000*/ 	.byte	0x04, 0x37
        /*0002*/ 	.short	(.L_2573 - .L_2572)
.L_2572:
        /*0004*/ 	.word	0x00000082


	//----- nvinfo : EIATTR_KPARAM_INFO
	.align		4
.L_2573:
        /*0008*/ 	.byte	0x04, 0x17
        /*000a*/ 	.short	(.L_2575 - .L_2574)
.L_2574:
        /*000c*/ 	.word	0x00000000
        /*0010*/ 	.short	0x0002
        /*0012*/ 	.short	0x0008
        /*0014*/ 	.byte	0x00, 0xf0, 0x41, 0x00


	//----- nvinfo : EIATTR_KPARAM_INFO
	.align		4
.L_2575:
        /*0018*/ 	.byte	0x04, 0x17
        /*001a*/ 	.short	(.L_2577 - .L_2576)
.L_2576:
        /*001c*/ 	.word	0x00000000
        /*0020*/ 	.short	0x0001
        /*0022*/ 	.short	0x0004
        /*0024*/ 	.byte	0x00, 0xf0, 0x11, 0x00


	//----- nvinfo : EIATTR_KPARAM_INFO
	.align		4
.L_2577:
        /*0028*/ 	.byte	0x04, 0x17
        /*002a*/ 	.short	(.L_2579 - .L_2578)
.L_2578:
        /*002c*/ 	.word	0x00000000
        /*0030*/ 	.short	0x0000
        /*0032*/ 	.short	0x0000
        /*0034*/ 	.byte	0x00, 0xf0, 0x11, 0x00


	//----- nvinfo : EIATTR_SPARSE_MMA_MASK
	.align		4
.L_2579:
        /*0038*/ 	.byte	0x03, 0x50
        /*003a*/ 	.short	0x0000


	//----- nvinfo : EIATTR_MAXREG_COUNT
	.align		4
        /*003c*/ 	.byte	0x03, 0x1b
        /*003e*/ 	.short	0x00ff


	//----- nvinfo : EIATTR_MERCURY_ISA_VERSION
	.align		4
        /*0040*/ 	.byte	0x03, 0x5f
        /*0042*/ 	.short	0x0101


	//----- nvinfo : EIATTR_VRC_CTA_INIT_COUNT
	.align		4
        /*0044*/ 	.byte	0x02, 0x4a
	.zero		1
	.zero		1


	//----- nvinfo : EIATTR_EXIT_INSTR_OFFSETS
	.align		4
        /*0048*/ 	.byte	0x04, 0x1c
        /*004a*/ 	.short	(.L_2581 - .L_2580)


	//   ....[0]....
.L_2580:
        /*004c*/ 	.word	0x00002280


	//   ....[1]....
        /*0050*/ 	.word	0x000022d0


	//   ....[2]....
        /*0054*/ 	.word	0x00003b30


	//----- nvinfo : EIATTR_MAX_THREADS
	.align		4
.L_2581:
        /*0058*/ 	.byte	0x04, 0x05
        /*005a*/ 	.short	(.L_2583 - .L_2582)
.L_2582:
        /*005c*/ 	.word	0x00000080
        /*0060*/ 	.word	0x00000001
        /*0064*/ 	.word	0x00000001


	//----- nvinfo : EIATTR_CRS_STACK_SIZE
	.align		4
.L_2583:
        /*0068*/ 	.byte	0x04, 0x1e
        /*006a*/ 	.short	(.L_2585 - .L_2584)
.L_2584:
        /*006c*/ 	.word	0x00000000


	//----- nvinfo : EIATTR_CBANK_PARAM_SIZE
	.align		4
.L_2585:
        /*0070*/ 	.byte	0x03, 0x19
        /*0072*/ 	.short	0x0018


	//----- nvinfo : EIATTR_PARAM_CBANK
	.align		4
        /*0074*/ 	.byte	0x04, 0x0a
        /*0076*/ 	.short	(.L_2587 - .L_2586)
	.align		4
.L_2586:
        /*0078*/ 	.word	index@(.nv.constant0._ZN2at6native29vectorized_elementwise_kernelILi4ENS0_13AUnaryFunctorIN3c108BFloat16ES4_S4_ZZZNS0_17atan2_kernel_cudaERNS_18TensorIteratorBaseEENKUlvE_clEvENKUlvE2_clEvEUlS4_S4_E_EESt5arrayIPcLm2EEEEviT0_T1_)
        /*007c*/ 	.short	0x0380
        /*007e*/ 	.short	0x0018


	//----- nvinfo : EIATTR_SW_WAR
	.align		4
.L_2587:
        /*0080*/ 	.byte	0x04, 0x36
        /*0082*/ 	.short	(.L_2589 - .L_2588)
.L_2588:
        /*0084*/ 	.word	0x00000008
.L_2589:


//--------------------- .nv.info._ZN2at6native29vectorized_elementwise_kernelILi8ENS0_13AUnaryFunctorIN3c108BFloat16ES4_S4_ZZZNS0_17atan2_kernel_cudaERNS_18TensorIteratorBaseEENKUlvE_clEvENKUlvE2_clEvEUlS4_S4_E_EESt5arrayIPcLm2EEEEviT0_T1_ --------------------------
	.section	.nv.info._ZN2at6native29vectorized_elementwise_kernelILi8ENS0_13AUnaryFunctorIN3c108BFloat16ES4_S4_ZZZNS0_17atan2_kernel_cudaERNS_18TensorIteratorBaseEENKUlvE_clEvENKUlvE2_clEvEUlS4_S4_E_EESt5arrayIPcLm2EEEEviT0_T1_,"",@"SHT_CUDA_INFO"
	.sectionflags	@""
	.align	4


	//----- nvinfo : EIATTR_CUDA_API_VERSION
	.align		4
        /*0000*/ 	.byte	0x04, 0x37
        /*0002*/ 	.short	(.L_2591 - .L_2590)
.L_2590:
        /*0004*/ 	.word	0x00000082


	//----- nvinfo : EIATTR_KPARAM_INFO
	.align		4
.L_2591:
        /*0008*/ 	.byte	0x04, 0x17
        /*000a*/ 	.short	(.L_2593 - .L_2592)
.L_2592:
        /*000c*/ 	.word	0x00000000
        /*0010*/ 	.short	0x0002
        /*0012*/ 	.short	0x0008
        /*0014*/ 	.byte	0x00, 0xf0, 0x41, 0x00


	//----- nvinfo : EIATTR_KPARAM_INFO
	.align		4
.L_2593:
        /*0018*/ 	.byte	0x04, 0x17
        /*001a*/ 	.short	(.L_2595 - .L_2594)
.L_2594:
        /*001c*/ 	.word	0x00000000
        /*0020*/ 	.short	0x0001
        /*0022*/ 	.short	0x0004
        /*0024*/ 	.byte	0x00, 0xf0, 0x11, 0x00


	//----- nvinfo : EIATTR_KPARAM_INFO
	.align		4
.L_2595:
        /*0028*/ 	.byte	0x04, 0x17
        /*002a*/ 	.short	(.L_2597 - .L_2596)
.L_2596:
        /*002c*/ 	.word	0x00000000
        /*0030*/ 	.short	0x0000
        /*0032*/ 	.short	0x0000
        /*0034*/ 	.byte	0x00, 0xf0, 0x11, 0x00


	//----- nvinfo : EIATTR_SPARSE_MMA_MASK
	.align		4
.L_2597:
        /*0038*/ 	.byte	0x03, 0x50
        /*003a*/ 	.short	0x0000


	//----- nvinfo : EIATTR_MAXREG_COUNT
	.align		4
        /*003c*/ 	.byte	0x03, 0x1b
        /*003e*/ 	.short	0x00ff


	//----- nvinfo : EIATTR_MERCURY_ISA_VERSION
	.align		4
        /*0040*/ 	.byte	0x03, 0x5f
        /*0042*/ 	.short	0x0101


	//----- nvinfo : EIATTR_VRC_CTA_INIT_COUNT
	.align		4
        /*0044*/ 	.byte	0x02, 0x4a
	.zero		1
	.zero		1


	//----- nvinfo : EIATTR_EXIT_INSTR_OFFSETS
	.align		4
        /*0048*/ 	.byte	0x04, 0x1c
        /*004a*/ 	.short	(.L_2599 - .L_2598)


	//   ....[0]....
.L_2598:
        /*004c*/ 	.word	0x00000010


	//----- nvinfo : EIATTR_MAX_THREADS
	.align		4
.L_2599:
        /*0050*/ 	.byte	0x04, 0x05
        /*0052*/ 	.short	(.L_2601 - .L_2600)
.L_2600:
        /*0054*/ 	.word	0x00000080
        /*0058*/ 	.word	0x00000001
        /*005c*/ 	.word	0x00000001


	//----- nvinfo : EIATTR_CBANK_PARAM_SIZE
	.align		4
.L_2601:
        /*0060*/ 	.byte	0x03, 0x19
        /*0062*/ 	.short	0x0018


	//----- nvinfo : EIATTR_PARAM_CBANK
	.align		4
        /*0064*/ 	.byte	0x04, 0x0a
        /*0066*/ 	.short	(.L_2603 - .L_2602)
	.align		4
.L_2602:
        /*0068*/ 	.word	index@(.nv.constant0._ZN2at6native29vectorized_elementwise_kernelILi8ENS0_13AUnaryFunctorIN3c108BFloat16ES4_S4_ZZZNS0_17atan2_kernel_cudaERNS_18TensorIteratorBaseEENKUlvE_clEvENKUlvE2_clEvEUlS4_S4_E_EESt5arrayIPcLm2EEEEviT0_T1_)
        /*006c*/ 	.short	0x0380
        /*006e*/ 	.short	0x0018


	//----- nvinfo : EIATTR_SW_WAR
	.align		4
.L_2603:
        /*0070*/ 	.byte	0x04, 0x36
        /*0072*/ 	.short	(.L_2605 - .L_2604)
.L_2604:
        /*0074*/ 	.word	0x00000008
.L_2605:


//--------------------- .nv.info._ZN2at6native18elementwise_kernelILi128ELi4EZNS0_15gpu_kernel_implINS0_13BinaryFunctorIN3c104HalfES5_S5_ZZZNS0_17atan2_kernel_cudaERNS_18TensorIteratorBaseEENKUlvE_clEvENKUlvE1_clEvEUlS5_S5_E_EEEEvS7_RKT_EUliE_EEviT1_ --------------------------
	.section	.nv.info._ZN2at6native18elementwise_kernelILi128ELi4EZNS0_15gpu_kernel_implINS0_13BinaryFunctorIN3c104HalfES5_S5_ZZZNS0_17atan2_kernel_cudaERNS_18TensorIteratorBaseEENKUlvE_clEvENKUlvE1_clEvEUlS5_S5_E_EEEEvS7_RKT_EUliE_EEviT1_,"",@"SHT_CUDA_INFO"
	.sectionflags	@""
	.align	4


	//----- nvinfo : EIATTR_CUDA_API_VERSION
	.align		4
        /*0000*/ 	.byte	0x04, 0x37
        /*0002*/ 	.short	(.L_2607 - .L_2606)
.L_2606:
        /*0004*/ 	.word	0x00000082


	//----- nvinfo : EIATTR_KPARAM_INFO
	.align		4
.L_2607:
        /*0008*/ 	.byte	0x04, 0x17
        /*000a*/ 	.short	(.L_2609 - .L_2608)
.L_2608:
        /*000c*/ 	.word	0x00000000
        /*0010*/ 	.short	0x0001
        /*0012*/ 	.short	0x0008
        /*0014*/ 	.byte	0x00, 0xf0, 0x21, 0x0a


	//----- nvinfo : EIATTR_KPARAM_INFO
	.align		4
.L_2609:
        /*0018*/ 	.byte	0x04, 0x17
        /*001a*/ 	.short	(.L_2611 - .L_2610)
.L_2610:
        /*001c*/ 	.word	0x00000000
        /*0020*/ 	.short	0x0000
        /*0022*/ 	.short	0x0000
        /*0024*/ 	.byte	0x00, 0xf0, 0x11, 0x00


	//----- nvinfo : EIATTR_SPARSE_MMA_MASK
	.align		4
.L_2611:
        /*0028*/ 	.byte	0x03, 0x50
        /*002a*/ 	.short	0x0000


	//----- nvinfo : EIATTR_MAXREG_COUNT
	.align		4
        /*002c*/ 	.byte	0x03, 0x1b
        /*002e*/ 	.short	0x0080


	//----- nvinfo : EIATTR_EXTERNS
	.align		4
        /*0030*/ 	.byte	0x04, 0x0f
        /*0032*/ 	.short	(.L_2613 - .L_2612)


	//   ....[0]....
	.align		4
.L_2612:
        /*0034*/ 	.word	index@(__assertfail)


	//----- nvinfo : EIATTR_MERCURY_ISA_VERSION
	.align		4
.L_2613:
        /*0038*/ 	.byte	0x03, 0x5f
        /*003a*/ 	.short	0x0101


	//----- nvinfo : EIATTR_VRC_CTA_INIT_COUNT
	.align		4
        /*003c*/ 	.byte	0x02, 0x4a
	.zero		1
	.zero		1


	//----- nvinfo : EIATTR_SYSCALL_OFFSETS
	.align		4
        /*0040*/ 	.byte	0x04, 0x46
        /*0042*/ 	.short	(.L_2615 - .L_2614)


	//   ....[0]....
.L_2614:
        /*0044*/ 	.word	0x00002680


	//   ....[1]....
        /*0048*/ 	.word	0x00003750


	//   ....[2]....
        /*004c*/ 	.word	0x00004960


	//   ....[3]....
        /*0050*/ 	.word	0x00007180


	//   ....[4]....
        /*0054*/ 	.word	0x00008250


	//   ....[5]....
        /*0058*/ 	.word	0x00009280


	//   ....[6]....
        /*005c*/ 	.word	0x0000bbb0


	//   ....[7]....
        /*0060*/ 	.word	0x0000cc80


	//   ....[8]....
        /*0064*/ 	.word	0x0000dcb0


	//   ....[9]....
        /*0068*/ 	.word	0x00010600


	//   ....[10]....
        /*006c*/ 	.word	0x000116d0


	//   ....[11]....
        /*0070*/ 	.word	0x000126e0


	//----- nvinfo : EIATTR_EXIT_INSTR_OFFSETS
	.align		4
.L_2615:
        /*0074*/ 	.byte	0x04, 0x1c
        /*0076*/ 	.short	(.L_2617 - .L_2616)


	//   ....[0]....
.L_2616:
        /*0078*/ 	.word	0x0000df90


	//   ....[1]....
        /*007c*/ 	.word	0x00011b80


	//   ....[2]....
        /*0080*/ 	.word	0x00011bc0


	//   ....[3]....
        /*0084*/ 	.word	0x00011c60


	//   ....[4]....
        /*0088*/ 	.word	0x00011ca0


	//   ....[5]....
        /*008c*/ 	.word	0x00011ce0


	//   ....[6]....
        /*0090*/ 	.word	0x00011d70


	//   ....[7]....
        /*0094*/ 	.word	0x00011d90


	//   ....[8]....
        /*0098*/ 	.word	0x00011e30


	//   ....[9]....
        /*009c*/ 	.word	0x00011e80


	//   ....[10]....
        /*00a0*/ 	.word	0x00011ed0


	//   ....[11]....
        /*00a4*/ 	.word	0x00011fb0


	//   ....[12]....
        /*00a8*/ 	.word	0x00012120


	//   ....[13]....
        /*00ac*/ 	.word	0x00012290


	//   ....[14]....
        /*00b0*/ 	.word	0x000123f0


	//   ....[15]....
        /*00b4*/ 	.word	0x00012430


	//   ....[16]....
        /*00b8*/ 	.word	0x00012470


	//   ....[17]....
        /*00bc*/ 	.word	0x00012520


	//   ....[18]....
        /*00c0*/ 	.word	0x00012580


	//   ....[19]....
        /*00c4*/ 	.word	0x000126f0


	//   ....[20]....
        /*00c8*/ 	.word	0x00012800


	//   ....[21]....
        /*00cc*/ 	.word	0x00012940


	//   ....[22]....
        /*00d0*/ 	.word	0x00012980


	//----- nvinfo : EIATTR_MAX_THREADS
	.align		4
.L_2617:
        /*00d4*/ 	.byte	0x04, 0x05
        /*00d6*/ 	.short	(.L_2619 - .L_2618)
.L_2618:
        /*00d8*/ 	.word	0x00000080
        /*00dc*/ 	.word	0x00000001
        /*00e0*/ 	.word	0x00000001


	//----- nvinfo : EIATTR_CRS_STACK_SIZE
	.align		4
.L_2619:
        /*00e4*/ 	.byte	0x04, 0x1e
        /*00e6*/ 	.short	(.L_2621 - .L_2620)
.L_2620:
        /*00e8*/ 	.word	0x00000000


	//----- nvinfo : EIATTR_CBANK_PARAM_SIZE
	.align		4
.L_2621:
        /*00ec*/ 	.byte	0x03, 0x19
        /*00ee*/ 	.short	0x0290


	//----- nvinfo : EIATTR_PARAM_CBANK
	.align		4
        /*00f0*/ 	.byte	0x04, 0x0a
        /*00f2*/ 	.short	(.L_2623 - .L_2622)
	.align		4
.L_2622:
        /*00f4*/ 	.word	index@(.nv.constant0._ZN2at6native18elementwise_kernelILi128ELi4EZNS0_15gpu_kernel_implINS0_13BinaryFunctorIN3c104HalfES5_S5_ZZZNS0_17atan2_kernel_cudaERNS_18TensorIteratorBaseEENKUlvE_clEvENKUlvE1_clEvEUlS5_S5_E_EEEEvS7_RKT_EUliE_EEviT1_)
        /*00f8*/ 	.short	0x0380
        /*00fa*/ 	.short	0x0290


	//----- nvinfo : EIATTR_SW_WAR
	.align		4
.L_2623:
        /*00fc*/ 	.byte	0x04, 0x36
        /*00fe*/ 	.short	(.L_2625 - .L_2624)
.L_2624:
        /*0100*/ 	.word	0x00000008
.L_2625:


//--------------------- .nv.info._ZN2at6native27unrolled_elementwise_kernelINS0_13BinaryFunctorIN3c104HalfES4_S4_ZZZNS0_17atan2_kernel_cudaERNS_18TensorIteratorBaseEENKUlvE_clEvENKUlvE1_clEvEUlS4_S4_E_EESt5arrayIPcLm3EELi4E23TrivialOffsetCalculatorILi2EjESE_ILi1EjENS0_6memory12LoadWithCastILi2EEENSH_13StoreWithCastILi1EEEEEviT_T0_T2_T3_T4_T5_ --------------------------
	.section	.nv.info._ZN2at6native27unrolled_elementwise_kernelINS0_13BinaryFunctorIN3c104HalfES4_S4_ZZZNS0_17atan2_kernel_cudaERNS_18TensorIteratorBaseEENKUlvE_clEvENKUlvE1_clEvEUlS4_S4_E_EESt5arrayIPcLm3EELi4E23TrivialOffsetCalculatorILi2EjESE_ILi1EjENS0_6memory12LoadWithCastILi2EEENSH_13StoreWithCastILi1EEEEEviT_T0_T2_T3_T4_T5_,"",@"SHT_CUDA_INFO"
	.sectionflags	@""
	.align	4


	//----- nvinfo : EIATTR_CUDA_API_VERSION
	.align		4
        /*0000*/ 	.byte	0x04, 0x37
        /*0002*/ 	.short	(.L_2627 - .L_2626)
.L_2626:
        /*0004*/ 	.word	0x00000082


	//----- nvinfo : EIATTR_KPARAM_INFO
	.align		4
.L_2627:
        /*0008*/ 	.byte	0x04, 0x17
        /*000a*/ 	.short	(.L_2629 - .L_2628)
.L_2628:
        /*000c*/ 	.word	0x00000000
        /*0010*/ 	.short	0x0006
        /*0012*/ 	.short	0x0030
        /*0014*/ 	.byte	0x00, 0xf0, 0x21, 0x00


	//----- nvinfo : EIATTR_KPARAM_INFO
	.align		4
.L_2629:
        /*0018*/ 	.byte	0x04, 0x17
        /*001a*/ 	.short	(.L_2631 - .L_2630)
.L_2630:
        /*001c*/ 	.word	0x00000000
        /*0020*/ 	.short	0x0005
        /*0022*/ 	.short	0x0024
        /*0024*/ 	.byte	0x00, 0xf0, 0x31, 0x00


	//----- nvinfo : EIATTR_KPARAM_INFO
	.align		4
.L_2631:
        /*0028*/ 	.byte	0x04, 0x17
        /*002a*/ 	.short	(.L_2633 - .L_2632)
.L_2632:
        /*002c*/ 	.word	0x00000000
        /*0030*/ 	.short	0x0004
        /*0032*/ 	.short	0x0021
        /*0034*/ 	.byte	0x00, 0xf0, 0x05, 0x00


	//----- nvinfo : EIATTR_KPARAM_INFO
	.align		4
.L_2633:
        /*0038*/ 	.byte	0x04, 0x17
        /*003a*/ 	.short	(.L_2635 - .L_2634)
.L_2634:
        /*003c*/ 	.word	0x00000000
        /*0040*/ 	.short	0x0003
        /*0042*/ 	.short	0x0020
        /*0044*/ 	.byte	0x00, 0xf0, 0x05, 0x00


	//----- nvinfo : EIATTR_KPARAM_INFO
	.align		4
.L_2635:
        /*0048*/ 	.byte	0x04, 0x17
        /*004a*/ 	.short	(.L_2637 - .L_2636)
.L_2636:
        /*004c*/ 	.word	0x00000000
        /*0050*/ 	.short	0x0002
        /*0052*/ 	.short	0x0008
        /*0054*/ 	.byte	0x00, 0xf0, 0x61, 0x00


	//----- nvinfo : EIATTR_KPARAM_INFO
	.align		4
.L_2637:
        /*0058*/ 	.byte	0x04, 0x17
        /*005a*/ 	.short	(.L_2639 - .L_2638)
.L_2638:
        /*005c*/ 	.word	0x00000000
        /*0060*/ 	.short	0x0001
        /*0062*/ 	.short	0x0004
        /*0064*/ 	.byte	0x00, 0xf0, 0x05, 0x00


	//----- nvinfo : EIATTR_KPARAM_INFO
	.align		4
.L_2639:
        /*0068*/ 	.byte	0x04, 0x17
        /*006a*/ 	.short	(.L_2641 - .L_2640)
.L_2640:
        /*006c*/ 	.word	0x00000000
        /*0070*/ 	.short	0x0000
        /*0072*/ 	.short	0x0000
        /*0074*/ 	.byte	0x00, 0xf0, 0x11, 0x00


	//----- nvinfo : EIATTR_SPARSE_MMA_MASK
	.align		4
.L_2641:
        /*0078*/ 	.byte	0x03, 0x50
        /*007a*/ 	.short	0x0000


	//----- nvinfo : EIATTR_MAXREG_COUNT
	.align		4
        /*007c*/ 	.byte	0x03, 0x1b
        /*007e*/ 	.short	0x00ff


	//----- nvinfo : EIATTR_EXTERNS
	.align		4
        /*0080*/ 	.byte	0x04, 0x0f
        /*0082*/ 	.short	(.L_2643 - .L_2642)


	//   ....[0]....
	.align		4
.L_2642:
        /*0084*/ 	.word	index@(__assertfail)


	//----- nvinfo : EIATTR_MERCURY_ISA_VERSION
	.align		4
.L_2643:
        /*0088*/ 	.byte	0x03, 0x5f
        /*008a*/ 	.short	0x0101


	//----- nvinfo : EIATTR_VRC_CTA_INIT_COUNT
	.align		4
        /*008c*/ 	.byte	0x02, 0x4a
	.zero		1
	.zero		1


	//----- nvinfo : EIATTR_SYSCALL_OFFSETS
	.align		4
        /*0090*/ 	.byte	0x04, 0x46
        /*0092*/ 	.short	(.L_2645 - .L_2644)


	//   ....[0]....
.L_2644:
        /*0094*/ 	.word	0x00001060


	//   ....[1]....
        /*0098*/ 	.word	0x00002150


	//   ....[2]....
        /*009c*/ 	.word	0x00003390


	//   ....[3]....
        /*00a0*/ 	.word	0x00004490


	//   ....[4]....
        /*00a4*/ 	.word	0x00005610


	//   ....[5]....
        /*00a8*/ 	.word	0x00006710


	//   ....[6]....
        /*00ac*/ 	.word	0x00007890


	//   ....[7]....
        /*00b0*/ 	.word	0x00008980


	//   ....[8]....
        /*00b4*/ 	.word	0x0000a680


	//   ....[9]....
        /*00b8*/ 	.word	0x0000b530


	//   ....[10]....
        /*00bc*/ 	.word	0x0000c4d0


	//   ....[11]....
        /*00c0*/ 	.word	0x0000d450


	//----- nvinfo : EIATTR_EXIT_INSTR_OFFSETS
	.align		4
.L_2645:
        /*00c4*/ 	.byte	0x04, 0x1c
        /*00c6*/ 	.short	(.L_2647 - .L_2646)


	//   ....[0]....
.L_2646:
        /*00c8*/ 	.word	0x0000c7a0


	//   ....[1]....
        /*00cc*/ 	.word	0x0000c8f0


	//   ....[2]....
        /*00d0*/ 	.word	0x0000c930


	//   ....[3]....
        /*00d4*/ 	.word	0x0000c9d0


	//   ....[4]....
        /*00d8*/ 	.word	0x0000ca10


	//   ....[5]....
        /*00dc*/ 	.word	0x0000ca50


	//   ....[6]....
        /*00e0*/ 	.word	0x0000cae0


	//   ....[7]....
        /*00e4*/ 	.word	0x0000cb00


	//   ....[8]....
        /*00e8*/ 	.word	0x0000cba0


	//   ....[9]....
        /*00ec*/ 	.word	0x0000cbf0


	//   ....[10]....
        /*00f0*/ 	.word	0x0000cc40


	//   ....[11]....
        /*00f4*/ 	.word	0x0000cd20


	//   ....[12]....
        /*00f8*/ 	.word	0x0000ce90


	//   ....[13]....
        /*00fc*/ 	.word	0x0000d000


	//   ....[14]....
        /*0100*/ 	.word	0x0000d160


	//   ....[15]....
        /*0104*/ 	.word	0x0000d1a0


	//   ....[16]....
        /*0108*/ 	.word	0x0000d1e0


	//   ....[17]....
        /*010c*/ 	.word	0x0000d290


	//   ....[18]....
        /*0110*/ 	.word	0x0000d2f0


	//   ....[19]....
        /*0114*/ 	.word	0x0000d460


	//   ....[20]....
        /*0118*/ 	.word	0x0000d570


	//   ....[21]....
        /*011c*/ 	.word	0x0000d6b0


	//   ....[22]....
        /*0120*/ 	.word	0x0000d6f0


	//----- nvinfo : EIATTR_MAX_THREADS
	.align		4
.L_2647:
        /*0124*/ 	.byte	0x04, 0x05
        /*0126*/ 	.short	(.L_2649 - .L_2648)
.L_2648:
        /*0128*/ 	.word	0x00000080
        /*012c*/ 	.word	0x00000001
        /*0130*/ 	.word	0x00000001


	//----- nvinfo : EIATTR_CRS_STACK_SIZE
	.align		4
.L_2649:
        /*0134*/ 	.byte	0x04, 0x1e
        /*0136*/ 	.short	(.L_2651 - .L_2650)
.L_2650:
        /*0138*/ 	.word	0x00000000


	//----- nvinfo : EIATTR_CBANK_PARAM_SIZE
	.align		4
.L_2651:
        /*013c*/ 	.byte	0x03, 0x19
        /*013e*/ 	.short	0x0038


	//----- nvinfo : EIATTR_PARAM_CBANK
	.align		4
        /*0140*/ 	.byte	0x04, 0x0a
        /*0142*/ 	.short	(.L_2653 - .L_2652)
	.align		4
.L_2652:
        /*0144*/ 	.word	index@(.nv.constant0._ZN2at6native27unrolled_elementwise_kernelINS0_13BinaryFunctorIN3c104HalfES4_S4_ZZZNS0_17atan2_kernel_cudaERNS_18TensorIteratorBaseEENKUlvE_clEvENKUlvE1_clEvEUlS4_S4_E_EESt5arrayIPcLm3EELi4E23TrivialOffsetCalculatorILi2EjESE_ILi1EjENS0_6memory12LoadWithCastILi2EEENSH_13StoreWithCastILi1EEEEEviT_T0_T2_T3_T4_T5_)
        /*0148*/ 	.short	0x0380
        /*014a*/ 	.short	0x0038


	//----- nvinfo : EIATTR_SW_WAR
	.align		4
.L_2653:
        /*014c*/ 	.byte	0x04, 0x36
        /*014e*/ 	.short	(.L_2655 - .L_2654)
.L_2654:
        /*0150*/ 	.word	0x00000008
.L_2655:


//--------------------- .nv.info._ZN2at6native18elementwise_kernelILi128ELi4EZNS0_22gpu_kernel_impl_nocastINS0_13BinaryFunctorIN3c104HalfES5_S5_ZZZNS0_17atan2_kernel_cudaERNS_18TensorIteratorBaseEENKUlvE_clEvENKUlvE1_clEvEUlS5_S5_E_EEEEvS7_RKT_EUliE_EEviT1_ --------------------------
	.section	.nv.info._ZN2at6native18elementwise_kernelILi128ELi4EZNS0_22gpu_kernel_impl_nocastINS0_13BinaryFunctorIN3c104HalfES5_S5_ZZZNS0_17atan2_kernel_cudaERNS_18TensorIteratorBaseEENKUlvE_clEvENKUlvE1_clEvEUlS5_S5_E_EEEEvS7_RKT_EUliE_EEviT1_,"",@"SHT_CUDA_INFO"
	.sectionflags	@""
	.align	4


	//----- nvinfo : EIATTR_CUDA_API_VERSION
	.align		4
        /*0000*/ 	.byte	0x04, 0x37
        /*0002*/ 	.short	(.L_2657 - .L_2656)
.L_2656:
        /*0004*/ 	.word	0x00000082


	//----- nvinfo : EIATTR_KPARAM_INFO
	.align		4
.L_2657:
        /*0008*/ 	.byte	0x04, 0x17
        /*000a*/ 	.short	(.L_2659 - .L_2658)
.L_2658:
        /*000c*/ 	.word	0x00000000
        /*0010*/ 	.short	0x0001
        /*0012*/ 	.short	0x0008
        /*0014*/ 	.byte	0x00, 0xf0, 0x21, 0x0a


	//----- nvinfo : EIATTR_KPARAM_INFO
	.align		4
.L_2659:
        /*0018*/ 	.byte	0x04, 0x17
        /*001a*/ 	.short	(.L_2661 - .L_2660)
.L_2660:
        /*001c*/ 	.word	0x00000000
        /*0020*/ 	.short	0x0000
        /*0022*/ 	.short	0x0000
        /*0024*/ 	.byte	0x00, 0xf0, 0x11, 0x00


	//----- nvinfo : EIATTR_SPARSE_MMA_MASK
	.align		4
.L_2661:
        /*0028*/ 	.byte	0x03, 0x50
        /*002a*/ 	.short	0x0000


	//----- nvinfo : EIATTR_MAXREG_COUNT
	.align		4
        /*002c*/ 	.byte	0x03, 0x1b
        /*002e*/ 	.short	0x0080


	//----- nvinfo : EIATTR_MERCURY_ISA_VERSION
	.align		4
        /*0030*/ 	.byte	0x03, 0x5f
        /*0032*/ 	.short	0x0101


	//----- nvinfo : EIATTR_VRC_CTA_INIT_COUNT
	.align		4
        /*0034*/ 	.byte	0x02, 0x4a
	.zero		1
	.zero		1


	//----- nvinfo : EIATTR_EXIT_INSTR_OFFSETS
	.align		4
        /*0038*/ 	.byte	0x04, 0x1c
        /*003a*/ 	.short	(.L_2663 - .L_2662)


	//   ....[0]....
.L_2662:
        /*003c*/ 	.word	0x00000b60


	//   ....[1]....
        /*0040*/ 	.word	0x00000ea0


	//   ....[2]....
        /*0044*/ 	.word	0x00005c40


	//   ....[3]....
        /*0048*/ 	.word	0x000075b0


	//----- nvinfo : EIATTR_MAX_THREADS
	.align		4
.L_2663:
        /*004c*/ 	.byte	0x04, 0x05
        /*004e*/ 	.short	(.L_2665 - .L_2664)
.L_2664:
        /*0050*/ 	.word	0x00000080
        /*0054*/ 	.word	0x00000001
        /*0058*/ 	.word	0x00000001


	//----- nvinfo : EIATTR_CRS_STACK_SIZE
	.align		4
.L_2665:
        /*005c*/ 	.byte	0x04, 0x1e
        /*005e*/ 	.short	(.L_2667 - .L_2666)
.L_2666:
        /*0060*/ 	.word	0x00000000


	//----- nvinfo : EIATTR_CBANK_PARAM_SIZE
	.align		4
.L_2667:
        /*0064*/ 	.byte	0x03, 0x19
        /*0066*/ 	.short	0x0290


	//----- nvinfo : EIATTR_PARAM_CBANK
	.align		4
        /*0068*/ 	.byte	0x04, 0x0a
        /*006a*/ 	.short	(.L_2669 - .L_2668)
	.align		4
.L_2668:
        /*006c*/ 	.word	index@(.nv.constant0._ZN2at6native18elementwise_kernelILi128ELi4EZNS0_22gpu_kernel_impl_nocastINS0_13BinaryFunctorIN3c104HalfES5_S5_ZZZNS0_17atan2_kernel_cudaERNS_18TensorIteratorBaseEENKUlvE_clEvENKUlvE1_clEvEUlS5_S5_E_EEEEvS7_RKT_EUliE_EEviT1_)
        /*0070*/ 	.short	0x0380
        /*0072*/ 	.short	0x0290


	//----- nvinfo : EIATTR_SW_WAR
	.align		4
.L_2669:
        /*0074*/ 	.byte	0x04, 0x36
        /*0076*/ 	.short	(.L_2671 - .L_2670)
.L_2670:
        /*0078*/ 	.word	0x00000008
.L_2671:


//--------------------- .nv.info._ZN2at6native27unrolled_elementwise_kernelINS0_13BinaryFunctorIN3c104HalfES4_S4_ZZZNS0_17atan2_kernel_cudaERNS_18TensorIteratorBaseEENKUlvE_clEvENKUlvE1_clEvEUlS4_S4_E_EESt5arrayIPcLm3EELi4E23TrivialOffsetCalculatorILi2EjESE_ILi1EjENS0_6memory15LoadWithoutCastENSH_16StoreWithoutCastEEEviT_T0_T2_T3_T4_T5_ --------------------------
	.section	.nv.info._ZN2at6native27unrolled_elementwise_kernelINS0_13BinaryFunctorIN3c104HalfES4_S4_ZZZNS0_17atan2_kernel_cudaERNS_18TensorIteratorBaseEENKUlvE_clEvENKUlvE1_clEvEUlS4_S4_E_EESt5arrayIPcLm3EELi4E23TrivialOffsetCalculatorILi2EjESE_ILi1EjENS0_6memory15LoadWithoutCastENSH_16StoreWithoutCastEEEviT_T0_T2_T3_T4_T5_,"",@"SHT_CUDA_INFO"
	.sectionflags	@""
	.align	4


	//----- nvinfo : EIATTR_CUDA_API_VERSION
	.align		4
        /*0000*/ 	.byte	0x04, 0x37
        /*0002*/ 	.short	(.L_2673 - .L_2672)
.L_2672:
        /*0004*/ 	.word	0x00000082


	//----- nvinfo : EIATTR_KPARAM_INFO
	.align		4
.L_2673:
        /*0008*/ 	.byte	0x04, 0x17
        /*000a*/ 	.short	(.L_2675 - .L_2674)
.L_2674:
        /*000c*/ 	.word	0x00000000
        /*0010*/ 	.short	0x0006
        /*0012*/ 	.short	0x0023
        /*0014*/ 	.byte	0x00, 0xf0, 0x05, 0x00


	//----- nvinfo : EIATTR_KPARAM_INFO
	.align		4
.L_2675:
        /*0018*/ 	.byte	0x04, 0x17
        /*001a*/ 	.short	(.L_2677 - .L_2676)
.L_2676:
        /*001c*/ 	.word	0x00000000
        /*0020*/ 	.short	0x0005
        /*0022*/ 	.short	0x0022
        /*0024*/ 	.byte	0x00, 0xf0, 0x05, 0x00


	//----- nvinfo : EIATTR_KPARAM_INFO
	.align		4
.L_2677:
        /*0028*/ 	.byte	0x04, 0x17
        /*002a*/ 	.short	(.L_2679 - .L_2678)
.L_2678:
        /*002c*/ 	.word	0x00000000
        /*0030*/ 	.short	0x0004
        /*0032*/ 	.short	0x0021
        /*0034*/ 	.byte	0x00, 0xf0, 0x05, 0x00


	//----- nvinfo : EIATTR_KPARAM_INFO
	.align		4
.L_2679:
        /*0038*/ 	.byte	0x04, 0x17
        /*003a*/ 	.short	(.L_2681 - .L_2680)
.L_2680:
        /*003c*/ 	.word	0x00000000
        /*0040*/ 	.short	0x0003
        /*0042*/ 	.short	0x0020
        /*0044*/ 	.byte	0x00, 0xf0, 0x05, 0x00


	//----- nvinfo : EIATTR_KPARAM_INFO
	.align		4
.L_2681:
        /*0048*/ 	.byte	0x04, 0x17
        /*004a*/ 	.short	(.L_2683 - .L_2682)
.L_2682:
        /*004c*/ 	.word	0x00000000
        /*0050*/ 	.short	0x0002
        /*0052*/ 	.short	0x0008
        /*0054*/ 	.byte	0x00, 0xf0, 0x61, 0x00


	//----- nvinfo : EIATTR_KPARAM_INFO
	.align		4
.L_2683:
        /*0058*/ 	.byte	0x04, 0x17
        /*005a*/ 	.short	(.L_2685 - .L_2684)
.L_2684:
        /*005c*/ 	.word	0x00000000
        /*0060*/ 	.short	0x0001
        /*0062*/ 	.short	0x0004
        /*0064*/ 	.byte	0x00, 0xf0, 0x05, 0x00


	//----- nvinfo : EIATTR_KPARAM_INFO
	.align		4
.L_2685:
        /*0068*/ 	.byte	0x04, 0x17
        /*006a*/ 	.short	(.L_2687 - .L_2686)
.L_2686:
        /*006c*/ 	.word	0x00000000
        /*0070*/ 	.short	0x0000
        /*0072*/ 	.short	0x0000
        /*0074*/ 	.byte	0x00, 0xf0, 0x11, 0x00


	//----- nvinfo : EIATTR_SPARSE_MMA_MASK
	.align		4
.L_2687:
        /*0078*/ 	.byte	0x03, 0x50
        /*007a*/ 	.short	0x0000


	//----- nvinfo : EIATTR_MAXREG_COUNT
	.align		4
        /*007c*/ 	.byte	0x03, 0x1b
        /*007e*/ 	.short	0x00ff


	//----- nvinfo : EIATTR_MERCURY_ISA_VERSION
	.align		4
        /*0080*/ 	.byte	0x03, 0x5f
        /*0082*/ 	.short	0x0101


	//----- nvinfo : EIATTR_VRC_CTA_INIT_COUNT
	.align		4
        /*0084*/ 	.byte	0x02, 0x4a
	.zero		1
	.zero		1


	//----- nvinfo : EIATTR_EXIT_INSTR_OFFSETS
	.align		4
        /*0088*/ 	.byte	0x04, 0x1c
        /*008a*/ 	.short	(.L_2689 - .L_2688)


	//   ....[0]....
.L_2688:
        /*008c*/ 	.word	0x00001230


	//   ....[1]....
        /*0090*/ 	.word	0x00001280


	//----- nvinfo : EIATTR_MAX_THREADS
	.align		4
.L_2689:
        /*0094*/ 	.byte	0x04, 0x05
        /*0096*/ 	.short	(.L_2691 - .L_2690)
.L_2690:
        /*0098*/ 	.word	0x00000080
        /*009c*/ 	.word	0x00000001
        /*00a0*/ 	.word	0x00000001


	//----- nvinfo : EIATTR_CRS_STACK_SIZE
	.align		4
.L_2691:
        /*00a4*/ 	.byte	0x04, 0x1e
        /*00a6*/ 	.short	(.L_2693 - .L_2692)
.L_2692:
        /*00a8*/ 	.word	0x00000000


	//----- nvinfo : EIATTR_CBANK_PARAM_SIZE
	.align		4
.L_2693:
        /*00ac*/ 	.byte	0x03, 0x19
        /*00ae*/ 	.short	0x0024


	//----- nvinfo : EIATTR_PARAM_CBANK
	.align		4
        /*00b0*/ 	.byte	0x04, 0x0a
        /*00b2*/ 	.short	(.L_2695 - .L_2694)
	.align		4
.L_2694:
        /*00b4*/ 	.word	index@(.nv.constant0._ZN2at6native27unrolled_elementwise_kernelINS0_13BinaryFunctorIN3c104HalfES4_S4_ZZZNS0_17atan2_kernel_cudaERNS_18TensorIteratorBaseEENKUlvE_clEvENKUlvE1_clEvEUlS4_S4_E_EESt5arrayIPcLm3EELi4E23TrivialOffsetCalculatorILi2EjESE_ILi1EjENS0_6memory15LoadWithoutCastENSH_16StoreWithoutCastEEEviT_T0_T2_T3_T4_T5_)
        /*00b8*/ 	.short	0x0380
        /*00ba*/ 	.short	0x0024


	//----- nvinfo : EIATTR_SW_WAR
	.align		4
.L_2695:
        /*00bc*/ 	.byte	0x04, 0x36
        /*00be*/ 	.short	(.L_2697 - .L_2696)
.L_2696:
        /*00c0*/ 	.word	0x00000008
.L_2697:


//--------------------- .nv.info._ZN2at6native29vectorized_elementwise_kernelILi2ENS0_13BinaryFunctorIN3c104HalfES4_S4_ZZZNS0_17atan2_kernel_cudaERNS_18TensorIteratorBaseEENKUlvE_clEvENKUlvE1_clEvEUlS4_S4_E_EESt5arrayIPcLm3EEEEviT0_T1_ --------------------------
	.section	.nv.info._ZN2at6native29vectorized_elementwise_kernelILi2ENS0_13BinaryFunctorIN3c104HalfES4_S4_ZZZNS0_17atan2_kernel_cudaERNS_18TensorIteratorBaseEENKUlvE_clEvENKUlvE1_clEvEUlS4_S4_E_EESt5arrayIPcLm3EEEEviT0_T1_,"",@"SHT_CUDA_INFO"
	.sectionflags	@""
	.align	4


	//----- nvinfo : EIATTR_CUDA_API_VERSION
	.align		4
        /*0000*/ 	.byte	0x04, 0x37
        /*0002*/ 	.short	(.L_2699 - .L_2698)
.L_2698:
        /*0004*/ 	.word	0x00000082


	//----- nvinfo : EIATTR_KPARAM_INFO
	.align		4
.L_2699:
        /*0008*/ 	.byte	0x04, 0x17
        /*000a*/ 	.short	(.L_2701 - .L_2700)
.L_2700:
        /*000c*/ 	.word	0x00000000
        /*0010*/ 	.short	0x0002
        /*0012*/ 	.short	0x0008
        /*0014*/ 	.byte	0x00, 0xf0, 0x61, 0x00


	//----- nvinfo : EIATTR_KPARAM_INFO
	.align		4
.L_2701:
        /*0018*/ 	.byte	0x04, 0x17
        /*001a*/ 	.short	(.L_2703 - .L_2702)
.L_2702:
        /*001c*/ 	.word	0x00000000
        /*0020*/ 	.short	0x0001
        /*0022*/ 	.short	0x0004
        /*0024*/ 	.byte	0x00, 0xf0, 0x05, 0x00


	//----- nvinfo : EIATTR_KPARAM_INFO
	.align		4
.L_2703:
        /*0028*/ 	.byte	0x04, 0x17
        /*002a*/ 	.short	(.L_2705 - .L_2704)
.L_2704:
        /*002c*/ 	.word	0x00000000
        /*0030*/ 	.short	0x0000
        /*0032*/ 	.short	0x0000
        /*0034*/ 	.byte	0x00, 0xf0, 0x11, 0x00


	//----- nvinfo : EIATTR_SPARSE_MMA_MASK
	.align		4
.L_2705:
        /*0038*/ 	.byte	0x03, 0x50
        /*003a*/ 	.short	0x0000


	//----- nvinfo : EIATTR_MAXREG_COUNT
	.align		4
        /*003c*/ 	.byte	0x03, 0x1b
        /*003e*/ 	.short	0x00ff


	//----- nvinfo : EIATTR_MERCURY_ISA_VERSION
	.align		4
        /*0040*/ 	.byte	0x03, 0x5f
        /*0042*/ 	.short	0x0101


	//----- nvinfo : EIATTR_VRC_CTA_INIT_COUNT
	.align		4
        /*0044*/ 	.byte	0x02, 0x4a
	.zero		1
	.zero		1


	//----- nvinfo : EIATTR_EXIT_INSTR_OFFSETS
	.align		4
        /*0048*/ 	.byte	0x04, 0x1c
        /*004a*/ 	.short	(.L_2707 - .L_2706)


	//   ....[0]....
.L_2706:
        /*004c*/ 	.word	0x00002410


	//   ....[1]....
        /*0050*/ 	.word	0x00002460


	//   ....[2]....
        /*0054*/ 	.word	0x00003dd0


	//----- nvinfo : EIATTR_MAX_THREADS
	.align		4
.L_2707:
        /*0058*/ 	.byte	0x04, 0x05
        /*005a*/ 	.short	(.L_2709 - .L_2708)
.L_2708:
        /*005c*/ 	.word	0x00000080
        /*0060*/ 	.word	0x00000001
        /*0064*/ 	.word	0x00000001


	//----- nvinfo : EIATTR_CRS_STACK_SIZE
	.align		4
.L_2709:
        /*0068*/ 	.byte	0x04, 0x1e
        /*006a*/ 	.short	(.L_2711 - .L_2710)
.L_2710:
        /*006c*/ 	.word	0x00000000


	//----- nvinfo : EIATTR_CBANK_PARAM_SIZE
	.align		4
.L_2711:
        /*0070*/ 	.byte	0x03, 0x19
        /*0072*/ 	.short	0x0020


	//----- nvinfo : EIATTR_PARAM_CBANK
	.align		4
        /*0074*/ 	.byte	0x04, 0x0a
        /*0076*/ 	.short	(.L_2713 - .L_2712)
	.align		4
.L_2712:
        /*0078*/ 	.word	index@(.nv.constant0._ZN2at6native29vectorized_elementwise_kernelILi2ENS0_13BinaryFunctorIN3c104HalfES4_S4_ZZZNS0_17atan2_kernel_cudaERNS_18TensorIteratorBaseEENKUlvE_clEvENKUlvE1_clEvEUlS4_S4_E_EESt5arrayIPcLm3EEEEviT0_T1_)
        /*007c*/ 	.short	0x0380
        /*007e*/ 	.short	0x0020


	//----- nvinfo : EIATTR_SW_WAR
	.align		4
.L_2713:
        /*0080*/ 	.byte	0x04, 0x36
        /*0082*/ 	.short	(.L_2715 - .L_2714)
.L_2714:
        /*0084*/ 	.word	0x00000008
.L_2715:


//--------------------- .nv.info._ZN2at6native29vectorized_elementwise_kernelILi4ENS0_13BinaryFunctorIN3c104HalfES4_S4_ZZZNS0_17atan2_kernel_cudaERNS_18TensorIteratorBaseEENKUlvE_clEvENKUlvE1_clEvEUlS4_S4_E_EESt5arrayIPcLm3EEEEviT0_T1_ --------------------------
	.section	.nv.info._ZN2at6native29vectorized_elementwise_kernelILi4ENS0_13BinaryFunctorIN3c104HalfES4_S4_ZZZNS0_17atan2_kernel_cudaERNS_18TensorIteratorBaseEENKUlvE_clEvENKUlvE1_clEvEUlS4_S4_E_EESt5arrayIPcLm3EEEEviT0_T1_,"",@"SHT_CUDA_INFO"
	.sectionflags	@""
	.align	4


	//----- nvinfo : EIATTR_CUDA_API_VERSION
	.align		4
        /*0000*/ 	.byte	0x04, 0x37
        /*0002*/ 	.short	(.L_2717 - .L_2716)
.L_2716:
        /*0004*/ 	.word	0x00000082


	//----- nvinfo : EIATTR_KPARAM_INFO
	.align		4
.L_2717:
        /*0008*/ 	.byte	0x04, 0x17
        /*000a*/ 	.short	(.L_2719 - .L_2718)
.L_2718:
        /*000c*/ 	.word	0x00000000
        /*0010*/ 	.short	0x0002
        /*0012*/ 	.short	0x0008
        /*0014*/ 	.byte	0x00, 0xf0, 0x61, 0x00


	//----- nvinfo : EIATTR_KPARAM_INFO
	.align		4
.L_2719:
        /*0018*/ 	.byte	0x04, 0x17
        /*001a*/ 	.short	(.L_2721 - .L_2720)
.L_2720:
        /*001c*/ 	.word	0x00000000
        /*0020*/ 	.short	0x0001
        /*0022*/ 	.short	0x0004
        /*0024*/ 	.byte	0x00, 0xf0, 0x05, 0x00


	//----- nvinfo : EIATTR_KPARAM_INFO
	.align		4
.L_2721:
        /*0028*/ 	.byte	0x04, 0x17
        /*002a*/ 	.short	(.L_2723 - .L_2722)
.L_2722:
        /*002c*/ 	.word	0x00000000
        /*0030*/ 	.short	0x0000
        /*0032*/ 	.short	0x0000
        /*0034*/ 	.byte	0x00, 0xf0, 0x11, 0x00


	//----- nvinfo : EIATTR_SPARSE_MMA_MASK
	.align		4
.L_2723:
        /*0038*/ 	.byte	0x03, 0x50
        /*003a*/ 	.short	0x0000


	//----- nvinfo : EIATTR_MAXREG_COUNT
	.align		4
        /*003c*/ 	.byte	0x03, 0x1b
        /*003e*/ 	.short	0x00ff


	//----- nvinfo : EIATTR_MERCURY_ISA_VERSION
	.align		4
        /*0040*/ 	.byte	0x03, 0x5f
        /*0042*/ 	.short	0x0101


	//----- nvinfo : EIATTR_VRC_CTA_INIT_COUNT
	.align		4
        /*0044*/ 	.byte	0x02, 0x4a
	.zero		1
	.zero		1


	//----- nvinfo : EIATTR_EXIT_INSTR_OFFSETS
	.align		4
        /*0048*/ 	.byte	0x04, 0x1c
        /*004a*/ 	.short	(.L_2725 - .L_2724)


	//   ....[0]....
.L_2724:
        /*004c*/ 	.word	0x000023f0


	//   ....[1]....
        /*0050*/ 	.word	0x00002440


	//   ....[2]....
        /*0054*/ 	.word	0x00003d10


	//----- nvinfo : EIATTR_MAX_THREADS
	.align		4
.L_2725:
        /*0058*/ 	.byte	0x04, 0x05
        /*005a*/ 	.short	(.L_2727 - .L_2726)
.L_2726:
        /*005c*/ 	.word	0x00000080
        /*0060*/ 	.word	0x00000001
        /*0064*/ 	.word	0x00000001


	//----- nvinfo : EIATTR_CRS_STACK_SIZE
	.align		4
.L_2727:
        /*0068*/ 	.byte	0x04, 0x1e
        /*006a*/ 	.short	(.L_2729 - .L_2728)
.L_2728:
        /*006c*/ 	.word	0x00000000


	//----- nvinfo : EIATTR_CBANK_PARAM_SIZE
	.align		4
.L_2729:
        /*0070*/ 	.byte	0x03, 0x19
        /*0072*/ 	.short	0x0020


	//----- nvinfo : EIATTR_PARAM_CBANK
	.align		4
        /*0074*/ 	.byte	0x04, 0x0a
        /*0076*/ 	.short	(.L_2731 - .L_2730)
	.align		4
.L_2730:
        /*0078*/ 	.word	index@(.nv.constant0._ZN2at6native29vectorized_elementwise_kernelILi4ENS0_13BinaryFunctorIN3c104HalfES4_S4_ZZZNS0_17atan2_kernel_cudaERNS_18TensorIteratorBaseEENKUlvE_clEvENKUlvE1_clEvEUlS4_S4_E_EESt5arrayIPcLm3EEEEviT0_T1_)
        /*007c*/ 	.short	0x0380
        /*007e*/ 	.short	0x0020


	//----- nvinfo : EIATTR_SW_WAR
	.align		4
.L_2731:
        /*0080*/ 	.byte	0x04, 0x36
        /*0082*/ 	.short	(.L_2733 - .L_2732)
.L_2732:
        /*0084*/ 	.word	0x00000008
.L_2733:


//--------------------- .nv.info._ZN2at6native29vectorized_elementwise_kernelILi8ENS0_13BinaryFunctorIN3c104HalfES4_S4_ZZZNS0_17atan2_kernel_cudaERNS_18TensorIteratorBaseEENKUlvE_clEvENKUlvE1_clEvEUlS4_S4_E_EESt5arrayIPcLm3EEEEviT0_T1_ --------------------------
	.section	.nv.info._ZN2at6native29vectorized_elementwise_kernelILi8ENS0_13BinaryFunctorIN3c104HalfES4_S4_ZZZNS0_17atan2_kernel_cudaERNS_18TensorIteratorBaseEENKUlvE_clEvENKUlvE1_clEvEUlS4_S4_E_EESt5arrayIPcLm3EEEEviT0_T1_,"",@"SHT_CUDA_INFO"
	.sectionflags	@""
	.align	4


	//----- nvinfo : EIATTR_CUDA_API_VERSION
	.align		4
        /*0000*/ 	.byte	0x04, 0x37
        /*0002*/ 	.short	(.L_2735 - .L_2734)
.L_2734:
        /*0004*/ 	.word	0x00000082


	//----- nvinfo : EIATTR_KPARAM_INFO
	.align		4
.L_2735:
        /*0008*/ 	.byte	0x04, 0x17
        /*000a*/ 	.short	(.L_2737 - .L_2736)
.L_2736:
        /*000c*/ 	.word	0x00000000
        /*0010*/ 	.short	0x0002
        /*0012*/ 	.short	0x0008
        /*0014*/ 	.byte	0x00, 0xf0, 0x61, 0x00


	//----- nvinfo : EIATTR_KPARAM_INFO
	.align		4
.L_2737:
        /*0018*/ 	.byte	0x04, 0x17
        /*001a*/ 	.short	(.L_2739 - .L_2738)
.L_2738:
        /*001c*/ 	.word	0x00000000
        /*0020*/ 	.short	0x0001
        /*0022*/ 	.short	0x0004
        /*0024*/ 	.byte	0x00, 0xf0, 0x05, 0x00


	//----- nvinfo : EIATTR_KPARAM_INFO
	.align		4
.L_2739:
        /*0028*/ 	.byte	0x04, 0x17
        /*002a*/ 	.short	(.L_2741 - .L_2740)
.L_2740:
        /*002c*/ 	.word	0x00000000
        /*0030*/ 	.short	0x0000
        /*0032*/ 	.short	0x0000
        /*0034*/ 	.byte	0x00, 0xf0, 0x11, 0x00


	//----- nvinfo : EIATTR_SPARSE_MMA_MASK
	.align		4
.L_2741:
        /*0038*/ 	.byte	0x03, 0x50
        /*003a*/ 	.short	0x0000


	//----- nvinfo : EIATTR_MAXREG_COUNT
	.align		4
        /*003c*/ 	.byte	0x03, 0x1b
        /*003e*/ 	.short	0x00ff


	//----- nvinfo : EIATTR_MERCURY_ISA_VERSION
	.align		4
        /*0040*/ 	.byte	0x03, 0x5f
        /*0042*/ 	.short	0x0101


	//----- nvinfo : EIATTR_VRC_CTA_INIT_COUNT
	.align		4
        /*0044*/ 	.byte	0x02, 0x4a
	.zero		1
	.zero		1


	//----- nvinfo : EIATTR_EXIT_INSTR_OFFSETS
	.align		4
        /*0048*/ 	.byte	0x04, 0x1c
        /*004a*/ 	.short	(.L_2743 - .L_2742)


	//   ....[0]....
.L_2742:
        /*004c*/ 	.word	0x00000010


	//----- nvinfo : EIATTR_MAX_THREADS
	.align		4
.L_2743:
        /*0050*/ 	.byte	0x04, 0x05
        /*0052*/ 	.short	(.L_2745 - .L_2744)
.L_2744:
        /*0054*/ 	.word	0x00000080
        /*0058*/ 	.word	0x00000001
        /*005c*/ 	.word	0x00000001


	//----- nvinfo : EIATTR_CBANK_PARAM_SIZE
	.align		4
.L_2745:
        /*0060*/ 	.byte	0x03, 0x19
        /*0062*/ 	.short	0x0020


	//----- nvinfo : EIATTR_PARAM_CBANK
	.align		4
        /*0064*/ 	.byte	0x04, 0x0a
        /*0066*/ 	.short	(.L_2747 - .L_2746)
	.align		4
.L_2746:
        /*0068*/ 	.word	index@(.nv.constant0._ZN2at6native29vectorized_elementwise_kernelILi8ENS0_13BinaryFunctorIN3c104HalfES4_S4_ZZZNS0_17atan2_kernel_cudaERNS_18TensorIteratorBaseEENKUlvE_clEvENKUlvE1_clEvEUlS4_S4_E_EESt5arrayIPcLm3EEEEviT0_T1_)
        /*006c*/ 	.short	0x0380
        /*006e*/ 	.short	0x0020


	//----- nvinfo : EIATTR_SW_WAR
	.align		4
.L_2747:
        /*0070*/ 	.byte	0x04, 0x36
        /*0072*/ 	.short	(.L_2749 - .L_2748)
.L_2748:
        /*0074*/ 	.word	0x00000008
.L_2749:


//--------------------- .nv.info._ZN2at6native18elementwise_kernelILi128ELi4EZNS0_15gpu_kernel_implINS0_13BUnaryFunctorIN3c104HalfES5_S5_ZZZNS0_17atan2_kernel_cudaERNS_18TensorIteratorBaseEENKUlvE_clEvENKUlvE1_clEvEUlS5_S5_E_EEEEvS7_RKT_EUliE_EEviT1_ --------------------------
	.section	.nv.info._ZN2at6native18elementwise_kernelILi128ELi4EZNS0_15gpu_kernel_implINS0_13BUnaryFunctorIN3c104HalfES5_S5_ZZZNS0_17atan2_kernel_cudaERNS_18TensorIteratorBaseEENKUlvE_clEvENKUlvE1_clEvEUlS5_S5_E_EEEEvS7_RKT_EUliE_EEviT1_,"",@"SHT_CUDA_INFO"
	.sectionflags	@""
	.align	4


	//----- nvinfo : EIATTR_CUDA_API_VERSION
	.align		4
        /*0000*/ 	.byte	0x04, 0x37
        /*0002*/ 	.short	(.L_2751 - .L_2750)
.L_2750:
        /*0004*/ 	.word	0x00000082


	//----- nvinfo : EIATTR_KPARAM_INFO
	.align		4
.L_2751:
        /*0008*/ 	.byte	0x04, 0x17
        /*000a*/ 	.short	(.L_2753 - .L_2752)
.L_2752:
        /*000c*/ 	.word	0x00000000
        /*0010*/ 	.short	0x0001
        /*0012*/ 	.short	0x0008
        /*0014*/ 	.byte	0x00, 0xf0, 0x61, 0x08


	//----- nvinfo : EIATTR_KPARAM_INFO
	.align		4
.L_2753:
        /*0018*/ 	.byte	0x04, 0x17
        /*001a*/ 	.short	(.L_2755 - .L_2754)
.L_2754:
        /*001c*/ 	.word	0x00000000
        /*0020*/ 	.short	0x0000
        /*0022*/ 	.short	0x0000
        /*0024*/ 	.byte	0x00, 0xf0, 0x11, 0x00


	//----- nvinfo : EIATTR_SPARSE_MMA_MASK
	.align		4
.L_2755:
        /*0028*/ 	.byte	0x03, 0x50
        /*002a*/ 	.short	0x0000


	//----- nvinfo : EIATTR_MAXREG_COUNT
	.align		4
        /*002c*/ 	.byte	0x03, 0x1b
        /*002e*/ 	.short	0x0080


	//----- nvinfo : EIATTR_EXTERNS
	.align		4
        /*0030*/ 	.byte	0x04, 0x0f
        /*0032*/ 	.short	(.L_2757 - .L_2756)


	//   ....[0]....
	.align		4
.L_2756:
        /*0034*/ 	.word	index@(__assertfail)


	//----- nvinfo : EIATTR_MERCURY_ISA_VERSION
	.align		4
.L_2757:
        /*0038*/ 	.byte	0x03, 0x5f
        /*003a*/ 	.short	0x0101


	//----- nvinfo : EIATTR_VRC_CTA_INIT_COUNT
	.align		4
        /*003c*/ 	.byte	0x02, 0x4a
	.zero		1
	.zero		1


	//----- nvinfo : EIATTR_SYSCALL_OFFSETS
	.align		4
        /*0040*/ 	.byte	0x04, 0x46
        /*0042*/ 	.short	(.L_2759 - .L_2758)


	//   ....[0]....
.L_2758:
        /*0044*/ 	.word	0x00002340


	//   ....[1]....
        /*0048*/ 	.word	0x00003560


	//   ....[2]....
        /*004c*/ 	.word	0x00005a50


	//   ....[3]....
        /*0050*/ 	.word	0x00006a90


	//   ....[4]....
        /*0054*/ 	.word	0x00009090


	//   ....[5]....
        /*0058*/ 	.word	0x0000a0d0


	//   ....[6]....
        /*005c*/ 	.word	0x0000c6e0


	//   ....[7]....
        /*0060*/ 	.word	0x0000d700


	//----- nvinfo : EIATTR_EXIT_INSTR_OFFSETS
	.align		4
.L_2759:
        /*0064*/ 	.byte	0x04, 0x1c
        /*0066*/ 	.short	(.L_2761 - .L_2760)


	//   ....[0]....
.L_2760:
        /*0068*/ 	.word	0x0000a3b0


	//   ....[1]....
        /*006c*/ 	.word	0x0000cba0


	//   ....[2]....
        /*0070*/ 	.word	0x0000cbe0


	//   ....[3]....
        /*0074*/ 	.word	0x0000cc80


	//   ....[4]....
        /*0078*/ 	.word	0x0000ccc0


	//   ....[5]....
        /*007c*/ 	.word	0x0000cd00


	//   ....[6]....
        /*0080*/ 	.word	0x0000cd90


	//   ....[7]....
        /*0084*/ 	.word	0x0000cdb0


	//   ....[8]....
        /*0088*/ 	.word	0x0000ce50


	//   ....[9]....
        /*008c*/ 	.word	0x0000cea0


	//   ....[10]....
        /*0090*/ 	.word	0x0000cef0


	//   ....[11]....
        /*0094*/ 	.word	0x0000cfd0


	//   ....[12]....
        /*0098*/ 	.word	0x0000d140


	//   ....[13]....
        /*009c*/ 	.word	0x0000d2b0


	//   ....[14]....
        /*00a0*/ 	.word	0x0000d410


	//   ....[15]....
        /*00a4*/ 	.word	0x0000d450


	//   ....[16]....
        /*00a8*/ 	.word	0x0000d490


	//   ....[17]....
        /*00ac*/ 	.word	0x0000d540


	//   ....[18]....
        /*00b0*/ 	.word	0x0000d5a0


	//   ....[19]....
        /*00b4*/ 	.word	0x0000d710


	//   ....[20]....
        /*00b8*/ 	.word	0x0000d820


	//   ....[21]....
        /*00bc*/ 	.word	0x0000d960


	//   ....[22]....
        /*00c0*/ 	.word	0x0000d9a0


	//----- nvinfo : EIATTR_MAX_THREADS
	.align		4
.L_2761:
        /*00c4*/ 	.byte	0x04, 0x05
        /*00c6*/ 	.short	(.L_2763 - .L_2762)
.L_2762:
        /*00c8*/ 	.word	0x00000080
        /*00cc*/ 	.word	0x00000001
        /*00d0*/ 	.word	0x00000001


	//----- nvinfo : EIATTR_CRS_STACK_SIZE
	.align		4
.L_2763:
        /*00d4*/ 	.byte	0x04, 0x1e
        /*00d6*/ 	.short	(.L_2765 - .L_2764)
.L_2764:
        /*00d8*/ 	.word	0x00000000


	//----- nvinfo : EIATTR_CBANK_PARAM_SIZE
	.align		4
.L_2765:
        /*00dc*/ 	.byte	0x03, 0x19
        /*00de*/ 	.short	0x0220


	//----- nvinfo : EIATTR_PARAM_CBANK
	.align		4
        /*00e0*/ 	.byte	0x04, 0x0a
        /*00e2*/ 	.short	(.L_2767 - .L_2766)
	.align		4
.L_2766:
        /*00e4*/ 	.word	index@(.nv.constant0._ZN2at6native18elementwise_kernelILi128ELi4EZNS0_15gpu_kernel_implINS0_13BUnaryFunctorIN3c104HalfES5_S5_ZZZNS0_17atan2_kernel_cudaERNS_18TensorIteratorBaseEENKUlvE_clEvENKUlvE1_clEvEUlS5_S5_E_EEEEvS7_RKT_EUliE_EEviT1_)
        /*00e8*/ 	.short	0x0380
        /*00ea*/ 	.short	0x0220


	//----- nvinfo : EIATTR_SW_WAR
	.align		4
.L_2767:
        /*00ec*/ 	.byte	0x04, 0x36
        /*00ee*/ 	.short	(.L_2769 - .L_2768)
.L_2768:
        /*00f0*/ 	.word	0x00000008
.L_2769:


//--------------------- .nv.info._ZN2at6native27unrolled_elementwise_kernelINS0_13BUnaryFunctorIN3c104HalfES4_S4_ZZZNS0_17atan2_kernel_cudaERNS_18TensorIteratorBaseEENKUlvE_clEvENKUlvE1_clEvEUlS4_S4_E_EESt5arrayIPcLm2EELi4E23TrivialOffsetCalculatorILi1EjESF_NS0_6memory12LoadWithCastILi1EEENSG_13StoreWithCastILi1EEEEEviT_T0_T2_T3_T4_T5_ --------------------------
	.section	.nv.info._ZN2at6native27unrolled_elementwise_kernelINS0_13BUnaryFunctorIN3c104HalfES4_S4_ZZZNS0_17atan2_kernel_cudaERNS_18TensorIteratorBaseEENKUlvE_clEvENKUlvE1_clEvEUlS4_S4_E_EESt5arrayIPcLm2EELi4E23TrivialOffsetCalculatorILi1EjESF_NS0_6memory12LoadWithCastILi1EEENSG_13StoreWithCastILi1EEEEEviT_T0_T2_T3_T4_T5_,"",@"SHT_CUDA_INFO"
	.sectionflags	@""
	.align	4


	//----- nvinfo : EIATTR_CUDA_API_VERSION
	.align		4
        /*0000*/ 	.byte	0x04, 0x37
        /*0002*/ 	.short	(.L_2771 - .L_2770)
.L_2770:
        /*0004*/ 	.word	0x00000082


	//----- nvinfo : EIATTR_KPARAM_INFO
	.align		4
.L_2771:
        /*0008*/ 	.byte	0x04, 0x17
        /*000a*/ 	.short	(.L_2773 - .L_2772)
.L_2772:
        /*000c*/ 	.word	0x00000000
        /*0010*/ 	.short	0x0006
        /*0012*/ 	.short	0x0024
        /*0014*/ 	.byte	0x00, 0xf0, 0x21, 0x00


	//----- nvinfo : EIATTR_KPARAM_INFO
	.align		4
.L_2773:
        /*0018*/ 	.byte	0x04, 0x17
        /*001a*/ 	.short	(.L_2775 - .L_2774)
.L_2774:
        /*001c*/ 	.word	0x00000000
        /*0020*/ 	.short	0x0005
        /*0022*/ 	.short	0x001c
        /*0024*/ 	.byte	0x00, 0xf0, 0x21, 0x00


	//----- nvinfo : EIATTR_KPARAM_INFO
	.align		4
.L_2775:
        /*0028*/ 	.byte	0x04, 0x17
        /*002a*/ 	.short	(.L_2777 - .L_2776)
.L_2776:
        /*002c*/ 	.word	0x00000000
        /*0030*/ 	.short	0x0004
        /*0032*/ 	.short	0x0019
        /*0034*/ 	.byte	0x00, 0xf0, 0x05, 0x00


	//----- nvinfo : EIATTR_KPARAM_INFO
	.align		4
.L_2777:
        /*0038*/ 	.byte	0x04, 0x17
        /*003a*/ 	.short	(.L_2779 - .L_2778)
.L_2778:
        /*003c*/ 	.word	0x00000000
        /*0040*/ 	.short	0x0003
        /*0042*/ 	.short	0x0018
        /*0044*/ 	.byte	0x00, 0xf0, 0x05, 0x00


	//----- nvinfo : EIATTR_KPARAM_INFO
	.align		4
.L_2779:
        /*0048*/ 	.byte	0x04, 0x17
        /*004a*/ 	.short	(.L_2781 - .L_2780)
.L_2780:
        /*004c*/ 	.word	0x00000000
        /*0050*/ 	.short	0x0002
        /*0052*/ 	.short	0x0008
        /*0054*/ 	.byte	0x00, 0xf0, 0x41, 0x00


	//----- nvinfo : EIATTR_KPARAM_INFO
	.align		4
.L_2781:
        /*0058*/ 	.byte	0x04, 0x17
        /*005a*/ 	.short	(.L_2783 - .L_2782)
.L_2782:
        /*005c*/ 	.word	0x00000000
        /*0060*/ 	.short	0x0001
        /*0062*/ 	.short	0x0004
        /*0064*/ 	.byte	0x00, 0xf0, 0x11, 0x00


	//----- nvinfo : EIATTR_KPARAM_INFO
	.align		4
.L_2783:
        /*0068*/ 	.byte	0x04, 0x17
        /*006a*/ 	.short	(.L_2785 - .L_2784)
.L_2784:
        /*006c*/ 	.word	0x00000000
        /*0070*/ 	.short	0x0000
        /*0072*/ 	.short	0x0000
        /*0074*/ 	.byte	0x00, 0xf0, 0x11, 0x00


	//----- nvinfo : EIATTR_SPARSE_MMA_MASK
	.align		4
.L_2785:
        /*0078*/ 	.byte	0x03, 0x50
        /*007a*/ 	.short	0x0000


	//----- nvinfo : EIATTR_MAXREG_COUNT
	.align		4
        /*007c*/ 	.byte	0x03, 0x1b
        /*007e*/ 	.short	0x00ff


	//----- nvinfo : EIATTR_EXTERNS
	.align		4
        /*0080*/ 	.byte	0x04, 0x0f
        /*0082*/ 	.short	(.L_2787 - .L_2786)


	//   ....[0]....
	.align		4
.L_2786:
        /*0084*/ 	.word	index@(__assertfail)


	//----- nvinfo : EIATTR_MERCURY_ISA_VERSION
	.align		4
.L_2787:
        /*0088*/ 	.byte	0x03, 0x5f
        /*008a*/ 	.short	0x0101


	//----- nvinfo : EIATTR_VRC_CTA_INIT_COUNT
	.align		4
        /*008c*/ 	.byte	0x02, 0x4a
	.zero		1
	.zero		1


	//----- nvinfo : EIATTR_SYSCALL_OFFSETS
	.align		4
        /*0090*/ 	.byte	0x04, 0x46
        /*0092*/ 	.short	(.L_2789 - .L_2788)


	//   ....[0]....
.L_2788:
        /*0094*/ 	.word	0x00001040


	//   ....[1]....
        /*0098*/ 	.word	0x00002260


	//   ....[2]....
        /*009c*/ 	.word	0x000033c0


	//   ....[3]....
        /*00a0*/ 	.word	0x00004510


	//   ....[4]....
        /*00a4*/ 	.word	0x000062d0


	//   ....[5]....
        /*00a8*/ 	.word	0x00007180


	//   ....[6]....
        /*00ac*/ 	.word	0x00008120


	//   ....[7]....
        /*00b0*/ 	.word	0x000090a0


	//----- nvinfo : EIATTR_EXIT_INSTR_OFFSETS
	.align		4
.L_2789:
        /*00b4*/ 	.byte	0x04, 0x1c
        /*00b6*/ 	.short	(.L_2791 - .L_2790)


	//   ....[0]....
.L_2790:
        /*00b8*/ 	.word	0x000083f0


	//   ....[1]....
        /*00bc*/ 	.word	0x00008540


	//   ....[2]....
        /*00c0*/ 	.word	0x00008580


	//   ....[3]....
        /*00c4*/ 	.word	0x00008620


	//   ....[4]....
        /*00c8*/ 	.word	0x00008660


	//   ....[5]....
        /*00cc*/ 	.word	0x000086a0


	//   ....[6]....
        /*00d0*/ 	.word	0x00008730


	//   ....[7]....
        /*00d4*/ 	.word	0x00008750


	//   ....[8]....
        /*00d8*/ 	.word	0x000087f0


	//   ....[9]....
        /*00dc*/ 	.word	0x00008840


	//   ....[10]....
        /*00e0*/ 	.word	0x00008890


	//   ....[11]....
        /*00e4*/ 	.word	0x00008970


	//   ....[12]....
        /*00e8*/ 	.word	0x00008ae0


	//   ....[13]....
        /*00ec*/ 	.word	0x00008c50


	//   ....[14]....
        /*00f0*/ 	.word	0x00008db0


	//   ....[15]....
        /*00f4*/ 	.word	0x00008df0


	//   ....[16]....
        /*00f8*/ 	.word	0x00008e30


	//   ....[17]....
        /*00fc*/ 	.word	0x00008ee0


	//   ....[18]....
        /*0100*/ 	.word	0x00008f40


	//   ....[19]....
        /*0104*/ 	.word	0x000090b0


	//   ....[20]....
        /*0108*/ 	.word	0x000091c0


	//   ....[21]....
        /*010c*/ 	.word	0x00009300


	//   ....[22]....
        /*0110*/ 	.word	0x00009340


	//----- nvinfo : EIATTR_MAX_THREADS
	.align		4
.L_2791:
        /*0114*/ 	.byte	0x04, 0x05
        /*0116*/ 	.short	(.L_2793 - .L_2792)
.L_2792:
        /*0118*/ 	.word	0x00000080
        /*011c*/ 	.word	0x00000001
        /*0120*/ 	.word	0x00000001


	//----- nvinfo : EIATTR_CRS_STACK_SIZE
	.align		4
.L_2793:
        /*0124*/ 	.byte	0x04, 0x1e
        /*0126*/ 	.short	(.L_2795 - .L_2794)
.L_2794:
        /*0128*/ 	.word	0x00000000


	//----- nvinfo : EIATTR_CBANK_PARAM_SIZE
	.align		4
.L_2795:
        /*012c*/ 	.byte	0x03, 0x19
        /*012e*/ 	.short	0x002c


	//----- nvinfo : EIATTR_PARAM_CBANK
	.align		4
        /*0130*/ 	.byte	0x04, 0x0a
        /*0132*/ 	.short	(.L_2797 - .L_2796)
	.align		4
.L_2796:
        /*0134*/ 	.word	index@(.nv.constant0._ZN2at6native27unrolled_elementwise_kernelINS0_13BUnaryFunctorIN3c104HalfES4_S4_ZZZNS0_17atan2_kernel_cudaERNS_18TensorIteratorBaseEENKUlvE_clEvENKUlvE1_clEvEUlS4_S4_E_EESt5arrayIPcLm2EELi4E23TrivialOffsetCalculatorILi1EjESF_NS0_6memory12LoadWithCastILi1EEENSG_13StoreWithCastILi1EEEEEviT_T0_T2_T3_T4_T5_)
        /*0138*/ 	.short	0x0380
        /*013a*/ 	.short	0x002c


	//----- nvinfo : EIATTR_SW_WAR
	.align		4
.L_2797:
        /*013c*/ 	.byte	0x04, 0x36
        /*013e*/ 	.short	(.L_2799 - .L_2798)
.L_2798:
        /*0140*/ 	.word	0x00000008
.L_2799:


//--------------------- .nv.info._ZN2at6native18elementwise_kernelILi128ELi4EZNS0_22gpu_kernel_impl_nocastINS0_13BUnaryFunctorIN3c104HalfES5_S5_ZZZNS0_17atan2_kernel_cudaERNS_18TensorIteratorBaseEENKUlvE_clEvENKUlvE1_clEvEUlS5_S5_E_EEEEvS7_RKT_EUliE_EEviT1_ --------------------------
	.section	.nv.info._ZN2at6native18elementwise_kernelILi128ELi4EZNS0_22gpu_kernel_impl_nocastINS0_13BUnaryFunctorIN3c104HalfES5_S5_ZZZNS0_17atan2_kernel_cudaERNS_18TensorIteratorBaseEENKUlvE_clEvENKUlvE1_clEvEUlS5_S5_E_EEEEvS7_RKT_EUliE_EEviT1_,"",@"SHT_CUDA_INFO"
	.sectionflags	@""
	.align	4


	//----- nvinfo : EIATTR_CUDA_API_VERSION
	.align		4
        /*0000*/ 	.byte	0x04, 0x37
        /*0002*/ 	.short	(.L_2801 - .L_2800)
.L_2800:
        /*0004*/ 	.word	0x00000082


	//----- nvinfo : EIATTR_KPARAM_INFO
	.align		4
.L_2801:
        /*0008*/ 	.byte	0x04, 0x17
        /*000a*/ 	.short	(.L_2803 - .L_2802)
.L_2802:
        /*000c*/ 	.word	0x00000000
        /*0010*/ 	.short	0x0001
        /*0012*/ 	.short	0x0008
        /*0014*/ 	.byte	0x00, 0xf0, 0x61, 0x08


	//----- nvinfo : EIATTR_KPARAM_INFO
	.align		4
.L_2803:
        /*0018*/ 	.byte	0x04, 0x17
        /*001a*/ 	.short	(.L_2805 - .L_2804)
.L_2804:
        /*001c*/ 	.word	0x00000000
        /*0020*/ 	.short	0x0000
        /*0022*/ 	.short	0x0000
        /*0024*/ 	.byte	0x00, 0xf0, 0x11, 0x00


	//----- nvinfo : EIATTR_SPARSE_MMA_MASK
	.align		4
.L_2805:
        /*0028*/ 	.byte	0x03, 0x50
        /*002a*/ 	.short	0x0000


	//----- nvinfo : EIATTR_MAXREG_COUNT
	.align		4
        /*002c*/ 	.byte	0x03, 0x1b
        /*002e*/ 	.short	0x0080


	//----- nvinfo : EIATTR_MERCURY_ISA_VERSION
	.align		4
        /*0030*/ 	.byte	0x03, 0x5f
        /*0032*/ 	.short	0x0101


	//----- nvinfo : EIATTR_VRC_CTA_INIT_COUNT
	.align		4
        /*0034*/ 	.byte	0x02, 0x4a
	.zero		1
	.zero		1


	//----- nvinfo : EIATTR_EXIT_INSTR_OFFSETS
	.align		4
        /*0038*/ 	.byte	0x04, 0x1c
        /*003a*/ 	.short	(.L_2807 - .L_2806)


	//   ....[0]....
.L_2806:
        /*003c*/ 	.word	0x00000b30


	//   ....[1]....
        /*0040*/ 	.word	0x00000e60


	//   ....[2]....
        /*0044*/ 	.word	0x00005210


	//   ....[3]....
        /*0048*/ 	.word	0x00006830


	//----- nvinfo : EIATTR_MAX_THREADS
	.align		4
.L_2807:
        /*004c*/ 	.byte	0x04, 0x05
        /*004e*/ 	.short	(.L_2809 - .L_2808)
.L_2808:
        /*0050*/ 	.word	0x00000080
        /*0054*/ 	.word	0x00000001
        /*0058*/ 	.word	0x00000001


	//----- nvinfo : EIATTR_CRS_STACK_SIZE
	.align		4
.L_2809:
        /*005c*/ 	.byte	0x04, 0x1e
        /*005e*/ 	.short	(.L_2811 - .L_2810)
.L_2810:
        /*0060*/ 	.word	0x00000000


	//----- nvinfo : EIATTR_CBANK_PARAM_SIZE
	.align		4
.L_2811:
        /*0064*/ 	.byte	0x03, 0x19
        /*0066*/ 	.short	0x0220


	//----- nvinfo : EIATTR_PARAM_CBANK
	.align		4
        /*0068*/ 	.byte	0x04, 0x0a
        /*006a*/ 	.short	(.L_2813 - .L_2812)
	.align		4
.L_2812:
        /*006c*/ 	.word	index@(.nv.constant0._ZN2at6native18elementwise_kernelILi128ELi4EZNS0_22gpu_kernel_impl_nocastINS0_13BUnaryFunctorIN3c104HalfES5_S5_ZZZNS0_17atan2_kernel_cudaERNS_18TensorIteratorBaseEENKUlvE_clEvENKUlvE1_clEvEUlS5_S5_E_EEEEvS7_RKT_EUliE_EEviT1_)
        /*0070*/ 	.short	0x0380
        /*0072*/ 	.short	0x0220


	//----- nvinfo : EIATTR_SW_WAR
	.align		4
.L_2813:
        /*0074*/ 	.byte	0x04, 0x36
        /*0076*/ 	.short	(.L_2815 - .L_2814)
.L_2814:
        /*0078*/ 	.word	0x00000008
.L_2815:


//--------------------- .nv.info._ZN2at6native27unrolled_elementwise_kernelINS0_13BUnaryFunctorIN3c104HalfES4_S4_ZZZNS0_17atan2_kernel_cudaERNS_18TensorIteratorBaseEENKUlvE_clEvENKUlvE1_clEvEUlS4_S4_E_EESt5arrayIPcLm2EELi4E23TrivialOffsetCalculatorILi1EjESF_NS0_6memory15LoadWithoutCastENSG_16StoreWithoutCastEEEviT_T0_T2_T3_T4_T5_ --------------------------
	.section	.nv.info._ZN2at6native27unrolled_elementwise_kernelINS0_13BUnaryFunctorIN3c104HalfES4_S4_ZZZNS0_17atan2_kernel_cudaERNS_18TensorIteratorBaseEENKUlvE_clEvENKUlvE1_clEvEUlS4_S4_E_EESt5arrayIPcLm2EELi4E23TrivialOffsetCalculatorILi1EjESF_NS0_6memory15LoadWithoutCastENSG_16StoreWithoutCastEEEviT_T0_T2_T3_T4_T5_,"",@"SHT_CUDA_INFO"
	.sectionflags	@""
	.align	4


	//----- nvinfo : EIATTR_CUDA_API_VERSION
	.align		4
        /*0000*/ 	.byte	0x04, 0x37
        /*0002*/ 	.short	(.L_2817 - .L_2816)
.L_2816:
        /*0004*/ 	.word	0x00000082


	//----- nvinfo : EIATTR_KPARAM_INFO
	.align		4
.L_2817:
        /*0008*/ 	.byte	0x04, 0x17
        /*000a*/ 	.short	(.L_2819 - .L_2818)
.L_2818:
        /*000c*/ 	.word	0x00000000
        /*0010*/ 	.short	0x0006
        /*0012*/ 	.short	0x001b
        /*0014*/ 	.byte	0x00, 0xf0, 0x05, 0x00


	//----- nvinfo : EIATTR_KPARAM_INFO
	.align		4
.L_2819:
        /*0018*/ 	.byte	0x04, 0x17
        /*001a*/ 	.short	(.L_2821 - .L_2820)
.L_2820:
        /*001c*/ 	.word	0x00000000
        /*0020*/ 	.short	0x0005
        /*0022*/ 	.short	0x001a
        /*0024*/ 	.byte	0x00, 0xf0, 0x05, 0x00


	//----- nvinfo : EIATTR_KPARAM_INFO
	.align		4
.L_2821:
        /*0028*/ 	.byte	0x04, 0x17
        /*002a*/ 	.short	(.L_2823 - .L_2822)
.L_2822:
        /*002c*/ 	.word	0x00000000
        /*0030*/ 	.short	0x0004
        /*0032*/ 	.short	0x0019
        /*0034*/ 	.byte	0x00, 0xf0, 0x05, 0x00


	//----- nvinfo : EIATTR_KPARAM_INFO
	.align		4
.L_2823:
        /*0038*/ 	.byte	0x04, 0x17
        /*003a*/ 	.short	(.L_2825 - .L_2824)
.L_2824:
        /*003c*/ 	.word	0x00000000
        /*0040*/ 	.short	0x0003
        /*0042*/ 	.short	0x0018
        /*0044*/ 	.byte	0x00, 0xf0, 0x05, 0x00


	//----- nvinfo : EIATTR_KPARAM_INFO
	.align		4
.L_2825:
        /*0048*/ 	.byte	0x04, 0x17
        /*004a*/ 	.short	(.L_2827 - .L_2826)
.L_2826:
        /*004c*/ 	.word	0x00000000
        /*0050*/ 	.short	0x0002
        /*0052*/ 	.short	0x0008
        /*0054*/ 	.byte	0x00, 0xf0, 0x41, 0x00


	//----- nvinfo : EIATTR_KPARAM_INFO
	.align		4
.L_2827:
        /*0058*/ 	.byte	0x04, 0x17
        /*005a*/ 	.short	(.L_2829 - .L_2828)
.L_2828:
        /*005c*/ 	.word	0x00000000
        /*0060*/ 	.short	0x0001
        /*0062*/ 	.short	0x0004
        /*0064*/ 	.byte	0x00, 0xf0, 0x11, 0x00


	//----- nvinfo : EIATTR_KPARAM_INFO
	.align		4
.L_2829:
        /*0068*/ 	.byte	0x04, 0x17
        /*006a*/ 	.short	(.L_2831 - .L_2830)
.L_2830:
        /*006c*/ 	.word	0x00000000
        /*0070*/ 	.short	0x0000
        /*0072*/ 	.short	0x0000
        /*0074*/ 	.byte	0x00, 0xf0, 0x11, 0x00


	//----- nvinfo : EIATTR_SPARSE_MMA_MASK
	.align		4
.L_2831:
        /*0078*/ 	.byte	0x03, 0x50
        /*007a*/ 	.short	0x0000


	//----- nvinfo : EIATTR_MAXREG_COUNT
	.align		4
        /*007c*/ 	.byte	0x03, 0x1b
        /*007e*/ 	.short	0x00ff


	//----- nvinfo : EIATTR_MERCURY_ISA_VERSION
	.align		4
        /*0080*/ 	.byte	0x03, 0x5f
        /*0082*/ 	.short	0x0101


	//----- nvinfo : EIATTR_VRC_CTA_INIT_COUNT
	.align		4
        /*0084*/ 	.byte	0x02, 0x4a
	.zero		1
	.zero		1


	//----- nvinfo : EIATTR_EXIT_INSTR_OFFSETS
	.align		4
        /*0088*/ 	.byte	0x04, 0x1c
        /*008a*/ 	.short	(.L_2833 - .L_2832)


	//   ....[0]....
.L_2832:
        /*008c*/ 	.word	0x00001180


	//   ....[1]....
        /*0090*/ 	.word	0x000011d0


	//----- nvinfo : EIATTR_MAX_THREADS
	.align		4
.L_2833:
        /*0094*/ 	.byte	0x04, 0x05
        /*0096*/ 	.short	(.L_2835 - .L_2834)
.L_2834:
        /*0098*/ 	.word	0x00000080
        /*009c*/ 	.word	0x00000001
        /*00a0*/ 	.word	0x00000001


	//----- nvinfo : EIATTR_CRS_STACK_SIZE
	.align		4
.L_2835:
        /*00a4*/ 	.byte	0x04, 0x1e
        /*00a6*/ 	.short	(.L_2837 - .L_2836)
.L_2836:
        /*00a8*/ 	.word	0x00000000


	//----- nvinfo : EIATTR_CBANK_PARAM_SIZE
	.align		4
.L_2837:
        /*00ac*/ 	.byte	0x03, 0x19
        /*00ae*/ 	.short	0x001c


	//----- nvinfo : EIATTR_PARAM_CBANK
	.align		4
        /*00b0*/ 	.byte	0x04, 0x0a
        /*00b2*/ 	.short	(.L_2839 - .L_2838)
	.align		4
.L_2838:
        /*00b4*/ 	.word	index@(.nv.constant0._ZN2at6native27unrolled_elementwise_kernelINS0_13BUnaryFunctorIN3c104HalfES4_S4_ZZZNS0_17atan2_kernel_cudaERNS_18TensorIteratorBaseEENKUlvE_clEvENKUlvE1_clEvEUlS4_S4_E_EESt5arrayIPcLm2EELi4E23TrivialOffsetCalculatorILi1EjESF_NS0_6memory15LoadWithoutCastENSG_16StoreWithoutCastEEEviT_T0_T2_T3_T4_T5_)
        /*00b8*/ 	.short	0x0380
        /*00ba*/ 	.short	0x001c


	//----- nvinfo : EIATTR_SW_WAR
	.align		4
.L_2839:
        /*00bc*/ 	.byte	0x04, 0x36
        /*00be*/ 	.short	(.L_2841 - .L_2840)
.L_2840:
        /*00c0*/ 	.word	0x00000008
.L_2841:


//--------------------- .nv.info._ZN2at6native29vectorized_elementwise_kernelILi2ENS0_13BUnaryFunctorIN3c104HalfES4_S4_ZZZNS0_17atan2_kernel_cudaERNS_18TensorIteratorBaseEENKUlvE_clEvENKUlvE1_clEvEUlS4_S4_E_EESt5arrayIPcLm2EEEEviT0_T1_ --------------------------
	.section	.nv.info._ZN2at6native29vectorized_elementwise_kernelILi2ENS0_13BUnaryFunctorIN3c104HalfES4_S4_ZZZNS0_17atan2_kernel_cudaERNS_18TensorIteratorBaseEENKUlvE_clEvENKUlvE1_clEvEUlS4_S4_E_EESt5arrayIPcLm2EEEEviT0_T1_,"",@"SHT_CUDA_INFO"
	.sectionflags	@""
	.align	4


	//----- nvinfo : EIATTR_CUDA_API_VERSION
	.align		4
        /*0000*/ 	.byte	0x04, 0x37
        /*0002*/ 	.short	(.L_2843 - .L_2842)
.L_2842:
        /*0004*/ 	.word	0x00000082


	//----- nvinfo : EIATTR_KPARAM_INFO
	.align		4
.L_2843:
        /*0008*/ 	.byte	0x04, 0x17
        /*000a*/ 	.short	(.L_2845 - .L_2844)
.L_2844:
        /*000c*/ 	.word	0x00000000
        /*0010*/ 	.short	0x0002
        /*0012*/ 	.short	0x0008
        /*0014*/ 	.byte	0x00, 0xf0, 0x41, 0x00


	//----- nvinfo : EIATTR_KPARAM_INFO
	.align		4
.L_2845:
        /*0018*/ 	.byte	0x04, 0x17
        /*001a*/ 	.short	(.L_2847 - .L_2846)
.L_2846:
        /*001c*/ 	.word	0x00000000
        /*0020*/ 	.short	0x0001
        /*0022*/ 	.short	0x0004
        /*0024*/ 	.byte	0x00, 0xf0, 0x11, 0x00


	//----- nvinfo : EIATTR_KPARAM_INFO
	.align		4
.L_2847:
        /*0028*/ 	.byte	0x04, 0x17
        /*002a*/ 	.short	(.L_2849 - .L_2848)
.L_2848:
        /*002c*/ 	.word	0x00000000
        /*0030*/ 	.short	0x0000
        /*0032*/ 	.short	0x0000
        /*0034*/ 	.byte	0x00, 0xf0, 0x11, 0x00


	//----- nvinfo : EIATTR_SPARSE_MMA_MASK
	.align		4
.L_2849:
        /*0038*/ 	.byte	0x03, 0x50
        /*003a*/ 	.short	0x0000


	//----- nvinfo : EIATTR_MAXREG_COUNT
	.align		4
        /*003c*/ 	.byte	0x03, 0x1b
        /*003e*/ 	.short	0x00ff


	//----- nvinfo : EIATTR_MERCURY_ISA_VERSION
	.align		4
        /*0040*/ 	.byte	0x03, 0x5f
        /*0042*/ 	.short	0x0101


	//----- nvinfo : EIATTR_VRC_CTA_INIT_COUNT
	.align		4
        /*0044*/ 	.byte	0x02, 0x4a
	.zero		1
	.zero		1


	//----- nvinfo : EIATTR_EXIT_INSTR_OFFSETS
	.align		4
        /*0048*/ 	.byte	0x04, 0x1c
        /*004a*/ 	.short	(.L_2851 - .L_2850)


	//   ....[0]....
.L_2850:
        /*004c*/ 	.word	0x00002270


	//   ....[1]....
        /*0050*/ 	.word	0x000022c0


	//   ....[2]....
        /*0054*/ 	.word	0x00003a30


	//----- nvinfo : EIATTR_MAX_THREADS
	.align		4
.L_2851:
        /*0058*/ 	.byte	0x04, 0x05
        /*005a*/ 	.short	(.L_2853 - .L_2852)
.L_2852:
        /*005c*/ 	.word	0x00000080
        /*0060*/ 	.word	0x00000001
        /*0064*/ 	.word	0x00000001


	//----- nvinfo : EIATTR_CRS_STACK_SIZE
	.align		4
.L_2853:
        /*0068*/ 	.byte	0x04, 0x1e
        /*006a*/ 	.short	(.L_2855 - .L_2854)
.L_2854:
        /*006c*/ 	.word	0x00000000


	//----- nvinfo : EIATTR_CBANK_PARAM_SIZE
	.align		4
.L_2855:
        /*0070*/ 	.byte	0x03, 0x19
        /*0072*/ 	.short	0x0018


	//----- nvinfo : EIATTR_PARAM_CBANK
	.align		4
        /*0074*/ 	.byte	0x04, 0x0a
        /*0076*/ 	.short	(.L_2857 - .L_2856)
	.align		4
.L_2856:
        /*0078*/ 	.word	index@(.nv.constant0._ZN2at6native29vectorized_elementwise_kernelILi2ENS0_13BUnaryFunctorIN3c104HalfES4_S4_ZZZNS0_17atan2_kernel_cudaERNS_18TensorIteratorBaseEENKUlvE_clEvENKUlvE1_clEvEUlS4_S4_E_EESt5arrayIPcLm2EEEEviT0_T1_)
        /*007c*/ 	.short	0x0380
        /*007e*/ 	.short	0x0018


	//----- nvinfo : EIATTR_SW_WAR
	.align		4
.L_2857:
        /*0080*/ 	.byte	0x04, 0x36
        /*0082*/ 	.short	(.L_2859 - .L_2858)
.L_2858:
        /*0084*/ 	.word	0x00000008
.L_2859:


//--------------------- .nv.info._ZN2at6native29vectorized_elementwise_kernelILi4ENS0_13BUnaryFunctorIN3c104HalfES4_S4_ZZZNS0_17atan2_kernel_cudaERNS_18TensorIteratorBaseEENKUlvE_clEvENKUlvE1_clEvEUlS4_S4_E_EESt5arrayIPcLm2EEEEviT0_T1_ --------------------------
	.section	.nv.info._ZN2at6native29vectorized_elementwise_kernelILi4ENS0_13BUnaryFunctorIN3c104HalfES4_S4_ZZZNS0_17atan2_kernel_cudaERNS_18TensorIteratorBaseEENKUlvE_clEvENKUlvE1_clEvEUlS4_S4_E_EESt5arrayIPcLm2EEEEviT0_T1_,"",@"SHT_CUDA_INFO"
	.sectionflags	@""
	.align	4


	//----- nvinfo : EIATTR_CUDA_API_VERSION
	.align		4
        /*0000*/ 	.byte	0x04, 0x37
        /*0002*/ 	.short	(.L_2861 - .L_2860)
.L_2860:
        /*0004*/ 	.word	0x00000082


	//----- nvinfo : EIATTR_KPARAM_INFO
	.align		4
.L_2861:
        /*0008*/ 	.byte	0x04, 0x17
        /*000a*/ 	.short	(.L_2863 - .L_2862)
.L_2862:
        /*000c*/ 	.word	0x00000000
        /*0010*/ 	.short	0x0002
        /*0012*/ 	.short	0x0008
        /*0014*/ 	.byte	0x00, 0xf0, 0x41, 0x00


	//----- nvinfo : EIATTR_KPARAM_INFO
	.align		4
.L_2863:
        /*0018*/ 	.byte	0x04, 0x17
        /*001a*/ 	.short	(.L_2865 - .L_2864)
.L_2864:
        /*001c*/ 	.word	0x00000000
        /*0020*/ 	.short	0x0001
        /*0022*/ 	.short	0x0004
        /*0024*/ 	.byte	0x00, 0xf0, 0x11, 0x00


	//----- nvinfo : EIATTR_KPARAM_INFO
	.align		4
.L_2865:
        /*0028*/ 	.byte	0x04, 0x17
        /*002a*/ 	.short	(.L_2867 - .L_2866)
.L_2866:
        /*002c*/ 	.word	0x00000000
        /*0030*/ 	.short	0x0000
        /*0032*/ 	.short	0x0000
        /*0034*/ 	.byte	0x00, 0xf0, 0x11, 0x00


	//----- nvinfo : EIATTR_SPARSE_MMA_MASK
	.align		4
.L_2867:
        /*0038*/ 	.byte	0x03, 0x50
        /*003a*/ 	.short	0x0000


	//----- nvinfo : EIATTR_MAXREG_COUNT
	.align		4
        /*003c*/ 	.byte	0x03, 0x1b
        /*003e*/ 	.short	0x00ff


	//----- nvinfo : EIATTR_MERCURY_ISA_VERSION
	.align		4
        /*0040*/ 	.byte	0x03, 0x5f
        /*0042*/ 	.short	0x0101


	//----- nvinfo : EIATTR_VRC_CTA_INIT_COUNT
	.align		4
        /*0044*/ 	.byte	0x02, 0x4a
	.zero		1
	.zero		1


	//----- nvinfo : EIATTR_EXIT_INSTR_OFFSETS
	.align		4
        /*0048*/ 	.byte	0x04, 0x1c
        /*004a*/ 	.short	(.L_2869 - .L_2868)


	//   ....[0]....
.L_2868:
        /*004c*/ 	.word	0x000021f0


	//   ....[1]....
        /*0050*/ 	.word	0x00002240


	//   ....[2]....
        /*0054*/ 	.word	0x000038f0


	//----- nvinfo : EIATTR_MAX_THREADS
	.align		4
.L_2869:
        /*0058*/ 	.byte	0x04, 0x05
        /*005a*/ 	.short	(.L_2871 - .L_2870)
.L_2870:
        /*005c*/ 	.word	0x00000080
        /*0060*/ 	.word	0x00000001
        /*0064*/ 	.word	0x00000001


	//----- nvinfo : EIATTR_CRS_STACK_SIZE
	.align		4
.L_2871:
        /*0068*/ 	.byte	0x04, 0x1e
        /*006a*/ 	.short	(.L_2873 - .L_2872)
.L_2872:
        /*006c*/ 	.word	0x00000000


	//----- nvinfo : EIATTR_CBANK_PARAM_SIZE
	.align		4
.L_2873:
        /*0070*/ 	.byte	0x03, 0x19
        /*0072*/ 	.short	0x0018


	//----- nvinfo : EIATTR_PARAM_CBANK
	.align		4
        /*0074*/ 	.byte	0x04, 0x0a
        /*0076*/ 	.short	(.L_2875 - .L_2874)
	.align		4
.L_2874:
        /*0078*/ 	.word	index@(.nv.constant0._ZN2at6native29vectorized_elementwise_kernelILi4ENS0_13BUnaryFunctorIN3c104HalfES4_S4_ZZZNS0_17atan2_kernel_cudaERNS_18TensorIteratorBaseEENKUlvE_clEvENKUlvE1_clEvEUlS4_S4_E_EESt5arrayIPcLm2EEEEviT0_T1_)
        /*007c*/ 	.short	0x0380
        /*007e*/ 	.short	0x0018


	//----- nvinfo : EIATTR_SW_WAR
	.align		4
.L_2875:
        /*0080*/ 	.byte	0x04, 0x36
        /*0082*/ 	.short	(.L_2877 - .L_2876)
.L_2876:
        /*0084*/ 	.word	0x00000008
.L_2877:


//--------------------- .nv.info._ZN2at6native29vectorized_elementwise_kernelILi8ENS0_13BUnaryFunctorIN3c104HalfES4_S4_ZZZNS0_17atan2_kernel_cudaERNS_18TensorIteratorBaseEENKUlvE_clEvENKUlvE1_clEvEUlS4_S4_E_EESt5arrayIPcLm2EEEEviT0_T1_ --------------------------
	.section	.nv.info._ZN2at6native29vectorized_elementwise_kernelILi8ENS0_13BUnaryFunctorIN3c104HalfES4_S4_ZZZNS0_17atan2_kernel_cudaERNS_18TensorIteratorBaseEENKUlvE_clEvENKUlvE1_clEvEUlS4_S4_E_EESt5arrayIPcLm2EEEEviT0_T1_,"",@"SHT_CUDA_INFO"
	.sectionflags	@""
	.align	4


	//----- nvinfo : EIATTR_CUDA_API_VERSION
	.align		4
        /*0000*/ 	.byte	0x04, 0x37
        /*0002*/ 	.short	(.L_2879 - .L_2878)
.L_2878:
        /*0004*/ 	.word	0x00000082


	//----- nvinfo : EIATTR_KPARAM_INFO
	.align		4
.L_2879:
        /*0008*/ 	.byte	0x04, 0x17
        /*000a*/ 	.short	(.L_2881 - .L_2880)
.L_2880:
        /*000c*/ 	.word	0x00000000
        /*0010*/ 	.short	0x0002
        /*0012*/ 	.short	0x0008
        /*0014*/ 	.byte	0x00, 0xf0, 0x41, 0x00


	//----- nvinfo : EIATTR_KPARAM_INFO
	.align		4
.L_2881:
        /*0018*/ 	.byte	0x04, 0x17
        /*001a*/ 	.short	(.L_2883 - .L_2882)
.L_2882:
        /*001c*/ 	.word	0x00000000
        /*0020*/ 	.short	0x0001
        /*0022*/ 	.short	0x0004
        /*0024*/ 	.byte	0x00, 0xf0, 0x11, 0x00


	//----- nvinfo : EIATTR_KPARAM_INFO
	.align		4
.L_2883:
        /*0028*/ 	.byte	0x04, 0x17
        /*002a*/ 	.short	(.L_2885 - .L_2884)
.L_2884:
        /*002c*/ 	.word	0x00000000
        /*0030*/ 	.short	0x0000
        /*0032*/ 	.short	0x0000
        /*0034*/ 	.byte	0x00, 0xf0, 0x11, 0x00


	//----- nvinfo : EIATTR_SPARSE_MMA_MASK
	.align		4
.L_2885:
        /*0038*/ 	.byte	0x03, 0x50
        /*003a*/ 	.short	0x0000


	//----- nvinfo : EIATTR_MAXREG_COUNT
	.align		4
        /*003c*/ 	.byte	0x03, 0x1b
        /*003e*/ 	.short	0x00ff


	//----- nvinfo : EIATTR_MERCURY_ISA_VERSION
	.align		4
        /*0040*/ 	.byte	0x03, 0x5f
        /*0042*/ 	.short	0x0101


	//----- nvinfo : EIATTR_VRC_CTA_INIT_COUNT
	.align		4
        /*0044*/ 	.byte	0x02, 0x4a
	.zero		1
	.zero		1


	//----- nvinfo : EIATTR_EXIT_INSTR_OFFSETS
	.align		4
        /*0048*/ 	.byte	0x04, 0x1c
        /*004a*/ 	.short	(.L_2887 - .L_2886)


	//   ....[0]....
.L_2886:
        /*004c*/ 	.word	0x00000010


	//----- nvinfo : EIATTR_MAX_THREADS
	.align		4
.L_2887:
        /*0050*/ 	.byte	0x04, 0x05
        /*0052*/ 	.short	(.L_2889 - .L_2888)
.L_2888:
        /*0054*/ 	.word	0x00000080
        /*0058*/ 	.word	0x00000001
        /*005c*/ 	.word	0x00000001


	//----- nvinfo : EIATTR_CBANK_PARAM_SIZE
	.align		4
.L_2889:
        /*0060*/ 	.byte	0x03, 0x19
        /*0062*/ 	.short	0x0018


	//----- nvinfo : EIATTR_PARAM_CBANK
	.align		4
        /*0064*/ 	.byte	0x04, 0x0a
        /*0066*/ 	.short	(.L_2891 - .L_2890)
	.align		4
.L_2890:
        /*0068*/ 	.word	index@(.nv.constant0._ZN2at6native29vectorized_elementwise_kernelILi8ENS0_13BUnaryFunctorIN3c104HalfES4_S4_ZZZNS0_17atan2_kernel_cudaERNS_18TensorIteratorBaseEENKUlvE_clEvENKUlvE1_clEvEUlS4_S4_E_EESt5arrayIPcLm2EEEEviT0_T1_)
        /*006c*/ 	.short	0x0380
        /*006e*/ 	.short	0x0018


	//----- nvinfo : EIATTR_SW_WAR
	.align		4
.L_2891:
        /*0070*/ 	.byte	0x04, 0x36
        /*0072*/ 	.short	(.L_2893 - .L_2892)
.L_2892:
        /*0074*/ 	.word	0x00000008
.L_2893:


//--------------------- .nv.info._ZN2at6native18elementwise_kernelILi128ELi4EZNS0_15gpu_kernel_implINS0_13AUnaryFunctorIN3c104HalfES5_S5_ZZZNS0_17atan2_kernel_cudaERNS_18TensorIteratorBaseEENKUlvE_clEvENKUlvE1_clEvEUlS5_S5_E_EEEEvS7_RKT_EUliE_EEviT1_ --------------------------
	.section	.nv.info._ZN2at6native18elementwise_kernelILi128ELi4EZNS0_15gpu_kernel_implINS0_13AUnaryFunctorIN3c104HalfES5_S5_ZZZNS0_17atan2_kernel_cudaERNS_18TensorIteratorBaseEENKUlvE_clEvENKUlvE1_clEvEUlS5_S5_E_EEEEvS7_RKT_EUliE_EEviT1_,"",@"SHT_CUDA_INFO"
	.sectionflags	@""
	.align	4


	//----- nvinfo : EIATTR_CUDA_API_VERSION
	.align		4
        /*0000*/ 	.byte	0x04, 0x37
        /*0002*/ 	.short	(.L_2895 - .L_2894)
.L_2894:
        /*0004*/ 	.word	0x00000082


	//----- nvinfo : EIATTR_KPARAM_INFO
	.align		4
.L_2895:
        /*0008*/ 	.byte	0x04, 0x17
        /*000a*/ 	.short	(.L_2897 - .L_2896)
.L_2896:
        /*000c*/ 	.word	0x00000000
        /*0010*/ 	.short	0x0001
        /*0012*/ 	.short	0x0008
        /*0014*/ 	.byte	0x00, 0xf0, 0x61, 0x08


	//----- nvinfo : EIATTR_KPARAM_INFO
	.align		4
.L_2897:
        /*0018*/ 	.byte	0x04, 0x17
        /*001a*/ 	.short	(.L_2899 - .L_2898)
.L_2898:
        /*001c*/ 	.word	0x00000000
        /*0020*/ 	.short	0x0000
        /*0022*/ 	.short	0x0000
        /*0024*/ 	.byte	0x00, 0xf0, 0x11, 0x00


	//----- nvinfo : EIATTR_SPARSE_MMA_MASK
	.align		4
.L_2899:
        /*0028*/ 	.byte	0x03, 0x50
        /*002a*/ 	.short	0x0000


	//----- nvinfo : EIATTR_MAXREG_COUNT
	.align		4
        /*002c*/ 	.byte	0x03, 0x1b
        /*002e*/ 	.short	0x0080


	//----- nvinfo : EIATTR_EXTERNS
	.align		4
        /*0030*/ 	.byte	0x04, 0x0f
        /*0032*/ 	.short	(.L_2901 - .L_2900)


	//   ....[0]....
	.align		4
.L_2900:
        /*0034*/ 	.word	index@(__assertfail)


	//----- nvinfo : EIATTR_MERCURY_ISA_VERSION
	.align		4
.L_2901:
        /*0038*/ 	.byte	0x03, 0x5f
        /*003a*/ 	.short	0x0101


	//----- nvinfo : EIATTR_VRC_CTA_INIT_COUNT
	.align		4
        /*003c*/ 	.byte	0x02, 0x4a
	.zero		1
	.zero		1


	//----- nvinfo : EIATTR_SYSCALL_OFFSETS
	.align		4
        /*0040*/ 	.byte	0x04, 0x46
        /*0042*/ 	.short	(.L_2903 - .L_2902)


	//   ....[0]....
.L_2902:
        /*0044*/ 	.word	0x00002340


	//   ....[1]....
        /*0048*/ 	.word	0x00003560


	//   ....[2]....
        /*004c*/ 	.word	0x00005a50


	//   ....[3]....
        /*0050*/ 	.word	0x00006a90


	//   ....[4]....
        /*0054*/ 	.word	0x00009090


	//   ....[5]....
        /*0058*/ 	.word	0x0000a0d0


	//   ....[6]....
        /*005c*/ 	.word	0x0000c6d0


	//   ....[7]....
        /*0060*/ 	.word	0x0000d6f0


	//----- nvinfo : EIATTR_EXIT_INSTR_OFFSETS
	.align		4
.L_2903:
        /*0064*/ 	.byte	0x04, 0x1c
        /*0066*/ 	.short	(.L_2905 - .L_2904)


	//   ....[0]....
.L_2904:
        /*0068*/ 	.word	0x0000a3b0


	//   ....[1]....
        /*006c*/ 	.word	0x0000cb90


	//   ....[2]....
        /*0070*/ 	.word	0x0000cbd0


	//   ....[3]....
        /*0074*/ 	.word	0x0000cc70


	//   ....[4]....
        /*0078*/ 	.word	0x0000ccb0


	//   ....[5]....
        /*007c*/ 	.word	0x0000ccf0


	//   ....[6]....
        /*0080*/ 	.word	0x0000cd80


	//   ....[7]....
        /*0084*/ 	.word	0x0000cda0


	//   ....[8]....
        /*0088*/ 	.word	0x0000ce40


	//   ....[9]....
        /*008c*/ 	.word	0x0000ce90


	//   ....[10]....
        /*0090*/ 	.word	0x0000cee0


	//   ....[11]....
        /*0094*/ 	.word	0x0000cfc0


	//   ....[12]....
        /*0098*/ 	.word	0x0000d130


	//   ....[13]....
        /*009c*/ 	.word	0x0000d2a0


	//   ....[14]....
        /*00a0*/ 	.word	0x0000d400


	//   ....[15]....
        /*00a4*/ 	.word	0x0000d440


	//   ....[16]....
        /*00a8*/ 	.word	0x0000d480


	//   ....[17]....
        /*00ac*/ 	.word	0x0000d530


	//   ....[18]....
        /*00b0*/ 	.word	0x0000d590


	//   ....[19]....
        /*00b4*/ 	.word	0x0000d700


	//   ....[20]....
        /*00b8*/ 	.word	0x0000d810


	//   ....[21]....
        /*00bc*/ 	.word	0x0000d950


	//   ....[22]....
        /*00c0*/ 	.word	0x0000d990


	//----- nvinfo : EIATTR_MAX_THREADS
	.align		4
.L_2905:
        /*00c4*/ 	.byte	0x04, 0x05
        /*00c6*/ 	.short	(.L_2907 - .L_2906)
.L_2906:
        /*00c8*/ 	.word	0x00000080
        /*00cc*/ 	.word	0x00000001
        /*00d0*/ 	.word	0x00000001


	//----- nvinfo : EIATTR_CRS_STACK_SIZE
	.align		4
.L_2907:
        /*00d4*/ 	.byte	0x04, 0x1e
        /*00d6*/ 	.short	(.L_2909 - .L_2908)
.L_2908:
        /*00d8*/ 	.word	0x00000000


	//----- nvinfo : EIATTR_CBANK_PARAM_SIZE
	.align		4
.L_2909:
        /*00dc*/ 	.byte	0x03, 0x19
        /*00de*/ 	.short	0x0220


	//----- nvinfo : EIATTR_PARAM_CBANK
	.align		4
        /*00e0*/ 	.byte	0x04, 0x0a
        /*00e2*/ 	.short	(.L_2911 - .L_2910)
	.align		4
.L_2910:
        /*00e4*/ 	.word	index@(.nv.constant0._ZN2at6native18elementwise_kernelILi128ELi4EZNS0_15gpu_kernel_implINS0_13AUnaryFunctorIN3c104HalfES5_S5_ZZZNS0_17atan2_kernel_cudaERNS_18TensorIteratorBaseEENKUlvE_clEvENKUlvE1_clEvEUlS5_S5_E_EEEEvS7_RKT_EUliE_EEviT1_)
        /*00e8*/ 	.short	0x0380
        /*00ea*/ 	.short	0x0220


	//----- nvinfo : EIATTR_SW_WAR
	.align		4
.L_2911:
        /*00ec*/ 	.byte	0x04, 0x36
        /*00ee*/ 	.short	(.L_2913 - .L_2912)
.L_2912:
        /*00f0*/ 	.word	0x00000008
.L_2913:


//--------------------- .nv.info._ZN2at6native27unrolled_elementwise_kernelINS0_13AUnaryFunctorIN3c104HalfES4_S4_ZZZNS0_17atan2_kernel_cudaERNS_18TensorIteratorBaseEENKUlvE_clEvENKUlvE1_clEvEUlS4_S4_E_EESt5arrayIPcLm2EELi4E23TrivialOffsetCalculatorILi1EjESF_NS0_6memory12LoadWithCastILi1EEENSG_13StoreWithCastILi1EEEEEviT_T0_T2_T3_T4_T5_ --------------------------
	.section	.nv.info._ZN2at6native27unrolled_elementwise_kernelINS0_13AUnaryFunctorIN3c104HalfES4_S4_ZZZNS0_17atan2_kernel_cudaERNS_18TensorIteratorBaseEENKUlvE_clEvENKUlvE1_clEvEUlS4_S4_E_EESt5arrayIPcLm2EELi4E23TrivialOffsetCalculatorILi1EjESF_NS0_6memory12LoadWithCastILi1EEENSG_13StoreWithCastILi1EEEEEviT_T0_T2_T3_T4_T5_,"",@"SHT_CUDA_INFO"
	.sectionflags	@""
	.align	4


	//----- nvinfo : EIATTR_CUDA_API_VERSION
	.align		4
        /*0000*/ 	.byte	0x04, 0x37
        /*0002*/ 	.short	(.L_2915 - .L_2914)
.L_2914:
        /*0004*/ 	.word	0x00000082


	//----- nvinfo : EIATTR_KPARAM_INFO
	.align		4
.L_2915:
        /*0008*/ 	.byte	0x04, 0x17
        /*000a*/ 	.short	(.L_2917 - .L_2916)
.L_2916:
        /*000c*/ 	.word	0x00000000
        /*0010*/ 	.short	0x0006
        /*0012*/ 	.short	0x0024
        /*0014*/ 	.byte	0x00, 0xf0, 0x21, 0x00


	//----- nvinfo : EIATTR_KPARAM_INFO
	.align		4
.L_2917:
        /*0018*/ 	.byte	0x04, 0x17
        /*001a*/ 	.short	(.L_2919 - .L_2918)
.L_2918:
        /*001c*/ 	.word	0x00000000
        /*0020*/ 	.short	0x0005
        /*0022*/ 	.short	0x001c
        /*0024*/ 	.byte	0x00, 0xf0, 0x21, 0x00


	//----- nvinfo : EIATTR_KPARAM_INFO
	.align		4
.L_2919:
        /*0028*/ 	.byte	0x04, 0x17
        /*002a*/ 	.short	(.L_2921 - .L_2920)
.L_2920:
        /*002c*/ 	.word	0x00000000
        /*0030*/ 	.short	0x0004
        /*0032*/ 	.short	0x0019
        /*0034*/ 	.byte	0x00, 0xf0, 0x05, 0x00


	//----- nvinfo : EIATTR_KPARAM_INFO
	.align		4
.L_2921:
        /*0038*/ 	.byte	0x04, 0x17
        /*003a*/ 	.short	(.L_2923 - .L_2922)
.L_2922:
        /*003c*/ 	.word	0x00000000
        /*0040*/ 	.short	0x0003
        /*0042*/ 	.short	0x0018
        /*0044*/ 	.byte	0x00, 0xf0, 0x05, 0x00


	//----- nvinfo : EIATTR_KPARAM_INFO
	.align		4
.L_2923:
        /*0048*/ 	.byte	0x04, 0x17
        /*004a*/ 	.short	(.L_2925 - .L_2924)
.L_2924:
        /*004c*/ 	.word	0x00000000
        /*0050*/ 	.short	0x0002
        /*0052*/ 	.short	0x0008
        /*0054*/ 	.byte	0x00, 0xf0, 0x41, 0x00


	//----- nvinfo : EIATTR_KPARAM_INFO
	.align		4
.L_2925:
        /*0058*/ 	.byte	0x04, 0x17
        /*005a*/ 	.short	(.L_2927 - .L_2926)
.L_2926:
        /*005c*/ 	.word	0x00000000
        /*0060*/ 	.short	0x0001
        /*0062*/ 	.short	0x0004
        /*0064*/ 	.byte	0x00, 0xf0, 0x11, 0x00


	//----- nvinfo : EIATTR_KPARAM_INFO
	.align		4
.L_2927:
        /*0068*/ 	.byte	0x04, 0x17
        /*006a*/ 	.short	(.L_2929 - .L_2928)
.L_2928:
        /*006c*/ 	.word	0x00000000
        /*0070*/ 	.short	0x0000
        /*0072*/ 	.short	0x0000
        /*0074*/ 	.byte	0x00, 0xf0, 0x11, 0x00


	//----- nvinfo : EIATTR_SPARSE_MMA_MASK
	.align		4
.L_2929:
        /*0078*/ 	.byte	0x03, 0x50
        /*007a*/ 	.short	0x0000


	//----- nvinfo : EIATTR_MAXREG_COUNT
	.align		4
        /*007c*/ 	.byte	0x03, 0x1b
        /*007e*/ 	.short	0x00ff


	//----- nvinfo : EIATTR_EXTERNS
	.align		4
        /*0080*/ 	.byte	0x04, 0x0f
        /*0082*/ 	.short	(.L_2931 - .L_2930)


	//   ....[0]....
	.align		4
.L_2930:
        /*0084*/ 	.word	index@(__assertfail)


	//----- nvinfo : EIATTR_MERCURY_ISA_VERSION
	.align		4
.L_2931:
        /*0088*/ 	.byte	0x03, 0x5f
        /*008a*/ 	.short	0x0101


	//----- nvinfo : EIATTR_VRC_CTA_INIT_COUNT
	.align		4
        /*008c*/ 	.byte	0x02, 0x4a
	.zero		1
	.zero		1


	//----- nvinfo : EIATTR_SYSCALL_OFFSETS
	.align		4
        /*0090*/ 	.byte	0x04, 0x46
        /*0092*/ 	.short	(.L_2933 - .L_2932)


	//   ....[0]....
.L_2932:
        /*0094*/ 	.word	0x00001040


	//   ....[1]....
        /*0098*/ 	.word	0x00002260


	//   ....[2]....
        /*009c*/ 	.word	0x000033c0


	//   ....[3]....
        /*00a0*/ 	.word	0x00004510


	//   ....[4]....
        /*00a4*/ 	.word	0x000062d0


	//   ....[5]....
        /*00a8*/ 	.word	0x00007180


	//   ....[6]....
        /*00ac*/ 	.word	0x00008120


	//   ....[7]....
        /*00b0*/ 	.word	0x000090a0


	//----- nvinfo : EIATTR_EXIT_INSTR_OFFSETS
	.align		4
.L_2933:
        /*00b4*/ 	.byte	0x04, 0x1c
        /*00b6*/ 	.short	(.L_2935 - .L_2934)


	//   ....[0]....
.L_2934:
        /*00b8*/ 	.word	0x000083f0


	//   ....[1]....
        /*00bc*/ 	.word	0x00008540


	//   ....[2]....
        /*00c0*/ 	.word	0x00008580


	//   ....[3]....
        /*00c4*/ 	.word	0x00008620


	//   ....[4]....
        /*00c8*/ 	.word	0x00008660


	//   ....[5]....
        /*00cc*/ 	.word	0x000086a0


	//   ....[6]....
        /*00d0*/ 	.word	0x00008730


	//   ....[7]....
        /*00d4*/ 	.word	0x00008750


	//   ....[8]....
        /*00d8*/ 	.word	0x000087f0


	//   ....[9]....
        /*00dc*/ 	.word	0x00008840


	//   ....[10]....
        /*00e0*/ 	.word	0x00008890


	//   ....[11]....
        /*00e4*/ 	.word	0x00008970


	//   ....[12]....
        /*00e8*/ 	.word	0x00008ae0


	//   ....[13]....
        /*00ec*/ 	.word	0x00008c50


	//   ....[14]....
        /*00f0*/ 	.word	0x00008db0


	//   ....[15]....
        /*00f4*/ 	.word	0x00008df0


	//   ....[16]....
        /*00f8*/ 	.word	0x00008e30


	//   ....[17]....
        /*00fc*/ 	.word	0x00008ee0


	//   ....[18]....
        /*0100*/ 	.word	0x00008f40


	//   ....[19]....
        /*0104*/ 	.word	0x000090b0


	//   ....[20]....
        /*0108*/ 	.word	0x000091c0


	//   ....[21]....
        /*010c*/ 	.word	0x00009300


	//   ....[22]....
        /*0110*/ 	.word	0x00009340


	//----- nvinfo : EIATTR_MAX_THREADS
	.align		4
.L_2935:
        /*0114*/ 	.byte	0x04, 0x05
        /*0116*/ 	.short	(.L_2937 - .L_2936)
.L_2936:
        /*0118*/ 	.word	0x00000080
        /*011c*/ 	.word	0x00000001
        /*0120*/ 	.word	0x00000001


	//----- nvinfo : EIATTR_CRS_STACK_SIZE
	.align		4
.L_2937:
        /*0124*/ 	.byte	0x04, 0x1e
        /*0126*/ 	.short	(.L_2939 - .L_2938)
.L_2938:
        /*0128*/ 	.word	0x00000000


	//----- nvinfo : EIATTR_CBANK_PARAM_SIZE
	.align		4
.L_2939:
        /*012c*/ 	.byte	0x03, 0x19
        /*012e*/ 	.short	0x002c


	//----- nvinfo : EIATTR_PARAM_CBANK
	.align		4
        /*0130*/ 	.byte	0x04, 0x0a
        /*0132*/ 	.short	(.L_2941 - .L_2940)
	.align		4
.L_2940:
        /*0134*/ 	.word	index@(.nv.constant0._ZN2at6native27unrolled_elementwise_kernelINS0_13AUnaryFunctorIN3c104HalfES4_S4_ZZZNS0_17atan2_kernel_cudaERNS_18TensorIteratorBaseEENKUlvE_clEvENKUlvE1_clEvEUlS4_S4_E_EESt5arrayIPcLm2EELi4E23TrivialOffsetCalculatorILi1EjESF_NS0_6memory12LoadWithCastILi1EEENSG_13StoreWithCastILi1EEEEEviT_T0_T2_T3_T4_T5_)
        /*0138*/ 	.short	0x0380
        /*013a*/ 	.short	0x002c


	//----- nvinfo : EIATTR_SW_WAR
	.align		4
.L_2941:
        /*013c*/ 	.byte	0x04, 0x36
        /*013e*/ 	.short	(.L_2943 - .L_2942)
.L_2942:
        /*0140*/ 	.word	0x00000008
.L_2943:


//--------------------- .nv.info._ZN2at6native18elementwise_kernelILi128ELi4EZNS0_22gpu_kernel_impl_nocastINS0_13AUnaryFunctorIN3c104HalfES5_S5_ZZZNS0_17atan2_kernel_cudaERNS_18TensorIteratorBaseEENKUlvE_clEvENKUlvE1_clEvEUlS5_S5_E_EEEEvS7_RKT_EUliE_EEviT1_ --------------------------
	.section	.nv.info._ZN2at6native18elementwise_kernelILi128ELi4EZNS0_22gpu_kernel_impl_nocastINS0_13AUnaryFunctorIN3c104HalfES5_S5_ZZZNS0_17atan2_kernel_cudaERNS_18TensorIteratorBaseEENKUlvE_clEvENKUlvE1_clEvEUlS5_S5_E_EEEEvS7_RKT_EUliE_EEviT1_,"",@"SHT_CUDA_INFO"
	.sectionflags	@""
	.align	4


	//----- nvinfo : EIATTR_CUDA_API_VERSION
	.align		4
        /*0000*/ 	.byte	0x04, 0x37
        /*0002*/ 	.short	(.L_2945 - .L_2944)
.L_2944:
        /*0004*/ 	.word	0x00000082


	//----- nvinfo : EIATTR_KPARAM_INFO
	.align		4
.L_2945:
        /*0008*/ 	.byte	0x04, 0x17
        /*000a*/ 	.short	(.L_2947 - .L_2946)
.L_2946:
        /*000c*/ 	.word	0x00000000
        /*0010*/ 	.short	0x0001
        /*0012*/ 	.short	0x0008
        /*0014*/ 	.byte	0x00, 0xf0, 0x61, 0x08


	//----- nvinfo : EIATTR_KPARAM_INFO
	.align		4
.L_2947:
        /*0018*/ 	.byte	0x04, 0x17
        /*001a*/ 	.short	(.L_2949 - .L_2948)
.L_2948:
        /*001c*/ 	.word	0x00000000
        /*0020*/ 	.short	0x0000
        /*0022*/ 	.short	0x0000
        /*0024*/ 	.byte	0x00, 0xf0, 0x11, 0x00


	//----- nvinfo : EIATTR_SPARSE_MMA_MASK
	.align		4
.L_2949:
        /*0028*/ 	.byte	0x03, 0x50
        /*002a*/ 	.short	0x0000


	//----- nvinfo : EIATTR_MAXREG_COUNT
	.align		4
        /*002c*/ 	.byte	0x03, 0x1b
        /*002e*/ 	.short	0x0080


	//----- nvinfo : EIATTR_MERCURY_ISA_VERSION
	.align		4
        /*0030*/ 	.byte	0x03, 0x5f
        /*0032*/ 	.short	0x0101


	//----- nvinfo : EIATTR_VRC_CTA_INIT_COUNT
	.align		4
        /*0034*/ 	.byte	0x02, 0x4a
	.zero		1
	.zero		1


	//----- nvinfo : EIATTR_EXIT_INSTR_OFFSETS
	.align		4
        /*0038*/ 	.byte	0x04, 0x1c
        /*003a*/ 	.short	(.L_2951 - .L_2950)


	//   ....[0]....
.L_2950:
        /*003c*/ 	.word	0x00000b30


	//   ....[1]....
        /*0040*/ 	.word	0x00000e60


	//   ....[2]....
        /*0044*/ 	.word	0x00005210


	//   ....[3]....
        /*0048*/ 	.word	0x00006830


	//----- nvinfo : EIATTR_MAX_THREADS
	.align		4
.L_2951:
        /*004c*/ 	.byte	0x04, 0x05
        /*004e*/ 	.short	(.L_2953 - .L_2952)
.L_2952:
        /*0050*/ 	.word	0x00000080
        /*0054*/ 	.word	0x00000001
        /*0058*/ 	.word	0x00000001


	//----- nvinfo : EIATTR_CRS_STACK_SIZE
	.align		4
.L_2953:
        /*005c*/ 	.byte	0x04, 0x1e
        /*005e*/ 	.short	(.L_2955 - .L_2954)
.L_2954:
        /*0060*/ 	.word	0x00000000


	//----- nvinfo : EIATTR_CBANK_PARAM_SIZE
	.align		4
.L_2955:
        /*0064*/ 	.byte	0x03, 0x19
        /*0066*/ 	.short	0x0220


	//----- nvinfo : EIATTR_PARAM_CBANK
	.align		4
        /*0068*/ 	.byte	0x04, 0x0a
        /*006a*/ 	.short	(.L_2957 - .L_2956)
	.align		4
.L_2956:
        /*006c*/ 	.word	index@(.nv.constant0._ZN2at6native18elementwise_kernelILi128ELi4EZNS0_22gpu_kernel_impl_nocastINS0_13AUnaryFunctorIN3c104HalfES5_S5_ZZZNS0_17atan2_kernel_cudaERNS_18TensorIteratorBaseEENKUlvE_clEvENKUlvE1_clEvEUlS5_S5_E_EEEEvS7_RKT_EUliE_EEviT1_)
        /*0070*/ 	.short	0x0380
        /*0072*/ 	.short	0x0220


	//----- nvinfo : EIATTR_SW_WAR
	.align		4
.L_2957:
        /*0074*/ 	.byte	0x04, 0x36
        /*0076*/ 	.short	(.L_2959 - .L_2958)
.L_2958:
        /*0078*/ 	.word	0x00000008
.L_2959:


//--------------------- .nv.info._ZN2at6native27unrolled_elementwise_kernelINS0_13AUnaryFunctorIN3c104HalfES4_S4_ZZZNS0_17atan2_kernel_cudaERNS_18TensorIteratorBaseEENKUlvE_clEvENKUlvE1_clEvEUlS4_S4_E_EESt5arrayIPcLm2EELi4E23TrivialOffsetCalculatorILi1EjESF_NS0_6memory15LoadWithoutCastENSG_16StoreWithoutCastEEEviT_T0_T2_T3_T4_T5_ --------------------------
	.section	.nv.info._ZN2at6native27unrolled_elementwise_kernelINS0_13AUnaryFunctorIN3c104HalfES4_S4_ZZZNS0_17atan2_kernel_cudaERNS_18TensorIteratorBaseEENKUlvE_clEvENKUlvE1_clEvEUlS4_S4_E_EESt5arrayIPcLm2EELi4E23TrivialOffsetCalculatorILi1EjESF_NS0_6memory15LoadWithoutCastENSG_16StoreWithoutCastEEEviT_T0_T2_T3_T4_T5_,"",@"SHT_CUDA_INFO"
	.sectionflags	@""
	.align	4


	//----- nvinfo : EIATTR_CUDA_API_VERSION
	.align		4
        /*0000*/ 	.byte	0x04, 0x37
        /*0002*/ 	.short	(.L_2961 - .L_2960)
.L_2960:
        /*0004*/ 	.word	0x00000082


	//----- nvinfo : EIATTR_KPARAM_INFO
	.align		4
.L_2961:
        /*0008*/ 	.byte	0x04, 0x17
        /*000a*/ 	.short	(.L_2963 - .L_2962)
.L_2962:
        /*000c*/ 	.word	0x00000000
        /*0010*/ 	.short	0x0006
        /*0012*/ 	.short	0x001b
        /*0014*/ 	.byte	0x00, 0xf0, 0x05, 0x00


	//----- nvinfo : EIATTR_KPARAM_INFO
	.align		4
.L_2963:
        /*0018*/ 	.byte	0x04, 0x17
        /*001a*/ 	.short	(.L_2965 - .L_2964)
.L_2964:
        /*001c*/ 	.word	0x00000000
        /*0020*/ 	.short	0x0005
        /*0022*/ 	.short	0x001a
        /*0024*/ 	.byte	0x00, 0xf0, 0x05, 0x00


	//----- nvinfo : EIATTR_KPARAM_INFO
	.align		4
.L_2965:
        /*0028*/ 	.byte	0x04, 0x17
        /*002a*/ 	.short	(.L_2967 - .L_2966)
.L_2966:
        /*002c*/ 	.word	0x00000000
        /*0030*/ 	.short	0x0004
        /*0032*/ 	.short	0x0019
        /*0034*/ 	.byte	0x00, 0xf0, 0x05, 0x00


	//----- nvinfo : EIATTR_KPARAM_INFO
	.align		4
.L_2967:
        /*0038*/ 	.byte	0x04, 0x17
        /*003a*/ 	.short	(.L_2969 - .L_2968)
.L_2968:
        /*003c*/ 	.word	0x00000000
        /*0040*/ 	.short	0x0003
        /*0042*/ 	.short	0x0018
        /*0044*/ 	.byte	0x00, 0xf0, 0x05, 0x00


	//----- nvinfo : EIATTR_KPARAM_INFO
	.align		4
.L_2969:
        /*0048*/ 	.byte	0x04, 0x17
        /*004a*/ 	.short	(.L_2971 - .L_2970)
.L_2970:
        /*004c*/ 	.word	0x00000000
        /*0050*/ 	.short	0x0002
        /*0052*/ 	.short	0x0008
        /*0054*/ 	.byte	0x00, 0xf0, 0x41, 0x00


	//----- nvinfo : EIATTR_KPARAM_INFO
	.align		4
.L_2971:
        /*0058*/ 	.byte	0x04, 0x17
        /*005a*/ 	.short	(.L_2973 - .L_2972)
.L_2972:
        /*005c*/ 	.word	0x00000000
        /*0060*/ 	.short	0x0001
        /*0062*/ 	.short	0x0004
        /*0064*/ 	.byte	0x00, 0xf0, 0x11, 0x00


	//----- nvinfo : EIATTR_KPARAM_INFO
	.align		4
.L_2973:
        /*0068*/ 	.byte	0x04, 0x17
        /*006a*/ 	.short	(.L_2975 - .L_2974)
.L_2974:
        /*006c*/ 	.word	0x00000000
        /*0070*/ 	.short	0x0000
        /*0072*/ 	.short	0x0000
        /*0074*/ 	.byte	0x00, 0xf0, 0x11, 0x00


	//----- nvinfo : EIATTR_SPARSE_MMA_MASK
	.align		4
.L_2975:
        /*0078*/ 	.byte	0x03, 0x50
        /*007a*/ 	.short	0x0000


	//----- nvinfo : EIATTR_MAXREG_COUNT
	.align		4
        /*007c*/ 	.byte	0x03, 0x1b
        /*007e*/ 	.short	0x00ff


	//----- nvinfo : EIATTR_MERCURY_ISA_VERSION
	.align		4
        /*0080*/ 	.byte	0x03, 0x5f
        /*0082*/ 	.short	0x0101


	//----- nvinfo : EIATTR_VRC_CTA_INIT_COUNT
	.align		4
        /*0084*/ 	.byte	0x02, 0x4a
	.zero		1
	.zero		1


	//----- nvinfo : EIATTR_EXIT_INSTR_OFFSETS
	.align		4
        /*0088*/ 	.byte	0x04, 0x1c
        /*008a*/ 	.short	(.L_2977 - .L_2976)


	//   ....[0]....
.L_2976:
        /*008c*/ 	.word	0x00001180


	//   ....[1]....
        /*0090*/ 	.word	0x000011d0


	//----- nvinfo : EIATTR_MAX_THREADS
	.align		4
.L_2977:
        /*0094*/ 	.byte	0x04, 0x05
        /*0096*/ 	.short	(.L_2979 - .L_2978)
.L_2978:
        /*0098*/ 	.word	0x00000080
        /*009c*/ 	.word	0x00000001
        /*00a0*/ 	.word	0x00000001


	//----- nvinfo : EIATTR_CRS_STACK_SIZE
	.align		4
.L_2979:
        /*00a4*/ 	.byte	0x04, 0x1e
        /*00a6*/ 	.short	(.L_2981 - .L_2980)
.L_2980:
        /*00a8*/ 	.word	0x00000000


	//----- nvinfo : EIATTR_CBANK_PARAM_SIZE
	.align		4
.L_2981:
        /*00ac*/ 	.byte	0x03, 0x19
        /*00ae*/ 	.short	0x001c


	//----- nvinfo : EIATTR_PARAM_CBANK
	.align		4
        /*00b0*/ 	.byte	0x04, 0x0a
        /*00b2*/ 	.short	(.L_2983 - .L_2982)
	.align		4
.L_2982:
        /*00b4*/ 	.word	index@(.nv.constant0._ZN2at6native27unrolled_elementwise_kernelINS0_13AUnaryFunctorIN3c104HalfES4_S4_ZZZNS0_17atan2_kernel_cudaERNS_18TensorIteratorBaseEENKUlvE_clEvENKUlvE1_clEvEUlS4_S4_E_EESt5arrayIPcLm2EELi4E23TrivialOffsetCalculatorILi1EjESF_NS0_6memory15LoadWithoutCastENSG_16StoreWithoutCastEEEviT_T0_T2_T3_T4_T5_)
        /*00b8*/ 	.short	0x0380
        /*00ba*/ 	.short	0x001c


	//----- nvinfo : EIATTR_SW_WAR
	.align		4
.L_2983:
        /*00bc*/ 	.byte	0x04, 0x36
        /*00be*/ 	.short	(.L_2985 - .L_2984)
.L_2984:
        /*00c0*/ 	.word	0x00000008
.L_2985:


//--------------------- .nv.info._ZN2at6native29vectorized_elementwise_kernelILi2ENS0_13AUnaryFunctorIN3c104HalfES4_S4_ZZZNS0_17atan2_kernel_cudaERNS_18TensorIteratorBaseEENKUlvE_clEvENKUlvE1_clEvEUlS4_S4_E_EESt5arrayIPcLm2EEEEviT0_T1_ --------------------------
	.section	.nv.info._ZN2at6native29vectorized_elementwise_kernelILi2ENS0_13AUnaryFunctorIN3c104HalfES4_S4_ZZZNS0_17atan2_kernel_cudaERNS_18TensorIteratorBaseEENKUlvE_clEvENKUlvE1_clEvEUlS4_S4_E_EESt5arrayIPcLm2EEEEviT0_T1_,"",@"SHT_CUDA_INFO"
	.sectionflags	@""
	.align	4


	//----- nvinfo : EIATTR_CUDA_API_VERSION
	.align		4
        /*0000*/ 	.byte	0x04, 0x37
        /*0002*/ 	.short	(.L_2987 - .L_2986)
.L_2986:
        /*0004*/ 	.word	0x00000082


	//----- nvinfo : EIATTR_KPARAM_INFO
	.align		4
.L_2987:
        /*0008*/ 	.byte	0x04, 0x17
        /*000a*/ 	.short	(.L_2989 - .L_2988)
.L_2988:
        /*000c*/ 	.word	0x00000000
        /*0010*/ 	.short	0x0002
        /*0012*/ 	.short	0x0008
        /*0014*/ 	.byte	0x00, 0xf0, 0x41, 0x00


	//----- nvinfo : EIATTR_KPARAM_INFO
	.align		4
.L_2989:
        /*0018*/ 	.byte	0x04, 0x17
        /*001a*/ 	.short	(.L_2991 - .L_2990)
.L_2990:
        /*001c*/ 	.word	0x00000000
        /*0020*/ 	.short	0x0001
        /*0022*/ 	.short	0x0004
        /*0024*/ 	.byte	0x00, 0xf0, 0x11, 0x00


	//----- nvinfo : EIATTR_KPARAM_INFO
	.align		4
.L_2991:
        /*0028*/ 	.byte	0x04, 0x17
        /*002a*/ 	.short	(.L_2993 - .L_2992)
.L_2992:
        /*002c*/ 	.word	0x00000000
        /*0030*/ 	.short	0x0000
        /*0032*/ 	.short	0x0000
        /*0034*/ 	.byte	0x00, 0xf0, 0x11, 0x00


	//----- nvinfo : EIATTR_SPARSE_MMA_MASK
	.align		4
.L_2993:
        /*0038*/ 	.byte	0x03, 0x50
        /*003a*/ 	.short	0x0000


	//----- nvinfo : EIATTR_MAXREG_COUNT
	.align		4
        /*003c*/ 	.byte	0x03, 0x1b
        /*003e*/ 	.short	0x00ff


	//----- nvinfo : EIATTR_MERCURY_ISA_VERSION
	.align		4
        /*0040*/ 	.byte	0x03, 0x5f
        /*0042*/ 	.short	0x0101


	//----- nvinfo : EIATTR_VRC_CTA_INIT_COUNT
	.align		4
        /*0044*/ 	.byte	0x02, 0x4a
	.zero		1
	.zero		1


	//----- nvinfo : EIATTR_EXIT_INSTR_OFFSETS
	.align		4
        /*0048*/ 	.byte	0x04, 0x1c
        /*004a*/ 	.short	(.L_2995 - .L_2994)


	//   ....[0]....
.L_2994:
        /*004c*/ 	.word	0x000022f0


	//   ....[1]....
        /*0050*/ 	.word	0x00002340


	//   ....[2]....
        /*0054*/ 	.word	0x00003bb0


	//----- nvinfo : EIATTR_MAX_THREADS
	.align		4
.L_2995:
        /*0058*/ 	.byte	0x04, 0x05
        /*005a*/ 	.short	(.L_2997 - .L_2996)
.L_2996:
        /*005c*/ 	.word	0x00000080
        /*0060*/ 	.word	0x00000001
        /*0064*/ 	.word	0x00000001


	//----- nvinfo : EIATTR_CRS_STACK_SIZE
	.align		4
.L_2997:
        /*0068*/ 	.byte	0x04, 0x1e
        /*006a*/ 	.short	(.L_2999 - .L_2998)
.L_2998:
        /*006c*/ 	.word	0x00000000


	//----- nvinfo : EIATTR_CBANK_PARAM_SIZE
	.align		4
.L_2999:
        /*0070*/ 	.byte	0x03, 0x19
        /*0072*/ 	.short	0x0018


	//----- nvinfo : EIATTR_PARAM_CBANK
	.align		4
        /*0074*/ 	.byte	0x04, 0x0a
        /*0076*/ 	.short	(.L_3001 - .L_3000)
	.align		4
.L_3000:
        /*0078*/ 	.word	index@(.nv.constant0._ZN2at6native29vectorized_elementwise_kernelILi2ENS0_13AUnaryFunctorIN3c104HalfES4_S4_ZZZNS0_17atan2_kernel_cudaERNS_18TensorIteratorBaseEENKUlvE_clEvENKUlvE1_clEvEUlS4_S4_E_EESt5arrayIPcLm2EEEEviT0_T1_)
        /*007c*/ 	.short	0x0380
        /*007e*/ 	.short	0x0018


	//----- nvinfo : EIATTR_SW_WAR
	.align		4
.L_3001:
        /*0080*/ 	.byte	0x04, 0x36
        /*0082*/ 	.short	(.L_3003 - .L_3002)
.L_3002:
        /*0084*/ 	.word	0x00000008
.L_3003:


//--------------------- .nv.info._ZN2at6native29vectorized_elementwise_kernelILi4ENS0_13AUnaryFunctorIN3c104HalfES4_S4_ZZZNS0_17atan2_kernel_cudaERNS_18TensorIteratorBaseEENKUlvE_clEvENKUlvE1_clEvEUlS4_S4_E_EESt5arrayIPcLm2EEEEviT0_T1_ --------------------------
	.section	.nv.info._ZN2at6native29vectorized_elementwise_kernelILi4ENS0_13AUnaryFunctorIN3c104HalfES4_S4_ZZZNS0_17atan2_kernel_cudaERNS_18TensorIteratorBaseEENKUlvE_clEvENKUlvE1_clEvEUlS4_S4_E_EESt5arrayIPcLm2EEEEviT0_T1_,"",@"SHT_CUDA_INFO"
	.sectionflags	@""
	.align	4


	//----- nvinfo : EIATTR_CUDA_API_VERSION
	.align		4
        /*0000*/ 	.byte	0x04, 0x37
        /*0002*/ 	.short	(.L_3005 - .L_3004)
.L_3004:
        /*0004*/ 	.word	0x00000082


	//----- nvinfo : EIATTR_KPARAM_INFO
	.align		4
.L_3005:
        /*0008*/ 	.byte	0x04, 0x17
        /*000a*/ 	.short	(.L_3007 - .L_3006)
.L_3006:
        /*000c*/ 	.word	0x00000000
        /*0010*/ 	.short	0x0002
        /*0012*/ 	.short	0x0008
        /*0014*/ 	.byte	0x00, 0xf0, 0x41, 0x00


	//----- nvinfo : EIATTR_KPARAM_INFO
	.align		4
.L_3007:
        /*0018*/ 	.byte	0x04, 0x17
        /*001a*/ 	.short	(.L_3009 - .L_3008)
.L_3008:
        /*001c*/ 	.word	0x00000000
        /*0020*/ 	.short	0x0001
        /*0022*/ 	.short	0x0004
        /*0024*/ 	.byte	0x00, 0xf0, 0x11, 0x00


	//----- nvinfo : EIATTR_KPARAM_INFO
	.align		4
.L_3009:
        /*0028*/ 	.byte	0x04, 0x17
        /*002a*/ 	.short	(.L_3011 - .L_3010)
.L_3010:
        /*002c*/ 	.word	0x00000000
        /*0030*/ 	.short	0x0000
        /*0032*/ 	.short	0x0000
        /*0034*/ 	.byte	0x00, 0xf0, 0x11, 0x00


	//----- nvinfo : EIATTR_SPARSE_MMA_MASK
	.align		4
.L_3011:
        /*0038*/ 	.byte	0x03, 0x50
        /*003a*/ 	.short	0x0000


	//----- nvinfo : EIATTR_MAXREG_COUNT
	.align		4
        /*003c*/ 	.byte	0x03, 0x1b
        /*003e*/ 	.short	0x00ff


	//----- nvinfo : EIATTR_MERCURY_ISA_VERSION
	.align		4
        /*0040*/ 	.byte	0x03, 0x5f
        /*0042*/ 	.short	0x0101


	//----- nvinfo : EIATTR_VRC_CTA_INIT_COUNT
	.align		4
        /*0044*/ 	.byte	0x02, 0x4a
	.zero		1
	.zero		1


	//----- nvinfo : EIATTR_EXIT_INSTR_OFFSETS
	.align		4
        /*0048*/ 	.byte	0x04, 0x1c
        /*004a*/ 	.short	(.L_3013 - .L_3012)


	//   ....[0]....
.L_3012:
        /*004c*/ 	.word	0x00002270


	//   ....[1]....
        /*0050*/ 	.word	0x000022c0


	//   ....[2]....
        /*0054*/ 	.word	0x00003a80


	//----- nvinfo : EIATTR_MAX_THREADS
	.align		4
.L_3013:
        /*0058*/ 	.byte	0x04, 0x05
        /*005a*/ 	.short	(.L_3015 - .L_3014)
.L_3014:
        /*005c*/ 	.word	0x00000080
        /*0060*/ 	.word	0x00000001
        /*0064*/ 	.word	0x00000001


	//----- nvinfo : EIATTR_CRS_STACK_SIZE
	.align		4
.L_3015:
        /*0068*/ 	.byte	0x04, 0x1e
        /*006a*/ 	.short	(.L_3017 - .L_3016)
.L_3016:
        /*006c*/ 	.word	0x00000000


	//----- nvinfo : EIATTR_CBANK_PARAM_SIZE
	.align		4
.L_3017:
        /*0070*/ 	.byte	0x03, 0x19
        /*0072*/ 	.short	0x0018


	//----- nvinfo : EIATTR_PARAM_CBANK
	.align		4
        /*0074*/ 	.byte	0x04, 0x0a
        /*0076*/ 	.short	(.L_3019 - .L_3018)
	.align		4
.L_3018:
        /*0078*/ 	.word	index@(.nv.constant0._ZN2at6native29vectorized_elementwise_kernelILi4ENS0_13AUnaryFunctorIN3c104HalfES4_S4_ZZZNS0_17atan2_kernel_cudaERNS_18TensorIteratorBaseEENKUlvE_clEvENKUlvE1_clEvEUlS4_S4_E_EESt5arrayIPcLm2EEEEviT0_T1_)
        /*007c*/ 	.short	0x0380
        /*007e*/ 	.short	0x0018


	//----- nvinfo : EIATTR_SW_WAR
	.align		4
.L_3019:
        /*0080*/ 	.byte	0x04, 0x36
        /*0082*/ 	.short	(.L_3021 - .L_3020)
.L_3020:
        /*0084*/ 	.word	0x00000008
.L_3021:


//--------------------- .nv.info._ZN2at6native29vectorized_elementwise_kernelILi8ENS0_13AUnaryFunctorIN3c104HalfES4_S4_ZZZNS0_17atan2_kernel_cudaERNS_18TensorIteratorBaseEENKUlvE_clEvENKUlvE1_clEvEUlS4_S4_E_EESt5arrayIPcLm2EEEEviT0_T1_ --------------------------
	.section	.nv.info._ZN2at6native29vectorized_elementwise_kernelILi8ENS0_13AUnaryFunctorIN3c104HalfES4_S4_ZZZNS0_17atan2_kernel_cudaERNS_18TensorIteratorBaseEENKUlvE_clEvENKUlvE1_clEvEUlS4_S4_E_EESt5arrayIPcLm2EEEEviT0_T1_,"",@"SHT_CUDA_INFO"
	.sectionflags	@""
	.align	4


	//----- nvinfo : EIATTR_CUDA_API_VERSION
	.align		4
        /*0000*/ 	.byte	0x04, 0x37
        /*0002*/ 	.short	(.L_3023 - .L_3022)
.L_3022:
        /*0004*/ 	.word	0x00000082


	//----- nvinfo : EIATTR_KPARAM_INFO
	.align		4
.L_3023:
        /*0008*/ 	.byte	0x04, 0x17
        /*000a*/ 	.short	(.L_3025 - .L_3024)
.L_3024:
        /*000c*/ 	.word	0x00000000
        /*0010*/ 	.short	0x0002
        /*0012*/ 	.short	0x0008
        /*0014*/ 	.byte	0x00, 0xf0, 0x41, 0x00


	//----- nvinfo : EIATTR_KPARAM_INFO
	.align		4
.L_3025:
        /*0018*/ 	.byte	0x04, 0x17
        /*001a*/ 	.short	(.L_3027 - .L_3026)
.L_3026:
        /*001c*/ 	.word	0x00000000
        /*0020*/ 	.short	0x0001
        /*0022*/ 	.short	0x0004
        /*0024*/ 	.byte	0x00, 0xf0, 0x11, 0x00


	//----- nvinfo : EIATTR_KPARAM_INFO
	.align		4
.L_3027:
        /*0028*/ 	.byte	0x04, 0x17
        /*002a*/ 	.short	(.L_3029 - .L_3028)
.L_3028:
        /*002c*/ 	.word	0x00000000
        /*0030*/ 	.short	0x0000
        /*0032*/ 	.short	0x0000
        /*0034*/ 	.byte	0x00, 0xf0, 0x11, 0x00


	//----- nvinfo : EIATTR_SPARSE_MMA_MASK
	.align		4
.L_3029:
        /*0038*/ 	.byte	0x03, 0x50
        /*003a*/ 	.short	0x0000


	//----- nvinfo : EIATTR_MAXREG_COUNT
	.align		4
        /*003c*/ 	.byte	0x03, 0x1b
        /*003e*/ 	.short	0x00ff


	//----- nvinfo : EIATTR_MERCURY_ISA_VERSION
	.align		4
        /*0040*/ 	.byte	0x03, 0x5f
        /*0042*/ 	.short	0x0101


	//----- nvinfo : EIATTR_VRC_CTA_INIT_COUNT
	.align		4
        /*0044*/ 	.byte	0x02, 0x4a
	.zero		1
	.zero		1


	//----- nvinfo : EIATTR_EXIT_INSTR_OFFSETS
	.align		4
        /*0048*/ 	.byte	0x04, 0x1c
        /*004a*/ 	.short	(.L_3031 - .L_3030)


	//   ....[0]....
.L_3030:
        /*004c*/ 	.word	0x00000010


	//----- nvinfo : EIATTR_MAX_THREADS
	.align		4
.L_3031:
        /*0050*/ 	.byte	0x04, 0x05
        /*0052*/ 	.short	(.L_3033 - .L_3032)
.L_3032:
        /*0054*/ 	.word	0x00000080
        /*0058*/ 	.word	0x00000001
        /*005c*/ 	.word	0x00000001


	//----- nvinfo : EIATTR_CBANK_PARAM_SIZE
	.align		4
.L_3033:
        /*0060*/ 	.byte	0x03, 0x19
        /*0062*/ 	.short	0x0018


	//----- nvinfo : EIATTR_PARAM_CBANK
	.align		4
        /*0064*/ 	.byte	0x04, 0x0a
        /*0066*/ 	.short	(.L_3035 - .L_3034)
	.align		4
.L_3034:
        /*0068*/ 	.word	index@(.nv.constant0._ZN2at6native29vectorized_elementwise_kernelILi8ENS0_13AUnaryFunctorIN3c104HalfES4_S4_ZZZNS0_17atan2_kernel_cudaERNS_18TensorIteratorBaseEENKUlvE_clEvENKUlvE1_clEvEUlS4_S4_E_EESt5arrayIPcLm2EEEEviT0_T1_)
        /*006c*/ 	.short	0x0380
        /*006e*/ 	.short	0x0018


	//----- nvinfo : EIATTR_SW_WAR
	.align		4
.L_3035:
        /*0070*/ 	.byte	0x04, 0x36
        /*0072*/ 	.short	(.L_3037 - .L_3036)
.L_3036:
        /*0074*/ 	.word	0x00000008
.L_3037:


//--------------------- .nv.info._ZN2at6native18elementwise_kernelILi128ELi4EZNS0_15gpu_kernel_implINS0_13BinaryFunctorIfffZZZNS0_17atan2_kernel_cudaERNS_18TensorIteratorBaseEENKUlvE_clEvENKUlvE0_clEvEUlffE_EEEEvS5_RKT_EUliE_EEviT1_ --------------------------
	.section	.nv.info._ZN2at6native18elementwise_kernelILi128ELi4EZNS0_15gpu_kernel_implINS0_13BinaryFunctorIfffZZZNS0_17atan2_kernel_cudaERNS_18TensorIteratorBaseEENKUlvE_clEvENKUlvE0_clEvEUlffE_EEEEvS5_RKT_EUliE_EEviT1_,"",@"SHT_CUDA_INFO"
	.sectionflags	@""
	.align	4


	//----- nvinfo : EIATTR_CUDA_API_VERSION
	.align		4
        /*0000*/ 	.byte	0x04, 0x37
        /*0002*/ 	.short	(.L_3039 - .L_3038)
.L_3038:
        /*0004*/ 	.word	0x00000082


	//----- nvinfo : EIATTR_KPARAM_INFO
	.align		4
.L_3039:
        /*0008*/ 	.byte	0x04, 0x17
        /*000a*/ 	.short	(.L_3041 - .L_3040)
.L_3040:
        /*000c*/ 	.word	0x00000000
        /*0010*/ 	.short	0x0001
        /*0012*/ 	.short	0x0008
        /*0014*/ 	.byte	0x00, 0xf0, 0x21, 0x0a


	//----- nvinfo : EIATTR_KPARAM_INFO
	.align		4
.L_3041:
        /*0018*/ 	.byte	0x04, 0x17
        /*001a*/ 	.short	(.L_3043 - .L_3042)
.L_3042:
        /*001c*/ 	.word	0x00000000
        /*0020*/ 	.short	0x0000
        /*0022*/ 	.short	0x0000
        /*0024*/ 	.byte	0x00, 0xf0, 0x11, 0x00


	//----- nvinfo : EIATTR_SPARSE_MMA_MASK
	.align		4
.L_3043:
        /*0028*/ 	.byte	0x03, 0x50
        /*002a*/ 	.short	0x0000


	//----- nvinfo : EIATTR_MAXREG_COUNT
	.align		4
        /*002c*/ 	.byte	0x03, 0x1b
        /*002e*/ 	.short	0x0080


	//----- nvinfo : EIATTR_EXTERNS
	.align		4
        /*0030*/ 	.byte	0x04, 0x0f
        /*0032*/ 	.short	(.L_3045 - .L_3044)


	//   ....[0]....
	.align		4
.L_3044:
        /*0034*/ 	.word	index@(__assertfail)


	//----- nvinfo : EIATTR_MERCURY_ISA_VERSION
	.align		4
.L_3045:
        /*0038*/ 	.byte	0x03, 0x5f
        /*003a*/ 	.short	0x0101


	//----- nvinfo : EIATTR_VRC_CTA_INIT_COUNT
	.align		4
        /*003c*/ 	.byte	0x02, 0x4a
	.zero		1
	.zero		1


	//----- nvinfo : EIATTR_SYSCALL_OFFSETS
	.align		4
        /*0040*/ 	.byte	0x04, 0x46
        /*0042*/ 	.short	(.L_3047 - .L_3046)


	//   ....[0]....
.L_3046:
        /*0044*/ 	.word	0x00002480


	//   ....[1]....
        /*0048*/ 	.word	0x000032f0


	//   ....[2]....
        /*004c*/ 	.word	0x00004370


	//   ....[3]....
        /*0050*/ 	.word	0x00006920


	//   ....[4]....
        /*0054*/ 	.word	0x00007790


	//   ....[5]....
        /*0058*/ 	.word	0x00008670


	//   ....[6]....
        /*005c*/ 	.word	0x0000ad30


	//   ....[7]....
        /*0060*/ 	.word	0x0000bba0


	//   ....[8]....
        /*0064*/ 	.word	0x0000ca80


	//   ....[9]....
        /*0068*/ 	.word	0x0000f170


	//   ....[10]....
        /*006c*/ 	.word	0x0000ffe0


	//   ....[11]....
        /*0070*/ 	.word	0x00010e90


	//----- nvinfo : EIATTR_EXIT_INSTR_OFFSETS
	.align		4
.L_3047:
        /*0074*/ 	.byte	0x04, 0x1c
        /*0076*/ 	.short	(.L_3049 - .L_3048)


	//   ....[0]....
.L_3048:
        /*0078*/ 	.word	0x0000cd30


	//   ....[1]....
        /*007c*/ 	.word	0x00010410


	//   ....[2]....
        /*0080*/ 	.word	0x00010450


	//   ....[3]....
        /*0084*/ 	.word	0x000104e0


	//   ....[4]....
        /*0088*/ 	.word	0x00010510


	//   ....[5]....
        /*008c*/ 	.word	0x00010540


	//   ....[6]....
        /*0090*/ 	.word	0x000105c0


	//   ....[7]....
        /*0094*/ 	.word	0x000105f0


	//   ....[8]....
        /*0098*/ 	.word	0x00010680


	//   ....[9]....
        /*009c*/ 	.word	0x000106c0


	//   ....[10]....
        /*00a0*/ 	.word	0x00010700


	//   ....[11]....
        /*00a4*/ 	.word	0x000107d0


	//   ....[12]....
        /*00a8*/ 	.word	0x00010930


	//   ....[13]....
        /*00ac*/ 	.word	0x00010a90


	//   ....[14]....
        /*00b0*/ 	.word	0x00010be0


	//   ....[15]....
        /*00b4*/ 	.word	0x00010c10


	//   ....[16]....
        /*00b8*/ 	.word	0x00010c40


	//   ....[17]....
        /*00bc*/ 	.word	0x00010ce0


	//   ....[18]....
        /*00c0*/ 	.word	0x00010d30


	//   ....[19]....
        /*00c4*/ 	.word	0x00010ea0


	//   ....[20]....
        /*00c8*/ 	.word	0x00010fa0


	//   ....[21]....
        /*00cc*/ 	.word	0x000110d0


	//   ....[22]....
        /*00d0*/ 	.word	0x00011100


	//----- nvinfo : EIATTR_MAX_THREADS
	.align		4
.L_3049:
        /*00d4*/ 	.byte	0x04, 0x05
        /*00d6*/ 	.short	(.L_3051 - .L_3050)
.L_3050:
        /*00d8*/ 	.word	0x00000080
        /*00dc*/ 	.word	0x00000001
        /*00e0*/ 	.word	0x00000001


	//----- nvinfo : EIATTR_CRS_STACK_SIZE
	.align		4
.L_3051:
        /*00e4*/ 	.byte	0x04, 0x1e
        /*00e6*/ 	.short	(.L_3053 - .L_3052)
.L_3052:
        /*00e8*/ 	.word	0x00000000


	//----- nvinfo : EIATTR_CBANK_PARAM_SIZE
	.align		4
.L_3053:
        /*00ec*/ 	.byte	0x03, 0x19
        /*00ee*/ 	.short	0x0290


	//----- nvinfo : EIATTR_PARAM_CBANK
	.align		4
        /*00f0*/ 	.byte	0x04, 0x0a
        /*00f2*/ 	.short	(.L_3055 - .L_3054)
	.align		4
.L_3054:
        /*00f4*/ 	.word	index@(.nv.constant0._ZN2at6native18elementwise_kernelILi128ELi4EZNS0_15gpu_kernel_implINS0_13BinaryFunctorIfffZZZNS0_17atan2_kernel_cudaERNS_18TensorIteratorBaseEENKUlvE_clEvENKUlvE0_clEvEUlffE_EEEEvS5_RKT_EUliE_EEviT1_)
        /*00f8*/ 	.short	0x0380
        /*00fa*/ 	.short	0x0290


	//----- nvinfo : EIATTR_SW_WAR
	.align		4
.L_3055:
        /*00fc*/ 	.byte	0x04, 0x36
        /*00fe*/ 	.short	(.L_3057 - .L_3056)
.L_3056:
        /*0100*/ 	.word	0x00000008
.L_3057:


//--------------------- .nv.info._ZN2at6native27unrolled_elementwise_kernelINS0_13BinaryFunctorIfffZZZNS0_17atan2_kernel_cudaERNS_18TensorIteratorBaseEENKUlvE_clEvENKUlvE0_clEvEUlffE_EESt5arrayIPcLm3EELi4E23TrivialOffsetCalculatorILi2EjESC_ILi1EjENS0_6memory12LoadWithCastILi2EEENSF_13StoreWithCastILi1EEEEEviT_T0_T2_T3_T4_T5_ --------------------------
	.section	.nv.info._ZN2at6native27unrolled_elementwise_kernelINS0_13BinaryFunctorIfffZZZNS0_17atan2_kernel_cudaERNS_18TensorIteratorBaseEENKUlvE_clEvENKUlvE0_clEvEUlffE_EESt5arrayIPcLm3EELi4E23TrivialOffsetCalculatorILi2EjESC_ILi1EjENS0_6memory12LoadWithCastILi2EEENSF_13StoreWithCastILi1EEEEEviT_T0_T2_T3_T4_T5_,"",@"SHT_CUDA_INFO"
	.sectionflags	@""
	.align	4


	//----- nvinfo : EIATTR_CUDA_API_VERSION
	.align		4
        /*0000*/ 	.byte	0x04, 0x37
        /*0002*/ 	.short	(.L_3059 - .L_3058)
.L_3058:
        /*0004*/ 	.word	0x00000082


	//----- nvinfo : EIATTR_KPARAM_INFO
	.align		4
.L_3059:
        /*0008*/ 	.byte	0x04, 0x17
        /*000a*/ 	.short	(.L_3061 - .L_3060)
.L_3060:
        /*000c*/ 	.word	0x00000000
        /*0010*/ 	.short	0x0006
        /*0012*/ 	.short	0x0030
        /*0014*/ 	.byte	0x00, 0xf0, 0x21, 0x00


	//----- nvinfo : EIATTR_KPARAM_INFO
	.align		4
.L_3061:
        /*0018*/ 	.byte	0x04, 0x17
        /*001a*/ 	.short	(.L_3063 - .L_3062)
.L_3062:
        /*001c*/ 	.word	0x00000000
        /*0020*/ 	.short	0x0005
        /*0022*/ 	.short	0x0024
        /*0024*/ 	.byte	0x00, 0xf0, 0x31, 0x00


	//----- nvinfo : EIATTR_KPARAM_INFO
	.align		4
.L_3063:
        /*0028*/ 	.byte	0x04, 0x17
        /*002a*/ 	.short	(.L_3065 - .L_3064)
.L_3064:
        /*002c*/ 	.word	0x00000000
        /*0030*/ 	.short	0x0004
        /*0032*/ 	.short	0x0021
        /*0034*/ 	.byte	0x00, 0xf0, 0x05, 0x00


	//----- nvinfo : EIATTR_KPARAM_INFO
	.align		4
.L_3065:
        /*0038*/ 	.byte	0x04, 0x17
        /*003a*/ 	.short	(.L_3067 - .L_3066)
.L_3066:
        /*003c*/ 	.word	0x00000000
        /*0040*/ 	.short	0x0003
        /*0042*/ 	.short	0x0020
        /*0044*/ 	.byte	0x00, 0xf0, 0x05, 0x00


	//----- nvinfo : EIATTR_KPARAM_INFO
	.align		4
.L_3067:
        /*0048*/ 	.byte	0x04, 0x17
        /*004a*/ 	.short	(.L_3069 - .L_3068)
.L_3068:
        /*004c*/ 	.word	0x00000000
        /*0050*/ 	.short	0x0002
        /*0052*/ 	.short	0x0008
        /*0054*/ 	.byte	0x00, 0xf0, 0x61, 0x00


	//----- nvinfo : EIATTR_KPARAM_INFO
	.align		4
.L_3069:
        /*0058*/ 	.byte	0x04, 0x17
        /*005a*/ 	.short	(.L_3071 - .L_3070)
.L_3070:
        /*005c*/ 	.word	0x00000000
        /*0060*/ 	.short	0x0001
        /*0062*/ 	.short	0x0004
        /*0064*/ 	.byte	0x00, 0xf0, 0x05, 0x00


	//----- nvinfo : EIATTR_KPARAM_INFO
	.align		4
.L_3071:
        /*0068*/ 	.byte	0x04, 0x17
        /*006a*/ 	.short	(.L_3073 - .L_3072)
.L_3072:
        /*006c*/ 	.word	0x00000000
        /*0070*/ 	.short	0x0000
        /*0072*/ 	.short	0x0000
        /*0074*/ 	.byte	0x00, 0xf0, 0x11, 0x00


	//----- nvinfo : EIATTR_SPARSE_MMA_MASK
	.align		4
.L_3073:
        /*0078*/ 	.byte	0x03, 0x50
        /*007a*/ 	.short	0x0000


	//----- nvinfo : EIATTR_MAXREG_COUNT
	.align		4
        /*007c*/ 	.byte	0x03, 0x1b
        /*007e*/ 	.short	0x00ff


	//----- nvinfo : EIATTR_EXTERNS
	.align		4
        /*0080*/ 	.byte	0x04, 0x0f
        /*0082*/ 	.short	(.L_3075 - .L_3074)


	//   ....[0]....
	.align		4
.L_3074:
        /*0084*/ 	.word	index@(__assertfail)


	//----- nvinfo : EIATTR_MERCURY_ISA_VERSION
	.align		4
.L_3075:
        /*0088*/ 	.byte	0x03, 0x5f
        /*008a*/ 	.short	0x0101


	//----- nvinfo : EIATTR_VRC_CTA_INIT_COUNT
	.align		4
        /*008c*/ 	.byte	0x02, 0x4a
	.zero		1
	.zero		1


	//----- nvinfo : EIATTR_SYSCALL_OFFSETS
	.align		4
        /*0090*/ 	.byte	0x04, 0x46
        /*0092*/ 	.short	(.L_3077 - .L_3076)


	//   ....[0]....
.L_3076:
        /*0094*/ 	.word	0x00000e70


	//   ....[1]....
        /*0098*/ 	.word	0x00001d10


	//   ....[2]....
        /*009c*/ 	.word	0x00002cb0


	//   ....[3]....
        /*00a0*/ 	.word	0x00003b40


	//   ....[4]....
        /*00a4*/ 	.word	0x00004a50


	//   ....[5]....
        /*00a8*/ 	.word	0x000058e0


	//   ....[6]....
        /*00ac*/ 	.word	0x00006800


	//   ....[7]....
        /*00b0*/ 	.word	0x00007670


	//   ....[8]....
        /*00b4*/ 	.word	0x00009180


	//   ....[9]....
        /*00b8*/ 	.word	0x00009f10


	//   ....[10]....
        /*00bc*/ 	.word	0x0000ad90


	//   ....[11]....
        /*00c0*/ 	.word	0x0000bbf0


	//----- nvinfo : EIATTR_EXIT_INSTR_OFFSETS
	.align		4
.L_3077:
        /*00c4*/ 	.byte	0x04, 0x1c
        /*00c6*/ 	.short	(.L_3079 - .L_3078)


	//   ....[0]....
.L_3078:
        /*00c8*/ 	.word	0x0000b030


	//   ....[1]....
        /*00cc*/ 	.word	0x0000b170


	//   ....[2]....
        /*00d0*/ 	.word	0x0000b1b0


	//   ....[3]....
        /*00d4*/ 	.word	0x0000b240


	//   ....[4]....
        /*00d8*/ 	.word	0x0000b270


	//   ....[5]....
        /*00dc*/ 	.word	0x0000b2a0


	//   ....[6]....
        /*00e0*/ 	.word	0x0000b320


	//   ....[7]....
        /*00e4*/ 	.word	0x0000b350


	//   ....[8]....
        /*00e8*/ 	.word	0x0000b3e0


	//   ....[9]....
        /*00ec*/ 	.word	0x0000b420


	//   ....[10]....
        /*00f0*/ 	.word	0x0000b460


	//   ....[11]....
        /*00f4*/ 	.word	0x0000b530


	//   ....[12]....
        /*00f8*/ 	.word	0x0000b690


	//   ....[13]....
        /*00fc*/ 	.word	0x0000b7f0


	//   ....[14]....
        /*0100*/ 	.word	0x0000b940


	//   ....[15]....
        /*0104*/ 	.word	0x0000b970


	//   ....[16]....
        /*0108*/ 	.word	0x0000b9a0


	//   ....[17]....
        /*010c*/ 	.word	0x0000ba40


	//   ....[18]....
        /*0110*/ 	.word	0x0000ba90


	//   ....[19]....
        /*0114*/ 	.word	0x0000bc00


	//   ....[20]....
        /*0118*/ 	.word	0x0000bd00


	//   ....[21]....
        /*011c*/ 	.word	0x0000be30


	//   ....[22]....
        /*0120*/ 	.word	0x0000be60


	//----- nvinfo : EIATTR_MAX_THREADS
	.align		4
.L_3079:
        /*0124*/ 	.byte	0x04, 0x05
        /*0126*/ 	.short	(.L_3081 - .L_3080)
.L_3080:
        /*0128*/ 	.word	0x00000080
        /*012c*/ 	.word	0x00000001
        /*0130*/ 	.word	0x00000001


	//----- nvinfo : EIATTR_CRS_STACK_SIZE
	.align		4
.L_3081:
        /*0134*/ 	.byte	0x04, 0x1e
        /*0136*/ 	.short	(.L_3083 - .L_3082)
.L_3082:
        /*0138*/ 	.word	0x00000000


	//----- nvinfo : EIATTR_CBANK_PARAM_SIZE
	.align		4
.L_3083:
        /*013c*/ 	.byte	0x03, 0x19
        /*013e*/ 	.short	0x0038


	//----- nvinfo : EIATTR_PARAM_CBANK
	.align		4
        /*0140*/ 	.byte	0x04, 0x0a
        /*0142*/ 	.short	(.L_3085 - .L_3084)
	.align		4
.L_3084:
        /*0144*/ 	.word	index@(.nv.constant0._ZN2at6native27unrolled_elementwise_kernelINS0_13BinaryFunctorIfffZZZNS0_17atan2_kernel_cudaERNS_18TensorIteratorBaseEENKUlvE_clEvENKUlvE0_clEvEUlffE_EESt5arrayIPcLm3EELi4E23TrivialOffsetCalculatorILi2EjESC_ILi1EjENS0_6memory12LoadWithCastILi2EEENSF_13StoreWithCastILi1EEEEEviT_T0_T2_T3_T4_T5_)
        /*0148*/ 	.short	0x0380
        /*014a*/ 	.short	0x0038


	//----- nvinfo : EIATTR_SW_WAR
	.align		4
.L_3085:
        /*014c*/ 	.byte	0x04, 0x36
        /*014e*/ 	.short	(.L_3087 - .L_3086)
.L_3086:
        /*0150*/ 	.word	0x00000008
.L_3087:


//--------------------- .nv.info._ZN2at6native18elementwise_kernelILi128ELi2EZNS0_22gpu_kernel_impl_nocastINS0_13BinaryFunctorIfffZZZNS0_17atan2_kernel_cudaERNS_18TensorIteratorBaseEENKUlvE_clEvENKUlvE0_clEvEUlffE_EEEEvS5_RKT_EUliE_EEviT1_ --------------------------
	.section	.nv.info._ZN2at6native18elementwise_kernelILi128ELi2EZNS0_22gpu_kernel_impl_nocastINS0_13BinaryFunctorIfffZZZNS0_17atan2_kernel_cudaERNS_18TensorIteratorBaseEENKUlvE_clEvENKUlvE0_clEvEUlffE_EEEEvS5_RKT_EUliE_EEviT1_,"",@"SHT_CUDA_INFO"
	.sectionflags	@""
	.align	4


	//----- nvinfo : EIATTR_CUDA_API_VERSION
	.align		4
        /*0000*/ 	.byte	0x04, 0x37
        /*0002*/ 	.short	(.L_3089 - .L_3088)
.L_3088:
        /*0004*/ 	.word	0x00000082


	//----- nvinfo : EIATTR_KPARAM_INFO
	.align		4
.L_3089:
        /*0008*/ 	.byte	0x04, 0x17
        /*000a*/ 	.short	(.L_3091 - .L_3090)
.L_3090:
        /*000c*/ 	.word	0x00000000
        /*0010*/ 	.short	0x0001
        /*0012*/ 	.short	0x0008
        /*0014*/ 	.byte	0x00, 0xf0, 0x21, 0x0a


	//----- nvinfo : EIATTR_KPARAM_INFO
	.align		4
.L_3091:
        /*0018*/ 	.byte	0x04, 0x17
        /*001a*/ 	.short	(.L_3093 - .L_3092)
.L_3092:
        /*001c*/ 	.word	0x00000000
        /*0020*/ 	.short	0x0000
        /*0022*/ 	.short	0x0000
        /*0024*/ 	.byte	0x00, 0xf0, 0x11, 0x00


	//----- nvinfo : EIATTR_SPARSE_MMA_MASK
	.align		4
.L_3093:
        /*0028*/ 	.byte	0x03, 0x50
        /*002a*/ 	.short	0x0000


	//----- nvinfo : EIATTR_MAXREG_COUNT
	.align		4
        /*002c*/ 	.byte	0x03, 0x1b
        /*002e*/ 	.short	0x0080


	//----- nvinfo : EIATTR_MERCURY_ISA_VERSION
	.align		4
        /*0030*/ 	.byte	0x03, 0x5f
        /*0032*/ 	.short	0x0101


	//----- nvinfo : EIATTR_VRC_CTA_INIT_COUNT
	.align		4
        /*0034*/ 	.byte	0x02, 0x4a
	.zero		1
	.zero		1


	//----- nvinfo : EIATTR_EXIT_INSTR_OFFSETS
	.align		4
        /*0038*/ 	.byte	0x04, 0x1c
        /*003a*/ 	.short	(.L_3095 - .L_3094)


	//   ....[0]....
.L_3094:
        /*003c*/ 	.word	0x00000430


	//   ....[1]....
        /*0040*/ 	.word	0x00000760


	//   ....[2]....
        /*0044*/ 	.word	0x00002160


	//   ....[3]....
        /*0048*/ 	.word	0x00003ac0


	//----- nvinfo : EIATTR_MAX_THREADS
	.align		4
.L_3095:
        /*004c*/ 	.byte	0x04, 0x05
        /*004e*/ 	.short	(.L_3097 - .L_3096)
.L_3096:
        /*0050*/ 	.word	0x00000080
        /*0054*/ 	.word	0x00000001
        /*0058*/ 	.word	0x00000001


	//----- nvinfo : EIATTR_CRS_STACK_SIZE
	.align		4
.L_3097:
        /*005c*/ 	.byte	0x04, 0x1e
        /*005e*/ 	.short	(.L_3099 - .L_3098)
.L_3098:
        /*0060*/ 	.word	0x00000000


	//----- nvinfo : EIATTR_CBANK_PARAM_SIZE
	.align		4
.L_3099:
        /*0064*/ 	.byte	0x03, 0x19
        /*0066*/ 	.short	0x0290


	//----- nvinfo : EIATTR_PARAM_CBANK
	.align		4
        /*0068*/ 	.byte	0x04, 0x0a
        /*006a*/ 	.short	(.L_3101 - .L_3100)
	.align		4
.L_3100:
        /*006c*/ 	.word	index@(.nv.constant0._ZN2at6native18elementwise_kernelILi128ELi2EZNS0_22gpu_kernel_impl_nocastINS0_13BinaryFunctorIfffZZZNS0_17atan2_kernel_cudaERNS_18TensorIteratorBaseEENKUlvE_clEvENKUlvE0_clEvEUlffE_EEEEvS5_RKT_EUliE_EEviT1_)
        /*0070*/ 	.short	0x0380
        /*0072*/ 	.short	0x0290


	//----- nvinfo : EIATTR_SW_WAR
	.align		4
.L_3101:
        /*0074*/ 	.byte	0x04, 0x36
        /*0076*/ 	.short	(.L_3103 - .L_3102)
.L_3102:
        /*0078*/ 	.word	0x00000008
.L_3103:


//--------------------- .nv.info._ZN2at6native27unrolled_elementwise_kernelINS0_13BinaryFunctorIfffZZZNS0_17atan2_kernel_cudaERNS_18TensorIteratorBaseEENKUlvE_clEvENKUlvE0_clEvEUlffE_EESt5arrayIPcLm3EELi4E23TrivialOffsetCalculatorILi2EjESC_ILi1EjENS0_6memory15LoadWithoutCastENSF_16StoreWithoutCastEEEviT_T0_T2_T3_T4_T5_ --------------------------
	.section	.nv.info._ZN2at6native27unrolled_elementwise_kernelINS0_13BinaryFunctorIfffZZZNS0_17atan2_kernel_cudaERNS_18TensorIteratorBaseEENKUlvE_clEvENKUlvE0_clEvEUlffE_EESt5arrayIPcLm3EELi4E23TrivialOffsetCalculatorILi2EjESC_ILi1EjENS0_6memory15LoadWithoutCastENSF_16StoreWithoutCastEEEviT_T0_T2_T3_T4_T5_,"",@"SHT_CUDA_INFO"
	.sectionflags	@""
	.align	4


	//----- nvinfo : EIATTR_CUDA_API_VERSION
	.align		4
        /*0000*/ 	.byte	0x04, 0x37
        /*0002*/ 	.short	(.L_3105 - .L_3104)
.L_3104:
        /*0004*/ 	.word	0x00000082


	//----- nvinfo : EIATTR_KPARAM_INFO
	.align		4
.L_3105:
        /*0008*/ 	.byte	0x04, 0x17
        /*000a*/ 	.short	(.L_3107 - .L_3106)
.L_3106:
        /*000c*/ 	.word	0x00000000
        /*0010*/ 	.short	0x0006
        /*0012*/ 	.short	0x0023
        /*0014*/ 	.byte	0x00, 0xf0, 0x05, 0x00


	//----- nvinfo : EIATTR_KPARAM_INFO
	.align		4
.L_3107:
        /*0018*/ 	.byte	0x04, 0x17
        /*001a*/ 	.short	(.L_3109 - .L_3108)
.L_3108:
        /*001c*/ 	.word	0x00000000
        /*0020*/ 	.short	0x0005
        /*0022*/ 	.short	0x0022
        /*0024*/ 	.byte	0x00, 0xf0, 0x05, 0x00


	//----- nvinfo : EIATTR_KPARAM_INFO
	.align		4
.L_3109:
        /*0028*/ 	.byte	0x04, 0x17
        /*002a*/ 	.short	(.L_3111 - .L_3110)
.L_3110:
        /*002c*/ 	.word	0x00000000
        /*0030*/ 	.short	0x0004
        /*0032*/ 	.short	0x0021
        /*0034*/ 	.byte	0x00, 0xf0, 0x05, 0x00


	//----- nvinfo : EIATTR_KPARAM_INFO
	.align		4
.L_3111:
        /*0038*/ 	.byte	0x04, 0x17
        /*003a*/ 	.short	(.L_3113 - .L_3112)
.L_3112:
        /*003c*/ 	.word	0x00000000
        /*0040*/ 	.short	0x0003
        /*0042*/ 	.short	0x0020
        /*0044*/ 	.byte	0x00, 0xf0, 0x05, 0x00


	//----- nvinfo : EIATTR_KPARAM_INFO
	.align		4
.L_3113:
        /*0048*/ 	.byte	0x04, 0x17
        /*004a*/ 	.short	(.L_3115 - .L_3114)
.L_3114:
        /*004c*/ 	.word	0x00000000
        /*0050*/ 	.short	0x0002
        /*0052*/ 	.short	0x0008
        /*0054*/ 	.byte	0x00, 0xf0, 0x61, 0x00


	//----- nvinfo : EIATTR_KPARAM_INFO
	.align		4
.L_3115:
        /*0058*/ 	.byte	0x04, 0x17
        /*005a*/ 	.short	(.L_3117 - .L_3116)
.L_3116:
        /*005c*/ 	.word	0x00000000
        /*0060*/ 	.short	0x0001
        /*0062*/ 	.short	0x0004
        /*0064*/ 	.byte	0x00, 0xf0, 0x05, 0x00


	//----- nvinfo : EIATTR_KPARAM_INFO
	.align		4
.L_3117:
        /*0068*/ 	.byte	0x04, 0x17
        /*006a*/ 	.short	(.L_3119 - .L_3118)
.L_3118:
        /*006c*/ 	.word	0x00000000
        /*0070*/ 	.short	0x0000
        /*0072*/ 	.short	0x0000
        /*0074*/ 	.byte	0x00, 0xf0, 0x11, 0x00


	//----- nvinfo : EIATTR_SPARSE_MMA_MASK
	.align		4
.L_3119:
        /*0078*/ 	.byte	0x03, 0x50
        /*007a*/ 	.short	0x0000


	//----- nvinfo : EIATTR_MAXREG_COUNT
	.align		4
        /*007c*/ 	.byte	0x03, 0x1b
        /*007e*/ 	.short	0x00ff


	//----- nvinfo : EIATTR_MERCURY_ISA_VERSION
	.align		4
        /*0080*/ 	.byte	0x03, 0x5f
        /*0082*/ 	.short	0x0101


	//----- nvinfo : EIATTR_VRC_CTA_INIT_COUNT
	.align		4
        /*0084*/ 	.byte	0x02, 0x4a
	.zero		1
	.zero		1


	//----- nvinfo : EIATTR_EXIT_INSTR_OFFSETS
	.align		4
        /*0088*/ 	.byte	0x04, 0x1c
        /*008a*/ 	.short	(.L_3121 - .L_3120)


	//   ....[0]....
.L_3120:
        /*008c*/ 	.word	0x00001140


	//   ....[1]....
        /*0090*/ 	.word	0x00001190


	//----- nvinfo : EIATTR_MAX_THREADS
	.align		4
.L_3121:
        /*0094*/ 	.byte	0x04, 0x05
        /*0096*/ 	.short	(.L_3123 - .L_3122)
.L_3122:
        /*0098*/ 	.word	0x00000080
        /*009c*/ 	.word	0x00000001
        /*00a0*/ 	.word	0x00000001


	//----- nvinfo : EIATTR_CRS_STACK_SIZE
	.align		4
.L_3123:
        /*00a4*/ 	.byte	0x04, 0x1e
        /*00a6*/ 	.short	(.L_3125 - .L_3124)
.L_3124:
        /*00a8*/ 	.word	0x00000000


	//----- nvinfo : EIATTR_CBANK_PARAM_SIZE
	.align		4
.L_3125:
        /*00ac*/ 	.byte	0x03, 0x19
        /*00ae*/ 	.short	0x0024


	//----- nvinfo : EIATTR_PARAM_CBANK
	.align		4
        /*00b0*/ 	.byte	0x04, 0x0a
        /*00b2*/ 	.short	(.L_3127 - .L_3126)
	.align		4
.L_3126:
        /*00b4*/ 	.word	index@(.nv.constant0._ZN2at6native27unrolled_elementwise_kernelINS0_13BinaryFunctorIfffZZZNS0_17atan2_kernel_cudaERNS_18TensorIteratorBaseEENKUlvE_clEvENKUlvE0_clEvEUlffE_EESt5arrayIPcLm3EELi4E23TrivialOffsetCalculatorILi2EjESC_ILi1EjENS0_6memory15LoadWithoutCastENSF_16StoreWithoutCastEEEviT_T0_T2_T3_T4_T5_)
        /*00b8*/ 	.short	0x0380
        /*00ba*/ 	.short	0x0024


	//----- nvinfo : EIATTR_SW_WAR
	.align		4
.L_3127:
        /*00bc*/ 	.byte	0x04, 0x36
        /*00be*/ 	.short	(.L_3129 - .L_3128)
.L_3128:
        /*00c0*/ 	.word	0x00000008
.L_3129:


//--------------------- .nv.info._ZN2at6native29vectorized_elementwise_kernelILi2ENS0_13BinaryFunctorIfffZZZNS0_17atan2_kernel_cudaERNS_18TensorIteratorBaseEENKUlvE_clEvENKUlvE0_clEvEUlffE_EESt5arrayIPcLm3EEEEviT0_T1_ --------------------------
	.section	.nv.info._ZN2at6native29vectorized_elementwise_kernelILi2ENS0_13BinaryFunctorIfffZZZNS0_17atan2_kernel_cudaERNS_18TensorIteratorBaseEENKUlvE_clEvENKUlvE0_clEvEUlffE_EESt5arrayIPcLm3EEEEviT0_T1_,"",@"SHT_CUDA_INFO"
	.sectionflags	@""
	.align	4


	//----- nvinfo : EIATTR_CUDA_API_VERSION
	.align		4
        /*0000*/ 	.byte	0x04, 0x37
        /*0002*/ 	.short	(.L_3131 - .L_3130)
.L_3130:
        /*0004*/ 	.word	0x00000082


	//----- nvinfo : EIATTR_KPARAM_INFO
	.align		4
.L_3131:
        /*0008*/ 	.byte	0x04, 0x17
        /*000a*/ 	.short	(.L_3133 - .L_3132)
.L_3132:
        /*000c*/ 	.word	0x00000000
        /*0010*/ 	.short	0x0002
        /*0012*/ 	.short	0x0008
        /*0014*/ 	.byte	0x00, 0xf0, 0x61, 0x00


	//----- nvinfo : EIATTR_KPARAM_INFO
	.align		4
.L_3133:
        /*0018*/ 	.byte	0x04, 0x17
        /*001a*/ 	.short	(.L_3135 - .L_3134)
.L_3134:
        /*001c*/ 	.word	0x00000000
        /*0020*/ 	.short	0x0001
        /*0022*/ 	.short	0x0004
        /*0024*/ 	.byte	0x00, 0xf0, 0x05, 0x00


	//----- nvinfo : EIATTR_KPARAM_INFO
	.align		4
.L_3135:
        /*0028*/ 	.byte	0x04, 0x17
        /*002a*/ 	.short	(.L_3137 - .L_3136)
.L_3136:
        /*002c*/ 	.word	0x00000000
        /*0030*/ 	.short	0x0000
        /*0032*/ 	.short	0x0000
        /*0034*/ 	.byte	0x00, 0xf0, 0x11, 0x00


	//----- nvinfo : EIATTR_SPARSE_MMA_MASK
	.align		4
.L_3137:
        /*0038*/ 	.byte	0x03, 0x50
        /*003a*/ 	.short	0x0000


	//----- nvinfo : EIATTR_MAXREG_COUNT
	.align		4
        /*003c*/ 	.byte	0x03, 0x1b
        /*003e*/ 	.short	0x00ff


	//----- nvinfo : EIATTR_MERCURY_ISA_VERSION
	.align		4
        /*0040*/ 	.byte	0x03, 0x5f
        /*0042*/ 	.short	0x0101


	//----- nvinfo : EIATTR_VRC_CTA_INIT_COUNT
	.align		4
        /*0044*/ 	.byte	0x02, 0x4a
	.zero		1
	.zero		1


	//----- nvinfo : EIATTR_EXIT_INSTR_OFFSETS
	.align		4
        /*0048*/ 	.byte	0x04, 0x1c
        /*004a*/ 	.short	(.L_3139 - .L_3138)


	//   ....[0]....
.L_3138:
        /*004c*/ 	.word	0x00002220


	//   ....[1]....
        /*0050*/ 	.word	0x00002270


	//   ....[2]....
        /*0054*/ 	.word	0x00003a60


	//----- nvinfo : EIATTR_MAX_THREADS
	.align		4
.L_3139:
        /*0058*/ 	.byte	0x04, 0x05
        /*005a*/ 	.short	(.L_3141 - .L_3140)
.L_3140:
        /*005c*/ 	.word	0x00000080
        /*0060*/ 	.word	0x00000001
        /*0064*/ 	.word	0x00000001


	//----- nvinfo : EIATTR_CRS_STACK_SIZE
	.align		4
.L_3141:
        /*0068*/ 	.byte	0x04, 0x1e
        /*006a*/ 	.short	(.L_3143 - .L_3142)
.L_3142:
        /*006c*/ 	.word	0x00000000


	//----- nvinfo : EIATTR_CBANK_PARAM_SIZE
	.align		4
.L_3143:
        /*0070*/ 	.byte	0x03, 0x19
        /*0072*/ 	.short	0x0020


	//----- nvinfo : EIATTR_PARAM_CBANK
	.align		4
        /*0074*/ 	.byte	0x04, 0x0a
        /*0076*/ 	.short	(.L_3145 - .L_3144)
	.align		4
.L_3144:
        /*0078*/ 	.word	index@(.nv.constant0._ZN2at6native29vectorized_elementwise_kernelILi2ENS0_13BinaryFunctorIfffZZZNS0_17atan2_kernel_cudaERNS_18TensorIteratorBaseEENKUlvE_clEvENKUlvE0_clEvEUlffE_EESt5arrayIPcLm3EEEEviT0_T1_)
        /*007c*/ 	.short	0x0380
        /*007e*/ 	.short	0x0020


	//----- nvinfo : EIATTR_SW_WAR
	.align		4
.L_3145:
        /*0080*/ 	.byte	0x04, 0x36
        /*0082*/ 	.short	(.L_3147 - .L_3146)
.L_3146:
        /*0084*/ 	.word	0x00000008
.L_3147:


//--------------------- .nv.info._ZN2at6native29vectorized_elementwise_kernelILi4ENS0_13BinaryFunctorIfffZZZNS0_17atan2_kernel_cudaERNS_18TensorIteratorBaseEENKUlvE_clEvENKUlvE0_clEvEUlffE_EESt5arrayIPcLm3EEEEviT0_T1_ --------------------------
	.section	.nv.info._ZN2at6native29vectorized_elementwise_kernelILi4ENS0_13BinaryFunctorIfffZZZNS0_17atan2_kernel_cudaERNS_18TensorIteratorBaseEENKUlvE_clEvENKUlvE0_clEvEUlffE_EESt5arrayIPcLm3EEEEviT0_T1_,"",@"SHT_CUDA_INFO"
	.sectionflags	@""
	.align	4


	//----- nvinfo : EIATTR_CUDA_API_VERSION
	.align		4
        /*0000*/ 	.byte	0x04, 0x37
        /*0002*/ 	.short	(.L_3149 - .L_3148)
.L_3148:
        /*0004*/ 	.word	0x00000082


	//----- nvinfo : EIATTR_KPARAM_INFO
	.align		4
.L_3149:
        /*0008*/ 	.byte	0x04, 0x17
        /*000a*/ 	.short	(.L_3151 - .L_3150)
.L_3150:
        /*000c*/ 	.word	0x00000000
        /*0010*/ 	.short	0x0002
        /*0012*/ 	.short	0x0008
        /*0014*/ 	.byte	0x00, 0xf0, 0x61, 0x00


	//----- nvinfo : EIATTR_KPARAM_INFO
	.align		4
.L_3151:
        /*0018*/ 	.byte	0x04, 0x17
        /*001a*/ 	.short	(.L_3153 - .L_3152)
.L_3152:
        /*001c*/ 	.word	0x00000000
        /*0020*/ 	.short	0x0001
        /*0022*/ 	.short	0x0004
        /*0024*/ 	.byte	0x00, 0xf0, 0x05, 0x00


	//----- nvinfo : EIATTR_KPARAM_INFO
	.align		4
.L_3153:
        /*0028*/ 	.byte	0x04, 0x17
        /*002a*/ 	.short	(.L_3155 - .L_3154)
.L_3154:
        /*002c*/ 	.word	0x00000000
        /*0030*/ 	.short	0x0000
        /*0032*/ 	.short	0x0000
        /*0034*/ 	.byte	0x00, 0xf0, 0x11, 0x00


	//----- nvinfo : EIATTR_SPARSE_MMA_MASK
	.align		4
.L_3155:
        /*0038*/ 	.byte	0x03, 0x50
        /*003a*/ 	.short	0x0000


	//----- nvinfo : EIATTR_MAXREG_COUNT
	.align		4
        /*003c*/ 	.byte	0x03, 0x1b
        /*003e*/ 	.short	0x00ff


	//----- nvinfo : EIATTR_MERCURY_ISA_VERSION
	.align		4
        /*0040*/ 	.byte	0x03, 0x5f
        /*0042*/ 	.short	0x0101


	//----- nvinfo : EIATTR_VRC_CTA_INIT_COUNT
	.align		4
        /*0044*/ 	.byte	0x02, 0x4a
	.zero		1
	.zero		1


	//----- nvinfo : EIATTR_EXIT_INSTR_OFFSETS
	.align		4
        /*0048*/ 	.byte	0x04, 0x1c
        /*004a*/ 	.short	(.L_3157 - .L_3156)


	//   ....[0]....
.L_3156:
        /*004c*/ 	.word	0x00002220


	//   ....[1]....
        /*0050*/ 	.word	0x00002270


	//   ....[2]....
        /*0054*/ 	.word	0x00003a00


	//----- nvinfo : EIATTR_MAX_THREADS
	.align		4
.L_3157:
        /*0058*/ 	.byte	0x04, 0x05
        /*005a*/ 	.short	(.L_3159 - .L_3158)
.L_3158:
        /*005c*/ 	.word	0x00000080
        /*0060*/ 	.word	0x00000001
        /*0064*/ 	.word	0x00000001


	//----- nvinfo : EIATTR_CRS_STACK_SIZE
	.align		4
.L_3159:
        /*0068*/ 	.byte	0x04, 0x1e
        /*006a*/ 	.short	(.L_3161 - .L_3160)
.L_3160:
        /*006c*/ 	.word	0x00000000


	//----- nvinfo : EIATTR_CBANK_PARAM_SIZE
	.align		4
.L_3161:
        /*0070*/ 	.byte	0x03, 0x19
        /*0072*/ 	.short	0x0020


	//----- nvinfo : EIATTR_PARAM_CBANK
	.align		4
        /*0074*/ 	.byte	0x04, 0x0a
        /*0076*/ 	.short	(.L_3163 - .L_3162)
	.align		4
.L_3162:
        /*0078*/ 	.word	index@(.nv.constant0._ZN2at6native29vectorized_elementwise_kernelILi4ENS0_13BinaryFunctorIfffZZZNS0_17atan2_kernel_cudaERNS_18TensorIteratorBaseEENKUlvE_clEvENKUlvE0_clEvEUlffE_EESt5arrayIPcLm3EEEEviT0_T1_)
        /*007c*/ 	.short	0x0380
        /*007e*/ 	.short	0x0020


	//----- nvinfo : EIATTR_SW_WAR
	.align		4
.L_3163:
        /*0080*/ 	.byte	0x04, 0x36
        /*0082*/ 	.short	(.L_3165 - .L_3164)
.L_3164:
        /*0084*/ 	.word	0x00000008
.L_3165:


//--------------------- .nv.info._ZN2at6native29vectorized_elementwise_kernelILi8ENS0_13BinaryFunctorIfffZZZNS0_17atan2_kernel_cudaERNS_18TensorIteratorBaseEENKUlvE_clEvENKUlvE0_clEvEUlffE_EESt5arrayIPcLm3EEEEviT0_T1_ --------------------------
	.section	.nv.info._ZN2at6native29vectorized_elementwise_kernelILi8ENS0_13BinaryFunctorIfffZZZNS0_17atan2_kernel_cudaERNS_18TensorIteratorBaseEENKUlvE_clEvENKUlvE0_clEvEUlffE_EESt5arrayIPcLm3EEEEviT0_T1_,"",@"SHT_CUDA_INFO"
	.sectionflags	@""
	.align	4


	//----- nvinfo : EIATTR_CUDA_API_VERSION
	.align		4
        /*0000*/ 	.byte	0x04, 0x37
        /*0002*/ 	.short	(.L_3167 - .L_3166)
.L_3166:
        /*0004*/ 	.word	0x00000082


	//----- nvinfo : EIATTR_KPARAM_INFO
	.align		4
.L_3167:
        /*0008*/ 	.byte	0x04, 0x17
        /*000a*/ 	.short	(.L_3169 - .L_3168)
.L_3168:
        /*000c*/ 	.word	0x00000000
        /*0010*/ 	.short	0x0002
        /*0012*/ 	.short	0x0008
        /*0014*/ 	.byte	0x00, 0xf0, 0x61, 0x00


	//----- nvinfo : EIATTR_KPARAM_INFO
	.align		4
.L_3169:
        /*0018*/ 	.byte	0x04, 0x17
        /*001a*/ 	.short	(.L_3171 - .L_3170)
.L_3170:
        /*001c*/ 	.word	0x00000000
        /*0020*/ 	.short	0x0001
        /*0022*/ 	.short	0x0004
        /*0024*/ 	.byte	0x00, 0xf0, 0x05, 0x00


	//----- nvinfo : EIATTR_KPARAM_INFO
	.align		4
.L_3171:
        /*0028*/ 	.byte	0x04, 0x17
        /*002a*/ 	.short	(.L_3173 - .L_3172)
.L_3172:
        /*002c*/ 	.word	0x00000000
        /*0030*/ 	.short	0x0000
        /*0032*/ 	.short	0x0000
        /*0034*/ 	.byte	0x00, 0xf0, 0x11, 0x00


	//----- nvinfo : EIATTR_SPARSE_MMA_MASK
	.align		4
.L_3173:
        /*0038*/ 	.byte	0x03, 0x50
        /*003a*/ 	.short	0x0000


	//----- nvinfo : EIATTR_MAXREG_COUNT
	.align		4
        /*003c*/ 	.byte	0x03, 0x1b
        /*003e*/ 	.short	0x00ff


	//----- nvinfo : EIATTR_MERCURY_ISA_VERSION
	.align		4
        /*0040*/ 	.byte	0x03, 0x5f
        /*0042*/ 	.short	0x0101


	//----- nvinfo : EIATTR_VRC_CTA_INIT_COUNT
	.align		4
        /*0044*/ 	.byte	0x02, 0x4a
	.zero		1
	.zero		1


	//----- nvinfo : EIATTR_EXIT_INSTR_OFFSETS
	.align		4
        /*0048*/ 	.byte	0x04, 0x1c
        /*004a*/ 	.short	(.L_3175 - .L_3174)


	//   ....[0]....
.L_3174:
        /*004c*/ 	.word	0x00000010


	//----- nvinfo : EIATTR_MAX_THREADS
	.align		4
.L_3175:
        /*0050*/ 	.byte	0x04, 0x05
        /*0052*/ 	.short	(.L_3177 - .L_3176)
.L_3176:
        /*0054*/ 	.word	0x00000080
        /*0058*/ 	.word	0x00000001
        /*005c*/ 	.word	0x00000001


	//----- nvinfo : EIATTR_CBANK_PARAM_SIZE
	.align		4
.L_3177:
        /*0060*/ 	.byte	0x03, 0x19
        /*0062*/ 	.short	0x0020


	//----- nvinfo : EIATTR_PARAM_CBANK
	.align		4
        /*0064*/ 	.byte	0x04, 0x0a
        /*0066*/ 	.short	(.L_3179 - .L_3178)
	.align		4
.L_3178:
        /*0068*/ 	.word	index@(.nv.constant0._ZN2at6native29vectorized_elementwise_kernelILi8ENS0_13BinaryFunctorIfffZZZNS0_17atan2_kernel_cudaERNS_18TensorIteratorBaseEENKUlvE_clEvENKUlvE0_clEvEUlffE_EESt5arrayIPcLm3EEEEviT0_T1_)
        /*006c*/ 	.short	0x0380
        /*006e*/ 	.short	0x0020


	//----- nvinfo : EIATTR_SW_WAR
	.align		4
.L_3179:
        /*0070*/ 	.byte	0x04, 0x36
        /*0072*/ 	.short	(.L_3181 - .L_3180)
.L_3180:
        /*0074*/ 	.word	0x00000008
.L_3181:


//--------------------- .nv.info._ZN2at6native18elementwise_kernelILi128ELi4EZNS0_15gpu_kernel_implINS0_13BUnaryFunctorIfffZZZNS0_17atan2_kernel_cudaERNS_18TensorIteratorBaseEENKUlvE_clEvENKUlvE0_clEvEUlffE_EEEEvS5_RKT_EUliE_EEviT1_ --------------------------
	.section	.nv.info._ZN2at6native18elementwise_kernelILi128ELi4EZNS0_15gpu_kernel_implINS0_13BUnaryFunctorIfffZZZNS0_17atan2_kernel_cudaERNS_18TensorIteratorBaseEENKUlvE_clEvENKUlvE0_clEvEUlffE_EEEEvS5_RKT_EUliE_EEviT1_,"",@"SHT_CUDA_INFO"
	.sectionflags	@""
	.align	4


	//----- nvinfo : EIATTR_CUDA_API_VERSION
	.align		4
        /*0000*/ 	.byte	0x04, 0x37
        /*0002*/ 	.short	(.L_3183 - .L_3182)
.L_3182:
        /*0004*/ 	.word	0x00000082


	//----- nvinfo : EIATTR_KPARAM_INFO
	.align		4
.L_3183:
        /*0008*/ 	.byte	0x04, 0x17
        /*000a*/ 	.short	(.L_3185 - .L_3184)
.L_3184:
        /*000c*/ 	.word	0x00000000
        /*0010*/ 	.short	0x0001
        /*0012*/ 	.short	0x0008
        /*0014*/ 	.byte	0x00, 0xf0, 0x81, 0x08


	//----- nvinfo : EIATTR_KPARAM_INFO
	.align		4
.L_3185:
        /*0018*/ 	.byte	0x04, 0x17
        /*001a*/ 	.short	(.L_3187 - .L_3186)
.L_3186:
        /*001c*/ 	.word	0x00000000
        /*0020*/ 	.short	0x0000
        /*0022*/ 	.short	0x0000
        /*0024*/ 	.byte	0x00, 0xf0, 0x11, 0x00


	//----- nvinfo : EIATTR_SPARSE_MMA_MASK
	.align		4
.L_3187:
        /*0028*/ 	.byte	0x03, 0x50
        /*002a*/ 	.short	0x0000


	//----- nvinfo : EIATTR_MAXREG_COUNT
	.align		4
        /*002c*/ 	.byte	0x03, 0x1b
        /*002e*/ 	.short	0x0080


	//----- nvinfo : EIATTR_EXTERNS
	.align		4
        /*0030*/ 	.byte	0x04, 0x0f
        /*0032*/ 	.short	(.L_3189 - .L_3188)


	//   ....[0]....
	.align		4
.L_3188:
        /*0034*/ 	.word	index@(__assertfail)


	//----- nvinfo : EIATTR_MERCURY_ISA_VERSION
	.align		4
.L_3189:
        /*0038*/ 	.byte	0x03, 0x5f
        /*003a*/ 	.short	0x0101


	//----- nvinfo : EIATTR_VRC_CTA_INIT_COUNT
	.align		4
        /*003c*/ 	.byte	0x02, 0x4a
	.zero		1
	.zero		1


	//----- nvinfo : EIATTR_SYSCALL_OFFSETS
	.align		4
        /*0040*/ 	.byte	0x04, 0x46
        /*0042*/ 	.short	(.L_3191 - .L_3190)


	//   ....[0]....
.L_3190:
        /*0044*/ 	.word	0x000021b0


	//   ....[1]....
        /*0048*/ 	.word	0x00003260


	//   ....[2]....
        /*004c*/ 	.word	0x000054f0


	//   ....[3]....
        /*0050*/ 	.word	0x00006400


	//   ....[4]....
        /*0054*/ 	.word	0x000087a0


	//   ....[5]....
        /*0058*/ 	.word	0x000096b0


	//   ....[6]....
        /*005c*/ 	.word	0x0000ba60


	//   ....[7]....
        /*0060*/ 	.word	0x0000c930


	//----- nvinfo : EIATTR_EXIT_INSTR_OFFSETS
	.align		4
.L_3191:
        /*0064*/ 	.byte	0x04, 0x1c
        /*0066*/ 	.short	(.L_3193 - .L_3192)


	//   ....[0]....
.L_3192:
        /*0068*/ 	.word	0x00009960


	//   ....[1]....
        /*006c*/ 	.word	0x0000beb0


	//   ....[2]....
        /*0070*/ 	.word	0x0000bef0


	//   ....[3]....
        /*0074*/ 	.word	0x0000bf80


	//   ....[4]....
        /*0078*/ 	.word	0x0000bfb0


	//   ....[5]....
        /*007c*/ 	.word	0x0000bfe0


	//   ....[6]....
        /*0080*/ 	.word	0x0000c060


	//   ....[7]....
        /*0084*/ 	.word	0x0000c090


	//   ....[8]....
        /*0088*/ 	.word	0x0000c120


	//   ....[9]....
        /*008c*/ 	.word	0x0000c160


	//   ....[10]....
        /*0090*/ 	.word	0x0000c1a0


	//   ....[11]....
        /*0094*/ 	.word	0x0000c270


	//   ....[12]....
        /*0098*/ 	.word	0x0000c3d0


	//   ....[13]....
        /*009c*/ 	.word	0x0000c530


	//   ....[14]....
        /*00a0*/ 	.word	0x0000c680


	//   ....[15]....
        /*00a4*/ 	.word	0x0000c6b0


	//   ....[16]....
        /*00a8*/ 	.word	0x0000c6e0


	//   ....[17]....
        /*00ac*/ 	.word	0x0000c780


	//   ....[18]....
        /*00b0*/ 	.word	0x0000c7d0


	//   ....[19]....
        /*00b4*/ 	.word	0x0000c940


	//   ....[20]....
        /*00b8*/ 	.word	0x0000ca40


	//   ....[21]....
        /*00bc*/ 	.word	0x0000cb70


	//   ....[22]....
        /*00c0*/ 	.word	0x0000cba0


	//----- nvinfo : EIATTR_MAX_THREADS
	.align		4
.L_3193:
        /*00c4*/ 	.byte	0x04, 0x05
        /*00c6*/ 	.short	(.L_3195 - .L_3194)
.L_3194:
        /*00c8*/ 	.word	0x00000080
        /*00cc*/ 	.word	0x00000001
        /*00d0*/ 	.word	0x00000001


	//----- nvinfo : EIATTR_CRS_STACK_SIZE
	.align		4
.L_3195:
        /*00d4*/ 	.byte	0x04, 0x1e
        /*00d6*/ 	.short	(.L_3197 - .L_3196)
.L_3196:
        /*00d8*/ 	.word	0x00000000


	//----- nvinfo : EIATTR_CBANK_PARAM_SIZE
	.align		4
.L_3197:
        /*00dc*/ 	.byte	0x03, 0x19
        /*00de*/ 	.short	0x0228


	//----- nvinfo : EIATTR_PARAM_CBANK
	.align		4
        /*00e0*/ 	.byte	0x04, 0x0a
        /*00e2*/ 	.short	(.L_3199 - .L_3198)
	.align		4
.L_3198:
        /*00e4*/ 	.word	index@(.nv.constant0._ZN2at6native18elementwise_kernelILi128ELi4EZNS0_15gpu_kernel_implINS0_13BUnaryFunctorIfffZZZNS0_17atan2_kernel_cudaERNS_18TensorIteratorBaseEENKUlvE_clEvENKUlvE0_clEvEUlffE_EEEEvS5_RKT_EUliE_EEviT1_)
        /*00e8*/ 	.short	0x0380
        /*00ea*/ 	.short	0x0228


	//----- nvinfo : EIATTR_SW_WAR
	.align		4
.L_3199:
        /*00ec*/ 	.byte	0x04, 0x36
        /*00ee*/ 	.short	(.L_3201 - .L_3200)
.L_3200:
        /*00f0*/ 	.word	0x00000008
.L_3201:


//--------------------- .nv.info._ZN2at6native27unrolled_elementwise_kernelINS0_13BUnaryFunctorIfffZZZNS0_17atan2_kernel_cudaERNS_18TensorIteratorBaseEENKUlvE_clEvENKUlvE0_clEvEUlffE_EESt5arrayIPcLm2EELi4E23TrivialOffsetCalculatorILi1EjESD_NS0_6memory12LoadWithCastILi1EEENSE_13StoreWithCastILi1EEEEEviT_T0_T2_T3_T4_T5_ --------------------------
	.section	.nv.info._ZN2at6native27unrolled_elementwise_kernelINS0_13BUnaryFunctorIfffZZZNS0_17atan2_kernel_cudaERNS_18TensorIteratorBaseEENKUlvE_clEvENKUlvE0_clEvEUlffE_EESt5arrayIPcLm2EELi4E23TrivialOffsetCalculatorILi1EjESD_NS0_6memory12LoadWithCastILi1EEENSE_13StoreWithCastILi1EEEEEviT_T0_T2_T3_T4_T5_,"",@"SHT_CUDA_INFO"
	.sectionflags	@""
	.align	4


	//----- nvinfo : EIATTR_CUDA_API_VERSION
	.align		4
        /*0000*/ 	.byte	0x04, 0x37
        /*0002*/ 	.short	(.L_3203 - .L_3202)
.L_3202:
        /*0004*/ 	.word	0x00000082


	//----- nvinfo : EIATTR_KPARAM_INFO
	.align		4
.L_3203:
        /*0008*/ 	.byte	0x04, 0x17
        /*000a*/ 	.short	(.L_3205 - .L_3204)
.L_3204:
        /*000c*/ 	.word	0x00000000
        /*0010*/ 	.short	0x0006
        /*0012*/ 	.short	0x002c
        /*0014*/ 	.byte	0x00, 0xf0, 0x21, 0x00


	//----- nvinfo : EIATTR_KPARAM_INFO
	.align		4
.L_3205:
        /*0018*/ 	.byte	0x04, 0x17
        /*001a*/ 	.short	(.L_3207 - .L_3206)
.L_3206:
        /*001c*/ 	.word	0x00000000
        /*0020*/ 	.short	0x0005
        /*0022*/ 	.short	0x0024
        /*0024*/ 	.byte	0x00, 0xf0, 0x21, 0x00


	//----- nvinfo : EIATTR_KPARAM_INFO
	.align		4
.L_3207:
        /*0028*/ 	.byte	0x04, 0x17
        /*002a*/ 	.short	(.L_3209 - .L_3208)
.L_3208:
        /*002c*/ 	.word	0x00000000
        /*0030*/ 	.short	0x0004
        /*0032*/ 	.short	0x0021
        /*0034*/ 	.byte	0x00, 0xf0, 0x05, 0x00


	//----- nvinfo : EIATTR_KPARAM_INFO
	.align		4
.L_3209:
        /*0038*/ 	.byte	0x04, 0x17
        /*003a*/ 	.short	(.L_3211 - .L_3210)
.L_3210:
        /*003c*/ 	.word	0x00000000
        /*0040*/ 	.short	0x0003
        /*0042*/ 	.short	0x0020
        /*0044*/ 	.byte	0x00, 0xf0, 0x05, 0x00


	//----- nvinfo : EIATTR_KPARAM_INFO
	.align		4
.L_3211:
        /*0048*/ 	.byte	0x04, 0x17
        /*004a*/ 	.short	(.L_3213 - .L_3212)
.L_3212:
        /*004c*/ 	.word	0x00000000
        /*0050*/ 	.short	0x0002
        /*0052*/ 	.short	0x0010
        /*0054*/ 	.byte	0x00, 0xf0, 0x41, 0x00


	//----- nvinfo : EIATTR_KPARAM_INFO
	.align		4
.L_3213:
        /*0058*/ 	.byte	0x04, 0x17
        /*005a*/ 	.short	(.L_3215 - .L_3214)
.L_3214:
        /*005c*/ 	.word	0x00000000
        /*0060*/ 	.short	0x0001
        /*0062*/ 	.short	0x0004
        /*0064*/ 	.byte	0x00, 0xf0, 0x21, 0x00


	//----- nvinfo : EIATTR_KPARAM_INFO
	.align		4
.L_3215:
        /*0068*/ 	.byte	0x04, 0x17
        /*006a*/ 	.short	(.L_3217 - .L_3216)
.L_3216:
        /*006c*/ 	.word	0x00000000
        /*0070*/ 	.short	0x0000
        /*0072*/ 	.short	0x0000
        /*0074*/ 	.byte	0x00, 0xf0, 0x11, 0x00


	//----- nvinfo : EIATTR_SPARSE_MMA_MASK
	.align		4
.L_3217:
        /*0078*/ 	.byte	0x03, 0x50
        /*007a*/ 	.short	0x0000


	//----- nvinfo : EIATTR_MAXREG_COUNT
	.align		4
        /*007c*/ 	.byte	0x03, 0x1b
        /*007e*/ 	.short	0x00ff


	//----- nvinfo : EIATTR_EXTERNS
	.align		4
        /*0080*/ 	.byte	0x04, 0x0f
        /*0082*/ 	.short	(.L_3219 - .L_3218)


	//   ....[0]....
	.align		4
.L_3218:
        /*0084*/ 	.word	index@(__assertfail)


	//----- nvinfo : EIATTR_MERCURY_ISA_VERSION
	.align		4
.L_3219:
        /*0088*/ 	.byte	0x03, 0x5f
        /*008a*/ 	.short	0x0101


	//----- nvinfo : EIATTR_VRC_CTA_INIT_COUNT
	.align		4
        /*008c*/ 	.byte	0x02, 0x4a
	.zero		1
	.zero		1


	//----- nvinfo : EIATTR_SYSCALL_OFFSETS
	.align		4
        /*0090*/ 	.byte	0x04, 0x46
        /*0092*/ 	.short	(.L_3221 - .L_3220)


	//   ....[0]....
.L_3220:
        /*0094*/ 	.word	0x00000e60


	//   ....[1]....
        /*0098*/ 	.word	0x00001df0


	//   ....[2]....
        /*009c*/ 	.word	0x00002cf0


	//   ....[3]....
        /*00a0*/ 	.word	0x00003bd0


	//   ....[4]....
        /*00a4*/ 	.word	0x00005750


	//   ....[5]....
        /*00a8*/ 	.word	0x000064e0


	//   ....[6]....
        /*00ac*/ 	.word	0x00007360


	//   ....[7]....
        /*00b0*/ 	.word	0x000081c0


	//----- nvinfo : EIATTR_EXIT_INSTR_OFFSETS
	.align		4
.L_3221:
        /*00b4*/ 	.byte	0x04, 0x1c
        /*00b6*/ 	.short	(.L_3223 - .L_3222)


	//   ....[0]....
.L_3222:
        /*00b8*/ 	.word	0x00007600


	//   ....[1]....
        /*00bc*/ 	.word	0x00007740


	//   ....[2]....
        /*00c0*/ 	.word	0x00007780


	//   ....[3]....
        /*00c4*/ 	.word	0x00007810


	//   ....[4]....
        /*00c8*/ 	.word	0x00007840


	//   ....[5]....
        /*00cc*/ 	.word	0x00007870


	//   ....[6]....
        /*00d0*/ 	.word	0x000078f0


	//   ....[7]....
        /*00d4*/ 	.word	0x00007920


	//   ....[8]....
        /*00d8*/ 	.word	0x000079b0


	//   ....[9]....
        /*00dc*/ 	.word	0x000079f0


	//   ....[10]....
        /*00e0*/ 	.word	0x00007a30


	//   ....[11]....
        /*00e4*/ 	.word	0x00007b00


	//   ....[12]....
        /*00e8*/ 	.word	0x00007c60


	//   ....[13]....
        /*00ec*/ 	.word	0x00007dc0


	//   ....[14]....
        /*00f0*/ 	.word	0x00007f10


	//   ....[15]....
        /*00f4*/ 	.word	0x00007f40


	//   ....[16]....
        /*00f8*/ 	.word	0x00007f70


	//   ....[17]....
        /*00fc*/ 	.word	0x00008010


	//   ....[18]....
        /*0100*/ 	.word	0x00008060


	//   ....[19]....
        /*0104*/ 	.word	0x000081d0


	//   ....[20]....
        /*0108*/ 	.word	0x000082d0


	//   ....[21]....
        /*010c*/ 	.word	0x00008400


	//   ....[22]....
        /*0110*/ 	.word	0x00008430


	//----- nvinfo : EIATTR_MAX_THREADS
	.align		4
.L_3223:
        /*0114*/ 	.byte	0x04, 0x05
        /*0116*/ 	.short	(.L_3225 - .L_3224)
.L_3224:
        /*0118*/ 	.word	0x00000080
        /*011c*/ 	.word	0x00000001
        /*0120*/ 	.word	0x00000001


	//----- nvinfo : EIATTR_CRS_STACK_SIZE
	.align		4
.L_3225:
        /*0124*/ 	.byte	0x04, 0x1e
        /*0126*/ 	.short	(.L_3227 - .L_3226)
.L_3226:
        /*0128*/ 	.word	0x00000000


	//----- nvinfo : EIATTR_CBANK_PARAM_SIZE
	.align		4
.L_3227:
        /*012c*/ 	.byte	0x03, 0x19
        /*012e*/ 	.short	0x0034


	//----- nvinfo : EIATTR_PARAM_CBANK
	.align		4
        /*0130*/ 	.byte	0x04, 0x0a
        /*0132*/ 	.short	(.L_3229 - .L_3228)
	.align		4
.L_3228:
        /*0134*/ 	.word	index@(.nv.constant0._ZN2at6native27unrolled_elementwise_kernelINS0_13BUnaryFunctorIfffZZZNS0_17atan2_kernel_cudaERNS_18TensorIteratorBaseEENKUlvE_clEvENKUlvE0_clEvEUlffE_EESt5arrayIPcLm2EELi4E23TrivialOffsetCalculatorILi1EjESD_NS0_6memory12LoadWithCastILi1EEENSE_13StoreWithCastILi1EEEEEviT_T0_T2_T3_T4_T5_)
        /*0138*/ 	.short	0x0380
        /*013a*/ 	.short	0x0034


	//----- nvinfo : EIATTR_SW_WAR
	.align		4
.L_3229:
        /*013c*/ 	.byte	0x04, 0x36
        /*013e*/ 	.short	(.L_3231 - .L_3230)
.L_3230:
        /*0140*/ 	.word	0x00000008
.L_3231:


//--------------------- .nv.info._ZN2at6native18elementwise_kernelILi128ELi2EZNS0_22gpu_kernel_impl_nocastINS0_13BUnaryFunctorIfffZZZNS0_17atan2_kernel_cudaERNS_18TensorIteratorBaseEENKUlvE_clEvENKUlvE0_clEvEUlffE_EEEEvS5_RKT_EUliE_EEviT1_ --------------------------
	.section	.nv.info._ZN2at6native18elementwise_kernelILi128ELi2EZNS0_22gpu_kernel_impl_nocastINS0_13BUnaryFunctorIfffZZZNS0_17atan2_kernel_cudaERNS_18TensorIteratorBaseEENKUlvE_clEvENKUlvE0_clEvEUlffE_EEEEvS5_RKT_EUliE_EEviT1_,"",@"SHT_CUDA_INFO"
	.sectionflags	@""
	.align	4


	//----- nvinfo : EIATTR_CUDA_API_VERSION
	.align		4
        /*0000*/ 	.byte	0x04, 0x37
        /*0002*/ 	.short	(.L_3233 - .L_3232)
.L_3232:
        /*0004*/ 	.word	0x00000082


	//----- nvinfo : EIATTR_KPARAM_INFO
	.align		4
.L_3233:
        /*0008*/ 	.byte	0x04, 0x17
        /*000a*/ 	.short	(.L_3235 - .L_3234)
.L_3234:
        /*000c*/ 	.word	0x00000000
        /*0010*/ 	.short	0x0001
        /*0012*/ 	.short	0x0008
        /*0014*/ 	.byte	0x00, 0xf0, 0x61, 0x08


	//----- nvinfo : EIATTR_KPARAM_INFO
	.align		4
.L_3235:
        /*0018*/ 	.byte	0x04, 0x17
        /*001a*/ 	.short	(.L_3237 - .L_3236)
.L_3236:
        /*001c*/ 	.word	0x00000000
        /*0020*/ 	.short	0x0000
        /*0022*/ 	.short	0x0000
        /*0024*/ 	.byte	0x00, 0xf0, 0x11, 0x00


	//----- nvinfo : EIATTR_SPARSE_MMA_MASK
	.align		4
.L_3237:
        /*0028*/ 	.byte	0x03, 0x50
        /*002a*/ 	.short	0x0000


	//----- nvinfo : EIATTR_MAXREG_COUNT
	.align		4
        /*002c*/ 	.byte	0x03, 0x1b
        /*002e*/ 	.short	0x0080


	//----- nvinfo : EIATTR_MERCURY_ISA_VERSION
	.align		4
        /*0030*/ 	.byte	0x03, 0x5f
        /*0032*/ 	.short	0x0101


	//----- nvinfo : EIATTR_VRC_CTA_INIT_COUNT
	.align		4
        /*0034*/ 	.byte	0x02, 0x4a
	.zero		1
	.zero		1


	//----- nvinfo : EIATTR_EXIT_INSTR_OFFSETS
	.align		4
        /*0038*/ 	.byte	0x04, 0x1c
        /*003a*/ 	.short	(.L_3239 - .L_3238)


	//   ....[0]....
.L_3238:
        /*003c*/ 	.word	0x00000470


	//   ....[1]....
        /*0040*/ 	.word	0x00000790


	//   ....[2]....
        /*0044*/ 	.word	0x00001e20


	//   ....[3]....
        /*0048*/ 	.word	0x00003400


	//----- nvinfo : EIATTR_MAX_THREADS
	.align		4
.L_3239:
        /*004c*/ 	.byte	0x04, 0x05
        /*004e*/ 	.short	(.L_3241 - .L_3240)
.L_3240:
        /*0050*/ 	.word	0x00000080
        /*0054*/ 	.word	0x00000001
        /*0058*/ 	.word	0x00000001


	//----- nvinfo : EIATTR_CRS_STACK_SIZE
	.align		4
.L_3241:
        /*005c*/ 	.byte	0x04, 0x1e
        /*005e*/ 	.short	(.L_3243 - .L_3242)
.L_3242:
        /*0060*/ 	.word	0x00000000


	//----- nvinfo : EIATTR_CBANK_PARAM_SIZE
	.align		4
.L_3243:
        /*0064*/ 	.byte	0x03, 0x19
        /*0066*/ 	.short	0x0220


	//----- nvinfo : EIATTR_PARAM_CBANK
	.align		4
        /*0068*/ 	.byte	0x04, 0x0a
        /*006a*/ 	.short	(.L_3245 - .L_3244)
	.align		4
.L_3244:
        /*006c*/ 	.word	index@(.nv.constant0._ZN2at6native18elementwise_kernelILi128ELi2EZNS0_22gpu_kernel_impl_nocastINS0_13BUnaryFunctorIfffZZZNS0_17atan2_kernel_cudaERNS_18TensorIteratorBaseEENKUlvE_clEvENKUlvE0_clEvEUlffE_EEEEvS5_RKT_EUliE_EEviT1_)
        /*0070*/ 	.short	0x0380
        /*0072*/ 	.short	0x0220


	//----- nvinfo : EIATTR_SW_WAR
	.align		4
.L_3245:
        /*0074*/ 	.byte	0x04, 0x36
        /*0076*/ 	.short	(.L_3247 - .L_3246)
.L_3246:
        /*0078*/ 	.word	0x00000008
.L_3247:


//--------------------- .nv.info._ZN2at6native27unrolled_elementwise_kernelINS0_13BUnaryFunctorIfffZZZNS0_17atan2_kernel_cudaERNS_18TensorIteratorBaseEENKUlvE_clEvENKUlvE0_clEvEUlffE_EESt5arrayIPcLm2EELi4E23TrivialOffsetCalculatorILi1EjESD_NS0_6memory15LoadWithoutCastENSE_16StoreWithoutCastEEEviT_T0_T2_T3_T4_T5_ --------------------------
	.section	.nv.info._ZN2at6native27unrolled_elementwise_kernelINS0_13BUnaryFunctorIfffZZZNS0_17atan2_kernel_cudaERNS_18TensorIteratorBaseEENKUlvE_clEvENKUlvE0_clEvEUlffE_EESt5arrayIPcLm2EELi4E23TrivialOffsetCalculatorILi1EjESD_NS0_6memory15LoadWithoutCastENSE_16StoreWithoutCastEEEviT_T0_T2_T3_T4_T5_,"",@"SHT_CUDA_INFO"
	.sectionflags	@""
	.align	4


	//----- nvinfo : EIATTR_CUDA_API_VERSION
	.align		4
        /*0000*/ 	.byte	0x04, 0x37
        /*0002*/ 	.short	(.L_3249 - .L_3248)
.L_3248:
        /*0004*/ 	.word	0x00000082


	//----- nvinfo : EIATTR_KPARAM_INFO
	.align		4
.L_3249:
        /*0008*/ 	.byte	0x04, 0x17
        /*000a*/ 	.short	(.L_3251 - .L_3250)
.L_3250:
        /*000c*/ 	.word	0x00000000
        /*0010*/ 	.short	0x0006
        /*0012*/ 	.short	0x0023
        /*0014*/ 	.byte	0x00, 0xf0, 0x05, 0x00


	//----- nvinfo : EIATTR_KPARAM_INFO
	.align		4
.L_3251:
        /*0018*/ 	.byte	0x04, 0x17
        /*001a*/ 	.short	(.L_3253 - .L_3252)
.L_3252:
        /*001c*/ 	.word	0x00000000
        /*0020*/ 	.short	0x0005
        /*0022*/ 	.short	0x0022
        /*0024*/ 	.byte	0x00, 0xf0, 0x05, 0x00


	//----- nvinfo : EIATTR_KPARAM_INFO
	.align		4
.L_3253:
        /*0028*/ 	.byte	0x04, 0x17
        /*002a*/ 	.short	(.L_3255 - .L_3254)
.L_3254:
        /*002c*/ 	.word	0x00000000
        /*0030*/ 	.short	0x0004
        /*0032*/ 	.short	0x0021
        /*0034*/ 	.byte	0x00, 0xf0, 0x05, 0x00


	//----- nvinfo : EIATTR_KPARAM_INFO
	.align		4
.L_3255:
        /*0038*/ 	.byte	0x04, 0x17
        /*003a*/ 	.short	(.L_3257 - .L_3256)
.L_3256:
        /*003c*/ 	.word	0x00000000
        /*0040*/ 	.short	0x0003
        /*0042*/ 	.short	0x0020
        /*0044*/ 	.byte	0x00, 0xf0, 0x05, 0x00


	//----- nvinfo : EIATTR_KPARAM_INFO
	.align		4
.L_3257:
        /*0048*/ 	.byte	0x04, 0x17
        /*004a*/ 	.short	(.L_3259 - .L_3258)
.L_3258:
        /*004c*/ 	.word	0x00000000
        /*0050*/ 	.short	0x0002
        /*0052*/ 	.short	0x0010
        /*0054*/ 	.byte	0x00, 0xf0, 0x41, 0x00


	//----- nvinfo : EIATTR_KPARAM_INFO
	.align		4
.L_3259:
        /*0058*/ 	.byte	0x04, 0x17
        /*005a*/ 	.short	(.L_3261 - .L_3260)
.L_3260:
        /*005c*/ 	.word	0x00000000
        /*0060*/ 	.short	0x0001
        /*0062*/ 	.short	0x0004
        /*0064*/ 	.byte	0x00, 0xf0, 0x21, 0x00


	//----- nvinfo : EIATTR_KPARAM_INFO
	.align		4
.L_3261:
        /*0068*/ 	.byte	0x04, 0x17
        /*006a*/ 	.short	(.L_3263 - .L_3262)
.L_3262:
        /*006c*/ 	.word	0x00000000
        /*0070*/ 	.short	0x0000
        /*0072*/ 	.short	0x0000
        /*0074*/ 	.byte	0x00, 0xf0, 0x11, 0x00


	//----- nvinfo : EIATTR_SPARSE_MMA_MASK
	.align		4
.L_3263:
        /*0078*/ 	.byte	0x03, 0x50
        /*007a*/ 	.short	0x0000


	//----- nvinfo : EIATTR_MAXREG_COUNT
	.align		4
        /*007c*/ 	.byte	0x03, 0x1b
        /*007e*/ 	.short	0x00ff


	//----- nvinfo : EIATTR_MERCURY_ISA_VERSION
	.align		4
        /*0080*/ 	.byte	0x03, 0x5f
        /*0082*/ 	.short	0x0101


	//----- nvinfo : EIATTR_VRC_CTA_INIT_COUNT
	.align		4
        /*0084*/ 	.byte	0x02, 0x4a
	.zero		1
	.zero		1


	//----- nvinfo : EIATTR_EXIT_INSTR_OFFSETS
	.align		4
        /*0088*/ 	.byte	0x04, 0x1c
        /*008a*/ 	.short	(.L_3265 - .L_3264)


	//   ....[0]....
.L_3264:
        /*008c*/ 	.word	0x00001090


	//   ....[1]....
        /*0090*/ 	.word	0x000010e0


	//----- nvinfo : EIATTR_MAX_THREADS
	.align		4
.L_3265:
        /*0094*/ 	.byte	0x04, 0x05
        /*0096*/ 	.short	(.L_3267 - .L_3266)
.L_3266:
        /*0098*/ 	.word	0x00000080
        /*009c*/ 	.word	0x00000001
        /*00a0*/ 	.word	0x00000001


	//----- nvinfo : EIATTR_CRS_STACK_SIZE
	.align		4
.L_3267:
        /*00a4*/ 	.byte	0x04, 0x1e
        /*00a6*/ 	.short	(.L_3269 - .L_3268)
.L_3268:
        /*00a8*/ 	.word	0x00000000


	//----- nvinfo : EIATTR_CBANK_PARAM_SIZE
	.align		4
.L_3269:
        /*00ac*/ 	.byte	0x03, 0x19
        /*00ae*/ 	.short	0x0024


	//----- nvinfo : EIATTR_PARAM_CBANK
	.align		4
        /*00b0*/ 	.byte	0x04, 0x0a
        /*00b2*/ 	.short	(.L_3271 - .L_3270)
	.align		4
.L_3270:
        /*00b4*/ 	.word	index@(.nv.constant0._ZN2at6native27unrolled_elementwise_kernelINS0_13BUnaryFunctorIfffZZZNS0_17atan2_kernel_cudaERNS_18TensorIteratorBaseEENKUlvE_clEvENKUlvE0_clEvEUlffE_EESt5arrayIPcLm2EELi4E23TrivialOffsetCalculatorILi1EjESD_NS0_6memory15LoadWithoutCastENSE_16StoreWithoutCastEEEviT_T0_T2_T3_T4_T5_)
        /*00b8*/ 	.short	0x0380
        /*00ba*/ 	.short	0x0024


	//----- nvinfo : EIATTR_SW_WAR
	.align		4
.L_3271:
        /*00bc*/ 	.byte	0x04, 0x36
        /*00be*/ 	.short	(.L_3273 - .L_3272)
.L_3272:
        /*00c0*/ 	.word	0x00000008
.L_3273:


//--------------------- .nv.info._ZN2at6native29vectorized_elementwise_kernelILi2ENS0_13BUnaryFunctorIfffZZZNS0_17atan2_kernel_cudaERNS_18TensorIteratorBaseEENKUlvE_clEvENKUlvE0_clEvEUlffE_EESt5arrayIPcLm2EEEEviT0_T1_ --------------------------
	.section	.nv.info._ZN2at6native29vectorized_elementwise_kernelILi2ENS0_13BUnaryFunctorIfffZZZNS0_17atan2_kernel_cudaERNS_18TensorIteratorBaseEENKUlvE_clEvENKUlvE0_clEvEUlffE_EESt5arrayIPcLm2EEEEviT0_T1_,"",@"SHT_CUDA_INFO"
	.sectionflags	@""
	.align	4


	//----- nvinfo : EIATTR_CUDA_API_VERSION
	.align		4
        /*0000*/ 	.byte	0x04, 0x37
        /*0002*/ 	.short	(.L_3275 - .L_3274)
.L_3274:
        /*0004*/ 	.word	0x00000082


	//----- nvinfo : EIATTR_KPARAM_INFO
	.align		4
.L_3275:
        /*0008*/ 	.byte	0x04, 0x17
        /*000a*/ 	.short	(.L_3277 - .L_3276)
.L_3276:
        /*000c*/ 	.word	0x00000000
        /*0010*/ 	.short	0x0002
        /*0012*/ 	.short	0x0010
        /*0014*/ 	.byte	0x00, 0xf0, 0x41, 0x00


	//----- nvinfo : EIATTR_KPARAM_INFO
	.align		4
.L_3277:
        /*0018*/ 	.byte	0x04, 0x17
        /*001a*/ 	.short	(.L_3279 - .L_3278)
.L_3278:
        /*001c*/ 	.word	0x00000000
        /*0020*/ 	.short	0x0001
        /*0022*/ 	.short	0x0004
        /*0024*/ 	.byte	0x00, 0xf0, 0x21, 0x00


	//----- nvinfo : EIATTR_KPARAM_INFO
	.align		4
.L_3279:
        /*0028*/ 	.byte	0x04, 0x17
        /*002a*/ 	.short	(.L_3281 - .L_3280)
.L_3280:
        /*002c*/ 	.word	0x00000000
        /*0030*/ 	.short	0x0000
        /*0032*/ 	.short	0x0000
        /*0034*/ 	.byte	0x00, 0xf0, 0x11, 0x00


	//----- nvinfo : EIATTR_SPARSE_MMA_MASK
	.align		4
.L_3281:
        /*0038*/ 	.byte	0x03, 0x50
        /*003a*/ 	.short	0x0000


	//----- nvinfo : EIATTR_MAXREG_COUNT
	.align		4
        /*003c*/ 	.byte	0x03, 0x1b
        /*003e*/ 	.short	0x00ff


	//----- nvinfo : EIATTR_MERCURY_ISA_VERSION
	.align		4
        /*0040*/ 	.byte	0x03, 0x5f
        /*0042*/ 	.short	0x0101


	//----- nvinfo : EIATTR_VRC_CTA_INIT_COUNT
	.align		4
        /*0044*/ 	.byte	0x02, 0x4a
	.zero		1
	.zero		1


	//----- nvinfo : EIATTR_EXIT_INSTR_OFFSETS
	.align		4
        /*0048*/ 	.byte	0x04, 0x1c
        /*004a*/ 	.short	(.L_3283 - .L_3282)


	//   ....[0]....
.L_3282:
        /*004c*/ 	.word	0x000020a0


	//   ....[1]....
        /*0050*/ 	.word	0x000020f0


	//   ....[2]....
        /*0054*/ 	.word	0x000037c0


	//----- nvinfo : EIATTR_MAX_THREADS
	.align		4
.L_3283:
        /*0058*/ 	.byte	0x04, 0x05
        /*005a*/ 	.short	(.L_3285 - .L_3284)
.L_3284:
        /*005c*/ 	.word	0x00000080
        /*0060*/ 	.word	0x00000001
        /*0064*/ 	.word	0x00000001


	//----- nvinfo : EIATTR_CRS_STACK_SIZE
	.align		4
.L_3285:
        /*0068*/ 	.byte	0x04, 0x1e
        /*006a*/ 	.short	(.L_3287 - .L_3286)
.L_3286:
        /*006c*/ 	.word	0x00000000


	//----- nvinfo : EIATTR_CBANK_PARAM_SIZE
	.align		4
.L_3287:
        /*0070*/ 	.byte	0x03, 0x19
        /*0072*/ 	.short	0x0020


	//----- nvinfo : EIATTR_PARAM_CBANK
	.align		4
        /*0074*/ 	.byte	0x04, 0x0a
        /*0076*/ 	.short	(.L_3289 - .L_3288)
	.align		4
.L_3288:
        /*0078*/ 	.word	index@(.nv.constant0._ZN2at6native29vectorized_elementwise_kernelILi2ENS0_13BUnaryFunctorIfffZZZNS0_17atan2_kernel_cudaERNS_18TensorIteratorBaseEENKUlvE_clEvENKUlvE0_clEvEUlffE_EESt5arrayIPcLm2EEEEviT0_T1_)
        /*007c*/ 	.short	0x0380
        /*007e*/ 	.short	0x0020


	//----- nvinfo : EIATTR_SW_WAR
	.align		4
.L_3289:
        /*0080*/ 	.byte	0x04, 0x36
        /*0082*/ 	.short	(.L_3291 - .L_3290)
.L_3290:
        /*0084*/ 	.word	0x00000008
.L_3291:


//--------------------- .nv.info._ZN2at6native29vectorized_elementwise_kernelILi4ENS0_13BUnaryFunctorIfffZZZNS0_17atan2_kernel_cudaERNS_18TensorIteratorBaseEENKUlvE_clEvENKUlvE0_clEvEUlffE_EESt5arrayIPcLm2EEEEviT0_T1_ --------------------------
	.section	.nv.info._ZN2at6native29vectorized_elementwise_kernelILi4ENS0_13BUnaryFunctorIfffZZZNS0_17atan2_kernel_cudaERNS_18TensorIteratorBaseEENKUlvE_clEvENKUlvE0_clEvEUlffE_EESt5arrayIPcLm2EEEEviT0_T1_,"",@"SHT_CUDA_INFO"
	.sectionflags	@""
	.align	4


	//----- nvinfo : EIATTR_CUDA_API_VERSION
	.align		4
        /*0000*/ 	.byte	0x04, 0x37
        /*0002*/ 	.short	(.L_3293 - .L_3292)
.L_3292:
        /*0004*/ 	.word	0x00000082


	//----- nvinfo : EIATTR_KPARAM_INFO
	.align		4
.L_3293:
        /*0008*/ 	.byte	0x04, 0x17
        /*000a*/ 	.short	(.L_3295 - .L_3294)
.L_3294:
        /*000c*/ 	.word	0x00000000
        /*0010*/ 	.short	0x0002
        /*0012*/ 	.short	0x0010
        /*0014*/ 	.byte	0x00, 0xf0, 0x41, 0x00


	//----- nvinfo : EIATTR_KPARAM_INFO
	.align		4
.L_3295:
        /*0018*/ 	.byte	0x04, 0x17
        /*001a*/ 	.short	(.L_3297 - .L_3296)
.L_3296:
        /*001c*/ 	.word	0x00000000
        /*0020*/ 	.short	0x0001
        /*0022*/ 	.short	0x0004
        /*0024*/ 	.byte	0x00, 0xf0, 0x21, 0x00


	//----- nvinfo : EIATTR_KPARAM_INFO
	.align		4
.L_3297:
        /*0028*/ 	.byte	0x04, 0x17
        /*002a*/ 	.short	(.L_3299 - .L_3298)
.L_3298:
        /*002c*/ 	.word	0x00000000
        /*0030*/ 	.short	0x0000
        /*0032*/ 	.short	0x0000
        /*0034*/ 	.byte	0x00, 0xf0, 0x11, 0x00


	//----- nvinfo : EIATTR_SPARSE_MMA_MASK
	.align		4
.L_3299:
        /*0038*/ 	.byte	0x03, 0x50
        /*003a*/ 	.short	0x0000


	//----- nvinfo : EIATTR_MAXREG_COUNT
	.align		4
        /*003c*/ 	.byte	0x03, 0x1b
        /*003e*/ 	.short	0x00ff


	//----- nvinfo : EIATTR_MERCURY_ISA_VERSION
	.align		4
        /*0040*/ 	.byte	0x03, 0x5f
        /*0042*/ 	.short	0x0101


	//----- nvinfo : EIATTR_VRC_CTA_INIT_COUNT
	.align		4
        /*0044*/ 	.byte	0x02, 0x4a
	.zero		1
	.zero		1


	//----- nvinfo : EIATTR_EXIT_INSTR_OFFSETS
	.align		4
        /*0048*/ 	.byte	0x04, 0x1c
        /*004a*/ 	.short	(.L_3301 - .L_3300)


	//   ....[0]....
.L_3300:
        /*004c*/ 	.word	0x00002090


	//   ....[1]....
        /*0050*/ 	.word	0x000020e0


	//   ....[2]....
        /*0054*/ 	.word	0x00003770


	//----- nvinfo : EIATTR_MAX_THREADS
	.align		4
.L_3301:
        /*0058*/ 	.byte	0x04, 0x05
        /*005a*/ 	.short	(.L_3303 - .L_3302)
.L_3302:
        /*005c*/ 	.word	0x00000080
        /*0060*/ 	.word	0x00000001
        /*0064*/ 	.word	0x00000001


	//----- nvinfo : EIATTR_CRS_STACK_SIZE
	.align		4
.L_3303:
        /*0068*/ 	.byte	0x04, 0x1e
        /*006a*/ 	.short	(.L_3305 - .L_3304)
.L_3304:
        /*006c*/ 	.word	0x00000000


	//----- nvinfo : EIATTR_CBANK_PARAM_SIZE
	.align		4
.L_3305:
        /*0070*/ 	.byte	0x03, 0x19
        /*0072*/ 	.short	0x0020


	//----- nvinfo : EIATTR_PARAM_CBANK
	.align		4
        /*0074*/ 	.byte	0x04, 0x0a
        /*0076*/ 	.short	(.L_3307 - .L_3306)
	.align		4
.L_3306:
        /*0078*/ 	.word	index@(.nv.constant0._ZN2at6native29vectorized_elementwise_kernelILi4ENS0_13BUnaryFunctorIfffZZZNS0_17atan2_kernel_cudaERNS_18TensorIteratorBaseEENKUlvE_clEvENKUlvE0_clEvEUlffE_EESt5arrayIPcLm2EEEEviT0_T1_)
        /*007c*/ 	.short	0x0380
        /*007e*/ 	.short	0x0020


	//----- nvinfo : EIATTR_SW_WAR
	.align		4
.L_3307:
        /*0080*/ 	.byte	0x04, 0x36
        /*0082*/ 	.short	(.L_3309 - .L_3308)
.L_3308:
        /*0084*/ 	.word	0x00000008
.L_3309:


//--------------------- .nv.info._ZN2at6native29vectorized_elementwise_kernelILi8ENS0_13BUnaryFunctorIfffZZZNS0_17atan2_kernel_cudaERNS_18TensorIteratorBaseEENKUlvE_clEvENKUlvE0_clEvEUlffE_EESt5arrayIPcLm2EEEEviT0_T1_ --------------------------
	.section	.nv.info._ZN2at6native29vectorized_elementwise_kernelILi8ENS0_13BUnaryFunctorIfffZZZNS0_17atan2_kernel_cudaERNS_18TensorIteratorBaseEENKUlvE_clEvENKUlvE0_clEvEUlffE_EESt5arrayIPcLm2EEEEviT0_T1_,"",@"SHT_CUDA_INFO"
	.sectionflags	@""
	.align	4


	//----- nvinfo : EIATTR_CUDA_API_VERSION
	.align		4
        /*0000*/ 	.byte	0x04, 0x37
        /*0002*/ 	.short	(.L_3311 - .L_3310)
.L_3310:
        /*0004*/ 	.word	0x00000082


	//----- nvinfo : EIATTR_KPARAM_INFO
	.align		4
.L_3311:
        /*0008*/ 	.byte	0x04, 0x17
        /*000a*/ 	.short	(.L_3313 - .L_3312)
.L_3312:
        /*000c*/ 	.word	0x00000000
        /*0010*/ 	.short	0x0002
        /*0012*/ 	.short	0x0010
        /*0014*/ 	.byte	0x00, 0xf0, 0x41, 0x00


	//----- nvinfo : EIATTR_KPARAM_INFO
	.align		4
.L_3313:
        /*0018*/ 	.byte	0x04, 0x17
        /*001a*/ 	.short	(.L_3315 - .L_3314)
.L_3314:
        /*001c*/ 	.word	0x00000000
        /*0020*/ 	.short	0x0001
        /*0022*/ 	.short	0x0004
        /*0024*/ 	.byte	0x00, 0xf0, 0x21, 0x00


	//----- nvinfo : EIATTR_KPARAM_INFO
	.align		4
.L_3315:
        /*0028*/ 	.byte	0x04, 0x17
        /*002a*/ 	.short	(.L_3317 - .L_3316)
.L_3316:
        /*002c*/ 	.word	0x00000000
        /*0030*/ 	.short	0x0000
        /*0032*/ 	.short	0x0000
        /*0034*/ 	.byte	0x00, 0xf0, 0x11, 0x00


	//----- nvinfo : EIATTR_SPARSE_MMA_MASK
	.align		4
.L_3317:
        /*0038*/ 	.byte	0x03, 0x50
        /*003a*/ 	.short	0x0000


	//----- nvinfo : EIATTR_MAXREG_COUNT
	.align		4
        /*003c*/ 	.byte	0x03, 0x1b
        /*003e*/ 	.short	0x00ff


	//----- nvinfo : EIATTR_MERCURY_ISA_VERSION
	.align		4
        /*0040*/ 	.byte	0x03, 0x5f
        /*0042*/ 	.short	0x0101


	//----- nvinfo : EIATTR_VRC_CTA_INIT_COUNT
	.align		4
        /*0044*/ 	.byte	0x02, 0x4a
	.zero		1
	.zero		1


	//----- nvinfo : EIATTR_EXIT_INSTR_OFFSETS
	.align		4
        /*0048*/ 	.byte	0x04, 0x1c
        /*004a*/ 	.short	(.L_3319 - .L_3318)


	//   ....[0]....
.L_3318:
        /*004c*/ 	.word	0x00000010


	//----- nvinfo : EIATTR_MAX_THREADS
	.align		4
.L_3319:
        /*0050*/ 	.byte	0x04, 0x05
        /*0052*/ 	.short	(.L_3321 - .L_3320)
.L_3320:
        /*0054*/ 	.word	0x00000080
        /*0058*/ 	.word	0x00000001
        /*005c*/ 	.word	0x00000001


	//----- nvinfo : EIATTR_CBANK_PARAM_SIZE
	.align		4
.L_3321:
        /*0060*/ 	.byte	0x03, 0x19
        /*0062*/ 	.short	0x0020


	//----- nvinfo : EIATTR_PARAM_CBANK
	.align		4
        /*0064*/ 	.byte	0x04, 0x0a
        /*0066*/ 	.short	(.L_3323 - .L_3322)
	.align		4
.L_3322:
        /*0068*/ 	.word	index@(.nv.constant0._ZN2at6native29vectorized_elementwise_kernelILi8ENS0_13BUnaryFunctorIfffZZZNS0_17atan2_kernel_cudaERNS_18TensorIteratorBaseEENKUlvE_clEvENKUlvE0_clEvEUlffE_EESt5arrayIPcLm2EEEEviT0_T1_)
        /*006c*/ 	.short	0x0380
        /*006e*/ 	.short	0x0020


	//----- nvinfo : EIATTR_SW_WAR
	.align		4
.L_3323:
        /*0070*/ 	.byte	0x04, 0x36
        /*0072*/ 	.short	(.L_3325 - .L_3324)
.L_3324:
        /*0074*/ 	.word	0x00000008
.L_3325:


//--------------------- .nv.info._ZN2at6native18elementwise_kernelILi128ELi4EZNS0_15gpu_kernel_implINS0_13AUnaryFunctorIfffZZZNS0_17atan2_kernel_cudaERNS_18TensorIteratorBaseEENKUlvE_clEvENKUlvE0_clEvEUlffE_EEEEvS5_RKT_EUliE_EEviT1_ --------------------------
	.section	.nv.info._ZN2at6native18elementwise_kernelILi128ELi4EZNS0_15gpu_kernel_implINS0_13AUnaryFunctorIfffZZZNS0_17atan2_kernel_cudaERNS_18TensorIteratorBaseEENKUlvE_clEvENKUlvE0_clEvEUlffE_EEEEvS5_RKT_EUliE_EEviT1_,"",@"SHT_CUDA_INFO"
	.sectionflags	@""
	.align	4


	//----- nvinfo : EIATTR_CUDA_API_VERSION
	.align		4
        /*0000*/ 	.byte	0x04, 0x37
        /*0002*/ 	.short	(.L_3327 - .L_3326)
.L_3326:
        /*0004*/ 	.word	0x00000082


	//----- nvinfo : EIATTR_KPARAM_INFO
	.align		4
.L_3327:
        /*0008*/ 	.byte	0x04, 0x17
        /*000a*/ 	.short	(.L_3329 - .L_3328)
.L_3328:
        /*000c*/ 	.word	0x00000000
        /*0010*/ 	.short	0x0001
        /*0012*/ 	.short	0x0008
        /*0014*/ 	.byte	0x00, 0xf0, 0x81, 0x08


	//----- nvinfo : EIATTR_KPARAM_INFO
	.align		4
.L_3329:
        /*0018*/ 	.byte	0x04, 0x17
        /*001a*/ 	.short	(.L_3331 - .L_3330)
.L_3330:
        /*001c*/ 	.word	0x00000000
        /*0020*/ 	.short	0x0000
        /*0022*/ 	.short	0x0000
        /*0024*/ 	.byte	0x00, 0xf0, 0x11, 0x00


	//----- nvinfo : EIATTR_SPARSE_MMA_MASK
	.align		4
.L_3331:
        /*0028*/ 	.byte	0x03, 0x50
        /*002a*/ 	.short	0x0000


	//----- nvinfo : EIATTR_MAXREG_COUNT
	.align		4
        /*002c*/ 	.byte	0x03, 0x1b
        /*002e*/ 	.short	0x0080


	//----- nvinfo : EIATTR_EXTERNS
	.align		4
        /*0030*/ 	.byte	0x04, 0x0f
        /*0032*/ 	.short	(.L_3333 - .L_3332)


	//   ....[0]....
	.align		4
.L_3332:
        /*0034*/ 	.word	index@(__assertfail)


	//----- nvinfo : EIATTR_MERCURY_ISA_VERSION
	.align		4
.L_3333:
        /*0038*/ 	.byte	0x03, 0x5f
        /*003a*/ 	.short	0x0101


	//----- nvinfo : EIATTR_VRC_CTA_INIT_COUNT
	.align		4
        /*003c*/ 	.byte	0x02, 0x4a
	.zero		1
	.zero		1


	//----- nvinfo : EIATTR_SYSCALL_OFFSETS
	.align		4
        /*0040*/ 	.byte	0x04, 0x46
        /*0042*/ 	.short	(.L_3335 - .L_3334)


	//   ....[0]....
.L_3334:
        /*0044*/ 	.word	0x00002170


	//   ....[1]....
        /*0048*/ 	.word	0x00003200


	//   ....[2]....
        /*004c*/ 	.word	0x00005490


	//   ....[3]....
        /*0050*/ 	.word	0x00006380


	//   ....[4]....
        /*0054*/ 	.word	0x00008720


	//   ....[5]....
        /*0058*/ 	.word	0x00009610


	//   ....[6]....
        /*005c*/ 	.word	0x0000b9c0


	//   ....[7]....
        /*0060*/ 	.word	0x0000c890


	//----- nvinfo : EIATTR_EXIT_INSTR_OFFSETS
	.align		4
.L_3335:
        /*0064*/ 	.byte	0x04, 0x1c
        /*0066*/ 	.short	(.L_3337 - .L_3336)


	//   ....[0]....
.L_3336:
        /*0068*/ 	.word	0x000098c0


	//   ....[1]....
        /*006c*/ 	.word	0x0000be10


	//   ....[2]....
        /*0070*/ 	.word	0x0000be50


	//   ....[3]....
        /*0074*/ 	.word	0x0000bee0


	//   ....[4]....
        /*0078*/ 	.word	0x0000bf10


	//   ....[5]....
        /*007c*/ 	.word	0x0000bf40


	//   ....[6]....
        /*0080*/ 	.word	0x0000bfc0


	//   ....[7]....
        /*0084*/ 	.word	0x0000bff0


	//   ....[8]....
        /*0088*/ 	.word	0x0000c080


	//   ....[9]....
        /*008c*/ 	.word	0x0000c0c0


	//   ....[10]....
        /*0090*/ 	.word	0x0000c100


	//   ....[11]....
        /*0094*/ 	.word	0x0000c1d0


	//   ....[12]....
        /*0098*/ 	.word	0x0000c330


	//   ....[13]....
        /*009c*/ 	.word	0x0000c490


	//   ....[14]....
        /*00a0*/ 	.word	0x0000c5e0


	//   ....[15]....
        /*00a4*/ 	.word	0x0000c610


	//   ....[16]....
        /*00a8*/ 	.word	0x0000c640


	//   ....[17]....
        /*00ac*/ 	.word	0x0000c6e0


	//   ....[18]....
        /*00b0*/ 	.word	0x0000c730


	//   ....[19]....
        /*00b4*/ 	.word	0x0000c8a0


	//   ....[20]....
        /*00b8*/ 	.word	0x0000c9a0


	//   ....[21]....
        /*00bc*/ 	.word	0x0000cad0


	//   ....[22]....
        /*00c0*/ 	.word	0x0000cb00


	//----- nvinfo : EIATTR_MAX_THREADS
	.align		4
.L_3337:
        /*00c4*/ 	.byte	0x04, 0x05
        /*00c6*/ 	.short	(.L_3339 - .L_3338)
.L_3338:
        /*00c8*/ 	.word	0x00000080
        /*00cc*/ 	.word	0x00000001
        /*00d0*/ 	.word	0x00000001


	//----- nvinfo : EIATTR_CRS_STACK_SIZE
	.align		4
.L_3339:
        /*00d4*/ 	.byte	0x04, 0x1e
        /*00d6*/ 	.short	(.L_3341 - .L_3340)
.L_3340:
        /*00d8*/ 	.word	0x00000000


	//----- nvinfo : EIATTR_CBANK_PARAM_SIZE
	.align		4
.L_3341:
        /*00dc*/ 	.byte	0x03, 0x19
        /*00de*/ 	.short	0x0228


	//----- nvinfo : EIATTR_PARAM_CBANK
	.align		4
        /*00e0*/ 	.byte	0x04, 0x0a
        /*00e2*/ 	.short	(.L_3343 - .L_3342)
	.align		4
.L_3342:
        /*00e4*/ 	.word	index@(.nv.constant0._ZN2at6native18elementwise_kernelILi128ELi4EZNS0_15gpu_kernel_implINS0_13AUnaryFunctorIfffZZZNS0_17atan2_kernel_cudaERNS_18TensorIteratorBaseEENKUlvE_clEvENKUlvE0_clEvEUlffE_EEEEvS5_RKT_EUliE_EEviT1_)
        /*00e8*/ 	.short	0x0380
        /*00ea*/ 	.short	0x0228


	//----- nvinfo : EIATTR_SW_WAR
	.align		4
.L_3343:
        /*00ec*/ 	.byte	0x04, 0x36
        /*00ee*/ 	.short	(.L_3345 - .L_3344)
.L_3344:
        /*00f0*/ 	.word	0x00000008
.L_3345:


//--------------------- .nv.info._ZN2at6native27unrolled_elementwise_kernelINS0_13AUnaryFunctorIfffZZZNS0_17atan2_kernel_cudaERNS_18TensorIteratorBaseEENKUlvE_clEvENKUlvE0_clEvEUlffE_EESt5arrayIPcLm2EELi4E23TrivialOffsetCalculatorILi1EjESD_NS0_6memory12LoadWithCastILi1EEENSE_13StoreWithCastILi1EEEEEviT_T0_T2_T3_T4_T5_ --------------------------
	.section	.nv.info._ZN2at6native27unrolled_elementwise_kernelINS0_13AUnaryFunctorIfffZZZNS0_17atan2_kernel_cudaERNS_18TensorIteratorBaseEENKUlvE_clEvENKUlvE0_clEvEUlffE_EESt5arrayIPcLm2EELi4E23TrivialOffsetCalculatorILi1EjESD_NS0_6memory12LoadWithCastILi1EEENSE_13StoreWithCastILi1EEEEEviT_T0_T2_T3_T4_T5_,"",@"SHT_CUDA_INFO"
	.sectionflags	@""
	.align	4


	//----- nvinfo : EIATTR_CUDA_API_VERSION
	.align		4
        /*0000*/ 	.byte	0x04, 0x37
        /*0002*/ 	.short	(.L_3347 - .L_3346)
.L_3346:
        /*0004*/ 	.word	0x00000082


	//----- nvinfo : EIATTR_KPARAM_INFO
	.align		4
.L_3347:
        /*0008*/ 	.byte	0x04, 0x17
        /*000a*/ 	.short	(.L_3349 - .L_3348)
.L_3348:
        /*000c*/ 	.word	0x00000000
        /*0010*/ 	.short	0x0006
        /*0012*/ 	.short	0x002c
        /*0014*/ 	.byte	0x00, 0xf0, 0x21, 0x00


	//----- nvinfo : EIATTR_KPARAM_INFO
	.align		4
.L_3349:
        /*0018*/ 	.byte	0x04, 0x17
        /*001a*/ 	.short	(.L_3351 - .L_3350)
.L_3350:
        /*001c*/ 	.word	0x00000000
        /*0020*/ 	.short	0x0005
        /*0022*/ 	.short	0x0024
        /*0024*/ 	.byte	0x00, 0xf0, 0x21, 0x00


	//----- nvinfo : EIATTR_KPARAM_INFO
	.align		4
.L_3351:
        /*0028*/ 	.byte	0x04, 0x17
        /*002a*/ 	.short	(.L_3353 - .L_3352)
.L_3352:
        /*002c*/ 	.word	0x00000000
        /*0030*/ 	.short	0x0004
        /*0032*/ 	.short	0x0021
        /*0034*/ 	.byte	0x00, 0xf0, 0x05, 0x00


	//----- nvinfo : EIATTR_KPARAM_INFO
	.align		4
.L_3353:
        /*0038*/ 	.byte	0x04, 0x17
        /*003a*/ 	.short	(.L_3355 - .L_3354)
.L_3354:
        /*003c*/ 	.word	0x00000000
        /*0040*/ 	.short	0x0003
        /*0042*/ 	.short	0x0020
        /*0044*/ 	.byte	0x00, 0xf0, 0x05, 0x00


	//----- nvinfo : EIATTR_KPARAM_INFO
	.align		4
.L_3355:
        /*0048*/ 	.byte	0x04, 0x17
        /*004a*/ 	.short	(.L_3357 - .L_3356)
.L_3356:
        /*004c*/ 	.word	0x00000000
        /*0050*/ 	.short	0x0002
        /*0052*/ 	.short	0x0010
        /*0054*/ 	.byte	0x00, 0xf0, 0x41, 0x00


	//----- nvinfo : EIATTR_KPARAM_INFO
	.align		4
.L_3357:
        /*0058*/ 	.byte	0x04, 0x17
        /*005a*/ 	.short	(.L_3359 - .L_3358)
.L_3358:
        /*005c*/ 	.word	0x00000000
        /*0060*/ 	.short	0x0001
        /*0062*/ 	.short	0x0004
        /*0064*/ 	.byte	0x00, 0xf0, 0x21, 0x00


	//----- nvinfo : EIATTR_KPARAM_INFO
	.align		4
.L_3359:
        /*0068*/ 	.byte	0x04, 0x17
        /*006a*/ 	.short	(.L_3361 - .L_3360)
.L_3360:
        /*006c*/ 	.word	0x00000000
        /*0070*/ 	.short	0x0000
        /*0072*/ 	.short	0x0000
        /*0074*/ 	.byte	0x00, 0xf0, 0x11, 0x00


	//----- nvinfo : EIATTR_SPARSE_MMA_MASK
	.align		4
.L_3361:
        /*0078*/ 	.byte	0x03, 0x50
        /*007a*/ 	.short	0x0000


	//----- nvinfo : EIATTR_MAXREG_COUNT
	.align		4
        /*007c*/ 	.byte	0x03, 0x1b
        /*007e*/ 	.short	0x00ff


	//----- nvinfo : EIATTR_EXTERNS
	.align		4
        /*0080*/ 	.byte	0x04, 0x0f
        /*0082*/ 	.short	(.L_3363 - .L_3362)


	//   ....[0]....
	.align		4
.L_3362:
        /*0084*/ 	.word	index@(__assertfail)


	//----- nvinfo : EIATTR_MERCURY_ISA_VERSION
	.align		4
.L_3363:
        /*0088*/ 	.byte	0x03, 0x5f
        /*008a*/ 	.short	0x0101


	//----- nvinfo : EIATTR_VRC_CTA_INIT_COUNT
	.align		4
        /*008c*/ 	.byte	0x02, 0x4a
	.zero		1
	.zero		1


	//----- nvinfo : EIATTR_SYSCALL_OFFSETS
	.align		4
        /*0090*/ 	.byte	0x04, 0x46
        /*0092*/ 	.short	(.L_3365 - .L_3364)


	//   ....[0]....
.L_3364:
        /*0094*/ 	.word	0x00000e60


	//   ....[1]....
        /*0098*/ 	.word	0x00001df0


	//   ....[2]....
        /*009c*/ 	.word	0x00002cf0


	//   ....[3]....
        /*00a0*/ 	.word	0x00003bd0


	//   ....[4]....
        /*00a4*/ 	.word	0x00005770


	//   ....[5]....
        /*00a8*/ 	.word	0x00006500


	//   ....[6]....
        /*00ac*/ 	.word	0x00007380


	//   ....[7]....
        /*00b0*/ 	.word	0x000081e0


	//----- nvinfo : EIATTR_EXIT_INSTR_OFFSETS
	.align		4
.L_3365:
        /*00b4*/ 	.byte	0x04, 0x1c
        /*00b6*/ 	.short	(.L_3367 - .L_3366)


	//   ....[0]....
.L_3366:
        /*00b8*/ 	.word	0x00007620


	//   ....[1]....
        /*00bc*/ 	.word	0x00007760


	//   ....[2]....
        /*00c0*/ 	.word	0x000077a0


	//   ....[3]....
        /*00c4*/ 	.word	0x00007830


	//   ....[4]....
        /*00c8*/ 	.word	0x00007860


	//   ....[5]....
        /*00cc*/ 	.word	0x00007890


	//   ....[6]....
        /*00d0*/ 	.word	0x00007910


	//   ....[7]....
        /*00d4*/ 	.word	0x00007940


	//   ....[8]....
        /*00d8*/ 	.word	0x000079d0


	//   ....[9]....
        /*00dc*/ 	.word	0x00007a10


	//   ....[10]....
        /*00e0*/ 	.word	0x00007a50


	//   ....[11]....
        /*00e4*/ 	.word	0x00007b20


	//   ....[12]....
        /*00e8*/ 	.word	0x00007c80


	//   ....[13]....
        /*00ec*/ 	.word	0x00007de0


	//   ....[14]....
        /*00f0*/ 	.word	0x00007f30


	//   ....[15]....
        /*00f4*/ 	.word	0x00007f60


	//   ....[16]....
        /*00f8*/ 	.word	0x00007f90


	//   ....[17]....
        /*00fc*/ 	.word	0x00008030


	//   ....[18]....
        /*0100*/ 	.word	0x00008080


	//   ....[19]....
        /*0104*/ 	.word	0x000081f0


	//   ....[20]....
        /*0108*/ 	.word	0x000082f0


	//   ....[21]....
        /*010c*/ 	.word	0x00008420


	//   ....[22]....
        /*0110*/ 	.word	0x00008450


	//----- nvinfo : EIATTR_MAX_THREADS
	.align		4
.L_3367:
        /*0114*/ 	.byte	0x04, 0x05
        /*0116*/ 	.short	(.L_3369 - .L_3368)
.L_3368:
        /*0118*/ 	.word	0x00000080
        /*011c*/ 	.word	0x00000001
        /*0120*/ 	.word	0x00000001


	//----- nvinfo : EIATTR_CRS_STACK_SIZE
	.align		4
.L_3369:
        /*0124*/ 	.byte	0x04, 0x1e
        /*0126*/ 	.short	(.L_3371 - .L_3370)
.L_3370:
        /*0128*/ 	.word	0x00000000


	//----- nvinfo : EIATTR_CBANK_PARAM_SIZE
	.align		4
.L_3371:
        /*012c*/ 	.byte	0x03, 0x19
        /*012e*/ 	.short	0x0034


	//----- nvinfo : EIATTR_PARAM_CBANK
	.align		4
        /*0130*/ 	.byte	0x04, 0x0a
        /*0132*/ 	.short	(.L_3373 - .L_3372)
	.align		4
.L_3372:
        /*0134*/ 	.word	index@(.nv.constant0._ZN2at6native27unrolled_elementwise_kernelINS0_13AUnaryFunctorIfffZZZNS0_17atan2_kernel_cudaERNS_18TensorIteratorBaseEENKUlvE_clEvENKUlvE0_clEvEUlffE_EESt5arrayIPcLm2EELi4E23TrivialOffsetCalculatorILi1EjESD_NS0_6memory12LoadWithCastILi1EEENSE_13StoreWithCastILi1EEEEEviT_T0_T2_T3_T4_T5_)
        /*0138*/ 	.short	0x0380
        /*013a*/ 	.short	0x0034


	//----- nvinfo : EIATTR_SW_WAR
	.align		4
.L_3373:
        /*013c*/ 	.byte	0x04, 0x36
        /*013e*/ 	.short	(.L_3375 - .L_3374)
.L_3374:
        /*0140*/ 	.word	0x00000008
.L_3375:


//--------------------- .nv.info._ZN2at6native18elementwise_kernelILi128ELi2EZNS0_22gpu_kernel_impl_nocastINS0_13AUnaryFunctorIfffZZZNS0_17atan2_kernel_cudaERNS_18TensorIteratorBaseEENKUlvE_clEvENKUlvE0_clEvEUlffE_EEEEvS5_RKT_EUliE_EEviT1_ --------------------------
	.section	.nv.info._ZN2at6native18elementwise_kernelILi128ELi2EZNS0_22gpu_kernel_impl_nocastINS0_13AUnaryFunctorIfffZZZNS0_17atan2_kernel_cudaERNS_18TensorIteratorBaseEENKUlvE_clEvENKUlvE0_clEvEUlffE_EEEEvS5_RKT_EUliE_EEviT1_,"",@"SHT_CUDA_INFO"
	.sectionflags	@""
	.align	4


	//----- nvinfo : EIATTR_CUDA_API_VERSION
	.align		4
        /*0000*/ 	.byte	0x04, 0x37
        /*0002*/ 	.short	(.L_3377 - .L_3376)
.L_3376:
        /*0004*/ 	.word	0x00000082


	//----- nvinfo : EIATTR_KPARAM_INFO
	.align		4
.L_3377:
        /*0008*/ 	.byte	0x04, 0x17
        /*000a*/ 	.short	(.L_3379 - .L_3378)
.L_3378:
        /*000c*/ 	.word	0x00000000
        /*0010*/ 	.short	0x0001
        /*0012*/ 	.short	0x0008
        /*0014*/ 	.byte	0x00, 0xf0, 0x61, 0x08


	//----- nvinfo : EIATTR_KPARAM_INFO
	.align		4
.L_3379:
        /*0018*/ 	.byte	0x04, 0x17
        /*001a*/ 	.short	(.L_3381 - .L_3380)
.L_3380:
        /*001c*/ 	.word	0x00000000
        /*0020*/ 	.short	0x0000
        /*0022*/ 	.short	0x0000
        /*0024*/ 	.byte	0x00, 0xf0, 0x11, 0x00


	//----- nvinfo : EIATTR_SPARSE_MMA_MASK
	.align		4
.L_3381:
        /*0028*/ 	.byte	0x03, 0x50
        /*002a*/ 	.short	0x0000


	//----- nvinfo : EIATTR_MAXREG_COUNT
	.align		4
        /*002c*/ 	.byte	0x03, 0x1b
        /*002e*/ 	.short	0x0080


	//----- nvinfo : EIATTR_MERCURY_ISA_VERSION
	.align		4
        /*0030*/ 	.byte	0x03, 0x5f
        /*0032*/ 	.short	0x0101


	//----- nvinfo : EIATTR_VRC_CTA_INIT_COUNT
	.align		4
        /*0034*/ 	.byte	0x02, 0x4a
	.zero		1
	.zero		1


	//----- nvinfo : EIATTR_EXIT_INSTR_OFFSETS
	.align		4
        /*0038*/ 	.byte	0x04, 0x1c
        /*003a*/ 	.short	(.L_3383 - .L_3382)


	//   ....[0]....
.L_3382:
        /*003c*/ 	.word	0x00000450


	//   ....[1]....
        /*0040*/ 	.word	0x00000780


	//   ....[2]....
        /*0044*/ 	.word	0x00001e30


	//   ....[3]....
        /*0048*/ 	.word	0x00003430


	//----- nvinfo : EIATTR_MAX_THREADS
	.align		4
.L_3383:
        /*004c*/ 	.byte	0x04, 0x05
        /*004e*/ 	.short	(.L_3385 - .L_3384)
.L_3384:
        /*0050*/ 	.word	0x00000080
        /*0054*/ 	.word	0x00000001
        /*0058*/ 	.word	0x00000001


	//----- nvinfo : EIATTR_CRS_STACK_SIZE
	.align		4
.L_3385:
        /*005c*/ 	.byte	0x04, 0x1e
        /*005e*/ 	.short	(.L_3387 - .L_3386)
.L_3386:
        /*0060*/ 	.word	0x00000000


	//----- nvinfo : EIATTR_CBANK_PARAM_SIZE
	.align		4
.L_3387:
        /*0064*/ 	.byte	0x03, 0x19
        /*0066*/ 	.short	0x0220


	//----- nvinfo : EIATTR_PARAM_CBANK
	.align		4
        /*0068*/ 	.byte	0x04, 0x0a
        /*006a*/ 	.short	(.L_3389 - .L_3388)
	.align		4
.L_3388:
        /*006c*/ 	.word	index@(.nv.constant0._ZN2at6native18elementwise_kernelILi128ELi2EZNS0_22gpu_kernel_impl_nocastINS0_13AUnaryFunctorIfffZZZNS0_17atan2_kernel_cudaERNS_18TensorIteratorBaseEENKUlvE_clEvENKUlvE0_clEvEUlffE_EEEEvS5_RKT_EUliE_EEviT1_)
        /*0070*/ 	.short	0x0380
        /*0072*/ 	.short	0x0220


	//----- nvinfo : EIATTR_SW_WAR
	.align		4
.L_3389:
        /*0074*/ 	.byte	0x04, 0x36
        /*0076*/ 	.short	(.L_3391 - .L_3390)
.L_3390:
        /*0078*/ 	.word	0x00000008
.L_3391:


//--------------------- .nv.info._ZN2at6native27unrolled_elementwise_kernelINS0_13AUnaryFunctorIfffZZZNS0_17atan2_kernel_cudaERNS_18TensorIteratorBaseEENKUlvE_clEvENKUlvE0_clEvEUlffE_EESt5arrayIPcLm2EELi4E23TrivialOffsetCalculatorILi1EjESD_NS0_6memory15LoadWithoutCastENSE_16StoreWithoutCastEEEviT_T0_T2_T3_T4_T5_ --------------------------
	.section	.nv.info._ZN2at6native27unrolled_elementwise_kernelINS0_13AUnaryFunctorIfffZZZNS0_17atan2_kernel_cudaERNS_18TensorIteratorBaseEENKUlvE_clEvENKUlvE0_clEvEUlffE_EESt5arrayIPcLm2EELi4E23TrivialOffsetCalculatorILi1EjESD_NS0_6memory15LoadWithoutCastENSE_16StoreWithoutCastEEEviT_T0_T2_T3_T4_T5_,"",@"SHT_CUDA_INFO"
	.sectionflags	@""
	.align	4


	//----- nvinfo : EIATTR_CUDA_API_VERSION
	.align		4
        /*0000*/ 	.byte	0x04, 0x37
        /*0002*/ 	.short	(.L_3393 - .L_3392)
.L_3392:
        /*0004*/ 	.word	0x00000082


	//----- nvinfo : EIATTR_KPARAM_INFO
	.align		4
.L_3393:
        /*0008*/ 	.byte	0x04, 0x17
        /*000a*/ 	.short	(.L_3395 - .L_3394)
.L_3394:
        /*000c*/ 	.word	0x00000000
        /*0010*/ 	.short	0x0006
        /*0012*/ 	.short	0x0023
        /*0014*/ 	.byte	0x00, 0xf0, 0x05, 0x00


	//----- nvinfo : EIATTR_KPARAM_INFO
	.align		4
.L_3395:
        /*0018*/ 	.byte	0x04, 0x17
        /*001a*/ 	.short	(.L_3397 - .L_3396)
.L_3396:
        /*001c*/ 	.word	0x00000000
        /*0020*/ 	.short	0x0005
        /*0022*/ 	.short	0x0022
        /*0024*/ 	.byte	0x00, 0xf0, 0x05, 0x00


	//----- nvinfo : EIATTR_KPARAM_INFO
	.align		4
.L_3397:
        /*0028*/ 	.byte	0x04, 0x17
        /*002a*/ 	.short	(.L_3399 - .L_3398)
.L_3398:
        /*002c*/ 	.word	0x00000000
        /*0030*/ 	.short	0x0004
        /*0032*/ 	.short	0x0021
        /*0034*/ 	.byte	0x00, 0xf0, 0x05, 0x00


	//----- nvinfo : EIATTR_KPARAM_INFO
	.align		4
.L_3399:
        /*0038*/ 	.byte	0x04, 0x17
        /*003a*/ 	.short	(.L_3401 - .L_3400)
.L_3400:
        /*003c*/ 	.word	0x00000000
        /*0040*/ 	.short	0x0003
        /*0042*/ 	.short	0x0020
        /*0044*/ 	.byte	0x00, 0xf0, 0x05, 0x00


	//----- nvinfo : EIATTR_KPARAM_INFO
	.align		4
.L_3401:
        /*0048*/ 	.byte	0x04, 0x17
        /*004a*/ 	.short	(.L_3403 - .L_3402)
.L_3402:
        /*004c*/ 	.word	0x00000000
        /*0050*/ 	.short	0x0002
        /*0052*/ 	.short	0x0010
        /*0054*/ 	.byte	0x00, 0xf0, 0x41, 0x00


	//----- nvinfo : EIATTR_KPARAM_INFO
	.align		4
.L_3403:
        /*0058*/ 	.byte	0x04, 0x17
        /*005a*/ 	.short	(.L_3405 - .L_3404)
.L_3404:
        /*005c*/ 	.word	0x00000000
        /*0060*/ 	.short	0x0001
        /*0062*/ 	.short	0x0004
        /*0064*/ 	.byte	0x00, 0xf0, 0x21, 0x00


	//----- nvinfo : EIATTR_KPARAM_INFO
	.align		4
.L_3405:
        /*0068*/ 	.byte	0x04, 0x17
        /*006a*/ 	.short	(.L_3407 - .L_3406)
.L_3406:
        /*006c*/ 	.word	0x00000000
        /*0070*/ 	.short	0x0000
        /*0072*/ 	.short	0x0000
        /*0074*/ 	.byte	0x00, 0xf0, 0x11, 0x00


	//----- nvinfo : EIATTR_SPARSE_MMA_MASK
	.align		4
.L_3407:
        /*0078*/ 	.byte	0x03, 0x50
        /*007a*/ 	.short	0x0000


	//----- nvinfo : EIATTR_MAXREG_COUNT
	.align		4
        /*007c*/ 	.byte	0x03, 0x1b
        /*007e*/ 	.short	0x00ff


	//----- nvinfo : EIATTR_MERCURY_ISA_VERSION
	.align		4
        /*0080*/ 	.byte	0x03, 0x5f
        /*0082*/ 	.short	0x0101


	//----- nvinfo : EIATTR_VRC_CTA_INIT_COUNT
	.align		4
        /*0084*/ 	.byte	0x02, 0x4a
	.zero		1
	.zero		1


	//----- nvinfo : EIATTR_EXIT_INSTR_OFFSETS
	.align		4
        /*0088*/ 	.byte	0x04, 0x1c
        /*008a*/ 	.short	(.L_3409 - .L_3408)


	//   ....[0]....
.L_3408:
        /*008c*/ 	.word	0x000010a0


	//   ....[1]....
        /*0090*/ 	.word	0x000010f0


	//----- nvinfo : EIATTR_MAX_THREADS
	.align		4
.L_3409:
        /*0094*/ 	.byte	0x04, 0x05
        /*0096*/ 	.short	(.L_3411 - .L_3410)
.L_3410:
        /*0098*/ 	.word	0x00000080
        /*009c*/ 	.word	0x00000001
        /*00a0*/ 	.word	0x00000001


	//----- nvinfo : EIATTR_CRS_STACK_SIZE
	.align		4
.L_3411:
        /*00a4*/ 	.byte	0x04, 0x1e
        /*00a6*/ 	.short	(.L_3413 - .L_3412)
.L_3412:
        /*00a8*/ 	.word	0x00000000


	//----- nvinfo : EIATTR_CBANK_PARAM_SIZE
	.align		4
.L_3413:
        /*00ac*/ 	.byte	0x03, 0x19
        /*00ae*/ 	.short	0x0024


	//----- nvinfo : EIATTR_PARAM_CBANK
	.align		4
        /*00b0*/ 	.byte	0x04, 0x0a
        /*00b2*/ 	.short	(.L_3415 - .L_3414)
	.align		4
.L_3414:
        /*00b4*/ 	.word	index@(.nv.constant0._ZN2at6native27unrolled_elementwise_kernelINS0_13AUnaryFunctorIfffZZZNS0_17atan2_kernel_cudaERNS_18TensorIteratorBaseEENKUlvE_clEvENKUlvE0_clEvEUlffE_EESt5arrayIPcLm2EELi4E23TrivialOffsetCalculatorILi1EjESD_NS0_6memory15LoadWithoutCastENSE_16StoreWithoutCastEEEviT_T0_T2_T3_T4_T5_)
        /*00b8*/ 	.short	0x0380
        /*00ba*/ 	.short	0x0024


	//----- nvinfo : EIATTR_SW_WAR
	.align		4
.L_3415:
        /*00bc*/ 	.byte	0x04, 0x36
        /*00be*/ 	.short	(.L_3417 - .L_3416)
.L_3416:
        /*00c0*/ 	.word	0x00000008
.L_3417:


//--------------------- .nv.info._ZN2at6native29vectorized_elementwise_kernelILi2ENS0_13AUnaryFunctorIfffZZZNS0_17atan2_kernel_cudaERNS_18TensorIteratorBaseEENKUlvE_clEvENKUlvE0_clEvEUlffE_EESt5arrayIPcLm2EEEEviT0_T1_ --------------------------
	.section	.nv.info._ZN2at6native29vectorized_elementwise_kernelILi2ENS0_13AUnaryFunctorIfffZZZNS0_17atan2_kernel_cudaERNS_18TensorIteratorBaseEENKUlvE_clEvENKUlvE0_clEvEUlffE_EESt5arrayIPcLm2EEEEviT0_T1_,"",@"SHT_CUDA_INFO"
	.sectionflags	@""
	.align	4


	//----- nvinfo : EIATTR_CUDA_API_VERSION
	.align		4
        /*0000*/ 	.byte	0x04, 0x37
        /*0002*/ 	.short	(.L_3419 - .L_3418)
.L_3418:
        /*0004*/ 	.word	0x00000082


	//----- nvinfo : EIATTR_KPARAM_INFO
	.align		4
.L_3419:
        /*0008*/ 	.byte	0x04, 0x17
        /*000a*/ 	.short	(.L_3421 - .L_3420)
.L_3420:
        /*000c*/ 	.word	0x00000000
        /*0010*/ 	.short	0x0002
        /*0012*/ 	.short	0x0010
        /*0014*/ 	.byte	0x00, 0xf0, 0x41, 0x00


	//----- nvinfo : EIATTR_KPARAM_INFO
	.align		4
.L_3421:
        /*0018*/ 	.byte	0x04, 0x17
        /*001a*/ 	.short	(.L_3423 - .L_3422)
.L_3422:
        /*001c*/ 	.word	0x00000000
        /*0020*/ 	.short	0x0001
        /*0022*/ 	.short	0x0004
        /*0024*/ 	.byte	0x00, 0xf0, 0x21, 0x00


	//----- nvinfo : EIATTR_KPARAM_INFO
	.align		4
.L_3423:
        /*0028*/ 	.byte	0x04, 0x17
        /*002a*/ 	.short	(.L_3425 - .L_3424)
.L_3424:
        /*002c*/ 	.word	0x00000000
        /*0030*/ 	.short	0x0000
        /*0032*/ 	.short	0x0000
        /*0034*/ 	.byte	0x00, 0xf0, 0x11, 0x00


	//----- nvinfo : EIATTR_SPARSE_MMA_MASK
	.align		4
.L_3425:
        /*0038*/ 	.byte	0x03, 0x50
        /*003a*/ 	.short	0x0000


	//----- nvinfo : EIATTR_MAXREG_COUNT
	.align		4
        /*003c*/ 	.byte	0x03, 0x1b
        /*003e*/ 	.short	0x00ff


	//----- nvinfo : EIATTR_MERCURY_ISA_VERSION
	.align		4
        /*0040*/ 	.byte	0x03, 0x5f
        /*0042*/ 	.short	0x0101


	//----- nvinfo : EIATTR_VRC_CTA_INIT_COUNT
	.align		4
        /*0044*/ 	.byte	0x02, 0x4a
	.zero		1
	.zero		1


	//----- nvinfo : EIATTR_EXIT_INSTR_OFFSETS
	.align		4
        /*0048*/ 	.byte	0x04, 0x1c
        /*004a*/ 	.short	(.L_3427 - .L_3426)


	//   ....[0]....
.L_3426:
        /*004c*/ 	.word	0x00002170


	//   ....[1]....
        /*0050*/ 	.word	0x000021c0


	//   ....[2]....
        /*0054*/ 	.word	0x000039e0


	//----- nvinfo : EIATTR_MAX_THREADS
	.align		4
.L_3427:
        /*0058*/ 	.byte	0x04, 0x05
        /*005a*/ 	.short	(.L_3429 - .L_3428)
.L_3428:
        /*005c*/ 	.word	0x00000080
        /*0060*/ 	.word	0x00000001
        /*0064*/ 	.word	0x00000001


	//----- nvinfo : EIATTR_CRS_STACK_SIZE
	.align		4
.L_3429:
        /*0068*/ 	.byte	0x04, 0x1e
        /*006a*/ 	.short	(.L_3431 - .L_3430)
.L_3430:
        /*006c*/ 	.word	0x00000000


	//----- nvinfo : EIATTR_CBANK_PARAM_SIZE
	.align		4
.L_3431:
        /*0070*/ 	.byte	0x03, 0x19
        /*0072*/ 	.short	0x0020


	//----- nvinfo : EIATTR_PARAM_CBANK
	.align		4
        /*0074*/ 	.byte	0x04, 0x0a
        /*0076*/ 	.short	(.L_3433 - .L_3432)
	.align		4
.L_3432:
        /*0078*/ 	.word	index@(.nv.constant0._ZN2at6native29vectorized_elementwise_kernelILi2ENS0_13AUnaryFunctorIfffZZZNS0_17atan2_kernel_cudaERNS_18TensorIteratorBaseEENKUlvE_clEvENKUlvE0_clEvEUlffE_EESt5arrayIPcLm2EEEEviT0_T1_)
        /*007c*/ 	.short	0x0380
        /*007e*/ 	.short	0x0020


	//----- nvinfo : EIATTR_SW_WAR
	.align		4
.L_3433:
        /*0080*/ 	.byte	0x04, 0x36
        /*0082*/ 	.short	(.L_3435 - .L_3434)
.L_3434:
        /*0084*/ 	.word	0x00000008
.L_3435:


//--------------------- .nv.info._ZN2at6native29vectorized_elementwise_kernelILi4ENS0_13AUnaryFunctorIfffZZZNS0_17atan2_kernel_cudaERNS_18TensorIteratorBaseEENKUlvE_clEvENKUlvE0_clEvEUlffE_EESt5arrayIPcLm2EEEEviT0_T1_ --------------------------
	.section	.nv.info._ZN2at6native29vectorized_elementwise_kernelILi4ENS0_13AUnaryFunctorIfffZZZNS0_17atan2_kernel_cudaERNS_18TensorIteratorBaseEENKUlvE_clEvENKUlvE0_clEvEUlffE_EESt5arrayIPcLm2EEEEviT0_T1_,"",@"SHT_CUDA_INFO"
	.sectionflags	@""
	.align	4


	//----- nvinfo : EIATTR_CUDA_API_VERSION
	.align		4
        /*0000*/ 	.byte	0x04, 0x37
        /*0002*/ 	.short	(.L_3437 - .L_3436)
.L_3436:
        /*0004*/ 	.word	0x00000082


	//----- nvinfo : EIATTR_KPARAM_INFO
	.align		4
.L_3437:
        /*0008*/ 	.byte	0x04, 0x17
        /*000a*/ 	.short	(.L_3439 - .L_3438)
.L_3438:
        /*000c*/ 	.word	0x00000000
        /*0010*/ 	.short	0x0002
        /*0012*/ 	.short	0x0010
        /*0014*/ 	.byte	0x00, 0xf0, 0x41, 0x00


	//----- nvinfo : EIATTR_KPARAM_INFO
	.align		4
.L_3439:
        /*0018*/ 	.byte	0x04, 0x17
        /*001a*/ 	.short	(.L_3441 - .L_3440)
.L_3440:
        /*001c*/ 	.word	0x00000000
        /*0020*/ 	.short	0x0001
        /*0022*/ 	.short	0x0004
        /*0024*/ 	.byte	0x00, 0xf0, 0x21, 0x00


	//----- nvinfo : EIATTR_KPARAM_INFO
	.align		4
.L_3441:
        /*0028*/ 	.byte	0x04, 0x17
        /*002a*/ 	.short	(.L_3443 - .L_3442)
.L_3442:
        /*002c*/ 	.word	0x00000000
        /*0030*/ 	.short	0x0000
        /*0032*/ 	.short	0x0000
        /*0034*/ 	.byte	0x00, 0xf0, 0x11, 0x00


	//----- nvinfo : EIATTR_SPARSE_MMA_MASK
	.align		4
.L_3443:
        /*0038*/ 	.byte	0x03, 0x50
        /*003a*/ 	.short	0x0000


	//----- nvinfo : EIATTR_MAXREG_COUNT
	.align		4
        /*003c*/ 	.byte	0x03, 0x1b
        /*003e*/ 	.short	0x00ff


	//----- nvinfo : EIATTR_MERCURY_ISA_VERSION
	.align		4
        /*0040*/ 	.byte	0x03, 0x5f
        /*0042*/ 	.short	0x0101


	//----- nvinfo : EIATTR_VRC_CTA_INIT_COUNT
	.align		4
        /*0044*/ 	.byte	0x02, 0x4a
	.zero		1
	.zero		1


	//----- nvinfo : EIATTR_EXIT_INSTR_OFFSETS
	.align		4
        /*0048*/ 	.byte	0x04, 0x1c
        /*004a*/ 	.short	(.L_3445 - .L_3444)


	//   ....[0]....
.L_3444:
        /*004c*/ 	.word	0x00002170


	//   ....[1]....
        /*0050*/ 	.word	0x000021c0


	//   ....[2]....
        /*0054*/ 	.word	0x000039a0


	//----- nvinfo : EIATTR_MAX_THREADS
	.align		4
.L_3445:
        /*0058*/ 	.byte	0x04, 0x05
        /*005a*/ 	.short	(.L_3447 - .L_3446)
.L_3446:
        /*005c*/ 	.word	0x00000080
        /*0060*/ 	.word	0x00000001
        /*0064*/ 	.word	0x00000001


	//----- nvinfo : EIATTR_CRS_STACK_SIZE
	.align		4
.L_3447:
        /*0068*/ 	.byte	0x04, 0x1e
        /*006a*/ 	.short	(.L_3449 - .L_3448)
.L_3448:
        /*006c*/ 	.word	0x00000000


	//----- nvinfo : EIATTR_CBANK_PARAM_SIZE
	.align		4
.L_3449:
        /*0070*/ 	.byte	0x03, 0x19
        /*0072*/ 	.short	0x0020


	//----- nvinfo : EIATTR_PARAM_CBANK
	.align		4
        /*0074*/ 	.byte	0x04, 0x0a
        /*0076*/ 	.short	(.L_3451 - .L_3450)
	.align		4
.L_3450:
        /*0078*/ 	.word	index@(.nv.constant0._ZN2at6native29vectorized_elementwise_kernelILi4ENS0_13AUnaryFunctorIfffZZZNS0_17atan2_kernel_cudaERNS_18TensorIteratorBaseEENKUlvE_clEvENKUlvE0_clEvEUlffE_EESt5arrayIPcLm2EEEEviT0_T1_)
        /*007c*/ 	.short	0x0380
        /*007e*/ 	.short	0x0020


	//----- nvinfo : EIATTR_SW_WAR
	.align		4
.L_3451:
        /*0080*/ 	.byte	0x04, 0x36
        /*0082*/ 	.short	(.L_3453 - .L_3452)
.L_3452:
        /*0084*/ 	.word	0x00000008
.L_3453:


//--------------------- .nv.info._ZN2at6native29vectorized_elementwise_kernelILi8ENS0_13AUnaryFunctorIfffZZZNS0_17atan2_kernel_cudaERNS_18TensorIteratorBaseEENKUlvE_clEvENKUlvE0_clEvEUlffE_EESt5arrayIPcLm2EEEEviT0_T1_ --------------------------
	.section	.nv.info._ZN2at6native29vectorized_elementwise_kernelILi8ENS0_13AUnaryFunctorIfffZZZNS0_17atan2_kernel_cudaERNS_18TensorIteratorBaseEENKUlvE_clEvENKUlvE0_clEvEUlffE_EESt5arrayIPcLm2EEEEviT0_T1_,"",@"SHT_CUDA_INFO"
	.sectionflags	@""
	.align	4


	//----- nvinfo : EIATTR_CUDA_API_VERSION
	.align		4
        /*0000*/ 	.byte	0x04, 0x37
        /*0002*/ 	.short	(.L_3455 - .L_3454)
.L_3454:
        /*0004*/ 	.word	0x00000082


	//----- nvinfo : EIATTR_KPARAM_INFO
	.align		4
.L_3455:
        /*0008*/ 	.byte	0x04, 0x17
        /*000a*/ 	.short	(.L_3457 - .L_3456)
.L_3456:
        /*000c*/ 	.word	0x00000000
        /*0010*/ 	.short	0x0002
        /*0012*/ 	.short	0x0010
        /*0014*/ 	.byte	0x00, 0xf0, 0x41, 0x00


	//----- nvinfo : EIATTR_KPARAM_INFO
	.align		4
.L_3457:
        /*0018*/ 	.byte	0x04, 0x17
        /*001a*/ 	.short	(.L_3459 - .L_3458)
.L_3458:
        /*001c*/ 	.word	0x00000000
        /*0020*/ 	.short	0x0001
        /*0022*/ 	.short	0x0004
        /*0024*/ 	.byte	0x00, 0xf0, 0x21, 0x00


	//----- nvinfo : EIATTR_KPARAM_INFO
	.align		4
.L_3459:
        /*0028*/ 	.byte	0x04, 0x17
        /*002a*/ 	.short	(.L_3461 - .L_3460)
.L_3460:
        /*002c*/ 	.word	0x00000000
        /*0030*/ 	.short	0x0000
        /*0032*/ 	.short	0x0000
        /*0034*/ 	.byte	0x00, 0xf0, 0x11, 0x00


	//----- nvinfo : EIATTR_SPARSE_MMA_MASK
	.align		4
.L_3461:
        /*0038*/ 	.byte	0x03, 0x50
        /*003a*/ 	.short	0x0000


	//----- nvinfo : EIATTR_MAXREG_COUNT
	.align		4
        /*003c*/ 	.byte	0x03, 0x1b
        /*003e*/ 	.short	0x00ff


	//----- nvinfo : EIATTR_MERCURY_ISA_VERSION
	.align		4
        /*0040*/ 	.byte	0x03, 0x5f
        /*0042*/ 	.short	0x0101


	//----- nvinfo : EIATTR_VRC_CTA_INIT_COUNT
	.align		4
        /*0044*/ 	.byte	0x02, 0x4a
	.zero		1
	.zero		1


	//----- nvinfo : EIATTR_EXIT_INSTR_OFFSETS
	.align		4
        /*0048*/ 	.byte	0x04, 0x1c
        /*004a*/ 	.short	(.L_3463 - .L_3462)


	//   ....[0]....
.L_3462:
        /*004c*/ 	.word	0x00000010


	//----- nvinfo : EIATTR_MAX_THREADS
	.align		4
.L_3463:
        /*0050*/ 	.byte	0x04, 0x05
        /*0052*/ 	.short	(.L_3465 - .L_3464)
.L_3464:
        /*0054*/ 	.word	0x00000080
        /*0058*/ 	.word	0x00000001
        /*005c*/ 	.word	0x00000001


	//----- nvinfo : EIATTR_CBANK_PARAM_SIZE
	.align		4
.L_3465:
        /*0060*/ 	.byte	0x03, 0x19
        /*0062*/ 	.short	0x0020


	//----- nvinfo : EIATTR_PARAM_CBANK
	.align		4
        /*0064*/ 	.byte	0x04, 0x0a
        /*0066*/ 	.short	(.L_3467 - .L_3466)
	.align		4
.L_3466:
        /*0068*/ 	.word	index@(.nv.constant0._ZN2at6native29vectorized_elementwise_kernelILi8ENS0_13AUnaryFunctorIfffZZZNS0_17atan2_kernel_cudaERNS_18TensorIteratorBaseEENKUlvE_clEvENKUlvE0_clEvEUlffE_EESt5arrayIPcLm2EEEEviT0_T1_)
        /*006c*/ 	.short	0x0380
        /*006e*/ 	.short	0x0020


	//----- nvinfo : EIATTR_SW_WAR
	.align		4
.L_3467:
        /*0070*/ 	.byte	0x04, 0x36
        /*0072*/ 	.short	(.L_3469 - .L_3468)
.L_3468:
        /*0074*/ 	.word	0x00000008
.L_3469:


//--------------------- .nv.info._ZN2at6native18elementwise_kernelILi128ELi4EZNS0_15gpu_kernel_implINS0_13BinaryFunctorIdddZZZNS0_17atan2_kernel_cudaERNS_18TensorIteratorBaseEENKUlvE_clEvENKUlvE_clEvEUlddE_EEEEvS5_RKT_EUliE_EEviT1_ --------------------------
	.section	.nv.info._ZN2at6native18elementwise_kernelILi128ELi4EZNS0_15gpu_kernel_implINS0_13BinaryFunctorIdddZZZNS0_17atan2_kernel_cudaERNS_18TensorIteratorBaseEENKUlvE_clEvENKUlvE_clEvEUlddE_EEEEvS5_RKT_EUliE_EEviT1_,"",@"SHT_CUDA_INFO"
	.sectionflags	@""
	.align	4


	//----- nvinfo : EIATTR_CUDA_API_VERSION
	.align		4
        /*0000*/ 	.byte	0x04, 0x37
        /*0002*/ 	.short	(.L_3471 - .L_3470)
.L_3470:
        /*0004*/ 	.word	0x00000082


	//----- nvinfo : EIATTR_KPARAM_INFO
	.align		4
.L_3471:
        /*0008*/ 	.byte	0x04, 0x17
        /*000a*/ 	.short	(.L_3473 - .L_3472)
.L_3472:
        /*000c*/ 	.word	0x00000000
        /*0010*/ 	.short	0x0001
        /*0012*/ 	.short	0x0008
        /*0014*/ 	.byte	0x00, 0xf0, 0x21, 0x0a


	//----- nvinfo : EIATTR_KPARAM_INFO
	.align		4
.L_3473:
        /*0018*/ 	.byte	0x04, 0x17
        /*001a*/ 	.short	(.L_3475 - .L_3474)
.L_3474:
        /*001c*/ 	.word	0x00000000
        /*0020*/ 	.short	0x0000
        /*0022*/ 	.short	0x0000
        /*0024*/ 	.byte	0x00, 0xf0, 0x11, 0x00


	//----- nvinfo : EIATTR_SPARSE_MMA_MASK
	.align		4
.L_3475:
        /*0028*/ 	.byte	0x03, 0x50
        /*002a*/ 	.short	0x0000


	//----- nvinfo : EIATTR_MAXREG_COUNT
	.align		4
        /*002c*/ 	.byte	0x03, 0x1b
        /*002e*/ 	.short	0x0080


	//----- nvinfo : EIATTR_EXTERNS
	.align		4
        /*0030*/ 	.byte	0x04, 0x0f
        /*0032*/ 	.short	(.L_3477 - .L_3476)


	//   ....[0]....
	.align		4
.L_3476:
        /*0034*/ 	.word	index@(__assertfail)


	//----- nvinfo : EIATTR_MERCURY_ISA_VERSION
	.align		4
.L_3477:
        /*0038*/ 	.byte	0x03, 0x5f
        /*003a*/ 	.short	0x0101


	//----- nvinfo : EIATTR_VRC_CTA_INIT_COUNT
	.align		4
        /*003c*/ 	.byte	0x02, 0x4a
	.zero		1
	.zero		1


	//----- nvinfo : EIATTR_SYSCALL_OFFSETS
	.align		4
        /*0040*/ 	.byte	0x04, 0x46
        /*0042*/ 	.short	(.L_3479 - .L_3478)


	//   ....[0]....
.L_3478:
        /*0044*/ 	.word	0x000024d0


	//   ....[1]....
        /*0048*/ 	.word	0x000033c0


	//   ....[2]....
        /*004c*/ 	.word	0x000056c0


	//   ....[3]....
        /*0050*/ 	.word	0x00007d90


	//   ....[4]....
        /*0054*/ 	.word	0x00008c80


	//   ....[5]....
        /*0058*/ 	.word	0x0000ac30


	//   ....[6]....
        /*005c*/ 	.word	0x0000d530


	//   ....[7]....
        /*0060*/ 	.word	0x0000e420


	//   ....[8]....
        /*0064*/ 	.word	0x000103e0


	//   ....[9]....
        /*0068*/ 	.word	0x00012cf0


	//   ....[10]....
        /*006c*/ 	.word	0x00013bd0


	//   ....[11]....
        /*0070*/ 	.word	0x00015b70


	//----- nvinfo : EIATTR_EXIT_INSTR_OFFSETS
	.align		4
.L_3479:
        /*0074*/ 	.byte	0x04, 0x1c
        /*0076*/ 	.short	(.L_3481 - .L_3480)


	//   ....[0]....
.L_3480:
        /*0078*/ 	.word	0x00010840


	//   ....[1]....
        /*007c*/ 	.word	0x00014d40


	//   ....[2]....
        /*0080*/ 	.word	0x00014d80


	//   ....[3]....
        /*0084*/ 	.word	0x00014e10


	//   ....[4]....
        /*0088*/ 	.word	0x00014e40


	//   ....[5]....
        /*008c*/ 	.word	0x00014e70


	//   ....[6]....
        /*0090*/ 	.word	0x00014f80


	//   ....[7]....
        /*0094*/ 	.word	0x00015040


	//   ....[8]....
        /*0098*/ 	.word	0x00015160


	//   ....[9]....
        /*009c*/ 	.word	0x00015230


	//   ....[10]....
        /*00a0*/ 	.word	0x00015250


	//   ....[11]....
        /*00a4*/ 	.word	0x00015320


	//   ....[12]....
        /*00a8*/ 	.word	0x00015510


	//   ....[13]....
        /*00ac*/ 	.word	0x00015700


	//   ....[14]....
        /*00b0*/ 	.word	0x000158e0


	//   ....[15]....
        /*00b4*/ 	.word	0x00015910


	//   ....[16]....
        /*00b8*/ 	.word	0x00015940


	//   ....[17]....
        /*00bc*/ 	.word	0x000159e0


	//   ....[18]....
        /*00c0*/ 	.word	0x00015a10


	//   ....[19]....
        /*00c4*/ 	.word	0x00015b80


	//   ....[20]....
        /*00c8*/ 	.word	0x00015d10


	//   ....[21]....
        /*00cc*/ 	.word	0x00015ed0


	//   ....[22]....
        /*00d0*/ 	.word	0x00015f90


	//----- nvinfo : EIATTR_MAX_THREADS
	.align		4
.L_3481:
        /*00d4*/ 	.byte	0x04, 0x05
        /*00d6*/ 	.short	(.L_3483 - .L_3482)
.L_3482:
        /*00d8*/ 	.word	0x00000080
        /*00dc*/ 	.word	0x00000001
        /*00e0*/ 	.word	0x00000001


	//----- nvinfo : EIATTR_CRS_STACK_SIZE
	.align		4
.L_3483:
        /*00e4*/ 	.byte	0x04, 0x1e
        /*00e6*/ 	.short	(.L_3485 - .L_3484)
.L_3484:
        /*00e8*/ 	.word	0x00000000


	//----- nvinfo : EIATTR_CBANK_PARAM_SIZE
	.align		4
.L_3485:
        /*00ec*/ 	.byte	0x03, 0x19
        /*00ee*/ 	.short	0x0290


	//----- nvinfo : EIATTR_PARAM_CBANK
	.align		4
        /*00f0*/ 	.byte	0x04, 0x0a
        /*00f2*/ 	.short	(.L_3487 - .L_3486)
	.align		4
.L_3486:
        /*00f4*/ 	.word	index@(.nv.constant0._ZN2at6native18elementwise_kernelILi128ELi4EZNS0_15gpu_kernel_implINS0_13BinaryFunctorIdddZZZNS0_17atan2_kernel_cudaERNS_18TensorIteratorBaseEENKUlvE_clEvENKUlvE_clEvEUlddE_EEEEvS5_RKT_EUliE_EEviT1_)
        /*00f8*/ 	.short	0x0380
        /*00fa*/ 	.short	0x0290


	//----- nvinfo : EIATTR_SW_WAR
	.align		4
.L_3487:
        /*00fc*/ 	.byte	0x04, 0x36
        /*00fe*/ 	.short	(.L_3489 - .L_3488)
.L_3488:
        /*0100*/ 	.word	0x00000008
.L_3489:


//--------------------- .nv.info._ZN2at6native27unrolled_elementwise_kernelINS0_13BinaryFunctorIdddZZZNS0_17atan2_kernel_cudaERNS_18TensorIteratorBaseEENKUlvE_clEvENKUlvE_clEvEUlddE_EESt5arrayIPcLm3EELi4E23TrivialOffsetCalculatorILi2EjESC_ILi1EjENS0_6memory12LoadWithCastILi2EEENSF_13StoreWithCastILi1EEEEEviT_T0_T2_T3_T4_T5_ --------------------------
	.section	.nv.info._ZN2at6native27unrolled_elementwise_kernelINS0_13BinaryFunctorIdddZZZNS0_17atan2_kernel_cudaERNS_18TensorIteratorBaseEENKUlvE_clEvENKUlvE_clEvEUlddE_EESt5arrayIPcLm3EELi4E23TrivialOffsetCalculatorILi2EjESC_ILi1EjENS0_6memory12LoadWithCastILi2EEENSF_13StoreWithCastILi1EEEEEviT_T0_T2_T3_T4_T5_,"",@"SHT_CUDA_INFO"
	.sectionflags	@""
	.align	4


	//----- nvinfo : EIATTR_CUDA_API_VERSION
	.align		4
        /*0000*/ 	.byte	0x04, 0x37
        /*0002*/ 	.short	(.L_3491 - .L_3490)
.L_3490:
        /*0004*/ 	.word	0x00000082


	//----- nvinfo : EIATTR_KPARAM_INFO
	.align		4
.L_3491:
        /*0008*/ 	.byte	0x04, 0x17
        /*000a*/ 	.short	(.L_3493 - .L_3492)
.L_3492:
        /*000c*/ 	.word	0x00000000
        /*0010*/ 	.short	0x0006
        /*0012*/ 	.short	0x0030
        /*0014*/ 	.byte	0x00, 0xf0, 0x21, 0x00


	//----- nvinfo : EIATTR_KPARAM_INFO
	.align		4
.L_3493:
        /*0018*/ 	.byte	0x04, 0x17
        /*001a*/ 	.short	(.L_3495 - .L_3494)
.L_3494:
        /*001c*/ 	.word	0x00000000
        /*0020*/ 	.short	0x0005
        /*0022*/ 	.short	0x0024
        /*0024*/ 	.byte	0x00, 0xf0, 0x31, 0x00


	//----- nvinfo : EIATTR_KPARAM_INFO
	.align		4
.L_3495:
        /*0028*/ 	.byte	0x04, 0x17
        /*002a*/ 	.short	(.L_3497 - .L_3496)
.L_3496:
        /*002c*/ 	.word	0x00000000
        /*0030*/ 	.short	0x0004
        /*0032*/ 	.short	0x0021
        /*0034*/ 	.byte	0x00, 0xf0, 0x05, 0x00


	//----- nvinfo : EIATTR_KPARAM_INFO
	.align		4
.L_3497:
        /*0038*/ 	.byte	0x04, 0x17
        /*003a*/ 	.short	(.L_3499 - .L_3498)
.L_3498:
        /*003c*/ 	.word	0x00000000
        /*0040*/ 	.short	0x0003
        /*0042*/ 	.short	0x0020
        /*0044*/ 	.byte	0x00, 0xf0, 0x05, 0x00


	//----- nvinfo : EIATTR_KPARAM_INFO
	.align		4
.L_3499:
        /*0048*/ 	.byte	0x04, 0x17
        /*004a*/ 	.short	(.L_3501 - .L_3500)
.L_3500:
        /*004c*/ 	.word	0x00000000
        /*0050*/ 	.short	0x0002
        /*0052*/ 	.short	0x0008
        /*0054*/ 	.byte	0x00, 0xf0, 0x61, 0x00


	//----- nvinfo : EIATTR_KPARAM_INFO
	.align		4
.L_3501:
        /*0058*/ 	.byte	0x04, 0x17
        /*005a*/ 	.short	(.L_3503 - .L_3502)
.L_3502:
        /*005c*/ 	.word	0x00000000
        /*0060*/ 	.short	0x0001
        /*0062*/ 	.short	0x0004
        /*0064*/ 	.byte	0x00, 0xf0, 0x05, 0x00


	//----- nvinfo : EIATTR_KPARAM_INFO
	.align		4
.L_3503:
        /*0068*/ 	.byte	0x04, 0x17
        /*006a*/ 	.short	(.L_3505 - .L_3504)
.L_3504:
        /*006c*/ 	.word	0x00000000
        /*0070*/ 	.short	0x0000
        /*0072*/ 	.short	0x0000
        /*0074*/ 	.byte	0x00, 0xf0, 0x11, 0x00


	//----- nvinfo : EIATTR_SPARSE_MMA_MASK
	.align		4
.L_3505:
        /*0078*/ 	.byte	0x03, 0x50
        /*007a*/ 	.short	0x0000


	//----- nvinfo : EIATTR_MAXREG_COUNT
	.align		4
        /*007c*/ 	.byte	0x03, 0x1b
        /*007e*/ 	.short	0x00ff


	//----- nvinfo : EIATTR_EXTERNS
	.align		4
        /*0080*/ 	.byte	0x04, 0x0f
        /*0082*/ 	.short	(.L_3507 - .L_3506)


	//   ....[0]....
	.align		4
.L_3506:
        /*0084*/ 	.word	index@(__assertfail)


	//----- nvinfo : EIATTR_MERCURY_ISA_VERSION
	.align		4
.L_3507:
        /*0088*/ 	.byte	0x03, 0x5f
        /*008a*/ 	.short	0x0101


	//----- nvinfo : EIATTR_VRC_CTA_INIT_COUNT
	.align		4
        /*008c*/ 	.byte	0x02, 0x4a
	.zero		1
	.zero		1


	//----- nvinfo : EIATTR_SYSCALL_OFFSETS
	.align		4
        /*0090*/ 	.byte	0x04, 0x46
        /*0092*/ 	.short	(.L_3509 - .L_3508)


	//   ....[0]....
.L_3508:
        /*0094*/ 	.word	0x00000eb0


	//   ....[1]....
        /*0098*/ 	.word	0x00001dc0


	//   ....[2]....
        /*009c*/ 	.word	0x00002e10


	//   ....[3]....
        /*00a0*/ 	.word	0x00003d20


	//   ....[4]....
        /*00a4*/ 	.word	0x00004cb0


	//   ....[5]....
        /*00a8*/ 	.word	0x00005bc0


	//   ....[6]....
        /*00ac*/ 	.word	0x00006b50


	//   ....[7]....
        /*00b0*/ 	.word	0x00007a30


	//   ....[8]....
        /*00b4*/ 	.word	0x0000cf60


	//   ....[9]....
        /*00b8*/ 	.word	0x0000e130


	//   ....[10]....
        /*00bc*/ 	.word	0x0000f510


	//   ....[11]....
        /*00c0*/ 	.word	0x000108d0


	//----- nvinfo : EIATTR_EXIT_INSTR_OFFSETS
	.align		4
.L_3509:
        /*00c4*/ 	.byte	0x04, 0x1c
        /*00c6*/ 	.short	(.L_3511 - .L_3510)


	//   ....[0]....
.L_3510:
        /*00c8*/ 	.word	0x0000f960


	//   ....[1]....
        /*00cc*/ 	.word	0x0000faa0


	//   ....[2]....
        /*00d0*/ 	.word	0x0000fae0


	//   ....[3]....
        /*00d4*/ 	.word	0x0000fb70


	//   ....[4]....
        /*00d8*/ 	.word	0x0000fba0


	//   ....[5]....
        /*00dc*/ 	.word	0x0000fbd0


	//   ....[6]....
        /*00e0*/ 	.word	0x0000fce0


	//   ....[7]....
        /*00e4*/ 	.word	0x0000fda0


	//   ....[8]....
        /*00e8*/ 	.word	0x0000fec0


	//   ....[9]....
        /*00ec*/ 	.word	0x0000ff90


	//   ....[10]....
        /*00f0*/ 	.word	0x0000ffb0


	//   ....[11]....
        /*00f4*/ 	.word	0x00010080


	//   ....[12]....
        /*00f8*/ 	.word	0x00010270


	//   ....[13]....
        /*00fc*/ 	.word	0x00010460


	//   ....[14]....
        /*0100*/ 	.word	0x00010640


	//   ....[15]....
        /*0104*/ 	.word	0x00010670


	//   ....[16]....
        /*0108*/ 	.word	0x000106a0


	//   ....[17]....
        /*010c*/ 	.word	0x00010740


	//   ....[18]....
        /*0110*/ 	.word	0x00010770


	//   ....[19]....
        /*0114*/ 	.word	0x000108e0


	//   ....[20]....
        /*0118*/ 	.word	0x00010a70


	//   ....[21]....
        /*011c*/ 	.word	0x00010c30


	//   ....[22]....
        /*0120*/ 	.word	0x00010cf0


	//----- nvinfo : EIATTR_MAX_THREADS
	.align		4
.L_3511:
        /*0124*/ 	.byte	0x04, 0x05
        /*0126*/ 	.short	(.L_3513 - .L_3512)
.L_3512:
        /*0128*/ 	.word	0x00000080
        /*012c*/ 	.word	0x00000001
        /*0130*/ 	.word	0x00000001


	//----- nvinfo : EIATTR_CRS_STACK_SIZE
	.align		4
.L_3513:
        /*0134*/ 	.byte	0x04, 0x1e
        /*0136*/ 	.short	(.L_3515 - .L_3514)
.L_3514:
        /*0138*/ 	.word	0x00000000


	//----- nvinfo : EIATTR_CBANK_PARAM_SIZE
	.align		4
.L_3515:
        /*013c*/ 	.byte	0x03, 0x19
        /*013e*/ 	.short	0x0038


	//----- nvinfo : EIATTR_PARAM_CBANK
	.align		4
        /*0140*/ 	.byte	0x04, 0x0a
        /*0142*/ 	.short	(.L_3517 - .L_3516)
	.align		4
.L_3516:
        /*0144*/ 	.word	index@(.nv.constant0._ZN2at6native27unrolled_elementwise_kernelINS0_13BinaryFunctorIdddZZZNS0_17atan2_kernel_cudaERNS_18TensorIteratorBaseEENKUlvE_clEvENKUlvE_clEvEUlddE_EESt5arrayIPcLm3EELi4E23TrivialOffsetCalculatorILi2EjESC_ILi1EjENS0_6memory12LoadWithCastILi2EEENSF_13StoreWithCastILi1EEEEEviT_T0_T2_T3_T4_T5_)
        /*0148*/ 	.short	0x0380
        /*014a*/ 	.short	0x0038


	//----- nvinfo : EIATTR_SW_WAR
	.align		4
.L_3517:
        /*014c*/ 	.byte	0x04, 0x36
        /*014e*/ 	.short	(.L_3519 - .L_3518)
.L_3518:
        /*0150*/ 	.word	0x00000008
.L_3519:


//--------------------- .nv.info._ZN2at6native18elementwise_kernelILi128ELi2EZNS0_22gpu_kernel_impl_nocastINS0_13BinaryFunctorIdddZZZNS0_17atan2_kernel_cudaERNS_18TensorIteratorBaseEENKUlvE_clEvENKUlvE_clEvEUlddE_EEEEvS5_RKT_EUliE_EEviT1_ --------------------------
	.section	.nv.info._ZN2at6native18elementwise_kernelILi128ELi2EZNS0_22gpu_kernel_impl_nocastINS0_13BinaryFunctorIdddZZZNS0_17atan2_kernel_cudaERNS_18TensorIteratorBaseEENKUlvE_clEvENKUlvE_clEvEUlddE_EEEEvS5_RKT_EUliE_EEviT1_,"",@"SHT_CUDA_INFO"
	.sectionflags	@""
	.align	4


	//----- nvinfo : EIATTR_CUDA_API_VERSION
	.align		4
        /*0000*/ 	.byte	0x04, 0x37
        /*0002*/ 	.short	(.L_3521 - .L_3520)
.L_3520:
        /*0004*/ 	.word	0x00000082


	//----- nvinfo : EIATTR_KPARAM_INFO
	.align		4
.L_3521:
        /*0008*/ 	.byte	0x04, 0x17
        /*000a*/ 	.short	(.L_3523 - .L_3522)
.L_3522:
        /*000c*/ 	.word	0x00000000
        /*0010*/ 	.short	0x0001
        /*0012*/ 	.short	0x0008
        /*0014*/ 	.byte	0x00, 0xf0, 0x21, 0x0a


	//----- nvinfo : EIATTR_KPARAM_INFO
	.align		4
.L_3523:
        /*0018*/ 	.byte	0x04, 0x17
        /*001a*/ 	.short	(.L_3525 - .L_3524)
.L_3524:
        /*001c*/ 	.word	0x00000000
        /*0020*/ 	.short	0x0000
        /*0022*/ 	.short	0x0000
        /*0024*/ 	.byte	0x00, 0xf0, 0x11, 0x00


	//----- nvinfo : EIATTR_SPARSE_MMA_MASK
	.align		4
.L_3525:
        /*0028*/ 	.byte	0x03, 0x50
        /*002a*/ 	.short	0x0000


	//----- nvinfo : EIATTR_MAXREG_COUNT
	.align		4
        /*002c*/ 	.byte	0x03, 0x1b
        /*002e*/ 	.short	0x0080


	//----- nvinfo : EIATTR_MERCURY_ISA_VERSION
	.align		4
        /*0030*/ 	.byte	0x03, 0x5f
        /*0032*/ 	.short	0x0101


	//----- nvinfo : EIATTR_VRC_CTA_INIT_COUNT
	.align		4
        /*0034*/ 	.byte	0x02, 0x4a
	.zero		1
	.zero		1


	//----- nvinfo : EIATTR_EXIT_INSTR_OFFSETS
	.align		4
        /*0038*/ 	.byte	0x04, 0x1c
        /*003a*/ 	.short	(.L_3527 - .L_3526)


	//   ....[0]....
.L_3526:
        /*003c*/ 	.word	0x000010b0


	//   ....[1]....
        /*0040*/ 	.word	0x00002060


	//   ....[2]....
        /*0044*/ 	.word	0x000047e0


	//   ....[3]....
        /*0048*/ 	.word	0x00006e60


	//----- nvinfo : EIATTR_MAX_THREADS
	.align		4
.L_3527:
        /*004c*/ 	.byte	0x04, 0x05
        /*004e*/ 	.short	(.L_3529 - .L_3528)
.L_3528:
        /*0050*/ 	.word	0x00000080
        /*0054*/ 	.word	0x00000001
        /*0058*/ 	.word	0x00000001


	//----- nvinfo : EIATTR_CRS_STACK_SIZE
	.align		4
.L_3529:
        /*005c*/ 	.byte	0x04, 0x1e
        /*005e*/ 	.short	(.L_3531 - .L_3530)
.L_3530:
        /*0060*/ 	.word	0x00000000


	//----- nvinfo : EIATTR_CBANK_PARAM_SIZE
	.align		4
.L_3531:
        /*0064*/ 	.byte	0x03, 0x19
        /*0066*/ 	.short	0x0290


	//----- nvinfo : EIATTR_PARAM_CBANK
	.align		4
        /*0068*/ 	.byte	0x04, 0x0a
        /*006a*/ 	.short	(.L_3533 - .L_3532)
	.align		4
.L_3532:
        /*006c*/ 	.word	index@(.nv.constant0._ZN2at6native18elementwise_kernelILi128ELi2EZNS0_22gpu_kernel_impl_nocastINS0_13BinaryFunctorIdddZZZNS0_17atan2_kernel_cudaERNS_18TensorIteratorBaseEENKUlvE_clEvENKUlvE_clEvEUlddE_EEEEvS5_RKT_EUliE_EEviT1_)
        /*0070*/ 	.short	0x0380
        /*0072*/ 	.short	0x0290


	//----- nvinfo : EIATTR_SW_WAR
	.align		4
.L_3533:
        /*0074*/ 	.byte	0x04, 0x36
        /*0076*/ 	.short	(.L_3535 - .L_3534)
.L_3534:
        /*0078*/ 	.word	0x00000008
.L_3535:


//--------------------- .nv.info._ZN2at6native27unrolled_elementwise_kernelINS0_13BinaryFunctorIdddZZZNS0_17atan2_kernel_cudaERNS_18TensorIteratorBaseEENKUlvE_clEvENKUlvE_clEvEUlddE_EESt5arrayIPcLm3EELi4E23TrivialOffsetCalculatorILi2EjESC_ILi1EjENS0_6memory15LoadWithoutCastENSF_16StoreWithoutCastEEEviT_T0_T2_T3_T4_T5_ --------------------------
	.section	.nv.info._ZN2at6native27unrolled_elementwise_kernelINS0_13BinaryFunctorIdddZZZNS0_17atan2_kernel_cudaERNS_18TensorIteratorBaseEENKUlvE_clEvENKUlvE_clEvEUlddE_EESt5arrayIPcLm3EELi4E23TrivialOffsetCalculatorILi2EjESC_ILi1EjENS0_6memory15LoadWithoutCastENSF_16StoreWithoutCastEEEviT_T0_T2_T3_T4_T5_,"",@"SHT_CUDA_INFO"
	.sectionflags	@""
	.align	4


	//----- nvinfo : EIATTR_CUDA_API_VERSION
	.align		4
        /*0000*/ 	.byte	0x04, 0x37
        /*0002*/ 	.short	(.L_3537 - .L_3536)
.L_3536:
        /*0004*/ 	.word	0x00000082


	//----- nvinfo : EIATTR_KPARAM_INFO
	.align		4
.L_3537:
        /*0008*/ 	.byte	0x04, 0x17
        /*000a*/ 	.short	(.L_3539 - .L_3538)
.L_3538:
        /*000c*/ 	.word	0x00000000
        /*0010*/ 	.short	0x0006
        /*0012*/ 	.short	0x0023
        /*0014*/ 	.byte	0x00, 0xf0, 0x05, 0x00


	//----- nvinfo : EIATTR_KPARAM_INFO
	.align		4
.L_3539:
        /*0018*/ 	.byte	0x04, 0x17
        /*001a*/ 	.short	(.L_3541 - .L_3540)
.L_3540:
        /*001c*/ 	.word	0x00000000
        /*0020*/ 	.short	0x0005
        /*0022*/ 	.short	0x0022
        /*0024*/ 	.byte	0x00, 0xf0, 0x05, 0x00


	//----- nvinfo : EIATTR_KPARAM_INFO
	.align		4
.L_3541:
        /*0028*/ 	.byte	0x04, 0x17
        /*002a*/ 	.short	(.L_3543 - .L_3542)
.L_3542:
        /*002c*/ 	.word	0x00000000
        /*0030*/ 	.short	0x0004
        /*0032*/ 	.short	0x0021
        /*0034*/ 	.byte	0x00, 0xf0, 0x05, 0x00


	//----- nvinfo : EIATTR_KPARAM_INFO
	.align		4
.L_3543:
        /*0038*/ 	.byte	0x04, 0x17
        /*003a*/ 	.short	(.L_3545 - .L_3544)
.L_3544:
        /*003c*/ 	.word	0x00000000
        /*0040*/ 	.short	0x0003
        /*0042*/ 	.short	0x0020
        /*0044*/ 	.byte	0x00, 0xf0, 0x05, 0x00


	//----- nvinfo : EIATTR_KPARAM_INFO
	.align		4
.L_3545:
        /*0048*/ 	.byte	0x04, 0x17
        /*004a*/ 	.short	(.L_3547 - .L_3546)
.L_3546:
        /*004c*/ 	.word	0x00000000
        /*0050*/ 	.short	0x0002
        /*0052*/ 	.short	0x0008
        /*0054*/ 	.byte	0x00, 0xf0, 0x61, 0x00


	//----- nvinfo : EIATTR_KPARAM_INFO
	.align		4
.L_3547:
        /*0058*/ 	.byte	0x04, 0x17
        /*005a*/ 	.short	(.L_3549 - .L_3548)
.L_3548:
        /*005c*/ 	.word	0x00000000
        /*0060*/ 	.short	0x0001
        /*0062*/ 	.short	0x0004
        /*0064*/ 	.byte	0x00, 0xf0, 0x05, 0x00


	//----- nvinfo : EIATTR_KPARAM_INFO
	.align		4
.L_3549:
        /*0068*/ 	.byte	0x04, 0x17
        /*006a*/ 	.short	(.L_3551 - .L_3550)
.L_3550:
        /*006c*/ 	.word	0x00000000
        /*0070*/ 	.short	0x0000
        /*0072*/ 	.short	0x0000
        /*0074*/ 	.byte	0x00, 0xf0, 0x11, 0x00


	//----- nvinfo : EIATTR_SPARSE_MMA_MASK
	.align		4
.L_3551:
        /*0078*/ 	.byte	0x03, 0x50
        /*007a*/ 	.short	0x0000


	//----- nvinfo : EIATTR_MAXREG_COUNT
	.align		4
        /*007c*/ 	.byte	0x03, 0x1b
        /*007e*/ 	.short	0x00ff


	//----- nvinfo : EIATTR_MERCURY_ISA_VERSION
	.align		4
        /*0080*/ 	.byte	0x03, 0x5f
        /*0082*/ 	.short	0x0101


	//----- nvinfo : EIATTR_VRC_CTA_INIT_COUNT
	.align		4
        /*0084*/ 	.byte	0x02, 0x4a
	.zero		1
	.zero		1


	//----- nvinfo : EIATTR_EXIT_INSTR_OFFSETS
	.align		4
        /*0088*/ 	.byte	0x04, 0x1c
        /*008a*/ 	.short	(.L_3553 - .L_3552)


	//   ....[0]....
.L_3552:
        /*008c*/ 	.word	0x00004650


	//   ....[1]....
        /*0090*/ 	.word	0x000046b0


	//----- nvinfo : EIATTR_MAX_THREADS
	.align		4
.L_3553:
        /*0094*/ 	.byte	0x04, 0x05
        /*0096*/ 	.short	(.L_3555 - .L_3554)
.L_3554:
        /*0098*/ 	.word	0x00000080
        /*009c*/ 	.word	0x00000001
        /*00a0*/ 	.word	0x00000001


	//----- nvinfo : EIATTR_CRS_STACK_SIZE
	.align		4
.L_3555:
        /*00a4*/ 	.byte	0x04, 0x1e
        /*00a6*/ 	.short	(.L_3557 - .L_3556)
.L_3556:
        /*00a8*/ 	.word	0x00000000


	//----- nvinfo : EIATTR_CBANK_PARAM_SIZE
	.align		4
.L_3557:
        /*00ac*/ 	.byte	0x03, 0x19
        /*00ae*/ 	.short	0x0024


	//----- nvinfo : EIATTR_PARAM_CBANK
	.align		4
        /*00b0*/ 	.byte	0x04, 0x0a
        /*00b2*/ 	.short	(.L_3559 - .L_3558)
	.align		4
.L_3558:
        /*00b4*/ 	.word	index@(.nv.constant0._ZN2at6native27unrolled_elementwise_kernelINS0_13BinaryFunctorIdddZZZNS0_17atan2_kernel_cudaERNS_18TensorIteratorBaseEENKUlvE_clEvENKUlvE_clEvEUlddE_EESt5arrayIPcLm3EELi4E23TrivialOffsetCalculatorILi2EjESC_ILi1EjENS0_6memory15LoadWithoutCastENSF_16StoreWithoutCastEEEviT_T0_T2_T3_T4_T5_)
        /*00b8*/ 	.short	0x0380
        /*00ba*/ 	.short	0x0024


	//----- nvinfo : EIATTR_SW_WAR
	.align		4
.L_3559:
        /*00bc*/ 	.byte	0x04, 0x36
        /*00be*/ 	.short	(.L_3561 - .L_3560)
.L_3560:
        /*00c0*/ 	.word	0x00000008
.L_3561:


//--------------------- .nv.info._ZN2at6native29vectorized_elementwise_kernelILi2ENS0_13BinaryFunctorIdddZZZNS0_17atan2_kernel_cudaERNS_18TensorIteratorBaseEENKUlvE_clEvENKUlvE_clEvEUlddE_EESt5arrayIPcLm3EEEEviT0_T1_ --------------------------
	.section	.nv.info._ZN2at6native29vectorized_elementwise_kernelILi2ENS0_13BinaryFunctorIdddZZZNS0_17atan2_kernel_cudaERNS_18TensorIteratorBaseEENKUlvE_clEvENKUlvE_clEvEUlddE_EESt5arrayIPcLm3EEEEviT0_T1_,"",@"SHT_CUDA_INFO"
	.sectionflags	@""
	.align	4


	//----- nvinfo : EIATTR_CUDA_API_VERSION
	.align		4
        /*0000*/ 	.byte	0x04, 0x37
        /*0002*/ 	.short	(.L_3563 - .L_3562)
.L_3562:
        /*0004*/ 	.word	0x00000082


	//----- nvinfo : EIATTR_KPARAM_INFO
	.align		4
.L_3563:
        /*0008*/ 	.byte	0x04, 0x17
        /*000a*/ 	.short	(.L_3565 - .L_3564)
.L_3564:
        /*000c*/ 	.word	0x00000000
        /*0010*/ 	.short	0x0002
        /*0012*/ 	.short	0x0008
        /*0014*/ 	.byte	0x00, 0xf0, 0x61, 0x00


	//----- nvinfo : EIATTR_KPARAM_INFO
	.align		4
.L_3565:
        /*0018*/ 	.byte	0x04, 0x17
        /*001a*/ 	.short	(.L_3567 - .L_3566)
.L_3566:
        /*001c*/ 	.word	0x00000000
        /*0020*/ 	.short	0x0001
        /*0022*/ 	.short	0x0004
        /*0024*/ 	.byte	0x00, 0xf0, 0x05, 0x00


	//----- nvinfo : EIATTR_KPARAM_INFO
	.align		4
.L_3567:
        /*0028*/ 	.byte	0x04, 0x17
        /*002a*/ 	.short	(.L_3569 - .L_3568)
.L_3568:
        /*002c*/ 	.word	0x00000000
        /*0030*/ 	.short	0x0000
        /*0032*/ 	.short	0x0000
        /*0034*/ 	.byte	0x00, 0xf0, 0x11, 0x00


	//----- nvinfo : EIATTR_SPARSE_MMA_MASK
	.align		4
.L_3569:
        /*0038*/ 	.byte	0x03, 0x50
        /*003a*/ 	.short	0x0000


	//----- nvinfo : EIATTR_MAXREG_COUNT
	.align		4
        /*003c*/ 	.byte	0x03, 0x1b
        /*003e*/ 	.short	0x00ff


	//----- nvinfo : EIATTR_MERCURY_ISA_VERSION
	.align		4
        /*0040*/ 	.byte	0x03, 0x5f
        /*0042*/ 	.short	0x0101


	//----- nvinfo : EIATTR_VRC_CTA_INIT_COUNT
	.align		4
        /*0044*/ 	.byte	0x02, 0x4a
	.zero		1
	.zero		1


	//----- nvinfo : EIATTR_EXIT_INSTR_OFFSETS
	.align		4
        /*0048*/ 	.byte	0x04, 0x1c
        /*004a*/ 	.short	(.L_3571 - .L_3570)


	//   ....[0]....
.L_3570:
        /*004c*/ 	.word	0x00008cc0


	//   ....[1]....
        /*0050*/ 	.word	0x00008d10


	//   ....[2]....
        /*0054*/ 	.word	0x00010fd0


	//----- nvinfo : EIATTR_MAX_THREADS
	.align		4
.L_3571:
        /*0058*/ 	.byte	0x04, 0x05
        /*005a*/ 	.short	(.L_3573 - .L_3572)
.L_3572:
        /*005c*/ 	.word	0x00000080
        /*0060*/ 	.word	0x00000001
        /*0064*/ 	.word	0x00000001


	//----- nvinfo : EIATTR_CRS_STACK_SIZE
	.align		4
.L_3573:
        /*0068*/ 	.byte	0x04, 0x1e
        /*006a*/ 	.short	(.L_3575 - .L_3574)
.L_3574:
        /*006c*/ 	.word	0x00000000


	//----- nvinfo : EIATTR_CBANK_PARAM_SIZE
	.align		4
.L_3575:
        /*0070*/ 	.byte	0x03, 0x19
        /*0072*/ 	.short	0x0020


	//----- nvinfo : EIATTR_PARAM_CBANK
	.align		4
        /*0074*/ 	.byte	0x04, 0x0a
        /*0076*/ 	.short	(.L_3577 - .L_3576)
	.align		4
.L_3576:
        /*0078*/ 	.word	index@(.nv.constant0._ZN2at6native29vectorized_elementwise_kernelILi2ENS0_13BinaryFunctorIdddZZZNS0_17atan2_kernel_cudaERNS_18TensorIteratorBaseEENKUlvE_clEvENKUlvE_clEvEUlddE_EESt5arrayIPcLm3EEEEviT0_T1_)
        /*007c*/ 	.short	0x0380
        /*007e*/ 	.short	0x0020


	//----- nvinfo : EIATTR_SW_WAR
	.align		4
.L_3577:
        /*0080*/ 	.byte	0x04, 0x36
        /*0082*/ 	.short	(.L_3579 - .L_3578)
.L_3578:
        /*0084*/ 	.word	0x00000008
.L_3579:


//--------------------- .nv.info._ZN2at6native29vectorized_elementwise_kernelILi4ENS0_13BinaryFunctorIdddZZZNS0_17atan2_kernel_cudaERNS_18TensorIteratorBaseEENKUlvE_clEvENKUlvE_clEvEUlddE_EESt5arrayIPcLm3EEEEviT0_T1_ --------------------------
	.section	.nv.info._ZN2at6native29vectorized_elementwise_kernelILi4ENS0_13BinaryFunctorIdddZZZNS0_17atan2_kernel_cudaERNS_18TensorIteratorBaseEENKUlvE_clEvENKUlvE_clEvEUlddE_EESt5arrayIPcLm3EEEEviT0_T1_,"",@"SHT_CUDA_INFO"
	.sectionflags	@""
	.align	4


	//----- nvinfo : EIATTR_CUDA_API_VERSION
	.align		4
        /*0000*/ 	.byte	0x04, 0x37
        /*0002*/ 	.short	(.L_3581 - .L_3580)
.L_3580:
        /*0004*/ 	.word	0x00000082


	//----- nvinfo : EIATTR_KPARAM_INFO
	.align		4
.L_3581:
        /*0008*/ 	.byte	0x04, 0x17
        /*000a*/ 	.short	(.L_3583 - .L_3582)
.L_3582:
        /*000c*/ 	.word	0x00000000
        /*0010*/ 	.short	0x0002
        /*0012*/ 	.short	0x0008
        /*0014*/ 	.byte	0x00, 0xf0, 0x61, 0x00


	//----- nvinfo : EIATTR_KPARAM_INFO
	.align		4
.L_3583:
        /*0018*/ 	.byte	0x04, 0x17
        /*001a*/ 	.short	(.L_3585 - .L_3584)
.L_3584:
        /*001c*/ 	.word	0x00000000
        /*0020*/ 	.short	0x0001
        /*0022*/ 	.short	0x0004
        /*0024*/ 	.byte	0x00, 0xf0, 0x05, 0x00


	//----- nvinfo : EIATTR_KPARAM_INFO
	.align		4
.L_3585:
        /*0028*/ 	.byte	0x04, 0x17
        /*002a*/ 	.short	(.L_3587 - .L_3586)
.L_3586:
        /*002c*/ 	.word	0x00000000
        /*0030*/ 	.short	0x0000
        /*0032*/ 	.short	0x0000
        /*0034*/ 	.byte	0x00, 0xf0, 0x11, 0x00


	//----- nvinfo : EIATTR_SPARSE_MMA_MASK
	.align		4
.L_3587:
        /*0038*/ 	.byte	0x03, 0x50
        /*003a*/ 	.short	0x0000


	//----- nvinfo : EIATTR_MAXREG_COUNT
	.align		4
        /*003c*/ 	.byte	0x03, 0x1b
        /*003e*/ 	.short	0x00ff


	//----- nvinfo : EIATTR_MERCURY_ISA_VERSION
	.align		4
        /*0040*/ 	.byte	0x03, 0x5f
        /*0042*/ 	.short	0x0101


	//----- nvinfo : EIATTR_VRC_CTA_INIT_COUNT
	.align		4
        /*0044*/ 	.byte	0x02, 0x4a
	.zero		1
	.zero		1


	//----- nvinfo : EIATTR_EXIT_INSTR_OFFSETS
	.align		4
        /*0048*/ 	.byte	0x04, 0x1c
        /*004a*/ 	.short	(.L_3589 - .L_3588)


	//   ....[0]....
.L_3588:
        /*004c*/ 	.word	0x00008cc0


	//   ....[1]....
        /*0050*/ 	.word	0x00008d10


	//   ....[2]....
        /*0054*/ 	.word	0x00010f50


	//----- nvinfo : EIATTR_MAX_THREADS
	.align		4
.L_3589:
        /*0058*/ 	.byte	0x04, 0x05
        /*005a*/ 	.short	(.L_3591 - .L_3590)
.L_3590:
        /*005c*/ 	.word	0x00000080
        /*0060*/ 	.word	0x00000001
        /*0064*/ 	.word	0x00000001


	//----- nvinfo : EIATTR_CRS_STACK_SIZE
	.align		4
.L_3591:
        /*0068*/ 	.byte	0x04, 0x1e
        /*006a*/ 	.short	(.L_3593 - .L_3592)
.L_3592:
        /*006c*/ 	.word	0x00000000


	//----- nvinfo : EIATTR_CBANK_PARAM_SIZE
	.align		4
.L_3593:
        /*0070*/ 	.byte	0x03, 0x19
        /*0072*/ 	.short	0x0020


	//----- nvinfo : EIATTR_PARAM_CBANK
	.align		4
        /*0074*/ 	.byte	0x04, 0x0a
        /*0076*/ 	.short	(.L_3595 - .L_3594)
	.align		4
.L_3594:
        /*0078*/ 	.word	index@(.nv.constant0._ZN2at6native29vectorized_elementwise_kernelILi4ENS0_13BinaryFunctorIdddZZZNS0_17atan2_kernel_cudaERNS_18TensorIteratorBaseEENKUlvE_clEvENKUlvE_clEvEUlddE_EESt5arrayIPcLm3EEEEviT0_T1_)
        /*007c*/ 	.short	0x0380
        /*007e*/ 	.short	0x0020


	//----- nvinfo : EIATTR_SW_WAR
	.align		4
.L_3595:
        /*0080*/ 	.byte	0x04, 0x36
        /*0082*/ 	.short	(.L_3597 - .L_3596)
.L_3596:
        /*0084*/ 	.word	0x00000008
.L_3597:


//--------------------- .nv.info._ZN2at6native29vectorized_elementwise_kernelILi8ENS0_13BinaryFunctorIdddZZZNS0_17atan2_kernel_cudaERNS_18TensorIteratorBaseEENKUlvE_clEvENKUlvE_clEvEUlddE_EESt5arrayIPcLm3EEEEviT0_T1_ --------------------------
	.section	.nv.info._ZN2at6native29vectorized_elementwise_kernelILi8ENS0_13BinaryFunctorIdddZZZNS0_17atan2_kernel_cudaERNS_18TensorIteratorBaseEENKUlvE_clEvENKUlvE_clEvEUlddE_EESt5arrayIPcLm3EEEEviT0_T1_,"",@"SHT_CUDA_INFO"
	.sectionflags	@""
	.align	4


	//----- nvinfo : EIATTR_CUDA_API_VERSION
	.align		4
        /*0000*/ 	.byte	0x04, 0x37
        /*0002*/ 	.short	(.L_3599 - .L_3598)
.L_3598:
        /*0004*/ 	.word	0x00000082


	//----- nvinfo : EIATTR_KPARAM_INFO
	.align		4
.L_3599:
        /*0008*/ 	.byte	0x04, 0x17
        /*000a*/ 	.short	(.L_3601 - .L_3600)
.L_3600:
        /*000c*/ 	.word	0x00000000
        /*0010*/ 	.short	0x0002
        /*0012*/ 	.short	0x0008
        /*0014*/ 	.byte	0x00, 0xf0, 0x61, 0x00


	//----- nvinfo : EIATTR_KPARAM_INFO
	.align		4
.L_3601:
        /*0018*/ 	.byte	0x04, 0x17
        /*001a*/ 	.short	(.L_3603 - .L_3602)
.L_3602:
        /*001c*/ 	.word	0x00000000
        /*0020*/ 	.short	0x0001
        /*0022*/ 	.short	0x0004
        /*0024*/ 	.byte	0x00, 0xf0, 0x05, 0x00


	//----- nvinfo : EIATTR_KPARAM_INFO
	.align		4
.L_3603:
        /*0028*/ 	.byte	0x04, 0x17
        /*002a*/ 	.short	(.L_3605 - .L_3604)
.L_3604:
        /*002c*/ 	.word	0x00000000
        /*0030*/ 	.short	0x0000
        /*0032*/ 	.short	0x0000
        /*0034*/ 	.byte	0x00, 0xf0, 0x11, 0x00


	//----- nvinfo : EIATTR_SPARSE_MMA_MASK
	.align		4
.L_3605:
        /*0038*/ 	.byte	0x03, 0x50
        /*003a*/ 	.short	0x0000


	//----- nvinfo : EIATTR_MAXREG_COUNT
	.align		4
        /*003c*/ 	.byte	0x03, 0x1b
        /*003e*/ 	.short	0x00ff


	//----- nvinfo : EIATTR_MERCURY_ISA_VERSION
	.align		4
        /*0040*/ 	.byte	0x03, 0x5f
        /*0042*/ 	.short	0x0101


	//----- nvinfo : EIATTR_VRC_CTA_INIT_COUNT
	.align		4
        /*0044*/ 	.byte	0x02, 0x4a
	.zero		1
	.zero		1


	//----- nvinfo : EIATTR_EXIT_INSTR_OFFSETS
	.align		4
        /*0048*/ 	.byte	0x04, 0x1c
        /*004a*/ 	.short	(.L_3607 - .L_3606)


	//   ....[0]....
.L_3606:
        /*004c*/ 	.word	0x00000010


	//----- nvinfo : EIATTR_MAX_THREADS
	.align		4
.L_3607:
        /*0050*/ 	.byte	0x04, 0x05
        /*0052*/ 	.short	(.L_3609 - .L_3608)
.L_3608:
        /*0054*/ 	.word	0x00000080
        /*0058*/ 	.word	0x00000001
        /*005c*/ 	.word	0x00000001


	//----- nvinfo : EIATTR_CBANK_PARAM_SIZE
	.align		4
.L_3609:
        /*0060*/ 	.byte	0x03, 0x19
        /*0062*/ 	.short	0x0020


	//----- nvinfo : EIATTR_PARAM_CBANK
	.align		4
        /*0064*/ 	.byte	0x04, 0x0a
        /*0066*/ 	.short	(.L_3611 - .L_3610)
	.align		4
.L_3610:
        /*0068*/ 	.word	index@(.nv.constant0._ZN2at6native29vectorized_elementwise_kernelILi8ENS0_13BinaryFunctorIdddZZZNS0_17atan2_kernel_cudaERNS_18TensorIteratorBaseEENKUlvE_clEvENKUlvE_clEvEUlddE_EESt5arrayIPcLm3EEEEviT0_T1_)
        /*006c*/ 	.short	0x0380
        /*006e*/ 	.short	0x0020


	//----- nvinfo : EIATTR_SW_WAR
	.align		4
.L_3611:
        /*0070*/ 	.byte	0x04, 0x36
        /*0072*/ 	.short	(.L_3613 - .L_3612)
.L_3612:
        /*0074*/ 	.word	0x00000008
.L_3613:


//--------------------- .nv.info._ZN2at6native18elementwise_kernelILi128ELi4EZNS0_15gpu_kernel_implINS0_13BUnaryFunctorIdddZZZNS0_17atan2_kernel_cudaERNS_18TensorIteratorBaseEENKUlvE_clEvENKUlvE_clEvEUlddE_EEEEvS5_RKT_EUliE_EEviT1_ --------------------------
	.section	.nv.info._ZN2at6native18elementwise_kernelILi128ELi4EZNS0_15gpu_kernel_implINS0_13BUnaryFunctorIdddZZZNS0_17atan2_kernel_cudaERNS_18TensorIteratorBaseEENKUlvE_clEvENKUlvE_clEvEUlddE_EEEEvS5_RKT_EUliE_EEviT1_,"",@"SHT_CUDA_INFO"
	.sectionflags	@""
	.align	4


	//----- nvinfo : EIATTR_CUDA_API_VERSION
	.align		4
        /*0000*/ 	.byte	0x04, 0x37
        /*0002*/ 	.short	(.L_3615 - .L_3614)
.L_3614:
        /*0004*/ 	.word	0x00000082


	//----- nvinfo : EIATTR_KPARAM_INFO
	.align		4
.L_3615:
        /*0008*/ 	.byte	0x04, 0x17
        /*000a*/ 	.short	(.L_3617 - .L_3616)
.L_3616:
        /*000c*/ 	.word	0x00000000
        /*0010*/ 	.short	0x0001
        /*0012*/ 	.short	0x0008
        /*0014*/ 	.byte	0x00, 0xf0, 0xa1, 0x08


	//----- nvinfo : EIATTR_KPARAM_INFO
	.align		4
.L_3617:
        /*0018*/ 	.byte	0x04, 0x17
        /*001a*/ 	.short	(.L_3619 - .L_3618)
.L_3618:
        /*001c*/ 	.word	0x00000000
        /*0020*/ 	.short	0x0000
        /*0022*/ 	.short	0x0000
        /*0024*/ 	.byte	0x00, 0xf0, 0x11, 0x00


	//----- nvinfo : EIATTR_SPARSE_MMA_MASK
	.align		4
.L_3619:
        /*0028*/ 	.byte	0x03, 0x50
        /*002a*/ 	.short	0x0000


	//----- nvinfo : EIATTR_MAXREG_COUNT
	.align		4
        /*002c*/ 	.byte	0x03, 0x1b
        /*002e*/ 	.short	0x0080


	//----- nvinfo : EIATTR_EXTERNS
	.align		4
        /*0030*/ 	.byte	0x04, 0x0f
        /*0032*/ 	.short	(.L_3621 - .L_3620)


	//   ....[0]....
	.align		4
.L_3620:
        /*0034*/ 	.word	index@(__assertfail)


	//----- nvinfo : EIATTR_MERCURY_ISA_VERSION
	.align		4
.L_3621:
        /*0038*/ 	.byte	0x03, 0x5f
        /*003a*/ 	.short	0x0101


	//----- nvinfo : EIATTR_VRC_CTA_INIT_COUNT
	.align		4
        /*003c*/ 	.byte	0x02, 0x4a
	.zero		1
	.zero		1


	//----- nvinfo : EIATTR_SYSCALL_OFFSETS
	.align		4
        /*0040*/ 	.byte	0x04, 0x46
        /*0042*/ 	.short	(.L_3623 - .L_3622)


	//   ....[0]....
.L_3622:
        /*0044*/ 	.word	0x00002210


	//   ....[1]....
        /*0048*/ 	.word	0x00004480


	//   ....[2]....
        /*004c*/ 	.word	0x00006820


	//   ....[3]....
        /*0050*/ 	.word	0x000087e0


	//   ....[4]....
        /*0054*/ 	.word	0x0000adb0


	//   ....[5]....
        /*0058*/ 	.word	0x0000cd80


	//   ....[6]....
        /*005c*/ 	.word	0x0000f360


	//   ....[7]....
        /*0060*/ 	.word	0x00011300


	//----- nvinfo : EIATTR_EXIT_INSTR_OFFSETS
	.align		4
.L_3623:
        /*0064*/ 	.byte	0x04, 0x1c
        /*0066*/ 	.short	(.L_3625 - .L_3624)


	//   ....[0]....
.L_3624:
        /*0068*/ 	.word	0x0000d1e0


	//   ....[1]....
        /*006c*/ 	.word	0x000104d0


	//   ....[2]....
        /*0070*/ 	.word	0x00010510


	//   ....[3]....
        /*0074*/ 	.word	0x000105a0


	//   ....[4]....
        /*0078*/ 	.word	0x000105d0


	//   ....[5]....
        /*007c*/ 	.word	0x00010600


	//   ....[6]....
        /*0080*/ 	.word	0x00010710


	//   ....[7]....
        /*0084*/ 	.word	0x000107d0


	//   ....[8]....
        /*0088*/ 	.word	0x000108f0


	//   ....[9]....
        /*008c*/ 	.word	0x000109c0


	//   ....[10]....
        /*0090*/ 	.word	0x000109e0


	//   ....[11]....
        /*0094*/ 	.word	0x00010ab0


	//   ....[12]....
        /*0098*/ 	.word	0x00010ca0


	//   ....[13]....
        /*009c*/ 	.word	0x00010e90


	//   ....[14]....
        /*00a0*/ 	.word	0x00011070


	//   ....[15]....
        /*00a4*/ 	.word	0x000110a0


	//   ....[16]....
        /*00a8*/ 	.word	0x000110d0


	//   ....[17]....
        /*00ac*/ 	.word	0x00011170


	//   ....[18]....
        /*00b0*/ 	.word	0x000111a0


	//   ....[19]....
        /*00b4*/ 	.word	0x00011310


	//   ....[20]....
        /*00b8*/ 	.word	0x000114a0


	//   ....[21]....
        /*00bc*/ 	.word	0x00011660


	//   ....[22]....
        /*00c0*/ 	.word	0x00011720


	//----- nvinfo : EIATTR_MAX_THREADS
	.align		4
.L_3625:
        /*00c4*/ 	.byte	0x04, 0x05
        /*00c6*/ 	.short	(.L_3627 - .L_3626)
.L_3626:
        /*00c8*/ 	.word	0x00000080
        /*00cc*/ 	.word	0x00000001
        /*00d0*/ 	.word	0x00000001


	//----- nvinfo : EIATTR_CRS_STACK_SIZE
	.align		4
.L_3627:
        /*00d4*/ 	.byte	0x04, 0x1e
        /*00d6*/ 	.short	(.L_3629 - .L_3628)
.L_3628:
        /*00d8*/ 	.word	0x00000000


	//----- nvinfo : EIATTR_CBANK_PARAM_SIZE
	.align		4
.L_3629:
        /*00dc*/ 	.byte	0x03, 0x19
        /*00de*/ 	.short	0x0230


	//----- nvinfo : EIATTR_PARAM_CBANK
	.align		4
        /*00e0*/ 	.byte	0x04, 0x0a
        /*00e2*/ 	.short	(.L_3631 - .L_3630)
	.align		4
.L_3630:
        /*00e4*/ 	.word	index@(.nv.constant0._ZN2at6native18elementwise_kernelILi128ELi4EZNS0_15gpu_kernel_implINS0_13BUnaryFunctorIdddZZZNS0_17atan2_kernel_cudaERNS_18TensorIteratorBaseEENKUlvE_clEvENKUlvE_clEvEUlddE_EEEEvS5_RKT_EUliE_EEviT1_)
        /*00e8*/ 	.short	0x0380
        /*00ea*/ 	.short	0x0230


	//----- nvinfo : EIATTR_SW_WAR
	.align		4
.L_3631:
        /*00ec*/ 	.byte	0x04, 0x36
        /*00ee*/ 	.short	(.L_3633 - .L_3632)
.L_3632:
        /*00f0*/ 	.word	0x00000008
.L_3633:


//--------------------- .nv.info._ZN2at6native27unrolled_elementwise_kernelINS0_13BUnaryFunctorIdddZZZNS0_17atan2_kernel_cudaERNS_18TensorIteratorBaseEENKUlvE_clEvENKUlvE_clEvEUlddE_EESt5arrayIPcLm2EELi4E23TrivialOffsetCalculatorILi1EjESD_NS0_6memory12LoadWithCastILi1EEENSE_13StoreWithCastILi1EEEEEviT_T0_T2_T3_T4_T5_ --------------------------
	.section	.nv.info._ZN2at6native27unrolled_elementwise_kernelINS0_13BUnaryFunctorIdddZZZNS0_17atan2_kernel_cudaERNS_18TensorIteratorBaseEENKUlvE_clEvENKUlvE_clEvEUlddE_EESt5arrayIPcLm2EELi4E23TrivialOffsetCalculatorILi1EjESD_NS0_6memory12LoadWithCastILi1EEENSE_13StoreWithCastILi1EEEEEviT_T0_T2_T3_T4_T5_,"",@"SHT_CUDA_INFO"
	.sectionflags	@""
	.align	4


	//----- nvinfo : EIATTR_CUDA_API_VERSION
	.align		4
        /*0000*/ 	.byte	0x04, 0x37
        /*0002*/ 	.short	(.L_3635 - .L_3634)
.L_3634:
        /*0004*/ 	.word	0x00000082


	//----- nvinfo : EIATTR_KPARAM_INFO
	.align		4
.L_3635:
        /*0008*/ 	.byte	0x04, 0x17
        /*000a*/ 	.short	(.L_3637 - .L_3636)
.L_3636:
        /*000c*/ 	.word	0x00000000
        /*0010*/ 	.short	0x0006
        /*0012*/ 	.short	0x0034
        /*0014*/ 	.byte	0x00, 0xf0, 0x21, 0x00


	//----- nvinfo : EIATTR_KPARAM_INFO
	.align		4
.L_3637:
        /*0018*/ 	.byte	0x04, 0x17
        /*001a*/ 	.short	(.L_3639 - .L_3638)
.L_3638:
        /*001c*/ 	.word	0x00000000
        /*0020*/ 	.short	0x0005
        /*0022*/ 	.short	0x002c
        /*0024*/ 	.byte	0x00, 0xf0, 0x21, 0x00


	//----- nvinfo : EIATTR_KPARAM_INFO
	.align		4
.L_3639:
        /*0028*/ 	.byte	0x04, 0x17
        /*002a*/ 	.short	(.L_3641 - .L_3640)
.L_3640:
        /*002c*/ 	.word	0x00000000
        /*0030*/ 	.short	0x0004
        /*0032*/ 	.short	0x0029
        /*0034*/ 	.byte	0x00, 0xf0, 0x05, 0x00


	//----- nvinfo : EIATTR_KPARAM_INFO
	.align		4
.L_3641:
        /*0038*/ 	.byte	0x04, 0x17
        /*003a*/ 	.short	(.L_3643 - .L_3642)
.L_3642:
        /*003c*/ 	.word	0x00000000
        /*0040*/ 	.short	0x0003
        /*0042*/ 	.short	0x0028
        /*0044*/ 	.byte	0x00, 0xf0, 0x05, 0x00


	//----- nvinfo : EIATTR_KPARAM_INFO
	.align		4
.L_3643:
        /*0048*/ 	.byte	0x04, 0x17
        /*004a*/ 	.short	(.L_3645 - .L_3644)
.L_3644:
        /*004c*/ 	.word	0x00000000
        /*0050*/ 	.short	0x0002
        /*0052*/ 	.short	0x0018
        /*0054*/ 	.byte	0x00, 0xf0, 0x41, 0x00


	//----- nvinfo : EIATTR_KPARAM_INFO
	.align		4
.L_3645:
        /*0058*/ 	.byte	0x04, 0x17
        /*005a*/ 	.short	(.L_3647 - .L_3646)
.L_3646:
        /*005c*/ 	.word	0x00000000
        /*0060*/ 	.short	0x0001
        /*0062*/ 	.short	0x0008
        /*0064*/ 	.byte	0x00, 0xf0, 0x41, 0x00


	//----- nvinfo : EIATTR_KPARAM_INFO
	.align		4
.L_3647:
        /*0068*/ 	.byte	0x04, 0x17
        /*006a*/ 	.short	(.L_3649 - .L_3648)
.L_3648:
        /*006c*/ 	.word	0x00000000
        /*0070*/ 	.short	0x0000
        /*0072*/ 	.short	0x0000
        /*0074*/ 	.byte	0x00, 0xf0, 0x11, 0x00


	//----- nvinfo : EIATTR_SPARSE_MMA_MASK
	.align		4
.L_3649:
        /*0078*/ 	.byte	0x03, 0x50
        /*007a*/ 	.short	0x0000


	//----- nvinfo : EIATTR_MAXREG_COUNT
	.align		4
        /*007c*/ 	.byte	0x03, 0x1b
        /*007e*/ 	.short	0x00ff


	//----- nvinfo : EIATTR_EXTERNS
	.align		4
        /*0080*/ 	.byte	0x04, 0x0f
        /*0082*/ 	.short	(.L_3651 - .L_3650)


	//   ....[0]....
	.align		4
.L_3650:
        /*0084*/ 	.word	index@(__assertfail)


	//----- nvinfo : EIATTR_MERCURY_ISA_VERSION
	.align		4
.L_3651:
        /*0088*/ 	.byte	0x03, 0x5f
        /*008a*/ 	.short	0x0101


	//----- nvinfo : EIATTR_VRC_CTA_INIT_COUNT
	.align		4
        /*008c*/ 	.byte	0x02, 0x4a
	.zero		1
	.zero		1


	//----- nvinfo : EIATTR_SYSCALL_OFFSETS
	.align		4
        /*0090*/ 	.byte	0x04, 0x46
        /*0092*/ 	.short	(.L_3653 - .L_3652)


	//   ....[0]....
.L_3652:
        /*0094*/ 	.word	0x00000e90


	//   ....[1]....
        /*0098*/ 	.word	0x00001ed0


	//   ....[2]....
        /*009c*/ 	.word	0x00002e50


	//   ....[3]....
        /*00a0*/ 	.word	0x00003da0


	//   ....[4]....
        /*00a4*/ 	.word	0x00009220


	//   ....[5]....
        /*00a8*/ 	.word	0x0000a3f0


	//   ....[6]....
        /*00ac*/ 	.word	0x0000b7d0


	//   ....[7]....
        /*00b0*/ 	.word	0x0000cb90


	//----- nvinfo : EIATTR_EXIT_INSTR_OFFSETS
	.align		4
.L_3653:
        /*00b4*/ 	.byte	0x04, 0x1c
        /*00b6*/ 	.short	(.L_3655 - .L_3654)


	//   ....[0]....
.L_3654:
        /*00b8*/ 	.word	0x0000bc20


	//   ....[1]....
        /*00bc*/ 	.word	0x0000bd60


	//   ....[2]....
        /*00c0*/ 	.word	0x0000bda0


	//   ....[3]....
        /*00c4*/ 	.word	0x0000be30


	//   ....[4]....
        /*00c8*/ 	.word	0x0000be60


	//   ....[5]....
        /*00cc*/ 	.word	0x0000be90


	//   ....[6]....
        /*00d0*/ 	.word	0x0000bfa0


	//   ....[7]....
        /*00d4*/ 	.word	0x0000c060


	//   ....[8]....
        /*00d8*/ 	.word	0x0000c180


	//   ....[9]....
        /*00dc*/ 	.word	0x0000c250


	//   ....[10]....
        /*00e0*/ 	.word	0x0000c270


	//   ....[11]....
        /*00e4*/ 	.word	0x0000c340


	//   ....[12]....
        /*00e8*/ 	.word	0x0000c530


	//   ....[13]....
        /*00ec*/ 	.word	0x0000c720


	//   ....[14]....
        /*00f0*/ 	.word	0x0000c900


	//   ....[15]....
        /*00f4*/ 	.word	0x0000c930


	//   ....[16]....
        /*00f8*/ 	.word	0x0000c960


	//   ....[17]....
        /*00fc*/ 	.word	0x0000ca00


	//   ....[18]....
        /*0100*/ 	.word	0x0000ca30


	//   ....[19]....
        /*0104*/ 	.word	0x0000cba0


	//   ....[20]....
        /*0108*/ 	.word	0x0000cd30


	//   ....[21]....
        /*010c*/ 	.word	0x0000cef0


	//   ....[22]....
        /*0110*/ 	.word	0x0000cfb0


	//----- nvinfo : EIATTR_MAX_THREADS
	.align		4
.L_3655:
        /*0114*/ 	.byte	0x04, 0x05
        /*0116*/ 	.short	(.L_3657 - .L_3656)
.L_3656:
        /*0118*/ 	.word	0x00000080
        /*011c*/ 	.word	0x00000001
        /*0120*/ 	.word	0x00000001


	//----- nvinfo : EIATTR_CRS_STACK_SIZE
	.align		4
.L_3657:
        /*0124*/ 	.byte	0x04, 0x1e
        /*0126*/ 	.short	(.L_3659 - .L_3658)
.L_3658:
        /*0128*/ 	.word	0x00000000


	//----- nvinfo : EIATTR_CBANK_PARAM_SIZE
	.align		4
.L_3659:
        /*012c*/ 	.byte	0x03, 0x19
        /*012e*/ 	.short	0x003c


	//----- nvinfo : EIATTR_PARAM_CBANK
	.align		4
        /*0130*/ 	.byte	0x04, 0x0a
        /*0132*/ 	.short	(.L_3661 - .L_3660)
	.align		4
.L_3660:
        /*0134*/ 	.word	index@(.nv.constant0._ZN2at6native27unrolled_elementwise_kernelINS0_13BUnaryFunctorIdddZZZNS0_17atan2_kernel_cudaERNS_18TensorIteratorBaseEENKUlvE_clEvENKUlvE_clEvEUlddE_EESt5arrayIPcLm2EELi4E23TrivialOffsetCalculatorILi1EjESD_NS0_6memory12LoadWithCastILi1EEENSE_13StoreWithCastILi1EEEEEviT_T0_T2_T3_T4_T5_)
        /*0138*/ 	.short	0x0380
        /*013a*/ 	.short	0x003c


	//----- nvinfo : EIATTR_SW_WAR
	.align		4
.L_3661:
        /*013c*/ 	.byte	0x04, 0x36
        /*013e*/ 	.short	(.L_3663 - .L_3662)
.L_3662:
        /*0140*/ 	.word	0x00000008
.L_3663:


//--------------------- .nv.info._ZN2at6native18elementwise_kernelILi128ELi2EZNS0_22gpu_kernel_impl_nocastINS0_13BUnaryFunctorIdddZZZNS0_17atan2_kernel_cudaERNS_18TensorIteratorBaseEENKUlvE_clEvENKUlvE_clEvEUlddE_EEEEvS5_RKT_EUliE_EEviT1_ --------------------------
	.section	.nv.info._ZN2at6native18elementwise_kernelILi128ELi2EZNS0_22gpu_kernel_impl_nocastINS0_13BUnaryFunctorIdddZZZNS0_17atan2_kernel_cudaERNS_18TensorIteratorBaseEENKUlvE_clEvENKUlvE_clEvEUlddE_EEEEvS5_RKT_EUliE_EEviT1_,"",@"SHT_CUDA_INFO"
	.sectionflags	@""
	.align	4


	//----- nvinfo : EIATTR_CUDA_API_VERSION
	.align		4
        /*0000*/ 	.byte	0x04, 0x37
        /*0002*/ 	.short	(.L_3665 - .L_3664)
.L_3664:
        /*0004*/ 	.word	0x00000082


	//----- nvinfo : EIATTR_KPARAM_INFO
	.align		4
.L_3665:
        /*0008*/ 	.byte	0x04, 0x17
        /*000a*/ 	.short	(.L_3667 - .L_3666)
.L_3666:
        /*000c*/ 	.word	0x00000000
        /*0010*/ 	.short	0x0001
        /*0012*/ 	.short	0x0008
        /*0014*/ 	.byte	0x00, 0xf0, 0x81, 0x08


	//----- nvinfo : EIATTR_KPARAM_INFO
	.align		4
.L_3667:
        /*0018*/ 	.byte	0x04, 0x17
        /*001a*/ 	.short	(.L_3669 - .L_3668)
.L_3668:
        /*001c*/ 	.word	0x00000000
        /*0020*/ 	.short	0x0000
        /*0022*/ 	.short	0x0000
        /*0024*/ 	.byte	0x00, 0xf0, 0x11, 0x00


	//----- nvinfo : EIATTR_SPARSE_MMA_MASK
	.align		4
.L_3669:
        /*0028*/ 	.byte	0x03, 0x50
        /*002a*/ 	.short	0x0000


	//----- nvinfo : EIATTR_MAXREG_COUNT
	.align		4
        /*002c*/ 	.byte	0x03, 0x1b
        /*002e*/ 	.short	0x0080


	//----- nvinfo : EIATTR_MERCURY_ISA_VERSION
	.align		4
        /*0030*/ 	.byte	0x03, 0x5f
        /*0032*/ 	.short	0x0101


	//----- nvinfo : EIATTR_VRC_CTA_INIT_COUNT
	.align		4
        /*0034*/ 	.byte	0x02, 0x4a
	.zero		1
	.zero		1


	//----- nvinfo : EIATTR_EXIT_INSTR_OFFSETS
	.align		4
        /*0038*/ 	.byte	0x04, 0x1c
        /*003a*/ 	.short	(.L_3671 - .L_3670)


	//   ....[0]....
.L_3670:
        /*003c*/ 	.word	0x00001180


	//   ....[1]....
        /*0040*/ 	.word	0x00002180


	//   ....[2]....
        /*0044*/ 	.word	0x00004540


	//   ....[3]....
        /*0048*/ 	.word	0x00006870


	//----- nvinfo : EIATTR_MAX_THREADS
	.align		4
.L_3671:
        /*004c*/ 	.byte	0x04, 0x05
        /*004e*/ 	.short	(.L_3673 - .L_3672)
.L_3672:
        /*0050*/ 	.word	0x00000080
        /*0054*/ 	.word	0x00000001
        /*0058*/ 	.word	0x00000001


	//----- nvinfo : EIATTR_CRS_STACK_SIZE
	.align		4
.L_3673:
        /*005c*/ 	.byte	0x04, 0x1e
        /*005e*/ 	.short	(.L_3675 - .L_3674)
.L_3674:
        /*0060*/ 	.word	0x00000000


	//----- nvinfo : EIATTR_CBANK_PARAM_SIZE
	.align		4
.L_3675:
        /*0064*/ 	.byte	0x03, 0x19
        /*0066*/ 	.short	0x0228


	//----- nvinfo : EIATTR_PARAM_CBANK
	.align		4
        /*0068*/ 	.byte	0x04, 0x0a
        /*006a*/ 	.short	(.L_3677 - .L_3676)
	.align		4
.L_3676:
        /*006c*/ 	.word	index@(.nv.constant0._ZN2at6native18elementwise_kernelILi128ELi2EZNS0_22gpu_kernel_impl_nocastINS0_13BUnaryFunctorIdddZZZNS0_17atan2_kernel_cudaERNS_18TensorIteratorBaseEENKUlvE_clEvENKUlvE_clEvEUlddE_EEEEvS5_RKT_EUliE_EEviT1_)
        /*0070*/ 	.short	0x0380
        /*0072*/ 	.short	0x0228


	//----- nvinfo : EIATTR_SW_WAR
	.align		4
.L_3677:
        /*0074*/ 	.byte	0x04, 0x36
        /*0076*/ 	.short	(.L_3679 - .L_3678)
.L_3678:
        /*0078*/ 	.word	0x00000008
.L_3679:


//--------------------- .nv.info._ZN2at6native27unrolled_elementwise_kernelINS0_13BUnaryFunctorIdddZZZNS0_17atan2_kernel_cudaERNS_18TensorIteratorBaseEENKUlvE_clEvENKUlvE_clEvEUlddE_EESt5arrayIPcLm2EELi4E23TrivialOffsetCalculatorILi1EjESD_NS0_6memory15LoadWithoutCastENSE_16StoreWithoutCastEEEviT_T0_T2_T3_T4_T5_ --------------------------
	.section	.nv.info._ZN2at6native27unrolled_elementwise_kernelINS0_13BUnaryFunctorIdddZZZNS0_17atan2_kernel_cudaERNS_18TensorIteratorBaseEENKUlvE_clEvENKUlvE_clEvEUlddE_EESt5arrayIPcLm2EELi4E23TrivialOffsetCalculatorILi1EjESD_NS0_6memory15LoadWithoutCastENSE_16StoreWithoutCastEEEviT_T0_T2_T3_T4_T5_,"",@"SHT_CUDA_INFO"
	.sectionflags	@""
	.align	4


	//----- nvinfo : EIATTR_CUDA_API_VERSION
	.align		4
        /*0000*/ 	.byte	0x04, 0x37
        /*0002*/ 	.short	(.L_3681 - .L_3680)
.L_3680:
        /*0004*/ 	.word	0x00000082


	//----- nvinfo : EIATTR_KPARAM_INFO
	.align		4
.L_3681:
        /*0008*/ 	.byte	0x04, 0x17
        /*000a*/ 	.short	(.L_3683 - .L_3682)
.L_3682:
        /*000c*/ 	.word	0x00000000
        /*0010*/ 	.short	0x0006
        /*0012*/ 	.short	0x002b
        /*0014*/ 	.byte	0x00, 0xf0, 0x05, 0x00


	//----- nvinfo : EIATTR_KPARAM_INFO
	.align		4
.L_3683:
        /*0018*/ 	.byte	0x04, 0x17
        /*001a*/ 	.short	(.L_3685 - .L_3684)
.L_3684:
        /*001c*/ 	.word	0x00000000
        /*0020*/ 	.short	0x0005
        /*0022*/ 	.short	0x002a
        /*0024*/ 	.byte	0x00, 0xf0, 0x05, 0x00


	//----- nvinfo : EIATTR_KPARAM_INFO
	.align		4
.L_3685:
        /*0028*/ 	.byte	0x04, 0x17
        /*002a*/ 	.short	(.L_3687 - .L_3686)
.L_3686:
        /*002c*/ 	.word	0x00000000
        /*0030*/ 	.short	0x0004
        /*0032*/ 	.short	0x0029
        /*0034*/ 	.byte	0x00, 0xf0, 0x05, 0x00


	//----- nvinfo : EIATTR_KPARAM_INFO
	.align		4
.L_3687:
        /*0038*/ 	.byte	0x04, 0x17
        /*003a*/ 	.short	(.L_3689 - .L_3688)
.L_3688:
        /*003c*/ 	.word	0x00000000
        /*0040*/ 	.short	0x0003
        /*0042*/ 	.short	0x0028
        /*0044*/ 	.byte	0x00, 0xf0, 0x05, 0x00


	//----- nvinfo : EIATTR_KPARAM_INFO
	.align		4
.L_3689:
        /*0048*/ 	.byte	0x04, 0x17
        /*004a*/ 	.short	(.L_3691 - .L_3690)
.L_3690:
        /*004c*/ 	.word	0x00000000
        /*0050*/ 	.short	0x0002
        /*0052*/ 	.short	0x0018
        /*0054*/ 	.byte	0x00, 0xf0, 0x41, 0x00


	//----- nvinfo : EIATTR_KPARAM_INFO
	.align		4
.L_3691:
        /*0058*/ 	.byte	0x04, 0x17
        /*005a*/ 	.short	(.L_3693 - .L_3692)
.L_3692:
        /*005c*/ 	.word	0x00000000
        /*0060*/ 	.short	0x0001
        /*0062*/ 	.short	0x0008
        /*0064*/ 	.byte	0x00, 0xf0, 0x41, 0x00


	//----- nvinfo : EIATTR_KPARAM_INFO
	.align		4
.L_3693:
        /*0068*/ 	.byte	0x04, 0x17
        /*006a*/ 	.short	(.L_3695 - .L_3694)
.L_3694:
        /*006c*/ 	.word	0x00000000
        /*0070*/ 	.short	0x0000
        /*0072*/ 	.short	0x0000
        /*0074*/ 	.byte	0x00, 0xf0, 0x11, 0x00


	//----- nvinfo : EIATTR_SPARSE_MMA_MASK
	.align		4
.L_3695:
        /*0078*/ 	.byte	0x03, 0x50
        /*007a*/ 	.short	0x0000


	//----- nvinfo : EIATTR_MAXREG_COUNT
	.align		4
        /*007c*/ 	.byte	0x03, 0x1b
        /*007e*/ 	.short	0x00ff


	//----- nvinfo : EIATTR_MERCURY_ISA_VERSION
	.align		4
        /*0080*/ 	.byte	0x03, 0x5f
        /*0082*/ 	.short	0x0101


	//----- nvinfo : EIATTR_VRC_CTA_INIT_COUNT
	.align		4
        /*0084*/ 	.byte	0x02, 0x4a
	.zero		1
	.zero		1


	//----- nvinfo : EIATTR_EXIT_INSTR_OFFSETS
	.align		4
        /*0088*/ 	.byte	0x04, 0x1c
        /*008a*/ 	.short	(.L_3697 - .L_3696)


	//   ....[0]....
.L_3696:
        /*008c*/ 	.word	0x00004590


	//   ....[1]....
        /*0090*/ 	.word	0x00004600


	//----- nvinfo : EIATTR_MAX_THREADS
	.align		4
.L_3697:
        /*0094*/ 	.byte	0x04, 0x05
        /*0096*/ 	.short	(.L_3699 - .L_3698)
.L_3698:
        /*0098*/ 	.word	0x00000080
        /*009c*/ 	.word	0x00000001
        /*00a0*/ 	.word	0x00000001


	//----- nvinfo : EIATTR_CRS_STACK_SIZE
	.align		4
.L_3699:
        /*00a4*/ 	.byte	0x04, 0x1e
        /*00a6*/ 	.short	(.L_3701 - .L_3700)
.L_3700:
        /*00a8*/ 	.word	0x00000000


	//----- nvinfo : EIATTR_CBANK_PARAM_SIZE
	.align		4
.L_3701:
        /*00ac*/ 	.byte	0x03, 0x19
        /*00ae*/ 	.short	0x002c


	//----- nvinfo : EIATTR_PARAM_CBANK
	.align		4
        /*00b0*/ 	.byte	0x04, 0x0a
        /*00b2*/ 	.short	(.L_3703 - .L_3702)
	.align		4
.L_3702:
        /*00b4*/ 	.word	index@(.nv.constant0._ZN2at6native27unrolled_elementwise_kernelINS0_13BUnaryFunctorIdddZZZNS0_17atan2_kernel_cudaERNS_18TensorIteratorBaseEENKUlvE_clEvENKUlvE_clEvEUlddE_EESt5arrayIPcLm2EELi4E23TrivialOffsetCalculatorILi1EjESD_NS0_6memory15LoadWithoutCastENSE_16StoreWithoutCastEEEviT_T0_T2_T3_T4_T5_)
        /*00b8*/ 	.short	0x0380
        /*00ba*/ 	.short	0x002c


	//----- nvinfo : EIATTR_SW_WAR
	.align		4
.L_3703:
        /*00bc*/ 	.byte	0x04, 0x36
        /*00be*/ 	.short	(.L_3705 - .L_3704)
.L_3704:
        /*00c0*/ 	.word	0x00000008
.L_3705:


//--------------------- .nv.info._ZN2at6native29vectorized_elementwise_kernelILi2ENS0_13BUnaryFunctorIdddZZZNS0_17atan2_kernel_cudaERNS_18TensorIteratorBaseEENKUlvE_clEvENKUlvE_clEvEUlddE_EESt5arrayIPcLm2EEEEviT0_T1_ --------------------------
	.section	.nv.info._ZN2at6native29vectorized_elementwise_kernelILi2ENS0_13BUnaryFunctorIdddZZZNS0_17atan2_kernel_cudaERNS_18TensorIteratorBaseEENKUlvE_clEvENKUlvE_clEvEUlddE_EESt5arrayIPcLm2EEEEviT0_T1_,"",@"SHT_CUDA_INFO"
	.sectionflags	@""
	.align	4


	//----- nvinfo : EIATTR_CUDA_API_VERSION
	.align		4
        /*0000*/ 	.byte	0x04, 0x37
        /*0002*/ 	.short	(.L_3707 - .L_3706)
.L_3706:
        /*0004*/ 	.word	0x00000082


	//----- nvinfo : EIATTR_KPARAM_INFO
	.align		4
.L_3707:
        /*0008*/ 	.byte	0x04, 0x17
        /*000a*/ 	.short	(.L_3709 - .L_3708)
.L_3708:
        /*000c*/ 	.word	0x00000000
        /*0010*/ 	.short	0x0002
        /*0012*/ 	.short	0x0018
        /*0014*/ 	.byte	0x00, 0xf0, 0x41, 0x00


	//----- nvinfo : EIATTR_KPARAM_INFO
	.align		4
.L_3709:
        /*0018*/ 	.byte	0x04, 0x17
        /*001a*/ 	.short	(.L_3711 - .L_3710)
.L_3710:
        /*001c*/ 	.word	0x00000000
        /*0020*/ 	.short	0x0001
        /*0022*/ 	.short	0x0008
        /*0024*/ 	.byte	0x00, 0xf0, 0x41, 0x00


	//----- nvinfo : EIATTR_KPARAM_INFO
	.align		4
.L_3711:
        /*0028*/ 	.byte	0x04, 0x17
        /*002a*/ 	.short	(.L_3713 - .L_3712)
.L_3712:
        /*002c*/ 	.word	0x00000000
        /*0030*/ 	.short	0x0000
        /*0032*/ 	.short	0x0000
        /*0034*/ 	.byte	0x00, 0xf0, 0x11, 0x00


	//----- nvinfo : EIATTR_SPARSE_MMA_MASK
	.align		4
.L_3713:
        /*0038*/ 	.byte	0x03, 0x50
        /*003a*/ 	.short	0x0000


	//----- nvinfo : EIATTR_MAXREG_COUNT
	.align		4
        /*003c*/ 	.byte	0x03, 0x1b
        /*003e*/ 	.short	0x00ff


	//----- nvinfo : EIATTR_MERCURY_ISA_VERSION
	.align		4
        /*0040*/ 	.byte	0x03, 0x5f
        /*0042*/ 	.short	0x0101


	//----- nvinfo : EIATTR_VRC_CTA_INIT_COUNT
	.align		4
        /*0044*/ 	.byte	0x02, 0x4a
	.zero		1
	.zero		1


	//----- nvinfo : EIATTR_EXIT_INSTR_OFFSETS
	.align		4
        /*0048*/ 	.byte	0x04, 0x1c
        /*004a*/ 	.short	(.L_3715 - .L_3714)


	//   ....[0]....
.L_3714:
        /*004c*/ 	.word	0x00008940


	//   ....[1]....
        /*0050*/ 	.word	0x000089a0


	//   ....[2]....
        /*0054*/ 	.word	0x000109d0


	//----- nvinfo : EIATTR_MAX_THREADS
	.align		4
.L_3715:
        /*0058*/ 	.byte	0x04, 0x05
        /*005a*/ 	.short	(.L_3717 - .L_3716)
.L_3716:
        /*005c*/ 	.word	0x00000080
        /*0060*/ 	.word	0x00000001
        /*0064*/ 	.word	0x00000001


	//----- nvinfo : EIATTR_CRS_STACK_SIZE
	.align		4
.L_3717:
        /*0068*/ 	.byte	0x04, 0x1e
        /*006a*/ 	.short	(.L_3719 - .L_3718)
.L_3718:
        /*006c*/ 	.word	0x00000000


	//----- nvinfo : EIATTR_CBANK_PARAM_SIZE
	.align		4
.L_3719:
        /*0070*/ 	.byte	0x03, 0x19
        /*0072*/ 	.short	0x0028


	//----- nvinfo : EIATTR_PARAM_CBANK
	.align		4
        /*0074*/ 	.byte	0x04, 0x0a
        /*0076*/ 	.short	(.L_3721 - .L_3720)
	.align		4
.L_3720:
        /*0078*/ 	.word	index@(.nv.constant0._ZN2at6native29vectorized_elementwise_kernelILi2ENS0_13BUnaryFunctorIdddZZZNS0_17atan2_kernel_cudaERNS_18TensorIteratorBaseEENKUlvE_clEvENKUlvE_clEvEUlddE_EESt5arrayIPcLm2EEEEviT0_T1_)
        /*007c*/ 	.short	0x0380
        /*007e*/ 	.short	0x0028


	//----- nvinfo : EIATTR_SW_WAR
	.align		4
.L_3721:
        /*0080*/ 	.byte	0x04, 0x36
        /*0082*/ 	.short	(.L_3723 - .L_3722)
.L_3722:
        /*0084*/ 	.word	0x00000008
.L_3723:


//--------------------- .nv.info._ZN2at6native29vectorized_elementwise_kernelILi4ENS0_13BUnaryFunctorIdddZZZNS0_17atan2_kernel_cudaERNS_18TensorIteratorBaseEENKUlvE_clEvENKUlvE_clEvEUlddE_EESt5arrayIPcLm2EEEEviT0_T1_ --------------------------
	.section	.nv.info._ZN2at6native29vectorized_elementwise_kernelILi4ENS0_13BUnaryFunctorIdddZZZNS0_17atan2_kernel_cudaERNS_18TensorIteratorBaseEENKUlvE_clEvENKUlvE_clEvEUlddE_EESt5arrayIPcLm2EEEEviT0_T1_,"",@"SHT_CUDA_INFO"
	.sectionflags	@""
	.align	4


	//----- nvinfo : EIATTR_CUDA_API_VERSION
	.align		4
        /*0000*/ 	.byte	0x04, 0x37
        /*0002*/ 	.short	(.L_3725 - .L_3724)
.L_3724:
        /*0004*/ 	.word	0x00000082


	//----- nvinfo : EIATTR_KPARAM_INFO
	.align		4
.L_3725:
        /*0008*/ 	.byte	0x04, 0x17
        /*000a*/ 	.short	(.L_3727 - .L_3726)
.L_3726:
        /*000c*/ 	.word	0x00000000
        /*0010*/ 	.short	0x0002
        /*0012*/ 	.short	0x0018
        /*0014*/ 	.byte	0x00, 0xf0, 0x41, 0x00


	//----- nvinfo : EIATTR_KPARAM_INFO
	.align		4
.L_3727:
        /*0018*/ 	.byte	0x04, 0x17
        /*001a*/ 	.short	(.L_3729 - .L_3728)
.L_3728:
        /*001c*/ 	.word	0x00000000
        /*0020*/ 	.short	0x0001
        /*0022*/ 	.short	0x0008
        /*0024*/ 	.byte	0x00, 0xf0, 0x41, 0x00


	//----- nvinfo : EIATTR_KPARAM_INFO
	.align		4
.L_3729:
        /*0028*/ 	.byte	0x04, 0x17
        /*002a*/ 	.short	(.L_3731 - .L_3730)
.L_3730:
        /*002c*/ 	.word	0x00000000
        /*0030*/ 	.short	0x0000
        /*0032*/ 	.short	0x0000
        /*0034*/ 	.byte	0x00, 0xf0, 0x11, 0x00


	//----- nvinfo : EIATTR_SPARSE_MMA_MASK
	.align		4
.L_3731:
        /*0038*/ 	.byte	0x03, 0x50
        /*003a*/ 	.short	0x0000


	//----- nvinfo : EIATTR_MAXREG_COUNT
	.align		4
        /*003c*/ 	.byte	0x03, 0x1b
        /*003e*/ 	.short	0x00ff


	//----- nvinfo : EIATTR_MERCURY_ISA_VERSION
	.align		4
        /*0040*/ 	.byte	0x03, 0x5f
        /*0042*/ 	.short	0x0101


	//----- nvinfo : EIATTR_VRC_CTA_INIT_COUNT
	.align		4
        /*0044*/ 	.byte	0x02, 0x4a
	.zero		1
	.zero		1


	//----- nvinfo : EIATTR_EXIT_INSTR_OFFSETS
	.align		4
        /*0048*/ 	.byte	0x04, 0x1c
        /*004a*/ 	.short	(.L_3733 - .L_3732)


	//   ....[0]....
.L_3732:
        /*004c*/ 	.word	0x00008940


	//   ....[1]....
        /*0050*/ 	.word	0x000089a0


	//   ....[2]....
        /*0054*/ 	.word	0x000109a0


	//----- nvinfo : EIATTR_MAX_THREADS
	.align		4
.L_3733:
        /*0058*/ 	.byte	0x04, 0x05
        /*005a*/ 	.short	(.L_3735 - .L_3734)
.L_3734:
        /*005c*/ 	.word	0x00000080
        /*0060*/ 	.word	0x00000001
        /*0064*/ 	.word	0x00000001


	//----- nvinfo : EIATTR_CRS_STACK_SIZE
	.align		4
.L_3735:
        /*0068*/ 	.byte	0x04, 0x1e
        /*006a*/ 	.short	(.L_3737 - .L_3736)
.L_3736:
        /*006c*/ 	.word	0x00000000


	//----- nvinfo : EIATTR_CBANK_PARAM_SIZE
	.align		4
.L_3737:
        /*0070*/ 	.byte	0x03, 0x19
        /*0072*/ 	.short	0x0028


	//----- nvinfo : EIATTR_PARAM_CBANK
	.align		4
        /*0074*/ 	.byte	0x04, 0x0a
        /*0076*/ 	.short	(.L_3739 - .L_3738)
	.align		4
.L_3738:
        /*0078*/ 	.word	index@(.nv.constant0._ZN2at6native29vectorized_elementwise_kernelILi4ENS0_13BUnaryFunctorIdddZZZNS0_17atan2_kernel_cudaERNS_18TensorIteratorBaseEENKUlvE_clEvENKUlvE_clEvEUlddE_EESt5arrayIPcLm2EEEEviT0_T1_)
        /*007c*/ 	.short	0x0380
        /*007e*/ 	.short	0x0028


	//----- nvinfo : EIATTR_SW_WAR
	.align		4
.L_3739:
        /*0080*/ 	.byte	0x04, 0x36
        /*0082*/ 	.short	(.L_3741 - .L_3740)
.L_3740:
        /*0084*/ 	.word	0x00000008
.L_3741:


//--------------------- .nv.info._ZN2at6native29vectorized_elementwise_kernelILi8ENS0_13BUnaryFunctorIdddZZZNS0_17atan2_kernel_cudaERNS_18TensorIteratorBaseEENKUlvE_clEvENKUlvE_clEvEUlddE_EESt5arrayIPcLm2EEEEviT0_T1_ --------------------------
	.section	.nv.info._ZN2at6native29vectorized_elementwise_kernelILi8ENS0_13BUnaryFunctorIdddZZZNS0_17atan2_kernel_cudaERNS_18TensorIteratorBaseEENKUlvE_clEvENKUlvE_clEvEUlddE_EESt5arrayIPcLm2EEEEviT0_T1_,"",@"SHT_CUDA_INFO"
	.sectionflags	@""
	.align	4


	//----- nvinfo : EIATTR_CUDA_API_VERSION
	.align		4
        /*0000*/ 	.byte	0x04, 0x37
        /*0002*/ 	.short	(.L_3743 - .L_3742)
.L_3742:
        /*0004*/ 	.word	0x00000082


	//----- nvinfo : EIATTR_KPARAM_INFO
	.align		4
.L_3743:
        /*0008*/ 	.byte	0x04, 0x17
        /*000a*/ 	.short	(.L_3745 - .L_3744)
.L_3744:
        /*000c*/ 	.word	0x00000000
        /*0010*/ 	.short	0x0002
        /*0012*/ 	.short	0x0018
        /*0014*/ 	.byte	0x00, 0xf0, 0x41, 0x00


	//----- nvinfo : EIATTR_KPARAM_INFO
	.align		4
.L_3745:
        /*0018*/ 	.byte	0x04, 0x17
        /*001a*/ 	.short	(.L_3747 - .L_3746)
.L_3746:
        /*001c*/ 	.word	0x00000000
        /*0020*/ 	.short	0x0001
        /*0022*/ 	.short	0x0008
        /*0024*/ 	.byte	0x00, 0xf0, 0x41, 0x00


	//----- nvinfo : EIATTR_KPARAM_INFO
	.align		4
.L_3747:
        /*0028*/ 	.byte	0x04, 0x17
        /*002a*/ 	.short	(.L_3749 - .L_3748)
.L_3748:
        /*002c*/ 	.word	0x00000000
        /*0030*/ 	.short	0x0000
        /*0032*/ 	.short	0x0000
        /*0034*/ 	.byte	0x00, 0xf0, 0x11, 0x00


	//----- nvinfo : EIATTR_SPARSE_MMA_MASK
	.align		4
.L_3749:
        /*0038*/ 	.byte	0x03, 0x50
        /*003a*/ 	.short	0x0000


	//----- nvinfo : EIATTR_MAXREG_COUNT
	.align		4
        /*003c*/ 	.byte	0x03, 0x1b
        /*003e*/ 	.short	0x00ff


	//----- nvinfo : EIATTR_MERCURY_ISA_VERSION
	.align		4
        /*0040*/ 	.byte	0x03, 0x5f
        /*0042*/ 	.short	0x0101


	//----- nvinfo : EIATTR_VRC_CTA_INIT_COUNT
	.align		4
        /*0044*/ 	.byte	0x02, 0x4a
	.zero		1
	.zero		1


	//----- nvinfo : EIATTR_EXIT_INSTR_OFFSETS
	.align		4
        /*0048*/ 	.byte	0x04, 0x1c
        /*004a*/ 	.short	(.L_3751 - .L_3750)


	//   ....[0]....
.L_3750:
        /*004c*/ 	.word	0x00000010


	//----- nvinfo : EIATTR_MAX_THREADS
	.align		4
.L_3751:
        /*0050*/ 	.byte	0x04, 0x05
        /*0052*/ 	.short	(.L_3753 - .L_3752)
.L_3752:
        /*0054*/ 	.word	0x00000080
        /*0058*/ 	.word	0x00000001
        /*005c*/ 	.word	0x00000001


	//----- nvinfo : EIATTR_CBANK_PARAM_SIZE
	.align		4
.L_3753:
        /*0060*/ 	.byte	0x03, 0x19
        /*0062*/ 	.short	0x0028


	//----- nvinfo : EIATTR_PARAM_CBANK
	.align		4
        /*0064*/ 	.byte	0x04, 0x0a
        /*0066*/ 	.short	(.L_3755 - .L_3754)
	.align		4
.L_3754:
        /*0068*/ 	.word	index@(.nv.constant0._ZN2at6native29vectorized_elementwise_kernelILi8ENS0_13BUnaryFunctorIdddZZZNS0_17atan2_kernel_cudaERNS_18TensorIteratorBaseEENKUlvE_clEvENKUlvE_clEvEUlddE_EESt5arrayIPcLm2EEEEviT0_T1_)
        /*006c*/ 	.short	0x0380
        /*006e*/ 	.short	0x0028


	//----- nvinfo : EIATTR_SW_WAR
	.align		4
.L_3755:
        /*0070*/ 	.byte	0x04, 0x36
        /*0072*/ 	.short	(.L_3757 - .L_3756)
.L_3756:
        /*0074*/ 	.word	0x00000008
.L_3757:


//--------------------- .nv.info._ZN2at6native18elementwise_kernelILi128ELi4EZNS0_15gpu_kernel_implINS0_13AUnaryFunctorIdddZZZNS0_17atan2_kernel_cudaERNS_18TensorIteratorBaseEENKUlvE_clEvENKUlvE_clEvEUlddE_EEEEvS5_RKT_EUliE_EEviT1_ --------------------------
	.section	.nv.info._ZN2at6native18elementwise_kernelILi128ELi4EZNS0_15gpu_kernel_implINS0_13AUnaryFunctorIdddZZZNS0_17atan2_kernel_cudaERNS_18TensorIteratorBaseEENKUlvE_clEvENKUlvE_clEvEUlddE_EEEEvS5_RKT_EUliE_EEviT1_,"",@"SHT_CUDA_INFO"
	.sectionflags	@""
	.align	4


	//----- nvinfo : EIATTR_CUDA_API_VERSION
	.align		4
        /*0000*/ 	.byte	0x04, 0x37
        /*0002*/ 	.short	(.L_3759 - .L_3758)
.L_3758:
        /*0004*/ 	.word	0x00000082


	//----- nvinfo : EIATTR_KPARAM_INFO
	.align		4
.L_3759:
        /*0008*/ 	.byte	0x04, 0x17
        /*000a*/ 	.short	(.L_3761 - .L_3760)
.L_3760:
        /*000c*/ 	.word	0x00000000
        /*0010*/ 	.short	0x0001
        /*0012*/ 	.short	0x0008
        /*0014*/ 	.byte	0x00, 0xf0, 0xa1, 0x08


	//----- nvinfo : EIATTR_KPARAM_INFO
	.align		4
.L_3761:
        /*0018*/ 	.byte	0x04, 0x17
        /*001a*/ 	.short	(.L_3763 - .L_3762)
.L_3762:
        /*001c*/ 	.word	0x00000000
        /*0020*/ 	.short	0x0000
        /*0022*/ 	.short	0x0000
        /*0024*/ 	.byte	0x00, 0xf0, 0x11, 0x00


	//----- nvinfo : EIATTR_SPARSE_MMA_MASK
	.align		4
.L_3763:
        /*0028*/ 	.byte	0x03, 0x50
        /*002a*/ 	.short	0x0000


	//----- nvinfo : EIATTR_MAXREG_COUNT
	.align		4
        /*002c*/ 	.byte	0x03, 0x1b
        /*002e*/ 	.short	0x0080


	//----- nvinfo : EIATTR_EXTERNS
	.align		4
        /*0030*/ 	.byte	0x04, 0x0f
        /*0032*/ 	.short	(.L_3765 - .L_3764)


	//   ....[0]....
	.align		4
.L_3764:
        /*0034*/ 	.word	index@(__assertfail)


	//----- nvinfo : EIATTR_MERCURY_ISA_VERSION
	.align		4
.L_3765:
        /*0038*/ 	.byte	0x03, 0x5f
        /*003a*/ 	.short	0x0101


	//----- nvinfo : EIATTR_VRC_CTA_INIT_COUNT
	.align		4
        /*003c*/ 	.byte	0x02, 0x4a
	.zero		1
	.zero		1


	//----- nvinfo : EIATTR_SYSCALL_OFFSETS
	.align		4
        /*0040*/ 	.byte	0x04, 0x46
        /*0042*/ 	.short	(.L_3767 - .L_3766)


	//   ....[0]....
.L_3766:
        /*0044*/ 	.word	0x00002190


	//   ....[1]....
        /*0048*/ 	.word	0x00004480


	//   ....[2]....
        /*004c*/ 	.word	0x00006820


	//   ....[3]....
        /*0050*/ 	.word	0x00008810


	//   ....[4]....
        /*0054*/ 	.word	0x0000ade0


	//   ....[5]....
        /*0058*/ 	.word	0x0000cde0


	//   ....[6]....
        /*005c*/ 	.word	0x0000f3b0


	//   ....[7]....
        /*0060*/ 	.word	0x00011380


	//----- nvinfo : EIATTR_EXIT_INSTR_OFFSETS
	.align		4
.L_3767:
        /*0064*/ 	.byte	0x04, 0x1c
        /*0066*/ 	.short	(.L_3769 - .L_3768)


	//   ....[0]....
.L_3768:
        /*0068*/ 	.word	0x0000d240


	//   ....[1]....
        /*006c*/ 	.word	0x00010550


	//   ....[2]....
        /*0070*/ 	.word	0x00010590


	//   ....[3]....
        /*0074*/ 	.word	0x00010620


	//   ....[4]....
        /*0078*/ 	.word	0x00010650


	//   ....[5]....
        /*007c*/ 	.word	0x00010680


	//   ....[6]....
        /*0080*/ 	.word	0x00010790


	//   ....[7]....
        /*0084*/ 	.word	0x00010850


	//   ....[8]....
        /*0088*/ 	.word	0x00010970


	//   ....[9]....
        /*008c*/ 	.word	0x00010a40


	//   ....[10]....
        /*0090*/ 	.word	0x00010a60


	//   ....[11]....
        /*0094*/ 	.word	0x00010b30


	//   ....[12]....
        /*0098*/ 	.word	0x00010d20


	//   ....[13]....
        /*009c*/ 	.word	0x00010f10


	//   ....[14]....
        /*00a0*/ 	.word	0x000110f0


	//   ....[15]....
        /*00a4*/ 	.word	0x00011120


	//   ....[16]....
        /*00a8*/ 	.word	0x00011150


	//   ....[17]....
        /*00ac*/ 	.word	0x000111f0


	//   ....[18]....
        /*00b0*/ 	.word	0x00011220


	//   ....[19]....
        /*00b4*/ 	.word	0x00011390


	//   ....[20]....
        /*00b8*/ 	.word	0x00011520


	//   ....[21]....
        /*00bc*/ 	.word	0x000116e0


	//   ....[22]....
        /*00c0*/ 	.word	0x000117a0


	//----- nvinfo : EIATTR_MAX_THREADS
	.align		4
.L_3769:
        /*00c4*/ 	.byte	0x04, 0x05
        /*00c6*/ 	.short	(.L_3771 - .L_3770)
.L_3770:
        /*00c8*/ 	.word	0x00000080
        /*00cc*/ 	.word	0x00000001
        /*00d0*/ 	.word	0x00000001


	//----- nvinfo : EIATTR_CRS_STACK_SIZE
	.align		4
.L_3771:
        /*00d4*/ 	.byte	0x04, 0x1e
        /*00d6*/ 	.short	(.L_3773 - .L_3772)
.L_3772:
        /*00d8*/ 	.word	0x00000000


	//----- nvinfo : EIATTR_CBANK_PARAM_SIZE
	.align		4
.L_3773:
        /*00dc*/ 	.byte	0x03, 0x19
        /*00de*/ 	.short	0x0230


	//----- nvinfo : EIATTR_PARAM_CBANK
	.align		4
        /*00e0*/ 	.byte	0x04, 0x0a
        /*00e2*/ 	.short	(.L_3775 - .L_3774)
	.align		4
.L_3774:
        /*00e4*/ 	.word	index@(.nv.constant0._ZN2at6native18elementwise_kernelILi128ELi4EZNS0_15gpu_kernel_implINS0_13AUnaryFunctorIdddZZZNS0_17atan2_kernel_cudaERNS_18TensorIteratorBaseEENKUlvE_clEvENKUlvE_clEvEUlddE_EEEEvS5_RKT_EUliE_EEviT1_)
        /*00e8*/ 	.short	0x0380
        /*00ea*/ 	.short	0x0230


	//----- nvinfo : EIATTR_SW_WAR
	.align		4
.L_3775:
        /*00ec*/ 	.byte	0x04, 0x36
        /*00ee*/ 	.short	(.L_3777 - .L_3776)
.L_3776:
        /*00f0*/ 	.word	0x00000008
.L_3777:


//--------------------- .nv.info._ZN2at6native27unrolled_elementwise_kernelINS0_13AUnaryFunctorIdddZZZNS0_17atan2_kernel_cudaERNS_18TensorIteratorBaseEENKUlvE_clEvENKUlvE_clEvEUlddE_EESt5arrayIPcLm2EELi4E23TrivialOffsetCalculatorILi1EjESD_NS0_6memory12LoadWithCastILi1EEENSE_13StoreWithCastILi1EEEEEviT_T0_T2_T3_T4_T5_ --------------------------
	.section	.nv.info._ZN2at6native27unrolled_elementwise_kernelINS0_13AUnaryFunctorIdddZZZNS0_17atan2_kernel_cudaERNS_18TensorIteratorBaseEENKUlvE_clEvENKUlvE_clEvEUlddE_EESt5arrayIPcLm2EELi4E23TrivialOffsetCalculatorILi1EjESD_NS0_6memory12LoadWithCastILi1EEENSE_13StoreWithCastILi1EEEEEviT_T0_T2_T3_T4_T5_,"",@"SHT_CUDA_INFO"
	.sectionflags	@""
	.align	4


	//----- nvinfo : EIATTR_CUDA_API_VERSION
	.align		4
        /*0000*/ 	.byte	0x04, 0x37
        /*0002*/ 	.short	(.L_3779 - .L_3778)
.L_3778:
        /*0004*/ 	.word	0x00000082


	//----- nvinfo : EIATTR_KPARAM_INFO
	.align		4
.L_3779:
        /*0008*/ 	.byte	0x04, 0x17
        /*000a*/ 	.short	(.L_3781 - .L_3780)
.L_3780:
        /*000c*/ 	.word	0x00000000
        /*0010*/ 	.short	0x0006
        /*0012*/ 	.short	0x0034
        /*0014*/ 	.byte	0x00, 0xf0, 0x21, 0x00


	//----- nvinfo : EIATTR_KPARAM_INFO
	.align		4
.L_3781:
        /*0018*/ 	.byte	0x04, 0x17
        /*001a*/ 	.short	(.L_3783 - .L_3782)
.L_3782:
        /*001c*/ 	.word	0x00000000
        /*0020*/ 	.short	0x0005
        /*0022*/ 	.short	0x002c
        /*0024*/ 	.byte	0x00, 0xf0, 0x21, 0x00


	//----- nvinfo : EIATTR_KPARAM_INFO
	.align		4
.L_3783:
        /*0028*/ 	.byte	0x04, 0x17
        /*002a*/ 	.short	(.L_3785 - .L_3784)
.L_3784:
        /*002c*/ 	.word	0x00000000
        /*0030*/ 	.short	0x0004
        /*0032*/ 	.short	0x0029
        /*0034*/ 	.byte	0x00, 0xf0, 0x05, 0x00


	//----- nvinfo : EIATTR_KPARAM_INFO
	.align		4
.L_3785:
        /*0038*/ 	.byte	0x04, 0x17
        /*003a*/ 	.short	(.L_3787 - .L_3786)
.L_3786:
        /*003c*/ 	.word	0x00000000
        /*0040*/ 	.short	0x0003
        /*0042*/ 	.short	0x0028
        /*0044*/ 	.byte	0x00, 0xf0, 0x05, 0x00


	//----- nvinfo : EIATTR_KPARAM_INFO
	.align		4
.L_3787:
        /*0048*/ 	.byte	0x04, 0x17
        /*004a*/ 	.short	(.L_3789 - .L_3788)
.L_3788:
        /*004c*/ 	.word	0x00000000
        /*0050*/ 	.short	0x0002
        /*0052*/ 	.short	0x0018
        /*0054*/ 	.byte	0x00, 0xf0, 0x41, 0x00


	//----- nvinfo : EIATTR_KPARAM_INFO
	.align		4
.L_3789:
        /*0058*/ 	.byte	0x04, 0x17
        /*005a*/ 	.short	(.L_3791 - .L_3790)
.L_3790:
        /*005c*/ 	.word	0x00000000
        /*0060*/ 	.short	0x0001
        /*0062*/ 	.short	0x0008
        /*0064*/ 	.byte	0x00, 0xf0, 0x41, 0x00


	//----- nvinfo : EIATTR_KPARAM_INFO
	.align		4
.L_3791:
        /*0068*/ 	.byte	0x04, 0x17
        /*006a*/ 	.short	(.L_3793 - .L_3792)
.L_3792:
        /*006c*/ 	.word	0x00000000
        /*0070*/ 	.short	0x0000
        /*0072*/ 	.short	0x0000
        /*0074*/ 	.byte	0x00, 0xf0, 0x11, 0x00


	//----- nvinfo : EIATTR_SPARSE_MMA_MASK
	.align		4
.L_3793:
        /*0078*/ 	.byte	0x03, 0x50
        /*007a*/ 	.short	0x0000


	//----- nvinfo : EIATTR_MAXREG_COUNT
	.align		4
        /*007c*/ 	.byte	0x03, 0x1b
        /*007e*/ 	.short	0x00ff


	//----- nvinfo : EIATTR_EXTERNS
	.align		4
        /*0080*/ 	.byte	0x04, 0x0f
        /*0082*/ 	.short	(.L_3795 - .L_3794)


	//   ....[0]....
	.align		4
.L_3794:
        /*0084*/ 	.word	index@(__assertfail)


	//----- nvinfo : EIATTR_MERCURY_ISA_VERSION
	.align		4
.L_3795:
        /*0088*/ 	.byte	0x03, 0x5f
        /*008a*/ 	.short	0x0101


	//----- nvinfo : EIATTR_VRC_CTA_INIT_COUNT
	.align		4
        /*008c*/ 	.byte	0x02, 0x4a
	.zero		1
	.zero		1


	//----- nvinfo : EIATTR_SYSCALL_OFFSETS
	.align		4
        /*0090*/ 	.byte	0x04, 0x46
        /*0092*/ 	.short	(.L_3797 - .L_3796)


	//   ....[0]....
.L_3796:
        /*0094*/ 	.word	0x00000e90


	//   ....[1]....
        /*0098*/ 	.word	0x00001ed0


	//   ....[2]....
        /*009c*/ 	.word	0x00002e50


	//   ....[3]....
        /*00a0*/ 	.word	0x00003da0


	//   ....[4]....
        /*00a4*/ 	.word	0x00009390


	//   ....[5]....
        /*00a8*/ 	.word	0x0000a560


	//   ....[6]....
        /*00ac*/ 	.word	0x0000b940


	//   ....[7]....
        /*00b0*/ 	.word	0x0000cd00


	//----- nvinfo : EIATTR_EXIT_INSTR_OFFSETS
	.align		4
.L_3797:
        /*00b4*/ 	.byte	0x04, 0x1c
        /*00b6*/ 	.short	(.L_3799 - .L_3798)


	//   ....[0]....
.L_3798:
        /*00b8*/ 	.word	0x0000bd90


	//   ....[1]....
        /*00bc*/ 	.word	0x0000bed0


	//   ....[2]....
        /*00c0*/ 	.word	0x0000bf10


	//   ....[3]....
        /*00c4*/ 	.word	0x0000bfa0


	//   ....[4]....
        /*00c8*/ 	.word	0x0000bfd0


	//   ....[5]....
        /*00cc*/ 	.word	0x0000c000


	//   ....[6]....
        /*00d0*/ 	.word	0x0000c110


	//   ....[7]....
        /*00d4*/ 	.word	0x0000c1d0


	//   ....[8]....
        /*00d8*/ 	.word	0x0000c2f0


	//   ....[9]....
        /*00dc*/ 	.word	0x0000c3c0


	//   ....[10]....
        /*00e0*/ 	.word	0x0000c3e0


	//   ....[11]....
        /*00e4*/ 	.word	0x0000c4b0


	//   ....[12]....
        /*00e8*/ 	.word	0x0000c6a0


	//   ....[13]....
        /*00ec*/ 	.word	0x0000c890


	//   ....[14]....
        /*00f0*/ 	.word	0x0000ca70


	//   ....[15]....
        /*00f4*/ 	.word	0x0000caa0


	//   ....[16]....
        /*00f8*/ 	.word	0x0000cad0


	//   ....[17]....
        /*00fc*/ 	.word	0x0000cb70


	//   ....[18]....
        /*0100*/ 	.word	0x0000cba0


	//   ....[19]....
        /*0104*/ 	.word	0x0000cd10


	//   ....[20]....
        /*0108*/ 	.word	0x0000cea0


	//   ....[21]....
        /*010c*/ 	.word	0x0000d060


	//   ....[22]....
        /*0110*/ 	.word	0x0000d120


	//----- nvinfo : EIATTR_MAX_THREADS
	.align		4
.L_3799:
        /*0114*/ 	.byte	0x04, 0x05
        /*0116*/ 	.short	(.L_3801 - .L_3800)
.L_3800:
        /*0118*/ 	.word	0x00000080
        /*011c*/ 	.word	0x00000001
        /*0120*/ 	.word	0x00000001


	//----- nvinfo : EIATTR_CRS_STACK_SIZE
	.align		4
.L_3801:
        /*0124*/ 	.byte	0x04, 0x1e
        /*0126*/ 	.short	(.L_3803 - .L_3802)
.L_3802:
        /*0128*/ 	.word	0x00000000


	//----- nvinfo : EIATTR_CBANK_PARAM_SIZE
	.align		4
.L_3803:
        /*012c*/ 	.byte	0x03, 0x19
        /*012e*/ 	.short	0x003c


	//----- nvinfo : EIATTR_PARAM_CBANK
	.align		4
        /*0130*/ 	.byte	0x04, 0x0a
        /*0132*/ 	.short	(.L_3805 - .L_3804)
	.align		4
.L_3804:
        /*0134*/ 	.word	index@(.nv.constant0._ZN2at6native27unrolled_elementwise_kernelINS0_13AUnaryFunctorIdddZZZNS0_17atan2_kernel_cudaERNS_18TensorIteratorBaseEENKUlvE_clEvENKUlvE_clEvEUlddE_EESt5arrayIPcLm2EELi4E23TrivialOffsetCalculatorILi1EjESD_NS0_6memory12LoadWithCastILi1EEENSE_13StoreWithCastILi1EEEEEviT_T0_T2_T3_T4_T5_)
        /*0138*/ 	.short	0x0380
        /*013a*/ 	.short	0x003c


	//----- nvinfo : EIATTR_SW_WAR
	.align		4
.L_3805:
        /*013c*/ 	.byte	0x04, 0x36
        /*013e*/ 	.short	(.L_3807 - .L_3806)
.L_3806:
        /*0140*/ 	.word	0x00000008
.L_3807:


//--------------------- .nv.info._ZN2at6native18elementwise_kernelILi128ELi2EZNS0_22gpu_kernel_impl_nocastINS0_13AUnaryFunctorIdddZZZNS0_17atan2_kernel_cudaERNS_18TensorIteratorBaseEENKUlvE_clEvENKUlvE_clEvEUlddE_EEEEvS5_RKT_EUliE_EEviT1_ --------------------------
	.section	.nv.info._ZN2at6native18elementwise_kernelILi128ELi2EZNS0_22gpu_kernel_impl_nocastINS0_13AUnaryFunctorIdddZZZNS0_17atan2_kernel_cudaERNS_18TensorIteratorBaseEENKUlvE_clEvENKUlvE_clEvEUlddE_EEEEvS5_RKT_EUliE_EEviT1_,"",@"SHT_CUDA_INFO"
	.sectionflags	@""
	.align	4


	//----- nvinfo : EIATTR_CUDA_API_VERSION
	.align		4
        /*0000*/ 	.byte	0x04, 0x37
        /*0002*/ 	.short	(.L_3809 - .L_3808)
.L_3808:
        /*0004*/ 	.word	0x00000082


	//----- nvinfo : EIATTR_KPARAM_INFO
	.align		4
.L_3809:
        /*0008*/ 	.byte	0x04, 0x17
        /*000a*/ 	.short	(.L_3811 - .L_3810)
.L_3810:
        /*000c*/ 	.word	0x00000000
        /*0010*/ 	.short	0x0001
        /*0012*/ 	.short	0x0008
        /*0014*/ 	.byte	0x00, 0xf0, 0x81, 0x08


	//----- nvinfo : EIATTR_KPARAM_INFO
	.align		4
.L_3811:
        /*0018*/ 	.byte	0x04, 0x17
        /*001a*/ 	.short	(.L_3813 - .L_3812)
.L_3812:
        /*001c*/ 	.word	0x00000000
        /*0020*/ 	.short	0x0000
        /*0022*/ 	.short	0x0000
        /*0024*/ 	.byte	0x00, 0xf0, 0x11, 0x00


	//----- nvinfo : EIATTR_SPARSE_MMA_MASK
	.align		4
.L_3813:
        /*0028*/ 	.byte	0x03, 0x50
        /*002a*/ 	.short	0x0000


	//----- nvinfo : EIATTR_MAXREG_COUNT
	.align		4
        /*002c*/ 	.byte	0x03, 0x1b
        /*002e*/ 	.short	0x0080


	//----- nvinfo : EIATTR_MERCURY_ISA_VERSION
	.align		4
        /*0030*/ 	.byte	0x03, 0x5f
        /*0032*/ 	.short	0x0101


	//----- nvinfo : EIATTR_VRC_CTA_INIT_COUNT
	.align		4
        /*0034*/ 	.byte	0x02, 0x4a
	.zero		1
	.zero		1


	//----- nvinfo : EIATTR_EXIT_INSTR_OFFSETS
	.align		4
        /*0038*/ 	.byte	0x04, 0x1c
        /*003a*/ 	.short	(.L_3815 - .L_3814)


	//   ....[0]....
.L_3814:
        /*003c*/ 	.word	0x000010d0


	//   ....[1]....
        /*0040*/ 	.word	0x000020a0


	//   ....[2]....
        /*0044*/ 	.word	0x000044c0


	//   ....[3]....
        /*0048*/ 	.word	0x00006820


	//----- nvinfo : EIATTR_MAX_THREADS
	.align		4
.L_3815:
        /*004c*/ 	.byte	0x04, 0x05
        /*004e*/ 	.short	(.L_3817 - .L_3816)
.L_3816:
        /*0050*/ 	.word	0x00000080
        /*0054*/ 	.word	0x00000001
        /*0058*/ 	.word	0x00000001


	//----- nvinfo : EIATTR_CRS_STACK_SIZE
	.align		4
.L_3817:
        /*005c*/ 	.byte	0x04, 0x1e
        /*005e*/ 	.short	(.L_3819 - .L_3818)
.L_3818:
        /*0060*/ 	.word	0x00000000


	//----- nvinfo : EIATTR_CBANK_PARAM_SIZE
	.align		4
.L_3819:
        /*0064*/ 	.byte	0x03, 0x19
        /*0066*/ 	.short	0x0228


	//----- nvinfo : EIATTR_PARAM_CBANK
	.align		4
        /*0068*/ 	.byte	0x04, 0x0a
        /*006a*/ 	.short	(.L_3821 - .L_3820)
	.align		4
.L_3820:
        /*006c*/ 	.word	index@(.nv.constant0._ZN2at6native18elementwise_kernelILi128ELi2EZNS0_22gpu_kernel_impl_nocastINS0_13AUnaryFunctorIdddZZZNS0_17atan2_kernel_cudaERNS_18TensorIteratorBaseEENKUlvE_clEvENKUlvE_clEvEUlddE_EEEEvS5_RKT_EUliE_EEviT1_)
        /*0070*/ 	.short	0x0380
        /*0072*/ 	.short	0x0228


	//----- nvinfo : EIATTR_SW_WAR
	.align		4
.L_3821:
        /*0074*/ 	.byte	0x04, 0x36
        /*0076*/ 	.short	(.L_3823 - .L_3822)
.L_3822:
        /*0078*/ 	.word	0x00000008
.L_3823:


//--------------------- .nv.info._ZN2at6native27unrolled_elementwise_kernelINS0_13AUnaryFunctorIdddZZZNS0_17atan2_kernel_cudaERNS_18TensorIteratorBaseEENKUlvE_clEvENKUlvE_clEvEUlddE_EESt5arrayIPcLm2EELi4E23TrivialOffsetCalculatorILi1EjESD_NS0_6memory15LoadWithoutCastENSE_16StoreWithoutCastEEEviT_T0_T2_T3_T4_T5_ --------------------------
	.section	.nv.info._ZN2at6native27unrolled_elementwise_kernelINS0_13AUnaryFunctorIdddZZZNS0_17atan2_kernel_cudaERNS_18TensorIteratorBaseEENKUlvE_clEvENKUlvE_clEvEUlddE_EESt5arrayIPcLm2EELi4E23TrivialOffsetCalculatorILi1EjESD_NS0_6memory15LoadWithoutCastENSE_16StoreWithoutCastEEEviT_T0_T2_T3_T4_T5_,"",@"SHT_CUDA_INFO"
	.sectionflags	@""
	.align	4


	//----- nvinfo : EIATTR_CUDA_API_VERSION
	.align		4
        /*0000*/ 	.byte	0x04, 0x37
        /*0002*/ 	.short	(.L_3825 - .L_3824)
.L_3824:
        /*0004*/ 	.word	0x00000082


	//----- nvinfo : EIATTR_KPARAM_INFO
	.align		4
.L_3825:
        /*0008*/ 	.byte	0x04, 0x17
        /*000a*/ 	.short	(.L_3827 - .L_3826)
.L_3826:
        /*000c*/ 	.word	0x00000000
        /*0010*/ 	.short	0x0006
        /*0012*/ 	.short	0x002b
        /*0014*/ 	.byte	0x00, 0xf0, 0x05, 0x00


	//----- nvinfo : EIATTR_KPARAM_INFO
	.align		4
.L_3827:
        /*0018*/ 	.byte	0x04, 0x17
        /*001a*/ 	.short	(.L_3829 - .L_3828)
.L_3828:
        /*001c*/ 	.word	0x00000000
        /*0020*/ 	.short	0x0005
        /*0022*/ 	.short	0x002a
        /*0024*/ 	.byte	0x00, 0xf0, 0x05, 0x00


	//----- nvinfo : EIATTR_KPARAM_INFO
	.align		4
.L_3829:
        /*0028*/ 	.byte	0x04, 0x17
        /*002a*/ 	.short	(.L_3831 - .L_3830)
.L_3830:
        /*002c*/ 	.word	0x00000000
        /*0030*/ 	.short	0x0004
        /*0032*/ 	.short	0x0029
        /*0034*/ 	.byte	0x00, 0xf0, 0x05, 0x00


	//----- nvinfo : EIATTR_KPARAM_INFO
	.align		4
.L_3831:
        /*0038*/ 	.byte	0x04, 0x17
        /*003a*/ 	.short	(.L_3833 - .L_3832)
.L_3832:
        /*003c*/ 	.word	0x00000000
        /*0040*/ 	.short	0x0003
        /*0042*/ 	.short	0x0028
        /*0044*/ 	.byte	0x00, 0xf0, 0x05, 0x00


	//----- nvinfo : EIATTR_KPARAM_INFO
	.align		4
.L_3833:
        /*0048*/ 	.byte	0x04, 0x17
        /*004a*/ 	.short	(.L_3835 - .L_3834)
.L_3834:
        /*004c*/ 	.word	0x00000000
        /*0050*/ 	.short	0x0002
        /*0052*/ 	.short	0x0018
        /*0054*/ 	.byte	0x00, 0xf0, 0x41, 0x00


	//----- nvinfo : EIATTR_KPARAM_INFO
	.align		4
.L_3835:
        /*0058*/ 	.byte	0x04, 0x17
        /*005a*/ 	.short	(.L_3837 - .L_3836)
.L_3836:
        /*005c*/ 	.word	0x00000000
        /*0060*/ 	.short	0x0001
        /*0062*/ 	.short	0x0008
        /*0064*/ 	.byte	0x00, 0xf0, 0x41, 0x00


	//----- nvinfo : EIATTR_KPARAM_INFO
	.align		4
.L_3837:
        /*0068*/ 	.byte	0x04, 0x17
        /*006a*/ 	.short	(.L_3839 - .L_3838)
.L_3838:
        /*006c*/ 	.word	0x00000000
        /*0070*/ 	.short	0x0000
        /*0072*/ 	.short	0x0000
        /*0074*/ 	.byte	0x00, 0xf0, 0x11, 0x00


	//----- nvinfo : EIATTR_SPARSE_MMA_MASK
	.align		4
.L_3839:
        /*0078*/ 	.byte	0x03, 0x50
        /*007a*/ 	.short	0x0000


	//----- nvinfo : EIATTR_MAXREG_COUNT
	.align		4
        /*007c*/ 	.byte	0x03, 0x1b
        /*007e*/ 	.short	0x00ff


	//----- nvinfo : EIATTR_MERCURY_ISA_VERSION
	.align		4
        /*0080*/ 	.byte	0x03, 0x5f
        /*0082*/ 	.short	0x0101


	//----- nvinfo : EIATTR_VRC_CTA_INIT_COUNT
	.align		4
        /*0084*/ 	.byte	0x02, 0x4a
	.zero		1
	.zero		1


	//----- nvinfo : EIATTR_EXIT_INSTR_OFFSETS
	.align		4
        /*0088*/ 	.byte	0x04, 0x1c
        /*008a*/ 	.short	(.L_3841 - .L_3840)


	//   ....[0]....
.L_3840:
        /*008c*/ 	.word	0x000045e0


	//   ....[1]....
        /*0090*/ 	.word	0x00004640


	//----- nvinfo : EIATTR_MAX_THREADS
	.align		4
.L_3841:
        /*0094*/ 	.byte	0x04, 0x05
        /*0096*/ 	.short	(.L_3843 - .L_3842)
.L_3842:
        /*0098*/ 	.word	0x00000080
        /*009c*/ 	.word	0x00000001
        /*00a0*/ 	.word	0x00000001


	//----- nvinfo : EIATTR_CRS_STACK_SIZE
	.align		4
.L_3843:
        /*00a4*/ 	.byte	0x04, 0x1e
        /*00a6*/ 	.short	(.L_3845 - .L_3844)
.L_3844:
        /*00a8*/ 	.word	0x00000000


	//----- nvinfo : EIATTR_CBANK_PARAM_SIZE
	.align		4
.L_3845:
        /*00ac*/ 	.byte	0x03, 0x19
        /*00ae*/ 	.short	0x002c


	//----- nvinfo : EIATTR_PARAM_CBANK
	.align		4
        /*00b0*/ 	.byte	0x04, 0x0a
        /*00b2*/ 	.short	(.L_3847 - .L_3846)
	.align		4
.L_3846:
        /*00b4*/ 	.word	index@(.nv.constant0._ZN2at6native27unrolled_elementwise_kernelINS0_13AUnaryFunctorIdddZZZNS0_17atan2_kernel_cudaERNS_18TensorIteratorBaseEENKUlvE_clEvENKUlvE_clEvEUlddE_EESt5arrayIPcLm2EELi4E23TrivialOffsetCalculatorILi1EjESD_NS0_6memory15LoadWithoutCastENSE_16StoreWithoutCastEEEviT_T0_T2_T3_T4_T5_)
        /*00b8*/ 	.short	0x0380
        /*00ba*/ 	.short	0x002c


	//----- nvinfo : EIATTR_SW_WAR
	.align		4
.L_3847:
        /*00bc*/ 	.byte	0x04, 0x36
        /*00be*/ 	.short	(.L_3849 - .L_3848)
.L_3848:
        /*00c0*/ 	.word	0x00000008
.L_3849:


//--------------------- .nv.info._ZN2at6native29vectorized_elementwise_kernelILi2ENS0_13AUnaryFunctorIdddZZZNS0_17atan2_kernel_cudaERNS_18TensorIteratorBaseEENKUlvE_clEvENKUlvE_clEvEUlddE_EESt5arrayIPcLm2EEEEviT0_T1_ --------------------------
	.section	.nv.info._ZN2at6native29vectorized_elementwise_kernelILi2ENS0_13AUnaryFunctorIdddZZZNS0_17atan2_kernel_cudaERNS_18TensorIteratorBaseEENKUlvE_clEvENKUlvE_clEvEUlddE_EESt5arrayIPcLm2EEEEviT0_T1_,"",@"SHT_CUDA_INFO"
	.sectionflags	@""
	.align	4


	//----- nvinfo : EIATTR_CUDA_API_VERSION
	.align		4
        /*0000*/ 	.byte	0x04, 0x37
        /*0002*/ 	.short	(.L_3851 - .L_3850)
.L_3850:
        /*0004*/ 	.word	0x00000082


	//----- nvinfo : EIATTR_KPARAM_INFO
	.align		4
.L_3851:
        /*0008*/ 	.byte	0x04, 0x17
        /*000a*/ 	.short	(.L_3853 - .L_3852)
.L_3852:
        /*000c*/ 	.word	0x00000000
        /*0010*/ 	.short	0x0002
        /*0012*/ 	.short	0x0018
        /*0014*/ 	.byte	0x00, 0xf0, 0x41, 0x00


	//----- nvinfo : EIATTR_KPARAM_INFO
	.align		4
.L_3853:
        /*0018*/ 	.byte	0x04, 0x17
        /*001a*/ 	.short	(.L_3855 - .L_3854)
.L_3854:
        /*001c*/ 	.word	0x00000000
        /*0020*/ 	.short	0x0001
        /*0022*/ 	.short	0x0008
        /*0024*/ 	.byte	0x00, 0xf0, 0x41, 0x00


	//----- nvinfo : EIATTR_KPARAM_INFO
	.align		4
.L_3855:
        /*0028*/ 	.byte	0x04, 0x17
        /*002a*/ 	.short	(.L_3857 - .L_3856)
.L_3856:
        /*002c*/ 	.word	0x00000000
        /*0030*/ 	.short	0x0000
        /*0032*/ 	.short	0x0000
        /*0034*/ 	.byte	0x00, 0xf0, 0x11, 0x00


	//----- nvinfo : EIATTR_SPARSE_MMA_MASK
	.align		4
.L_3857:
        /*0038*/ 	.byte	0x03, 0x50
        /*003a*/ 	.short	0x0000


	//----- nvinfo : EIATTR_MAXREG_COUNT
	.align		4
        /*003c*/ 	.byte	0x03, 0x1b
        /*003e*/ 	.short	0x00ff


	//----- nvinfo : EIATTR_MERCURY_ISA_VERSION
	.align		4
        /*0040*/ 	.byte	0x03, 0x5f
        /*0042*/ 	.short	0x0101


	//----- nvinfo : EIATTR_VRC_CTA_INIT_COUNT
	.align		4
        /*0044*/ 	.byte	0x02, 0x4a
	.zero		1
	.zero		1


	//----- nvinfo : EIATTR_EXIT_INSTR_OFFSETS
	.align		4
        /*0048*/ 	.byte	0x04, 0x1c
        /*004a*/ 	.short	(.L_3859 - .L_3858)


	//   ....[0]....
.L_3858:
        /*004c*/ 	.word	0x00008b50


	//   ....[1]....
        /*0050*/ 	.word	0x00008bb0


	//   ....[2]....
        /*0054*/ 	.word	0x00010ec0


	//----- nvinfo : EIATTR_MAX_THREADS
	.align		4
.L_3859:
        /*0058*/ 	.byte	0x04, 0x05
        /*005a*/ 	.short	(.L_3861 - .L_3860)
.L_3860:
        /*005c*/ 	.word	0x00000080
        /*0060*/ 	.word	0x00000001
        /*0064*/ 	.word	0x00000001


	//----- nvinfo : EIATTR_CRS_STACK_SIZE
	.align		4
.L_3861:
        /*0068*/ 	.byte	0x04, 0x1e
        /*006a*/ 	.short	(.L_3863 - .L_3862)
.L_3862:
        /*006c*/ 	.word	0x00000000


	//----- nvinfo : EIATTR_CBANK_PARAM_SIZE
	.align		4
.L_3863:
        /*0070*/ 	.byte	0x03, 0x19
        /*0072*/ 	.short	0x0028


	//----- nvinfo : EIATTR_PARAM_CBANK
	.align		4
        /*0074*/ 	.byte	0x04, 0x0a
        /*0076*/ 	.short	(.L_3865 - .L_3864)
	.align		4
.L_3864:
        /*0078*/ 	.word	index@(.nv.constant0._ZN2at6native29vectorized_elementwise_kernelILi2ENS0_13AUnaryFunctorIdddZZZNS0_17atan2_kernel_cudaERNS_18TensorIteratorBaseEENKUlvE_clEvENKUlvE_clEvEUlddE_EESt5arrayIPcLm2EEEEviT0_T1_)
        /*007c*/ 	.short	0x0380
        /*007e*/ 	.short	0x0028


	//----- nvinfo : EIATTR_SW_WAR
	.align		4
.L_3865:
        /*0080*/ 	.byte	0x04, 0x36
        /*0082*/ 	.short	(.L_3867 - .L_3866)
.L_3866:
        /*0084*/ 	.word	0x00000008
.L_3867:


//--------------------- .nv.info._ZN2at6native29vectorized_elementwise_kernelILi4ENS0_13AUnaryFunctorIdddZZZNS0_17atan2_kernel_cudaERNS_18TensorIteratorBaseEENKUlvE_clEvENKUlvE_clEvEUlddE_EESt5arrayIPcLm2EEEEviT0_T1_ --------------------------
	.section	.nv.info._ZN2at6native29vectorized_elementwise_kernelILi4ENS0_13AUnaryFunctorIdddZZZNS0_17atan2_kernel_cudaERNS_18TensorIteratorBaseEENKUlvE_clEvENKUlvE_clEvEUlddE_EESt5arrayIPcLm2EEEEviT0_T1_,"",@"SHT_CUDA_INFO"
	.sectionflags	@""
	.align	4


	//----- nvinfo : EIATTR_CUDA_API_VERSION
	.align		4
        /*0000*/ 	.byte	0x04, 0x37
        /*0002*/ 	.short	(.L_3869 - .L_3868)
.L_3868:
        /*0004*/ 	.word	0x00000082


	//----- nvinfo : EIATTR_KPARAM_INFO
	.align		4
.L_3869:
        /*0008*/ 	.byte	0x04, 0x17
        /*000a*/ 	.short	(.L_3871 - .L_3870)
.L_3870:
        /*000c*/ 	.word	0x00000000
        /*0010*/ 	.short	0x0002
        /*0012*/ 	.short	0x0018
        /*0014*/ 	.byte	0x00, 0xf0, 0x41, 0x00


	//----- nvinfo : EIATTR_KPARAM_INFO
	.align		4
.L_3871:
        /*0018*/ 	.byte	0x04, 0x17
        /*001a*/ 	.short	(.L_3873 - .L_3872)
.L_3872:
        /*001c*/ 	.word	0x00000000
        /*0020*/ 	.short	0x0001
        /*0022*/ 	.short	0x0008
        /*0024*/ 	.byte	0x00, 0xf0, 0x41, 0x00


	//----- nvinfo : EIATTR_KPARAM_INFO
	.align		4
.L_3873:
        /*0028*/ 	.byte	0x04, 0x17
        /*002a*/ 	.short	(.L_3875 - .L_3874)
.L_3874:
        /*002c*/ 	.word	0x00000000
        /*0030*/ 	.short	0x0000
        /*0032*/ 	.short	0x0000
        /*0034*/ 	.byte	0x00, 0xf0, 0x11, 0x00


	//----- nvinfo : EIATTR_SPARSE_MMA_MASK
	.align		4
.L_3875:
        /*0038*/ 	.byte	0x03, 0x50
        /*003a*/ 	.short	0x0000


	//----- nvinfo : EIATTR_MAXREG_COUNT
	.align		4
        /*003c*/ 	.byte	0x03, 0x1b
        /*003e*/ 	.short	0x00ff


	//----- nvinfo : EIATTR_MERCURY_ISA_VERSION
	.align		4
        /*0040*/ 	.byte	0x03, 0x5f
        /*0042*/ 	.short	0x0101


	//----- nvinfo : EIATTR_VRC_CTA_INIT_COUNT
	.align		4
        /*0044*/ 	.byte	0x02, 0x4a
	.zero		1
	.zero		1


	//----- nvinfo : EIATTR_EXIT_INSTR_OFFSETS
	.align		4
        /*0048*/ 	.byte	0x04, 0x1c
        /*004a*/ 	.short	(.L_3877 - .L_3876)


	//   ....[0]....
.L_3876:
        /*004c*/ 	.word	0x00008b50


	//   ....[1]....
        /*0050*/ 	.word	0x00008bb0


	//   ....[2]....
        /*0054*/ 	.word	0x00010e80


	//----- nvinfo : EIATTR_MAX_THREADS
	.align		4
.L_3877:
        /*0058*/ 	.byte	0x04, 0x05
        /*005a*/ 	.short	(.L_3879 - .L_3878)
.L_3878:
        /*005c*/ 	.word	0x00000080
        /*0060*/ 	.word	0x00000001
        /*0064*/ 	.word	0x00000001


	//----- nvinfo : EIATTR_CRS_STACK_SIZE
	.align		4
.L_3879:
        /*0068*/ 	.byte	0x04, 0x1e
        /*006a*/ 	.short	(.L_3881 - .L_3880)
.L_3880:
        /*006c*/ 	.word	0x00000000


	//----- nvinfo : EIATTR_CBANK_PARAM_SIZE
	.align		4
.L_3881:
        /*0070*/ 	.byte	0x03, 0x19
        /*0072*/ 	.short	0x0028


	//----- nvinfo : EIATTR_PARAM_CBANK
	.align		4
        /*0074*/ 	.byte	0x04, 0x0a
        /*0076*/ 	.short	(.L_3883 - .L_3882)
	.align		4
.L_3882:
        /*0078*/ 	.word	index@(.nv.constant0._ZN2at6native29vectorized_elementwise_kernelILi4ENS0_13AUnaryFunctorIdddZZZNS0_17atan2_kernel_cudaERNS_18TensorIteratorBaseEENKUlvE_clEvENKUlvE_clEvEUlddE_EESt5arrayIPcLm2EEEEviT0_T1_)
        /*007c*/ 	.short	0x0380
        /*007e*/ 	.short	0x0028


	//----- nvinfo : EIATTR_SW_WAR
	.align		4
.L_3883:
        /*0080*/ 	.byte	0x04, 0x36
        /*0082*/ 	.short	(.L_3885 - .L_3884)
.L_3884:
        /*0084*/ 	.word	0x00000008
.L_3885:


//--------------------- .nv.info._ZN2at6native29vectorized_elementwise_kernelILi8ENS0_13AUnaryFunctorIdddZZZNS0_17atan2_kernel_cudaERNS_18TensorIteratorBaseEENKUlvE_clEvENKUlvE_clEvEUlddE_EESt5arrayIPcLm2EEEEviT0_T1_ --------------------------
	.section	.nv.info._ZN2at6native29vectorized_elementwise_kernelILi8ENS0_13AUnaryFunctorIdddZZZNS0_17atan2_kernel_cudaERNS_18TensorIteratorBaseEENKUlvE_clEvENKUlvE_clEvEUlddE_EESt5arrayIPcLm2EEEEviT0_T1_,"",@"SHT_CUDA_INFO"
	.sectionflags	@""
	.align	4


	//----- nvinfo : EIATTR_CUDA_API_VERSION
	.align		4
        /*0000*/ 	.byte	0x04, 0x37
        /*0002*/ 	.short	(.L_3887 - .L_3886)
.L_3886:
        /*0004*/ 	.word	0x00000082


	//----- nvinfo : EIATTR_KPARAM_INFO
	.align		4
.L_3887:
        /*0008*/ 	.byte	0x04, 0x17
        /*000a*/ 	.short	(.L_3889 - .L_3888)
.L_3888:
        /*000c*/ 	.word	0x00000000
        /*0010*/ 	.short	0x0002
        /*0012*/ 	.short	0x0018
        /*0014*/ 	.byte	0x00, 0xf0, 0x41, 0x00


	//----- nvinfo : EIATTR_KPARAM_INFO
	.align		4
.L_3889:
        /*0018*/ 	.byte	0x04, 0x17
        /*001a*/ 	.short	(.L_3891 - .L_3890)
.L_3890:
        /*001c*/ 	.word	0x00000000
        /*0020*/ 	.short	0x0001
        /*0022*/ 	.short	0x0008
        /*0024*/ 	.byte	0x00, 0xf0, 0x41, 0x00


	//----- nvinfo : EIATTR_KPARAM_INFO
	.align		4
.L_3891:
        /*0028*/ 	.byte	0x04, 0x17
        /*002a*/ 	.short	(.L_3893 - .L_3892)
.L_3892:
        /*002c*/ 	.word	0x00000000
        /*0030*/ 	.short	0x0000
        /*0032*/ 	.short	0x0000
        /*0034*/ 	.byte	0x00, 0xf0, 0x11, 0x00


	//----- nvinfo : EIATTR_SPARSE_MMA_MASK
	.align		4
.L_3893:
        /*0038*/ 	.byte	0x03, 0x50
        /*003a*/ 	.short	0x0000


	//----- nvinfo : EIATTR_MAXREG_COUNT
	.align		4
        /*003c*/ 	.byte	0x03, 0x1b
        /*003e*/ 	.short	0x00ff


	//----- nvinfo : EIATTR_MERCURY_ISA_VERSION
	.align		4
        /*0040*/ 	.byte	0x03, 0x5f
        /*0042*/ 	.short	0x0101


	//----- nvinfo : EIATTR_VRC_CTA_INIT_COUNT
	.align		4
        /*0044*/ 	.byte	0x02, 0x4a
	.zero		1
	.zero		1


	//----- nvinfo : EIATTR_EXIT_INSTR_OFFSETS
	.align		4
        /*0048*/ 	.byte	0x04, 0x1c
        /*004a*/ 	.short	(.L_3895 - .L_3894)


	//   ....[0]....
.L_3894:
        /*004c*/ 	.word	0x00000010


	//----- nvinfo : EIATTR_MAX_THREADS
	.align		4
.L_3895:
        /*0050*/ 	.byte	0x04, 0x05
        /*0052*/ 	.short	(.L_3897 - .L_3896)
.L_3896:
        /*0054*/ 	.word	0x00000080
        /*0058*/ 	.word	0x00000001
        /*005c*/ 	.word	0x00000001


	//----- nvinfo : EIATTR_CBANK_PARAM_SIZE
	.align		4
.L_3897:
        /*0060*/ 	.byte	0x03, 0x19
        /*0062*/ 	.short	0x0028


	//----- nvinfo : EIATTR_PARAM_CBANK
	.align		4
        /*0064*/ 	.byte	0x04, 0x0a
        /*0066*/ 	.short	(.L_3899 - .L_3898)
	.align		4
.L_3898:
        /*0068*/ 	.word	index@(.nv.constant0._ZN2at6native29vectorized_elementwise_kernelILi8ENS0_13AUnaryFunctorIdddZZZNS0_17atan2_kernel_cudaERNS_18TensorIteratorBaseEENKUlvE_clEvENKUlvE_clEvEUlddE_EESt5arrayIPcLm2EEEEviT0_T1_)
        /*006c*/ 	.short	0x0380
        /*006e*/ 	.short	0x0028


	//----- nvinfo : EIATTR_SW_WAR
	.align		4
.L_3899:
        /*0070*/ 	.byte	0x04, 0x36
        /*0072*/ 	.short	(.L_3901 - .L_3900)
.L_3900:
        /*0074*/ 	.word	0x00000008
.L_3901:


//--------------------- .nv.callgraph             --------------------------
	.section	.nv.callgraph,"",@"SHT_CUDA_CALLGRAPH"
	.align	4
	.sectionentsize	8
	.align		4
        /*0000*/ 	.word	0x00000000
	.align		4
        /*0004*/ 	.word	0xffffffff
	.align		4
        /*0008*/ 	.word	index@(_ZN2at6native18elementwise_kernelILi128ELi4EZNS0_15gpu_kernel_implINS0_13AUnaryFunctorIN3c108BFloat16ES5_S5_ZZZNS0_17hypot_kernel_cudaERNS_18TensorIteratorBaseEENKUlvE_clEvENKUlvE2_clEvEUlS5_S5_E_EEEEvS7_RKT_EUliE_EEviT1_)
	.align		4
        /*000c*/ 	.word	index@(__assertfail)
	.align		4
        /*0010*/ 	.word	index@(_ZN2at6native27unrolled_elementwise_kernelINS0_13AUnaryFunctorIN3c108BFloat16ES4_S4_ZZZNS0_17hypot_kernel_cudaERNS_18TensorIteratorBaseEENKUlvE_clEvENKUlvE2_clEvEUlS4_S4_E_EESt5arrayIPcLm2EELi4E23TrivialOffsetCalculatorILi1EjESF_NS0_6memory12LoadWithCastILi1EEENSG_13StoreWithCastILi1EEEEEviT_T0_T2_T3_T4_T5_)
	.align		4
        /*0014*/ 	.word	index@(__assertfail)
	.align		4
        /*0018*/ 	.word	index@(_ZN2at6native18elementwise_kernelILi128ELi4EZNS0_15gpu_kernel_implINS0_13BinaryFunctorIN3c108BFloat16ES5_S5_ZZZNS0_17hypot_kernel_cudaERNS_18TensorIteratorBaseEENKUlvE_clEvENKUlvE2_clEvEUlS5_S5_E_EEEEvS7_RKT_EUliE_EEviT1_)
	.align		4
        /*001c*/ 	.word	index@(__assertfail)
	.align		4
        /*0020*/ 	.word	index@(_ZN2at6native27unrolled_elementwise_kernelINS0_13BinaryFunctorIN3c108BFloat16ES4_S4_ZZZNS0_17hypot_kernel_cudaERNS_18TensorIteratorBaseEENKUlvE_clEvENKUlvE2_clEvEUlS4_S4_E_EESt5arrayIPcLm3EELi4E23TrivialOffsetCalculatorILi2EjESE_ILi1EjENS0_6memory12LoadWithCastILi2EEENSH_13StoreWithCastILi1EEEEEviT_T0_T2_T3_T4_T5_)
	.align		4
        /*0024*/ 	.word	index@(__assertfail)
	.align		4
        /*0028*/ 	.word	index@(_ZN2at6native18elementwise_kernelILi128ELi4EZNS0_15gpu_kernel_implINS0_13AUnaryFunctorIN3c104HalfES5_S5_ZZZNS0_17hypot_kernel_cudaERNS_18TensorIteratorBaseEENKUlvE_clEvENKUlvE1_clEvEUlS5_S5_E_EEEEvS7_RKT_EUliE_EEviT1_)
	.align		4
        /*002c*/ 	.word	index@(__assertfail)
	.align		4
        /*0030*/ 	.word	index@(_ZN2at6native27unrolled_elementwise_kernelINS0_13AUnaryFunctorIN3c104HalfES4_S4_ZZZNS0_17hypot_kernel_cudaERNS_18TensorIteratorBaseEENKUlvE_clEvENKUlvE1_clEvEUlS4_S4_E_EESt5arrayIPcLm2EELi4E23TrivialOffsetCalculatorILi1EjESF_NS0_6memory12LoadWithCastILi1EEENSG_13StoreWithCastILi1EEEEEviT_T0_T2_T3_T4_T5_)
	.align		4
        /*0034*/ 	.word	index@(__assertfail)
	.align		4
        /*0038*/ 	.word	index@(_ZN2at6native18elementwise_kernelILi128ELi4EZNS0_15gpu_kernel_implINS0_13BinaryFunctorIN3c104HalfES5_S5_ZZZNS0_17hypot_kernel_cudaERNS_18TensorIteratorBaseEENKUlvE_clEvENKUlvE1_clEvEUlS5_S5_E_EEEEvS7_RKT_EUliE_EEviT1_)
	.align		4
        /*003c*/ 	.word	index@(__assertfail)
	.align		4
        /*0040*/ 	.word	index@(_ZN2at6native27unrolled_elementwise_kernelINS0_13BinaryFunctorIN3c104HalfES4_S4_ZZZNS0_17hypot_kernel_cudaERNS_18TensorIteratorBaseEENKUlvE_clEvENKUlvE1_clEvEUlS4_S4_E_EESt5arrayIPcLm3EELi4E23TrivialOffsetCalculatorILi2EjESE_ILi1EjENS0_6memory12LoadWithCastILi2EEENSH_13StoreWithCastILi1EEEEEviT_T0_T2_T3_T4_T5_)
	.align		4
        /*0044*/ 	.word	index@(__assertfail)
	.align		4
        /*0048*/ 	.word	index@(_ZN2at6native18elementwise_kernelILi128ELi4EZNS0_15gpu_kernel_implINS0_13AUnaryFunctorIfffZZZNS0_17hypot_kernel_cudaERNS_18TensorIteratorBaseEENKUlvE_clEvENKUlvE0_clEvEUlffE_EEEEvS5_RKT_EUliE_EEviT1_)
	.align		4
        /*004c*/ 	.word	index@(__assertfail)
	.align		4
        /*0050*/ 	.word	index@(_ZN2at6native27unrolled_elementwise_kernelINS0_13AUnaryFunctorIfffZZZNS0_17hypot_kernel_cudaERNS_18TensorIteratorBaseEENKUlvE_clEvENKUlvE0_clEvEUlffE_EESt5arrayIPcLm2EELi4E23TrivialOffsetCalculatorILi1EjESD_NS0_6memory12LoadWithCastILi1EEENSE_13StoreWithCastILi1EEEEEviT_T0_T2_T3_T4_T5_)
	.align		4
        /*0054*/ 	.word	index@(__assertfail)
	.align		4
        /*0058*/ 	.word	index@(_ZN2at6native18elementwise_kernelILi128ELi4EZNS0_15gpu_kernel_implINS0_13BinaryFunctorIfffZZZNS0_17hypot_kernel_cudaERNS_18TensorIteratorBaseEENKUlvE_clEvENKUlvE0_clEvEUlffE_EEEEvS5_RKT_EUliE_EEviT1_)
	.align		4
        /*005c*/ 	.word	index@(__assertfail)
	.align		4
        /*0060*/ 	.word	index@(_ZN2at6native27unrolled_elementwise_kernelINS0_13BinaryFunctorIfffZZZNS0_17hypot_kernel_cudaERNS_18TensorIteratorBaseEENKUlvE_clEvENKUlvE0_clEvEUlffE_EESt5arrayIPcLm3EELi4E23TrivialOffsetCalculatorILi2EjESC_ILi1EjENS0_6memory12LoadWithCastILi2EEENSF_13StoreWithCastILi1EEEEEviT_T0_T2_T3_T4_T5_)
	.align		4
        /*0064*/ 	.word	index@(__assertfail)
	.align		4
        /*0068*/ 	.word	index@(_ZN2at6native18elementwise_kernelILi128ELi4EZNS0_15gpu_kernel_implINS0_13AUnaryFunctorIdddZZZNS0_17hypot_kernel_cudaERNS_18TensorIteratorBaseEENKUlvE_clEvENKUlvE_clEvEUlddE_EEEEvS5_RKT_EUliE_EEviT1_)
	.align		4
        /*006c*/ 	.word	index@(__assertfail)
	.align		4
        /*0070*/ 	.word	index@(_ZN2at6native27unrolled_elementwise_kernelINS0_13AUnaryFunctorIdddZZZNS0_17hypot_kernel_cudaERNS_18TensorIteratorBaseEENKUlvE_clEvENKUlvE_clEvEUlddE_EESt5arrayIPcLm2EELi4E23TrivialOffsetCalculatorILi1EjESD_NS0_6memory12LoadWithCastILi1EEENSE_13StoreWithCastILi1EEEEEviT_T0_T2_T3_T4_T5_)
	.align		4
        /*0074*/ 	.word	index@(__assertfail)
	.align		4
        /*0078*/ 	.word	index@(_ZN2at6native18elementwise_kernelILi128ELi4EZNS0_15gpu_kernel_implINS0_13BinaryFunctorIdddZZZNS0_17hypot_kernel_cudaERNS_18TensorIteratorBaseEENKUlvE_clEvENKUlvE_clEvEUlddE_EEEEvS5_RKT_EUliE_EEviT1_)
	.align		4
        /*007c*/ 	.word	index@(__assertfail)
	.align		4
        /*0080*/ 	.word	index@(_ZN2at6native27unrolled_elementwise_kernelINS0_13BinaryFunctorIdddZZZNS0_17hypot_kernel_cudaERNS_18TensorIteratorBaseEENKUlvE_clEvENKUlvE_clEvEUlddE_EESt5arrayIPcLm3EELi4E23TrivialOffsetCalculatorILi2EjESC_ILi1EjENS0_6memory12LoadWithCastILi2EEENSF_13StoreWithCastILi1EEEEEviT_T0_T2_T3_T4_T5_)
	.align		4
        /*0084*/ 	.word	index@(__assertfail)
	.align		4
        /*0088*/ 	.word	index@(_ZN2at6native18elementwise_kernelILi128ELi4EZNS0_15gpu_kernel_implINS0_13BinaryFunctorIN3c108BFloat16ES5_S5_ZZZNS0_17atan2_kernel_cudaERNS_18TensorIteratorBaseEENKUlvE_clEvENKUlvE2_clEvEUlS5_S5_E_EEEEvS7_RKT_EUliE_EEviT1_)
	.align		4
        /*008c*/ 	.word	index@(__assertfail)
	.align		4
        /*0090*/ 	.word	index@(_ZN2at6native27unrolled_elementwise_kernelINS0_13BinaryFunctorIN3c108BFloat16ES4_S4_ZZZNS0_17atan2_kernel_cudaERNS_18TensorIteratorBaseEENKUlvE_clEvENKUlvE2_clEvEUlS4_S4_E_EESt5arrayIPcLm3EELi4E23TrivialOffsetCalculatorILi2EjESE_ILi1EjENS0_6memory12LoadWithCastILi2EEENSH_13StoreWithCastILi1EEEEEviT_T0_T2_T3_T4_T5_)
	.align		4
        /*0094*/ 	.word	index@(__assertfail)
	.align		4
        /*0098*/ 	.word	index@(_ZN2at6native18elementwise_kernelILi128ELi4EZNS0_15gpu_kernel_implINS0_13BUnaryFunctorIN3c108BFloat16ES5_S5_ZZZNS0_17atan2_kernel_cudaERNS_18TensorIteratorBaseEENKUlvE_clEvENKUlvE2_clEvEUlS5_S5_E_EEEEvS7_RKT_EUliE_EEviT1_)
	.align		4
        /*009c*/ 	.word	index@(__assertfail)
	.align		4
        /*00a0*/ 	.word	index@(_ZN2at6native27unrolled_elementwise_kernelINS0_13BUnaryFunctorIN3c108BFloat16ES4_S4_ZZZNS0_17atan2_kernel_cudaERNS_18TensorIteratorBaseEENKUlvE_clEvENKUlvE2_clEvEUlS4_S4_E_EESt5arrayIPcLm2EELi4E23TrivialOffsetCalculatorILi1EjESF_NS0_6memory12LoadWithCastILi1EEENSG_13StoreWithCastILi1EEEEEviT_T0_T2_T3_T4_T5_)
	.align		4
        /*00a4*/ 	.word	index@(__assertfail)
	.align		4
        /*00a8*/ 	.word	index@(_ZN2at6native18elementwise_kernelILi128ELi4EZNS0_15gpu_kernel_implINS0_13AUnaryFunctorIN3c108BFloat16ES5_S5_ZZZNS0_17atan2_kernel_cudaERNS_18TensorIteratorBaseEENKUlvE_clEvENKUlvE2_clEvEUlS5_S5_E_EEEEvS7_RKT_EUliE_EEviT1_)
	.align		4
        /*00ac*/ 	.word	index@(__assertfail)
	.align		4
        /*00b0*/ 	.word	index@(_ZN2at6native27unrolled_elementwise_kernelINS0_13AUnaryFunctorIN3c108BFloat16ES4_S4_ZZZNS0_17atan2_kernel_cudaERNS_18TensorIteratorBaseEENKUlvE_clEvENKUlvE2_clEvEUlS4_S4_E_EESt5arrayIPcLm2EELi4E23TrivialOffsetCalculatorILi1EjESF_NS0_6memory12LoadWithCastILi1EEENSG_13StoreWithCastILi1EEEEEviT_T0_T2_T3_T4_T5_)
	.align		4
        /*00b4*/ 	.word	index@(__assertfail)
	.align		4
        /*00b8*/ 	.word	index@(_ZN2at6native18elementwise_kernelILi128ELi4EZNS0_15gpu_kernel_implINS0_13BinaryFunctorIN3c104HalfES5_S5_ZZZNS0_17atan2_kernel_cudaERNS_18TensorIteratorBaseEENKUlvE_clEvENKUlvE1_clEvEUlS5_S5_E_EEEEvS7_RKT_EUliE_EEviT1_)
	.align		4
        /*00bc*/ 	.word	index@(__assertfail)
	.align		4
        /*00c0*/ 	.word	index@(_ZN2at6native27unrolled_elementwise_kernelINS0_13BinaryFunctorIN3c104HalfES4_S4_ZZZNS0_17atan2_kernel_cudaERNS_18TensorIteratorBaseEENKUlvE_clEvENKUlvE1_clEvEUlS4_S4_E_EESt5arrayIPcLm3EELi4E23TrivialOffsetCalculatorILi2EjESE_ILi1EjENS0_6memory12LoadWithCastILi2EEENSH_13StoreWithCastILi1EEEEEviT_T0_T2_T3_T4_T5_)
	.align		4
        /*00c4*/ 	.word	index@(__assertfail)
	.align		4
        /*00c8*/ 	.word	index@(_ZN2at6native18elementwise_kernelILi128ELi4EZNS0_15gpu_kernel_implINS0_13BUnaryFunctorIN3c104HalfES5_S5_ZZZNS0_17atan2_kernel_cudaERNS_18TensorIteratorBaseEENKUlvE_clEvENKUlvE1_clEvEUlS5_S5_E_EEEEvS7_RKT_EUliE_EEviT1_)
	.align		4
        /*00cc*/ 	.word	index@(__assertfail)
	.align		4
        /*00d0*/ 	.word	index@(_ZN2at6native27unrolled_elementwise_kernelINS0_13BUnaryFunctorIN3c104HalfES4_S4_ZZZNS0_17atan2_kernel_cudaERNS_18TensorIteratorBaseEENKUlvE_clEvENKUlvE1_clEvEUlS4_S4_E_EESt5arrayIPcLm2EELi4E23TrivialOffsetCalculatorILi1EjESF_NS0_6memory12LoadWithCastILi1EEENSG_13StoreWithCastILi1EEEEEviT_T0_T2_T3_T4_T5_)
	.align		4
        /*00d4*/ 	.word	index@(__assertfail)
	.align		4
        /*00d8*/ 	.word	index@(_ZN2at6native18elementwise_kernelILi128ELi4EZNS0_15gpu_kernel_implINS0_13AUnaryFunctorIN3c104HalfES5_S5_ZZZNS0_17atan2_kernel_cudaERNS_18TensorIteratorBaseEENKUlvE_clEvENKUlvE1_clEvEUlS5_S5_E_EEEEvS7_RKT_EUliE_EEviT1_)
	.align		4
        /*00dc*/ 	.word	index@(__assertfail)
	.align		4
        /*00e0*/ 	.word	index@(_ZN2at6native27unrolled_elementwise_kernelINS0_13AUnaryFunctorIN3c104HalfES4_S4_ZZZNS0_17atan2_kernel_cudaERNS_18TensorIteratorBaseEENKUlvE_clEvENKUlvE1_clEvEUlS4_S4_E_EESt5arrayIPcLm2EELi4E23TrivialOffsetCalculatorILi1EjESF_NS0_6memory12LoadWithCastILi1EEENSG_13StoreWithCastILi1EEEEEviT_T0_T2_T3_T4_T5_)
	.align		4
        /*00e4*/ 	.word	index@(__assertfail)
	.align		4
        /*00e8*/ 	.word	index@(_ZN2at6native18elementwise_kernelILi128ELi4EZNS0_15gpu_kernel_implINS0_13BinaryFunctorIfffZZZNS0_17atan2_kernel_cudaERNS_18TensorIteratorBaseEENKUlvE_clEvENKUlvE0_clEvEUlffE_EEEEvS5_RKT_EUliE_EEviT1_)
	.align		4
        /*00ec*/ 	.word	index@(__assertfail)
	.align		4
        /*00f0*/ 	.word	index@(_ZN2at6native27unrolled_elementwise_kernelINS0_13BinaryFunctorIfffZZZNS0_17atan2_kernel_cudaERNS_18TensorIteratorBaseEENKUlvE_clEvENKUlvE0_clEvEUlffE_EESt5arrayIPcLm3EELi4E23TrivialOffsetCalculatorILi2EjESC_ILi1EjENS0_6memory12LoadWithCastILi2EEENSF_13StoreWithCastILi1EEEEEviT_T0_T2_T3_T4_T5_)
	.align		4
        /*00f4*/ 	.word	index@(__assertfail)
	.align		4
        /*00f8*/ 	.word	index@(_ZN2at6native18elementwise_kernelILi128ELi4EZNS0_15gpu_kernel_implINS0_13BUnaryFunctorIfffZZZNS0_17atan2_kernel_cudaERNS_18TensorIteratorBaseEENKUlvE_clEvENKUlvE0_clEvEUlffE_EEEEvS5_RKT_EUliE_EEviT1_)
	.align		4
        /*00fc*/ 	.word	index@(__assertfail)
	.align		4
        /*0100*/ 	.word	index@(_ZN2at6native27unrolled_elementwise_kernelINS0_13BUnaryFunctorIfffZZZNS0_17atan2_kernel_cudaERNS_18TensorIteratorBaseEENKUlvE_clEvENKUlvE0_clEvEUlffE_EESt5arrayIPcLm2EELi4E23TrivialOffsetCalculatorILi1EjESD_NS0_6memory12LoadWithCastILi1EEENSE_13StoreWithCastILi1EEEEEviT_T0_T2_T3_T4_T5_)
	.align		4
        /*0104*/ 	.word	index@(__assertfail)
	.align		4
        /*0108*/ 	.word	index@(_ZN2at6native18elementwise_kernelILi128ELi4EZNS0_15gpu_kernel_implINS0_13AUnaryFunctorIfffZZZNS0_17atan2_kernel_cudaERNS_18TensorIteratorBaseEENKUlvE_clEvENKUlvE0_clEvEUlffE_EEEEvS5_RKT_EUliE_EEviT1_)
	.align		4
        /*010c*/ 	.word	index@(__assertfail)
	.align		4
        /*0110*/ 	.word	index@(_ZN2at6native27unrolled_elementwise_kernelINS0_13AUnaryFunctorIfffZZZNS0_17atan2_kernel_cudaERNS_18TensorIteratorBaseEENKUlvE_clEvENKUlvE0_clEvEUlffE_EESt5arrayIPcLm2EELi4E23TrivialOffsetCalculatorILi1EjESD_NS0_6memory12LoadWithCastILi1EEENSE_13StoreWithCastILi1EEEEEviT_T0_T2_T3_T4_T5_)
	.align		4
        /*0114*/ 	.word	index@(__assertfail)
	.align		4
        /*0118*/ 	.word	index@(_ZN2at6native18elementwise_kernelILi128ELi4EZNS0_15gpu_kernel_implINS0_13BinaryFunctorIdddZZZNS0_17atan2_kernel_cudaERNS_18TensorIteratorBaseEENKUlvE_clEvENKUlvE_clEvEUlddE_EEEEvS5_RKT_EUliE_EEviT1_)
	.align		4
        /*011c*/ 	.word	index@(__assertfail)
	.align		4
        /*0120*/ 	.word	index@(_ZN2at6native27unrolled_elementwise_kernelINS0_13BinaryFunctorIdddZZZNS0_17atan2_kernel_cudaERNS_18TensorIteratorBaseEENKUlvE_clEvENKUlvE_clEvEUlddE_EESt5arrayIPcLm3EELi4E23TrivialOffsetCalculatorILi2EjESC_ILi1EjENS0_6memory12LoadWithCastILi2EEENSF_13StoreWithCastILi1EEEEEviT_T0_T2_T3_T4_T5_)
	.align		4
        /*0124*/ 	.word	index@(__assertfail)
	.align		4
        /*0128*/ 	.word	index@(_ZN2at6native18elementwise_kernelILi128ELi4EZNS0_15gpu_kernel_implINS0_13BUnaryFunctorIdddZZZNS0_17atan2_kernel_cudaERNS_18TensorIteratorBaseEENKUlvE_clEvENKUlvE_clEvEUlddE_EEEEvS5_RKT_EUliE_EEviT1_)
	.align		4
        /*012c*/ 	.word	index@(__assertfail)
	.align		4
        /*0130*/ 	.word	index@(_ZN2at6native27unrolled_elementwise_kernelINS0_13BUnaryFunctorIdddZZZNS0_17atan2_kernel_cudaERNS_18TensorIteratorBaseEENKUlvE_clEvENKUlvE_clEvEUlddE_EESt5arrayIPcLm2EELi4E23TrivialOffsetCalculatorILi1EjESD_NS0_6memory12LoadWithCastILi1EEENSE_13StoreWithCastILi1EEEEEviT_T0_T2_T3_T4_T5_)
	.align		4
        /*0134*/ 	.word	index@(__assertfail)
	.align		4
        /*0138*/ 	.word	index@(_ZN2at6native18elementwise_kernelILi128ELi4EZNS0_15gpu_kernel_implINS0_13AUnaryFunctorIdddZZZNS0_17atan2_kernel_cudaERNS_18TensorIteratorBaseEENKUlvE_clEvENKUlvE_clEvEUlddE_EEEEvS5_RKT_EUliE_EEviT1_)
	.align		4
        /*013c*/ 	.word	index@(__assertfail)
	.align		4
        /*0140*/ 	.word	index@(_ZN2at6native27unrolled_elementwise_kernelINS0_13AUnaryFunctorIdddZZZNS0_17atan2_kernel_cudaERNS_18TensorIteratorBaseEENKUlvE_clEvENKUlvE_clEvEUlddE_EESt5arrayIPcLm2EELi4E23TrivialOffsetCalculatorILi1EjESD_NS0_6memory12LoadWithCastILi1EEENSE_13StoreWithCastILi1EEEEEviT_T0_T2_T3_T4_T5_)
	.align		4
        /*0144*/ 	.word	index@(__assertfail)
	.align		4
        /*0148*/ 	.word	0x00000000
	.align		4
        /*014c*/ 	.word	0xfffffffe
	.align		4
        /*0150*/ 	.word	0x00000000
	.align		4
        /*0154*/ 	.word	0xfffffffd
	.align		4
        /*0158*/ 	.word	0x00000000
	.align		4
        /*015c*/ 	.word	0xfffffffc


//--------------------- .nv.constant4             --------------------------
	.section	.nv.constant4,"a",@progbits
	.align	8
	.align		8
.nv.constant4:
        /*0000*/ 	.dword	__assertfail
	.align		8
        /*0008*/ 	.dword	__unnamed_1
	.align		8
        /*0010*/ 	.dword	__unnamed_2
	.align		8
        /*0018*/ 	.dword	__unnamed_3
	.align		8
        /*0020*/ 	.dword	__unnamed_4
	.align		8
        /*0028*/ 	.dword	__unnamed_5
	.align		8
        /*0030*/ 	.dword	__unnamed_6
	.align		8
        /*0038*/ 	.dword	__unnamed_7
	.align		8
        /*0040*/ 	.dword	__unnamed_8
	.align		8
        /*0048*/ 	.dword	_ZN56_INTERNAL_620da471_25_BinaryGeometricKernels_cu_f54865024cuda3std3__45__cpo5beginE
	.align		8
        /*0050*/ 	.dword	_ZN56_INTERNAL_620da471_25_BinaryGeometricKernels_cu_f54865024cuda3std3__45__cpo3endE
	.align		8
        /*0058*/ 	.dword	_ZN56_INTERNAL_620da471_25_BinaryGeometricKernels_cu_f54865024cuda3std3__45__cpo6cbeginE
	.align		8
        /*0060*/ 	.dword	_ZN56_INTERNAL_620da471_25_BinaryGeometricKernels_cu_f54865024cuda3std3__45__cpo4cendE
	.align		8
        /*0068*/ 	.dword	_ZN56_INTERNAL_620da471_25_BinaryGeometricKernels_cu_f54865024cuda3std3__45__cpo6rbeginE
	.align		8
        /*0070*/ 	.dword	_ZN56_INTERNAL_620da471_25_BinaryGeometricKernels_cu_f54865024cuda3std3__45__cpo4rendE
	.align		8
        /*0078*/ 	.dword	_ZN56_INTERNAL_620da471_25_BinaryGeometricKernels_cu_f54865024cuda3std3__45__cpo7crbeginE
	.align		8
        /*0080*/ 	.dword	_ZN56_INTERNAL_620da471_25_BinaryGeometricKernels_cu_f54865024cuda3std3__45__cpo5crendE
	.align		8
        /*0088*/ 	.dword	_ZN56_INTERNAL_620da471_25_BinaryGeometricKernels_cu_f54865024cuda3std3__458_GLOBAL__N__620da471_25_BinaryGeometricKernels_cu_f54865026ignoreE
	.align		8
        /*0090*/ 	.dword	_ZN56_INTERNAL_620da471_25_BinaryGeometricKernels_cu_f54865024cuda3std3__419piecewise_constructE
	.align		8
        /*0098*/ 	.dword	_ZN56_INTERNAL_620da471_25_BinaryGeometricKernels_cu_f54865024cuda3std3__48in_placeE
	.align		8
        /*00a0*/ 	.dword	_ZN56_INTERNAL_620da471_25_BinaryGeometricKernels_cu_f54865024cuda3std3__420unreachable_sentinelE
	.align		8
        /*00a8*/ 	.dword	_ZN56_INTERNAL_620da471_25_BinaryGeometricKernels_cu_f54865024cuda3std6ranges3__45__cpo4swapE
	.align		8
        /*00b0*/ 	.dword	_ZN56_INTERNAL_620da471_25_BinaryGeometricKernels_cu_f54865024cuda3std6ranges3__45__cpo9iter_moveE
	.align		8
        /*00b8*/ 	.dword	_ZN56_INTERNAL_620da471_25_BinaryGeometricKernels_cu_f54865024cuda3std6ranges3__45__cpo5beginE
	.align		8
        /*00c0*/ 	.dword	_ZN56_INTERNAL_620da471_25_BinaryGeometricKernels_cu_f54865024cuda3std6ranges3__45__cpo3endE
	.align		8
        /*00c8*/ 	.dword	_ZN56_INTERNAL_620da471_25_BinaryGeometricKernels_cu_f54865024cuda3std6ranges3__45__cpo6cbeginE
	.align		8
        /*00d0*/ 	.dword	_ZN56_INTERNAL_620da471_25_BinaryGeometricKernels_cu_f54865024cuda3std6ranges3__45__cpo4cendE
	.align		8
        /*00d8*/ 	.dword	_ZN56_INTERNAL_620da471_25_BinaryGeometricKernels_cu_f54865024cuda3std6ranges3__45__cpo7advanceE
	.align		8
        /*00e0*/ 	.dword	_ZN56_INTERNAL_620da471_25_BinaryGeometricKernels_cu_f54865024cuda3std6ranges3__45__cpo9iter_swapE
	.align		8
        /*00e8*/ 	.dword	_ZN56_INTERNAL_620da471_25_BinaryGeometricKernels_cu_f54865024cuda3std6ranges3__45__cpo4nextE
	.align		8
        /*00f0*/ 	.dword	_ZN56_INTERNAL_620da471_25_BinaryGeometricKernels_cu_f54865024cuda3std6ranges3__45__cpo4prevE
	.align		8
        /*00f8*/ 	.dword	_ZN56_INTERNAL_620da471_25_BinaryGeometricKernels_cu_f54865024cuda3std6ranges3__45__cpo4dataE
	.align		8
        /*0100*/ 	.dword	_ZN56_INTERNAL_620da471_25_BinaryGeometricKernels_cu_f54865024cuda3std6ranges3__45__cpo5cdataE
	.align		8
        /*0108*/ 	.dword	_ZN56_INTERNAL_620da471_25_BinaryGeometricKernels_cu_f54865024cuda3std6ranges3__45__cpo4sizeE
	.align		8
        /*0110*/ 	.dword	_ZN56_INTERNAL_620da471_25_BinaryGeometricKernels_cu_f54865024cuda3std6ranges3__45__cpo5ssizeE
	.align		8
        /*0118*/ 	.dword	_ZN56_INTERNAL_620da471_25_BinaryGeometricKernels_cu_f54865024cuda3std6ranges3__45__cpo8distanceE
	.align		8
        /*0120*/ 	.dword	_ZN56_INTERNAL_620da471_25_BinaryGeometricKernels_cu_f54865026thrust24THRUST_300001_SM_1030_NS6system6detail10sequential3seqE
	.align		8
        /*0128*/ 	.dword	$str$6
	.align		8
        /*0130*/ 	.dword	$str$7


//--------------------- .text._ZN2at6native18elementwise_kernelILi128ELi4EZNS0_15gpu_kernel_implINS0_13AUnaryFunctorIN3c108BFloat16ES5_S5_ZZZNS0_17hypot_kernel_cudaERNS_18TensorIteratorBaseEENKUlvE_clEvENKUlvE2_clEvEUlS5_S5_E_EEEEvS7_RKT_EUliE_EEviT1_ --------------------------
	.section	.text._ZN2at6native18elementwise_kernelILi128ELi4EZNS0_15gpu_kernel_implINS0_13AUnaryFunctorIN3c108BFloat16ES5_S5_ZZZNS0_17hypot_kernel_cudaERNS_18TensorIteratorBaseEENKUlvE_clEvENKUlvE2_clEvEUlS5_S5_E_EEEEvS7_RKT_EUliE_EEviT1_,"ax",@progbits
	.align	128
        .global         _ZN2at6native18elementwise_kernelILi128ELi4EZNS0_15gpu_kernel_implINS0_13AUnaryFunctorIN3c108BFloat16ES5_S5_ZZZNS0_17hypot_kernel_cudaERNS_18TensorIteratorBaseEENKUlvE_clEvENKUlvE2_clEvEUlS5_S5_E_EEEEvS7_RKT_EUliE_EEviT1_
        .type           _ZN2at6native18elementwise_kernelILi128ELi4EZNS0_15gpu_kernel_implINS0_13AUnaryFunctorIN3c108BFloat16ES5_S5_ZZZNS0_17hypot_kernel_cudaERNS_18TensorIteratorBaseEENKUlvE_clEvENKUlvE2_clEvEUlS5_S5_E_EEEEvS7_RKT_EUliE_EEviT1_,@function
        .size           _ZN2at6native18elementwise_kernelILi128ELi4EZNS0_15gpu_kernel_implINS0_13AUnaryFunctorIN3c108BFloat16ES5_S5_ZZZNS0_17hypot_kernel_cudaERNS_18TensorIteratorBaseEENKUlvE_clEvENKUlvE2_clEvEUlS5_S5_E_EEEEvS7_RKT_EUliE_EEviT1_,(.L_x_16819 - _ZN2at6native18elementwise_kernelILi128ELi4EZNS0_15gpu_kernel_implINS0_13AUnaryFunctorIN3c108BFloat16ES5_S5_ZZZNS0_17hypot_kernel_cudaERNS_18TensorIteratorBaseEENKUlvE_clEvENKUlvE2_clEvEUlS5_S5_E_EEEEvS7_RKT_EUliE_EEviT1_)
        .other          _ZN2at6native18elementwise_kernelILi128ELi4EZNS0_15gpu_kernel_implINS0_13AUnaryFunctorIN3c108BFloat16ES5_S5_ZZZNS0_17hypot_kernel_cudaERNS_18TensorIteratorBaseEENKUlvE_clEvENKUlvE2_clEvEUlS5_S5_E_EEEEvS7_RKT_EUliE_EEviT1_,@"STO_CUDA_ENTRY STV_DEFAULT"
_ZN2at6native18elementwise_kernelILi128ELi4EZNS0_15gpu_kernel_implINS0_13AUnaryFunctorIN3c108BFloat16ES5_S5_ZZZNS0_17hypot_kernel_cudaERNS_18TensorIteratorBaseEENKUlvE_clEvENKUlvE2_clEvEUlS5_S5_E_EEEEvS7_RKT_EUliE_EEviT1_:
.text._ZN2at6native18elementwise_kernelILi128ELi4EZNS0_15gpu_kernel_implINS0_13AUnaryFunctorIN3c108BFloat16ES5_S5_ZZZNS0_17hypot_kernel_cudaERNS_18TensorIteratorBaseEENKUlvE_clEvENKUlvE2_clEvEUlS5_S5_E_EEEEvS7_RKT_EUliE_EEviT1_:
[----:B------:R-:W0:Y:S01]  /*0000*/  LDC R1, c[0x0][0x37c] ;  /* 0x0000df00ff017b82 */ /* 0x000e220000000800 */
[----:B------:R-:W1:Y:S07]  /*0010*/  S2R R17, SR_TID.X ;  /* 0x0000000000117919 */ /* 0x000e6e0000002100 */
[----:B------:R-:W2:Y:S01]  /*0020*/  S2UR UR4, SR_CTAID.X ;  /* 0x00000000000479c3 */ /* 0x000ea20000002500 */
[----:B------:R-:W3:Y:S01]  /*0030*/  LDCU UR40, c[0x0][0x388] ;  /* 0x00007100ff2877ac */ /* 0x000ee20008000800 */
[----:B------:R-:W-:Y:S01]  /*0040*/  BSSY.RECONVERGENT B6, `(.L_x_0) ;  /* 0x0000341000067945 */ /* 0x000fe20003800200 */
[----:B------:R-:W4:Y:S01]  /*0050*/  LDCU UR5, c[0x0][0x380] ;  /* 0x00007000ff0577ac */ /* 0x000f220008000800 */
[----:B------:R-:W0:Y:S01]  /*0060*/  LDCU.64 UR36, c[0x0][0x358] ;  /* 0x00006b00ff2477ac */ /* 0x000e220008000a00 */
[----:B------:R-:W0:Y:S01]  /*0070*/  LDCU.U8 UR39, c[0x0][0x594] ;  /* 0x0000b280ff2777ac */ /* 0x000e220008000000 */
[----:B------:R-:W0:Y:S01]  /*0080*/  LDCU.U8 UR42, c[0x0][0x595] ;  /* 0x0000b2a0ff2a77ac */ /* 0x000e220008000000 */
[----:B---3--:R-:W-:Y:S01]  /*0090*/  UIADD3 UR41, UPT, UPT, UR40, -0x1, URZ ;  /* 0xffffffff28297890 */ /* 0x008fe2000fffe0ff */
[----:B------:R-:W3:Y:S01]  /*00a0*/  LDCU.U16 UR43, c[0x0][0x592] ;  /* 0x0000b240ff2b77ac */ /* 0x000ee20008000400 */
[----:B--2---:R-:W-:-:S02]  /*00b0*/  USHF.L.U32 UR4, UR4, 0x9, URZ ;  /* 0x0000000904047899 */ /* 0x004fc400080006ff */
[----:B------:R-:W-:-:S04]  /*00c0*/  UISETP.LT.U32.AND UP0, UPT, UR41, 0x18, UPT ;  /* 0x000000182900788c */ /* 0x000fc8000bf01070 */
[----:B-1----:R-:W-:Y:S01]  /*00d0*/  LOP3.LUT R17, R17, UR4, RZ, 0xfc, !PT ;  /* 0x0000000411117c12 */ /* 0x002fe2000f8efcff */
[----:B------:R-:W-:-:S03]  /*00e0*/  USEL UR38, UR41, 0x18, UP0 ;  /* 0x0000001829267887 */ /* 0x000fc60008000000 */
[----:B----4-:R-:W-:Y:S01]  /*00f0*/  ISETP.GE.AND P0, PT, R17, UR5, PT ;  /* 0x0000000511007c0c */ /* 0x010fe2000bf06270 */
[----:B------:R-:W-:-:S12]  /*0100*/  UIADD3 UR38, UPT, UPT, UR38, 0x1, URZ ;  /* 0x0000000126267890 */ /* 0x000fd8000fffe0ff */
[----:B0--3--:R-:W-:Y:S05]  /*0110*/  @P0 BRA `(.L_x_1) ;  /* 0x0000003000cc0947 */ /* 0x009fea0003800000 */
[----:B------:R-:W-:Y:S01]  /*0120*/  UISETP.NE.AND UP0, UPT, UR40, URZ, UPT ;  /* 0x000000ff2800728c */ /* 0x000fe2000bf05270 */
[----:B------:R-:W-:Y:S02]  /*0130*/  IMAD.MOV.U32 R0, RZ, RZ, RZ ;  /* 0x000000ffff007224 */ /* 0x000fe400078e00ff */
[----:B------:R-:W-:-:S06]  /*0140*/  IMAD.MOV.U32 R16, RZ, RZ, RZ ;  /* 0x000000ffff107224 */ /* 0x000fcc00078e00ff */
[----:B------:R-:W-:Y:S05]  /*0150*/  BRA.U !UP0, `(.L_x_2) ;  /* 0x0000001108a87547 */ /* 0x000fea000b800000 */
[----:B------:R-:W0:Y:S01]  /*0160*/  LDCU.64 UR4, c[0x0][0x390] ;  /* 0x00007200ff0477ac */ /* 0x000e220008000a00 */
[----:B------:R-:W-:Y:S01]  /*0170*/  IMAD.MOV.U32 R16, RZ, RZ, RZ ;  /* 0x000000ffff107224 */ /* 0x000fe200078e00ff */
[----:B------:R-:W1:Y:S01]  /*0180*/  LDCU UR6, c[0x0][0x38c] ;  /* 0x00007180ff0677ac */ /* 0x000e620008000800 */
[----:B------:R-:W2:Y:S01]  /*0190*/  LDCU.64 UR8, c[0x0][0x4b8] ;  /* 0x00009700ff0877ac */ /* 0x000ea20008000a00 */
[----:B------:R-:W-:Y:S01]  /*01a0*/  UISETP.NE.AND UP0, UPT, UR41, URZ, UPT ;  /* 0x000000ff2900728c */ /* 0x000fe2000bf05270 */
[----:B0-----:R-:W-:-:S05]  /*01b0*/  IMAD.HI.U32 R2, R17, UR4, R16 ;  /* 0x0000000411027c27 */ /* 0x001fca000f8e0010 */
[----:B------:R-:W-:-:S04]  /*01c0*/  SHF.R.U32.HI R3, RZ, UR5, R2 ;  /* 0x00000005ff037c19 */ /* 0x000fc80008011602 */
[----:B------:R-:W-:-:S05]  /*01d0*/  IADD3 R0, PT, PT, -R3, RZ, RZ ;  /* 0x000000ff03007210 */ /* 0x000fca0007ffe1ff */
[----:B-1----:R-:W-:-:S04]  /*01e0*/  IMAD R0, R0, UR6, R17 ;  /* 0x0000000600007c24 */ /* 0x002fc8000f8e0211 */
[C---:B--2---:R-:W-:Y:S02]  /*01f0*/  IMAD R16, R0.reuse, UR8, RZ ;  /* 0x0000000800107c24 */ /* 0x044fe4000f8e02ff */
[----:B------:R-:W-:Y:S01]  /*0200*/  IMAD R0, R0, UR9, RZ ;  /* 0x0000000900007c24 */ /* 0x000fe2000f8e02ff */
[----:B------:R-:W-:Y:S06]  /*0210*/  BRA.U !UP0, `(.L_x_2) ;  /* 0x0000001108787547 */ /* 0x000fec000b800000 */
[----:B------:R-:W0:Y:S01]  /*0220*/  LDCU.64 UR6, c[0x0][0x398] ;  /* 0x00007300ff0677ac */ /* 0x000e220008000a00 */
[----:B------:R-:W-:Y:S01]  /*0230*/  IMAD.MOV.U32 R2, RZ, RZ, RZ ;  /* 0x000000ffff027224 */ /* 0x000fe200078e00ff */
[----:B------:R-:W1:Y:S01]  /*0240*/  LDCU UR4, c[0x0][0x3a0] ;  /* 0x00007400ff0477ac */ /* 0x000e620008000800 */
[----:B------:R-:W2:Y:S01]  /*0250*/  LDCU.64 UR8, c[0x0][0x4c0] ;  /* 0x00009800ff0877ac */ /* 0x000ea20008000a00 */
[----:B------:R-:W-:Y:S01]  /*0260*/  UISETP.NE.AND UP0, UPT, UR38, 0x2, UPT ;  /* 0x000000022600788c */ /* 0x000fe2000bf05270 */
[----:B0-----:R-:W-:-:S05]  /*0270*/  IMAD.HI.U32 R4, R3, UR7, R2 ;  /* 0x0000000703047c27 */ /* 0x001fca000f8e0002 */
[----:B-1----:R-:W-:-:S05]  /*0280*/  SHF.R.U32.HI R5, RZ, UR4, R4 ;  /* 0x00000004ff057c19 */ /* 0x002fca0008011604 */
[----:B------:R-:W-:-:S04]  /*0290*/  IMAD.MOV R2, RZ, RZ, -R5 ;  /* 0x000000ffff027224 */ /* 0x000fc800078e0a05 */
[----:B------:R-:W-:-:S04]  /*02a0*/  IMAD R3, R2, UR6, R3 ;  /* 0x0000000602037c24 */ /* 0x000fc8000f8e0203 */
[C---:B--2---:R-:W-:Y:S02]  /*02b0*/  IMAD R16, R3.reuse, UR8, R16 ;  /* 0x0000000803107c24 */ /* 0x044fe4000f8e0210 */
[----:B------:R-:W-:Y:S01]  /*02c0*/  IMAD R0, R3, UR9, R0 ;  /* 0x0000000903007c24 */ /* 0x000fe2000f8e0200 */
[----:B------:R-:W-:Y:S06]  /*02d0*/  BRA.U !UP0, `(.L_x_2) ;  /* 0x0000001108487547 */ /* 0x000fec000b800000 */
[----:B------:R-:W0:Y:S01]  /*02e0*/  LDCU.64 UR4, c[0x0][0x3a8] ;  /* 0x00007500ff0477ac */ /* 0x000e220008000a00 */
[----:B------:R-:W-:Y:S01]  /*02f0*/  IMAD.MOV.U32 R4, RZ, RZ, RZ ;  /* 0x000000ffff047224 */ /* 0x000fe200078e00ff */
[----:B------:R-:W1:Y:S01]  /*0300*/  LDCU UR6, c[0x0][0x3a4] ;  /* 0x00007480ff0677ac */ /* 0x000e620008000800 */
[----:B------:R-:W2:Y:S01]  /*0310*/  LDCU.64 UR8, c[0x0][0x4c8] ;  /* 0x00009900ff0877ac */ /* 0x000ea20008000a00 */
[----:B------:R-:W-:Y:S01]  /*0320*/  UISETP.NE.AND UP0, UPT, UR38, 0x3, UPT ;  /* 0x000000032600788c */ /* 0x000fe2000bf05270 */
[----:B0-----:R-:W-:-:S05]  /*0330*/  IMAD.HI.U32 R2, R5, UR4, R4 ;  /* 0x0000000405027c27 */ /* 0x001fca000f8e0004 */
[----:B------:R-:W-:-:S04]  /*0340*/  SHF.R.U32.HI R3, RZ, UR5, R2 ;  /* 0x00000005ff037c19 */ /* 0x000fc80008011602 */
[----:B------:R-:W-:-:S05]  /*0350*/  IADD3 R4, PT, PT, -R3, RZ, RZ ;  /* 0x000000ff03047210 */ /* 0x000fca0007ffe1ff */
[----:B-1----:R-:W-:-:S04]  /*0360*/  IMAD R5, R4, UR6, R5 ;  /* 0x0000000604057c24 */ /* 0x002fc8000f8e0205 */
        /* <DEDUP_REMOVED lines=258> */
[----:B------:R-:W2:Y:S02]  /*1390*/  LDCU.64 UR8, c[0x0][0x578] ;  /* 0x0000af00ff0877ac */ /* 0x000ea40008000a00 */
[----:B0-----:R-:W-:-:S05]  /*13a0*/  IMAD.HI.U32 R2, R5, UR4, R4 ;  /* 0x0000000405027c27 */ /* 0x001fca000f8e0004 */
[----:B------:R-:W-:-:S04]  /*13b0*/  SHF.R.U32.HI R2, RZ, UR5, R2 ;  /* 0x00000005ff027c19 */ /* 0x000fc80008011602 */
[----:B------:R-:W-:-:S05]  /*13c0*/  IADD3 R3, PT, PT, -R2, RZ, RZ ;  /* 0x000000ff02037210 */ /* 0x000fca0007ffe1ff */
[----:B-1----:R-:W-:-:S04]  /*13d0*/  IMAD R5, R3, UR6, R5 ;  /* 0x0000000603057c24 */ /* 0x002fc8000f8e0205 */
[C---:B--2---:R-:W-:Y:S02]  /*13e0*/  IMAD R16, R5.reuse, UR8, R16 ;  /* 0x0000000805107c24 */ /* 0x044fe4000f8e0210 */
[----:B------:R-:W-:-:S07]  /*13f0*/  IMAD R0, R5, UR9, R0 ;  /* 0x0000000905007c24 */ /* 0x000fce000f8e0200 */
.L_x_2:
[----:B------:R-:W0:Y:S01]  /*1400*/  LDCU.64 UR6, c[0x0][0x588] ;  /* 0x0000b100ff0677ac */ /* 0x000e220008000a00 */
[----:B------:R-:W-:-:S04]  /*1410*/  UPRMT UR4, UR42, 0x9910, URZ ;  /* 0x000099102a047896 */ /* 0x000fc800080000ff */
[----:B------:R-:W-:Y:S01]  /*1420*/  UISETP.GT.AND UP0, UPT, UR4, 0x9, UPT ;  /* 0x000000090400788c */ /* 0x000fe2000bf04270 */
[----:B0-----:R-:W-:-:S05]  /*1430*/  IADD3 R2, P0, PT, R0, UR6, RZ ;  /* 0x0000000600027c10 */ /* 0x001fca000ff1e0ff */
[----:B------:R-:W-:-:S03]  /*1440*/  IMAD.X R3, RZ, RZ, UR7, P0 ;  /* 0x00000007ff037e24 */ /* 0x000fc600080e06ff */
[----:B------:R-:W-:Y:S05]  /*1450*/  BRA.U UP0, `(.L_x_3) ;  /* 0x0000000500207547 */ /* 0x000fea000b800000 */
[----:B------:R-:W-:-:S09]  /*1460*/  UISETP.GT.AND UP0, UPT, UR4, 0x4, UPT ;  /* 0x000000040400788c */ /* 0x000fd2000bf04270 */
[----:B------:R-:W-:Y:S05]  /*1470*/  BRA.U UP0, `(.L_x_4) ;  /* 0x0000000100807547 */ /* 0x000fea000b800000 */
[----:B------:R-:W-:-:S09]  /*1480*/  UISETP.GT.AND UP0, UPT, UR4, 0x1, UPT ;  /* 0x000000010400788c */ /* 0x000fd2000bf04270 */
[----:B------:R-:W-:Y:S05]  /*1490*/  BRA.U UP0, `(.L_x_5) ;  /* 0x0000000100307547 */ /* 0x000fea000b800000 */
[----:B------:R-:W-:-:S09]  /*14a0*/  UISETP.NE.AND UP0, UPT, UR42, URZ, UPT ;  /* 0x000000ff2a00728c */ /* 0x000fd2000bf05270 */
[----:B------:R-:W-:Y:S05]  /*14b0*/  BRA.U !UP0, `(.L_x_6) ;  /* 0x0000000108187547 */ /* 0x000fea000b800000 */
[----:B------:R-:W-:-:S09]  /*14c0*/  UISETP.NE.AND UP0, UPT, UR4, 0x1, UPT ;  /* 0x000000010400788c */ /* 0x000fd2000bf05270 */
[----:B------:R-:W-:Y:S05]  /*14d0*/  BRA.U UP0, `(.L_x_7) ;  /* 0x0000000d00347547 */ /* 0x000fea000b800000 */
[----:B------:R-:W2:Y:S02]  /*14e0*/  LDG.E.S8 R2, desc[UR36][R2.64] ;  /* 0x0000002402027981 */ /* 0x000ea4000c1e1300 */
[----:B--2---:R-:W0:Y:S02]  /*14f0*/  I2F.S16 R0, R2 ;  /* 0x0000000200007306 */ /* 0x004e240000101400 */
[----:B0-----:R-:W-:Y:S01]  /*1500*/  F2FP.BF16.F32.PACK_AB R0, RZ, R0 ;  /* 0x00000000ff00723e */ /* 0x001fe200000010ff */
[----:B------:R-:W-:Y:S06]  /*1510*/  BRA `(.L_x_8) ;  /* 0x0000000c00b47947 */ /* 0x000fec0003800000 */
.L_x_6:
[----:B------:R-:W2:Y:S02]  /*1520*/  LDG.E.U8 R2, desc[UR36][R2.64] ;  /* 0x0000002402027981 */ /* 0x000ea4000c1e1100 */
[----:B--2---:R-:W-:-:S04]  /*1530*/  I2FP.F32.U32 R0, R2 ;  /* 0x0000000200007245 */ /* 0x004fc80000201000 */
[----:B------:R-:W-:Y:S01]  /*1540*/  F2FP.BF16.F32.PACK_AB R0, RZ, R0 ;  /* 0x00000000ff00723e */ /* 0x000fe200000010ff */
[----:B------:R-:W-:Y:S06]  /*1550*/  BRA `(.L_x_8) ;  /* 0x0000000c00a47947 */ /* 0x000fec0003800000 */
.L_x_5:
[----:B------:R-:W-:-:S09]  /*1560*/  UISETP.NE.AND UP0, UPT, UR4, 0x2, UPT ;  /* 0x000000020400788c */ /* 0x000fd2000bf05270 */
[----:B------:R-:W-:Y:S05]  /*1570*/  BRA.U !UP0, `(.L_x_9) ;  /* 0x0000000108307547 */ /* 0x000fea000b800000 */
[----:B------:R-:W-:-:S09]  /*1580*/  UISETP.NE.AND UP0, UPT, UR4, 0x3, UPT ;  /* 0x000000030400788c */ /* 0x000fd2000bf05270 */
[----:B------:R-:W-:Y:S05]  /*1590*/  BRA.U !UP0, `(.L_x_10) ;  /* 0x0000000108187547 */ /* 0x000fea000b800000 */
[----:B------:R-:W-:-:S09]  /*15a0*/  UISETP.NE.AND UP0, UPT, UR4, 0x4, UPT ;  /* 0x000000040400788c */ /* 0x000fd2000bf05270 */
[----:B------:R-:W-:Y:S05]  /*15b0*/  BRA.U UP0, `(.L_x_7) ;  /* 0x0000000900fc7547 */ /* 0x000fea000b800000 */
[----:B------:R-:W2:Y:S02]  /*15c0*/  LDG.E.64 R2, desc[UR36][R2.64] ;  /* 0x0000002402027981 */ /* 0x000ea4000c1e1b00 */
[----:B--2---:R-:W0:Y:S02]  /*15d0*/  I2F.S64 R0, R2 ;  /* 0x0000000200007312 */ /* 0x004e240000301400 */
[----:B0-----:R-:W-:Y:S01]  /*15e0*/  F2FP.BF16.F32.PACK_AB R0, RZ, R0 ;  /* 0x00000000ff00723e */ /* 0x001fe200000010ff */
[----:B------:R-:W-:Y:S06]  /*15f0*/  BRA `(.L_x_8) ;  /* 0x0000000c007c7947 */ /* 0x000fec0003800000 */
.L_x_10:
[----:B------:R-:W2:Y:S02]  /*1600*/  LDG.E R2, desc[UR36][R2.64] ;  /* 0x0000002402027981 */ /* 0x000ea4000c1e1900 */
[----:B--2---:R-:W-:-:S04]  /*1610*/  I2FP.F32.S32 R0, R2 ;  /* 0x0000000200007245 */ /* 0x004fc80000201400 */
[----:B------:R-:W-:Y:S01]  /*1620*/  F2FP.BF16.F32.PACK_AB R0, RZ, R0 ;  /* 0x00000000ff00723e */ /* 0x000fe200000010ff */
[----:B------:R-:W-:Y:S06]  /*1630*/  BRA `(.L_x_8) ;  /* 0x0000000c006c7947 */ /* 0x000fec0003800000 */
.L_x_9:
[----:B------:R-:W2:Y:S02]  /*1640*/  LDG.E.U16 R2, desc[UR36][R2.64] ;  /* 0x0000002402027981 */ /* 0x000ea4000c1e1500 */
[----:B--2---:R-:W0:Y:S02]  /*1650*/  I2F.S16 R0, R2 ;  /* 0x0000000200007306 */ /* 0x004e240000101400 */
[----:B0-----:R-:W-:Y:S01]  /*1660*/  F2FP.BF16.F32.PACK_AB R0, RZ, R0 ;  /* 0x00000000ff00723e */ /* 0x001fe200000010ff */
[----:B------:R-:W-:Y:S06]  /*1670*/  BRA `(.L_x_8) ;  /* 0x0000000c005c7947 */ /* 0x000fec0003800000 */
.L_x_4:
[----:B------:R-:W-:-:S09]  /*1680*/  UISETP.GT.AND UP0, UPT, UR4, 0x6, UPT ;  /* 0x000000060400788c */ /* 0x000fd2000bf04270 */
[----:B------:R-:W-:Y:S05]  /*1690*/  BRA.U UP0, `(.L_x_11) ;  /* 0x00000001002c7547 */ /* 0x000fea000b800000 */
[----:B------:R-:W-:-:S09]  /*16a0*/  UISETP.NE.AND UP0, UPT, UR4, 0x5, UPT ;  /* 0x000000050400788c */ /* 0x000fd2000bf05270 */
[----:B------:R-:W-:Y:S05]  /*16b0*/  BRA.U !UP0, `(.L_x_12) ;  /* 0x0000000108147547 */ /* 0x000fea000b800000 */
[----:B------:R-:W-:-:S09]  /*16c0*/  UISETP.NE.AND UP0, UPT, UR4, 0x6, UPT ;  /* 0x000000060400788c */ /* 0x000fd2000bf05270 */
[----:B------:R-:W-:Y:S05]  /*16d0*/  BRA.U UP0, `(.L_x_7) ;  /* 0x0000000900b47547 */ /* 0x000fea000b800000 */
[----:B------:R-:W2:Y:S02]  /*16e0*/  LDG.E R2, desc[UR36][R2.64] ;  /* 0x0000002402027981 */ /* 0x000ea4000c1e1900 */
[----:B--2---:R-:W-:Y:S01]  /*16f0*/  F2FP.BF16.F32.PACK_AB R0, RZ, R2 ;  /* 0x00000002ff00723e */ /* 0x004fe200000010ff */
[----:B------:R-:W-:Y:S06]  /*1700*/  BRA `(.L_x_8) ;  /* 0x0000000c00387947 */ /* 0x000fec0003800000 */
.L_x_12:
[----:B------:R-:W2:Y:S02]  /*1710*/  LDG.E.U16 R0, desc[UR36][R2.64] ;  /* 0x0000002402007981 */ /* 0x000ea4000c1e1500 */
[----:B--2---:R-:W-:-:S05]  /*1720*/  HADD2.F32 R0, -RZ, R0.H0_H0 ;  /* 0x20000000ff007230 */ /* 0x004fca0000004100 */
[----:B------:R-:W-:Y:S01]  /*1730*/  F2FP.BF16.F32.PACK_AB R0, RZ, R0 ;  /* 0x00000000ff00723e */ /* 0x000fe200000010ff */
[----:B------:R-:W-:Y:S06]  /*1740*/  BRA `(.L_x_8) ;  /* 0x0000000c00287947 */ /* 0x000fec0003800000 */
.L_x_11:
[----:B------:R-:W-:-:S09]  /*1750*/  UISETP.NE.AND UP0, UPT, UR4, 0x7, UPT ;  /* 0x000000070400788c */ /* 0x000fd2000bf05270 */
[----:B------:R-:W-:Y:S05]  /*1760*/  BRA.U !UP0, `(.L_x_13) ;  /* 0x00000001082c7547 */ /* 0x000fea000b800000 */
[----:B------:R-:W-:-:S09]  /*1770*/  UISETP.NE.AND UP0, UPT, UR4, 0x8, UPT ;  /* 0x000000080400788c */ /* 0x000fd2000bf05270 */
[----:B------:R-:W-:Y:S05]  /*1780*/  BRA.U !UP0, `(.L_x_14) ;  /* 0x0000000108147547 */ /* 0x000fea000b800000 */
[----:B------:R-:W-:-:S09]  /*1790*/  UISETP.NE.AND UP0, UPT, UR4, 0x9, UPT ;  /* 0x000000090400788c */ /* 0x000fd2000bf05270 */
[----:B------:R-:W-:Y:S05]  /*17a0*/  BRA.U UP0, `(.L_x_7) ;  /* 0x0000000900807547 */ /* 0x000fea000b800000 */
[----:B------:R-:W2:Y:S02]  /*17b0*/  LDG.E R2, desc[UR36][R2.64] ;  /* 0x0000002402027981 */ /* 0x000ea4000c1e1900 */
[----:B--2---:R-:W-:Y:S01]  /*17c0*/  F2FP.BF16.F32.PACK_AB R0, RZ, R2 ;  /* 0x00000002ff00723e */ /* 0x004fe200000010ff */
[----:B------:R-:W-:Y:S06]  /*17d0*/  BRA `(.L_x_8) ;  /* 0x0000000c00047947 */ /* 0x000fec0003800000 */
.L_x_14:
[----:B------:R-:W2:Y:S02]  /*17e0*/  LDG.E.U16 R2, desc[UR36][R2.64] ;  /* 0x0000002402027981 */ /* 0x000ea4000c1e1500 */
[----:B--2---:R-:W-:-:S05]  /*17f0*/  HADD2.F32 R0, -RZ, R2.H0_H0 ;  /* 0x20000002ff007230 */ /* 0x004fca0000004100 */
[----:B------:R-:W-:Y:S01]  /*1800*/  F2FP.BF16.F32.PACK_AB R0, RZ, R0 ;  /* 0x00000000ff00723e */ /* 0x000fe200000010ff */
[----:B------:R-:W-:Y:S06]  /*1810*/  BRA `(.L_x_8) ;  /* 0x0000000800f47947 */ /* 0x000fec0003800000 */
.L_x_13:
[----:B------:R-:W2:Y:S01]  /*1820*/  LDG.E.64 R2, desc[UR36][R2.64] ;  /* 0x0000002402027981 */ /* 0x000ea2000c1e1b00 */
[----:B------:R-:W-:Y:S01]  /*1830*/  UMOV UR4, 0xf0000000 ;  /* 0xf000000000047882 */ /* 0x000fe20000000000 */
[----:B------:R-:W-:Y:S02]  /*1840*/  UMOV UR5, 0x380fffff ;  /* 0x380fffff00057882 */ /* 0x000fe40000000000 */
[----:B--2---:R-:W0:-:S15]  /*1850*/  DSETP.GEU.AND P0, PT, |R2|, UR4, PT ;  /* 0x0000000402007e2a */ /* 0x004e1e000bf0e200 */
[----:B------:R-:W-:-:S15]  /*1860*/  NOP ;  /* 0x0000000000007918 */ /* 0x000fde0000000000 */
[----:B------:R-:W-:-:S15]  /*1870*/  NOP ;  /* 0x0000000000007918 */ /* 0x000fde0000000000 */
[----:B------:R-:W-:-:S15]  /*1880*/  NOP ;  /* 0x0000000000007918 */ /* 0x000fde0000000000 */
[----:B------:R-:W-:-:S04]  /*1890*/  NOP ;  /* 0x0000000000007918 */ /* 0x000fc80000000000 */
[----:B------:R-:W0:Y:S02]  /*18a0*/  F2F.F32.F64 R0, R2 ;  /* 0x0000000200007310 */ /* 0x000e240000301000 */
[----:B0-----:R-:W-:-:S05]  /*18b0*/  @!P0 FMUL R0, R0, 1.175494350822287508e-38 ;  /* 0x0080000000008820 */ /* 0x001fca0000400000 */
[----:B------:R-:W-:Y:S01]  /*18c0*/  F2FP.BF16.F32.PACK_AB R0, RZ, R0 ;  /* 0x00000000ff00723e */ /* 0x000fe200000010ff */
[----:B------:R-:W-:Y:S06]  /*18d0*/  BRA `(.L_x_8) ;  /* 0x0000000800c47947 */ /* 0x000fec0003800000 */
.L_x_3:
[----:B------:R-:W-:-:S09]  /*18e0*/  UISETP.GT.AND UP0, UPT, UR4, 0x18, UPT ;  /* 0x000000180400788c */ /* 0x000fd2000bf04270 */
[----:B------:R-:W-:Y:S05]  /*18f0*/  BRA.U UP0, `(.L_x_15) ;  /* 0x0000000500047547 */ /* 0x000fea000b800000 */
[----:B------:R-:W-:-:S09]  /*1900*/  UISETP.GT.AND UP0, UPT, UR4, 0xe, UPT ;  /* 0x0000000e0400788c */ /* 0x000fd2000bf04270 */
[----:B------:R-:W-:Y:S05]  /*1910*/  BRA.U UP0, `(.L_x_16) ;  /* 0x0000000100547547 */ /* 0x000fea000b800000 */
[----:B------:R-:W-:-:S09]  /*1920*/  UISETP.NE.AND UP0, UPT, UR4, 0xa, UPT ;  /* 0x0000000a0400788c */ /* 0x000fd2000bf05270 */
[----:B------:R-:W-:Y:S05]  /*1930*/  BRA.U !UP0, `(.L_x_17) ;  /* 0x00000001081c7547 */ /* 0x000fea000b800000 */
[----:B------:R-:W-:-:S09]  /*1940*/  UISETP.NE.AND UP0, UPT, UR4, 0xb, UPT ;  /* 0x0000000b0400788c */ /* 0x000fd2000bf05270 */
[----:B------:R-:W-:Y:S05]  /*1950*/  BRA.U UP0, `(.L_x_7) ;  /* 0x0000000900147547 */ /* 0x000fea000b800000 */
[----:B------:R-:W2:Y:S02]  /*1960*/  LDG.E.U8 R2, desc[UR36][R2.64] ;  /* 0x0000002402027981 */ /* 0x000ea4000c1e1100 */
[----:B--2---:R-:W-:-:S04]  /*1970*/  ISETP.NE.AND P0, PT, R2, RZ, PT ;  /* 0x000000ff0200720c */ /* 0x004fc80003f05270 */
[----:B------:R-:W-:-:S04]  /*1980*/  FSEL R0, RZ, 1, !P0 ;  /* 0x3f800000ff007808 */ /* 0x000fc80004000000 */
[----:B------:R-:W-:Y:S01]  /*1990*/  F2FP.BF16.F32.PACK_AB R0, RZ, R0 ;  /* 0x00000000ff00723e */ /* 0x000fe200000010ff */
[----:B------:R-:W-:Y:S06]  /*19a0*/  BRA `(.L_x_8) ;  /* 0x0000000800907947 */ /* 0x000fec0003800000 */
.L_x_17:
        /* <DEDUP_REMOVED lines=12> */
.L_x_16:
[----:B------:R-:W-:-:S09]  /*1a70*/  UISETP.NE.AND UP0, UPT, UR4, 0xf, UPT ;  /* 0x0000000f0400788c */ /* 0x000fd2000bf05270 */
[----:B------:R-:W-:Y:S05]  /*1a80*/  BRA.U !UP0, `(.L_x_18) ;  /* 0x0000000108987547 */ /* 0x000fea000b800000 */
[----:B------:R-:W-:-:S09]  /*1a90*/  UISETP.NE.AND UP0, UPT, UR4, 0x17, UPT ;  /* 0x000000170400788c */ /* 0x000fd2000bf05270 */
[----:B------:R-:W-:Y:S05]  /*1aa0*/  BRA.U !UP0, `(.L_x_19) ;  /* 0x00000001085c7547 */ /* 0x000fea000b800000 */
[----:B------:R-:W-:-:S09]  /*1ab0*/  UISETP.NE.AND UP0, UPT, UR4, 0x18, UPT ;  /* 0x000000180400788c */ /* 0x000fd2000bf05270 */
[----:B------:R-:W-:Y:S05]  /*1ac0*/  BRA.U UP0, `(.L_x_7) ;  /* 0x0000000500b87547 */ /* 0x000fea000b800000 */
[----:B------:R-:W2:Y:S01]  /*1ad0*/  LDG.E.U8 R0, desc[UR36][R2.64] ;  /* 0x0000002402007981 */ /* 0x000ea2000c1e1100 */
[----:B------:R-:W-:Y:S02]  /*1ae0*/  IMAD.MOV.U32 R6, RZ, RZ, 0x1f ;  /* 0x0000001fff067424 */ /* 0x000fe400078e00ff */
[----:B--2---:R-:W-:-:S05]  /*1af0*/  IMAD.SHL.U32 R0, R0, 0x1000000, RZ ;  /* 0x0100000000007824 */ /* 0x004fca00078e00ff */
[C---:B------:R-:W-:Y:S02]  /*1b00*/  LOP3.LUT R4, R0.reuse, 0x7f000000, RZ, 0xc0, !PT ;  /* 0x7f00000000047812 */ /* 0x040fe400078ec0ff */
[----:B------:R-:W-:Y:S02]  /*1b10*/  LOP3.LUT P0, RZ, R0, 0x7f000000, RZ, 0xc0, !PT ;  /* 0x7f00000000ff7812 */ /* 0x000fe4000780c0ff */
[----:B------:R-:W0:Y:S02]  /*1b20*/  FLO.U32 R5, R4 ;  /* 0x0000000400057300 */ /* 0x000e2400000e0000 */
[----:B0-----:R-:W-:-:S04]  /*1b30*/  IADD3 R5, PT, PT, -R5, RZ, RZ ;  /* 0x000000ff05057210 */ /* 0x001fc80007ffe1ff */
[----:B------:R-:W-:-:S05]  /*1b40*/  VIADDMNMX.U32 R5, R5, R6, 0x4, !PT ;  /* 0x0000000405057446 */ /* 0x000fca0007800006 */
[----:B------:R-:W-:-:S04]  /*1b50*/  VIADD R5, R5, 0xfffffffc ;  /* 0xfffffffc05057836 */ /* 0x000fc80000000000 */
[----:B------:R-:W-:Y:S01]  /*1b60*/  IMAD.SHL.U32 R7, R5, 0x800000, RZ ;  /* 0x0080000005077824 */ /* 0x000fe200078e00ff */
[C---:B------:R-:W-:Y:S01]  /*1b70*/  SHF.L.U32 R6, R4.reuse, R5, RZ ;  /* 0x0000000504067219 */ /* 0x040fe200000006ff */
[----:B------:R-:W-:-:S03]  /*1b80*/  VIADD R5, R4, 0x1000000 ;  /* 0x0100000004057836 */ /* 0x000fc60000000000 */
[----:B------:R-:W-:Y:S02]  /*1b90*/  LEA.HI R6, R6, -R7, RZ, 0x1c ;  /* 0x8000000706067211 */ /* 0x000fe400078fe0ff */
[----:B------:R-:W-:Y:S02]  /*1ba0*/  SHF.R.S32.HI R5, RZ, 0x8, R5 ;  /* 0x00000008ff057819 */ /* 0x000fe40000011405 */
[----:B------:R-:W-:-:S04]  /*1bb0*/  IADD3 R6, PT, PT, R6, 0x3c000000, RZ ;  /* 0x3c00000006067810 */ /* 0x000fc80007ffe0ff */
[----:B------:R-:W-:-:S04]  /*1bc0*/  LOP3.LUT R5, R6, 0x7f800000, R5, 0xf8, !PT ;  /* 0x7f80000006057812 */ /* 0x000fc800078ef805 */
[----:B------:R-:W-:-:S04]  /*1bd0*/  SEL R5, R5, RZ, P0 ;  /* 0x000000ff05057207 */ /* 0x000fc80000000000 */
[----:B------:R-:W-:-:S04]  /*1be0*/  LOP3.LUT R5, R5, 0x80000000, R0, 0xf8, !PT ;  /* 0x8000000005057812 */ /* 0x000fc800078ef800 */
[----:B------:R-:W-:-:S04]  /*1bf0*/  F2FP.BF16.F32.PACK_AB R5, RZ, R5 ;  /* 0x00000005ff05723e */ /* 0x000fc800000010ff */
[----:B------:R-:W-:Y:S01]  /*1c00*/  PRMT R0, R5, 0x7610, R0 ;  /* 0x0000761005007816 */ /* 0x000fe20000000000 */
[----:B------:R-:W-:Y:S06]  /*1c10*/  BRA `(.L_x_8) ;  /* 0x0000000400f47947 */ /* 0x000fec0003800000 */
.L_x_19:
[----:B------:R-:W2:Y:S02]  /*1c20*/  LDG.E.U8 R2, desc[UR36][R2.64] ;  /* 0x0000002402027981 */ /* 0x000ea4000c1e1100 */
[C---:B--2---:R-:W-:Y:S02]  /*1c30*/  IMAD.SHL.U32 R4, R2.reuse, 0x2000000, RZ ;  /* 0x0200000002047824 */ /* 0x044fe400078e00ff */
[----:B------:R-:W-:-:S03]  /*1c40*/  IMAD.SHL.U32 R5, R2, 0x100, RZ ;  /* 0x0000010002057824 */ /* 0x000fc600078e00ff */
[----:B------:R-:W-:-:S13]  /*1c50*/  ISETP.GT.U32.AND P0, PT, R4, 0x7ffffff, PT ;  /* 0x07ffffff0400780c */ /* 0x000fda0003f04070 */
[C---:B------:R-:W-:Y:S02]  /*1c60*/  @!P0 LOP3.LUT R0, R5.reuse, 0x7f00, RZ, 0xc0, !PT ;  /* 0x00007f0005008812 */ /* 0x040fe400078ec0ff */
[----:B------:R-:W-:Y:S02]  /*1c70*/  @P0 LEA.HI R4, R4, 0x70000000, RZ, 0x1c ;  /* 0x7000000004040811 */ /* 0x000fe400078fe0ff */
[----:B------:R-:W-:Y:S02]  /*1c80*/  @!P0 LOP3.LUT R0, R0, 0x3f000000, RZ, 0xfc, !PT ;  /* 0x3f00000000008812 */ /* 0x000fe400078efcff */
[----:B------:R-:W-:-:S03]  /*1c90*/  PRMT R5, R5, 0x9910, RZ ;  /* 0x0000991005057816 */ /* 0x000fc600000000ff */
[----:B------:R-:W-:Y:S01]  /*1ca0*/  @!P0 FADD.FTZ R0, R0, -0.5 ;  /* 0xbf00000000008421 */ /* 0x000fe20000010000 */
[----:B------:R-:W-:-:S05]  /*1cb0*/  @P0 FMUL.FTZ R0, R4, 1.9259299443872358531e-34 ;  /* 0x0780000004000820 */ /* 0x000fca0000410000 */
[----:B------:R-:W-:-:S04]  /*1cc0*/  LOP3.LUT R0, R0, 0x80000000, R5, 0xf8, !PT ;  /* 0x8000000000007812 */ /* 0x000fc800078ef805 */
[----:B------:R-:W-:Y:S01]  /*1cd0*/  F2FP.BF16.F32.PACK_AB R0, RZ, R0 ;  /* 0x00000000ff00723e */ /* 0x000fe200000010ff */
[----:B------:R-:W-:Y:S06]  /*1ce0*/  BRA `(.L_x_8) ;  /* 0x0000000400c07947 */ /* 0x000fec0003800000 */
.L_x_18:
[----:B------:R0:W5:Y:S01]  /*1cf0*/  LDG.E.U16 R0, desc[UR36][R2.64] ;  /* 0x0000002402007981 */ /* 0x000162000c1e1500 */
[----:B------:R-:W-:Y:S05]  /*1d00*/  BRA `(.L_x_8) ;  /* 0x0000000400b87947 */ /* 0x000fea0003800000 */
.L_x_15:
[----:B------:R-:W-:-:S09]  /*1d10*/  UISETP.GT.AND UP0, UPT, UR4, 0x1b, UPT ;  /* 0x0000001b0400788c */ /* 0x000fd2000bf04270 */
[----:B------:R-:W-:Y:S05]  /*1d20*/  BRA.U UP0, `(.L_x_20) ;  /* 0x0000000500087547 */ /* 0x000fea000b800000 */
[----:B------:R-:W-:-:S09]  /*1d30*/  UISETP.NE.AND UP0, UPT, UR4, 0x19, UPT ;  /* 0x000000190400788c */ /* 0x000fd2000bf05270 */
[----:B------:R-:W-:Y:S05]  /*1d40*/  BRA.U !UP0, `(.L_x_21) ;  /* 0x0000000108907547 */ /* 0x000fea000b800000 */
[----:B------:R-:W-:-:S09]  /*1d50*/  UISETP.NE.AND UP0, UPT, UR4, 0x1a, UPT ;  /* 0x0000001a0400788c */ /* 0x000fd2000bf05270 */
[----:B------:R-:W-:Y:S05]  /*1d60*/  BRA.U !UP0, `(.L_x_22) ;  /* 0x0000000108187547 */ /* 0x000fea000b800000 */
[----:B------:R-:W-:-:S09]  /*1d70*/  UISETP.NE.AND UP0, UPT, UR4, 0x1b, UPT ;  /* 0x0000001b0400788c */ /* 0x000fd2000bf05270 */
[----:B------:R-:W-:Y:S05]  /*1d80*/  BRA.U UP0, `(.L_x_7) ;  /* 0x0000000500087547 */ /* 0x000fea000b800000 */
[----:B------:R-:W2:Y:S02]  /*1d90*/  LDG.E.U16 R0, desc[UR36][R2.64] ;  /* 0x0000002402007981 */ /* 0x000ea4000c1e1500 */
[----:B--2---:R-:W-:-:S04]  /*1da0*/  I2FP.F32.U32 R0, R0 ;  /* 0x0000000000007245 */ /* 0x004fc80000201000 */
[----:B------:R-:W-:Y:S01]  /*1db0*/  F2FP.BF16.F32.PACK_AB R0, RZ, R0 ;  /* 0x00000000ff00723e */ /* 0x000fe200000010ff */
[----:B------:R-:W-:Y:S06]  /*1dc0*/  BRA `(.L_x_8) ;  /* 0x0000000400887947 */ /* 0x000fec0003800000 */
.L_x_22:
[----:B------:R-:W2:Y:S01]  /*1dd0*/  LDG.E.U8 R3, desc[UR36][R2.64] ;  /* 0x0000002402037981 */ /* 0x000ea2000c1e1100 */
[----:B------:R-:W-:Y:S01]  /*1de0*/  BSSY.RECONVERGENT B0, `(.L_x_23) ;  /* 0x0000018000007945 */ /* 0x000fe20003800200 */
[----:B------:R-:W-:Y:S01]  /*1df0*/  IMAD.MOV.U32 R0, RZ, RZ, RZ ;  /* 0x000000ffff007224 */ /* 0x000fe200078e00ff */
[----:B--2---:R-:W-:-:S13]  /*1e00*/  ISETP.NE.AND P0, PT, R3, RZ, PT ;  /* 0x000000ff0300720c */ /* 0x004fda0003f05270 */
[----:B------:R-:W-:Y:S05]  /*1e10*/  @!P0 BRA `(.L_x_24) ;  /* 0x0000000000508947 */ /* 0x000fea0003800000 */
[----:B------:R-:W-:-:S13]  /*1e20*/  ISETP.NE.AND P0, PT, R3, 0x80, PT ;  /* 0x000000800300780c */ /* 0x000fda0003f05270 */
[----:B------:R-:W-:Y:S01]  /*1e30*/  @!P0 MOV R0, 0x7f800001 ;  /* 0x7f80000100008802 */ /* 0x000fe20000000f00 */
[----:B------:R-:W-:Y:S06]  /*1e40*/  @!P0 BRA `(.L_x_24) ;  /* 0x0000000000448947 */ /* 0x000fec0003800000 */
[--C-:B------:R-:W-:Y:S01]  /*1e50*/  SHF.R.U32.HI R0, RZ, 0x3, R3.reuse ;  /* 0x00000003ff007819 */ /* 0x100fe20000011603 */
[----:B------:R-:W-:Y:S03]  /*1e60*/  BSSY.RECONVERGENT B1, `(.L_x_25) ;  /* 0x000000c000017945 */ /* 0x000fe60003800200 */
[----:B------:R-:W-:Y:S02]  /*1e70*/  LOP3.LUT P0, R2, R0, 0xf, RZ, 0xc0, !PT ;  /* 0x0000000f00027812 */ /* 0x000fe4000780c0ff */
[----:B------:R-:W-:-:S05]  /*1e80*/  SHF.R.U32.HI R0, RZ, 0x7, R3 ;  /* 0x00000007ff007819 */ /* 0x000fca0000011603 */
[----:B------:R-:W-:Y:S01]  /*1e90*/  IMAD.U32 R7, R0, -0x80000000, RZ ;  /* 0x8000000000077824 */ /* 0x000fe200078e00ff */
[----:B------:R-:W-:-:S05]  /*1ea0*/  LOP3.LUT R0, R3, 0x7, RZ, 0xc0, !PT ;  /* 0x0000000703007812 */ /* 0x000fca00078ec0ff */
[----:B------:R-:W-:Y:S05]  /*1eb0*/  @P0 BRA `(.L_x_26) ;  /* 0x0000000000180947 */ /* 0x000fea0003800000 */
[----:B------:R-:W0:Y:S02]  /*1ec0*/  FLO.U32 R3, R0 ;  /* 0x0000000000037300 */ /* 0x000e2400000e0000 */
[----:B0-----:R-:W-:-:S04]  /*1ed0*/  IADD3 R3, PT, PT, -R3, 0x1f, RZ ;  /* 0x0000001f03037810 */ /* 0x001fc80007ffe1ff */
[----:B------:R-:W-:Y:S01]  /*1ee0*/  IADD3 R2, PT, PT, R2, 0x1d, -R3 ;  /* 0x0000001d02027810 */ /* 0x000fe20007ffe803 */
[----:B------:R-:W-:-:S05]  /*1ef0*/  VIADD R5, R3, 0xffffffe4 ;  /* 0xffffffe403057836 */ /* 0x000fca0000000000 */
[----:B------:R-:W-:-:S04]  /*1f00*/  SHF.L.U32 R5, R0, R5, RZ ;  /* 0x0000000500057219 */ /* 0x000fc800000006ff */
[----:B------:R-:W-:-:S07]  /*1f10*/  LOP3.LUT R0, R5, 0x7, RZ, 0xc0, !PT ;  /* 0x0000000705007812 */ /* 0x000fce00078ec0ff */
.L_x_26:
[----:B------:R-:W-:Y:S05]  /*1f20*/  BSYNC.RECONVERGENT B1 ;  /* 0x0000000000017941 */ /* 0x000fea0003800200 */
.L_x_25:
[----:B------:R-:W-:Y:S01]  /*1f30*/  IMAD.SHL.U32 R0, R0, 0x100000, RZ ;  /* 0x0010000000007824 */ /* 0x000fe200078e00ff */
[----:B------:R-:W-:-:S04]  /*1f40*/  LEA R2, R2, 0x3b800000, 0x17 ;  /* 0x3b80000002027811 */ /* 0x000fc800078eb8ff */
[----:B------:R-:W-:-:S07]  /*1f50*/  LOP3.LUT R0, R2, R0, R7, 0xfe, !PT ;  /* 0x0000000002007212 */ /* 0x000fce00078efe07 */
.L_x_24:
[----:B------:R-:W-:Y:S05]  /*1f60*/  BSYNC.RECONVERGENT B0 ;  /* 0x0000000000007941 */ /* 0x000fea0003800200 */
.L_x_23:
[----:B------:R-:W-:Y:S01]  /*1f70*/  F2FP.BF16.F32.PACK_AB R0, RZ, R0 ;  /* 0x00000000ff00723e */ /* 0x000fe200000010ff */
[----:B------:R-:W-:Y:S06]  /*1f80*/  BRA `(.L_x_8) ;  /* 0x0000000400187947 */ /* 0x000fec0003800000 */
.L_x_21:
[----:B------:R-:W2:Y:S01]  /*1f90*/  LDG.E.U8 R3, desc[UR36][R2.64] ;  /* 0x0000002402037981 */ /* 0x000ea2000c1e1100 */
[----:B------:R-:W-:Y:S01]  /*1fa0*/  BSSY.RECONVERGENT B0, `(.L_x_27) ;  /* 0x0000018000007945 */ /* 0x000fe20003800200 */
[----:B------:R-:W-:Y:S01]  /*1fb0*/  HFMA2 R0, -RZ, RZ, 0, 0 ;  /* 0x00000000ff007431 */ /* 0x000fe200000001ff */
[----:B--2---:R-:W-:-:S13]  /*1fc0*/  ISETP.NE.AND P0, PT, R3, RZ, PT ;  /* 0x000000ff0300720c */ /* 0x004fda0003f05270 */
[----:B------:R-:W-:Y:S05]  /*1fd0*/  @!P0 BRA `(.L_x_28) ;  /* 0x0000000000508947 */ /* 0x000fea0003800000 */
[----:B------:R-:W-:-:S13]  /*1fe0*/  ISETP.NE.AND P0, PT, R3, 0x80, PT ;  /* 0x000000800300780c */ /* 0x000fda0003f05270 */
[----:B------:R-:W-:Y:S01]  /*1ff0*/  @!P0 IMAD.MOV.U32 R0, RZ, RZ, 0x7f800001 ;  /* 0x7f800001ff008424 */ /* 0x000fe200078e00ff */
        /* <DEDUP_REMOVED lines=14> */
.L_x_30:
[----:B------:R-:W-:Y:S05]  /*20e0*/  BSYNC.RECONVERGENT B1 ;  /* 0x0000000000017941 */ /* 0x000fea0003800200 */
.L_x_29:
[----:B------:R-:W-:Y:S02]  /*20f0*/  SHF.L.U32 R0, R0, 0x15, RZ ;  /* 0x0000001500007819 */ /* 0x000fe400000006ff */
[----:B------:R-:W-:-:S04]  /*2100*/  LEA R2, R2, 0x37800000, 0x17 ;  /* 0x3780000002027811 */ /* 0x000fc800078eb8ff */
[----:B------:R-:W-:-:S07]  /*2110*/  LOP3.LUT R0, R2, R0, R7, 0xfe, !PT ;  /* 0x0000000002007212 */ /* 0x000fce00078efe07 */
.L_x_28:
[----:B------:R-:W-:Y:S05]  /*2120*/  BSYNC.RECONVERGENT B0 ;  /* 0x0000000000007941 */ /* 0x000fea0003800200 */
.L_x_27:
[----:B------:R-:W-:Y:S01]  /*2130*/  F2FP.BF16.F32.PACK_AB R0, RZ, R0 ;  /* 0x00000000ff00723e */ /* 0x000fe200000010ff */
[----:B------:R-:W-:Y:S06]  /*2140*/  BRA `(.L_x_8) ;  /* 0x0000000000a87947 */ /* 0x000fec0003800000 */
.L_x_20:
[----:B------:R-:W-:-:S09]  /*2150*/  UISETP.NE.AND UP0, UPT, UR4, 0x1c, UPT ;  /* 0x0000001c0400788c */ /* 0x000fd2000bf05270 */
[----:B------:R-:W-:Y:S05]  /*2160*/  BRA.U !UP0, `(.L_x_31) ;  /* 0x0000000108947547 */ /* 0x000fea000b800000 */
[----:B------:R-:W-:-:S09]  /*2170*/  UISETP.NE.AND UP0, UPT, UR4, 0x1d, UPT ;  /* 0x0000001d0400788c */ /* 0x000fd2000bf05270 */
[----:B------:R-:W-:Y:S05]  /*2180*/  BRA.U !UP0, `(.L_x_32) ;  /* 0x00000001087c7547 */ /* 0x000fea000b800000 */
[----:B------:R-:W-:-:S09]  /*2190*/  UISETP.NE.AND UP0, UPT, UR4, 0x2c, UPT ;  /* 0x0000002c0400788c */ /* 0x000fd2000bf05270 */
[----:B------:R-:W-:Y:S05]  /*21a0*/  BRA.U !UP0, `(.L_x_33) ;  /* 0x0000000108487547 */ /* 0x000fea000b800000 */
.L_x_7:
[----:B------:R-:W-:Y:S01]  /*21b0*/  MOV R2, 0x0 ;  /* 0x0000000000027802 */ /* 0x000fe20000000f00 */
[----:B------:R-:W0:Y:S01]  /*21c0*/  LDCU.64 UR4, c[0x4][0x128] ;  /* 0x01002500ff0477ac */ /* 0x000e220008000a00 */
[----:B------:R-:W-:Y:S02]  /*21d0*/  HFMA2 R12, -RZ, RZ, 0, 5.9604644775390625e-08 ;  /* 0x00000001ff0c7431 */ /* 0x000fe400000001ff */
[----:B------:R-:W-:Y:S01]  /*21e0*/  IMAD.MOV.U32 R8, RZ, RZ, 0x4e ;  /* 0x0000004eff087424 */ /* 0x000fe200078e00ff */
[----:B------:R-:W1:Y:S01]  /*21f0*/  LDCU.64 UR6, c[0x4][0x130] ;  /* 0x01002600ff0677ac */ /* 0x000e620008000a00 */
[----:B------:R-:W2:Y:S01]  /*2200*/  LDC.64 R2, c[0x4][R2] ;  /* 0x0100000002027b82 */ /* 0x000ea20000000a00 */
[----:B------:R-:W-:Y:S01]  /*2210*/  IMAD.MOV.U32 R13, RZ, RZ, RZ ;  /* 0x000000ffff0d7224 */ /* 0x000fe200078e00ff */
[----:B------:R-:W3:Y:S01]  /*2220*/  LDCU.64 UR8, c[0x4][0x38] ;  /* 0x01000700ff0877ac */ /* 0x000ee20008000a00 */
[----:B0-----:R-:W-:Y:S02]  /*2230*/  IMAD.U32 R4, RZ, RZ, UR4 ;  /* 0x00000004ff047e24 */ /* 0x001fe4000f8e00ff */
[----:B------:R-:W-:-:S02]  /*2240*/  IMAD.U32 R5, RZ, RZ, UR5 ;  /* 0x00000005ff057e24 */ /* 0x000fc4000f8e00ff */
[----:B-1----:R-:W-:Y:S01]  /*2250*/  IMAD.U32 R6, RZ, RZ, UR6 ;  /* 0x00000006ff067e24 */ /* 0x002fe2000f8e00ff */
[----:B------:R-:W-:Y:S01]  /*2260*/  MOV R7, UR7 ;  /* 0x0000000700077c02 */ /* 0x000fe20008000f00 */
[----:B---3--:R-:W-:Y:S02]  /*2270*/  IMAD.U32 R10, RZ, RZ, UR8 ;  /* 0x00000008ff0a7e24 */ /* 0x008fe4000f8e00ff */
[----:B------:R-:W-:-:S07]  /*2280*/  IMAD.U32 R11, RZ, RZ, UR9 ;  /* 0x00000009ff0b7e24 */ /* 0x000fce000f8e00ff */
[----:B------:R-:W-:-:S07]  /*2290*/  LEPC R20, `(.L_x_34) ;  /* 0x000000001014794e */ /* 0x000fce0000000000 */
[----:B--2---:R-:W-:Y:S05]  /*22a0*/  CALL.ABS.NOINC R2 ;  /* 0x0000000002007343 */ /* 0x004fea0003c00000 */
.L_x_34:
[----:B------:R-:W-:Y:S01]  /*22b0*/  PRMT R0, RZ, 0x7610, R0 ;  /* 0x00007610ff007816 */ /* 0x000fe20000000000 */
[----:B------:R-:W-:Y:S06]  /*22c0*/  BRA `(.L_x_8) ;  /* 0x0000000000487947 */ /* 0x000fec0003800000 */
.L_x_33:
[----:B------:R-:W2:Y:S01]  /*22d0*/  LDG.E.U8 R2, desc[UR36][R2.64] ;  /* 0x0000002402027981 */ /* 0x000ea2000c1e1100 */
[----:B------:R-:W-:Y:S01]  /*22e0*/  BSSY.RECONVERGENT B0, `(.L_x_35) ;  /* 0x0000007000007945 */ /* 0x000fe20003800200 */
[----:B------:R-:W-:Y:S01]  /*22f0*/  IMAD.MOV.U32 R0, RZ, RZ, 0x400000 ;  /* 0x00400000ff007424 */ /* 0x000fe200078e00ff */
[----:B--2---:R-:W-:-:S13]  /*2300*/  ISETP.NE.AND P0, PT, R2, RZ, PT ;  /* 0x000000ff0200720c */ /* 0x004fda0003f05270 */
[----:B------:R-:W-:Y:S05]  /*2310*/  @!P0 BRA `(.L_x_36) ;  /* 0x00000000000c8947 */ /* 0x000fea0003800000 */
[----:B------:R-:W-:-:S13]  /*2320*/  ISETP.NE.AND P0, PT, R2, 0xff, PT ;  /* 0x000000ff0200780c */ /* 0x000fda0003f05270 */
[----:B------:R-:W-:Y:S01]  /*2330*/  @!P0 IMAD.MOV.U32 R0, RZ, RZ, 0x7f800001 ;  /* 0x7f800001ff008424 */ /* 0x000fe200078e00ff */
[----:B------:R-:W-:-:S07]  /*2340*/  @P0 SHF.L.U32 R0, R2, 0x17, RZ ;  /* 0x0000001702000819 */ /* 0x000fce00000006ff */
.L_x_36:
[----:B------:R-:W-:Y:S05]  /*2350*/  BSYNC.RECONVERGENT B0 ;  /* 0x0000000000007941 */ /* 0x000fea0003800200 */
.L_x_35:
[----:B------:R-:W-:Y:S01]  /*2360*/  F2FP.BF16.F32.PACK_AB R0, RZ, R0 ;  /* 0x00000000ff00723e */ /* 0x000fe200000010ff */
[----:B------:R-:W-:Y:S06]  /*2370*/  BRA `(.L_x_8) ;  /* 0x00000000001c7947 */ /* 0x000fec0003800000 */
.L_x_32:
[----:B------:R-:W2:Y:S02]  /*2380*/  LDG.E.64 R2, desc[UR36][R2.64] ;  /* 0x0000002402027981 */ /* 0x000ea4000c1e1b00 */
[----:B--2---:R-:W0:Y:S02]  /*2390*/  I2F.U64 R0, R2 ;  /* 0x0000000200007312 */ /* 0x004e240000301000 */
[----:B0-----:R-:W-:Y:S01]  /*23a0*/  F2FP.BF16.F32.PACK_AB R0, RZ, R0 ;  /* 0x00000000ff00723e */ /* 0x001fe200000010ff */
[----:B------:R-:W-:Y:S06]  /*23b0*/  BRA `(.L_x_8) ;  /* 0x00000000000c7947 */ /* 0x000fec0003800000 */
.L_x_31:
[----:B------:R-:W2:Y:S02]  /*23c0*/  LDG.E R2, desc[UR36][R2.64] ;  /* 0x0000002402027981 */ /* 0x000ea4000c1e1900 */
[----:B--2---:R-:W-:-:S04]  /*23d0*/  I2FP.F32.U32 R0, R2 ;  /* 0x0000000200007245 */ /* 0x004fc80000201000 */
[----:B------:R-:W-:-:S07]  /*23e0*/  F2FP.BF16.F32.PACK_AB R0, RZ, R0 ;  /* 0x00000000ff00723e */ /* 0x000fce00000010ff */
.L_x_8:
[----:B------:R-:W-:Y:S01]  /*23f0*/  USHF.L.U32 UR4, UR43, 0x10, URZ ;  /* 0x000000102b047899 */ /* 0x000fe200080006ff */
[----:B-----5:R-:W-:Y:S01]  /*2400*/  IMAD.U32 R0, R0, 0x10000, RZ ;  /* 0x0001000000007824 */ /* 0x020fe200078e00ff */
[----:B------:R-:W1:Y:S03]  /*2410*/  LDCU.64 UR6, c[0x0][0x580] ;  /* 0x0000b000ff0677ac */ /* 0x000e660008000a00 */
[----:B0-----:R-:W-:Y:S01]  /*2420*/  FADD.FTZ R3, |R0|, -RZ ;  /* 0x800000ff00037221 */ /* 0x001fe20000010200 */
[----:B------:R-:W-:Y:S01]  /*2430*/  FADD.FTZ R0, -RZ, |UR4| ;  /* 0x40000004ff007e21 */ /* 0x000fe20008010100 */
[----:B------:R-:W-:-:S04]  /*2440*/  UPRMT UR4, UR39, 0x9910, URZ ;  /* 0x0000991027047896 */ /* 0x000fc800080000ff */
[CC--:B------:R-:W-:Y:S01]  /*2450*/  VIMNMX R2, PT, PT, R0.reuse, R3.reuse, !PT ;  /* 0x0000000300027248 */ /* 0x0c0fe20007fe0100 */
[----:B------:R-:W-:Y:S01]  /*2460*/  UISETP.GT.AND UP0, UPT, UR4, 0x9, UPT ;  /* 0x000000090400788c */ /* 0x000fe2000bf04270 */
[----:B------:R-:W-:Y:S02]  /*2470*/  VIMNMX R0, PT, PT, R0, R3, PT ;  /* 0x0000000300007248 */ /* 0x000fe40003fe0100 */
[----:B------:R-:W-:Y:S02]  /*2480*/  LOP3.LUT R4, R2, 0xfe000000, RZ, 0xc0, !PT ;  /* 0xfe00000002047812 */ /* 0x000fe400078ec0ff */
[----:B------:R-:W-:Y:S02]  /*2490*/  FSETP.NEU.FTZ.AND P0, PT, R0, RZ, PT ;  /* 0x000000ff0000720b */ /* 0x000fe40003f1d000 */
[----:B------:R-:W-:-:S05]  /*24a0*/  LOP3.LUT R3, R4, 0x7e800000, RZ, 0x3c, !PT ;  /* 0x7e80000004037812 */ /* 0x000fca00078e3cff */
[-C--:B------:R-:W-:Y:S01]  /*24b0*/  FMUL.FTZ R5, R0, R3.reuse ;  /* 0x0000000300057220 */ /* 0x080fe20000410000 */
[----:B------:R-:W-:-:S03]  /*24c0*/  FMUL.FTZ R3, R2, R3 ;  /* 0x0000000302037220 */ /* 0x000fc60000410000 */
[----:B------:R-:W-:-:S04]  /*24d0*/  FMUL.FTZ R6, R5, R5 ;  /* 0x0000000505067220 */ /* 0x000fc80000410000 */
[----:B------:R-:W-:Y:S01]  /*24e0*/  FFMA.FTZ R6, R3, R3, R6 ;  /* 0x0000000303067223 */ /* 0x000fe20000010006 */
[----:B------:R-:W-:-:S05]  /*24f0*/  LOP3.LUT R3, R4, 0x800000, RZ, 0xfc, !PT ;  /* 0x0080000004037812 */ /* 0x000fca00078efcff */
[----:B------:R-:W0:Y:S02]  /*2500*/  MUFU.SQRT R6, R6 ;  /* 0x0000000600067308 */ /* 0x000e240000002000 */
[----:B0-----:R-:W-:Y:S01]  /*2510*/  @P0 FMUL.FTZ R2, R6, R3 ;  /* 0x0000000306020220 */ /* 0x001fe20000410000 */
[----:B------:R-:W-:-:S04]  /*2520*/  FSETP.NEU.FTZ.AND P0, PT, R0, +INF , PT ;  /* 0x7f8000000000780b */ /* 0x000fc80003f1d000 */
[----:B------:R-:W-:Y:S02]  /*2530*/  FSEL R0, R2, +INF , P0 ;  /* 0x7f80000002007808 */ /* 0x000fe40000000000 */
[----:B-1----:R-:W-:Y:S02]  /*2540*/  IADD3 R2, P0, PT, R16, UR6, RZ ;  /* 0x0000000610027c10 */ /* 0x002fe4000ff1e0ff */
[----:B------:R0:W1:Y:S03]  /*2550*/  F2F.BF16.F32 R5, R0 ;  /* 0x0000000000057304 */ /* 0x0000660000202000 */
[----:B------:R-:W-:Y:S01]  /*2560*/  IMAD.X R3, RZ, RZ, UR7, P0 ;  /* 0x00000007ff037e24 */ /* 0x000fe200080e06ff */
[----:B------:R-:W-:Y:S07]  /*2570*/  BRA.U UP0, `(.L_x_37) ;  /* 0x00000005000c7547 */ /* 0x000fee000b800000 */
        /* <DEDUP_REMOVED lines=8> */
[----:B01----:R-:W-:-:S04]  /*2600*/  IMAD.U32 R0, R5, 0x10000, RZ ;  /* 0x0001000005007824 */ /* 0x003fc800078e00ff */
[----:B------:R-:W0:Y:S02]  /*2610*/  F2I.FTZ.TRUNC.NTZ R5, R0 ;  /* 0x0000000000057305 */ /* 0x000e24000021f100 */
[----:B0-----:R0:W-:Y:S01]  /*2620*/  STG.E.U8 desc[UR36][R2.64], R5 ;  /* 0x0000000502007986 */ /* 0x0011e2000c101124 */
[----:B------:R-:W-:Y:S05]  /*2630*/  BRA `(.L_x_42) ;  /* 0x0000000c00807947 */ /* 0x000fea0003800000 */
.L_x_40:
[----:B-1----:R-:W-:-:S06]  /*2640*/  SHF.L.U32 R5, R5, 0x10, RZ ;  /* 0x0000001005057819 */ /* 0x002fcc00000006ff */
[----:B------:R-:W1:Y:S02]  /*2650*/  F2I.S64.TRUNC R4, R5 ;  /* 0x0000000500047311 */ /* 0x000e64000020d900 */
[----:B-1----:R4:W-:Y:S01]  /*2660*/  STG.E.U8 desc[UR36][R2.64], R4 ;  /* 0x0000000402007986 */ /* 0x0029e2000c101124 */
[----:B------:R-:W-:Y:S05]  /*2670*/  BRA `(.L_x_42) ;  /* 0x0000000c00707947 */ /* 0x000fea0003800000 */
.L_x_39:
[----:B------:R-:W-:-:S09]  /*2680*/  UISETP.NE.AND UP0, UPT, UR4, 0x2, UPT ;  /* 0x000000020400788c */ /* 0x000fd2000bf05270 */
[----:B------:R-:W-:Y:S05]  /*2690*/  BRA.U !UP0, `(.L_x_43) ;  /* 0x0000000108307547 */ /* 0x000fea000b800000 */
[----:B------:R-:W-:-:S09]  /*26a0*/  UISETP.NE.AND UP0, UPT, UR4, 0x3, UPT ;  /* 0x000000030400788c */ /* 0x000fd2000bf05270 */
[----:B------:R-:W-:Y:S05]  /*26b0*/  BRA.U !UP0, `(.L_x_44) ;  /* 0x0000000108187547 */ /* 0x000fea000b800000 */
[----:B------:R-:W-:-:S09]  /*26c0*/  UISETP.NE.AND UP0, UPT, UR4, 0x4, UPT ;  /* 0x000000040400788c */ /* 0x000fd2000bf05270 */
[----:B------:R-:W-:Y:S05]  /*26d0*/  BRA.U UP0, `(.L_x_41) ;  /* 0x0000000900b87547 */ /* 0x000fea000b800000 */
[----:B-1----:R-:W-:-:S06]  /*26e0*/  IMAD.U32 R5, R5, 0x10000, RZ ;  /* 0x0001000005057824 */ /* 0x002fcc00078e00ff */
[----:B------:R-:W1:Y:S02]  /*26f0*/  F2I.S64.TRUNC R4, R5 ;  /* 0x0000000500047311 */ /* 0x000e64000020d900 */
[----:B-1----:R1:W-:Y:S01]  /*2700*/  STG.E.64 desc[UR36][R2.64], R4 ;  /* 0x0000000402007986 */ /* 0x0023e2000c101b24 */
[----:B------:R-:W-:Y:S05]  /*2710*/  BRA `(.L_x_42) ;  /* 0x0000000c00487947 */ /* 0x000fea0003800000 */
.L_x_44:
[----:B-1----:R-:W-:-:S06]  /*2720*/  IMAD.U32 R5, R5, 0x10000, RZ ;  /* 0x0001000005057824 */ /* 0x002fcc00078e00ff */
[----:B------:R-:W1:Y:S02]  /*2730*/  F2I.FTZ.TRUNC.NTZ R5, R5 ;  /* 0x0000000500057305 */ /* 0x000e64000021f100 */
[----:B-1----:R2:W-:Y:S01]  /*2740*/  STG.E desc[UR36][R2.64], R5 ;  /* 0x0000000502007986 */ /* 0x0025e2000c101924 */
[----:B------:R-:W-:Y:S05]  /*2750*/  BRA `(.L_x_42) ;  /* 0x0000000c00387947 */ /* 0x000fea0003800000 */
.L_x_43:
[----:B-1----:R-:W-:-:S06]  /*2760*/  IMAD.U32 R5, R5, 0x10000, RZ ;  /* 0x0001000005057824 */ /* 0x002fcc00078e00ff */
[----:B------:R-:W1:Y:S02]  /*2770*/  F2I.FTZ.TRUNC.NTZ R5, R5 ;  /* 0x0000000500057305 */ /* 0x000e64000021f100 */
[----:B-1----:R3:W-:Y:S01]  /*2780*/  STG.E.U16 desc[UR36][R2.64], R5 ;  /* 0x0000000502007986 */ /* 0x0027e2000c101524 */
[----:B------:R-:W-:Y:S05]  /*2790*/  BRA `(.L_x_42) ;  /* 0x0000000c00287947 */ /* 0x000fea0003800000 */
.L_x_38:
[----:B------:R-:W-:-:S09]  /*27a0*/  UISETP.GT.AND UP0, UPT, UR4, 0x6, UPT ;  /* 0x000000060400788c */ /* 0x000fd2000bf04270 */
[----:B------:R-:W-:Y:S05]  /*27b0*/  BRA.U UP0, `(.L_x_45) ;  /* 0x00000001002c7547 */ /* 0x000fea000b800000 */
[----:B------:R-:W-:-:S09]  /*27c0*/  UISETP.NE.AND UP0, UPT, UR4, 0x5, UPT ;  /* 0x000000050400788c */ /* 0x000fd2000bf05270 */
[----:B------:R-:W-:Y:S05]  /*27d0*/  BRA.U !UP0, `(.L_x_46) ;  /* 0x0000000108147547 */ /* 0x000fea000b800000 */
[----:B------:R-:W-:-:S09]  /*27e0*/  UISETP.NE.AND UP0, UPT, UR4, 0x6, UPT ;  /* 0x000000060400788c */ /* 0x000fd2000bf05270 */
[----:B------:R-:W-:Y:S05]  /*27f0*/  BRA.U UP0, `(.L_x_41) ;  /* 0x0000000900707547 */ /* 0x000fea000b800000 */
[----:B-1----:R-:W-:-:S05]  /*2800*/  SHF.L.U32 R5, R5, 0x10, RZ ;  /* 0x0000001005057819 */ /* 0x002fca00000006ff */
[----:B------:R1:W-:Y:S01]  /*2810*/  STG.E desc[UR36][R2.64], R5 ;  /* 0x0000000502007986 */ /* 0x0003e2000c101924 */
[----:B------:R-:W-:Y:S05]  /*2820*/  BRA `(.L_x_42) ;  /* 0x0000000c00047947 */ /* 0x000fea0003800000 */
.L_x_46:
[----:B01----:R-:W-:-:S05]  /*2830*/  IMAD.U32 R0, R5, 0x10000, RZ ;  /* 0x0001000005007824 */ /* 0x003fca00078e00ff */
[----:B------:R-:W-:-:S05]  /*2840*/  F2FP.F16.F32.PACK_AB R0, RZ, R0 ;  /* 0x00000000ff00723e */ /* 0x000fca00000000ff */
[----:B------:R0:W-:Y:S01]  /*2850*/  STG.E.U16 desc[UR36][R2.64], R0 ;  /* 0x0000000002007986 */ /* 0x0001e2000c101524 */
[----:B------:R-:W-:Y:S05]  /*2860*/  BRA `(.L_x_42) ;  /* 0x0000000800f47947 */ /* 0x000fea0003800000 */
.L_x_45:
[----:B------:R-:W-:-:S09]  /*2870*/  UISETP.NE.AND UP0, UPT, UR4, 0x7, UPT ;  /* 0x000000070400788c */ /* 0x000fd2000bf05270 */
[----:B------:R-:W-:Y:S05]  /*2880*/  BRA.U !UP0, `(.L_x_47) ;  /* 0x0000000108347547 */ /* 0x000fea000b800000 */
[----:B------:R-:W-:-:S09]  /*2890*/  UISETP.NE.AND UP0, UPT, UR4, 0x8, UPT ;  /* 0x000000080400788c */ /* 0x000fd2000bf05270 */
[----:B------:R-:W-:Y:S05]  /*28a0*/  BRA.U !UP0, `(.L_x_48) ;  /* 0x0000000108187547 */ /* 0x000fea000b800000 */
[----:B------:R-:W-:-:S09]  /*28b0*/  UISETP.NE.AND UP0, UPT, UR4, 0x9, UPT ;  /* 0x000000090400788c */ /* 0x000fd2000bf05270 */
[----:B------:R-:W-:Y:S05]  /*28c0*/  BRA.U UP0, `(.L_x_41) ;  /* 0x00000009003c7547 */ /* 0x000fea000b800000 */
[----:B-1----:R-:W-:Y:S02]  /*28d0*/  IMAD.U32 R4, R5, 0x10000, RZ ;  /* 0x0001000005047824 */ /* 0x002fe400078e00ff */
[----:B------:R-:W-:-:S05]  /*28e0*/  IMAD.MOV.U32 R5, RZ, RZ, RZ ;  /* 0x000000ffff057224 */ /* 0x000fca00078e00ff */
[----:B------:R1:W-:Y:S01]  /*28f0*/  STG.E.64 desc[UR36][R2.64], R4 ;  /* 0x0000000402007986 */ /* 0x0003e2000c101b24 */
[----:B------:R-:W-:Y:S05]  /*2900*/  BRA `(.L_x_42) ;  /* 0x0000000800cc7947 */ /* 0x000fea0003800000 */
.L_x_48:
[----:B-1----:R-:W-:-:S04]  /*2910*/  SHF.L.U32 R5, R5, 0x10, RZ ;  /* 0x0000001005057819 */ /* 0x002fc800000006ff */
[----:B------:R-:W-:-:S04]  /*2920*/  F2FP.F16.F32.PACK_AB R5, RZ, R5 ;  /* 0x00000005ff05723e */ /* 0x000fc800000000ff */
[----:B------:R-:W-:-:S05]  /*2930*/  PRMT R5, R5, 0x5410, RZ ;  /* 0x0000541005057816 */ /* 0x000fca00000000ff */
[----:B------:R1:W-:Y:S01]  /*2940*/  STG.E desc[UR36][R2.64], R5 ;  /* 0x0000000502007986 */ /* 0x0003e2000c101924 */
[----:B------:R-:W-:Y:S05]  /*2950*/  BRA `(.L_x_42) ;  /* 0x0000000800b87947 */ /* 0x000fea0003800000 */
.L_x_47:
[----:B-1----:R-:W-:-:S04]  /*2960*/  IMAD.U32 R4, R5, 0x10000, RZ ;  /* 0x0001000005047824 */ /* 0x002fc800078e00ff */
[----:B------:R-:W-:-:S06]  /*2970*/  FMUL.FTZ R4, R4, 1 ;  /* 0x3f80000004047820 */ /* 0x000fcc0000410000 */
[----:B------:R-:W1:Y:S02]  /*2980*/  F2F.F64.F32 R4, R4 ;  /* 0x0000000400047310 */ /* 0x000e640000201800 */
[----:B-1----:R1:W-:Y:S01]  /*2990*/  STG.E.64 desc[UR36][R2.64], R4 ;  /* 0x0000000402007986 */ /* 0x0023e2000c101b24 */
[----:B------:R-:W-:Y:S05]  /*29a0*/  BRA `(.L_x_42) ;  /* 0x0000000800a47947 */ /* 0x000fea0003800000 */
.L_x_37:
        /* <DEDUP_REMOVED lines=8> */
[----:B-1----:R-:W-:-:S05]  /*2a30*/  IMAD.U32 R5, R5, 0x10000, RZ ;  /* 0x0001000005057824 */ /* 0x002fca00078e00ff */
[----:B------:R-:W-:-:S04]  /*2a40*/  FSETP.NEU.FTZ.AND P0, PT, R5, RZ, PT ;  /* 0x000000ff0500720b */ /* 0x000fc80003f1d000 */
[----:B------:R-:W-:-:S05]  /*2a50*/  SEL R5, RZ, 0x1, !P0 ;  /* 0x00000001ff057807 */ /* 0x000fca0004000000 */
[----:B------:R1:W-:Y:S01]  /*2a60*/  STG.E.U8 desc[UR36][R2.64], R5 ;  /* 0x0000000502007986 */ /* 0x0003e2000c101124 */
[----:B------:R-:W-:Y:S05]  /*2a70*/  BRA `(.L_x_42) ;  /* 0x0000000800707947 */ /* 0x000fea0003800000 */
.L_x_51:
[----:B-1----:R-:W-:Y:S01]  /*2a80*/  IMAD.U32 R5, R5, 0x10000, RZ ;  /* 0x0001000005057824 */ /* 0x002fe200078e00ff */
[----:B------:R-:W-:-:S03]  /*2a90*/  CS2R R6, SRZ ;  /* 0x0000000000067805 */ /* 0x000fc6000001ff00 */
[----:B------:R-:W-:-:S06]  /*2aa0*/  FMUL.FTZ R5, R5, 1 ;  /* 0x3f80000005057820 */ /* 0x000fcc0000410000 */
[----:B------:R-:W1:Y:S02]  /*2ab0*/  F2F.F64.F32 R4, R5 ;  /* 0x0000000500047310 */ /* 0x000e640000201800 */
[----:B-1----:R1:W-:Y:S01]  /*2ac0*/  STG.E.128 desc[UR36][R2.64], R4 ;  /* 0x0000000402007986 */ /* 0x0023e2000c101d24 */
[----:B------:R-:W-:Y:S05]  /*2ad0*/  BRA `(.L_x_42) ;  /* 0x0000000800587947 */ /* 0x000fea0003800000 */
.L_x_50:
[----:B------:R-:W-:-:S09]  /*2ae0*/  UISETP.NE.AND UP0, UPT, UR4, 0xf, UPT ;  /* 0x0000000f0400788c */ /* 0x000fd2000bf05270 */
[----:B------:R-:W-:Y:S05]  /*2af0*/  BRA.U !UP0, `(.L_x_52) ;  /* 0x0000000108a07547 */ /* 0x000fea000b800000 */
[----:B------:R-:W-:-:S09]  /*2b00*/  UISETP.NE.AND UP0, UPT, UR4, 0x17, UPT ;  /* 0x000000170400788c */ /* 0x000fd2000bf05270 */
[----:B------:R-:W-:Y:S05]  /*2b10*/  BRA.U !UP0, `(.L_x_53) ;  /* 0x00000001084c7547 */ /* 0x000fea000b800000 */
[----:B------:R-:W-:-:S09]  /*2b20*/  UISETP.NE.AND UP0, UPT, UR4, 0x18, UPT ;  /* 0x000000180400788c */ /* 0x000fd2000bf05270 */
[----:B------:R-:W-:Y:S05]  /*2b30*/  BRA.U UP0, `(.L_x_41) ;  /* 0x0000000500a07547 */ /* 0x000fea000b800000 */
[----:B-1----:R-:W-:Y:S01]  /*2b40*/  SHF.L.U32 R7, R5, 0x10, RZ ;  /* 0x0000001005077819 */ /* 0x002fe200000006ff */
[----:B------:R-:W-:Y:S01]  /*2b50*/  BSSY.RECONVERGENT B0, `(.L_x_54) ;  /* 0x000000c000007945 */ /* 0x000fe20003800200 */
[----:B0-----:R-:W-:Y:S02]  /*2b60*/  IMAD.MOV.U32 R0, RZ, RZ, 0x7f ;  /* 0x0000007fff007424 */ /* 0x001fe400078e00ff */
[----:B------:R-:W-:Y:S02]  /*2b70*/  LOP3.LUT R6, R7, 0x7fffffff, RZ, 0xc0, !PT ;  /* 0x7fffffff07067812 */ /* 0x000fe400078ec0ff */
[----:B------:R-:W-:Y:S02]  /*2b80*/  SHF.R.U32.HI R5, RZ, 0x18, R7 ;  /* 0x00000018ff057819 */ /* 0x000fe40000011607 */
[----:B------:R-:W-:-:S13]  /*2b90*/  ISETP.GT.U32.AND P0, PT, R6, 0x43efffff, PT ;  /* 0x43efffff0600780c */ /* 0x000fda0003f04070 */
[----:B------:R-:W-:Y:S05]  /*2ba0*/  @P0 BRA `(.L_x_55) ;  /* 0x0000000000180947 */ /* 0x000fea0003800000 */
[----:B------:R-:W-:-:S13]  /*2bb0*/  ISETP.GT.U32.AND P0, PT, R6, 0x3c7fffff, PT ;  /* 0x3c7fffff0600780c */ /* 0x000fda0003f04070 */
[----:B------:R-:W-:-:S04]  /*2bc0*/  @P0 SHF.R.U32.HI R0, RZ, 0x14, R7 ;  /* 0x00000014ff000819 */ /* 0x000fc80000011607 */
[----:B------:R-:W-:Y:S01]  /*2bd0*/  @P0 LOP3.LUT R4, R0, 0x1, RZ, 0xc0, !PT ;  /* 0x0000000100040812 */ /* 0x000fe200078ec0ff */
[----:B------:R-:W-:-:S03]  /*2be0*/  @!P0 FADD.FTZ R0, R6, 16384 ;  /* 0x4680000006008421 */ /* 0x000fc60000010000 */
[----:B------:R-:W-:-:S04]  /*2bf0*/  @P0 IADD3 R4, PT, PT, R7, 0x407ffff, R4 ;  /* 0x0407ffff07040810 */ /* 0x000fc80007ffe004 */
[----:B------:R-:W-:-:S07]  /*2c00*/  @P0 SHF.R.U32.HI R0, RZ, 0x14, R4 ;  /* 0x00000014ff000819 */ /* 0x000fce0000011604 */
.L_x_55:
[----:B------:R-:W-:Y:S05]  /*2c10*/  BSYNC.RECONVERGENT B0 ;  /* 0x0000000000007941 */ /* 0x000fea0003800200 */
.L_x_54:
[----:B------:R-:W-:-:S05]  /*2c20*/  LOP3.LUT R5, R0, 0x80, R5, 0xf8, !PT ;  /* 0x0000008000057812 */ /* 0x000fca00078ef805 */
[----:B------:R0:W-:Y:S01]  /*2c30*/  STG.E.U8 desc[UR36][R2.64], R5 ;  /* 0x0000000502007986 */ /* 0x0001e2000c101124 */
[----:B------:R-:W-:Y:S05]  /*2c40*/  BRA `(.L_x_42) ;  /* 0x0000000400fc7947 */ /* 0x000fea0003800000 */
.L_x_53:
[----:B-1----:R-:W-:Y:S01]  /*2c50*/  IMAD.U32 R7, R5, 0x10000, RZ ;  /* 0x0001000005077824 */ /* 0x002fe200078e00ff */
[----:B------:R-:W-:Y:S04]  /*2c60*/  BSSY.RECONVERGENT B0, `(.L_x_56) ;  /* 0x000000e000007945 */ /* 0x000fe80003800200 */
[----:B------:R-:W-:Y:S02]  /*2c70*/  LOP3.LUT R6, R7, 0x7fffffff, RZ, 0xc0, !PT ;  /* 0x7fffffff07067812 */ /* 0x000fe400078ec0ff */
[----:B------:R-:W-:Y:S02]  /*2c80*/  SHF.R.U32.HI R5, RZ, 0x18, R7 ;  /* 0x00000018ff057819 */ /* 0x000fe40000011607 */
[----:B------:R-:W-:-:S13]  /*2c90*/  ISETP.GE.U32.AND P1, PT, R6, 0x47800000, PT ;  /* 0x478000000600780c */ /* 0x000fda0003f26070 */
[----:B0-----:R-:W-:Y:S01]  /*2ca0*/  @P1 IMAD.MOV.U32 R0, RZ, RZ, 0x7f ;  /* 0x0000007fff001424 */ /* 0x001fe200078e00ff */
[----:B------:R-:W-:-:S04]  /*2cb0*/  @P1 ISETP.GT.U32.AND P0, PT, R6, 0x7f800000, PT ;  /* 0x7f8000000600180c */ /* 0x000fc80003f04070 */
[----:B------:R-:W-:Y:S01]  /*2cc0*/  @P1 SEL R0, R0, 0x7c, P0 ;  /* 0x0000007c00001807 */ /* 0x000fe20000000000 */
[----:B------:R-:W-:Y:S08]  /*2cd0*/  @P1 BRA `(.L_x_57) ;  /* 0x0000000000181947 */ /* 0x000ff00003800000 */
[----:B------:R-:W-:-:S13]  /*2ce0*/  ISETP.GT.U32.AND P0, PT, R6, 0x387fffff, PT ;  /* 0x387fffff0600780c */ /* 0x000fda0003f04070 */
[----:B------:R-:W-:-:S04]  /*2cf0*/  @P0 SHF.R.U32.HI R0, RZ, 0x15, R7 ;  /* 0x00000015ff000819 */ /* 0x000fc80000011607 */
[----:B------:R-:W-:Y:S01]  /*2d00*/  @P0 LOP3.LUT R4, R0, 0x1, RZ, 0xc0, !PT ;  /* 0x0000000100040812 */ /* 0x000fe200078ec0ff */
[----:B------:R-:W-:-:S03]  /*2d10*/  @!P0 FADD.FTZ R0, R6, 128 ;  /* 0x4300000006008421 */ /* 0x000fc60000010000 */
[----:B------:R-:W-:-:S04]  /*2d20*/  @P0 IADD3 R4, PT, PT, R7, 0x80fffff, R4 ;  /* 0x080fffff07040810 */ /* 0x000fc80007ffe004 */
[----:B------:R-:W-:-:S07]  /*2d30*/  @P0 SHF.R.U32.HI R0, RZ, 0x15, R4 ;  /* 0x00000015ff000819 */ /* 0x000fce0000011604 */
.L_x_57:
[----:B------:R-:W-:Y:S05]  /*2d40*/  BSYNC.RECONVERGENT B0 ;  /* 0x0000000000007941 */ /* 0x000fea0003800200 */
.L_x_56:
[----:B------:R-:W-:-:S05]  /*2d50*/  LOP3.LUT R5, R0, 0x80, R5, 0xf8, !PT ;  /* 0x0000008000057812 */ /* 0x000fca00078ef805 */
[----:B------:R0:W-:Y:S01]  /*2d60*/  STG.E.U8 desc[UR36][R2.64], R5 ;  /* 0x0000000502007986 */ /* 0x0001e2000c101124 */
[----:B------:R-:W-:Y:S05]  /*2d70*/  BRA `(.L_x_42) ;  /* 0x0000000400b07947 */ /* 0x000fea0003800000 */
.L_x_52:
[----:B-1----:R1:W-:Y:S01]  /*2d80*/  STG.E.U16 desc[UR36][R2.64], R5 ;  /* 0x0000000502007986 */ /* 0x0023e2000c101524 */
[----:B------:R-:W-:Y:S05]  /*2d90*/  BRA `(.L_x_42) ;  /* 0x0000000400a87947 */ /* 0x000fea0003800000 */
.L_x_49:
        /* <DEDUP_REMOVED lines=8> */
[----:B-1----:R-:W-:-:S06]  /*2e20*/  SHF.L.U32 R5, R5, 0x10, RZ ;  /* 0x0000001005057819 */ /* 0x002fcc00000006ff */
[----:B------:R-:W1:Y:S02]  /*2e30*/  F2I.FTZ.U32.TRUNC.NTZ R5, R5 ;  /* 0x0000000500057305 */ /* 0x000e64000021f000 */
[----:B-1----:R1:W-:Y:S01]  /*2e40*/  STG.E.U16 desc[UR36][R2.64], R5 ;  /* 0x0000000502007986 */ /* 0x0023e2000c101524 */
[----:B------:R-:W-:Y:S05]  /*2e50*/  BRA `(.L_x_42) ;  /* 0x0000000400787947 */ /* 0x000fea0003800000 */
.L_x_60:
[----:B-1----:R-:W-:Y:S01]  /*2e60*/  IMAD.U32 R5, R5, 0x10000, RZ ;  /* 0x0001000005057824 */ /* 0x002fe200078e00ff */
[----:B------:R-:W-:Y:S01]  /*2e70*/  BSSY.RECONVERGENT B0, `(.L_x_61) ;  /* 0x0000014000007945 */ /* 0x000fe20003800200 */
[----:B0-----:R-:W-:-:S03]  /*2e80*/  IMAD.MOV.U32 R0, RZ, RZ, 0x80 ;  /* 0x00000080ff007424 */ /* 0x001fc600078e00ff */
[----:B------:R-:W-:-:S04]  /*2e90*/  LOP3.LUT R4, R5, 0x7fffffff, RZ, 0xc0, !PT ;  /* 0x7fffffff05047812 */ /* 0x000fc800078ec0ff */
[----:B------:R-:W-:-:S13]  /*2ea0*/  ISETP.GT.U32.AND P0, PT, R4, 0x437fffff, PT ;  /* 0x437fffff0400780c */ /* 0x000fda0003f04070 */
[----:B------:R-:W-:Y:S05]  /*2eb0*/  @P0 BRA `(.L_x_62) ;  /* 0x00000000003c0947 */ /* 0x000fea0003800000 */
[----:B------:R-:W-:-:S13]  /*2ec0*/  ISETP.GT.U32.AND P0, PT, R4, 0x3bffffff, PT ;  /* 0x3bffffff0400780c */ /* 0x000fda0003f04070 */
[----:B------:R-:W-:Y:S05]  /*2ed0*/  @P0 BRA `(.L_x_63) ;  /* 0x0000000000140947 */ /* 0x000fea0003800000 */
[----:B------:R-:W-:-:S05]  /*2ee0*/  FADD.FTZ R0, R4, 8192 ;  /* 0x4600000004007421 */ /* 0x000fca0000010000 */
[----:B------:R-:W-:Y:S02]  /*2ef0*/  LOP3.LUT P0, R4, R0, 0xff, RZ, 0xc0, !PT ;  /* 0x000000ff00047812 */ /* 0x000fe4000780c0ff */
[----:B------:R-:W-:-:S11]  /*2f00*/  PRMT R0, RZ, 0x7610, R0 ;  /* 0x00007610ff007816 */ /* 0x000fd60000000000 */
[----:B------:R-:W-:Y:S05]  /*2f10*/  @!P0 BRA `(.L_x_62) ;  /* 0x0000000000248947 */ /* 0x000fea0003800000 */
[----:B------:R-:W-:Y:S05]  /*2f20*/  BRA `(.L_x_64) ;  /* 0x0000000000147947 */ /* 0x000fea0003800000 */
.L_x_63:
[----:B------:R-:W-:-:S04]  /*2f30*/  SHF.R.U32.HI R0, RZ, 0x14, R5 ;  /* 0x00000014ff007819 */ /* 0x000fc80000011605 */
[----:B------:R-:W-:-:S04]  /*2f40*/  LOP3.LUT R0, R0, 0x1, RZ, 0xc0, !PT ;  /* 0x0000000100007812 */ /* 0x000fc800078ec0ff */
[----:B------:R-:W-:-:S04]  /*2f50*/  IADD3 R0, PT, PT, R5, 0x487ffff, R0 ;  /* 0x0487ffff05007810 */ /* 0x000fc80007ffe000 */
[----:B------:R-:W-:-:S04]  /*2f60*/  SHF.R.U32.HI R0, RZ, 0x14, R0 ;  /* 0x00000014ff007819 */ /* 0x000fc80000011600 */
[----:B------:R-:W-:-:S07]  /*2f70*/  LOP3.LUT R4, R0, 0xff, RZ, 0xc0, !PT ;  /* 0x000000ff00047812 */ /* 0x000fce00078ec0ff */
.L_x_64:
[----:B------:R-:W-:-:S04]  /*2f80*/  SHF.R.U32.HI R5, RZ, 0x18, R5 ;  /* 0x00000018ff057819 */ /* 0x000fc80000011605 */
[----:B------:R-:W-:-:S04]  /*2f90*/  LOP3.LUT R4, R4, 0x80, R5, 0xf8, !PT ;  /* 0x0000008004047812 */ /* 0x000fc800078ef805 */
[----:B------:R-:W-:-:S07]  /*2fa0*/  PRMT R0, R4, 0x7610, R0 ;  /* 0x0000761004007816 */ /* 0x000fce0000000000 */
.L_x_62:
[----:B------:R-:W-:Y:S05]  /*2fb0*/  BSYNC.RECONVERGENT B0 ;  /* 0x0000000000007941 */ /* 0x000fea0003800200 */
.L_x_61:
[----:B------:R0:W-:Y:S01]  /*2fc0*/  STG.E.U8 desc[UR36][R2.64], R0 ;  /* 0x0000000002007986 */ /* 0x0001e2000c101124 */
[----:B------:R-:W-:Y:S05]  /*2fd0*/  BRA `(.L_x_42) ;  /* 0x0000000400187947 */ /* 0x000fea0003800000 */
.L_x_59:
[----:B-1----:R-:W-:Y:S01]  /*2fe0*/  IMAD.U32 R5, R5, 0x10000, RZ ;  /* 0x0001000005057824 */ /* 0x002fe200078e00ff */
[----:B------:R-:W-:Y:S01]  /*2ff0*/  BSSY.RECONVERGENT B0, `(.L_x_65) ;  /* 0x0000014000007945 */ /* 0x000fe20003800200 */
[----:B0-----:R-:W-:-:S03]  /*3000*/  MOV R0, 0x80 ;  /* 0x0000008000007802 */ /* 0x001fc60000000f00 */
        /* <DEDUP_REMOVED lines=10> */
.L_x_67:
[----:B------:R-:W-:-:S04]  /*30b0*/  SHF.R.U32.HI R0, RZ, 0x15, R5 ;  /* 0x00000015ff007819 */ /* 0x000fc80000011605 */
[----:B------:R-:W-:-:S04]  /*30c0*/  LOP3.LUT R0, R0, 0x1, RZ, 0xc0, !PT ;  /* 0x0000000100007812 */ /* 0x000fc800078ec0ff */
[----:B------:R-:W-:-:S04]  /*30d0*/  IADD3 R0, PT, PT, R5, 0x88fffff, R0 ;  /* 0x088fffff05007810 */ /* 0x000fc80007ffe000 */
[----:B------:R-:W-:-:S04]  /*30e0*/  SHF.R.U32.HI R0, RZ, 0x15, R0 ;  /* 0x00000015ff007819 */ /* 0x000fc80000011600 */
[----:B------:R-:W-:-:S07]  /*30f0*/  LOP3.LUT R4, R0, 0xff, RZ, 0xc0, !PT ;  /* 0x000000ff00047812 */ /* 0x000fce00078ec0ff */
.L_x_68:
[----:B------:R-:W-:-:S04]  /*3100*/  SHF.R.U32.HI R5, RZ, 0x18, R5 ;  /* 0x00000018ff057819 */ /* 0x000fc80000011605 */
[----:B------:R-:W-:-:S04]  /*3110*/  LOP3.LUT R4, R4, 0x80, R5, 0xf8, !PT ;  /* 0x0000008004047812 */ /* 0x000fc800078ef805 */
[----:B------:R-:W-:-:S07]  /*3120*/  PRMT R0, R4, 0x7610, R0 ;  /* 0x0000761004007816 */ /* 0x000fce0000000000 */
.L_x_66:
[----:B------:R-:W-:Y:S05]  /*3130*/  BSYNC.RECONVERGENT B0 ;  /* 0x0000000000007941 */ /* 0x000fea0003800200 */
.L_x_65:
[----:B------:R0:W-:Y:S01]  /*3140*/  STG.E.U8 desc[UR36][R2.64], R0 ;  /* 0x0000000002007986 */ /* 0x0001e2000c101124 */
[----:B------:R-:W-:Y:S05]  /*3150*/  BRA `(.L_x_42) ;  /* 0x0000000000b87947 */ /* 0x000fea0003800000 */
.L_x_58:
[----:B------:R-:W-:-:S09]  /*3160*/  UISETP.NE.AND UP0, UPT, UR4, 0x1c, UPT ;  /* 0x0000001c0400788c */ /* 0x000fd2000bf05270 */
[----:B------:R-:W-:Y:S05]  /*3170*/  BRA.U !UP0, `(.L_x_69) ;  /* 0x0000000108a47547 */ /* 0x000fea000b800000 */
[----:B------:R-:W-:-:S09]  /*3180*/  UISETP.NE.AND UP0, UPT, UR4, 0x1d, UPT ;  /* 0x0000001d0400788c */ /* 0x000fd2000bf05270 */
[----:B------:R-:W-:Y:S05]  /*3190*/  BRA.U !UP0, `(.L_x_70) ;  /* 0x00000001088c7547 */ /* 0x000fea000b800000 */
[----:B------:R-:W-:-:S09]  /*31a0*/  UISETP.NE.AND UP0, UPT, UR4, 0x2c, UPT ;  /* 0x0000002c0400788c */ /* 0x000fd2000bf05270 */
[----:B------:R-:W-:Y:S05]  /*31b0*/  BRA.U !UP0, `(.L_x_71) ;  /* 0x0000000108447547 */ /* 0x000fea000b800000 */
.L_x_41:
[----:B0-----:R-:W-:Y:S01]  /*31c0*/  MOV R0, 0x0 ;  /* 0x0000000000007802 */ /* 0x001fe20000000f00 */
[----:B------:R-:W0:Y:S01]  /*31d0*/  LDCU.64 UR6, c[0x4][0x128] ;  /* 0x01002500ff0677ac */ /* 0x000e220008000a00 */
[----:B------:R-:W-:Y:S02]  /*31e0*/  HFMA2 R12, -RZ, RZ, 0, 5.9604644775390625e-08 ;  /* 0x00000001ff0c7431 */ /* 0x000fe400000001ff */
[----:B------:R-:W-:Y:S01]  /*31f0*/  IMAD.MOV.U32 R8, RZ, RZ, 0x65 ;  /* 0x00000065ff087424 */ /* 0x000fe200078e00ff */
[----:B------:R2:W3:Y:S01]  /*3200*/  LDC.64 R2, c[0x4][R0] ;  /* 0x0100000000027b82 */ /* 0x0004e20000000a00 */
[----:B------:R-:W4:Y:S01]  /*3210*/  LDCU.64 UR8, c[0x4][0x130] ;  /* 0x01002600ff0877ac */ /* 0x000f220008000a00 */
[----:B------:R-:W-:Y:S01]  /*3220*/  IMAD.MOV.U32 R13, RZ, RZ, RZ ;  /* 0x000000ffff0d7224 */ /* 0x000fe200078e00ff */
[----:B------:R-:W5:Y:S01]  /*3230*/  LDCU.64 UR4, c[0x4][0x40] ;  /* 0x01000800ff0477ac */ /* 0x000f620008000a00 */
[----:B0-----:R-:W-:Y:S02]  /*3240*/  IMAD.U32 R4, RZ, RZ, UR6 ;  /* 0x00000006ff047e24 */ /* 0x001fe4000f8e00ff */
[----:B-1----:R-:W-:-:S02]  /*3250*/  IMAD.U32 R5, RZ, RZ, UR7 ;  /* 0x00000007ff057e24 */ /* 0x002fc4000f8e00ff */
[----:B----4-:R-:W-:Y:S01]  /*3260*/  IMAD.U32 R6, RZ, RZ, UR8 ;  /* 0x00000008ff067e24 */ /* 0x010fe2000f8e00ff */
[----:B------:R-:W-:Y:S01]  /*3270*/  MOV R7, UR9 ;  /* 0x0000000900077c02 */ /* 0x000fe20008000f00 */
[----:B-----5:R-:W-:Y:S02]  /*3280*/  IMAD.U32 R10, RZ, RZ, UR4 ;  /* 0x00000004ff0a7e24 */ /* 0x020fe4000f8e00ff */
[----:B--2---:R-:W-:-:S07]  /*3290*/  IMAD.U32 R11, RZ, RZ, UR5 ;  /* 0x00000005ff0b7e24 */ /* 0x004fce000f8e00ff */
[----:B------:R-:W-:-:S07]  /*32a0*/  LEPC R20, `(.L_x_72) ;  /* 0x000000001014794e */ /* 0x000fce0000000000 */
[----:B---3--:R-:W-:Y:S05]  /*32b0*/  CALL.ABS.NOINC R2 ;  /* 0x0000000002007343 */ /* 0x008fea0003c00000 */
.L_x_72:
[----:B------:R-:W-:Y:S05]  /*32c0*/  BRA `(.L_x_42) ;  /* 0x00000000005c7947 */ /* 0x000fea0003800000 */
.L_x_71:
[----:B-1----:R-:W-:-:S05]  /*32d0*/  IMAD.U32 R5, R5, 0x10000, RZ ;  /* 0x0001000005057824 */ /* 0x002fca00078e00ff */
[----:B------:R-:W-:-:S04]  /*32e0*/  SHF.R.U32.HI R6, RZ, 0x17, R5 ;  /* 0x00000017ff067819 */ /* 0x000fc80000011605 */
[----:B------:R-:W-:-:S04]  /*32f0*/  LOP3.LUT R4, R6, 0xff, RZ, 0xc0, !PT ;  /* 0x000000ff06047812 */ /* 0x000fc800078ec0ff */
[----:B------:R-:W-:-:S13]  /*3300*/  ISETP.NE.AND P1, PT, R4, 0xff, PT ;  /* 0x000000ff0400780c */ /* 0x000fda0003f25270 */
[--C-:B0-----:R-:W-:Y:S02]  /*3310*/  @P1 SHF.R.U32.HI R0, RZ, 0x16, R5.reuse ;  /* 0x00000016ff001819 */ /* 0x101fe40000011605 */
[----:B------:R-:W-:Y:S01]  /*3320*/  @P1 LOP3.LUT P0, RZ, R4, 0x3fffff, R5, 0xf8, !PT ;  /* 0x003fffff04ff1812 */ /* 0x000fe2000780f805 */
[----:B------:R-:W-:Y:S01]  /*3330*/  IMAD.MOV.U32 R5, RZ, RZ, 0xff ;  /* 0x000000ffff057424 */ /* 0x000fe200078e00ff */
[----:B------:R-:W-:-:S04]  /*3340*/  @P1 LOP3.LUT R0, R0, 0x1, RZ, 0xc0, !PT ;  /* 0x0000000100001812 */ /* 0x000fc800078ec0ff */
[----:B------:R-:W-:Y:S02]  /*3350*/  @P1 ISETP.EQ.U32.AND P2, PT, R0, 0x1, P0 ;  /* 0x000000010000180c */ /* 0x000fe40000742070 */
[----:B------:R-:W-:Y:S02]  /*3360*/  PLOP3.LUT P0, PT, PT, PT, PT, 0x80, 0x8 ;  /* 0x000000000008781c */ /* 0x000fe40003f0f070 */
[----:B------:R-:W-:Y:S02]  /*3370*/  @P1 PLOP3.LUT P0, PT, P2, PT, PT, 0x80, 0x8 ;  /* 0x000000000008181c */ /* 0x000fe4000170f070 */
[----:B------:R-:W-:-:S11]  /*3380*/  @P1 IADD3 R0, PT, PT, R6, 0x1, RZ ;  /* 0x0000000106001810 */ /* 0x000fd60007ffe0ff */
[----:B------:R-:W-:-:S04]  /*3390*/  @!P0 IMAD.MOV R0, RZ, RZ, R6 ;  /* 0x000000ffff008224 */ /* 0x000fc800078e0206 */
[----:B------:R-:W-:-:S05]  /*33a0*/  @P1 IMAD.MOV.U32 R5, RZ, RZ, R0 ;  /* 0x000000ffff051224 */ /* 0x000fca00078e0000 */
[----:B------:R0:W-:Y:S01]  /*33b0*/  STG.E.U8 desc[UR36][R2.64], R5 ;  /* 0x0000000502007986 */ /* 0x0001e2000c101124 */
[----:B------:R-:W-:Y:S05]  /*33c0*/  BRA `(.L_x_42) ;  /* 0x00000000001c7947 */ /* 0x000fea0003800000 */
.L_x_70:
[----:B-1----:R-:W-:-:S06]  /*33d0*/  IMAD.U32 R5, R5, 0x10000, RZ ;  /* 0x0001000005057824 */ /* 0x002fcc00078e00ff */
[----:B------:R-:W1:Y:S02]  /*33e0*/  F2I.U64.TRUNC R4, R5 ;  /* 0x0000000500047311 */ /* 0x000e64000020d800 */
[----:B-1----:R1:W-:Y:S01]  /*33f0*/  STG.E.64 desc[UR36][R2.64], R4 ;  /* 0x0000000402007986 */ /* 0x0023e2000c101b24 */
[----:B------:R-:W-:Y:S05]  /*3400*/  BRA `(.L_x_42) ;  /* 0x00000000000c7947 */ /* 0x000fea0003800000 */
.L_x_69:
[----:B-1----:R-:W-:-:S06]  /*3410*/  SHF.L.U32 R5, R5, 0x10, RZ ;  /* 0x0000001005057819 */ /* 0x002fcc00000006ff */
[----:B------:R-:W1:Y:S02]  /*3420*/  F2I.FTZ.U32.TRUNC.NTZ R5, R5 ;  /* 0x0000000500057305 */ /* 0x000e64000021f000 */
[----:B-1----:R1:W-:Y:S02]  /*3430*/  STG.E desc[UR36][R2.64], R5 ;  /* 0x0000000502007986 */ /* 0x0023e4000c101924 */
.L_x_42:
[----:B------:R-:W-:-:S07]  /*3440*/  VIADD R17, R17, 0x80 ;  /* 0x0000008011117836 */ /* 0x000fce0000000000 */
.L_x_1:
[----:B------:R-:W-:Y:S05]  /*3450*/  BSYNC.RECONVERGENT B6 ;  /* 0x0000000000067941 */ /* 0x000fea0003800200 */
.L_x_0:
[----:B------:R-:W5:Y:S01]  /*3460*/  LDCU UR4, c[0x0][0x380] ;  /* 0x00007000ff0477ac */ /* 0x000f620008000800 */
[----:B------:R-:W-:Y:S01]  /*3470*/  BSSY.RECONVERGENT B6, `(.L_x_73) ;  /* 0x0000336000067945 */ /* 0x000fe20003800200 */
[----:B-----5:R-:W-:-:S13]  /*3480*/  ISETP.GE.AND P0, PT, R17, UR4, PT ;  /* 0x0000000411007c0c */ /* 0x020fda000bf06270 */
[----:B------:R-:W-:Y:S05]  /*3490*/  @P0 BRA `(.L_x_74) ;  /* 0x0000003000cc0947 */ /* 0x000fea0003800000 */
[----:B------:R-:W5:Y:S01]  /*34a0*/  LDCU UR4, c[0x0][0x388] ;  /* 0x00007100ff0477ac */ /* 0x000f620008000800 */
[----:B0-----:R-:W-:Y:S02]  /*34b0*/  IMAD.MOV.U32 R0, RZ, RZ, RZ ;  /* 0x000000ffff007224 */ /* 0x001fe400078e00ff */
[----:B------:R-:W-:Y:S01]  /*34c0*/  IMAD.MOV.U32 R16, RZ, RZ, RZ ;  /* 0x000000ffff107224 */ /* 0x000fe200078e00ff */
[----:B-----5:R-:W-:-:S09]  /*34d0*/  UISETP.NE.AND UP0, UPT, UR4, URZ, UPT ;  /* 0x000000ff0400728c */ /* 0x020fd2000bf05270 */
[----:B------:R-:W-:Y:S05]  /*34e0*/  BRA.U !UP0, `(.L_x_75) ;  /* 0x0000001108a87547 */ /* 0x000fea000b800000 */
[----:B------:R-:W1:Y:S01]  /*34f0*/  LDCU.64 UR4, c[0x0][0x390] ;  /* 0x00007200ff0477ac */ /* 0x000e620008000a00 */
[----:B------:R-:W-:Y:S01]  /*3500*/  HFMA2 R16, -RZ, RZ, 0, 0 ;  /* 0x00000000ff107431 */ /* 0x000fe200000001ff */
[----:B------:R-:W0:Y:S01]  /*3510*/  LDCU UR6, c[0x0][0x38c] ;  /* 0x00007180ff0677ac */ /* 0x000e220008000800 */
[----:B------:R-:W5:Y:S01]  /*3520*/  LDCU.64 UR8, c[0x0][0x4b8] ;  /* 0x00009700ff0877ac */ /* 0x000f620008000a00 */
[----:B------:R-:W-:Y:S02]  /*3530*/  UISETP.NE.AND UP0, UPT, UR41, URZ, UPT ;  /* 0x000000ff2900728c */ /* 0x000fe4000bf05270 */
[----:B-1234-:R-:W-:-:S05]  /*3540*/  IMAD.HI.U32 R2, R17, UR4, R16 ;  /* 0x0000000411027c27 */ /* 0x01efca000f8e0010 */
[----:B------:R-:W-:-:S05]  /*3550*/  SHF.R.U32.HI R3, RZ, UR5, R2 ;  /* 0x00000005ff037c19 */ /* 0x000fca0008011602 */
[----:B------:R-:W-:-:S04]  /*3560*/  IMAD.MOV R0, RZ, RZ, -R3 ;  /* 0x000000ffff007224 */ /* 0x000fc800078e0a03 */
[----:B0-----:R-:W-:-:S04]  /*3570*/  IMAD R0, R0, UR6, R17 ;  /* 0x0000000600007c24 */ /* 0x001fc8000f8e0211 */
[C---:B-----5:R-:W-:Y:S02]  /*3580*/  IMAD R16, R0.reuse, UR8, RZ ;  /* 0x0000000800107c24 */ /* 0x060fe4000f8e02ff */
        /* <DEDUP_REMOVED lines=15> */
[----:B------:R-:W-:Y:S01]  /*3680*/  MOV R4, RZ ;  /* 0x000000ff00047202 */ /* 0x000fe20000000f00 */
[----:B------:R-:W1:Y:S01]  /*3690*/  LDCU UR6, c[0x0][0x3a4] ;  /* 0x00007480ff0677ac */ /* 0x000e620008000800 */
[----:B------:R-:W2:Y:S01]  /*36a0*/  LDCU.64 UR8, c[0x0][0x4c8] ;  /* 0x00009900ff0877ac */ /* 0x000ea20008000a00 */
[----:B------:R-:W-:Y:S02]  /*36b0*/  UISETP.NE.AND UP0, UPT, UR38, 0x3, UPT ;  /* 0x000000032600788c */ /* 0x000fe4000bf05270 */
[----:B0-----:R-:W-:-:S05]  /*36c0*/  IMAD.HI.U32 R2, R5, UR4, R4 ;  /* 0x0000000405027c27 */ /* 0x001fca000f8e0004 */
[----:B------:R-:W-:-:S05]  /*36d0*/  SHF.R.U32.HI R3, RZ, UR5, R2 ;  /* 0x00000005ff037c19 */ /* 0x000fca0008011602 */
[----:B------:R-:W-:-:S04]  /*36e0*/  IMAD.MOV R4, RZ, RZ, -R3 ;  /* 0x000000ffff047224 */ /* 0x000fc800078e0a03 */
        /* <DEDUP_REMOVED lines=17> */
[----:B------:R-:W-:Y:S01]  /*3800*/  HFMA2 R4, -RZ, RZ, 0, 0 ;  /* 0x00000000ff047431 */ /* 0x000fe200000001ff */
        /* <DEDUP_REMOVED lines=241> */
[----:B------:R-:W2:Y:S03]  /*4720*/  LDCU.64 UR8, c[0x0][0x578] ;  /* 0x0000af00ff0877ac */ /* 0x000ea60008000a00 */
[----:B0-----:R-:W-:-:S05]  /*4730*/  IMAD.HI.U32 R2, R5, UR4, R4 ;  /* 0x0000000405027c27 */ /* 0x001fca000f8e0004 */
[----:B------:R-:W-:-:S05]  /*4740*/  SHF.R.U32.HI R2, RZ, UR5, R2 ;  /* 0x00000005ff027c19 */ /* 0x000fca0008011602 */
[----:B------:R-:W-:-:S04]  /*4750*/  IMAD.MOV R3, RZ, RZ, -R2 ;  /* 0x000000ffff037224 */ /* 0x000fc800078e0a02 */
[----:B-1----:R-:W-:-:S04]  /*4760*/  IMAD R5, R3, UR6, R5 ;  /* 0x0000000603057c24 */ /* 0x002fc8000f8e0205 */
[C---:B--2---:R-:W-:Y:S02]  /*4770*/  IMAD R16, R5.reuse, UR8, R16 ;  /* 0x0000000805107c24 */ /* 0x044fe4000f8e0210 */
[----:B------:R-:W-:-:S07]  /*4780*/  IMAD R0, R5, UR9, R0 ;  /* 0x0000000905007c24 */ /* 0x000fce000f8e0200 */
.L_x_75:
[----:B------:R-:W1:Y:S01]  /*4790*/  LDCU.64 UR6, c[0x0][0x588] ;  /* 0x0000b100ff0677ac */ /* 0x000e620008000a00 */
[----:B------:R-:W-:-:S04]  /*47a0*/  UPRMT UR4, UR42, 0x9910, URZ ;  /* 0x000099102a047896 */ /* 0x000fc800080000ff */
[----:B------:R-:W-:Y:S01]  /*47b0*/  UISETP.GT.AND UP0, UPT, UR4, 0x9, UPT ;  /* 0x000000090400788c */ /* 0x000fe2000bf04270 */
[----:B-1234-:R-:W-:-:S05]  /*47c0*/  IADD3 R2, P0, PT, R0, UR6, RZ ;  /* 0x0000000600027c10 */ /* 0x01efca000ff1e0ff */
        /* <DEDUP_REMOVED lines=14> */
.L_x_79:
[----:B------:R-:W2:Y:S02]  /*48b0*/  LDG.E.U8 R2, desc[UR36][R2.64] ;  /* 0x0000002402027981 */ /* 0x000ea4000c1e1100 */
[----:B--2---:R-:W-:-:S04]  /*48c0*/  I2FP.F32.U32 R0, R2 ;  /* 0x0000000200007245 */ /* 0x004fc80000201000 */
[----:B------:R-:W-:Y:S01]  /*48d0*/  F2FP.BF16.F32.PACK_AB R0, RZ, R0 ;  /* 0x00000000ff00723e */ /* 0x000fe200000010ff */
[----:B------:R-:W-:Y:S06]  /*48e0*/  BRA `(.L_x_81) ;  /* 0x0000000c00a47947 */ /* 0x000fec0003800000 */
.L_x_78:
        /* <DEDUP_REMOVED lines=10> */
.L_x_83:
[----:B------:R-:W2:Y:S02]  /*4990*/  LDG.E R2, desc[UR36][R2.64] ;  /* 0x0000002402027981 */ /* 0x000ea4000c1e1900 */
[----:B--2---:R-:W-:-:S04]  /*49a0*/  I2FP.F32.S32 R0, R2 ;  /* 0x0000000200007245 */ /* 0x004fc80000201400 */
[----:B------:R-:W-:Y:S01]  /*49b0*/  F2FP.BF16.F32.PACK_AB R0, RZ, R0 ;  /* 0x00000000ff00723e */ /* 0x000fe200000010ff */
[----:B------:R-:W-:Y:S06]  /*49c0*/  BRA `(.L_x_81) ;  /* 0x0000000c006c7947 */ /* 0x000fec0003800000 */
.L_x_82:
[----:B------:R-:W2:Y:S02]  /*49d0*/  LDG.E.U16 R2, desc[UR36][R2.64] ;  /* 0x0000002402027981 */ /* 0x000ea4000c1e1500 */
[----:B--2---:R-:W0:Y:S02]  /*49e0*/  I2F.S16 R0, R2 ;  /* 0x0000000200007306 */ /* 0x004e240000101400 */
[----:B0-----:R-:W-:Y:S01]  /*49f0*/  F2FP.BF16.F32.PACK_AB R0, RZ, R0 ;  /* 0x00000000ff00723e */ /* 0x001fe200000010ff */
[----:B------:R-:W-:Y:S06]  /*4a00*/  BRA `(.L_x_81) ;  /* 0x0000000c005c7947 */ /* 0x000fec0003800000 */
.L_x_77:
        /* <DEDUP_REMOVED lines=9> */
.L_x_85:
[----:B------:R-:W2:Y:S02]  /*4aa0*/  LDG.E.U16 R0, desc[UR36][R2.64] ;  /* 0x0000002402007981 */ /* 0x000ea4000c1e1500 */
[----:B--2---:R-:W-:-:S05]  /*4ab0*/  HADD2.F32 R0, -RZ, R0.H0_H0 ;  /* 0x20000000ff007230 */ /* 0x004fca0000004100 */
[----:B------:R-:W-:Y:S01]  /*4ac0*/  F2FP.BF16.F32.PACK_AB R0, RZ, R0 ;  /* 0x00000000ff00723e */ /* 0x000fe200000010ff */
[----:B------:R-:W-:Y:S06]  /*4ad0*/  BRA `(.L_x_81) ;  /* 0x0000000c00287947 */ /* 0x000fec0003800000 */
.L_x_84:
        /* <DEDUP_REMOVED lines=9> */
.L_x_87:
[----:B------:R-:W2:Y:S02]  /*4b70*/  LDG.E.U16 R2, desc[UR36][R2.64] ;  /* 0x0000002402027981 */ /* 0x000ea4000c1e1500 */
[----:B--2---:R-:W-:-:S05]  /*4b80*/  HADD2.F32 R0, -RZ, R2.H0_H0 ;  /* 0x20000002ff007230 */ /* 0x004fca0000004100 */
[----:B------:R-:W-:Y:S01]  /*4b90*/  F2FP.BF16.F32.PACK_AB R0, RZ, R0 ;  /* 0x00000000ff00723e */ /* 0x000fe200000010ff */
[----:B------:R-:W-:Y:S06]  /*4ba0*/  BRA `(.L_x_81) ;  /* 0x0000000800f47947 */ /* 0x000fec0003800000 */
.L_x_86:
        /* <DEDUP_REMOVED lines=12> */
.L_x_76:
        /* <DEDUP_REMOVED lines=13> */
.L_x_90:
        /* <DEDUP_REMOVED lines=12> */
.L_x_89:
[----:B------:R-:W-:-:S09]  /*4e00*/  UISETP.NE.AND UP0, UPT, UR4, 0xf, UPT ;  /* 0x0000000f0400788c */ /* 0x000fd2000bf05270 */
[----:B------:R-:W-:Y:S05]  /*4e10*/  BRA.U !UP0, `(.L_x_91) ;  /* 0x0000000108987547 */ /* 0x000fea000b800000 */
[----:B------:R-:W-:-:S09]  /*4e20*/  UISETP.NE.AND UP0, UPT, UR4, 0x17, UPT ;  /* 0x000000170400788c */ /* 0x000fd2000bf05270 */
[----:B------:R-:W-:Y:S05]  /*4e30*/  BRA.U !UP0, `(.L_x_92) ;  /* 0x00000001085c7547 */ /* 0x000fea000b800000 */
[----:B------:R-:W-:-:S09]  /*4e40*/  UISETP.NE.AND UP0, UPT, UR4, 0x18, UPT ;  /* 0x000000180400788c */ /* 0x000fd2000bf05270 */
[----:B------:R-:W-:Y:S05]  /*4e50*/  BRA.U UP0, `(.L_x_80) ;  /* 0x0000000500e47547 */ /* 0x000fea000b800000 */
[----:B------:R-:W2:Y:S01]  /*4e60*/  LDG.E.U8 R0, desc[UR36][R2.64] ;  /* 0x0000002402007981 */ /* 0x000ea2000c1e1100 */
[----:B------:R-:W-:Y:S01]  /*4e70*/  MOV R6, 0x1f ;  /* 0x0000001f00067802 */ /* 0x000fe20000000f00 */
[----:B--2---:R-:W-:-:S05]  /*4e80*/  IMAD.SHL.U32 R0, R0, 0x1000000, RZ ;  /* 0x0100000000007824 */ /* 0x004fca00078e00ff */
[C---:B------:R-:W-:Y:S02]  /*4e90*/  LOP3.LUT R4, R0.reuse, 0x7f000000, RZ, 0xc0, !PT ;  /* 0x7f00000000047812 */ /* 0x040fe400078ec0ff */
[----:B------:R-:W-:Y:S02]  /*4ea0*/  LOP3.LUT P0, RZ, R0, 0x7f000000, RZ, 0xc0, !PT ;  /* 0x7f00000000ff7812 */ /* 0x000fe4000780c0ff */
[----:B------:R-:W0:Y:S02]  /*4eb0*/  FLO.U32 R5, R4 ;  /* 0x0000000400057300 */ /* 0x000e2400000e0000 */
[----:B0-----:R-:W-:-:S05]  /*4ec0*/  IMAD.MOV R5, RZ, RZ, -R5 ;  /* 0x000000ffff057224 */ /* 0x001fca00078e0a05 */
[----:B------:R-:W-:-:S05]  /*4ed0*/  VIADDMNMX.U32 R5, R5, R6, 0x4, !PT ;  /* 0x0000000405057446 */ /* 0x000fca0007800006 */
[----:B------:R-:W-:-:S04]  /*4ee0*/  VIADD R5, R5, 0xfffffffc ;  /* 0xfffffffc05057836 */ /* 0x000fc80000000000 */
[----:B------:R-:W-:Y:S01]  /*4ef0*/  IMAD.SHL.U32 R7, R5, 0x800000, RZ ;  /* 0x0080000005077824 */ /* 0x000fe200078e00ff */
[C---:B------:R-:W-:Y:S02]  /*4f00*/  SHF.L.U32 R6, R4.reuse, R5, RZ ;  /* 0x0000000504067219 */ /* 0x040fe400000006ff */
[----:B------:R-:W-:Y:S02]  /*4f10*/  IADD3 R5, PT, PT, R4, 0x1000000, RZ ;  /* 0x0100000004057810 */ /* 0x000fe40007ffe0ff */
[----:B------:R-:W-:Y:S02]  /*4f20*/  LEA.HI R6, R6, -R7, RZ, 0x1c ;  /* 0x8000000706067211 */ /* 0x000fe400078fe0ff */
[----:B------:R-:W-:-:S03]  /*4f30*/  SHF.R.S32.HI R5, RZ, 0x8, R5 ;  /* 0x00000008ff057819 */ /* 0x000fc60000011405 */
[----:B------:R-:W-:-:S05]  /*4f40*/  VIADD R6, R6, 0x3c000000 ;  /* 0x3c00000006067836 */ /* 0x000fca0000000000 */
[----:B------:R-:W-:-:S04]  /*4f50*/  LOP3.LUT R5, R6, 0x7f800000, R5, 0xf8, !PT ;  /* 0x7f80000006057812 */ /* 0x000fc800078ef805 */
[----:B------:R-:W-:-:S04]  /*4f60*/  SEL R5, R5, RZ, P0 ;  /* 0x000000ff05057207 */ /* 0x000fc80000000000 */
[----:B------:R-:W-:-:S04]  /*4f70*/  LOP3.LUT R5, R5, 0x80000000, R0, 0xf8, !PT ;  /* 0x8000000005057812 */ /* 0x000fc800078ef800 */
[----:B------:R-:W-:-:S04]  /*4f80*/  F2FP.BF16.F32.PACK_AB R5, RZ, R5 ;  /* 0x00000005ff05723e */ /* 0x000fc800000010ff */
[----:B------:R-:W-:Y:S01]  /*4f90*/  PRMT R0, R5, 0x7610, R0 ;  /* 0x0000761005007816 */ /* 0x000fe20000000000 */
[----:B------:R-:W-:Y:S06]  /*4fa0*/  BRA `(.L_x_81) ;  /* 0x0000000400f47947 */ /* 0x000fec0003800000 */
.L_x_92:
[----:B------:R-:W2:Y:S02]  /*4fb0*/  LDG.E.U8 R2, desc[UR36][R2.64] ;  /* 0x0000002402027981 */ /* 0x000ea4000c1e1100 */
[C---:B--2---:R-:W-:Y:S01]  /*4fc0*/  IMAD.SHL.U32 R0, R2.reuse, 0x2000000, RZ ;  /* 0x0200000002007824 */ /* 0x044fe200078e00ff */
[----:B------:R-:W-:-:S04]  /*4fd0*/  SHF.L.U32 R5, R2, 0x8, RZ ;  /* 0x0000000802057819 */ /* 0x000fc800000006ff */
[----:B------:R-:W-:-:S13]  /*4fe0*/  ISETP.GE.U32.AND P0, PT, R0, 0x8000000, PT ;  /* 0x080000000000780c */ /* 0x000fda0003f06070 */
[C---:B------:R-:W-:Y:S02]  /*4ff0*/  @!P0 LOP3.LUT R4, R5.reuse, 0x7f00, RZ, 0xc0, !PT ;  /* 0x00007f0005048812 */ /* 0x040fe400078ec0ff */
[----:B------:R-:W-:Y:S02]  /*5000*/  @P0 LEA.HI R0, R0, 0x70000000, RZ, 0x1c ;  /* 0x7000000000000811 */ /* 0x000fe400078fe0ff */
[----:B------:R-:W-:Y:S02]  /*5010*/  @!P0 LOP3.LUT R4, R4, 0x3f000000, RZ, 0xfc, !PT ;  /* 0x3f00000004048812 */ /* 0x000fe400078efcff */
[----:B------:R-:W-:Y:S01]  /*5020*/  PRMT R5, R5, 0x9910, RZ ;  /* 0x0000991005057816 */ /* 0x000fe200000000ff */
[----:B------:R-:W-:Y:S02]  /*5030*/  @P0 FMUL.FTZ R0, R0, 1.9259299443872358531e-34 ;  /* 0x0780000000000820 */ /* 0x000fe40000410000 */
[----:B------:R-:W-:-:S05]  /*5040*/  @!P0 FADD.FTZ R0, R4, -0.5 ;  /* 0xbf00000004008421 */ /* 0x000fca0000010000 */
[----:B------:R-:W-:-:S04]  /*5050*/  LOP3.LUT R0, R0, 0x80000000, R5, 0xf8, !PT ;  /* 0x8000000000007812 */ /* 0x000fc800078ef805 */
[----:B------:R-:W-:Y:S01]  /*5060*/  F2FP.BF16.F32.PACK_AB R0, RZ, R0 ;  /* 0x00000000ff00723e */ /* 0x000fe200000010ff */
[----:B------:R-:W-:Y:S06]  /*5070*/  BRA `(.L_x_81) ;  /* 0x0000000400c07947 */ /* 0x000fec0003800000 */
.L_x_91:
[----:B------:R0:W5:Y:S01]  /*5080*/  LDG.E.U16 R0, desc[UR36][R2.64] ;  /* 0x0000002402007981 */ /* 0x000162000c1e1500 */
[----:B------:R-:W-:Y:S05]  /*5090*/  BRA `(.L_x_81) ;  /* 0x0000000400b87947 */ /* 0x000fea0003800000 */
.L_x_88:
        /* <DEDUP_REMOVED lines=12> */
.L_x_95:
[----:B------:R-:W2:Y:S01]  /*5160*/  LDG.E.U8 R3, desc[UR36][R2.64] ;  /* 0x0000002402037981 */ /* 0x000ea2000c1e1100 */
[----:B------:R-:W-:Y:S01]  /*5170*/  BSSY.RECONVERGENT B0, `(.L_x_96) ;  /* 0x0000018000007945 */ /* 0x000fe20003800200 */
[----:B------:R-:W-:Y:S01]  /*5180*/  IMAD.MOV.U32 R0, RZ, RZ, RZ ;  /* 0x000000ffff007224 */ /* 0x000fe200078e00ff */
        /* <DEDUP_REMOVED lines=8> */
[----:B------:R-:W-:-:S04]  /*5210*/  SHF.R.U32.HI R0, RZ, 0x7, R3 ;  /* 0x00000007ff007819 */ /* 0x000fc80000011603 */
[----:B------:R-:W-:Y:S02]  /*5220*/  SHF.L.U32 R7, R0, 0x1f, RZ ;  /* 0x0000001f00077819 */ /* 0x000fe400000006ff */
        /* <DEDUP_REMOVED lines=8> */
.L_x_99:
[----:B------:R-:W-:Y:S05]  /*52b0*/  BSYNC.RECONVERGENT B1 ;  /* 0x0000000000017941 */ /* 0x000fea0003800200 */
.L_x_98:
[----:B------:R-:W-:Y:S01]  /*52c0*/  IMAD.SHL.U32 R0, R0, 0x100000, RZ ;  /* 0x0010000000007824 */ /* 0x000fe200078e00ff */
[----:B------:R-:W-:-:S04]  /*52d0*/  LEA R2, R2, 0x3b800000, 0x17 ;  /* 0x3b80000002027811 */ /* 0x000fc800078eb8ff */
[----:B------:R-:W-:-:S07]  /*52e0*/  LOP3.LUT R0, R2, R0, R7, 0xfe, !PT ;  /* 0x0000000002007212 */ /* 0x000fce00078efe07 */
.L_x_97:
[----:B------:R-:W-:Y:S05]  /*52f0*/  BSYNC.RECONVERGENT B0 ;  /* 0x0000000000007941 */ /* 0x000fea0003800200 */
.L_x_96:
[----:B------:R-:W-:Y:S01]  /*5300*/  F2FP.BF16.F32.PACK_AB R0, RZ, R0 ;  /* 0x00000000ff00723e */ /* 0x000fe200000010ff */
[----:B------:R-:W-:Y:S06]  /*5310*/  BRA `(.L_x_81) ;  /* 0x0000000400187947 */ /* 0x000fec0003800000 */
.L_x_94:
        /* <DEDUP_REMOVED lines=17> */
[----:B------:R-:W-:Y:S02]  /*5430*/  IADD3 R5, PT, PT, R3, -0x1d, RZ ;  /* 0xffffffe303057810 */ /* 0x000fe40007ffe0ff */
[----:B------:R-:W-:Y:S02]  /*5440*/  IADD3 R2, PT, PT, R2, 0x1e, -R3 ;  /* 0x0000001e02027810 */ /* 0x000fe40007ffe803 */
[----:B------:R-:W-:-:S04]  /*5450*/  SHF.L.U32 R5, R0, R5, RZ ;  /* 0x0000000500057219 */ /* 0x000fc800000006ff */
[----:B------:R-:W-:-:S07]  /*5460*/  LOP3.LUT R0, R5, 0x3, RZ, 0xc0, !PT ;  /* 0x0000000305007812 */ /* 0x000fce00078ec0ff */
.L_x_103:
[----:B------:R-:W-:Y:S05]  /*5470*/  BSYNC.RECONVERGENT B1 ;  /* 0x0000000000017941 */ /* 0x000fea0003800200 */
.L_x_102:
[----:B------:R-:W-:Y:S01]  /*5480*/  IMAD.SHL.U32 R0, R0, 0x200000, RZ ;  /* 0x0020000000007824 */ /* 0x000fe200078e00ff */
[----:B------:R-:W-:-:S04]  /*5490*/  LEA R2, R2, 0x37800000, 0x17 ;  /* 0x3780000002027811 */ /* 0x000fc800078eb8ff */
[----:B------:R-:W-:-:S07]  /*54a0*/  LOP3.LUT R0, R2, R0, R7, 0xfe, !PT ;  /* 0x0000000002007212 */ /* 0x000fce00078efe07 */
.L_x_101:
[----:B------:R-:W-:Y:S05]  /*54b0*/  BSYNC.RECONVERGENT B0 ;  /* 0x0000000000007941 */ /* 0x000fea0003800200 */
.L_x_100:
[----:B------:R-:W-:Y:S01]  /*54c0*/  F2FP.BF16.F32.PACK_AB R0, RZ, R0 ;  /* 0x00000000ff00723e */ /* 0x000fe200000010ff */
[----:B------:R-:W-:Y:S06]  /*54d0*/  BRA `(.L_x_81) ;  /* 0x0000000000a87947 */ /* 0x000fec0003800000 */
.L_x_93:
[----:B------:R-:W-:-:S09]  /*54e0*/  UISETP.NE.AND UP0, UPT, UR4, 0x1c, UPT ;  /* 0x0000001c0400788c */ /* 0x000fd2000bf05270 */
[----:B------:R-:W-:Y:S05]  /*54f0*/  BRA.U !UP0, `(.L_x_104) ;  /* 0x0000000108947547 */ /* 0x000fea000b800000 */
[----:B------:R-:W-:-:S09]  /*5500*/  UISETP.NE.AND UP0, UPT, UR4, 0x1d, UPT ;  /* 0x0000001d0400788c */ /* 0x000fd2000bf05270 */
[----:B------:R-:W-:Y:S05]  /*5510*/  BRA.U !UP0, `(.L_x_105) ;  /* 0x00000001087c7547 */ /* 0x000fea000b800000 */
[----:B------:R-:W-:-:S09]  /*5520*/  UISETP.NE.AND UP0, UPT, UR4, 0x2c, UPT ;  /* 0x0000002c0400788c */ /* 0x000fd2000bf05270 */
[----:B------:R-:W-:Y:S05]  /*5530*/  BRA.U UP0, `(.L_x_80) ;  /* 0x00000001002c7547 */ /* 0x000fea000b800000 */
[----:B------:R-:W2:Y:S01]  /*5540*/  LDG.E.U8 R2, desc[UR36][R2.64] ;  /* 0x0000002402027981 */ /* 0x000ea2000c1e1100 */
[----:B------:R-:W-:Y:S01]  /*5550*/  BSSY.RECONVERGENT B0, `(.L_x_106) ;  /* 0x0000007000007945 */ /* 0x000fe20003800200 */
[----:B------:R-:W-:Y:S01]  /*5560*/  IMAD.MOV.U32 R0, RZ, RZ, 0x400000 ;  /* 0x00400000ff007424 */ /* 0x000fe200078e00ff */
[----:B--2---:R-:W-:-:S13]  /*5570*/  ISETP.NE.AND P0, PT, R2, RZ, PT ;  /* 0x000000ff0200720c */ /* 0x004fda0003f05270 */
[----:B------:R-:W-:Y:S05]  /*5580*/  @!P0 BRA `(.L_x_107) ;  /* 0x00000000000c8947 */ /* 0x000fea0003800000 */
[----:B------:R-:W-:-:S13]  /*5590*/  ISETP.NE.AND P0, PT, R2, 0xff, PT ;  /* 0x000000ff0200780c */ /* 0x000fda0003f05270 */
[----:B------:R-:W-:Y:S01]  /*55a0*/  @!P0 MOV R0, 0x7f800001 ;  /* 0x7f80000100008802 */ /* 0x000fe20000000f00 */
[----:B------:R-:W-:-:S07]  /*55b0*/  @P0 IMAD.SHL.U32 R0, R2, 0x800000, RZ ;  /* 0x0080000002000824 */ /* 0x000fce00078e00ff */
.L_x_107:
[----:B------:R-:W-:Y:S05]  /*55c0*/  BSYNC.RECONVERGENT B0 ;  /* 0x0000000000007941 */ /* 0x000fea0003800200 */
.L_x_106:
[----:B------:R-:W-:Y:S01]  /*55d0*/  F2FP.BF16.F32.PACK_AB R0, RZ, R0 ;  /* 0x00000000ff00723e */ /* 0x000fe200000010ff */
[----:B------:R-:W-:Y:S06]  /*55e0*/  BRA `(.L_x_81) ;  /* 0x0000000000647947 */ /* 0x000fec0003800000 */
.L_x_80:
        /* <DEDUP_REMOVED lines=8> */
[----:B0-----:R-:W-:Y:S01]  /*5670*/  IMAD.U32 R4, RZ, RZ, UR4 ;  /* 0x00000004ff047e24 */ /* 0x001fe2000f8e00ff */
[----:B------:R-:W-:Y:S01]  /*5680*/  MOV R5, UR5 ;  /* 0x0000000500057c02 */ /* 0x000fe20008000f00 */
[----:B-1----:R-:W-:-:S02]  /*5690*/  IMAD.U32 R6, RZ, RZ, UR6 ;  /* 0x00000006ff067e24 */ /* 0x002fc4000f8e00ff */
[----:B------:R-:W-:Y:S01]  /*56a0*/  IMAD.U32 R7, RZ, RZ, UR7 ;  /* 0x00000007ff077e24 */ /* 0x000fe2000f8e00ff */
[----:B---3--:R-:W-:Y:S01]  /*56b0*/  MOV R10, UR8 ;  /* 0x00000008000a7c02 */ /* 0x008fe20008000f00 */
[----:B------:R-:W-:-:S07]  /*56c0*/  IMAD.U32 R11, RZ, RZ, UR9 ;  /* 0x00000009ff0b7e24 */ /* 0x000fce000f8e00ff */
[----:B------:R-:W-:-:S07]  /*56d0*/  LEPC R20, `(.L_x_108) ;  /* 0x000000001014794e */ /* 0x000fce0000000000 */
[----:B--2---:R-:W-:Y:S05]  /*56e0*/  CALL.ABS.NOINC R2 ;  /* 0x0000000002007343 */ /* 0x004fea0003c00000 */
.L_x_108:
[----:B------:R-:W-:Y:S01]  /*56f0*/  PRMT R0, RZ, 0x7610, R0 ;  /* 0x00007610ff007816 */ /* 0x000fe20000000000 */
[----:B------:R-:W-:Y:S06]  /*5700*/  BRA `(.L_x_81) ;  /* 0x00000000001c7947 */ /* 0x000fec0003800000 */
.L_x_105:
[----:B------:R-:W2:Y:S02]  /*5710*/  LDG.E.64 R2, desc[UR36][R2.64] ;  /* 0x0000002402027981 */ /* 0x000ea4000c1e1b00 */
[----:B--2---:R-:W0:Y:S02]  /*5720*/  I2F.U64 R0, R2 ;  /* 0x0000000200007312 */ /* 0x004e240000301000 */
[----:B0-----:R-:W-:Y:S01]  /*5730*/  F2FP.BF16.F32.PACK_AB R0, RZ, R0 ;  /* 0x00000000ff00723e */ /* 0x001fe200000010ff */
[----:B------:R-:W-:Y:S06]  /*5740*/  BRA `(.L_x_81) ;  /* 0x00000000000c7947 */ /* 0x000fec0003800000 */
.L_x_104:
[----:B------:R-:W2:Y:S02]  /*5750*/  LDG.E R2, desc[UR36][R2.64] ;  /* 0x0000002402027981 */ /* 0x000ea4000c1e1900 */
[----:B--2---:R-:W-:-:S04]  /*5760*/  I2FP.F32.U32 R0, R2 ;  /* 0x0000000200007245 */ /* 0x004fc80000201000 */
[----:B------:R-:W-:-:S07]  /*5770*/  F2FP.BF16.F32.PACK_AB R0, RZ, R0 ;  /* 0x00000000ff00723e */ /* 0x000fce00000010ff */
.L_x_81:
[----:B------:R-:W-:Y:S01]  /*5780*/  USHF.L.U32 UR4, UR43, 0x10, URZ ;  /* 0x000000102b047899 */ /* 0x000fe200080006ff */
[----:B-----5:R-:W-:Y:S01]  /*5790*/  IMAD.U32 R0, R0, 0x10000, RZ ;  /* 0x0001000000007824 */ /* 0x020fe200078e00ff */
[----:B------:R-:W1:Y:S03]  /*57a0*/  LDCU.64 UR6, c[0x0][0x580] ;  /* 0x0000b000ff0677ac */ /* 0x000e660008000a00 */
[----:B------:R-:W-:Y:S01]  /*57b0*/  FADD.FTZ R0, |R0|, -RZ ;  /* 0x800000ff00007221 */ /* 0x000fe20000010200 */
[----:B------:R-:W-:Y:S01]  /*57c0*/  FADD.FTZ R5, -RZ, |UR4| ;  /* 0x40000004ff057e21 */ /* 0x000fe20008010100 */
[----:B------:R-:W-:-:S04]  /*57d0*/  UPRMT UR4, UR39, 0x9910, URZ ;  /* 0x0000991027047896 */ /* 0x000fc800080000ff */
[CC--:B0-----:R-:W-:Y:S01]  /*57e0*/  VIMNMX R2, PT, PT, R5.reuse, R0.reuse, !PT ;  /* 0x0000000005027248 */ /* 0x0c1fe20007fe0100 */
[----:B------:R-:W-:Y:S01]  /*57f0*/  UISETP.GT.AND UP0, UPT, UR4, 0x9, UPT ;  /* 0x000000090400788c */ /* 0x000fe2000bf04270 */
[----:B------:R-:W-:Y:S02]  /*5800*/  VIMNMX R0, PT, PT, R5, R0, PT ;  /* 0x0000000005007248 */ /* 0x000fe40003fe0100 */
[----:B------:R-:W-:Y:S02]  /*5810*/  LOP3.LUT R3, R2, 0xfe000000, RZ, 0xc0, !PT ;  /* 0xfe00000002037812 */ /* 0x000fe400078ec0ff */
[----:B------:R-:W-:Y:S02]  /*5820*/  FSETP.NEU.FTZ.AND P0, PT, R0, RZ, PT ;  /* 0x000000ff0000720b */ /* 0x000fe40003f1d000 */
[C---:B------:R-:W-:Y:S02]  /*5830*/  LOP3.LUT R5, R3.reuse, 0x7e800000, RZ, 0x3c, !PT ;  /* 0x7e80000003057812 */ /* 0x040fe400078e3cff */
[----:B------:R-:W-:-:S03]  /*5840*/  LOP3.LUT R3, R3, 0x800000, RZ, 0xfc, !PT ;  /* 0x0080000003037812 */ /* 0x000fc600078efcff */
[-C--:B------:R-:W-:Y:S01]  /*5850*/  FMUL.FTZ R4, R0, R5.reuse ;  /* 0x0000000500047220 */ /* 0x080fe20000410000 */
[----:B------:R-:W-:-:S03]  /*5860*/  FMUL.FTZ R5, R2, R5 ;  /* 0x0000000502057220 */ /* 0x000fc60000410000 */
[----:B------:R-:W-:-:S04]  /*5870*/  FMUL.FTZ R4, R4, R4 ;  /* 0x0000000404047220 */ /* 0x000fc80000410000 */
[----:B------:R-:W-:-:S06]  /*5880*/  FFMA.FTZ R4, R5, R5, R4 ;  /* 0x0000000505047223 */ /* 0x000fcc0000010004 */
[----:B------:R-:W0:Y:S02]  /*5890*/  MUFU.SQRT R4, R4 ;  /* 0x0000000400047308 */ /* 0x000e240000002000 */
[----:B0-----:R-:W-:Y:S01]  /*58a0*/  @P0 FMUL.FTZ R2, R4, R3 ;  /* 0x0000000304020220 */ /* 0x001fe20000410000 */
[----:B------:R-:W-:-:S04]  /*58b0*/  FSETP.NEU.FTZ.AND P0, PT, R0, +INF , PT ;  /* 0x7f8000000000780b */ /* 0x000fc80003f1d000 */
[----:B------:R-:W-:Y:S02]  /*58c0*/  FSEL R0, R2, +INF , P0 ;  /* 0x7f80000002007808 */ /* 0x000fe40000000000 */
[----:B-1----:R-:W-:Y:S02]  /*58d0*/  IADD3 R2, P0, PT, R16, UR6, RZ ;  /* 0x0000000610027c10 */ /* 0x002fe4000ff1e0ff */
[----:B------:R0:W1:Y:S02]  /*58e0*/  F2F.BF16.F32 R5, R0 ;  /* 0x0000000000057304 */ /* 0x0000640000202000 */
[----:B------:R-:W-:Y:S01]  /*58f0*/  IADD3.X R3, PT, PT, RZ, UR7, RZ, P0, !PT ;  /* 0x00000007ff037c10 */ /* 0x000fe200087fe4ff */
[----:B------:R-:W-:Y:S08]  /*5900*/  BRA.U UP0, `(.L_x_109) ;  /* 0x00000005000c7547 */ /* 0x000ff0000b800000 */
        /* <DEDUP_REMOVED lines=12> */
.L_x_112:
[----:B-1----:R-:W-:-:S06]  /*59d0*/  IMAD.U32 R5, R5, 0x10000, RZ ;  /* 0x0001000005057824 */ /* 0x002fcc00078e00ff */
[----:B------:R-:W1:Y:S02]  /*59e0*/  F2I.S64.TRUNC R4, R5 ;  /* 0x0000000500047311 */ /* 0x000e64000020d900 */
[----:B-1----:R1:W-:Y:S01]  /*59f0*/  STG.E.U8 desc[UR36][R2.64], R4 ;  /* 0x0000000402007986 */ /* 0x0023e2000c101124 */
[----:B------:R-:W-:Y:S05]  /*5a00*/  BRA `(.L_x_114) ;  /* 0x0000000c006c7947 */ /* 0x000fea0003800000 */
.L_x_111:
[----:B------:R-:W-:-:S09]  /*5a10*/  UISETP.NE.AND UP0, UPT, UR4, 0x2, UPT ;  /* 0x000000020400788c */ /* 0x000fd2000bf05270 */
[----:B------:R-:W-:Y:S05]  /*5a20*/  BRA.U !UP0, `(.L_x_115) ;  /* 0x0000000108307547 */ /* 0x000fea000b800000 */
[----:B------:R-:W-:-:S09]  /*5a30*/  UISETP.NE.AND UP0, UPT, UR4, 0x3, UPT ;  /* 0x000000030400788c */ /* 0x000fd2000bf05270 */
[----:B------:R-:W-:Y:S05]  /*5a40*/  BRA.U !UP0, `(.L_x_116) ;  /* 0x0000000108187547 */ /* 0x000fea000b800000 */
[----:B------:R-:W-:-:S09]  /*5a50*/  UISETP.NE.AND UP0, UPT, UR4, 0x4, UPT ;  /* 0x000000040400788c */ /* 0x000fd2000bf05270 */
[----:B------:R-:W-:Y:S05]  /*5a60*/  BRA.U UP0, `(.L_x_113) ;  /* 0x0000000900787547 */ /* 0x000fea000b800000 */
[----:B-1----:R-:W-:-:S06]  /*5a70*/  SHF.L.U32 R5, R5, 0x10, RZ ;  /* 0x0000001005057819 */ /* 0x002fcc00000006ff */
[----:B------:R-:W1:Y:S02]  /*5a80*/  F2I.S64.TRUNC R4, R5 ;  /* 0x0000000500047311 */ /* 0x000e64000020d900 */
[----:B-1----:R1:W-:Y:S01]  /*5a90*/  STG.E.64 desc[UR36][R2.64], R4 ;  /* 0x0000000402007986 */ /* 0x0023e2000c101b24 */
[----:B------:R-:W-:Y:S05]  /*5aa0*/  BRA `(.L_x_114) ;  /* 0x0000000c00447947 */ /* 0x000fea0003800000 */
.L_x_116:
[----:B-1----:R-:W-:-:S06]  /*5ab0*/  IMAD.U32 R5, R5, 0x10000, RZ ;  /* 0x0001000005057824 */ /* 0x002fcc00078e00ff */
[----:B------:R-:W1:Y:S02]  /*5ac0*/  F2I.FTZ.TRUNC.NTZ R5, R5 ;  /* 0x0000000500057305 */ /* 0x000e64000021f100 */
[----:B-1----:R1:W-:Y:S01]  /*5ad0*/  STG.E desc[UR36][R2.64], R5 ;  /* 0x0000000502007986 */ /* 0x0023e2000c101924 */
[----:B------:R-:W-:Y:S05]  /*5ae0*/  BRA `(.L_x_114) ;  /* 0x0000000c00347947 */ /* 0x000fea0003800000 */
.L_x_115:
[----:B-1----:R-:W-:-:S06]  /*5af0*/  IMAD.U32 R5, R5, 0x10000, RZ ;  /* 0x0001000005057824 */ /* 0x002fcc00078e00ff */
[----:B------:R-:W1:Y:S02]  /*5b00*/  F2I.FTZ.TRUNC.NTZ R5, R5 ;  /* 0x0000000500057305 */ /* 0x000e64000021f100 */
[----:B-1----:R1:W-:Y:S01]  /*5b10*/  STG.E.U16 desc[UR36][R2.64], R5 ;  /* 0x0000000502007986 */ /* 0x0023e2000c101524 */
[----:B------:R-:W-:Y:S05]  /*5b20*/  BRA `(.L_x_114) ;  /* 0x0000000c00247947 */ /* 0x000fea0003800000 */
.L_x_110:
        /* <DEDUP_REMOVED lines=9> */
.L_x_118:
[----:B01----:R-:W-:-:S05]  /*5bc0*/  IMAD.U32 R0, R5, 0x10000, RZ ;  /* 0x0001000005007824 */ /* 0x003fca00078e00ff */
[----:B------:R-:W-:-:S05]  /*5bd0*/  F2FP.F16.F32.PACK_AB R0, RZ, R0 ;  /* 0x00000000ff00723e */ /* 0x000fca00000000ff */
[----:B------:R0:W-:Y:S01]  /*5be0*/  STG.E.U16 desc[UR36][R2.64], R0 ;  /* 0x0000000002007986 */ /* 0x0001e2000c101524 */
[----:B------:R-:W-:Y:S05]  /*5bf0*/  BRA `(.L_x_114) ;  /* 0x0000000800f07947 */ /* 0x000fea0003800000 */
.L_x_117:
[----:B------:R-:W-:-:S09]  /*5c00*/  UISETP.NE.AND UP0, UPT, UR4, 0x7, UPT ;  /* 0x000000070400788c */ /* 0x000fd2000bf05270 */
[----:B------:R-:W-:Y:S05]  /*5c10*/  BRA.U !UP0, `(.L_x_119) ;  /* 0x0000000108347547 */ /* 0x000fea000b800000 */
[----:B------:R-:W-:-:S09]  /*5c20*/  UISETP.NE.AND UP0, UPT, UR4, 0x8, UPT ;  /* 0x000000080400788c */ /* 0x000fd2000bf05270 */
[----:B------:R-:W-:Y:S05]  /*5c30*/  BRA.U !UP0, `(.L_x_120) ;  /* 0x0000000108187547 */ /* 0x000fea000b800000 */
[----:B------:R-:W-:-:S09]  /*5c40*/  UISETP.NE.AND UP0, UPT, UR4, 0x9, UPT ;  /* 0x000000090400788c */ /* 0x000fd2000bf05270 */
[----:B------:R-:W-:Y:S05]  /*5c50*/  BRA.U UP0, `(.L_x_113) ;  /* 0x0000000500fc7547 */ /* 0x000fea000b800000 */
[----:B-1----:R-:W-:Y:S01]  /*5c60*/  IMAD.U32 R4, R5, 0x10000, RZ ;  /* 0x0001000005047824 */ /* 0x002fe200078e00ff */
[----:B------:R-:W-:-:S05]  /*5c70*/  MOV R5, RZ ;  /* 0x000000ff00057202 */ /* 0x000fca0000000f00 */
[----:B------:R1:W-:Y:S01]  /*5c80*/  STG.E.64 desc[UR36][R2.64], R4 ;  /* 0x0000000402007986 */ /* 0x0003e2000c101b24 */
[----:B------:R-:W-:Y:S05]  /*5c90*/  BRA `(.L_x_114) ;  /* 0x0000000800c87947 */ /* 0x000fea0003800000 */
.L_x_120:
[----:B-1----:R-:W-:-:S05]  /*5ca0*/  IMAD.U32 R5, R5, 0x10000, RZ ;  /* 0x0001000005057824 */ /* 0x002fca00078e00ff */
[----:B------:R-:W-:-:S04]  /*5cb0*/  F2FP.F16.F32.PACK_AB R5, RZ, R5 ;  /* 0x00000005ff05723e */ /* 0x000fc800000000ff */
[----:B------:R-:W-:-:S05]  /*5cc0*/  PRMT R5, R5, 0x5410, RZ ;  /* 0x0000541005057816 */ /* 0x000fca00000000ff */
[----:B------:R1:W-:Y:S01]  /*5cd0*/  STG.E desc[UR36][R2.64], R5 ;  /* 0x0000000502007986 */ /* 0x0003e2000c101924 */
[----:B------:R-:W-:Y:S05]  /*5ce0*/  BRA `(.L_x_114) ;  /* 0x0000000800b47947 */ /* 0x000fea0003800000 */
.L_x_119:
[----:B-1----:R-:W-:-:S04]  /*5cf0*/  IMAD.U32 R4, R5, 0x10000, RZ ;  /* 0x0001000005047824 */ /* 0x002fc800078e00ff */
[----:B------:R-:W-:-:S06]  /*5d00*/  FMUL.FTZ R4, R4, 1 ;  /* 0x3f80000004047820 */ /* 0x000fcc0000410000 */
[----:B------:R-:W1:Y:S02]  /*5d10*/  F2F.F64.F32 R4, R4 ;  /* 0x0000000400047310 */ /* 0x000e640000201800 */
[----:B-1----:R1:W-:Y:S01]  /*5d20*/  STG.E.64 desc[UR36][R2.64], R4 ;  /* 0x0000000402007986 */ /* 0x0023e2000c101b24 */
[----:B------:R-:W-:Y:S05]  /*5d30*/  BRA `(.L_x_114) ;  /* 0x0000000800a07947 */ /* 0x000fea0003800000 */
.L_x_109:
[----:B------:R-:W-:-:S09]  /*5d40*/  UISETP.GT.AND UP0, UPT, UR4, 0x18, UPT ;  /* 0x000000180400788c */ /* 0x000fd2000bf04270 */
[----:B------:R-:W-:Y:S05]  /*5d50*/  BRA.U !UP0, `(.L_x_121) ;  /* 0x0000000508607547 */ /* 0x000fea000b800000 */
        /* <DEDUP_REMOVED lines=12> */
.L_x_124:
[----:B-1----:R-:W-:Y:S01]  /*5e20*/  IMAD.U32 R5, R5, 0x10000, RZ ;  /* 0x0001000005057824 */ /* 0x002fe200078e00ff */
[----:B------:R-:W-:Y:S01]  /*5e30*/  BSSY.RECONVERGENT B0, `(.L_x_125) ;  /* 0x0000013000007945 */ /* 0x000fe20003800200 */
[----:B0-----:R-:W-:-:S03]  /*5e40*/  IMAD.MOV.U32 R0, RZ, RZ, 0x80 ;  /* 0x00000080ff007424 */ /* 0x001fc600078e00ff */
[----:B------:R-:W-:-:S04]  /*5e50*/  LOP3.LUT R4, R5, 0x7fffffff, RZ, 0xc0, !PT ;  /* 0x7fffffff05047812 */ /* 0x000fc800078ec0ff */
[----:B------:R-:W-:-:S13]  /*5e60*/  ISETP.GT.U32.AND P0, PT, R4, 0x437fffff, PT ;  /* 0x437fffff0400780c */ /* 0x000fda0003f04070 */
[----:B------:R-:W-:Y:S05]  /*5e70*/  @P0 BRA `(.L_x_126) ;  /* 0x0000000000380947 */ /* 0x000fea0003800000 */
[----:B------:R-:W-:-:S13]  /*5e80*/  ISETP.GE.U32.AND P0, PT, R4, 0x3c000000, PT ;  /* 0x3c0000000400780c */ /* 0x000fda0003f06070 */
[----:B------:R-:W-:-:S04]  /*5e90*/  @P0 SHF.R.U32.HI R0, RZ, 0x14, R5 ;  /* 0x00000014ff000819 */ /* 0x000fc80000011605 */
[----:B------:R-:W-:-:S04]  /*5ea0*/  @P0 LOP3.LUT R0, R0, 0x1, RZ, 0xc0, !PT ;  /* 0x0000000100000812 */ /* 0x000fc800078ec0ff */
[----:B------:R-:W-:-:S04]  /*5eb0*/  @P0 IADD3 R0, PT, PT, R5, 0x487ffff, R0 ;  /* 0x0487ffff05000810 */ /* 0x000fc80007ffe000 */
[----:B------:R-:W-:-:S04]  /*5ec0*/  @P0 SHF.R.U32.HI R0, RZ, 0x14, R0 ;  /* 0x00000014ff000819 */ /* 0x000fc80000011600 */
[----:B------:R-:W-:Y:S01]  /*5ed0*/  @P0 LOP3.LUT R0, R0, 0xff, RZ, 0xc0, !PT ;  /* 0x000000ff00000812 */ /* 0x000fe200078ec0ff */
[----:B------:R-:W-:Y:S06]  /*5ee0*/  @P0 BRA `(.L_x_127) ;  /* 0x0000000000140947 */ /* 0x000fec0003800000 */
[----:B------:R-:W-:-:S05]  /*5ef0*/  FADD.FTZ R0, R4, 8192 ;  /* 0x4600000004007421 */ /* 0x000fca0000010000 */
[----:B------:R-:W-:Y:S02]  /*5f00*/  LOP3.LUT P0, R4, R0, 0xff, RZ, 0xc0, !PT ;  /* 0x000000ff00047812 */ /* 0x000fe4000780c0ff */
[----:B------:R-:W-:-:S11]  /*5f10*/  PRMT R0, RZ, 0x7610, R0 ;  /* 0x00007610ff007816 */ /* 0x000fd60000000000 */
[----:B------:R-:W-:Y:S05]  /*5f20*/  @!P0 BRA `(.L_x_126) ;  /* 0x00000000000c8947 */ /* 0x000fea0003800000 */
[----:B------:R-:W-:-:S07]  /*5f30*/  MOV R0, R4 ;  /* 0x0000000400007202 */ /* 0x000fce0000000f00 */
.L_x_127:
[----:B------:R-:W-:-:S04]  /*5f40*/  SHF.R.U32.HI R5, RZ, 0x18, R5 ;  /* 0x00000018ff057819 */ /* 0x000fc80000011605 */
[----:B------:R-:W-:-:S07]  /*5f50*/  LOP3.LUT R0, R0, 0x80, R5, 0xf8, !PT ;  /* 0x0000008000007812 */ /* 0x000fce00078ef805 */
.L_x_126:
[----:B------:R-:W-:Y:S05]  /*5f60*/  BSYNC.RECONVERGENT B0 ;  /* 0x0000000000007941 */ /* 0x000fea0003800200 */
.L_x_125:
[----:B------:R0:W-:Y:S01]  /*5f70*/  STG.E.U8 desc[UR36][R2.64], R0 ;  /* 0x0000000002007986 */ /* 0x0001e2000c101124 */
[----:B------:R-:W-:Y:S05]  /*5f80*/  BRA `(.L_x_114) ;  /* 0x00000008000c7947 */ /* 0x000fea0003800000 */
.L_x_123:
        /* <DEDUP_REMOVED lines=18> */
.L_x_130:
[----:B------:R-:W-:-:S04]  /*60b0*/  SHF.R.U32.HI R5, RZ, 0x18, R5 ;  /* 0x00000018ff057819 */ /* 0x000fc80000011605 */
[----:B------:R-:W-:-:S07]  /*60c0*/  LOP3.LUT R0, R0, 0x80, R5, 0xf8, !PT ;  /* 0x0000008000007812 */ /* 0x000fce00078ef805 */
.L_x_129:
[----:B------:R-:W-:Y:S05]  /*60d0*/  BSYNC.RECONVERGENT B0 ;  /* 0x0000000000007941 */ /* 0x000fea0003800200 */
.L_x_128:
[----:B------:R0:W-:Y:S01]  /*60e0*/  STG.E.U8 desc[UR36][R2.64], R0 ;  /* 0x0000000002007986 */ /* 0x0001e2000c101124 */
[----:B------:R-:W-:Y:S05]  /*60f0*/  BRA `(.L_x_114) ;  /* 0x0000000400b07947 */ /* 0x000fea0003800000 */
.L_x_122:
[----:B------:R-:W-:-:S09]  /*6100*/  UISETP.NE.AND UP0, UPT, UR4, 0x1c, UPT ;  /* 0x0000001c0400788c */ /* 0x000fd2000bf05270 */
[----:B------:R-:W-:Y:S05]  /*6110*/  BRA.U !UP0, `(.L_x_131) ;  /* 0x0000000108607547 */ /* 0x000fea000b800000 */
[----:B------:R-:W-:-:S09]  /*6120*/  UISETP.NE.AND UP0, UPT, UR4, 0x1d, UPT ;  /* 0x0000001d0400788c */ /* 0x000fd2000bf05270 */
[----:B------:R-:W-:Y:S05]  /*6130*/  BRA.U !UP0, `(.L_x_132) ;  /* 0x0000000108487547 */ /* 0x000fea000b800000 */
[----:B------:R-:W-:-:S09]  /*6140*/  UISETP.NE.AND UP0, UPT, UR4, 0x2c, UPT ;  /* 0x0000002c0400788c */ /* 0x000fd2000bf05270 */
[----:B------:R-:W-:Y:S05]  /*6150*/  BRA.U UP0, `(.L_x_113) ;  /* 0x0000000100bc7547 */ /* 0x000fea000b800000 */
        /* <DEDUP_REMOVED lines=16> */
.L_x_132:
[----:B-1----:R-:W-:-:S06]  /*6260*/  SHF.L.U32 R5, R5, 0x10, RZ ;  /* 0x0000001005057819 */ /* 0x002fcc00000006ff */
[----:B------:R-:W1:Y:S02]  /*6270*/  F2I.U64.TRUNC R4, R5 ;  /* 0x0000000500047311 */ /* 0x000e64000020d800 */
[----:B-1----:R1:W-:Y:S01]  /*6280*/  STG.E.64 desc[UR36][R2.64], R4 ;  /* 0x0000000402007986 */ /* 0x0023e2000c101b24 */
[----:B------:R-:W-:Y:S05]  /*6290*/  BRA `(.L_x_114) ;  /* 0x0000000400487947 */ /* 0x000fea0003800000 */
.L_x_131:
[----:B-1----:R-:W-:-:S06]  /*62a0*/  IMAD.U32 R5, R5, 0x10000, RZ ;  /* 0x0001000005057824 */ /* 0x002fcc00078e00ff */
[----:B------:R-:W1:Y:S02]  /*62b0*/  F2I.FTZ.U32.TRUNC.NTZ R5, R5 ;  /* 0x0000000500057305 */ /* 0x000e64000021f000 */
[----:B-1----:R1:W-:Y:S01]  /*62c0*/  STG.E desc[UR36][R2.64], R5 ;  /* 0x0000000502007986 */ /* 0x0023e2000c101924 */
[----:B------:R-:W-:Y:S05]  /*62d0*/  BRA `(.L_x_114) ;  /* 0x0000000400387947 */ /* 0x000fea0003800000 */
.L_x_121:
        /* <DEDUP_REMOVED lines=11> */
.L_x_134:
[----:B-1----:R-:W-:Y:S02]  /*6390*/  SHF.L.U32 R5, R5, 0x10, RZ ;  /* 0x0000001005057819 */ /* 0x002fe400000006ff */
[----:B------:R-:W-:-:S03]  /*63a0*/  CS2R R6, SRZ ;  /* 0x0000000000067805 */ /* 0x000fc6000001ff00 */
[----:B------:R-:W-:-:S06]  /*63b0*/  FMUL.FTZ R5, R5, 1 ;  /* 0x3f80000005057820 */ /* 0x000fcc0000410000 */
[----:B------:R-:W1:Y:S02]  /*63c0*/  F2F.F64.F32 R4, R5 ;  /* 0x0000000500047310 */ /* 0x000e640000201800 */
[----:B-1----:R1:W-:Y:S01]  /*63d0*/  STG.E.128 desc[UR36][R2.64], R4 ;  /* 0x0000000402007986 */ /* 0x0023e2000c101d24 */
[----:B------:R-:W-:Y:S05]  /*63e0*/  BRA `(.L_x_114) ;  /* 0x0000000000f47947 */ /* 0x000fea0003800000 */
.L_x_133:
[----:B------:R-:W-:-:S09]  /*63f0*/  UISETP.NE.AND UP0, UPT, UR4, 0xf, UPT ;  /* 0x0000000f0400788c */ /* 0x000fd2000bf05270 */
[----:B------:R-:W-:Y:S05]  /*6400*/  BRA.U !UP0, `(.L_x_135) ;  /* 0x0000000108e87547 */ /* 0x000fea000b800000 */
[----:B------:R-:W-:-:S09]  /*6410*/  UISETP.NE.AND UP0, UPT, UR4, 0x17, UPT ;  /* 0x000000170400788c */ /* 0x000fd2000bf05270 */
[----:B------:R-:W-:Y:S05]  /*6420*/  BRA.U !UP0, `(.L_x_136) ;  /* 0x0000000108907547 */ /* 0x000fea000b800000 */
[----:B------:R-:W-:-:S09]  /*6430*/  UISETP.NE.AND UP0, UPT, UR4, 0x18, UPT ;  /* 0x000000180400788c */ /* 0x000fd2000bf05270 */
[----:B------:R-:W-:Y:S05]  /*6440*/  BRA.U !UP0, `(.L_x_137) ;  /* 0x0000000108447547 */ /* 0x000fea000b800000 */
.L_x_113:
[----:B0-----:R-:W-:Y:S01]  /*6450*/  MOV R0, 0x0 ;  /* 0x0000000000007802 */ /* 0x001fe20000000f00 */
[----:B------:R-:W0:Y:S01]  /*6460*/  LDCU.64 UR4, c[0x4][0x128] ;  /* 0x01002500ff0477ac */ /* 0x000e220008000a00 */
[----:B------:R-:W-:Y:S02]  /*6470*/  HFMA2 R13, -RZ, RZ, 0, 0 ;  /* 0x00000000ff0d7431 */ /* 0x000fe400000001ff */
[----:B------:R-:W-:Y:S01]  /*6480*/  IMAD.MOV.U32 R8, RZ, RZ, 0x65 ;  /* 0x00000065ff087424 */ /* 0x000fe200078e00ff */
[----:B------:R2:W3:Y:S01]  /*6490*/  LDC.64 R2, c[0x4][R0] ;  /* 0x0100000000027b82 */ /* 0x0004e20000000a00 */
[----:B------:R-:W4:Y:S01]  /*64a0*/  LDCU.64 UR6, c[0x4][0x130] ;  /* 0x01002600ff0677ac */ /* 0x000f220008000a00 */
[----:B------:R-:W-:Y:S01]  /*64b0*/  IMAD.MOV.U32 R12, RZ, RZ, 0x1 ;  /* 0x00000001ff0c7424 */ /* 0x000fe200078e00ff */
[----:B------:R-:W5:Y:S01]  /*64c0*/  LDCU.64 UR8, c[0x4][0x40] ;  /* 0x01000800ff0877ac */ /* 0x000f620008000a00 */
[----:B0-----:R-:W-:Y:S02]  /*64d0*/  IMAD.U32 R4, RZ, RZ, UR4 ;  /* 0x00000004ff047e24 */ /* 0x001fe4000f8e00ff */
[----:B-1----:R-:W-:Y:S01]  /*64e0*/  IMAD.U32 R5, RZ, RZ, UR5 ;  /* 0x00000005ff057e24 */ /* 0x002fe2000f8e00ff */
[----:B----4-:R-:W-:Y:S01]  /*64f0*/  MOV R6, UR6 ;  /* 0x0000000600067c02 */ /* 0x010fe20008000f00 */
[----:B------:R-:W-:-:S02]  /*6500*/  IMAD.U32 R7, RZ, RZ, UR7 ;  /* 0x00000007ff077e24 */ /* 0x000fc4000f8e00ff */
[----:B-----5:R-:W-:Y:S01]  /*6510*/  IMAD.U32 R10, RZ, RZ, UR8 ;  /* 0x00000008ff0a7e24 */ /* 0x020fe2000f8e00ff */
[----:B--2---:R-:W-:-:S07]  /*6520*/  MOV R11, UR9 ;  /* 0x00000009000b7c02 */ /* 0x004fce0008000f00 */
[----:B------:R-:W-:-:S07]  /*6530*/  LEPC R20, `(.L_x_138) ;  /* 0x000000001014794e */ /* 0x000fce0000000000 */
[----:B---3--:R-:W-:Y:S05]  /*6540*/  CALL.ABS.NOINC R2 ;  /* 0x0000000002007343 */ /* 0x008fea0003c00000 */
.L_x_138:
[----:B------:R-:W-:Y:S05]  /*6550*/  BRA `(.L_x_114) ;  /* 0x0000000000987947 */ /* 0x000fea0003800000 */
.L_x_137:
[----:B-1----:R-:W-:Y:S01]  /*6560*/  IMAD.U32 R7, R5, 0x10000, RZ ;  /* 0x0001000005077824 */ /* 0x002fe200078e00ff */
[----:B------:R-:W-:Y:S01]  /*6570*/  BSSY.RECONVERGENT B0, `(.L_x_139) ;  /* 0x000000c000007945 */ /* 0x000fe20003800200 */
[----:B0-----:R-:W-:-:S03]  /*6580*/  IMAD.MOV.U32 R0, RZ, RZ, 0x7f ;  /* 0x0000007fff007424 */ /* 0x001fc600078e00ff */
[----:B------:R-:W-:Y:S02]  /*6590*/  LOP3.LUT R4, R7, 0x7fffffff, RZ, 0xc0, !PT ;  /* 0x7fffffff07047812 */ /* 0x000fe400078ec0ff */
[----:B------:R-:W-:Y:S02]  /*65a0*/  SHF.R.U32.HI R5, RZ, 0x18, R7 ;  /* 0x00000018ff057819 */ /* 0x000fe40000011607 */
[----:B------:R-:W-:-:S13]  /*65b0*/  ISETP.GT.U32.AND P0, PT, R4, 0x43efffff, PT ;  /* 0x43efffff0400780c */ /* 0x000fda0003f04070 */
[----:B------:R-:W-:Y:S05]  /*65c0*/  @P0 BRA `(.L_x_140) ;  /* 0x0000000000180947 */ /* 0x000fea0003800000 */
[----:B------:R-:W-:-:S13]  /*65d0*/  ISETP.GE.U32.AND P0, PT, R4, 0x3c800000, PT ;  /* 0x3c8000000400780c */ /* 0x000fda0003f06070 */
[----:B------:R-:W-:-:S04]  /*65e0*/  @P0 SHF.R.U32.HI R0, RZ, 0x14, R7 ;  /* 0x00000014ff000819 */ /* 0x000fc80000011607 */
[----:B------:R-:W-:-:S04]  /*65f0*/  @P0 LOP3.LUT R0, R0, 0x1, RZ, 0xc0, !PT ;  /* 0x0000000100000812 */ /* 0x000fc800078ec0ff */
[----:B------:R-:W-:-:S04]  /*6600*/  @P0 IADD3 R0, PT, PT, R7, 0x407ffff, R0 ;  /* 0x0407ffff07000810 */ /* 0x000fc80007ffe000 */
[----:B------:R-:W-:Y:S01]  /*6610*/  @P0 SHF.R.U32.HI R0, RZ, 0x14, R0 ;  /* 0x00000014ff000819 */ /* 0x000fe20000011600 */
[----:B------:R-:W-:-:S07]  /*6620*/  @!P0 FADD.FTZ R0, R4, 16384 ;  /* 0x4680000004008421 */ /* 0x000fce0000010000 */
.L_x_140:
[----:B------:R-:W-:Y:S05]  /*6630*/  BSYNC.RECONVERGENT B0 ;  /* 0x0000000000007941 */ /* 0x000fea0003800200 */
.L_x_139:
[----:B------:R-:W-:-:S05]  /*6640*/  LOP3.LUT R5, R0, 0x80, R5, 0xf8, !PT ;  /* 0x0000008000057812 */ /* 0x000fca00078ef805 */
[----:B------:R3:W-:Y:S01]  /*6650*/  STG.E.U8 desc[UR36][R2.64], R5 ;  /* 0x0000000502007986 */ /* 0x0007e2000c101124 */
[----:B------:R-:W-:Y:S05]  /*6660*/  BRA `(.L_x_114) ;  /* 0x0000000000547947 */ /* 0x000fea0003800000 */
.L_x_136:
[----:B-1----:R-:W-:Y:S01]  /*6670*/  SHF.L.U32 R5, R5, 0x10, RZ ;  /* 0x0000001005057819 */ /* 0x002fe200000006ff */
[----:B------:R-:W-:Y:S03]  /*6680*/  BSSY.RECONVERGENT B0, `(.L_x_141) ;  /* 0x000000e000007945 */ /* 0x000fe60003800200 */
[----:B------:R-:W-:-:S04]  /*6690*/  LOP3.LUT R4, R5, 0x7fffffff, RZ, 0xc0, !PT ;  /* 0x7fffffff05047812 */ /* 0x000fc800078ec0ff */
[----:B------:R-:W-:-:S13]  /*66a0*/  ISETP.GT.U32.AND P0, PT, R4, 0x477fffff, PT ;  /* 0x477fffff0400780c */ /* 0x000fda0003f04070 */
[----:B------:R-:W-:Y:S05]  /*66b0*/  @P0 BRA `(.L_x_142) ;  /* 0x00000000001c0947 */ /* 0x000fea0003800000 */
[----:B------:R-:W-:-:S13]  /*66c0*/  ISETP.GE.U32.AND P0, PT, R4, 0x38800000, PT ;  /* 0x388000000400780c */ /* 0x000fda0003f06070 */
[----:B0-----:R-:W-:-:S04]  /*66d0*/  @P0 SHF.R.U32.HI R0, RZ, 0x15, R5 ;  /* 0x00000015ff000819 */ /* 0x001fc80000011605 */
[----:B------:R-:W-:-:S04]  /*66e0*/  @P0 LOP3.LUT R0, R0, 0x1, RZ, 0xc0, !PT ;  /* 0x0000000100000812 */ /* 0x000fc800078ec0ff */
[----:B------:R-:W-:-:S04]  /*66f0*/  @P0 IADD3 R0, PT, PT, R5, 0x80fffff, R0 ;  /* 0x080fffff05000810 */ /* 0x000fc80007ffe000 */
[----:B------:R-:W-:Y:S01]  /*6700*/  @P0 SHF.R.U32.HI R0, RZ, 0x15, R0 ;  /* 0x00000015ff000819 */ /* 0x000fe20000011600 */
[----:B------:R-:W-:Y:S01]  /*6710*/  @!P0 FADD.FTZ R0, R4, 128 ;  /* 0x4300000004008421 */ /* 0x000fe20000010000 */
[----:B------:R-:W-:Y:S06]  /*6720*/  BRA `(.L_x_143) ;  /* 0x00000000000c7947 */ /* 0x000fec0003800000 */
.L_x_142:
[----:B0-----:R-:W-:Y:S01]  /*6730*/  IMAD.MOV.U32 R0, RZ, RZ, 0x7f ;  /* 0x0000007fff007424 */ /* 0x001fe200078e00ff */
[----:B------:R-:W-:-:S04]  /*6740*/  ISETP.GT.U32.AND P0, PT, R4, 0x7f800000, PT ;  /* 0x7f8000000400780c */ /* 0x000fc80003f04070 */
[----:B------:R-:W-:-:S09]  /*6750*/  SEL R0, R0, 0x7c, P0 ;  /* 0x0000007c00007807 */ /* 0x000fd20000000000 */
.L_x_143:
[----:B------:R-:W-:Y:S05]  /*6760*/  BSYNC.RECONVERGENT B0 ;  /* 0x0000000000007941 */ /* 0x000fea0003800200 */
.L_x_141:
[----:B------:R-:W-:-:S04]  /*6770*/  SHF.R.U32.HI R5, RZ, 0x18, R5 ;  /* 0x00000018ff057819 */ /* 0x000fc80000011605 */
[----:B------:R-:W-:-:S05]  /*6780*/  LOP3.LUT R5, R0, 0x80, R5, 0xf8, !PT ;  /* 0x0000008000057812 */ /* 0x000fca00078ef805 */
[----:B------:R2:W-:Y:S01]  /*6790*/  STG.E.U8 desc[UR36][R2.64], R5 ;  /* 0x0000000502007986 */ /* 0x0005e2000c101124 */
[----:B------:R-:W-:Y:S05]  /*67a0*/  BRA `(.L_x_114) ;  /* 0x0000000000047947 */ /* 0x000fea0003800000 */
.L_x_135:
[----:B-1----:R1:W-:Y:S02]  /*67b0*/  STG.E.U16 desc[UR36][R2.64], R5 ;  /* 0x0000000502007986 */ /* 0x0023e4000c101524 */
.L_x_114:
[----:B------:R-:W-:-:S07]  /*67c0*/  VIADD R17, R17, 0x80 ;  /* 0x0000008011117836 */ /* 0x000fce0000000000 */
.L_x_74:
[----:B------:R-:W-:Y:S05]  /*67d0*/  BSYNC.RECONVERGENT B6 ;  /* 0x0000000000067941 */ /* 0x000fea0003800200 */
.L_x_73:
[----:B------:R-:W5:Y:S01]  /*67e0*/  LDCU UR4, c[0x0][0x380] ;  /* 0x00007000ff0477ac */ /* 0x000f620008000800 */
[----:B------:R-:W-:Y:S01]  /*67f0*/  BSSY.RECONVERGENT B6, `(.L_x_144) ;  /* 0x0000336000067945 */ /* 0x000fe20003800200 */
[----:B-----5:R-:W-:-:S13]  /*6800*/  ISETP.GE.AND P0, PT, R17, UR4, PT ;  /* 0x0000000411007c0c */ /* 0x020fda000bf06270 */
[----:B------:R-:W-:Y:S05]  /*6810*/  @P0 BRA `(.L_x_145) ;  /* 0x0000003000cc0947 */ /* 0x000fea0003800000 */
[----:B------:R-:W5:Y:S01]  /*6820*/  LDCU UR4, c[0x0][0x388] ;  /* 0x00007100ff0477ac */ /* 0x000f620008000800 */
[----:B0-----:R-:W-:Y:S01]  /*6830*/  MOV R0, RZ ;  /* 0x000000ff00007202 */ /* 0x001fe20000000f00 */
[----:B------:R-:W-:Y:S01]  /*6840*/  IMAD.MOV.U32 R16, RZ, RZ, RZ ;  /* 0x000000ffff107224 */ /* 0x000fe200078e00ff */
[----:B-----5:R-:W-:-:S09]  /*6850*/  UISETP.NE.AND UP0, UPT, UR4, URZ, UPT ;  /* 0x000000ff0400728c */ /* 0x020fd2000bf05270 */
[----:B------:R-:W-:Y:S05]  /*6860*/  BRA.U !UP0, `(.L_x_146) ;  /* 0x0000001108a87547 */ /* 0x000fea000b800000 */
[----:B------:R-:W1:Y:S01]  /*6870*/  LDCU.64 UR4, c[0x0][0x390] ;  /* 0x00007200ff0477ac */ /* 0x000e620008000a00 */
[----:B------:R-:W-:Y:S01]  /*6880*/  IMAD.MOV.U32 R16, RZ, RZ, RZ ;  /* 0x000000ffff107224 */ /* 0x000fe200078e00ff */
[----:B------:R-:W0:Y:S01]  /*6890*/  LDCU UR6, c[0x0][0x38c] ;  /* 0x00007180ff0677ac */ /* 0x000e220008000800 */
[----:B------:R-:W5:Y:S01]  /*68a0*/  LDCU.64 UR8, c[0x0][0x4b8] ;  /* 0x00009700ff0877ac */ /* 0x000f620008000a00 */
[----:B------:R-:W-:Y:S01]  /*68b0*/  UISETP.NE.AND UP0, UPT, UR41, URZ, UPT ;  /* 0x000000ff2900728c */ /* 0x000fe2000bf05270 */
[----:B-1234-:R-:W-:-:S05]  /*68c0*/  IMAD.HI.U32 R2, R17, UR4, R16 ;  /* 0x0000000411027c27 */ /* 0x01efca000f8e0010 */
[----:B------:R-:W-:-:S04]  /*68d0*/  SHF.R.U32.HI R3, RZ, UR5, R2 ;  /* 0x00000005ff037c19 */ /* 0x000fc80008011602 */
[----:B------:R-:W-:-:S05]  /*68e0*/  IADD3 R0, PT, PT, -R3, RZ, RZ ;  /* 0x000000ff03007210 */ /* 0x000fca0007ffe1ff */
        /* <DEDUP_REMOVED lines=34> */
[----:B-1----:R-:W-:-:S04]  /*6b10*/  SHF.R.U32.HI R5, RZ, UR4, R4 ;  /* 0x00000004ff057c19 */ /* 0x002fc80008011604 */
[----:B------:R-:W-:-:S05]  /*6b20*/  IADD3 R2, PT, PT, -R5, RZ, RZ ;  /* 0x000000ff05027210 */ /* 0x000fca0007ffe1ff */
        /* <DEDUP_REMOVED lines=254> */
.L_x_146:
        /* <DEDUP_REMOVED lines=18> */
.L_x_150:
[----:B------:R-:W2:Y:S02]  /*7c30*/  LDG.E.U8 R2, desc[UR36][R2.64] ;  /* 0x0000002402027981 */ /* 0x000ea4000c1e1100 */
[----:B--2---:R-:W-:-:S04]  /*7c40*/  I2FP.F32.U32 R0, R2 ;  /* 0x0000000200007245 */ /* 0x004fc80000201000 */
[----:B------:R-:W-:Y:S01]  /*7c50*/  F2FP.BF16.F32.PACK_AB R0, RZ, R0 ;  /* 0x00000000ff00723e */ /* 0x000fe200000010ff */
[----:B------:R-:W-:Y:S06]  /*7c60*/  BRA `(.L_x_152) ;  /* 0x0000000c00a47947 */ /* 0x000fec0003800000 */
.L_x_149:
        /* <DEDUP_REMOVED lines=10> */
.L_x_154:
[----:B------:R-:W2:Y:S02]  /*7d10*/  LDG.E R2, desc[UR36][R2.64] ;  /* 0x0000002402027981 */ /* 0x000ea4000c1e1900 */
[----:B--2---:R-:W-:-:S04]  /*7d20*/  I2FP.F32.S32 R0, R2 ;  /* 0x0000000200007245 */ /* 0x004fc80000201400 */
[----:B------:R-:W-:Y:S01]  /*7d30*/  F2FP.BF16.F32.PACK_AB R0, RZ, R0 ;  /* 0x00000000ff00723e */ /* 0x000fe200000010ff */
[----:B------:R-:W-:Y:S06]  /*7d40*/  BRA `(.L_x_152) ;  /* 0x0000000c006c7947 */ /* 0x000fec0003800000 */
.L_x_153:
[----:B------:R-:W2:Y:S02]  /*7d50*/  LDG.E.U16 R2, desc[UR36][R2.64] ;  /* 0x0000002402027981 */ /* 0x000ea4000c1e1500 */
[----:B--2---:R-:W0:Y:S02]  /*7d60*/  I2F.S16 R0, R2 ;  /* 0x0000000200007306 */ /* 0x004e240000101400 */
[----:B0-----:R-:W-:Y:S01]  /*7d70*/  F2FP.BF16.F32.PACK_AB R0, RZ, R0 ;  /* 0x00000000ff00723e */ /* 0x001fe200000010ff */
[----:B------:R-:W-:Y:S06]  /*7d80*/  BRA `(.L_x_152) ;  /* 0x0000000c005c7947 */ /* 0x000fec0003800000 */
.L_x_148:
        /* <DEDUP_REMOVED lines=9> */
.L_x_156:
[----:B------:R-:W2:Y:S02]  /*7e20*/  LDG.E.U16 R0, desc[UR36][R2.64] ;  /* 0x0000002402007981 */ /* 0x000ea4000c1e1500 */
[----:B--2---:R-:W-:-:S05]  /*7e30*/  HADD2.F32 R0, -RZ, R0.H0_H0 ;  /* 0x20000000ff007230 */ /* 0x004fca0000004100 */
[----:B------:R-:W-:Y:S01]  /*7e40*/  F2FP.BF16.F32.PACK_AB R0, RZ, R0 ;  /* 0x00000000ff00723e */ /* 0x000fe200000010ff */
[----:B------:R-:W-:Y:S06]  /*7e50*/  BRA `(.L_x_152) ;  /* 0x0000000c00287947 */ /* 0x000fec0003800000 */
.L_x_155:
        /* <DEDUP_REMOVED lines=9> */
.L_x_158:
[----:B------:R-:W2:Y:S02]  /*7ef0*/  LDG.E.U16 R2, desc[UR36][R2.64] ;  /* 0x0000002402027981 */ /* 0x000ea4000c1e1500 */
[----:B--2---:R-:W-:-:S05]  /*7f00*/  HADD2.F32 R0, -RZ, R2.H0_H0 ;  /* 0x20000002ff007230 */ /* 0x004fca0000004100 */
[----:B------:R-:W-:Y:S01]  /*7f10*/  F2FP.BF16.F32.PACK_AB R0, RZ, R0 ;  /* 0x00000000ff00723e */ /* 0x000fe200000010ff */
[----:B------:R-:W-:Y:S06]  /*7f20*/  BRA `(.L_x_152) ;  /* 0x0000000800f47947 */ /* 0x000fec0003800000 */
.L_x_157:
        /* <DEDUP_REMOVED lines=12> */
.L_x_147:
        /* <DEDUP_REMOVED lines=13> */
.L_x_161:
        /* <DEDUP_REMOVED lines=12> */
.L_x_160:
        /* <DEDUP_REMOVED lines=14> */
[----:B------:R-:W-:-:S05]  /*8260*/  VIADD R5, R5, 0xfffffffc ;  /* 0xfffffffc05057836 */ /* 0x000fca0000000000 */
[C---:B------:R-:W-:Y:S02]  /*8270*/  SHF.L.U32 R6, R4.reuse, R5, RZ ;  /* 0x0000000504067219 */ /* 0x040fe400000006ff */
[----:B------:R-:W-:Y:S01]  /*8280*/  SHF.L.U32 R7, R5, 0x17, RZ ;  /* 0x0000001705077819 */ /* 0x000fe200000006ff */
[----:B------:R-:W-:-:S03]  /*8290*/  VIADD R5, R4, 0x1000000 ;  /* 0x0100000004057836 */ /* 0x000fc60000000000 */
        /* <DEDUP_REMOVED lines=9> */
.L_x_163:
[----:B------:R-:W2:Y:S02]  /*8330*/  LDG.E.U8 R2, desc[UR36][R2.64] ;  /* 0x0000002402027981 */ /* 0x000ea4000c1e1100 */
[C---:B--2---:R-:W-:Y:S01]  /*8340*/  SHF.L.U32 R0, R2.reuse, 0x19, RZ ;  /* 0x0000001902007819 */ /* 0x044fe200000006ff */
[----:B------:R-:W-:-:S03]  /*8350*/  IMAD.SHL.U32 R5, R2, 0x100, RZ ;  /* 0x0000010002057824 */ /* 0x000fc600078e00ff */
        /* <DEDUP_REMOVED lines=10> */
.L_x_162:
[----:B------:R0:W5:Y:S01]  /*8400*/  LDG.E.U16 R0, desc[UR36][R2.64] ;  /* 0x0000002402007981 */ /* 0x000162000c1e1500 */
[----:B------:R-:W-:Y:S05]  /*8410*/  BRA `(.L_x_152) ;  /* 0x0000000400b87947 */ /* 0x000fea0003800000 */
.L_x_159:
        /* <DEDUP_REMOVED lines=12> */
.L_x_166:
        /* <DEDUP_REMOVED lines=21> */
.L_x_170:
[----:B------:R-:W-:Y:S05]  /*8630*/  BSYNC.RECONVERGENT B1 ;  /* 0x0000000000017941 */ /* 0x000fea0003800200 */
.L_x_169:
[----:B------:R-:W-:Y:S02]  /*8640*/  SHF.L.U32 R0, R0, 0x14, RZ ;  /* 0x0000001400007819 */ /* 0x000fe400000006ff */
[----:B------:R-:W-:-:S04]  /*8650*/  LEA R2, R2, 0x3b800000, 0x17 ;  /* 0x3b80000002027811 */ /* 0x000fc800078eb8ff */
[----:B------:R-:W-:-:S07]  /*8660*/  LOP3.LUT R0, R2, R0, R7, 0xfe, !PT ;  /* 0x0000000002007212 */ /* 0x000fce00078efe07 */
.L_x_168:
[----:B------:R-:W-:Y:S05]  /*8670*/  BSYNC.RECONVERGENT B0 ;  /* 0x0000000000007941 */ /* 0x000fea0003800200 */
.L_x_167:
[----:B------:R-:W-:Y:S01]  /*8680*/  F2FP.BF16.F32.PACK_AB R0, RZ, R0 ;  /* 0x00000000ff00723e */ /* 0x000fe200000010ff */
[----:B------:R-:W-:Y:S06]  /*8690*/  BRA `(.L_x_152) ;  /* 0x0000000400187947 */ /* 0x000fec0003800000 */
.L_x_165:
        /* <DEDUP_REMOVED lines=21> */
.L_x_174:
[----:B------:R-:W-:Y:S05]  /*87f0*/  BSYNC.RECONVERGENT B1 ;  /* 0x0000000000017941 */ /* 0x000fea0003800200 */
.L_x_173:
[----:B------:R-:W-:Y:S01]  /*8800*/  IMAD.SHL.U32 R0, R0, 0x200000, RZ ;  /* 0x0020000000007824 */ /* 0x000fe200078e00ff */
[----:B------:R-:W-:-:S04]  /*8810*/  LEA R2, R2, 0x37800000, 0x17 ;  /* 0x3780000002027811 */ /* 0x000fc800078eb8ff */
[----:B------:R-:W-:-:S07]  /*8820*/  LOP3.LUT R0, R2, R0, R7, 0xfe, !PT ;  /* 0x0000000002007212 */ /* 0x000fce00078efe07 */
.L_x_172:
[----:B------:R-:W-:Y:S05]  /*8830*/  BSYNC.RECONVERGENT B0 ;  /* 0x0000000000007941 */ /* 0x000fea0003800200 */
.L_x_171:
[----:B------:R-:W-:Y:S01]  /*8840*/  F2FP.BF16.F32.PACK_AB R0, RZ, R0 ;  /* 0x00000000ff00723e */ /* 0x000fe200000010ff */
[----:B------:R-:W-:Y:S06]  /*8850*/  BRA `(.L_x_152) ;  /* 0x0000000000a87947 */ /* 0x000fec0003800000 */
.L_x_164:
        /* <DEDUP_REMOVED lines=8> */
[----:B------:R-:W-:Y:S01]  /*88e0*/  HFMA2 R0, -RZ, RZ, 3.814697265625e-06, 0 ;  /* 0x00400000ff007431 */ /* 0x000fe200000001ff */
[----:B--2---:R-:W-:-:S13]  /*88f0*/  ISETP.NE.AND P0, PT, R2, RZ, PT ;  /* 0x000000ff0200720c */ /* 0x004fda0003f05270 */
[----:B------:R-:W-:Y:S05]  /*8900*/  @!P0 BRA `(.L_x_178) ;  /* 0x00000000000c8947 */ /* 0x000fea0003800000 */
[----:B------:R-:W-:-:S13]  /*8910*/  ISETP.NE.AND P0, PT, R2, 0xff, PT ;  /* 0x000000ff0200780c */ /* 0x000fda0003f05270 */
[----:B------:R-:W-:Y:S02]  /*8920*/  @!P0 IMAD.MOV.U32 R0, RZ, RZ, 0x7f800001 ;  /* 0x7f800001ff008424 */ /* 0x000fe400078e00ff */
[----:B------:R-:W-:-:S07]  /*8930*/  @P0 IMAD.SHL.U32 R0, R2, 0x800000, RZ ;  /* 0x0080000002000824 */ /* 0x000fce00078e00ff */
.L_x_178:
[----:B------:R-:W-:Y:S05]  /*8940*/  BSYNC.RECONVERGENT B0 ;  /* 0x0000000000007941 */ /* 0x000fea0003800200 */
.L_x_177:
[----:B------:R-:W-:Y:S01]  /*8950*/  F2FP.BF16.F32.PACK_AB R0, RZ, R0 ;  /* 0x00000000ff00723e */ /* 0x000fe200000010ff */
[----:B------:R-:W-:Y:S06]  /*8960*/  BRA `(.L_x_152) ;  /* 0x0000000000647947 */ /* 0x000fec0003800000 */
.L_x_151:
[----:B------:R-:W-:Y:S01]  /*8970*/  MOV R2, 0x0 ;  /* 0x0000000000027802 */ /* 0x000fe20000000f00 */
[----:B------:R-:W0:Y:S01]  /*8980*/  LDCU.64 UR4, c[0x4][0x128] ;  /* 0x01002500ff0477ac */ /* 0x000e220008000a00 */
[----:B------:R-:W-:Y:S02]  /*8990*/  HFMA2 R8, -RZ, RZ, 0, 4.64916229248046875e-06 ;  /* 0x0000004eff087431 */ /* 0x000fe400000001ff */
[----:B------:R-:W-:Y:S01]  /*89a0*/  IMAD.MOV.U32 R12, RZ, RZ, 0x1 ;  /* 0x00000001ff0c7424 */ /* 0x000fe200078e00ff */
[----:B------:R-:W1:Y:S01]  /*89b0*/  LDCU.64 UR6, c[0x4][0x130] ;  /* 0x01002600ff0677ac */ /* 0x000e620008000a00 */
[----:B------:R-:W2:Y:S01]  /*89c0*/  LDC.64 R2, c[0x4][R2] ;  /* 0x0100000002027b82 */ /* 0x000ea20000000a00 */
[----:B------:R-:W-:Y:S01]  /*89d0*/  IMAD.MOV.U32 R13, RZ, RZ, RZ ;  /* 0x000000ffff0d7224 */ /* 0x000fe200078e00ff */
[----:B------:R-:W3:Y:S01]  /*89e0*/  LDCU.64 UR8, c[0x4][0x38] ;  /* 0x01000700ff0877ac */ /* 0x000ee20008000a00 */
[----:B0-----:R-:W-:Y:S01]  /*89f0*/  MOV R4, UR4 ;  /* 0x0000000400047c02 */ /* 0x001fe20008000f00 */
[----:B------:R-:W-:-:S02]  /*8a00*/  IMAD.U32 R5, RZ, RZ, UR5 ;  /* 0x00000005ff057e24 */ /* 0x000fc4000f8e00ff */
[----:B-1----:R-:W-:Y:S01]  /*8a10*/  IMAD.U32 R6, RZ, RZ, UR6 ;  /* 0x00000006ff067e24 */ /* 0x002fe2000f8e00ff */
[----:B------:R-:W-:Y:S01]  /*8a20*/  MOV R7, UR7 ;  /* 0x0000000700077c02 */ /* 0x000fe20008000f00 */
[----:B---3--:R-:W-:Y:S02]  /*8a30*/  IMAD.U32 R10, RZ, RZ, UR8 ;  /* 0x00000008ff0a7e24 */ /* 0x008fe4000f8e00ff */
[----:B------:R-:W-:-:S07]  /*8a40*/  IMAD.U32 R11, RZ, RZ, UR9 ;  /* 0x00000009ff0b7e24 */ /* 0x000fce000f8e00ff */
[----:B------:R-:W-:-:S07]  /*8a50*/  LEPC R20, `(.L_x_179) ;  /* 0x000000001014794e */ /* 0x000fce0000000000 */
[----:B--2---:R-:W-:Y:S05]  /*8a60*/  CALL.ABS.NOINC R2 ;  /* 0x0000000002007343 */ /* 0x004fea0003c00000 */
.L_x_179:
[----:B------:R-:W-:Y:S01]  /*8a70*/  PRMT R0, RZ, 0x7610, R0 ;  /* 0x00007610ff007816 */ /* 0x000fe20000000000 */
[----:B------:R-:W-:Y:S06]  /*8a80*/  BRA `(.L_x_152) ;  /* 0x00000000001c7947 */ /* 0x000fec0003800000 */
.L_x_176:
[----:B------:R-:W2:Y:S02]  /*8a90*/  LDG.E.64 R2, desc[UR36][R2.64] ;  /* 0x0000002402027981 */ /* 0x000ea4000c1e1b00 */
[----:B--2---:R-:W0:Y:S02]  /*8aa0*/  I2F.U64 R0, R2 ;  /* 0x0000000200007312 */ /* 0x004e240000301000 */
[----:B0-----:R-:W-:Y:S01]  /*8ab0*/  F2FP.BF16.F32.PACK_AB R0, RZ, R0 ;  /* 0x00000000ff00723e */ /* 0x001fe200000010ff */
[----:B------:R-:W-:Y:S06]  /*8ac0*/  BRA `(.L_x_152) ;  /* 0x00000000000c7947 */ /* 0x000fec0003800000 */
.L_x_175:
[----:B------:R-:W2:Y:S02]  /*8ad0*/  LDG.E R2, desc[UR36][R2.64] ;  /* 0x0000002402027981 */ /* 0x000ea4000c1e1900 */
[----:B--2---:R-:W-:-:S04]  /*8ae0*/  I2FP.F32.U32 R0, R2 ;  /* 0x0000000200007245 */ /* 0x004fc80000201000 */
[----:B------:R-:W-:-:S07]  /*8af0*/  F2FP.BF16.F32.PACK_AB R0, RZ, R0 ;  /* 0x00000000ff00723e */ /* 0x000fce00000010ff */
.L_x_152:
[----:B------:R-:W-:Y:S01]  /*8b00*/  USHF.L.U32 UR4, UR43, 0x10, URZ ;  /* 0x000000102b047899 */ /* 0x000fe200080006ff */
[----:B-----5:R-:W-:Y:S01]  /*8b10*/  SHF.L.U32 R0, R0, 0x10, RZ ;  /* 0x0000001000007819 */ /* 0x020fe200000006ff */
[----:B------:R-:W1:Y:S04]  /*8b20*/  LDCU.64 UR6, c[0x0][0x580] ;  /* 0x0000b000ff0677ac */ /* 0x000e680008000a00 */
        /* <DEDUP_REMOVED lines=34> */
.L_x_183:
[----:B-1----:R-:W-:-:S06]  /*8d50*/  SHF.L.U32 R5, R5, 0x10, RZ ;  /* 0x0000001005057819 */ /* 0x002fcc00000006ff */
[----:B------:R-:W1:Y:S02]  /*8d60*/  F2I.S64.TRUNC R4, R5 ;  /* 0x0000000500047311 */ /* 0x000e64000020d900 */
[----:B-1----:R1:W-:Y:S01]  /*8d70*/  STG.E.U8 desc[UR36][R2.64], R4 ;  /* 0x0000000402007986 */ /* 0x0023e2000c101124 */
[----:B------:R-:W-:Y:S05]  /*8d80*/  BRA `(.L_x_185) ;  /* 0x0000000c006c7947 */ /* 0x000fea0003800000 */
.L_x_182:
        /* <DEDUP_REMOVED lines=10> */
.L_x_187:
[----:B-1----:R-:W-:-:S06]  /*8e30*/  IMAD.U32 R5, R5, 0x10000, RZ ;  /* 0x0001000005057824 */ /* 0x002fcc00078e00ff */
[----:B------:R-:W1:Y:S02]  /*8e40*/  F2I.FTZ.TRUNC.NTZ R5, R5 ;  /* 0x0000000500057305 */ /* 0x000e64000021f100 */
[----:B-1----:R3:W-:Y:S01]  /*8e50*/  STG.E desc[UR36][R2.64], R5 ;  /* 0x0000000502007986 */ /* 0x0027e2000c101924 */
[----:B------:R-:W-:Y:S05]  /*8e60*/  BRA `(.L_x_185) ;  /* 0x0000000c00347947 */ /* 0x000fea0003800000 */
.L_x_186:
[----:B-1----:R-:W-:-:S06]  /*8e70*/  SHF.L.U32 R5, R5, 0x10, RZ ;  /* 0x0000001005057819 */ /* 0x002fcc00000006ff */
[----:B------:R-:W1:Y:S02]  /*8e80*/  F2I.FTZ.TRUNC.NTZ R5, R5 ;  /* 0x0000000500057305 */ /* 0x000e64000021f100 */
[----:B-1----:R1:W-:Y:S01]  /*8e90*/  STG.E.U16 desc[UR36][R2.64], R5 ;  /* 0x0000000502007986 */ /* 0x0023e2000c101524 */
[----:B------:R-:W-:Y:S05]  /*8ea0*/  BRA `(.L_x_185) ;  /* 0x0000000c00247947 */ /* 0x000fea0003800000 */
.L_x_181:
[----:B------:R-:W-:-:S09]  /*8eb0*/  UISETP.GT.AND UP0, UPT, UR4, 0x6, UPT ;  /* 0x000000060400788c */ /* 0x000fd2000bf04270 */
[----:B------:R-:W-:Y:S05]  /*8ec0*/  BRA.U UP0, `(.L_x_188) ;  /* 0x00000001002c7547 */ /* 0x000fea000b800000 */
[----:B------:R-:W-:-:S09]  /*8ed0*/  UISETP.NE.AND UP0, UPT, UR4, 0x5, UPT ;  /* 0x000000050400788c */ /* 0x000fd2000bf05270 */
[----:B------:R-:W-:Y:S05]  /*8ee0*/  BRA.U !UP0, `(.L_x_189) ;  /* 0x0000000108147547 */ /* 0x000fea000b800000 */
[----:B------:R-:W-:-:S09]  /*8ef0*/  UISETP.NE.AND UP0, UPT, UR4, 0x6, UPT ;  /* 0x000000060400788c */ /* 0x000fd2000bf05270 */
[----:B------:R-:W-:Y:S05]  /*8f00*/  BRA.U UP0, `(.L_x_184) ;  /* 0x0000000900307547 */ /* 0x000fea000b800000 */
[----:B-1----:R-:W-:-:S05]  /*8f10*/  IMAD.U32 R5, R5, 0x10000, RZ ;  /* 0x0001000005057824 */ /* 0x002fca00078e00ff */
[----:B------:R1:W-:Y:S01]  /*8f20*/  STG.E desc[UR36][R2.64], R5 ;  /* 0x0000000502007986 */ /* 0x0003e2000c101924 */
[----:B------:R-:W-:Y:S05]  /*8f30*/  BRA `(.L_x_185) ;  /* 0x0000000c00007947 */ /* 0x000fea0003800000 */
.L_x_189:
[----:B01----:R-:W-:-:S05]  /*8f40*/  IMAD.U32 R0, R5, 0x10000, RZ ;  /* 0x0001000005007824 */ /* 0x003fca00078e00ff */
[----:B------:R-:W-:-:S05]  /*8f50*/  F2FP.F16.F32.PACK_AB R0, RZ, R0 ;  /* 0x00000000ff00723e */ /* 0x000fca00000000ff */
[----:B------:R0:W-:Y:S01]  /*8f60*/  STG.E.U16 desc[UR36][R2.64], R0 ;  /* 0x0000000002007986 */ /* 0x0001e2000c101524 */
[----:B------:R-:W-:Y:S05]  /*8f70*/  BRA `(.L_x_185) ;  /* 0x0000000800f07947 */ /* 0x000fea0003800000 */
.L_x_188:
[----:B------:R-:W-:-:S09]  /*8f80*/  UISETP.NE.AND UP0, UPT, UR4, 0x7, UPT ;  /* 0x000000070400788c */ /* 0x000fd2000bf05270 */
[----:B------:R-:W-:Y:S05]  /*8f90*/  BRA.U !UP0, `(.L_x_190) ;  /* 0x0000000108347547 */ /* 0x000fea000b800000 */
[----:B------:R-:W-:-:S09]  /*8fa0*/  UISETP.NE.AND UP0, UPT, UR4, 0x8, UPT ;  /* 0x000000080400788c */ /* 0x000fd2000bf05270 */
[----:B------:R-:W-:Y:S05]  /*8fb0*/  BRA.U !UP0, `(.L_x_191) ;  /* 0x0000000108187547 */ /* 0x000fea000b800000 */
[----:B------:R-:W-:-:S09]  /*8fc0*/  UISETP.NE.AND UP0, UPT, UR4, 0x9, UPT ;  /* 0x000000090400788c */ /* 0x000fd2000bf05270 */
[----:B------:R-:W-:Y:S05]  /*8fd0*/  BRA.U UP0, `(.L_x_184) ;  /* 0x0000000500fc7547 */ /* 0x000fea000b800000 */
[----:B-1----:R-:W-:Y:S01]  /*8fe0*/  SHF.L.U32 R4, R5, 0x10, RZ ;  /* 0x0000001005047819 */ /* 0x002fe200000006ff */
[----:B------:R-:W-:-:S05]  /*8ff0*/  IMAD.MOV.U32 R5, RZ, RZ, RZ ;  /* 0x000000ffff057224 */ /* 0x000fca00078e00ff */
[----:B------:R1:W-:Y:S01]  /*9000*/  STG.E.64 desc[UR36][R2.64], R4 ;  /* 0x0000000402007986 */ /* 0x0003e2000c101b24 */
[----:B------:R-:W-:Y:S05]  /*9010*/  BRA `(.L_x_185) ;  /* 0x0000000800c87947 */ /* 0x000fea0003800000 */
.L_x_191:
[----:B-1----:R-:W-:-:S05]  /*9020*/  IMAD.U32 R5, R5, 0x10000, RZ ;  /* 0x0001000005057824 */ /* 0x002fca00078e00ff */
[----:B------:R-:W-:-:S04]  /*9030*/  F2FP.F16.F32.PACK_AB R5, RZ, R5 ;  /* 0x00000005ff05723e */ /* 0x000fc800000000ff */
[----:B------:R-:W-:-:S05]  /*9040*/  PRMT R5, R5, 0x5410, RZ ;  /* 0x0000541005057816 */ /* 0x000fca00000000ff */
[----:B------:R1:W-:Y:S01]  /*9050*/  STG.E desc[UR36][R2.64], R5 ;  /* 0x0000000502007986 */ /* 0x0003e2000c101924 */
[----:B------:R-:W-:Y:S05]  /*9060*/  BRA `(.L_x_185) ;  /* 0x0000000800b47947 */ /* 0x000fea0003800000 */
.L_x_190:
[----:B-1----:R-:W-:-:S05]  /*9070*/  SHF.L.U32 R4, R5, 0x10, RZ ;  /* 0x0000001005047819 */ /* 0x002fca00000006ff */
[----:B------:R-:W-:-:S06]  /*9080*/  FMUL.FTZ R4, R4, 1 ;  /* 0x3f80000004047820 */ /* 0x000fcc0000410000 */
[----:B------:R-:W1:Y:S02]  /*9090*/  F2F.F64.F32 R4, R4 ;  /* 0x0000000400047310 */ /* 0x000e640000201800 */
[----:B-1----:R1:W-:Y:S01]  /*90a0*/  STG.E.64 desc[UR36][R2.64], R4 ;  /* 0x0000000402007986 */ /* 0x0023e2000c101b24 */
[----:B------:R-:W-:Y:S05]  /*90b0*/  BRA `(.L_x_185) ;  /* 0x0000000800a07947 */ /* 0x000fea0003800000 */
.L_x_180:
        /* <DEDUP_REMOVED lines=10> */
[----:B-1----:R-:W-:-:S06]  /*9160*/  IMAD.U32 R5, R5, 0x10000, RZ ;  /* 0x0001000005057824 */ /* 0x002fcc00078e00ff */
[----:B------:R-:W1:Y:S02]  /*9170*/  F2I.FTZ.U32.TRUNC.NTZ R5, R5 ;  /* 0x0000000500057305 */ /* 0x000e64000021f000 */
[----:B-1----:R1:W-:Y:S01]  /*9180*/  STG.E.U16 desc[UR36][R2.64], R5 ;  /* 0x0000000502007986 */ /* 0x0023e2000c101524 */
[----:B------:R-:W-:Y:S05]  /*9190*/  BRA `(.L_x_185) ;  /* 0x0000000800687947 */ /* 0x000fea0003800000 */
.L_x_195:
[----:B-1----:R-:W-:Y:S01]  /*91a0*/  IMAD.U32 R5, R5, 0x10000, RZ ;  /* 0x0001000005057824 */ /* 0x002fe200078e00ff */
[----:B------:R-:W-:Y:S01]  /*91b0*/  BSSY.RECONVERGENT B0, `(.L_x_196) ;  /* 0x0000013000007945 */ /* 0x000fe20003800200 */
[----:B0-----:R-:W-:-:S03]  /*91c0*/  MOV R0, 0x80 ;  /* 0x0000008000007802 */ /* 0x001fc60000000f00 */
        /* <DEDUP_REMOVED lines=14> */
[----:B------:R-:W-:-:S07]  /*92b0*/  IMAD.MOV.U32 R0, RZ, RZ, R4 ;  /* 0x000000ffff007224 */ /* 0x000fce00078e0004 */
.L_x_198:
[----:B------:R-:W-:-:S04]  /*92c0*/  SHF.R.U32.HI R5, RZ, 0x18, R5 ;  /* 0x00000018ff057819 */ /* 0x000fc80000011605 */
[----:B------:R-:W-:-:S07]  /*92d0*/  LOP3.LUT R0, R0, 0x80, R5, 0xf8, !PT ;  /* 0x0000008000007812 */ /* 0x000fce00078ef805 */
.L_x_197:
[----:B------:R-:W-:Y:S05]  /*92e0*/  BSYNC.RECONVERGENT B0 ;  /* 0x0000000000007941 */ /* 0x000fea0003800200 */
.L_x_196:
[----:B------:R0:W-:Y:S01]  /*92f0*/  STG.E.U8 desc[UR36][R2.64], R0 ;  /* 0x0000000002007986 */ /* 0x0001e2000c101124 */
[----:B------:R-:W-:Y:S05]  /*9300*/  BRA `(.L_x_185) ;  /* 0x00000008000c7947 */ /* 0x000fea0003800000 */
.L_x_194:
[----:B-1----:R-:W-:Y:S01]  /*9310*/  IMAD.U32 R5, R5, 0x10000, RZ ;  /* 0x0001000005057824 */ /* 0x002fe200078e00ff */
[----:B------:R-:W-:Y:S01]  /*9320*/  BSSY.RECONVERGENT B0, `(.L_x_199) ;  /* 0x0000013000007945 */ /* 0x000fe20003800200 */
[----:B0-----:R-:W-:-:S03]  /*9330*/  HFMA2 R0, -RZ, RZ, 0, 7.62939453125e-06 ;  /* 0x00000080ff007431 */ /* 0x001fc600000001ff */
        /* <DEDUP_REMOVED lines=15> */
.L_x_201:
[----:B------:R-:W-:-:S04]  /*9430*/  SHF.R.U32.HI R5, RZ, 0x18, R5 ;  /* 0x00000018ff057819 */ /* 0x000fc80000011605 */
[----:B------:R-:W-:-:S07]  /*9440*/  LOP3.LUT R0, R0, 0x80, R5, 0xf8, !PT ;  /* 0x0000008000007812 */ /* 0x000fce00078ef805 */
.L_x_200:
[----:B------:R-:W-:Y:S05]  /*9450*/  BSYNC.RECONVERGENT B0 ;  /* 0x0000000000007941 */ /* 0x000fea0003800200 */
.L_x_199:
[----:B------:R0:W-:Y:S01]  /*9460*/  STG.E.U8 desc[UR36][R2.64], R0 ;  /* 0x0000000002007986 */ /* 0x0001e2000c101124 */
[----:B------:R-:W-:Y:S05]  /*9470*/  BRA `(.L_x_185) ;  /* 0x0000000400b07947 */ /* 0x000fea0003800000 */
.L_x_193:
        /* <DEDUP_REMOVED lines=12> */
[----:B------:R-:W-:Y:S01]  /*9540*/  HFMA2 R5, -RZ, RZ, 0, 1.5199184417724609375e-05 ;  /* 0x000000ffff057431 */ /* 0x000fe200000001ff */
[----:B------:R-:W-:-:S04]  /*9550*/  @P1 LOP3.LUT R0, R0, 0x1, RZ, 0xc0, !PT ;  /* 0x0000000100001812 */ /* 0x000fc800078ec0ff */
[----:B------:R-:W-:Y:S01]  /*9560*/  @P1 ISETP.EQ.U32.AND P2, PT, R0, 0x1, P0 ;  /* 0x000000010000180c */ /* 0x000fe20000742070 */
[----:B------:R-:W-:Y:S01]  /*9570*/  @P1 VIADD R0, R6, 0x1 ;  /* 0x0000000106001836 */ /* 0x000fe20000000000 */
[----:B------:R-:W-:Y:S02]  /*9580*/  PLOP3.LUT P0, PT, PT, PT, PT, 0x80, 0x8 ;  /* 0x000000000008781c */ /* 0x000fe40003f0f070 */
[----:B------:R-:W-:-:S13]  /*9590*/  @P1 PLOP3.LUT P0, PT, P2, PT, PT, 0x80, 0x8 ;  /* 0x000000000008181c */ /* 0x000fda000170f070 */
[----:B------:R-:W-:-:S05]  /*95a0*/  @!P0 IMAD.MOV R0, RZ, RZ, R6 ;  /* 0x000000ffff008224 */ /* 0x000fca00078e0206 */
[----:B------:R-:W-:-:S05]  /*95b0*/  @P1 MOV R5, R0 ;  /* 0x0000000000051202 */ /* 0x000fca0000000f00 */
[----:B------:R0:W-:Y:S01]  /*95c0*/  STG.E.U8 desc[UR36][R2.64], R5 ;  /* 0x0000000502007986 */ /* 0x0001e2000c101124 */
[----:B------:R-:W-:Y:S05]  /*95d0*/  BRA `(.L_x_185) ;  /* 0x0000000400587947 */ /* 0x000fea0003800000 */
.L_x_203:
[----:B-1----:R-:W-:-:S06]  /*95e0*/  IMAD.U32 R5, R5, 0x10000, RZ ;  /* 0x0001000005057824 */ /* 0x002fcc00078e00ff */
[----:B------:R-:W1:Y:S02]  /*95f0*/  F2I.U64.TRUNC R4, R5 ;  /* 0x0000000500047311 */ /* 0x000e64000020d800 */
[----:B-1----:R1:W-:Y:S01]  /*9600*/  STG.E.64 desc[UR36][R2.64], R4 ;  /* 0x0000000402007986 */ /* 0x0023e2000c101b24 */
[----:B------:R-:W-:Y:S05]  /*9610*/  BRA `(.L_x_185) ;  /* 0x0000000400487947 */ /* 0x000fea0003800000 */
.L_x_202:
[----:B-1----:R-:W-:-:S06]  /*9620*/  IMAD.U32 R5, R5, 0x10000, RZ ;  /* 0x0001000005057824 */ /* 0x002fcc00078e00ff */
[----:B------:R-:W1:Y:S02]  /*9630*/  F2I.FTZ.U32.TRUNC.NTZ R5, R5 ;  /* 0x0000000500057305 */ /* 0x000e64000021f000 */
[----:B-1----:R1:W-:Y:S01]  /*9640*/  STG.E desc[UR36][R2.64], R5 ;  /* 0x0000000502007986 */ /* 0x0023e2000c101924 */
[----:B------:R-:W-:Y:S05]  /*9650*/  BRA `(.L_x_185) ;  /* 0x0000000400387947 */ /* 0x000fea0003800000 */
.L_x_192:
[----:B------:R-:W-:-:S09]  /*9660*/  UISETP.GT.AND UP0, UPT, UR4, 0xe, UPT ;  /* 0x0000000e0400788c */ /* 0x000fd2000bf04270 */
[----:B------:R-:W-:Y:S05]  /*9670*/  BRA.U UP0, `(.L_x_204) ;  /* 0x00000001003c7547 */ /* 0x000fea000b800000 */
[----:B------:R-:W-:-:S09]  /*9680*/  UISETP.NE.AND UP0, UPT, UR4, 0xa, UPT ;  /* 0x0000000a0400788c */ /* 0x000fd2000bf05270 */
[----:B------:R-:W-:Y:S05]  /*9690*/  BRA.U !UP0, `(.L_x_205) ;  /* 0x00000001081c7547 */ /* 0x000fea000b800000 */
[----:B------:R-:W-:-:S09]  /*96a0*/  UISETP.NE.AND UP0, UPT, UR4, 0xb, UPT ;  /* 0x0000000b0400788c */ /* 0x000fd2000bf05270 */
[----:B------:R-:W-:Y:S05]  /*96b0*/  BRA.U UP0, `(.L_x_184) ;  /* 0x0000000100447547 */ /* 0x000fea000b800000 */
[----:B-1----:R-:W-:-:S04]  /*96c0*/  SHF.L.U32 R5, R5, 0x10, RZ ;  /* 0x0000001005057819 */ /* 0x002fc800000006ff */
[----:B------:R-:W-:-:S04]  /*96d0*/  FSETP.NEU.FTZ.AND P0, PT, R5, RZ, PT ;  /* 0x000000ff0500720b */ /* 0x000fc80003f1d000 */
[----:B------:R-:W-:-:S05]  /*96e0*/  SEL R5, RZ, 0x1, !P0 ;  /* 0x00000001ff057807 */ /* 0x000fca0004000000 */
[----:B------:R1:W-:Y:S01]  /*96f0*/  STG.E.U8 desc[UR36][R2.64], R5 ;  /* 0x0000000502007986 */ /* 0x0003e2000c101124 */
[----:B------:R-:W-:Y:S05]  /*9700*/  BRA `(.L_x_185) ;  /* 0x00000004000c7947 */ /* 0x000fea0003800000 */
.L_x_205:
[----:B-1----:R-:W-:Y:S01]  /*9710*/  IMAD.U32 R5, R5, 0x10000, RZ ;  /* 0x0001000005057824 */ /* 0x002fe200078e00ff */
[----:B------:R-:W-:-:S03]  /*9720*/  CS2R R6, SRZ ;  /* 0x0000000000067805 */ /* 0x000fc6000001ff00 */
[----:B------:R-:W-:-:S06]  /*9730*/  FMUL.FTZ R5, R5, 1 ;  /* 0x3f80000005057820 */ /* 0x000fcc0000410000 */
[----:B------:R-:W1:Y:S02]  /*9740*/  F2F.F64.F32 R4, R5 ;  /* 0x0000000500047310 */ /* 0x000e640000201800 */
[----:B-1----:R1:W-:Y:S01]  /*9750*/  STG.E.128 desc[UR36][R2.64], R4 ;  /* 0x0000000402007986 */ /* 0x0023e2000c101d24 */
[----:B------:R-:W-:Y:S05]  /*9760*/  BRA `(.L_x_185) ;  /* 0x0000000000f47947 */ /* 0x000fea0003800000 */
.L_x_204:
[----:B------:R-:W-:-:S09]  /*9770*/  UISETP.NE.AND UP0, UPT, UR4, 0xf, UPT ;  /* 0x0000000f0400788c */ /* 0x000fd2000bf05270 */
[----:B------:R-:W-:Y:S05]  /*9780*/  BRA.U !UP0, `(.L_x_206) ;  /* 0x0000000108e87547 */ /* 0x000fea000b800000 */
[----:B------:R-:W-:-:S09]  /*9790*/  UISETP.NE.AND UP0, UPT, UR4, 0x17, UPT ;  /* 0x000000170400788c */ /* 0x000fd2000bf05270 */
[----:B------:R-:W-:Y:S05]  /*97a0*/  BRA.U !UP0, `(.L_x_207) ;  /* 0x0000000108907547 */ /* 0x000fea000b800000 */
[----:B------:R-:W-:-:S09]  /*97b0*/  UISETP.NE.AND UP0, UPT, UR4, 0x18, UPT ;  /* 0x000000180400788c */ /* 0x000fd2000bf05270 */
[----:B------:R-:W-:Y:S05]  /*97c0*/  BRA.U !UP0, `(.L_x_208) ;  /* 0x0000000108447547 */ /* 0x000fea000b800000 */
.L_x_184:
        /* <DEDUP_REMOVED lines=8> */
[----:B0-----:R-:W-:Y:S01]  /*9850*/  IMAD.U32 R4, RZ, RZ, UR4 ;  /* 0x00000004ff047e24 */ /* 0x001fe2000f8e00ff */
[----:B-1----:R-:W-:Y:S01]  /*9860*/  MOV R5, UR5 ;  /* 0x0000000500057c02 */ /* 0x002fe20008000f00 */
[----:B----4-:R-:W-:-:S02]  /*9870*/  IMAD.U32 R6, RZ, RZ, UR6 ;  /* 0x00000006ff067e24 */ /* 0x010fc4000f8e00ff */
[----:B------:R-:W-:Y:S01]  /*9880*/  IMAD.U32 R7, RZ, RZ, UR7 ;  /* 0x00000007ff077e24 */ /* 0x000fe2000f8e00ff */
[----:B-----5:R-:W-:Y:S01]  /*9890*/  MOV R10, UR8 ;  /* 0x00000008000a7c02 */ /* 0x020fe20008000f00 */
[----:B--2---:R-:W-:-:S07]  /*98a0*/  IMAD.U32 R11, RZ, RZ, UR9 ;  /* 0x00000009ff0b7e24 */ /* 0x004fce000f8e00ff */
[----:B------:R-:W-:-:S07]  /*98b0*/  LEPC R20, `(.L_x_209) ;  /* 0x000000001014794e */ /* 0x000fce0000000000 */
[----:B---3--:R-:W-:Y:S05]  /*98c0*/  CALL.ABS.NOINC R2 ;  /* 0x0000000002007343 */ /* 0x008fea0003c00000 */
.L_x_209:
[----:B------:R-:W-:Y:S05]  /*98d0*/  BRA `(.L_x_185) ;  /* 0x0000000000987947 */ /* 0x000fea0003800000 */
.L_x_208:
[----:B-1----:R-:W-:Y:S01]  /*98e0*/  IMAD.U32 R7, R5, 0x10000, RZ ;  /* 0x0001000005077824 */ /* 0x002fe200078e00ff */
[----:B------:R-:W-:Y:S01]  /*98f0*/  BSSY.RECONVERGENT B0, `(.L_x_210) ;  /* 0x000000c000007945 */ /* 0x000fe20003800200 */
[----:B0-----:R-:W-:-:S03]  /*9900*/  MOV R0, 0x7f ;  /* 0x0000007f00007802 */ /* 0x001fc60000000f00 */
        /* <DEDUP_REMOVED lines=10> */
.L_x_211:
[----:B------:R-:W-:Y:S05]  /*99b0*/  BSYNC.RECONVERGENT B0 ;  /* 0x0000000000007941 */ /* 0x000fea0003800200 */
.L_x_210:
[----:B------:R-:W-:-:S05]  /*99c0*/  LOP3.LUT R5, R0, 0x80, R5, 0xf8, !PT ;  /* 0x0000008000057812 */ /* 0x000fca00078ef805 */
[----:B------:R0:W-:Y:S01]  /*99d0*/  STG.E.U8 desc[UR36][R2.64], R5 ;  /* 0x0000000502007986 */ /* 0x0001e2000c101124 */
[----:B------:R-:W-:Y:S05]  /*99e0*/  BRA `(.L_x_185) ;  /* 0x0000000000547947 */ /* 0x000fea0003800000 */
.L_x_207:
[----:B-1----:R-:W-:Y:S01]  /*99f0*/  IMAD.U32 R5, R5, 0x10000, RZ ;  /* 0x0001000005057824 */ /* 0x002fe200078e00ff */
[----:B------:R-:W-:Y:S04]  /*9a00*/  BSSY.RECONVERGENT B0, `(.L_x_212) ;  /* 0x000000e000007945 */ /* 0x000fe80003800200 */
        /* <DEDUP_REMOVED lines=10> */
.L_x_213:
[----:B0-----:R-:W-:Y:S01]  /*9ab0*/  IMAD.MOV.U32 R0, RZ, RZ, 0x7f ;  /* 0x0000007fff007424 */ /* 0x001fe200078e00ff */
[----:B------:R-:W-:-:S04]  /*9ac0*/  ISETP.GT.U32.AND P0, PT, R4, 0x7f800000, PT ;  /* 0x7f8000000400780c */ /* 0x000fc80003f04070 */
[----:B------:R-:W-:-:S09]  /*9ad0*/  SEL R0, R0, 0x7c, P0 ;  /* 0x0000007c00007807 */ /* 0x000fd20000000000 */
.L_x_214:
[----:B------:R-:W-:Y:S05]  /*9ae0*/  BSYNC.RECONVERGENT B0 ;  /* 0x0000000000007941 */ /* 0x000fea0003800200 */
.L_x_212:
[----:B------:R-:W-:-:S04]  /*9af0*/  SHF.R.U32.HI R5, RZ, 0x18, R5 ;  /* 0x00000018ff057819 */ /* 0x000fc80000011605 */
[----:B------:R-:W-:-:S05]  /*9b00*/  LOP3.LUT R5, R0, 0x80, R5, 0xf8, !PT ;  /* 0x0000008000057812 */ /* 0x000fca00078ef805 */
[----:B------:R0:W-:Y:S01]  /*9b10*/  STG.E.U8 desc[UR36][R2.64], R5 ;  /* 0x0000000502007986 */ /* 0x0001e2000c101124 */
[----:B------:R-:W-:Y:S05]  /*9b20*/  BRA `(.L_x_185) ;  /* 0x0000000000047947 */ /* 0x000fea0003800000 */
.L_x_206:
[----:B-1----:R1:W-:Y:S02]  /*9b30*/  STG.E.U16 desc[UR36][R2.64], R5 ;  /* 0x0000000502007986 */ /* 0x0023e4000c101524 */
.L_x_185:
[----:B------:R-:W-:-:S07]  /*9b40*/  IADD3 R17, PT, PT, R17, 0x80, RZ ;  /* 0x0000008011117810 */ /* 0x000fce0007ffe0ff */
.L_x_145:
[----:B------:R-:W-:Y:S05]  /*9b50*/  BSYNC.RECONVERGENT B6 ;  /* 0x0000000000067941 */ /* 0x000fea0003800200 */
.L_x_144:
[----:B------:R-:W5:Y:S02]  /*9b60*/  LDCU UR4, c[0x0][0x380] ;  /* 0x00007000ff0477ac */ /* 0x000f640008000800 */
[----:B-----5:R-:W-:-:S13]  /*9b70*/  ISETP.GE.AND P0, PT, R17, UR4, PT ;  /* 0x0000000411007c0c */ /* 0x020fda000bf06270 */
[----:B------:R-:W-:Y:S05]  /*9b80*/  @P0 EXIT ;  /* 0x000000000000094d */ /* 0x000fea0003800000 */
        /* <DEDUP_REMOVED lines=303> */
.L_x_215:
[----:B------:R-:W0:Y:S01]  /*ae80*/  LDCU.128 UR8, c[0x0][0x580] ;  /* 0x0000b000ff0877ac */ /* 0x000e220008000c00 */
[----:B------:R-:W-:-:S04]  /*ae90*/  UPRMT UR4, UR42, 0x9910, URZ ;  /* 0x000099102a047896 */ /* 0x000fc800080000ff */
[----:B------:R-:W-:Y:S01]  /*aea0*/  UISETP.GT.AND UP0, UPT, UR4, 0x9, UPT ;  /* 0x000000090400788c */ /* 0x000fe2000bf04270 */
[----:B0-----:R-:W-:Y:S02]  /*aeb0*/  IADD3 R16, P0, PT, R16, UR8, RZ ;  /* 0x0000000810107c10 */ /* 0x001fe4000ff1e0ff */
[----:B-1234-:R-:W-:-:S03]  /*aec0*/  IADD3 R2, P1, PT, R0, UR10, RZ ;  /* 0x0000000a00027c10 */ /* 0x01efc6000ff3e0ff */
[----:B------:R-:W-:Y:S01]  /*aed0*/  IMAD.X R17, RZ, RZ, UR9, P0 ;  /* 0x00000009ff117e24 */ /* 0x000fe200080e06ff */
[----:B------:R-:W-:Y:S02]  /*aee0*/  IADD3.X R3, PT, PT, RZ, UR11, RZ, P1, !PT ;  /* 0x0000000bff037c10 */ /* 0x000fe40008ffe4ff */
        /* <DEDUP_REMOVED lines=13> */
.L_x_219:
[----:B------:R-:W2:Y:S02]  /*afc0*/  LDG.E.U8 R2, desc[UR36][R2.64] ;  /* 0x0000002402027981 */ /* 0x000ea4000c1e1100 */
[----:B--2---:R-:W-:-:S04]  /*afd0*/  I2FP.F32.U32 R0, R2 ;  /* 0x0000000200007245 */ /* 0x004fc80000201000 */
[----:B------:R-:W-:Y:S01]  /*afe0*/  F2FP.BF16.F32.PACK_AB R0, RZ, R0 ;  /* 0x00000000ff00723e */ /* 0x000fe200000010ff */
[----:B------:R-:W-:Y:S06]  /*aff0*/  BRA `(.L_x_221) ;  /* 0x0000000c00a47947 */ /* 0x000fec0003800000 */
.L_x_218:
        /* <DEDUP_REMOVED lines=10> */
.L_x_223:
[----:B------:R-:W2:Y:S02]  /*b0a0*/  LDG.E R2, desc[UR36][R2.64] ;  /* 0x0000002402027981 */ /* 0x000ea4000c1e1900 */
[----:B--2---:R-:W-:-:S04]  /*b0b0*/  I2FP.F32.S32 R0, R2 ;  /* 0x0000000200007245 */ /* 0x004fc80000201400 */
[----:B------:R-:W-:Y:S01]  /*b0c0*/  F2FP.BF16.F32.PACK_AB R0, RZ, R0 ;  /* 0x00000000ff00723e */ /* 0x000fe200000010ff */
[----:B------:R-:W-:Y:S06]  /*b0d0*/  BRA `(.L_x_221) ;  /* 0x0000000c006c7947 */ /* 0x000fec0003800000 */
.L_x_222:
[----:B------:R-:W2:Y:S02]  /*b0e0*/  LDG.E.U16 R2, desc[UR36][R2.64] ;  /* 0x0000002402027981 */ /* 0x000ea4000c1e1500 */
[----:B--2---:R-:W0:Y:S02]  /*b0f0*/  I2F.S16 R0, R2 ;  /* 0x0000000200007306 */ /* 0x004e240000101400 */
[----:B0-----:R-:W-:Y:S01]  /*b100*/  F2FP.BF16.F32.PACK_AB R0, RZ, R0 ;  /* 0x00000000ff00723e */ /* 0x001fe200000010ff */
[----:B------:R-:W-:Y:S06]  /*b110*/  BRA `(.L_x_221) ;  /* 0x0000000c005c7947 */ /* 0x000fec0003800000 */
.L_x_217:
        /* <DEDUP_REMOVED lines=9> */
.L_x_225:
[----:B------:R-:W2:Y:S02]  /*b1b0*/  LDG.E.U16 R0, desc[UR36][R2.64] ;  /* 0x0000002402007981 */ /* 0x000ea4000c1e1500 */
[----:B--2---:R-:W-:-:S05]  /*b1c0*/  HADD2.F32 R0, -RZ, R0.H0_H0 ;  /* 0x20000000ff007230 */ /* 0x004fca0000004100 */
[----:B------:R-:W-:Y:S01]  /*b1d0*/  F2FP.BF16.F32.PACK_AB R0, RZ, R0 ;  /* 0x00000000ff00723e */ /* 0x000fe200000010ff */
[----:B------:R-:W-:Y:S06]  /*b1e0*/  BRA `(.L_x_221) ;  /* 0x0000000c00287947 */ /* 0x000fec0003800000 */
.L_x_224:
        /* <DEDUP_REMOVED lines=9> */
.L_x_227:
[----:B------:R-:W2:Y:S02]  /*b280*/  LDG.E.U16 R2, desc[UR36][R2.64] ;  /* 0x0000002402027981 */ /* 0x000ea4000c1e1500 */
[----:B--2---:R-:W-:-:S05]  /*b290*/  HADD2.F32 R0, -RZ, R2.H0_H0 ;  /* 0x20000002ff007230 */ /* 0x004fca0000004100 */
[----:B------:R-:W-:Y:S01]  /*b2a0*/  F2FP.BF16.F32.PACK_AB R0, RZ, R0 ;  /* 0x00000000ff00723e */ /* 0x000fe200000010ff */
[----:B------:R-:W-:Y:S06]  /*b2b0*/  BRA `(.L_x_221) ;  /* 0x0000000800f47947 */ /* 0x000fec0003800000 */
.L_x_226:
        /* <DEDUP_REMOVED lines=12> */
.L_x_216:
        /* <DEDUP_REMOVED lines=13> */
.L_x_230:
        /* <DEDUP_REMOVED lines=12> */
.L_x_229:
        /* <DEDUP_REMOVED lines=27> */
.L_x_232:
        /* <DEDUP_REMOVED lines=13> */
.L_x_231:
[----:B------:R0:W5:Y:S01]  /*b790*/  LDG.E.U16 R0, desc[UR36][R2.64] ;  /* 0x0000002402007981 */ /* 0x000162000c1e1500 */
[----:B------:R-:W-:Y:S05]  /*b7a0*/  BRA `(.L_x_221) ;  /* 0x0000000400b87947 */ /* 0x000fea0003800000 */
.L_x_228:
        /* <DEDUP_REMOVED lines=12> */
.L_x_235:
        /* <DEDUP_REMOVED lines=21> */
.L_x_239:
[----:B------:R-:W-:Y:S05]  /*b9c0*/  BSYNC.RECONVERGENT B1 ;  /* 0x0000000000017941 */ /* 0x000fea0003800200 */
.L_x_238:
[----:B------:R-:W-:Y:S01]  /*b9d0*/  IMAD.SHL.U32 R0, R0, 0x100000, RZ ;  /* 0x0010000000007824 */ /* 0x000fe200078e00ff */
[----:B------:R-:W-:-:S04]  /*b9e0*/  LEA R2, R2, 0x3b800000, 0x17 ;  /* 0x3b80000002027811 */ /* 0x000fc800078eb8ff */
[----:B------:R-:W-:-:S07]  /*b9f0*/  LOP3.LUT R0, R2, R0, R7, 0xfe, !PT ;  /* 0x0000000002007212 */ /* 0x000fce00078efe07 */
.L_x_237:
[----:B------:R-:W-:Y:S05]  /*ba00*/  BSYNC.RECONVERGENT B0 ;  /* 0x0000000000007941 */ /* 0x000fea0003800200 */
.L_x_236:
[----:B------:R-:W-:Y:S01]  /*ba10*/  F2FP.BF16.F32.PACK_AB R0, RZ, R0 ;  /* 0x00000000ff00723e */ /* 0x000fe200000010ff */
[----:B------:R-:W-:Y:S06]  /*ba20*/  BRA `(.L_x_221) ;  /* 0x0000000400187947 */ /* 0x000fec0003800000 */
.L_x_234:
[----:B------:R-:W2:Y:S01]  /*ba30*/  LDG.E.U8 R3, desc[UR36][R2.64] ;  /* 0x0000002402037981 */ /* 0x000ea2000c1e1100 */
[----:B------:R-:W-:Y:S01]  /*ba40*/  BSSY.RECONVERGENT B0, `(.L_x_240) ;  /* 0x0000018000007945 */ /* 0x000fe20003800200 */
[----:B------:R-:W-:Y:S02]  /*ba50*/  MOV R0, RZ ;  /* 0x000000ff00007202 */ /* 0x000fe40000000f00 */
        /* <DEDUP_REMOVED lines=18> */
.L_x_243:
[----:B------:R-:W-:Y:S05]  /*bb80*/  BSYNC.RECONVERGENT B1 ;  /* 0x0000000000017941 */ /* 0x000fea0003800200 */
.L_x_242:
[----:B------:R-:W-:Y:S01]  /*bb90*/  IMAD.SHL.U32 R0, R0, 0x200000, RZ ;  /* 0x0020000000007824 */ /* 0x000fe200078e00ff */
[----:B------:R-:W-:-:S04]  /*bba0*/  LEA R2, R2, 0x37800000, 0x17 ;  /* 0x3780000002027811 */ /* 0x000fc800078eb8ff */
[----:B------:R-:W-:-:S07]  /*bbb0*/  LOP3.LUT R0, R2, R0, R7, 0xfe, !PT ;  /* 0x0000000002007212 */ /* 0x000fce00078efe07 */
.L_x_241:
[----:B------:R-:W-:Y:S05]  /*bbc0*/  BSYNC.RECONVERGENT B0 ;  /* 0x0000000000007941 */ /* 0x000fea0003800200 */
.L_x_240:
[----:B------:R-:W-:Y:S01]  /*bbd0*/  F2FP.BF16.F32.PACK_AB R0, RZ, R0 ;  /* 0x00000000ff00723e */ /* 0x000fe200000010ff */
[----:B------:R-:W-:Y:S06]  /*bbe0*/  BRA `(.L_x_221) ;  /* 0x0000000000a87947 */ /* 0x000fec0003800000 */
.L_x_233:
        /* <DEDUP_REMOVED lines=14> */
.L_x_247:
[----:B------:R-:W-:Y:S05]  /*bcd0*/  BSYNC.RECONVERGENT B0 ;  /* 0x0000000000007941 */ /* 0x000fea0003800200 */
.L_x_246:
[----:B------:R-:W-:Y:S01]  /*bce0*/  F2FP.BF16.F32.PACK_AB R0, RZ, R0 ;  /* 0x00000000ff00723e */ /* 0x000fe200000010ff */
[----:B------:R-:W-:Y:S06]  /*bcf0*/  BRA `(.L_x_221) ;  /* 0x0000000000647947 */ /* 0x000fec0003800000 */
.L_x_220:
[----:B------:R-:W-:Y:S01]  /*bd00*/  MOV R0, 0x0 ;  /* 0x0000000000007802 */ /* 0x000fe20000000f00 */
[----:B------:R-:W0:Y:S01]  /*bd10*/  LDCU.64 UR4, c[0x4][0x128] ;  /* 0x01002500ff0477ac */ /* 0x000e220008000a00 */
[----:B------:R-:W-:Y:S02]  /*bd20*/  HFMA2 R12, -RZ, RZ, 0, 5.9604644775390625e-08 ;  /* 0x00000001ff0c7431 */ /* 0x000fe400000001ff */
[----:B------:R-:W-:Y:S01]  /*bd30*/  IMAD.MOV.U32 R8, RZ, RZ, 0x4e ;  /* 0x0000004eff087424 */ /* 0x000fe200078e00ff */
[----:B------:R1:W2:Y:S01]  /*bd40*/  LDC.64 R2, c[0x4][R0] ;  /* 0x0100000000027b82 */ /* 0x0002a20000000a00 */
[----:B------:R-:W3:Y:S01]  /*bd50*/  LDCU.64 UR6, c[0x4][0x130] ;  /* 0x01002600ff0677ac */ /* 0x000ee20008000a00 */
[----:B------:R-:W-:Y:S01]  /*bd60*/  IMAD.MOV.U32 R13, RZ, RZ, RZ ;  /* 0x000000ffff0d7224 */ /* 0x000fe200078e00ff */
[----:B------:R-:W4:Y:S01]  /*bd70*/  LDCU.64 UR8, c[0x4][0x38] ;  /* 0x01000700ff0877ac */ /* 0x000f220008000a00 */
[----:B0-----:R-:W-:Y:S01]  /*bd80*/  IMAD.U32 R4, RZ, RZ, UR4 ;  /* 0x00000004ff047e24 */ /* 0x001fe2000f8e00ff */
[----:B------:R-:W-:Y:S01]  /*bd90*/  MOV R5, UR5 ;  /* 0x0000000500057c02 */ /* 0x000fe20008000f00 */
[----:B---3--:R-:W-:-:S02]  /*bda0*/  IMAD.U32 R6, RZ, RZ, UR6 ;  /* 0x00000006ff067e24 */ /* 0x008fc4000f8e00ff */
[----:B------:R-:W-:Y:S01]  /*bdb0*/  IMAD.U32 R7, RZ, RZ, UR7 ;  /* 0x00000007ff077e24 */ /* 0x000fe2000f8e00ff */
[----:B----4-:R-:W-:Y:S01]  /*bdc0*/  MOV R10, UR8 ;  /* 0x00000008000a7c02 */ /* 0x010fe20008000f00 */
[----:B-1----:R-:W-:-:S07]  /*bdd0*/  IMAD.U32 R11, RZ, RZ, UR9 ;  /* 0x00000009ff0b7e24 */ /* 0x002fce000f8e00ff */
[----:B------:R-:W-:-:S07]  /*bde0*/  LEPC R20, `(.L_x_248) ;  /* 0x000000001014794e */ /* 0x000fce0000000000 */
[----:B--2---:R-:W-:Y:S05]  /*bdf0*/  CALL.ABS.NOINC R2 ;  /* 0x0000000002007343 */ /* 0x004fea0003c00000 */
.L_x_248:
[----:B------:R-:W-:Y:S01]  /*be00*/  PRMT R0, RZ, 0x7610, R0 ;  /* 0x00007610ff007816 */ /* 0x000fe20000000000 */
[----:B------:R-:W-:Y:S06]  /*be10*/  BRA `(.L_x_221) ;  /* 0x00000000001c7947 */ /* 0x000fec0003800000 */
.L_x_245:
[----:B------:R-:W2:Y:S02]  /*be20*/  LDG.E.64 R2, desc[UR36][R2.64] ;  /* 0x0000002402027981 */ /* 0x000ea4000c1e1b00 */
[----:B--2---:R-:W0:Y:S02]  /*be30*/  I2F.U64 R0, R2 ;  /* 0x0000000200007312 */ /* 0x004e240000301000 */
[----:B0-----:R-:W-:Y:S01]  /*be40*/  F2FP.BF16.F32.PACK_AB R0, RZ, R0 ;  /* 0x00000000ff00723e */ /* 0x001fe200000010ff */
[----:B------:R-:W-:Y:S06]  /*be50*/  BRA `(.L_x_221) ;  /* 0x00000000000c7947 */ /* 0x000fec0003800000 */
.L_x_244:
[----:B------:R-:W2:Y:S02]  /*be60*/  LDG.E R2, desc[UR36][R2.64] ;  /* 0x0000002402027981 */ /* 0x000ea4000c1e1900 */
[----:B--2---:R-:W-:-:S04]  /*be70*/  I2FP.F32.U32 R0, R2 ;  /* 0x0000000200007245 */ /* 0x004fc80000201000 */
[----:B------:R-:W-:-:S07]  /*be80*/  F2FP.BF16.F32.PACK_AB R0, RZ, R0 ;  /* 0x00000000ff00723e */ /* 0x000fce00000010ff */
.L_x_221:
[----:B------:R-:W-:Y:S01]  /*be90*/  USHF.L.U32 UR4, UR43, 0x10, URZ ;  /* 0x000000102b047899 */ /* 0x000fe200080006ff */
[----:B-----5:R-:W-:-:S04]  /*bea0*/  IMAD.U32 R0, R0, 0x10000, RZ ;  /* 0x0001000000007824 */ /* 0x020fc800078e00ff */
        /* <DEDUP_REMOVED lines=17> */
[----:B------:R-:W-:-:S04]  /*bfc0*/  FSEL R2, R2, +INF , P0 ;  /* 0x7f80000002027808 */ /* 0x000fc80000000000 */
[----:B------:R0:W1:Y:S01]  /*bfd0*/  F2F.BF16.F32 R3, R2 ;  /* 0x0000000200037304 */ /* 0x0000620000202000 */
        /* <DEDUP_REMOVED lines=9> */
[----:B-1----:R-:W-:-:S04]  /*c070*/  SHF.L.U32 R0, R3, 0x10, RZ ;  /* 0x0000001003007819 */ /* 0x002fc800000006ff */
[----:B------:R-:W1:Y:S02]  /*c080*/  F2I.FTZ.TRUNC.NTZ R3, R0 ;  /* 0x0000000000037305 */ /* 0x000e64000021f100 */
[----:B-1----:R-:W-:Y:S01]  /*c090*/  STG.E.U8 desc[UR36][R16.64], R3 ;  /* 0x0000000310007986 */ /* 0x002fe2000c101124 */
[----:B------:R-:W-:Y:S05]  /*c0a0*/  EXIT ;  /* 0x000000000000794d */ /* 0x000fea0003800000 */
.L_x_252:
[----:B-1----:R-:W-:-:S06]  /*c0b0*/  IMAD.U32 R3, R3, 0x10000, RZ ;  /* 0x0001000003037824 */ /* 0x002fcc00078e00ff */
[----:B0-----:R-:W0:Y:S02]  /*c0c0*/  F2I.S64.TRUNC R2, R3 ;  /* 0x0000000300027311 */ /* 0x001e24000020d900 */
[----:B0-----:R-:W-:Y:S01]  /*c0d0*/  STG.E.U8 desc[UR36][R16.64], R2 ;  /* 0x0000000210007986 */ /* 0x001fe2000c101124 */
[----:B------:R-:W-:Y:S05]  /*c0e0*/  EXIT ;  /* 0x000000000000794d */ /* 0x000fea0003800000 */
.L_x_251:
[----:B------:R-:W-:-:S09]  /*c0f0*/  UISETP.NE.AND UP0, UPT, UR4, 0x2, UPT ;  /* 0x000000020400788c */ /* 0x000fd2000bf05270 */
[----:B------:R-:W-:Y:S05]  /*c100*/  BRA.U !UP0, `(.L_x_254) ;  /* 0x0000000108307547 */ /* 0x000fea000b800000 */
[----:B------:R-:W-:-:S09]  /*c110*/  UISETP.NE.AND UP0, UPT, UR4, 0x3, UPT ;  /* 0x000000030400788c */ /* 0x000fd2000bf05270 */
[----:B------:R-:W-:Y:S05]  /*c120*/  BRA.U !UP0, `(.L_x_255) ;  /* 0x0000000108187547 */ /* 0x000fea000b800000 */
[----:B------:R-:W-:-:S09]  /*c130*/  UISETP.NE.AND UP0, UPT, UR4, 0x4, UPT ;  /* 0x000000040400788c */ /* 0x000fd2000bf05270 */
[----:B------:R-:W-:Y:S05]  /*c140*/  BRA.U UP0, `(.L_x_253) ;  /* 0x0000000900787547 */ /* 0x000fea000b800000 */
[----:B-1----:R-:W-:-:S06]  /*c150*/  IMAD.U32 R3, R3, 0x10000, RZ ;  /* 0x0001000003037824 */ /* 0x002fcc00078e00ff */
[----:B0-----:R-:W0:Y:S02]  /*c160*/  F2I.S64.TRUNC R2, R3 ;  /* 0x0000000300027311 */ /* 0x001e24000020d900 */
[----:B0-----:R-:W-:Y:S01]  /*c170*/  STG.E.64 desc[UR36][R16.64], R2 ;  /* 0x0000000210007986 */ /* 0x001fe2000c101b24 */
[----:B------:R-:W-:Y:S05]  /*c180*/  EXIT ;  /* 0x000000000000794d */ /* 0x000fea0003800000 */
.L_x_255:
[----:B-1----:R-:W-:-:S06]  /*c190*/  SHF.L.U32 R3, R3, 0x10, RZ ;  /* 0x0000001003037819 */ /* 0x002fcc00000006ff */
[----:B------:R-:W1:Y:S02]  /*c1a0*/  F2I.FTZ.TRUNC.NTZ R3, R3 ;  /* 0x0000000300037305 */ /* 0x000e64000021f100 */
[----:B-1----:R-:W-:Y:S01]  /*c1b0*/  STG.E desc[UR36][R16.64], R3 ;  /* 0x0000000310007986 */ /* 0x002fe2000c101924 */
[----:B------:R-:W-:Y:S05]  /*c1c0*/  EXIT ;  /* 0x000000000000794d */ /* 0x000fea0003800000 */
.L_x_254:
[----:B-1----:R-:W-:-:S06]  /*c1d0*/  IMAD.U32 R3, R3, 0x10000, RZ ;  /* 0x0001000003037824 */ /* 0x002fcc00078e00ff */
[----:B------:R-:W1:Y:S02]  /*c1e0*/  F2I.FTZ.TRUNC.NTZ R3, R3 ;  /* 0x0000000300037305 */ /* 0x000e64000021f100 */
[----:B-1----:R-:W-:Y:S01]  /*c1f0*/  STG.E.U16 desc[UR36][R16.64], R3 ;  /* 0x0000000310007986 */ /* 0x002fe2000c101524 */
[----:B------:R-:W-:Y:S05]  /*c200*/  EXIT ;  /* 0x000000000000794d */ /* 0x000fea0003800000 */
.L_x_250:
[----:B------:R-:W-:-:S09]  /*c210*/  UISETP.GT.AND UP0, UPT, UR4, 0x6, UPT ;  /* 0x000000060400788c */ /* 0x000fd2000bf04270 */
[----:B------:R-:W-:Y:S05]  /*c220*/  BRA.U UP0, `(.L_x_256) ;  /* 0x00000001002c7547 */ /* 0x000fea000b800000 */
[----:B------:R-:W-:-:S09]  /*c230*/  UISETP.NE.AND UP0, UPT, UR4, 0x5, UPT ;  /* 0x000000050400788c */ /* 0x000fd2000bf05270 */
[----:B------:R-:W-:Y:S05]  /*c240*/  BRA.U !UP0, `(.L_x_257) ;  /* 0x0000000108147547 */ /* 0x000fea000b800000 */
[----:B------:R-:W-:-:S09]  /*c250*/  UISETP.NE.AND UP0, UPT, UR4, 0x6, UPT ;  /* 0x000000060400788c */ /* 0x000fd2000bf05270 */
[----:B------:R-:W-:Y:S05]  /*c260*/  BRA.U UP0, `(.L_x_253) ;  /* 0x0000000900307547 */ /* 0x000fea000b800000 */
[----:B-1----:R-:W-:-:S05]  /*c270*/  IMAD.U32 R3, R3, 0x10000, RZ ;  /* 0x0001000003037824 */ /* 0x002fca00078e00ff */
[----:B------:R-:W-:Y:S01]  /*c280*/  STG.E desc[UR36][R16.64], R3 ;  /* 0x0000000310007986 */ /* 0x000fe2000c101924 */
[----:B------:R-:W-:Y:S05]  /*c290*/  EXIT ;  /* 0x000000000000794d */ /* 0x000fea0003800000 */
.L_x_257:
[----:B-1----:R-:W-:-:S04]  /*c2a0*/  SHF.L.U32 R0, R3, 0x10, RZ ;  /* 0x0000001003007819 */ /* 0x002fc800000006ff */
[----:B------:R-:W-:-:S05]  /*c2b0*/  F2FP.F16.F32.PACK_AB R0, RZ, R0 ;  /* 0x00000000ff00723e */ /* 0x000fca00000000ff */
[----:B------:R-:W-:Y:S01]  /*c2c0*/  STG.E.U16 desc[UR36][R16.64], R0 ;  /* 0x0000000010007986 */ /* 0x000fe2000c101524 */
[----:B------:R-:W-:Y:S05]  /*c2d0*/  EXIT ;  /* 0x000000000000794d */ /* 0x000fea0003800000 */
.L_x_256:
[----:B------:R-:W-:-:S09]  /*c2e0*/  UISETP.NE.AND UP0, UPT, UR4, 0x7, UPT ;  /* 0x000000070400788c */ /* 0x000fd2000bf05270 */
[----:B------:R-:W-:Y:S05]  /*c2f0*/  BRA.U !UP0, `(.L_x_258) ;  /* 0x0000000108347547 */ /* 0x000fea000b800000 */
[----:B------:R-:W-:-:S09]  /*c300*/  UISETP.NE.AND UP0, UPT, UR4, 0x8, UPT ;  /* 0x000000080400788c */ /* 0x000fd2000bf05270 */
[----:B------:R-:W-:Y:S05]  /*c310*/  BRA.U !UP0, `(.L_x_259) ;  /* 0x0000000108187547 */ /* 0x000fea000b800000 */
[----:B------:R-:W-:-:S09]  /*c320*/  UISETP.NE.AND UP0, UPT, UR4, 0x9, UPT ;  /* 0x000000090400788c */ /* 0x000fd2000bf05270 */
[----:B------:R-:W-:Y:S05]  /*c330*/  BRA.U UP0, `(.L_x_253) ;  /* 0x0000000500fc7547 */ /* 0x000fea000b800000 */
[----:B01----:R-:W-:Y:S02]  /*c340*/  IMAD.U32 R2, R3, 0x10000, RZ ;  /* 0x0001000003027824 */ /* 0x003fe400078e00ff */
[----:B------:R-:W-:-:S05]  /*c350*/  IMAD.MOV.U32 R3, RZ, RZ, RZ ;  /* 0x000000ffff037224 */ /* 0x000fca00078e00ff */
[----:B------:R-:W-:Y:S01]  /*c360*/  STG.E.64 desc[UR36][R16.64], R2 ;  /* 0x0000000210007986 */ /* 0x000fe2000c101b24 */
[----:B------:R-:W-:Y:S05]  /*c370*/  EXIT ;  /* 0x000000000000794d */ /* 0x000fea0003800000 */
.L_x_259:
[----:B-1----:R-:W-:-:S04]  /*c380*/  SHF.L.U32 R3, R3, 0x10, RZ ;  /* 0x0000001003037819 */ /* 0x002fc800000006ff */
[----:B------:R-:W-:-:S04]  /*c390*/  F2FP.F16.F32.PACK_AB R3, RZ, R3 ;  /* 0x00000003ff03723e */ /* 0x000fc800000000ff */
[----:B------:R-:W-:-:S05]  /*c3a0*/  PRMT R3, R3, 0x5410, RZ ;  /* 0x0000541003037816 */ /* 0x000fca00000000ff */
[----:B------:R-:W-:Y:S01]  /*c3b0*/  STG.E desc[UR36][R16.64], R3 ;  /* 0x0000000310007986 */ /* 0x000fe2000c101924 */
[----:B------:R-:W-:Y:S05]  /*c3c0*/  EXIT ;  /* 0x000000000000794d */ /* 0x000fea0003800000 */
.L_x_258:
[----:B01----:R-:W-:-:S04]  /*c3d0*/  IMAD.U32 R2, R3, 0x10000, RZ ;  /* 0x0001000003027824 */ /* 0x003fc800078e00ff */
[----:B------:R-:W-:-:S06]  /*c3e0*/  FMUL.FTZ R2, R2, 1 ;  /* 0x3f80000002027820 */ /* 0x000fcc0000410000 */
[----:B------:R-:W0:Y:S02]  /*c3f0*/  F2F.F64.F32 R2, R2 ;  /* 0x0000000200027310 */ /* 0x000e240000201800 */
[----:B0-----:R-:W-:Y:S01]  /*c400*/  STG.E.64 desc[UR36][R16.64], R2 ;  /* 0x0000000210007986 */ /* 0x001fe2000c101b24 */
[----:B------:R-:W-:Y:S05]  /*c410*/  EXIT ;  /* 0x000000000000794d */ /* 0x000fea0003800000 */
.L_x_249:
        /* <DEDUP_REMOVED lines=12> */
[----:B-1----:R-:W-:Y:S01]  /*c4e0*/  STG.E.U16 desc[UR36][R16.64], R3 ;  /* 0x0000000310007986 */ /* 0x002fe2000c101524 */
[----:B------:R-:W-:Y:S05]  /*c4f0*/  EXIT ;  /* 0x000000000000794d */ /* 0x000fea0003800000 */
.L_x_263:
[----:B-1----:R-:W-:Y:S01]  /*c500*/  SHF.L.U32 R3, R3, 0x10, RZ ;  /* 0x0000001003037819 */ /* 0x002fe200000006ff */
[----:B------:R-:W-:Y:S01]  /*c510*/  BSSY.RECONVERGENT B0, `(.L_x_264) ;  /* 0x0000013000007945 */ /* 0x000fe20003800200 */
[----:B------:R-:W-:Y:S02]  /*c520*/  IMAD.MOV.U32 R8, RZ, RZ, 0x80 ;  /* 0x00000080ff087424 */ /* 0x000fe400078e00ff */
[----:B0-----:R-:W-:-:S04]  /*c530*/  LOP3.LUT R2, R3, 0x7fffffff, RZ, 0xc0, !PT ;  /* 0x7fffffff03027812 */ /* 0x001fc800078ec0ff */
        /* <DEDUP_REMOVED lines=9> */
[----:B------:R-:W-:Y:S01]  /*c5d0*/  FADD.FTZ R0, R2, 8192 ;  /* 0x4600000002007421 */ /* 0x000fe20000010000 */
[----:B------:R-:W-:-:S04]  /*c5e0*/  PRMT R8, RZ, 0x7610, R8 ;  /* 0x00007610ff087816 */ /* 0x000fc80000000008 */
[----:B------:R-:W-:-:S13]  /*c5f0*/  LOP3.LUT P0, R0, R0, 0xff, RZ, 0xc0, !PT ;  /* 0x000000ff00007812 */ /* 0x000fda000780c0ff */
[----:B------:R-:W-:Y:S05]  /*c600*/  @!P0 BRA `(.L_x_265) ;  /* 0x00000000000c8947 */ /* 0x000fea0003800000 */
.L_x_266:
[----:B------:R-:W-:-:S04]  /*c610*/  SHF.R.U32.HI R3, RZ, 0x18, R3 ;  /* 0x00000018ff037819 */ /* 0x000fc80000011603 */
[----:B------:R-:W-:-:S04]  /*c620*/  LOP3.LUT R0, R0, 0x80, R3, 0xf8, !PT ;  /* 0x0000008000007812 */ /* 0x000fc800078ef803 */
[----:B------:R-:W-:-:S07]  /*c630*/  PRMT R8, R0, 0x7610, R8 ;  /* 0x0000761000087816 */ /* 0x000fce0000000008 */
.L_x_265:
[----:B------:R-:W-:Y:S05]  /*c640*/  BSYNC.RECONVERGENT B0 ;  /* 0x0000000000007941 */ /* 0x000fea0003800200 */
.L_x_264:
[----:B------:R-:W-:Y:S01]  /*c650*/  STG.E.U8 desc[UR36][R16.64], R8 ;  /* 0x0000000810007986 */ /* 0x000fe2000c101124 */
[----:B------:R-:W-:Y:S05]  /*c660*/  EXIT ;  /* 0x000000000000794d */ /* 0x000fea0003800000 */
.L_x_262:
[----:B-1----:R-:W-:Y:S01]  /*c670*/  IMAD.U32 R3, R3, 0x10000, RZ ;  /* 0x0001000003037824 */ /* 0x002fe200078e00ff */
[----:B------:R-:W-:Y:S01]  /*c680*/  BSSY.RECONVERGENT B0, `(.L_x_267) ;  /* 0x0000013000007945 */ /* 0x000fe20003800200 */
[----:B------:R-:W-:-:S03]  /*c690*/  MOV R8, 0x80 ;  /* 0x0000008000087802 */ /* 0x000fc60000000f00 */
        /* <DEDUP_REMOVED lines=14> */
.L_x_269:
[----:B------:R-:W-:-:S04]  /*c780*/  SHF.R.U32.HI R3, RZ, 0x18, R3 ;  /* 0x00000018ff037819 */ /* 0x000fc80000011603 */
[----:B------:R-:W-:-:S04]  /*c790*/  LOP3.LUT R0, R0, 0x80, R3, 0xf8, !PT ;  /* 0x0000008000007812 */ /* 0x000fc800078ef803 */
[----:B------:R-:W-:-:S07]  /*c7a0*/  PRMT R8, R0, 0x7610, R8 ;  /* 0x0000761000087816 */ /* 0x000fce0000000008 */
.L_x_268:
[----:B------:R-:W-:Y:S05]  /*c7b0*/  BSYNC.RECONVERGENT B0 ;  /* 0x0000000000007941 */ /* 0x000fea0003800200 */
.L_x_267:
[----:B------:R-:W-:Y:S01]  /*c7c0*/  STG.E.U8 desc[UR36][R16.64], R8 ;  /* 0x0000000810007986 */ /* 0x000fe2000c101124 */
[----:B------:R-:W-:Y:S05]  /*c7d0*/  EXIT ;  /* 0x000000000000794d */ /* 0x000fea0003800000 */
.L_x_261:
        /* <DEDUP_REMOVED lines=8> */
[----:B0-----:R-:W-:-:S04]  /*c860*/  LOP3.LUT R2, R4, 0xff, RZ, 0xc0, !PT ;  /* 0x000000ff04027812 */ /* 0x001fc800078ec0ff */
[----:B------:R-:W-:-:S13]  /*c870*/  ISETP.NE.AND P1, PT, R2, 0xff, PT ;  /* 0x000000ff0200780c */ /* 0x000fda0003f25270 */
[--C-:B------:R-:W-:Y:S02]  /*c880*/  @P1 SHF.R.U32.HI R0, RZ, 0x16, R3.reuse ;  /* 0x00000016ff001819 */ /* 0x100fe40000011603 */
        /* <DEDUP_REMOVED lines=9> */
[----:B------:R-:W-:Y:S01]  /*c920*/  STG.E.U8 desc[UR36][R16.64], R3 ;  /* 0x0000000310007986 */ /* 0x000fe2000c101124 */
[----:B------:R-:W-:Y:S05]  /*c930*/  EXIT ;  /* 0x000000000000794d */ /* 0x000fea0003800000 */
.L_x_271:
[----:B-1----:R-:W-:-:S06]  /*c940*/  SHF.L.U32 R3, R3, 0x10, RZ ;  /* 0x0000001003037819 */ /* 0x002fcc00000006ff */
[----:B0-----:R-:W0:Y:S02]  /*c950*/  F2I.U64.TRUNC R2, R3 ;  /* 0x0000000300027311 */ /* 0x001e24000020d800 */
[----:B0-----:R-:W-:Y:S01]  /*c960*/  STG.E.64 desc[UR36][R16.64], R2 ;  /* 0x0000000210007986 */ /* 0x001fe2000c101b24 */
[----:B------:R-:W-:Y:S05]  /*c970*/  EXIT ;  /* 0x000000000000794d */ /* 0x000fea0003800000 */
.L_x_270:
[----:B-1----:R-:W-:-:S06]  /*c980*/  IMAD.U32 R3, R3, 0x10000, RZ ;  /* 0x0001000003037824 */ /* 0x002fcc00078e00ff */
[----:B------:R-:W1:Y:S02]  /*c990*/  F2I.FTZ.U32.TRUNC.NTZ R3, R3 ;  /* 0x0000000300037305 */ /* 0x000e64000021f000 */
[----:B-1----:R-:W-:Y:S01]  /*c9a0*/  STG.E desc[UR36][R16.64], R3 ;  /* 0x0000000310007986 */ /* 0x002fe2000c101924 */
[----:B------:R-:W-:Y:S05]  /*c9b0*/  EXIT ;  /* 0x000000000000794d */ /* 0x000fea0003800000 */
.L_x_260:
        /* <DEDUP_REMOVED lines=9> */
[----:B------:R-:W-:Y:S01]  /*ca50*/  STG.E.U8 desc[UR36][R16.64], R3 ;  /* 0x0000000310007986 */ /* 0x000fe2000c101124 */
[----:B------:R-:W-:Y:S05]  /*ca60*/  EXIT ;  /* 0x000000000000794d */ /* 0x000fea0003800000 */
.L_x_273:
[----:B-1----:R-:W-:Y:S02]  /*ca70*/  SHF.L.U32 R3, R3, 0x10, RZ ;  /* 0x0000001003037819 */ /* 0x002fe400000006ff */
[----:B------:R-:W-:-:S03]  /*ca80*/  CS2R R6, SRZ ;  /* 0x0000000000067805 */ /* 0x000fc6000001ff00 */
[----:B------:R-:W-:-:S04]  /*ca90*/  FMUL.FTZ R3, R3, 1 ;  /* 0x3f80000003037820 */ /* 0x000fc80000410000 */
[----:B------:R-:W1:Y:S02]  /*caa0*/  F2F.F64.F32 R4, R3 ;  /* 0x0000000300047310 */ /* 0x000e640000201800 */
[----:B-1----:R-:W-:Y:S01]  /*cab0*/  STG.E.128 desc[UR36][R16.64], R4 ;  /* 0x0000000410007986 */ /* 0x002fe2000c101d24 */
[----:B------:R-:W-:Y:S05]  /*cac0*/  EXIT ;  /* 0x000000000000794d */ /* 0x000fea0003800000 */
.L_x_272:
[----:B------:R-:W-:-:S09]  /*cad0*/  UISETP.NE.AND UP0, UPT, UR4, 0xf, UPT ;  /* 0x0000000f0400788c */ /* 0x000fd2000bf05270 */
[----:B------:R-:W-:Y:S05]  /*cae0*/  BRA.U !UP0, `(.L_x_274) ;  /* 0x0000000108e87547 */ /* 0x000fea000b800000 */
[----:B------:R-:W-:-:S09]  /*caf0*/  UISETP.NE.AND UP0, UPT, UR4, 0x17, UPT ;  /* 0x000000170400788c */ /* 0x000fd2000bf05270 */
[----:B------:R-:W-:Y:S05]  /*cb00*/  BRA.U !UP0, `(.L_x_275) ;  /* 0x0000000108907547 */ /* 0x000fea000b800000 */
[----:B------:R-:W-:-:S09]  /*cb10*/  UISETP.NE.AND UP0, UPT, UR4, 0x18, UPT ;  /* 0x000000180400788c */ /* 0x000fd2000bf05270 */
[----:B------:R-:W-:Y:S05]  /*cb20*/  BRA.U !UP0, `(.L_x_276) ;  /* 0x0000000108447547 */ /* 0x000fea000b800000 */
.L_x_253:
[----:B------:R-:W-:Y:S01]  /*cb30*/  MOV R0, 0x0 ;  /* 0x0000000000007802 */ /* 0x000fe20000000f00 */
[----:B------:R-:W2:Y:S01]  /*cb40*/  LDCU.64 UR4, c[0x4][0x128] ;  /* 0x01002500ff0477ac */ /* 0x000ea20008000a00 */
[----:B------:R-:W-:Y:S02]  /*cb50*/  HFMA2 R13, -RZ, RZ, 0, 0 ;  /* 0x00000000ff0d7431 */ /* 0x000fe400000001ff */
[----:B------:R-:W-:Y:S01]  /*cb60*/  IMAD.MOV.U32 R8, RZ, RZ, 0x65 ;  /* 0x00000065ff087424 */ /* 0x000fe200078e00ff */
[----:B01----:R0:W1:Y:S01]  /*cb70*/  LDC.64 R2, c[0x4][R0] ;  /* 0x0100000000027b82 */ /* 0x0030620000000a00 */
[----:B------:R-:W3:Y:S01]  /*cb80*/  LDCU.64 UR6, c[0x4][0x130] ;  /* 0x01002600ff0677ac */ /* 0x000ee20008000a00 */
[----:B------:R-:W-:Y:S01]  /*cb90*/  IMAD.MOV.U32 R12, RZ, RZ, 0x1 ;  /* 0x00000001ff0c7424 */ /* 0x000fe200078e00ff */
[----:B------:R-:W4:Y:S01]  /*cba0*/  LDCU.64 UR8, c[0x4][0x40] ;  /* 0x01000800ff0877ac */ /* 0x000f220008000a00 */
[----:B--2---:R-:W-:Y:S02]  /*cbb0*/  IMAD.U32 R4, RZ, RZ, UR4 ;  /* 0x00000004ff047e24 */ /* 0x004fe4000f8e00ff */
[----:B------:R-:W-:Y:S01]  /*cbc0*/  IMAD.U32 R5, RZ, RZ, UR5 ;  /* 0x00000005ff057e24 */ /* 0x000fe2000f8e00ff */
[----:B---3--:R-:W-:Y:S01]  /*cbd0*/  MOV R6, UR6 ;  /* 0x0000000600067c02 */ /* 0x008fe20008000f00 */
[----:B------:R-:W-:-:S02]  /*cbe0*/  IMAD.U32 R7, RZ, RZ, UR7 ;  /* 0x00000007ff077e24 */ /* 0x000fc4000f8e00ff */
[----:B----4-:R-:W-:Y:S01]  /*cbf0*/  IMAD.U32 R10, RZ, RZ, UR8 ;  /* 0x00000008ff0a7e24 */ /* 0x010fe2000f8e00ff */
[----:B0-----:R-:W-:-:S07]  /*cc00*/  MOV R11, UR9 ;  /* 0x00000009000b7c02 */ /* 0x001fce0008000f00 */
[----:B------:R-:W-:-:S07]  /*cc10*/  LEPC R20, `(.L_x_277) ;  /* 0x000000001014794e */ /* 0x000fce0000000000 */
[----:B-1----:R-:W-:Y:S05]  /*cc20*/  CALL.ABS.NOINC R2 ;  /* 0x0000000002007343 */ /* 0x002fea0003c00000 */
.L_x_277:
[----:B------:R-:W-:Y:S05]  /*cc30*/  EXIT ;  /* 0x000000000000794d */ /* 0x000fea0003800000 */
.L_x_276:
[----:B-1----:R-:W-:Y:S01]  /*cc40*/  IMAD.U32 R5, R3, 0x10000, RZ ;  /* 0x0001000003057824 */ /* 0x002fe200078e00ff */
[----:B------:R-:W-:Y:S01]  /*cc50*/  BSSY.RECONVERGENT B0, `(.L_x_278) ;  /* 0x000000c000007945 */ /* 0x000fe20003800200 */
[----:B------:R-:W-:-:S03]  /*cc60*/  IMAD.MOV.U32 R0, RZ, RZ, 0x7f ;  /* 0x0000007fff007424 */ /* 0x000fc600078e00ff */
[----:B0-----:R-:W-:Y:S02]  /*cc70*/  LOP3.LUT R2, R5, 0x7fffffff, RZ, 0xc0, !PT ;  /* 0x7fffffff05027812 */ /* 0x001fe400078ec0ff */
        /* <DEDUP_REMOVED lines=9> */
.L_x_279:
[----:B------:R-:W-:Y:S05]  /*cd10*/  BSYNC.RECONVERGENT B0 ;  /* 0x0000000000007941 */ /* 0x000fea0003800200 */
.L_x_278:
[----:B------:R-:W-:-:S05]  /*cd20*/  LOP3.LUT R3, R0, 0x80, R3, 0xf8, !PT ;  /* 0x0000008000037812 */ /* 0x000fca00078ef803 */
[----:B------:R-:W-:Y:S01]  /*cd30*/  STG.E.U8 desc[UR36][R16.64], R3 ;  /* 0x0000000310007986 */ /* 0x000fe2000c101124 */
[----:B------:R-:W-:Y:S05]  /*cd40*/  EXIT ;  /* 0x000000000000794d */ /* 0x000fea0003800000 */
.L_x_275:
[----:B-1----:R-:W-:Y:S01]  /*cd50*/  SHF.L.U32 R3, R3, 0x10, RZ ;  /* 0x0000001003037819 */ /* 0x002fe200000006ff */
[----:B------:R-:W-:Y:S03]  /*cd60*/  BSSY.RECONVERGENT B0, `(.L_x_280) ;  /* 0x000000e000007945 */ /* 0x000fe60003800200 */
[----:B0-----:R-:W-:-:S04]  /*cd70*/  LOP3.LUT R2, R3, 0x7fffffff, RZ, 0xc0, !PT ;  /* 0x7fffffff03027812 */ /* 0x001fc800078ec0ff */
[----:B------:R-:W-:-:S13]  /*cd80*/  ISETP.GT.U32.AND P0, PT, R2, 0x477fffff, PT ;  /* 0x477fffff0200780c */ /* 0x000fda0003f04070 */
[----:B------:R-:W-:Y:S05]  /*cd90*/  @P0 BRA `(.L_x_281) ;  /* 0x00000000001c0947 */ /* 0x000fea0003800000 */
[----:B------:R-:W-:-:S13]  /*cda0*/  ISETP.GE.U32.AND P0, PT, R2, 0x38800000, PT ;  /* 0x388000000200780c */ /* 0x000fda0003f06070 */
[----:B------:R-:W-:-:S04]  /*cdb0*/  @P0 SHF.R.U32.HI R0, RZ, 0x15, R3 ;  /* 0x00000015ff000819 */ /* 0x000fc80000011603 */
[----:B------:R-:W-:-:S04]  /*cdc0*/  @P0 LOP3.LUT R0, R0, 0x1, RZ, 0xc0, !PT ;  /* 0x0000000100000812 */ /* 0x000fc800078ec0ff */
[----:B------:R-:W-:-:S04]  /*cdd0*/  @P0 IADD3 R0, PT, PT, R3, 0x80fffff, R0 ;  /* 0x080fffff03000810 */ /* 0x000fc80007ffe000 */
[----:B------:R-:W-:Y:S01]  /*cde0*/  @P0 SHF.R.U32.HI R0, RZ, 0x15, R0 ;  /* 0x00000015ff000819 */ /* 0x000fe20000011600 */
[----:B------:R-:W-:Y:S01]  /*cdf0*/  @!P0 FADD.FTZ R0, R2, 128 ;  /* 0x4300000002008421 */ /* 0x000fe20000010000 */
[----:B------:R-:W-:Y:S06]  /*ce00*/  BRA `(.L_x_282) ;  /* 0x00000000000c7947 */ /* 0x000fec0003800000 */
.L_x_281:
[----:B------:R-:W-:Y:S01]  /*ce10*/  IMAD.MOV.U32 R0, RZ, RZ, 0x7f ;  /* 0x0000007fff007424 */ /* 0x000fe200078e00ff */
[----:B------:R-:W-:-:S04]  /*ce20*/  ISETP.GT.U32.AND P0, PT, R2, 0x7f800000, PT ;  /* 0x7f8000000200780c */ /* 0x000fc80003f04070 */
[----:B------:R-:W-:-:S09]  /*ce30*/  SEL R0, R0, 0x7c, P0 ;  /* 0x0000007c00007807 */ /* 0x000fd20000000000 */
.L_x_282:
[----:B------:R-:W-:Y:S05]  /*ce40*/  BSYNC.RECONVERGENT B0 ;  /* 0x0000000000007941 */ /* 0x000fea0003800200 */
.L_x_280:
[----:B------:R-:W-:-:S04]  /*ce50*/  SHF.R.U32.HI R3, RZ, 0x18, R3 ;  /* 0x00000018ff037819 */ /* 0x000fc80000011603 */
[----:B------:R-:W-:-:S05]  /*ce60*/  LOP3.LUT R3, R0, 0x80, R3, 0xf8, !PT ;  /* 0x0000008000037812 */ /* 0x000fca00078ef803 */
[----:B------:R-:W-:Y:S01]  /*ce70*/  STG.E.U8 desc[UR36][R16.64], R3 ;  /* 0x0000000310007986 */ /* 0x000fe2000c101124 */
[----:B------:R-:W-:Y:S05]  /*ce80*/  EXIT ;  /* 0x000000000000794d */ /* 0x000fea0003800000 */
.L_x_274:
[----:B-1----:R-:W-:Y:S01]  /*ce90*/  STG.E.U16 desc[UR36][R16.64], R3 ;  /* 0x0000000310007986 */ /* 0x002fe2000c101524 */
[----:B------:R-:W-:Y:S05]  /*cea0*/  EXIT ;  /* 0x000000000000794d */ /* 0x000fea0003800000 */
.L_x_283:
[----:B------:R-:W-:-:S00]  /*ceb0*/  BRA `(.L_x_283) ;  /* 0xfffffffc00fc7947 */ /* 0x000fc0000383ffff */
[----:B------:R-:W-:-:S00]  /*cec0*/  NOP ;  /* 0x0000000000007918 */ /* 0x000fc00000000000 */
        /* <DEDUP_REMOVED lines=11> */
.L_x_16819:


//--------------------- .text._ZN2at6native27unrolled_elementwise_kernelINS0_13AUnaryFunctorIN3c108BFloat16ES4_S4_ZZZNS0_17hypot_kernel_cudaERNS_18TensorIteratorBaseEENKUlvE_clEvENKUlvE2_clEvEUlS4_S4_E_EESt5arrayIPcLm2EELi4E23TrivialOffsetCalculatorILi1EjESF_NS0_6memory12LoadWithCastILi1EEENSG_13StoreWithCastILi1EEEEEviT_T0_T2_T3_T4_T5_ --------------------------
	.section	.text._ZN2at6native27unrolled_elementwise_kernelINS0_13AUnaryFunctorIN3c108BFloat16ES4_S4_ZZZNS0_17hypot_kernel_cudaERNS_18TensorIteratorBaseEENKUlvE_clEvENKUlvE2_clEvEUlS4_S4_E_EESt5arrayIPcLm2EELi4E23TrivialOffsetCalculatorILi1EjESF_NS0_6memory12LoadWithCastILi1EEENSG_13StoreWithCastILi1EEEEEviT_T0_T2_T3_T4_T5_,"ax",@progbits
	.align	128
        .global         _ZN2at6native27unrolled_elementwise_kernelINS0_13AUnaryFunctorIN3c108BFloat16ES4_S4_ZZZNS0_17hypot_kernel_cudaERNS_18TensorIteratorBaseEENKUlvE_clEvENKUlvE2_clEvEUlS4_S4_E_EESt5arrayIPcLm2EELi4E23TrivialOffsetCalculatorILi1EjESF_NS0_6memory12LoadWithCastILi1EEENSG_13StoreWithCastILi1EEEEEviT_T0_T2_T3_T4_T5_
        .type           _ZN2at6native27unrolled_elementwise_kernelINS0_13AUnaryFunctorIN3c108BFloat16ES4_S4_ZZZNS0_17hypot_kernel_cudaERNS_18TensorIteratorBaseEENKUlvE_clEvENKUlvE2_clEvEUlS4_S4_E_EESt5arrayIPcLm2EELi4E23TrivialOffsetCalculatorILi1EjESF_NS0_6memory12LoadWithCastILi1EEENSG_13StoreWithCastILi1EEEEEviT_T0_T2_T3_T4_T5_,@function
        .size           _ZN2at6native27unrolled_elementwise_kernelINS0_13AUnaryFunctorIN3c108BFloat16ES4_S4_ZZZNS0_17hypot_kernel_cudaERNS_18TensorIteratorBaseEENKUlvE_clEvENKUlvE2_clEvEUlS4_S4_E_EESt5arrayIPcLm2EELi4E23TrivialOffsetCalculatorILi1EjESF_NS0_6memory12LoadWithCastILi1EEENSG_13StoreWithCastILi1EEEEEviT_T0_T2_T3_T4_T5_,(.L_x_16820 - _ZN2at6native27unrolled_elementwise_kernelINS0_13AUnaryFunctorIN3c108BFloat16ES4_S4_ZZZNS0_17hypot_kernel_cudaERNS_18TensorIteratorBaseEENKUlvE_clEvENKUlvE2_clEvEUlS4_S4_E_EESt5arrayIPcLm2EELi4E23TrivialOffsetCalculatorILi1EjESF_NS0_6memory12LoadWithCastILi1EEENSG_13StoreWithCastILi1EEEEEviT_T0_T2_T3_T4_T5_)
        .other          _ZN2at6native27unrolled_elementwise_kernelINS0_13AUnaryFunctorIN3c108BFloat16ES4_S4_ZZZNS0_17hypot_kernel_cudaERNS_18TensorIteratorBaseEENKUlvE_clEvENKUlvE2_clEvEUlS4_S4_E_EESt5arrayIPcLm2EELi4E23TrivialOffsetCalculatorILi1EjESF_NS0_6memory12LoadWithCastILi1EEENSG_13StoreWithCastILi1EEEEEviT_T0_T2_T3_T4_T5_,@"STO_CUDA_ENTRY STV_DEFAULT"
_ZN2at6native27unrolled_elementwise_kernelINS0_13AUnaryFunctorIN3c108BFloat16ES4_S4_ZZZNS0_17hypot_kernel_cudaERNS_18TensorIteratorBaseEENKUlvE_clEvENKUlvE2_clEvEUlS4_S4_E_EESt5arrayIPcLm2EELi4E23TrivialOffsetCalculatorILi1EjESF_NS0_6memory12LoadWithCastILi1EEENSG_13StoreWithCastILi1EEEEEviT_T0_T2_T3_T4_T5_:
.text._ZN2at6native27unrolled_elementwise_kernelINS0_13AUnaryFunctorIN3c108BFloat16ES4_S4_ZZZNS0_17hypot_kernel_cudaERNS_18TensorIteratorBaseEENKUlvE_clEvENKUlvE2_clEvEUlS4_S4_E_EESt5arrayIPcLm2EELi4E23TrivialOffsetCalculatorILi1EjESF_NS0_6memory12LoadWithCastILi1EEENSG_13StoreWithCastILi1EEEEEviT_T0_T2_T3_T4_T5_:
[----:B------:R-:W0:Y:S01]  /*0000*/  LDC R1, c[0x0][0x37c] ;  /* 0x0000df00ff017b82 */ /* 0x000e220000000800 */
[----:B------:R-:W1:Y:S07]  /*0010*/  S2R R2, SR_CTAID.X ;  /* 0x0000000000027919 */ /* 0x000e6e0000002500 */
[----:B------:R-:W1:Y:S01]  /*0020*/  LDC R3, c[0x0][0x380] ;  /* 0x0000e000ff037b82 */ /* 0x000e620000000800 */
[----:B------:R-:W2:Y:S01]  /*0030*/  LDCU.64 UR36, c[0x0][0x358] ;  /* 0x00006b00ff2477ac */ /* 0x000ea20008000a00 */
[----:B------:R-:W-:Y:S01]  /*0040*/  BSSY.RECONVERGENT B6, `(.L_x_284) ;  /* 0x000011d000067945 */ /* 0x000fe20003800200 */
[----:B------:R-:W3:Y:S01]  /*0050*/  S2R R17, SR_TID.X ;  /* 0x0000000000117919 */ /* 0x000ee20000002100 */
[----:B------:R-:W-:Y:S01]  /*0060*/  PRMT R19, RZ, 0x7610, R19 ;  /* 0x00007610ff137816 */ /* 0x000fe20000000013 */
[----:B------:R-:W4:Y:S01]  /*0070*/  LDCU.U8 UR38, c[0x0][0x39c] ;  /* 0x00007380ff2677ac */ /* 0x000f220008000000 */
[----:B-1----:R-:W-:-:S02]  /*0080*/  IMAD R16, R2, -0x200, R3 ;  /* 0xfffffe0002107824 */ /* 0x002fc400078e0203 */
[----:B---3--:R-:W-:-:S03]  /*0090*/  IMAD.MOV.U32 R25, RZ, RZ, R17 ;  /* 0x000000ffff197224 */ /* 0x008fc600078e0011 */
[----:B------:R-:W-:-:S13]  /*00a0*/  ISETP.GE.AND P0, PT, R17, R16, PT ;  /* 0x000000101100720c */ /* 0x000fda0003f06270 */
[----:B0-2-4-:R-:W-:Y:S05]  /*00b0*/  @P0 BRA `(.L_x_285) ;  /* 0x0000001000540947 */ /* 0x015fea0003800000 */
[----:B------:R-:W0:Y:S01]  /*00c0*/  LDC.64 R4, c[0x0][0x390] ;  /* 0x0000e400ff047b82 */ /* 0x000e220000000a00 */
[----:B------:R-:W1:Y:S01]  /*00d0*/  LDCU UR5, c[0x0][0x3a0] ;  /* 0x00007400ff0577ac */ /* 0x000e620008000800 */
[----:B------:R-:W-:Y:S01]  /*00e0*/  IMAD R0, R2, 0x200, R25 ;  /* 0x0000020002007824 */ /* 0x000fe200078e0219 */
[----:B------:R-:W-:-:S04]  /*00f0*/  UPRMT UR4, UR38, 0x9910, URZ ;  /* 0x0000991026047896 */ /* 0x000fc800080000ff */
[----:B------:R-:W-:Y:S01]  /*0100*/  UISETP.GT.AND UP0, UPT, UR4, 0x9, UPT ;  /* 0x000000090400788c */ /* 0x000fe2000bf04270 */
[----:B-1----:R-:W-:-:S05]  /*0110*/  IMAD R3, R0, UR5, RZ ;  /* 0x0000000500037c24 */ /* 0x002fca000f8e02ff */
[----:B0-----:R-:W-:-:S05]  /*0120*/  IADD3 R4, P0, PT, R3, R4, RZ ;  /* 0x0000000403047210 */ /* 0x001fca0007f1e0ff */
[----:B------:R-:W-:Y:S01]  /*0130*/  IMAD.X R5, RZ, RZ, R5, P0 ;  /* 0x000000ffff057224 */ /* 0x000fe200000e0605 */
        /* <DEDUP_REMOVED lines=11> */
[----:B0-----:R-:W-:-:S04]  /*01f0*/  F2FP.BF16.F32.PACK_AB R0, RZ, R0 ;  /* 0x00000000ff00723e */ /* 0x001fc800000010ff */
[----:B------:R-:W-:Y:S01]  /*0200*/  PRMT R19, R0, 0x7610, R19 ;  /* 0x0000761000137816 */ /* 0x000fe20000000013 */
[----:B------:R-:W-:Y:S06]  /*0210*/  BRA `(.L_x_291) ;  /* 0x0000000c00f87947 */ /* 0x000fec0003800000 */
.L_x_289:
[----:B------:R-:W2:Y:S02]  /*0220*/  LDG.E.U8 R4, desc[UR36][R4.64] ;  /* 0x0000002404047981 */ /* 0x000ea4000c1e1100 */
[----:B--2---:R-:W-:-:S04]  /*0230*/  I2FP.F32.U32 R0, R4 ;  /* 0x0000000400007245 */ /* 0x004fc80000201000 */
[----:B------:R-:W-:-:S04]  /*0240*/  F2FP.BF16.F32.PACK_AB R0, RZ, R0 ;  /* 0x00000000ff00723e */ /* 0x000fc800000010ff */
[----:B------:R-:W-:Y:S01]  /*0250*/  PRMT R19, R0, 0x7610, R19 ;  /* 0x0000761000137816 */ /* 0x000fe20000000013 */
[----:B------:R-:W-:Y:S06]  /*0260*/  BRA `(.L_x_291) ;  /* 0x0000000c00e47947 */ /* 0x000fec0003800000 */
.L_x_288:
        /* <DEDUP_REMOVED lines=8> */
[----:B0-----:R-:W-:-:S04]  /*02f0*/  F2FP.BF16.F32.PACK_AB R0, RZ, R0 ;  /* 0x00000000ff00723e */ /* 0x001fc800000010ff */
[----:B------:R-:W-:Y:S01]  /*0300*/  PRMT R19, R0, 0x7610, R19 ;  /* 0x0000761000137816 */ /* 0x000fe20000000013 */
[----:B------:R-:W-:Y:S06]  /*0310*/  BRA `(.L_x_291) ;  /* 0x0000000c00b87947 */ /* 0x000fec0003800000 */
.L_x_293:
[----:B------:R-:W2:Y:S02]  /*0320*/  LDG.E R4, desc[UR36][R4.64] ;  /* 0x0000002404047981 */ /* 0x000ea4000c1e1900 */
[----:B--2---:R-:W-:-:S04]  /*0330*/  I2FP.F32.S32 R0, R4 ;  /* 0x0000000400007245 */ /* 0x004fc80000201400 */
[----:B------:R-:W-:-:S04]  /*0340*/  F2FP.BF16.F32.PACK_AB R0, RZ, R0 ;  /* 0x00000000ff00723e */ /* 0x000fc800000010ff */
[----:B------:R-:W-:Y:S01]  /*0350*/  PRMT R19, R0, 0x7610, R19 ;  /* 0x0000761000137816 */ /* 0x000fe20000000013 */
[----:B------:R-:W-:Y:S06]  /*0360*/  BRA `(.L_x_291) ;  /* 0x0000000c00a47947 */ /* 0x000fec0003800000 */
.L_x_292:
[----:B------:R-:W2:Y:S02]  /*0370*/  LDG.E.U16 R4, desc[UR36][R4.64] ;  /* 0x0000002404047981 */ /* 0x000ea4000c1e1500 */
[----:B--2---:R-:W0:Y:S02]  /*0380*/  I2F.S16 R0, R4 ;  /* 0x0000000400007306 */ /* 0x004e240000101400 */
[----:B0-----:R-:W-:-:S04]  /*0390*/  F2FP.BF16.F32.PACK_AB R0, RZ, R0 ;  /* 0x00000000ff00723e */ /* 0x001fc800000010ff */
[----:B------:R-:W-:Y:S01]  /*03a0*/  PRMT R19, R0, 0x7610, R19 ;  /* 0x0000761000137816 */ /* 0x000fe20000000013 */
[----:B------:R-:W-:Y:S06]  /*03b0*/  BRA `(.L_x_291) ;  /* 0x0000000c00907947 */ /* 0x000fec0003800000 */
.L_x_287:
        /* <DEDUP_REMOVED lines=9> */
.L_x_295:
[----:B------:R-:W2:Y:S02]  /*0450*/  LDG.E.U16 R0, desc[UR36][R4.64] ;  /* 0x0000002404007981 */ /* 0x000ea4000c1e1500 */
[----:B--2---:R-:W-:-:S05]  /*0460*/  HADD2.F32 R0, -RZ, R0.H0_H0 ;  /* 0x20000000ff007230 */ /* 0x004fca0000004100 */
[----:B------:R-:W-:-:S04]  /*0470*/  F2FP.BF16.F32.PACK_AB R0, RZ, R0 ;  /* 0x00000000ff00723e */ /* 0x000fc800000010ff */
[----:B------:R-:W-:Y:S01]  /*0480*/  PRMT R19, R0, 0x7610, R19 ;  /* 0x0000761000137816 */ /* 0x000fe20000000013 */
[----:B------:R-:W-:Y:S06]  /*0490*/  BRA `(.L_x_291) ;  /* 0x0000000c00587947 */ /* 0x000fec0003800000 */
.L_x_294:
        /* <DEDUP_REMOVED lines=9> */
.L_x_297:
[----:B------:R-:W2:Y:S02]  /*0530*/  LDG.E.U16 R4, desc[UR36][R4.64] ;  /* 0x0000002404047981 */ /* 0x000ea4000c1e1500 */
[----:B--2---:R-:W-:-:S05]  /*0540*/  HADD2.F32 R0, -RZ, R4.H0_H0 ;  /* 0x20000004ff007230 */ /* 0x004fca0000004100 */
[----:B------:R-:W-:-:S04]  /*0550*/  F2FP.BF16.F32.PACK_AB R0, RZ, R0 ;  /* 0x00000000ff00723e */ /* 0x000fc800000010ff */
[----:B------:R-:W-:Y:S01]  /*0560*/  PRMT R19, R0, 0x7610, R19 ;  /* 0x0000761000137816 */ /* 0x000fe20000000013 */
[----:B------:R-:W-:Y:S06]  /*0570*/  BRA `(.L_x_291) ;  /* 0x0000000c00207947 */ /* 0x000fec0003800000 */
.L_x_296:
        /* <DEDUP_REMOVED lines=10> */
[----:B------:R-:W-:-:S04]  /*0620*/  F2FP.BF16.F32.PACK_AB R0, RZ, R0 ;  /* 0x00000000ff00723e */ /* 0x000fc800000010ff */
[----:B------:R-:W-:Y:S01]  /*0630*/  PRMT R19, R0, 0x7610, R19 ;  /* 0x0000761000137816 */ /* 0x000fe20000000013 */
[----:B------:R-:W-:Y:S06]  /*0640*/  BRA `(.L_x_291) ;  /* 0x0000000800ec7947 */ /* 0x000fec0003800000 */
.L_x_286:
        /* <DEDUP_REMOVED lines=11> */
[----:B------:R-:W-:-:S04]  /*0700*/  F2FP.BF16.F32.PACK_AB R0, RZ, R0 ;  /* 0x00000000ff00723e */ /* 0x000fc800000010ff */
[----:B------:R-:W-:Y:S01]  /*0710*/  PRMT R19, R0, 0x7610, R19 ;  /* 0x0000761000137816 */ /* 0x000fe20000000013 */
[----:B------:R-:W-:Y:S06]  /*0720*/  BRA `(.L_x_291) ;  /* 0x0000000800b47947 */ /* 0x000fec0003800000 */
.L_x_300:
        /* <DEDUP_REMOVED lines=13> */
.L_x_299:
        /* <DEDUP_REMOVED lines=16> */
[C---:B------:R-:W-:Y:S01]  /*0900*/  SHF.L.U32 R7, R3.reuse, R6, RZ ;  /* 0x0000000603077219 */ /* 0x040fe200000006ff */
        /* <DEDUP_REMOVED lines=10> */
.L_x_302:
[----:B------:R-:W2:Y:S02]  /*09b0*/  LDG.E.U8 R4, desc[UR36][R4.64] ;  /* 0x0000002404047981 */ /* 0x000ea4000c1e1100 */
[C---:B--2---:R-:W-:Y:S02]  /*09c0*/  IMAD.SHL.U32 R3, R4.reuse, 0x2000000, RZ ;  /* 0x0200000004037824 */ /* 0x044fe400078e00ff */
[----:B------:R-:W-:-:S03]  /*09d0*/  IMAD.SHL.U32 R6, R4, 0x100, RZ ;  /* 0x0000010004067824 */ /* 0x000fc600078e00ff */
[----:B------:R-:W-:-:S13]  /*09e0*/  ISETP.GT.U32.AND P0, PT, R3, 0x7ffffff, PT ;  /* 0x07ffffff0300780c */ /* 0x000fda0003f04070 */
[----:B------:R-:W-:Y:S02]  /*09f0*/  @!P0 LOP3.LUT R0, R6, 0x7f00, RZ, 0xc0, !PT ;  /* 0x00007f0006008812 */ /* 0x000fe400078ec0ff */
[----:B------:R-:W-:Y:S02]  /*0a00*/  @P0 LEA.HI R3, R3, 0x70000000, RZ, 0x1c ;  /* 0x7000000003030811 */ /* 0x000fe400078fe0ff */
[----:B------:R-:W-:Y:S02]  /*0a10*/  @!P0 LOP3.LUT R0, R0, 0x3f000000, RZ, 0xfc, !PT ;  /* 0x3f00000000008812 */ /* 0x000fe400078efcff */
[----:B------:R-:W-:-:S03]  /*0a20*/  PRMT R6, R6, 0x9910, RZ ;  /* 0x0000991006067816 */ /* 0x000fc600000000ff */
[----:B------:R-:W-:Y:S01]  /*0a30*/  @!P0 FADD.FTZ R0, R0, -0.5 ;  /* 0xbf00000000008421 */ /* 0x000fe20000010000 */
[----:B------:R-:W-:Y:S01]  /*0a40*/  @P0 FMUL.FTZ R0, R3, 1.9259299443872358531e-34 ;  /* 0x0780000003000820 */ /* 0x000fe20000410000 */
[----:B------:R-:W-:-:S05]  /*0a50*/  IMAD.MOV.U32 R3, RZ, RZ, R6 ;  /* 0x000000ffff037224 */ /* 0x000fca00078e0006 */
[----:B------:R-:W-:-:S04]  /*0a60*/  LOP3.LUT R0, R0, 0x80000000, R3, 0xf8, !PT ;  /* 0x8000000000007812 */ /* 0x000fc800078ef803 */
[----:B------:R-:W-:-:S04]  /*0a70*/  F2FP.BF16.F32.PACK_AB R0, RZ, R0 ;  /* 0x00000000ff00723e */ /* 0x000fc800000010ff */
[----:B------:R-:W-:Y:S01]  /*0a80*/  PRMT R19, R0, 0x7610, R19 ;  /* 0x0000761000137816 */ /* 0x000fe20000000013 */
[----:B------:R-:W-:Y:S06]  /*0a90*/  BRA `(.L_x_291) ;  /* 0x0000000400d87947 */ /* 0x000fec0003800000 */
.L_x_301:
[----:B------:R0:W5:Y:S01]  /*0aa0*/  LDG.E.U16 R19, desc[UR36][R4.64] ;  /* 0x0000002404137981 */ /* 0x000162000c1e1500 */
[----:B------:R-:W-:Y:S05]  /*0ab0*/  BRA `(.L_x_291) ;  /* 0x0000000400d07947 */ /* 0x000fea0003800000 */
.L_x_298:
        /* <DEDUP_REMOVED lines=10> */
[----:B------:R-:W-:-:S04]  /*0b60*/  F2FP.BF16.F32.PACK_AB R0, RZ, R0 ;  /* 0x00000000ff00723e */ /* 0x000fc800000010ff */
[----:B------:R-:W-:Y:S01]  /*0b70*/  PRMT R19, R0, 0x7610, R19 ;  /* 0x0000761000137816 */ /* 0x000fe20000000013 */
[----:B------:R-:W-:Y:S06]  /*0b80*/  BRA `(.L_x_291) ;  /* 0x00000004009c7947 */ /* 0x000fec0003800000 */
.L_x_305:
        /* <DEDUP_REMOVED lines=21> */
.L_x_309:
[----:B------:R-:W-:Y:S05]  /*0ce0*/  BSYNC.RECONVERGENT B1 ;  /* 0x0000000000017941 */ /* 0x000fea0003800200 */
.L_x_308:
[----:B------:R-:W-:Y:S01]  /*0cf0*/  IMAD.SHL.U32 R0, R0, 0x100000, RZ ;  /* 0x0010000000007824 */ /* 0x000fe200078e00ff */
[----:B------:R-:W-:-:S04]  /*0d00*/  LEA R3, R3, 0x3b800000, 0x17 ;  /* 0x3b80000003037811 */ /* 0x000fc800078eb8ff */
[----:B------:R-:W-:-:S07]  /*0d10*/  LOP3.LUT R0, R3, R0, R7, 0xfe, !PT ;  /* 0x0000000003007212 */ /* 0x000fce00078efe07 */
.L_x_307:
[----:B------:R-:W-:Y:S05]  /*0d20*/  BSYNC.RECONVERGENT B0 ;  /* 0x0000000000007941 */ /* 0x000fea0003800200 */
.L_x_306:
[----:B------:R-:W-:-:S04]  /*0d30*/  F2FP.BF16.F32.PACK_AB R0, RZ, R0 ;  /* 0x00000000ff00723e */ /* 0x000fc800000010ff */
[----:B------:R-:W-:Y:S01]  /*0d40*/  PRMT R19, R0, 0x7610, R19 ;  /* 0x0000761000137816 */ /* 0x000fe20000000013 */
[----:B------:R-:W-:Y:S06]  /*0d50*/  BRA `(.L_x_291) ;  /* 0x0000000400287947 */ /* 0x000fec0003800000 */
.L_x_304:
        /* <DEDUP_REMOVED lines=21> */
.L_x_313:
[----:B------:R-:W-:Y:S05]  /*0eb0*/  BSYNC.RECONVERGENT B1 ;  /* 0x0000000000017941 */ /* 0x000fea0003800200 */
.L_x_312:
[----:B------:R-:W-:Y:S01]  /*0ec0*/  IMAD.SHL.U32 R0, R0, 0x200000, RZ ;  /* 0x0020000000007824 */ /* 0x000fe200078e00ff */
[----:B------:R-:W-:-:S04]  /*0ed0*/  LEA R3, R3, 0x37800000, 0x17 ;  /* 0x3780000003037811 */ /* 0x000fc800078eb8ff */
[----:B------:R-:W-:-:S07]  /*0ee0*/  LOP3.LUT R0, R3, R0, R7, 0xfe, !PT ;  /* 0x0000000003007212 */ /* 0x000fce00078efe07 */
.L_x_311:
[----:B------:R-:W-:Y:S05]  /*0ef0*/  BSYNC.RECONVERGENT B0 ;  /* 0x0000000000007941 */ /* 0x000fea0003800200 */
.L_x_310:
[----:B------:R-:W-:-:S04]  /*0f00*/  F2FP.BF16.F32.PACK_AB R0, RZ, R0 ;  /* 0x00000000ff00723e */ /* 0x000fc800000010ff */
[----:B------:R-:W-:Y:S01]  /*0f10*/  PRMT R19, R0, 0x7610, R19 ;  /* 0x0000761000137816 */ /* 0x000fe20000000013 */
[----:B------:R-:W-:Y:S06]  /*0f20*/  BRA `(.L_x_291) ;  /* 0x0000000000b47947 */ /* 0x000fec0003800000 */
.L_x_303:
[----:B------:R-:W-:-:S09]  /*0f30*/  UISETP.NE.AND UP0, UPT, UR4, 0x1c, UPT ;  /* 0x0000001c0400788c */ /* 0x000fd2000bf05270 */
[----:B------:R-:W-:Y:S05]  /*0f40*/  BRA.U !UP0, `(.L_x_314) ;  /* 0x00000001089c7547 */ /* 0x000fea000b800000 */
[----:B------:R-:W-:-:S09]  /*0f50*/  UISETP.NE.AND UP0, UPT, UR4, 0x1d, UPT ;  /* 0x0000001d0400788c */ /* 0x000fd2000bf05270 */
[----:B------:R-:W-:Y:S05]  /*0f60*/  BRA.U !UP0, `(.L_x_315) ;  /* 0x0000000108807547 */ /* 0x000fea000b800000 */
[----:B------:R-:W-:-:S09]  /*0f70*/  UISETP.NE.AND UP0, UPT, UR4, 0x2c, UPT ;  /* 0x0000002c0400788c */ /* 0x000fd2000bf05270 */
[----:B------:R-:W-:Y:S05]  /*0f80*/  BRA.U !UP0, `(.L_x_316) ;  /* 0x0000000108487547 */ /* 0x000fea000b800000 */
.L_x_290:
[----:B------:R-:W-:Y:S01]  /*0f90*/  MOV R14, 0x0 ;  /* 0x00000000000e7802 */ /* 0x000fe20000000f00 */
[----:B------:R-:W0:Y:S01]  /*0fa0*/  LDCU.64 UR4, c[0x4][0x128] ;  /* 0x01002500ff0477ac */ /* 0x000e220008000a00 */
[----:B------:R-:W-:Y:S02]  /*0fb0*/  IMAD.MOV.U32 R8, RZ, RZ, 0x4e ;  /* 0x0000004eff087424 */ /* 0x000fe400078e00ff */
[----:B------:R-:W-:Y:S01]  /*0fc0*/  IMAD.MOV.U32 R12, RZ, RZ, 0x1 ;  /* 0x00000001ff0c7424 */ /* 0x000fe200078e00ff */
[----:B------:R-:W1:Y:S01]  /*0fd0*/  LDCU.64 UR6, c[0x4][0x130] ;  /* 0x01002600ff0677ac */ /* 0x000e620008000a00 */
[----:B------:R-:W2:Y:S01]  /*0fe0*/  LDC.64 R14, c[0x4][R14] ;  /* 0x010000000e0e7b82 */ /* 0x000ea20000000a00 */
[----:B------:R-:W-:Y:S01]  /*0ff0*/  IMAD.MOV.U32 R13, RZ, RZ, RZ ;  /* 0x000000ffff0d7224 */ /* 0x000fe200078e00ff */
[----:B------:R-:W3:Y:S01]  /*1000*/  LDCU.64 UR8, c[0x4][0x38] ;  /* 0x01000700ff0877ac */ /* 0x000ee20008000a00 */
[----:B0-----:R-:W-:Y:S02]  /*1010*/  IMAD.U32 R4, RZ, RZ, UR4 ;  /* 0x00000004ff047e24 */ /* 0x001fe4000f8e00ff */
[----:B------:R-:W-:-:S02]  /*1020*/  IMAD.U32 R5, RZ, RZ, UR5 ;  /* 0x00000005ff057e24 */ /* 0x000fc4000f8e00ff */
[----:B-1----:R-:W-:Y:S02]  /*1030*/  IMAD.U32 R6, RZ, RZ, UR6 ;  /* 0x00000006ff067e24 */ /* 0x002fe4000f8e00ff */
[----:B------:R-:W-:Y:S02]  /*1040*/  IMAD.U32 R7, RZ, RZ, UR7 ;  /* 0x00000007ff077e24 */ /* 0x000fe4000f8e00ff */
[----:B---3--:R-:W-:Y:S02]  /*1050*/  IMAD.U32 R10, RZ, RZ, UR8 ;  /* 0x00000008ff0a7e24 */ /* 0x008fe4000f8e00ff */
[----:B------:R-:W-:-:S07]  /*1060*/  IMAD.U32 R11, RZ, RZ, UR9 ;  /* 0x00000009ff0b7e24 */ /* 0x000fce000f8e00ff */
[----:B------:R-:W-:-:S07]  /*1070*/  LEPC R20, `(.L_x_317) ;  /* 0x000000001014794e */ /* 0x000fce0000000000 */
[----:B--2---:R-:W-:Y:S05]  /*1080*/  CALL.ABS.NOINC R14 ;  /* 0x000000000e007343 */ /* 0x004fea0003c00000 */
.L_x_317:
[----:B------:R-:W-:Y:S01]  /*1090*/  PRMT R19, RZ, 0x7610, R19 ;  /* 0x00007610ff137816 */ /* 0x000fe20000000013 */
[----:B------:R-:W-:Y:S06]  /*10a0*/  BRA `(.L_x_291) ;  /* 0x0000000000547947 */ /* 0x000fec0003800000 */
.L_x_316:
[----:B------:R-:W2:Y:S01]  /*10b0*/  LDG.E.U8 R4, desc[UR36][R4.64] ;  /* 0x0000002404047981 */ /* 0x000ea2000c1e1100 */
[----:B------:R-:W-:Y:S01]  /*10c0*/  BSSY.RECONVERGENT B0, `(.L_x_318) ;  /* 0x0000007000007945 */ /* 0x000fe20003800200 */
[----:B------:R-:W-:Y:S01]  /*10d0*/  IMAD.MOV.U32 R0, RZ, RZ, 0x400000 ;  /* 0x00400000ff007424 */ /* 0x000fe200078e00ff */
[----:B--2---:R-:W-:-:S13]  /*10e0*/  ISETP.NE.AND P0, PT, R4, RZ, PT ;  /* 0x000000ff0400720c */ /* 0x004fda0003f05270 */
[----:B------:R-:W-:Y:S05]  /*10f0*/  @!P0 BRA `(.L_x_319) ;  /* 0x00000000000c8947 */ /* 0x000fea0003800000 */
[----:B------:R-:W-:-:S13]  /*1100*/  ISETP.NE.AND P0, PT, R4, 0xff, PT ;  /* 0x000000ff0400780c */ /* 0x000fda0003f05270 */
[----:B------:R-:W-:Y:S02]  /*1110*/  @!P0 IMAD.MOV.U32 R0, RZ, RZ, 0x7f800001 ;  /* 0x7f800001ff008424 */ /* 0x000fe400078e00ff */
[----:B------:R-:W-:-:S07]  /*1120*/  @P0 IMAD.SHL.U32 R0, R4, 0x800000, RZ ;  /* 0x0080000004000824 */ /* 0x000fce00078e00ff */
.L_x_319:
[----:B------:R-:W-:Y:S05]  /*1130*/  BSYNC.RECONVERGENT B0 ;  /* 0x0000000000007941 */ /* 0x000fea0003800200 */
.L_x_318:
[----:B------:R-:W-:-:S04]  /*1140*/  F2FP.BF16.F32.PACK_AB R0, RZ, R0 ;  /* 0x00000000ff00723e */ /* 0x000fc800000010ff */
[----:B------:R-:W-:Y:S01]  /*1150*/  PRMT R19, R0, 0x7610, R19 ;  /* 0x0000761000137816 */ /* 0x000fe20000000013 */
[----:B------:R-:W-:Y:S06]  /*1160*/  BRA `(.L_x_291) ;  /* 0x0000000000247947 */ /* 0x000fec0003800000 */
.L_x_315:
[----:B------:R-:W2:Y:S02]  /*1170*/  LDG.E.64 R4, desc[UR36][R4.64] ;  /* 0x0000002404047981 */ /* 0x000ea4000c1e1b00 */
[----:B--2---:R-:W0:Y:S02]  /*1180*/  I2F.U64 R0, R4 ;  /* 0x0000000400007312 */ /* 0x004e240000301000 */
[----:B0-----:R-:W-:-:S04]  /*1190*/  F2FP.BF16.F32.PACK_AB R0, RZ, R0 ;  /* 0x00000000ff00723e */ /* 0x001fc800000010ff */
[----:B------:R-:W-:Y:S01]  /*11a0*/  PRMT R19, R0, 0x7610, R19 ;  /* 0x0000761000137816 */ /* 0x000fe20000000013 */
[----:B------:R-:W-:Y:S06]  /*11b0*/  BRA `(.L_x_291) ;  /* 0x0000000000107947 */ /* 0x000fec0003800000 */
.L_x_314:
[----:B------:R-:W2:Y:S02]  /*11c0*/  LDG.E R4, desc[UR36][R4.64] ;  /* 0x0000002404047981 */ /* 0x000ea4000c1e1900 */
[----:B--2---:R-:W-:-:S04]  /*11d0*/  I2FP.F32.U32 R0, R4 ;  /* 0x0000000400007245 */ /* 0x004fc80000201000 */
[----:B------:R-:W-:-:S04]  /*11e0*/  F2FP.BF16.F32.PACK_AB R0, RZ, R0 ;  /* 0x00000000ff00723e */ /* 0x000fc800000010ff */
[----:B------:R-:W-:-:S07]  /*11f0*/  PRMT R19, R0, 0x7610, R19 ;  /* 0x0000761000137816 */ /* 0x000fce0000000013 */
.L_x_291:
[----:B------:R-:W-:-:S07]  /*1200*/  VIADD R17, R25, 0x80 ;  /* 0x0000008019117836 */ /* 0x000fce0000000000 */
.L_x_285:
[----:B------:R-:W-:Y:S05]  /*1210*/  BSYNC.RECONVERGENT B6 ;  /* 0x0000000000067941 */ /* 0x000fea0003800200 */
.L_x_284:
[----:B------:R-:W-:Y:S01]  /*1220*/  ISETP.GE.AND P0, PT, R17, R16, PT ;  /* 0x000000101100720c */ /* 0x000fe20003f06270 */
[----:B------:R-:W-:Y:S01]  /*1230*/  BSSY.RECONVERGENT B6, `(.L_x_320) ;  /* 0x0000118000067945 */ /* 0x000fe20003800200 */
[----:B------:R-:W-:-:S11]  /*1240*/  PRMT R18, RZ, 0x7610, R18 ;  /* 0x00007610ff127816 */ /* 0x000fd60000000012 */
[----:B------:R-:W-:Y:S05]  /*1250*/  @P0 BRA `(.L_x_321) ;  /* 0x0000001000540947 */ /* 0x000fea0003800000 */
[----:B0-----:R-:W0:Y:S01]  /*1260*/  LDC.64 R4, c[0x0][0x390] ;  /* 0x0000e400ff047b82 */ /* 0x001e220000000a00 */
        /* <DEDUP_REMOVED lines=21> */
.L_x_325:
[----:B------:R-:W2:Y:S02]  /*13c0*/  LDG.E.U8 R4, desc[UR36][R4.64] ;  /* 0x0000002404047981 */ /* 0x000ea4000c1e1100 */
[----:B--2---:R-:W-:-:S04]  /*13d0*/  I2FP.F32.U32 R0, R4 ;  /* 0x0000000400007245 */ /* 0x004fc80000201000 */
[----:B------:R-:W-:-:S04]  /*13e0*/  F2FP.BF16.F32.PACK_AB R0, RZ, R0 ;  /* 0x00000000ff00723e */ /* 0x000fc800000010ff */
[----:B------:R-:W-:Y:S01]  /*13f0*/  PRMT R18, R0, 0x7610, R18 ;  /* 0x0000761000127816 */ /* 0x000fe20000000012 */
[----:B------:R-:W-:Y:S06]  /*1400*/  BRA `(.L_x_327) ;  /* 0x0000000c00e47947 */ /* 0x000fec0003800000 */
.L_x_324:
        /* <DEDUP_REMOVED lines=11> */
.L_x_329:
[----:B------:R-:W2:Y:S02]  /*14c0*/  LDG.E R4, desc[UR36][R4.64] ;  /* 0x0000002404047981 */ /* 0x000ea4000c1e1900 */
[----:B--2---:R-:W-:-:S04]  /*14d0*/  I2FP.F32.S32 R0, R4 ;  /* 0x0000000400007245 */ /* 0x004fc80000201400 */
[----:B------:R-:W-:-:S04]  /*14e0*/  F2FP.BF16.F32.PACK_AB R0, RZ, R0 ;  /* 0x00000000ff00723e */ /* 0x000fc800000010ff */
[----:B------:R-:W-:Y:S01]  /*14f0*/  PRMT R18, R0, 0x7610, R18 ;  /* 0x0000761000127816 */ /* 0x000fe20000000012 */
[----:B------:R-:W-:Y:S06]  /*1500*/  BRA `(.L_x_327) ;  /* 0x0000000c00a47947 */ /* 0x000fec0003800000 */
.L_x_328:
[----:B------:R-:W2:Y:S02]  /*1510*/  LDG.E.U16 R4, desc[UR36][R4.64] ;  /* 0x0000002404047981 */ /* 0x000ea4000c1e1500 */
[----:B--2---:R-:W0:Y:S02]  /*1520*/  I2F.S16 R0, R4 ;  /* 0x0000000400007306 */ /* 0x004e240000101400 */
[----:B0-----:R-:W-:-:S04]  /*1530*/  F2FP.BF16.F32.PACK_AB R0, RZ, R0 ;  /* 0x00000000ff00723e */ /* 0x001fc800000010ff */
[----:B------:R-:W-:Y:S01]  /*1540*/  PRMT R18, R0, 0x7610, R18 ;  /* 0x0000761000127816 */ /* 0x000fe20000000012 */
[----:B------:R-:W-:Y:S06]  /*1550*/  BRA `(.L_x_327) ;  /* 0x0000000c00907947 */ /* 0x000fec0003800000 */
.L_x_323:
        /* <DEDUP_REMOVED lines=9> */
.L_x_331:
[----:B------:R-:W2:Y:S02]  /*15f0*/  LDG.E.U16 R0, desc[UR36][R4.64] ;  /* 0x0000002404007981 */ /* 0x000ea4000c1e1500 */
[----:B--2---:R-:W-:-:S05]  /*1600*/  HADD2.F32 R0, -RZ, R0.H0_H0 ;  /* 0x20000000ff007230 */ /* 0x004fca0000004100 */
[----:B------:R-:W-:-:S04]  /*1610*/  F2FP.BF16.F32.PACK_AB R0, RZ, R0 ;  /* 0x00000000ff00723e */ /* 0x000fc800000010ff */
[----:B------:R-:W-:Y:S01]  /*1620*/  PRMT R18, R0, 0x7610, R18 ;  /* 0x0000761000127816 */ /* 0x000fe20000000012 */
[----:B------:R-:W-:Y:S06]  /*1630*/  BRA `(.L_x_327) ;  /* 0x0000000c00587947 */ /* 0x000fec0003800000 */
.L_x_330:
        /* <DEDUP_REMOVED lines=9> */
.L_x_333:
[----:B------:R-:W2:Y:S02]  /*16d0*/  LDG.E.U16 R4, desc[UR36][R4.64] ;  /* 0x0000002404047981 */ /* 0x000ea4000c1e1500 */
[----:B--2---:R-:W-:-:S05]  /*16e0*/  HADD2.F32 R0, -RZ, R4.H0_H0 ;  /* 0x20000004ff007230 */ /* 0x004fca0000004100 */
[----:B------:R-:W-:-:S04]  /*16f0*/  F2FP.BF16.F32.PACK_AB R0, RZ, R0 ;  /* 0x00000000ff00723e */ /* 0x000fc800000010ff */
[----:B------:R-:W-:Y:S01]  /*1700*/  PRMT R18, R0, 0x7610, R18 ;  /* 0x0000761000127816 */ /* 0x000fe20000000012 */
[----:B------:R-:W-:Y:S06]  /*1710*/  BRA `(.L_x_327) ;  /* 0x0000000c00207947 */ /* 0x000fec0003800000 */
.L_x_332:
        /* <DEDUP_REMOVED lines=13> */
.L_x_322:
        /* <DEDUP_REMOVED lines=14> */
.L_x_336:
        /* <DEDUP_REMOVED lines=13> */
.L_x_335:
        /* <DEDUP_REMOVED lines=27> */
.L_x_338:
[----:B------:R-:W2:Y:S02]  /*1b50*/  LDG.E.U8 R4, desc[UR36][R4.64] ;  /* 0x0000002404047981 */ /* 0x000ea4000c1e1100 */
[C---:B--2---:R-:W-:Y:S02]  /*1b60*/  IMAD.SHL.U32 R0, R4.reuse, 0x2000000, RZ ;  /* 0x0200000004007824 */ /* 0x044fe400078e00ff */
[----:B------:R-:W-:-:S03]  /*1b70*/  IMAD.SHL.U32 R6, R4, 0x100, RZ ;  /* 0x0000010004067824 */ /* 0x000fc600078e00ff */
[----:B------:R-:W-:-:S13]  /*1b80*/  ISETP.GE.U32.AND P0, PT, R0, 0x8000000, PT ;  /* 0x080000000000780c */ /* 0x000fda0003f06070 */
[----:B------:R-:W-:Y:S02]  /*1b90*/  @!P0 LOP3.LUT R3, R6, 0x7f00, RZ, 0xc0, !PT ;  /* 0x00007f0006038812 */ /* 0x000fe400078ec0ff */
[----:B------:R-:W-:Y:S02]  /*1ba0*/  @P0 LEA.HI R0, R0, 0x70000000, RZ, 0x1c ;  /* 0x7000000000000811 */ /* 0x000fe400078fe0ff */
[----:B------:R-:W-:Y:S02]  /*1bb0*/  @!P0 LOP3.LUT R3, R3, 0x3f000000, RZ, 0xfc, !PT ;  /* 0x3f00000003038812 */ /* 0x000fe400078efcff */
[----:B------:R-:W-:Y:S01]  /*1bc0*/  PRMT R6, R6, 0x9910, RZ ;  /* 0x0000991006067816 */ /* 0x000fe200000000ff */
[----:B------:R-:W-:Y:S02]  /*1bd0*/  @P0 FMUL.FTZ R0, R0, 1.9259299443872358531e-34 ;  /* 0x0780000000000820 */ /* 0x000fe40000410000 */
[----:B------:R-:W-:Y:S02]  /*1be0*/  @!P0 FADD.FTZ R0, R3, -0.5 ;  /* 0xbf00000003008421 */ /* 0x000fe40000010000 */
[----:B------:R-:W-:-:S05]  /*1bf0*/  IMAD.MOV.U32 R3, RZ, RZ, R6 ;  /* 0x000000ffff037224 */ /* 0x000fca00078e0006 */
[----:B------:R-:W-:-:S04]  /*1c00*/  LOP3.LUT R0, R0, 0x80000000, R3, 0xf8, !PT ;  /* 0x8000000000007812 */ /* 0x000fc800078ef803 */
[----:B------:R-:W-:-:S04]  /*1c10*/  F2FP.BF16.F32.PACK_AB R0, RZ, R0 ;  /* 0x00000000ff00723e */ /* 0x000fc800000010ff */
[----:B------:R-:W-:Y:S01]  /*1c20*/  PRMT R18, R0, 0x7610, R18 ;  /* 0x0000761000127816 */ /* 0x000fe20000000012 */
[----:B------:R-:W-:Y:S06]  /*1c30*/  BRA `(.L_x_327) ;  /* 0x0000000400d87947 */ /* 0x000fec0003800000 */
.L_x_337:
[----:B------:R0:W5:Y:S01]  /*1c40*/  LDG.E.U16 R18, desc[UR36][R4.64] ;  /* 0x0000002404127981 */ /* 0x000162000c1e1500 */
[----:B------:R-:W-:Y:S05]  /*1c50*/  BRA `(.L_x_327) ;  /* 0x0000000400d07947 */ /* 0x000fea0003800000 */
.L_x_334:
        /* <DEDUP_REMOVED lines=13> */
.L_x_341:
        /* <DEDUP_REMOVED lines=21> */
.L_x_345:
[----:B------:R-:W-:Y:S05]  /*1e80*/  BSYNC.RECONVERGENT B1 ;  /* 0x0000000000017941 */ /* 0x000fea0003800200 */
.L_x_344:
[----:B------:R-:W-:Y:S01]  /*1e90*/  IMAD.SHL.U32 R0, R0, 0x100000, RZ ;  /* 0x0010000000007824 */ /* 0x000fe200078e00ff */
[----:B------:R-:W-:-:S04]  /*1ea0*/  LEA R3, R3, 0x3b800000, 0x17 ;  /* 0x3b80000003037811 */ /* 0x000fc800078eb8ff */
[----:B------:R-:W-:-:S07]  /*1eb0*/  LOP3.LUT R0, R3, R0, R7, 0xfe, !PT ;  /* 0x0000000003007212 */ /* 0x000fce00078efe07 */
.L_x_343:
[----:B------:R-:W-:Y:S05]  /*1ec0*/  BSYNC.RECONVERGENT B0 ;  /* 0x0000000000007941 */ /* 0x000fea0003800200 */
.L_x_342:
[----:B------:R-:W-:-:S04]  /*1ed0*/  F2FP.BF16.F32.PACK_AB R0, RZ, R0 ;  /* 0x00000000ff00723e */ /* 0x000fc800000010ff */
[----:B------:R-:W-:Y:S01]  /*1ee0*/  PRMT R18, R0, 0x7610, R18 ;  /* 0x0000761000127816 */ /* 0x000fe20000000012 */
[----:B------:R-:W-:Y:S06]  /*1ef0*/  BRA `(.L_x_327) ;  /* 0x0000000400287947 */ /* 0x000fec0003800000 */
.L_x_340:
        /* <DEDUP_REMOVED lines=21> */
.L_x_349:
[----:B------:R-:W-:Y:S05]  /*2050*/  BSYNC.RECONVERGENT B1 ;  /* 0x0000000000017941 */ /* 0x000fea0003800200 */
.L_x_348:
[----:B------:R-:W-:Y:S01]  /*2060*/  IMAD.SHL.U32 R0, R0, 0x200000, RZ ;  /* 0x0020000000007824 */ /* 0x000fe200078e00ff */
[----:B------:R-:W-:-:S04]  /*2070*/  LEA R3, R3, 0x37800000, 0x17 ;  /* 0x3780000003037811 */ /* 0x000fc800078eb8ff */
[----:B------:R-:W-:-:S07]  /*2080*/  LOP3.LUT R0, R3, R0, R7, 0xfe, !PT ;  /* 0x0000000003007212 */ /* 0x000fce00078efe07 */
.L_x_347:
[----:B------:R-:W-:Y:S05]  /*2090*/  BSYNC.RECONVERGENT B0 ;  /* 0x0000000000007941 */ /* 0x000fea0003800200 */
.L_x_346:
[----:B------:R-:W-:-:S04]  /*20a0*/  F2FP.BF16.F32.PACK_AB R0, RZ, R0 ;  /* 0x00000000ff00723e */ /* 0x000fc800000010ff */
[----:B------:R-:W-:Y:S01]  /*20b0*/  PRMT R18, R0, 0x7610, R18 ;  /* 0x0000761000127816 */ /* 0x000fe20000000012 */
[----:B------:R-:W-:Y:S06]  /*20c0*/  BRA `(.L_x_327) ;  /* 0x0000000000b47947 */ /* 0x000fec0003800000 */
.L_x_339:
        /* <DEDUP_REMOVED lines=14> */
.L_x_353:
[----:B------:R-:W-:Y:S05]  /*21b0*/  BSYNC.RECONVERGENT B0 ;  /* 0x0000000000007941 */ /* 0x000fea0003800200 */
.L_x_352:
[----:B------:R-:W-:-:S04]  /*21c0*/  F2FP.BF16.F32.PACK_AB R0, RZ, R0 ;  /* 0x00000000ff00723e */ /* 0x000fc800000010ff */
[----:B------:R-:W-:Y:S01]  /*21d0*/  PRMT R18, R0, 0x7610, R18 ;  /* 0x0000761000127816 */ /* 0x000fe20000000012 */
[----:B------:R-:W-:Y:S06]  /*21e0*/  BRA `(.L_x_327) ;  /* 0x00000000006c7947 */ /* 0x000fec0003800000 */
.L_x_326:
        /* <DEDUP_REMOVED lines=15> */
[----:B--2--5:R-:W-:Y:S05]  /*22e0*/  CALL.ABS.NOINC R14 ;  /* 0x000000000e007343 */ /* 0x024fea0003c00000 */
.L_x_354:
[----:B------:R-:W-:Y:S01]  /*22f0*/  PRMT R18, RZ, 0x7610, R18 ;  /* 0x00007610ff127816 */ /* 0x000fe20000000012 */
[----:B------:R-:W-:Y:S06]  /*2300*/  BRA `(.L_x_327) ;  /* 0x0000000000247947 */ /* 0x000fec0003800000 */
.L_x_351:
[----:B------:R-:W2:Y:S02]  /*2310*/  LDG.E.64 R4, desc[UR36][R4.64] ;  /* 0x0000002404047981 */ /* 0x000ea4000c1e1b00 */
[----:B--2---:R-:W0:Y:S02]  /*2320*/  I2F.U64 R0, R4 ;  /* 0x0000000400007312 */ /* 0x004e240000301000 */
[----:B0-----:R-:W-:-:S04]  /*2330*/  F2FP.BF16.F32.PACK_AB R0, RZ, R0 ;  /* 0x00000000ff00723e */ /* 0x001fc800000010ff */
[----:B------:R-:W-:Y:S01]  /*2340*/  PRMT R18, R0, 0x7610, R18 ;  /* 0x0000761000127816 */ /* 0x000fe20000000012 */
[----:B------:R-:W-:Y:S06]  /*2350*/  BRA `(.L_x_327) ;  /* 0x0000000000107947 */ /* 0x000fec0003800000 */
.L_x_350:
[----:B------:R-:W2:Y:S02]  /*2360*/  LDG.E R4, desc[UR36][R4.64] ;  /* 0x0000002404047981 */ /* 0x000ea4000c1e1900 */
[----:B--2---:R-:W-:-:S04]  /*2370*/  I2FP.F32.U32 R0, R4 ;  /* 0x0000000400007245 */ /* 0x004fc80000201000 */
[----:B------:R-:W-:-:S04]  /*2380*/  F2FP.BF16.F32.PACK_AB R0, RZ, R0 ;  /* 0x00000000ff00723e */ /* 0x000fc800000010ff */
[----:B------:R-:W-:-:S07]  /*2390*/  PRMT R18, R0, 0x7610, R18 ;  /* 0x0000761000127816 */ /* 0x000fce0000000012 */
.L_x_327:
[----:B------:R-:W-:-:S07]  /*23a0*/  VIADD R17, R17, 0x80 ;  /* 0x0000008011117836 */ /* 0x000fce0000000000 */
.L_x_321:
[----:B------:R-:W-:Y:S05]  /*23b0*/  BSYNC.RECONVERGENT B6 ;  /* 0x0000000000067941 */ /* 0x000fea0003800200 */
.L_x_320:
        /* <DEDUP_REMOVED lines=26> */
.L_x_360:
[----:B------:R-:W2:Y:S02]  /*2560*/  LDG.E.U8 R4, desc[UR36][R4.64] ;  /* 0x0000002404047981 */ /* 0x000ea4000c1e1100 */
[----:B--2---:R-:W-:-:S04]  /*2570*/  I2FP.F32.U32 R0, R4 ;  /* 0x0000000400007245 */ /* 0x004fc80000201000 */
[----:B------:R-:W-:-:S04]  /*2580*/  F2FP.BF16.F32.PACK_AB R0, RZ, R0 ;  /* 0x00000000ff00723e */ /* 0x000fc800000010ff */
[----:B------:R-:W-:Y:S01]  /*2590*/  PRMT R24, R0, 0x7610, R24 ;  /* 0x0000761000187816 */ /* 0x000fe20000000018 */
[----:B------:R-:W-:Y:S06]  /*25a0*/  BRA `(.L_x_362) ;  /* 0x0000000c00e47947 */ /* 0x000fec0003800000 */
.L_x_359:
        /* <DEDUP_REMOVED lines=11> */
.L_x_364:
[----:B------:R-:W2:Y:S02]  /*2660*/  LDG.E R4, desc[UR36][R4.64] ;  /* 0x0000002404047981 */ /* 0x000ea4000c1e1900 */
[----:B--2---:R-:W-:-:S04]  /*2670*/  I2FP.F32.S32 R0, R4 ;  /* 0x0000000400007245 */ /* 0x004fc80000201400 */
[----:B------:R-:W-:-:S04]  /*2680*/  F2FP.BF16.F32.PACK_AB R0, RZ, R0 ;  /* 0x00000000ff00723e */ /* 0x000fc800000010ff */
[----:B------:R-:W-:Y:S01]  /*2690*/  PRMT R24, R0, 0x7610, R24 ;  /* 0x0000761000187816 */ /* 0x000fe20000000018 */
[----:B------:R-:W-:Y:S06]  /*26a0*/  BRA `(.L_x_362) ;  /* 0x0000000c00a47947 */ /* 0x000fec0003800000 */
.L_x_363:
[----:B------:R-:W2:Y:S02]  /*26b0*/  LDG.E.U16 R4, desc[UR36][R4.64] ;  /* 0x0000002404047981 */ /* 0x000ea4000c1e1500 */
[----:B--2---:R-:W0:Y:S02]  /*26c0*/  I2F.S16 R0, R4 ;  /* 0x0000000400007306 */ /* 0x004e240000101400 */
[----:B0-----:R-:W-:-:S04]  /*26d0*/  F2FP.BF16.F32.PACK_AB R0, RZ, R0 ;  /* 0x00000000ff00723e */ /* 0x001fc800000010ff */
[----:B------:R-:W-:Y:S01]  /*26e0*/  PRMT R24, R0, 0x7610, R24 ;  /* 0x0000761000187816 */ /* 0x000fe20000000018 */
[----:B------:R-:W-:Y:S06]  /*26f0*/  BRA `(.L_x_362) ;  /* 0x0000000c00907947 */ /* 0x000fec0003800000 */
.L_x_358:
        /* <DEDUP_REMOVED lines=9> */
.L_x_366:
[----:B------:R-:W2:Y:S02]  /*2790*/  LDG.E.U16 R0, desc[UR36][R4.64] ;  /* 0x0000002404007981 */ /* 0x000ea4000c1e1500 */
[----:B--2---:R-:W-:-:S05]  /*27a0*/  HADD2.F32 R0, -RZ, R0.H0_H0 ;  /* 0x20000000ff007230 */ /* 0x004fca0000004100 */
[----:B------:R-:W-:-:S04]  /*27b0*/  F2FP.BF16.F32.PACK_AB R0, RZ, R0 ;  /* 0x00000000ff00723e */ /* 0x000fc800000010ff */
[----:B------:R-:W-:Y:S01]  /*27c0*/  PRMT R24, R0, 0x7610, R24 ;  /* 0x0000761000187816 */ /* 0x000fe20000000018 */
[----:B------:R-:W-:Y:S06]  /*27d0*/  BRA `(.L_x_362) ;  /* 0x0000000c00587947 */ /* 0x000fec0003800000 */
.L_x_365:
        /* <DEDUP_REMOVED lines=9> */
.L_x_368:
[----:B------:R-:W2:Y:S02]  /*2870*/  LDG.E.U16 R4, desc[UR36][R4.64] ;  /* 0x0000002404047981 */ /* 0x000ea4000c1e1500 */
[----:B--2---:R-:W-:-:S05]  /*2880*/  HADD2.F32 R0, -RZ, R4.H0_H0 ;  /* 0x20000004ff007230 */ /* 0x004fca0000004100 */
[----:B------:R-:W-:-:S04]  /*2890*/  F2FP.BF16.F32.PACK_AB R0, RZ, R0 ;  /* 0x00000000ff00723e */ /* 0x000fc800000010ff */
[----:B------:R-:W-:Y:S01]  /*28a0*/  PRMT R24, R0, 0x7610, R24 ;  /* 0x0000761000187816 */ /* 0x000fe20000000018 */
[----:B------:R-:W-:Y:S06]  /*28b0*/  BRA `(.L_x_362) ;  /* 0x0000000c00207947 */ /* 0x000fec0003800000 */
.L_x_367:
        /* <DEDUP_REMOVED lines=13> */
.L_x_357:
        /* <DEDUP_REMOVED lines=14> */
.L_x_371:
        /* <DEDUP_REMOVED lines=13> */
.L_x_370:
        /* <DEDUP_REMOVED lines=27> */
.L_x_373:
        /* <DEDUP_REMOVED lines=15> */
.L_x_372:
[----:B------:R0:W5:Y:S01]  /*2de0*/  LDG.E.U16 R24, desc[UR36][R4.64] ;  /* 0x0000002404187981 */ /* 0x000162000c1e1500 */
[----:B------:R-:W-:Y:S05]  /*2df0*/  BRA `(.L_x_362) ;  /* 0x0000000400d07947 */ /* 0x000fea0003800000 */
.L_x_369:
        /* <DEDUP_REMOVED lines=13> */
.L_x_376:
        /* <DEDUP_REMOVED lines=21> */
.L_x_380:
[----:B------:R-:W-:Y:S05]  /*3020*/  BSYNC.RECONVERGENT B1 ;  /* 0x0000000000017941 */ /* 0x000fea0003800200 */
.L_x_379:
[----:B------:R-:W-:Y:S01]  /*3030*/  IMAD.SHL.U32 R0, R0, 0x100000, RZ ;  /* 0x0010000000007824 */ /* 0x000fe200078e00ff */
[----:B------:R-:W-:-:S04]  /*3040*/  LEA R3, R3, 0x3b800000, 0x17 ;  /* 0x3b80000003037811 */ /* 0x000fc800078eb8ff */
[----:B------:R-:W-:-:S07]  /*3050*/  LOP3.LUT R0, R3, R0, R7, 0xfe, !PT ;  /* 0x0000000003007212 */ /* 0x000fce00078efe07 */
.L_x_378:
[----:B------:R-:W-:Y:S05]  /*3060*/  BSYNC.RECONVERGENT B0 ;  /* 0x0000000000007941 */ /* 0x000fea0003800200 */
.L_x_377:
[----:B------:R-:W-:-:S04]  /*3070*/  F2FP.BF16.F32.PACK_AB R0, RZ, R0 ;  /* 0x00000000ff00723e */ /* 0x000fc800000010ff */
[----:B------:R-:W-:Y:S01]  /*3080*/  PRMT R24, R0, 0x7610, R24 ;  /* 0x0000761000187816 */ /* 0x000fe20000000018 */
[----:B------:R-:W-:Y:S06]  /*3090*/  BRA `(.L_x_362) ;  /* 0x0000000400287947 */ /* 0x000fec0003800000 */
.L_x_375:
        /* <DEDUP_REMOVED lines=21> */
.L_x_384:
[----:B------:R-:W-:Y:S05]  /*31f0*/  BSYNC.RECONVERGENT B1 ;  /* 0x0000000000017941 */ /* 0x000fea0003800200 */
.L_x_383:
[----:B------:R-:W-:Y:S01]  /*3200*/  IMAD.SHL.U32 R0, R0, 0x200000, RZ ;  /* 0x0020000000007824 */ /* 0x000fe200078e00ff */
[----:B------:R-:W-:-:S04]  /*3210*/  LEA R3, R3, 0x37800000, 0x17 ;  /* 0x3780000003037811 */ /* 0x000fc800078eb8ff */
[----:B------:R-:W-:-:S07]  /*3220*/  LOP3.LUT R0, R3, R0, R7, 0xfe, !PT ;  /* 0x0000000003007212 */ /* 0x000fce00078efe07 */
.L_x_382:
[----:B------:R-:W-:Y:S05]  /*3230*/  BSYNC.RECONVERGENT B0 ;  /* 0x0000000000007941 */ /* 0x000fea0003800200 */
.L_x_381:
[----:B------:R-:W-:-:S04]  /*3240*/  F2FP.BF16.F32.PACK_AB R0, RZ, R0 ;  /* 0x00000000ff00723e */ /* 0x000fc800000010ff */
[----:B------:R-:W-:Y:S01]  /*3250*/  PRMT R24, R0, 0x7610, R24 ;  /* 0x0000761000187816 */ /* 0x000fe20000000018 */
[----:B------:R-:W-:Y:S06]  /*3260*/  BRA `(.L_x_362) ;  /* 0x0000000000b47947 */ /* 0x000fec0003800000 */
.L_x_374:
        /* <DEDUP_REMOVED lines=14> */
.L_x_388:
[----:B------:R-:W-:Y:S05]  /*3350*/  BSYNC.RECONVERGENT B0 ;  /* 0x0000000000007941 */ /* 0x000fea0003800200 */
.L_x_387:
[----:B------:R-:W-:-:S04]  /*3360*/  F2FP.BF16.F32.PACK_AB R0, RZ, R0 ;  /* 0x00000000ff00723e */ /* 0x000fc800000010ff */
[----:B------:R-:W-:Y:S01]  /*3370*/  PRMT R24, R0, 0x7610, R24 ;  /* 0x0000761000187816 */ /* 0x000fe20000000018 */
[----:B------:R-:W-:Y:S06]  /*3380*/  BRA `(.L_x_362) ;  /* 0x00000000006c7947 */ /* 0x000fec0003800000 */
.L_x_361:
        /* <DEDUP_REMOVED lines=16> */
.L_x_389:
[----:B------:R-:W-:Y:S01]  /*3490*/  PRMT R24, RZ, 0x7610, R24 ;  /* 0x00007610ff187816 */ /* 0x000fe20000000018 */
[----:B------:R-:W-:Y:S06]  /*34a0*/  BRA `(.L_x_362) ;  /* 0x0000000000247947 */ /* 0x000fec0003800000 */
.L_x_386:
[----:B------:R-:W2:Y:S02]  /*34b0*/  LDG.E.64 R4, desc[UR36][R4.64] ;  /* 0x0000002404047981 */ /* 0x000ea4000c1e1b00 */
[----:B--2---:R-:W0:Y:S02]  /*34c0*/  I2F.U64 R0, R4 ;  /* 0x0000000400007312 */ /* 0x004e240000301000 */
[----:B0-----:R-:W-:-:S04]  /*34d0*/  F2FP.BF16.F32.PACK_AB R0, RZ, R0 ;  /* 0x00000000ff00723e */ /* 0x001fc800000010ff */
[----:B------:R-:W-:Y:S01]  /*34e0*/  PRMT R24, R0, 0x7610, R24 ;  /* 0x0000761000187816 */ /* 0x000fe20000000018 */
[----:B------:R-:W-:Y:S06]  /*34f0*/  BRA `(.L_x_362) ;  /* 0x0000000000107947 */ /* 0x000fec0003800000 */
.L_x_385:
[----:B------:R-:W2:Y:S02]  /*3500*/  LDG.E R4, desc[UR36][R4.64] ;  /* 0x0000002404047981 */ /* 0x000ea4000c1e1900 */
[----:B--2---:R-:W-:-:S04]  /*3510*/  I2FP.F32.U32 R0, R4 ;  /* 0x0000000400007245 */ /* 0x004fc80000201000 */
[----:B------:R-:W-:-:S04]  /*3520*/  F2FP.BF16.F32.PACK_AB R0, RZ, R0 ;  /* 0x00000000ff00723e */ /* 0x000fc800000010ff */
[----:B------:R-:W-:-:S07]  /*3530*/  PRMT R24, R0, 0x7610, R24 ;  /* 0x0000761000187816 */ /* 0x000fce0000000018 */
.L_x_362:
[----:B------:R-:W-:-:S07]  /*3540*/  VIADD R17, R17, 0x80 ;  /* 0x0000008011117836 */ /* 0x000fce0000000000 */
.L_x_356:
[----:B------:R-:W-:Y:S05]  /*3550*/  BSYNC.RECONVERGENT B6 ;  /* 0x0000000000067941 */ /* 0x000fea0003800200 */
.L_x_355:
        /* <DEDUP_REMOVED lines=25> */
.L_x_395:
[----:B------:R-:W2:Y:S02]  /*36f0*/  LDG.E.U8 R4, desc[UR36][R4.64] ;  /* 0x0000002404047981 */ /* 0x000ea4000c1e1100 */
[----:B--2---:R-:W-:-:S04]  /*3700*/  I2FP.F32.U32 R0, R4 ;  /* 0x0000000400007245 */ /* 0x004fc80000201000 */
[----:B------:R-:W-:Y:S01]  /*3710*/  F2FP.BF16.F32.PACK_AB R0, RZ, R0 ;  /* 0x00000000ff00723e */ /* 0x000fe200000010ff */
[----:B------:R-:W-:Y:S06]  /*3720*/  BRA `(.L_x_391) ;  /* 0x0000000c00a87947 */ /* 0x000fec0003800000 */
.L_x_394:
        /* <DEDUP_REMOVED lines=10> */
.L_x_398:
[----:B------:R-:W2:Y:S02]  /*37d0*/  LDG.E R4, desc[UR36][R4.64] ;  /* 0x0000002404047981 */ /* 0x000ea4000c1e1900 */
[----:B--2---:R-:W-:-:S04]  /*37e0*/  I2FP.F32.S32 R0, R4 ;  /* 0x0000000400007245 */ /* 0x004fc80000201400 */
[----:B------:R-:W-:Y:S01]  /*37f0*/  F2FP.BF16.F32.PACK_AB R0, RZ, R0 ;  /* 0x00000000ff00723e */ /* 0x000fe200000010ff */
[----:B------:R-:W-:Y:S06]  /*3800*/  BRA `(.L_x_391) ;  /* 0x0000000c00707947 */ /* 0x000fec0003800000 */
.L_x_397:
[----:B------:R-:W2:Y:S02]  /*3810*/  LDG.E.U16 R4, desc[UR36][R4.64] ;  /* 0x0000002404047981 */ /* 0x000ea4000c1e1500 */
[----:B--2---:R-:W0:Y:S02]  /*3820*/  I2F.S16 R0, R4 ;  /* 0x0000000400007306 */ /* 0x004e240000101400 */
[----:B0-----:R-:W-:Y:S01]  /*3830*/  F2FP.BF16.F32.PACK_AB R0, RZ, R0 ;  /* 0x00000000ff00723e */ /* 0x001fe200000010ff */
[----:B------:R-:W-:Y:S06]  /*3840*/  BRA `(.L_x_391) ;  /* 0x0000000c00607947 */ /* 0x000fec0003800000 */
.L_x_393:
        /* <DEDUP_REMOVED lines=9> */
.L_x_400:
[----:B------:R-:W2:Y:S02]  /*38e0*/  LDG.E.U16 R0, desc[UR36][R4.64] ;  /* 0x0000002404007981 */ /* 0x000ea4000c1e1500 */
[----:B--2---:R-:W-:-:S05]  /*38f0*/  HADD2.F32 R0, -RZ, R0.H0_H0 ;  /* 0x20000000ff007230 */ /* 0x004fca0000004100 */
[----:B------:R-:W-:Y:S01]  /*3900*/  F2FP.BF16.F32.PACK_AB R0, RZ, R0 ;  /* 0x00000000ff00723e */ /* 0x000fe200000010ff */
[----:B------:R-:W-:Y:S06]  /*3910*/  BRA `(.L_x_391) ;  /* 0x0000000c002c7947 */ /* 0x000fec0003800000 */
.L_x_399:
        /* <DEDUP_REMOVED lines=9> */
.L_x_402:
[----:B------:R-:W2:Y:S02]  /*39b0*/  LDG.E.U16 R4, desc[UR36][R4.64] ;  /* 0x0000002404047981 */ /* 0x000ea4000c1e1500 */
[----:B--2---:R-:W-:-:S05]  /*39c0*/  HADD2.F32 R0, -RZ, R4.H0_H0 ;  /* 0x20000004ff007230 */ /* 0x004fca0000004100 */
[----:B------:R-:W-:Y:S01]  /*39d0*/  F2FP.BF16.F32.PACK_AB R0, RZ, R0 ;  /* 0x00000000ff00723e */ /* 0x000fe200000010ff */
[----:B------:R-:W-:Y:S06]  /*39e0*/  BRA `(.L_x_391) ;  /* 0x0000000800f87947 */ /* 0x000fec0003800000 */
.L_x_401:
        /* <DEDUP_REMOVED lines=12> */
.L_x_392:
        /* <DEDUP_REMOVED lines=13> */
.L_x_405:
        /* <DEDUP_REMOVED lines=12> */
.L_x_404:
        /* <DEDUP_REMOVED lines=27> */
.L_x_407:
        /* <DEDUP_REMOVED lines=12> */
[----:B------:R-:W-:Y:S01]  /*3eb0*/  F2FP.BF16.F32.PACK_AB R0, RZ, R0 ;  /* 0x00000000ff00723e */ /* 0x000fe200000010ff */
[----:B------:R-:W-:Y:S06]  /*3ec0*/  BRA `(.L_x_391) ;  /* 0x0000000400c07947 */ /* 0x000fec0003800000 */
.L_x_406:
[----:B------:R1:W5:Y:S01]  /*3ed0*/  LDG.E.U16 R0, desc[UR36][R4.64] ;  /* 0x0000002404007981 */ /* 0x000362000c1e1500 */
[----:B------:R-:W-:Y:S05]  /*3ee0*/  BRA `(.L_x_391) ;  /* 0x0000000400b87947 */ /* 0x000fea0003800000 */
.L_x_403:
        /* <DEDUP_REMOVED lines=12> */
.L_x_410:
        /* <DEDUP_REMOVED lines=21> */
.L_x_414:
[----:B------:R-:W-:Y:S05]  /*4100*/  BSYNC.RECONVERGENT B1 ;  /* 0x0000000000017941 */ /* 0x000fea0003800200 */
.L_x_413:
[----:B------:R-:W-:Y:S01]  /*4110*/  IMAD.SHL.U32 R0, R0, 0x100000, RZ ;  /* 0x0010000000007824 */ /* 0x000fe200078e00ff */
[----:B------:R-:W-:-:S04]  /*4120*/  LEA R3, R3, 0x3b800000, 0x17 ;  /* 0x3b80000003037811 */ /* 0x000fc800078eb8ff */
[----:B------:R-:W-:-:S07]  /*4130*/  LOP3.LUT R0, R3, R0, R7, 0xfe, !PT ;  /* 0x0000000003007212 */ /* 0x000fce00078efe07 */
.L_x_412:
[----:B------:R-:W-:Y:S05]  /*4140*/  BSYNC.RECONVERGENT B0 ;  /* 0x0000000000007941 */ /* 0x000fea0003800200 */
.L_x_411:
[----:B------:R-:W-:Y:S01]  /*4150*/  F2FP.BF16.F32.PACK_AB R0, RZ, R0 ;  /* 0x00000000ff00723e */ /* 0x000fe200000010ff */
[----:B------:R-:W-:Y:S06]  /*4160*/  BRA `(.L_x_391) ;  /* 0x0000000400187947 */ /* 0x000fec0003800000 */
.L_x_409:
        /* <DEDUP_REMOVED lines=21> */
.L_x_418:
[----:B------:R-:W-:Y:S05]  /*42c0*/  BSYNC.RECONVERGENT B1 ;  /* 0x0000000000017941 */ /* 0x000fea0003800200 */
.L_x_417:
[----:B------:R-:W-:Y:S01]  /*42d0*/  IMAD.SHL.U32 R0, R0, 0x200000, RZ ;  /* 0x0020000000007824 */ /* 0x000fe200078e00ff */
[----:B------:R-:W-:-:S04]  /*42e0*/  LEA R3, R3, 0x37800000, 0x17 ;  /* 0x3780000003037811 */ /* 0x000fc800078eb8ff */
[----:B------:R-:W-:-:S07]  /*42f0*/  LOP3.LUT R0, R3, R0, R7, 0xfe, !PT ;  /* 0x0000000003007212 */ /* 0x000fce00078efe07 */
.L_x_416:
[----:B------:R-:W-:Y:S05]  /*4300*/  BSYNC.RECONVERGENT B0 ;  /* 0x0000000000007941 */ /* 0x000fea0003800200 */
.L_x_415:
[----:B------:R-:W-:Y:S01]  /*4310*/  F2FP.BF16.F32.PACK_AB R0, RZ, R0 ;  /* 0x00000000ff00723e */ /* 0x000fe200000010ff */
[----:B------:R-:W-:Y:S06]  /*4320*/  BRA `(.L_x_391) ;  /* 0x0000000000a87947 */ /* 0x000fec0003800000 */
.L_x_408:
        /* <DEDUP_REMOVED lines=14> */
.L_x_422:
[----:B------:R-:W-:Y:S05]  /*4410*/  BSYNC.RECONVERGENT B0 ;  /* 0x0000000000007941 */ /* 0x000fea0003800200 */
.L_x_421:
[----:B------:R-:W-:Y:S01]  /*4420*/  F2FP.BF16.F32.PACK_AB R0, RZ, R0 ;  /* 0x00000000ff00723e */ /* 0x000fe200000010ff */
[----:B------:R-:W-:Y:S06]  /*4430*/  BRA `(.L_x_391) ;  /* 0x0000000000647947 */ /* 0x000fec0003800000 */
.L_x_396:
        /* <DEDUP_REMOVED lines=16> */
.L_x_423:
[----:B------:R-:W-:Y:S01]  /*4540*/  PRMT R0, RZ, 0x7610, R0 ;  /* 0x00007610ff007816 */ /* 0x000fe20000000000 */
[----:B------:R-:W-:Y:S06]  /*4550*/  BRA `(.L_x_391) ;  /* 0x00000000001c7947 */ /* 0x000fec0003800000 */
.L_x_420:
[----:B------:R-:W2:Y:S02]  /*4560*/  LDG.E.64 R4, desc[UR36][R4.64] ;  /* 0x0000002404047981 */ /* 0x000ea4000c1e1b00 */
[----:B--2---:R-:W0:Y:S02]  /*4570*/  I2F.U64 R0, R4 ;  /* 0x0000000400007312 */ /* 0x004e240000301000 */
[----:B0-----:R-:W-:Y:S01]  /*4580*/  F2FP.BF16.F32.PACK_AB R0, RZ, R0 ;  /* 0x00000000ff00723e */ /* 0x001fe200000010ff */
[----:B------:R-:W-:Y:S06]  /*4590*/  BRA `(.L_x_391) ;  /* 0x00000000000c7947 */ /* 0x000fec0003800000 */
.L_x_419:
[----:B------:R-:W2:Y:S02]  /*45a0*/  LDG.E R4, desc[UR36][R4.64] ;  /* 0x0000002404047981 */ /* 0x000ea4000c1e1900 */
[----:B--2---:R-:W-:-:S04]  /*45b0*/  I2FP.F32.U32 R0, R4 ;  /* 0x0000000400007245 */ /* 0x004fc80000201000 */
[----:B------:R-:W-:-:S07]  /*45c0*/  F2FP.BF16.F32.PACK_AB R0, RZ, R0 ;  /* 0x00000000ff00723e */ /* 0x000fce00000010ff */
.L_x_391:
[----:B------:R-:W-:Y:S05]  /*45d0*/  BSYNC.RECONVERGENT B6 ;  /* 0x0000000000067941 */ /* 0x000fea0003800200 */
.L_x_390:
[C---:B------:R-:W-:Y:S01]  /*45e0*/  VIADD R3, R25.reuse, 0x100 ;  /* 0x0000010019037836 */ /* 0x040fe20000000000 */
[----:B------:R-:W2:Y:S01]  /*45f0*/  LDC.U8 R17, c[0x0][0x3a4] ;  /* 0x0000e900ff117b82 */ /* 0x000ea20000000000 */
[CC--:B------:R-:W-:Y:S01]  /*4600*/  ISETP.GE.AND P2, PT, R25.reuse, R16.reuse, PT ;  /* 0x000000101900720c */ /* 0x0c0fe20003f46270 */
[----:B01----:R-:W-:Y:S01]  /*4610*/  VIADD R5, R25, 0x180 ;  /* 0x0000018019057836 */ /* 0x003fe20000000000 */
[----:B------:R-:W-:Y:S01]  /*4620*/  BSSY.RECONVERGENT B0, `(.L_x_424) ;  /* 0x000001a000007945 */ /* 0x000fe20003800200 */
[-C--:B------:R-:W-:Y:S01]  /*4630*/  ISETP.GE.AND P0, PT, R3, R16.reuse, PT ;  /* 0x000000100300720c */ /* 0x080fe20003f06270 */
[----:B------:R-:W-:Y:S02]  /*4640*/  VIADD R23, R25, 0x80 ;  /* 0x0000008019177836 */ /* 0x000fe40000000000 */
[-C--:B------:R-:W-:Y:S01]  /*4650*/  ISETP.GE.AND P1, PT, R5, R16.reuse, PT ;  /* 0x000000100500720c */ /* 0x080fe20003f26270 */
[----:B------:R-:W0:Y:S02]  /*4660*/  LDC.U16 R3, c[0x0][0x386] ;  /* 0x0000e180ff037b82 */ /* 0x000e240000000400 */
[----:B------:R-:W-:-:S04]  /*4670*/  ISETP.GE.AND P3, PT, R23, R16, PT ;  /* 0x000000101700720c */ /* 0x000fc80003f66270 */
[----:B------:R-:W-:Y:S09]  /*4680*/  @P2 BRA `(.L_x_425) ;  /* 0x00000000004c2947 */ /* 0x000ff20003800000 */
[----:B-----5:R-:W-:Y:S02]  /*4690*/  IMAD.U32 R19, R19, 0x10000, RZ ;  /* 0x0001000013137824 */ /* 0x020fe400078e00ff */
[----:B0-----:R-:W-:Y:S02]  /*46a0*/  IMAD.U32 R4, R3, 0x10000, RZ ;  /* 0x0001000003047824 */ /* 0x001fe400078e00ff */
[----:B------:R-:W-:Y:S02]  /*46b0*/  FADD.FTZ R19, |R19|, -RZ ;  /* 0x800000ff13137221 */ /* 0x000fe40000010200 */
[----:B------:R-:W-:-:S05]  /*46c0*/  FADD.FTZ R4, |R4|, -RZ ;  /* 0x800000ff04047221 */ /* 0x000fca0000010200 */
[CC--:B------:R-:W-:Y:S02]  /*46d0*/  VIMNMX R5, PT, PT, R4.reuse, R19.reuse, !PT ;  /* 0x0000001304057248 */ /* 0x0c0fe40007fe0100 */
        /* <DEDUP_REMOVED lines=12> */
[----:B------:R-:W-:-:S06]  /*47a0*/  FSEL R5, R5, +INF , P4 ;  /* 0x7f80000005057808 */ /* 0x000fcc0002000000 */
[----:B------:R-:W1:Y:S03]  /*47b0*/  F2F.BF16.F32 R5, R5 ;  /* 0x0000000500057304 */ /* 0x000e660000202000 */
.L_x_425:
[----:B------:R-:W-:Y:S05]  /*47c0*/  BSYNC.RECONVERGENT B0 ;  /* 0x0000000000007941 */ /* 0x000fea0003800200 */
.L_x_424:
[----:B------:R-:W-:Y:S04]  /*47d0*/  BSSY.RECONVERGENT B0, `(.L_x_426) ;  /* 0x0000015000007945 */ /* 0x000fe80003800200 */
[----:B------:R-:W-:Y:S05]  /*47e0*/  @P3 BRA `(.L_x_427) ;  /* 0x00000000004c3947 */ /* 0x000fea0003800000 */
        /* <DEDUP_REMOVED lines=18> */
[----:B------:R-:W3:Y:S03]  /*4910*/  F2F.BF16.F32 R22, R22 ;  /* 0x0000001600167304 */ /* 0x000ee60000202000 */
.L_x_427:
[----:B------:R-:W-:Y:S05]  /*4920*/  BSYNC.RECONVERGENT B0 ;  /* 0x0000000000007941 */ /* 0x000fea0003800200 */
.L_x_426:
        /* <DEDUP_REMOVED lines=20> */
[----:B------:R-:W4:Y:S03]  /*4a70*/  F2F.BF16.F32 R18, R18 ;  /* 0x0000001200127304 */ /* 0x000f260000202000 */
.L_x_429:
[----:B------:R-:W-:Y:S05]  /*4a80*/  BSYNC.RECONVERGENT B0 ;  /* 0x0000000000007941 */ /* 0x000fea0003800200 */
.L_x_428:
[----:B------:R-:W-:Y:S04]  /*4a90*/  BSSY.RECONVERGENT B0, `(.L_x_430) ;  /* 0x0000015000007945 */ /* 0x000fe80003800200 */
[----:B------:R-:W-:Y:S05]  /*4aa0*/  @P1 BRA `(.L_x_431) ;  /* 0x00000000004c1947 */ /* 0x000fea0003800000 */
[----:B0-----:R-:W-:Y:S02]  /*4ab0*/  IMAD.U32 R3, R3, 0x10000, RZ ;  /* 0x0001000003037824 */ /* 0x001fe400078e00ff */
[----:B-----5:R-:W-:Y:S02]  /*4ac0*/  IMAD.U32 R0, R0, 0x10000, RZ ;  /* 0x0001000000007824 */ /* 0x020fe400078e00ff */
[----:B------:R-:W-:Y:S02]  /*4ad0*/  FADD.FTZ R7, |R3|, -RZ ;  /* 0x800000ff03077221 */ /* 0x000fe40000010200 */
[----:B------:R-:W-:-:S05]  /*4ae0*/  FADD.FTZ R0, |R0|, -RZ ;  /* 0x800000ff00007221 */ /* 0x000fca0000010200 */
[CC--:B------:R-:W-:Y:S02]  /*4af0*/  VIMNMX R3, PT, PT, R7.reuse, R0.reuse, !PT ;  /* 0x0000000007037248 */ /* 0x0c0fe40007fe0100 */
        /* <DEDUP_REMOVED lines=12> */
[----:B------:R-:W-:-:S06]  /*4bc0*/  FSEL R19, R3, +INF , P0 ;  /* 0x7f80000003137808 */ /* 0x000fcc0000000000 */
[----:B------:R-:W0:Y:S03]  /*4bd0*/  F2F.BF16.F32 R19, R19 ;  /* 0x0000001300137304 */ /* 0x000e260000202000 */
.L_x_431:
[----:B------:R-:W-:Y:S05]  /*4be0*/  BSYNC.RECONVERGENT B0 ;  /* 0x0000000000007941 */ /* 0x000fea0003800200 */
.L_x_430:
[----:B------:R-:W-:Y:S04]  /*4bf0*/  BSSY.RECONVERGENT B6, `(.L_x_432) ;  /* 0x000010e000067945 */ /* 0x000fe80003800200 */
[----:B------:R-:W-:Y:S05]  /*4c00*/  @P2 BRA `(.L_x_433) ;  /* 0x0000001000302947 */ /* 0x000fea0003800000 */
[----:B------:R-:W0:Y:S01]  /*4c10*/  LDCU UR4, c[0x0][0x3a8] ;  /* 0x00007500ff0477ac */ /* 0x000e220008000800 */
[----:B------:R-:W1:Y:S01]  /*4c20*/  LDC.64 R8, c[0x0][0x388] ;  /* 0x0000e200ff087b82 */ /* 0x000e620000000a00 */
[----:B-----5:R-:W-:Y:S01]  /*4c30*/  IMAD R0, R2, 0x200, R25 ;  /* 0x0000020002007824 */ /* 0x020fe200078e0219 */
[----:B--2---:R-:W-:-:S03]  /*4c40*/  PRMT R4, R17, 0x9910, RZ ;  /* 0x0000991011047816 */ /* 0x004fc600000000ff */
[----:B0-----:R-:W-:Y:S02]  /*4c50*/  IMAD R3, R0, UR4, RZ ;  /* 0x0000000400037c24 */ /* 0x001fe4000f8e02ff */
[----:B------:R-:W-:-:S05]  /*4c60*/  IMAD.MOV.U32 R0, RZ, RZ, R4 ;  /* 0x000000ffff007224 */ /* 0x000fca00078e0004 */
[----:B------:R-:W-:Y:S02]  /*4c70*/  ISETP.GT.AND P0, PT, R0, 0x9, PT ;  /* 0x000000090000780c */ /* 0x000fe40003f04270 */
[----:B-1----:R-:W-:-:S05]  /*4c80*/  IADD3 R8, P1, PT, R3, R8, RZ ;  /* 0x0000000803087210 */ /* 0x002fca0007f3e0ff */
[----:B------:R-:W-:-:S06]  /*4c90*/  IMAD.X R9, RZ, RZ, R9, P1 ;  /* 0x000000ffff097224 */ /* 0x000fcc00008e0609 */
[----:B------:R-:W-:Y:S05]  /*4ca0*/  @P0 BRA `(.L_x_434) ;  /* 0x0000000400340947 */ /* 0x000fea0003800000 */
[----:B------:R-:W-:-:S13]  /*4cb0*/  ISETP.GT.AND P0, PT, R0, 0x4, PT ;  /* 0x000000040000780c */ /* 0x000fda0003f04270 */
[----:B------:R-:W-:Y:S05]  /*4cc0*/  @P0 BRA `(.L_x_435) ;  /* 0x0000000000940947 */ /* 0x000fea0003800000 */
[----:B------:R-:W-:-:S13]  /*4cd0*/  ISETP.GT.AND P0, PT, R0, 0x1, PT ;  /* 0x000000010000780c */ /* 0x000fda0003f04270 */
[----:B------:R-:W-:Y:S05]  /*4ce0*/  @P0 BRA `(.L_x_436) ;  /* 0x0000000000380947 */ /* 0x000fea0003800000 */
[----:B------:R-:W-:-:S13]  /*4cf0*/  ISETP.NE.AND P0, PT, R17, RZ, PT ;  /* 0x000000ff1100720c */ /* 0x000fda0003f05270 */
[----:B------:R-:W-:Y:S05]  /*4d00*/  @!P0 BRA `(.L_x_437) ;  /* 0x00000000001c8947 */ /* 0x000fea0003800000 */
[----:B------:R-:W-:-:S13]  /*4d10*/  ISETP.NE.AND P0, PT, R0, 0x1, PT ;  /* 0x000000010000780c */ /* 0x000fda0003f05270 */
[----:B------:R-:W-:Y:S05]  /*4d20*/  @P0 BRA `(.L_x_438) ;  /* 0x0000000c00380947 */ /* 0x000fea0003800000 */
[----:B------:R-:W-:Y:S02]  /*4d30*/  IMAD.U32 R5, R5, 0x10000, RZ ;  /* 0x0001000005057824 */ /* 0x000fe400078e00ff */
[----:B------:R-:W-:-:S04]  /*4d40*/  IMAD.MOV.U32 R25, RZ, RZ, R23 ;  /* 0x000000ffff197224 */ /* 0x000fc800078e0017 */
[----:B------:R-:W0:Y:S02]  /*4d50*/  F2I.FTZ.TRUNC.NTZ R5, R5 ;  /* 0x0000000500057305 */ /* 0x000e24000021f100 */
[----:B0-----:R0:W-:Y:S01]  /*4d60*/  STG.E.U8 desc[UR36][R8.64], R5 ;  /* 0x0000000508007986 */ /* 0x0011e2000c101124 */
[----:B------:R-:W-:Y:S05]  /*4d70*/  BRA `(.L_x_433) ;  /* 0x0000000c00d47947 */ /* 0x000fea0003800000 */
.L_x_437:
[----:B------:R-:W-:Y:S02]  /*4d80*/  IMAD.U32 R5, R5, 0x10000, RZ ;  /* 0x0001000005057824 */ /* 0x000fe400078e00ff */
[----:B------:R-:W-:-:S04]  /*4d90*/  IMAD.MOV.U32 R25, RZ, RZ, R23 ;  /* 0x000000ffff197224 */ /* 0x000fc800078e0017 */
[----:B------:R-:W0:Y:S02]  /*4da0*/  F2I.S64.TRUNC R4, R5 ;  /* 0x0000000500047311 */ /* 0x000e24000020d900 */
[----:B0-----:R0:W-:Y:S01]  /*4db0*/  STG.E.U8 desc[UR36][R8.64], R4 ;  /* 0x0000000408007986 */ /* 0x0011e2000c101124 */
[----:B------:R-:W-:Y:S05]  /*4dc0*/  BRA `(.L_x_433) ;  /* 0x0000000c00c07947 */ /* 0x000fea0003800000 */
.L_x_436:
[----:B------:R-:W-:-:S13]  /*4dd0*/  ISETP.NE.AND P0, PT, R0, 0x2, PT ;  /* 0x000000020000780c */ /* 0x000fda0003f05270 */
[----:B------:R-:W-:Y:S05]  /*4de0*/  @!P0 BRA `(.L_x_439) ;  /* 0x0000000000388947 */ /* 0x000fea0003800000 */
[----:B------:R-:W-:-:S13]  /*4df0*/  ISETP.NE.AND P0, PT, R0, 0x3, PT ;  /* 0x000000030000780c */ /* 0x000fda0003f05270 */
[----:B------:R-:W-:Y:S05]  /*4e00*/  @!P0 BRA `(.L_x_440) ;  /* 0x00000000001c8947 */ /* 0x000fea0003800000 */
[----:B------:R-:W-:-:S13]  /*4e10*/  ISETP.NE.AND P0, PT, R0, 0x4, PT ;  /* 0x000000040000780c */ /* 0x000fda0003f05270 */
[----:B------:R-:W-:Y:S05]  /*4e20*/  @P0 BRA `(.L_x_438) ;  /* 0x0000000800f80947 */ /* 0x000fea0003800000 */
[----:B------:R-:W-:Y:S02]  /*4e30*/  IMAD.U32 R5, R5, 0x10000, RZ ;  /* 0x0001000005057824 */ /* 0x000fe400078e00ff */
[----:B------:R-:W-:-:S04]  /*4e40*/  IMAD.MOV.U32 R25, RZ, RZ, R23 ;  /* 0x000000ffff197224 */ /* 0x000fc800078e0017 */
[----:B------:R-:W0:Y:S02]  /*4e50*/  F2I.S64.TRUNC R4, R5 ;  /* 0x0000000500047311 */ /* 0x000e24000020d900 */
[----:B0-----:R0:W-:Y:S01]  /*4e60*/  STG.E.64 desc[UR36][R8.64], R4 ;  /* 0x0000000408007986 */ /* 0x0011e2000c101b24 */
[----:B------:R-:W-:Y:S05]  /*4e70*/  BRA `(.L_x_433) ;  /* 0x0000000c00947947 */ /* 0x000fea0003800000 */
.L_x_440:
[----:B------:R-:W-:Y:S02]  /*4e80*/  IMAD.U32 R5, R5, 0x10000, RZ ;  /* 0x0001000005057824 */ /* 0x000fe400078e00ff */
[----:B------:R-:W-:-:S04]  /*4e90*/  IMAD.MOV.U32 R25, RZ, RZ, R23 ;  /* 0x000000ffff197224 */ /* 0x000fc800078e0017 */
[----:B------:R-:W0:Y:S02]  /*4ea0*/  F2I.FTZ.TRUNC.NTZ R5, R5 ;  /* 0x0000000500057305 */ /* 0x000e24000021f100 */
[----:B0-----:R0:W-:Y:S01]  /*4eb0*/  STG.E desc[UR36][R8.64], R5 ;  /* 0x0000000508007986 */ /* 0x0011e2000c101924 */
[----:B------:R-:W-:Y:S05]  /*4ec0*/  BRA `(.L_x_433) ;  /* 0x0000000c00807947 */ /* 0x000fea0003800000 */
.L_x_439:
[----:B------:R-:W-:Y:S02]  /*4ed0*/  IMAD.U32 R5, R5, 0x10000, RZ ;  /* 0x0001000005057824 */ /* 0x000fe400078e00ff */
[----:B------:R-:W-:-:S04]  /*4ee0*/  IMAD.MOV.U32 R25, RZ, RZ, R23 ;  /* 0x000000ffff197224 */ /* 0x000fc800078e0017 */
[----:B------:R-:W0:Y:S02]  /*4ef0*/  F2I.FTZ.TRUNC.NTZ R5, R5 ;  /* 0x0000000500057305 */ /* 0x000e24000021f100 */
[----:B0-----:R0:W-:Y:S01]  /*4f00*/  STG.E.U16 desc[UR36][R8.64], R5 ;  /* 0x0000000508007986 */ /* 0x0011e2000c101524 */
[----:B------:R-:W-:Y:S05]  /*4f10*/  BRA `(.L_x_433) ;  /* 0x0000000c006c7947 */ /* 0x000fea0003800000 */
.L_x_435:
[----:B------:R-:W-:-:S13]  /*4f20*/  ISETP.GT.AND P0, PT, R0, 0x6, PT ;  /* 0x000000060000780c */ /* 0x000fda0003f04270 */
[----:B------:R-:W-:Y:S05]  /*4f30*/  @P0 BRA `(.L_x_441) ;  /* 0x0000000000340947 */ /* 0x000fea0003800000 */
[----:B------:R-:W-:-:S13]  /*4f40*/  ISETP.NE.AND P0, PT, R0, 0x5, PT ;  /* 0x000000050000780c */ /* 0x000fda0003f05270 */
[----:B------:R-:W-:Y:S05]  /*4f50*/  @!P0 BRA `(.L_x_442) ;  /* 0x0000000000188947 */ /* 0x000fea0003800000 */
[----:B------:R-:W-:-:S13]  /*4f60*/  ISETP.NE.AND P0, PT, R0, 0x6, PT ;  /* 0x000000060000780c */ /* 0x000fda0003f05270 */
[----:B------:R-:W-:Y:S05]  /*4f70*/  @P0 BRA `(.L_x_438) ;  /* 0x0000000800a40947 */ /* 0x000fea0003800000 */
[----:B------:R-:W-:Y:S02]  /*4f80*/  IMAD.U32 R5, R5, 0x10000, RZ ;  /* 0x0001000005057824 */ /* 0x000fe400078e00ff */
[----:B------:R-:W-:-:S03]  /*4f90*/  IMAD.MOV.U32 R25, RZ, RZ, R23 ;  /* 0x000000ffff197224 */ /* 0x000fc600078e0017 */
[----:B------:R0:W-:Y:S01]  /*4fa0*/  STG.E desc[UR36][R8.64], R5 ;  /* 0x0000000508007986 */ /* 0x0001e2000c101924 */
[----:B------:R-:W-:Y:S05]  /*4fb0*/  BRA `(.L_x_433) ;  /* 0x0000000c00447947 */ /* 0x000fea0003800000 */
.L_x_442:
[----:B------:R-:W-:Y:S02]  /*4fc0*/  IMAD.U32 R0, R5, 0x10000, RZ ;  /* 0x0001000005007824 */ /* 0x000fe400078e00ff */
[----:B------:R-:W-:-:S03]  /*4fd0*/  IMAD.MOV.U32 R25, RZ, RZ, R23 ;  /* 0x000000ffff197224 */ /* 0x000fc600078e0017 */
[----:B------:R-:W-:-:S05]  /*4fe0*/  F2FP.F16.F32.PACK_AB R0, RZ, R0 ;  /* 0x00000000ff00723e */ /* 0x000fca00000000ff */
[----:B------:R0:W-:Y:S01]  /*4ff0*/  STG.E.U16 desc[UR36][R8.64], R0 ;  /* 0x0000000008007986 */ /* 0x0001e2000c101524 */
[----:B------:R-:W-:Y:S05]  /*5000*/  BRA `(.L_x_433) ;  /* 0x0000000c00307947 */ /* 0x000fea0003800000 */
.L_x_441:
[----:B------:R-:W-:-:S13]  /*5010*/  ISETP.NE.AND P0, PT, R0, 0x7, PT ;  /* 0x000000070000780c */ /* 0x000fda0003f05270 */
[----:B------:R-:W-:Y:S05]  /*5020*/  @!P0 BRA `(.L_x_443) ;  /* 0x00000000003c8947 */ /* 0x000fea0003800000 */
[----:B------:R-:W-:-:S13]  /*5030*/  ISETP.NE.AND P0, PT, R0, 0x8, PT ;  /* 0x000000080000780c */ /* 0x000fda0003f05270 */
[----:B------:R-:W-:Y:S05]  /*5040*/  @!P0 BRA `(.L_x_444) ;  /* 0x00000000001c8947 */ /* 0x000fea0003800000 */
[----:B------:R-:W-:-:S13]  /*5050*/  ISETP.NE.AND P0, PT, R0, 0x9, PT ;  /* 0x000000090000780c */ /* 0x000fda0003f05270 */
[----:B------:R-:W-:Y:S05]  /*5060*/  @P0 BRA `(.L_x_438) ;  /* 0x0000000800680947 */ /* 0x000fea0003800000 */
[----:B------:R-:W-:Y:S02]  /*5070*/  IMAD.U32 R4, R5, 0x10000, RZ ;  /* 0x0001000005047824 */ /* 0x000fe400078e00ff */
[----:B------:R-:W-:Y:S02]  /*5080*/  IMAD.MOV.U32 R5, RZ, RZ, RZ ;  /* 0x000000ffff057224 */ /* 0x000fe400078e00ff */
[----:B------:R-:W-:-:S03]  /*5090*/  IMAD.MOV.U32 R25, RZ, RZ, R23 ;  /* 0x000000ffff197224 */ /* 0x000fc600078e0017 */
[----:B------:R0:W-:Y:S01]  /*50a0*/  STG.E.64 desc[UR36][R8.64], R4 ;  /* 0x0000000408007986 */ /* 0x0001e2000c101b24 */
[----:B------:R-:W-:Y:S05]  /*50b0*/  BRA `(.L_x_433) ;  /* 0x0000000c00047947 */ /* 0x000fea0003800000 */
.L_x_444:
[----:B------:R-:W-:Y:S02]  /*50c0*/  IMAD.U32 R5, R5, 0x10000, RZ ;  /* 0x0001000005057824 */ /* 0x000fe400078e00ff */
[----:B------:R-:W-:-:S03]  /*50d0*/  IMAD.MOV.U32 R25, RZ, RZ, R23 ;  /* 0x000000ffff197224 */ /* 0x000fc600078e0017 */
[----:B------:R-:W-:-:S04]  /*50e0*/  F2FP.F16.F32.PACK_AB R3, RZ, R5 ;  /* 0x00000005ff03723e */ /* 0x000fc800000000ff */
[----:B------:R-:W-:-:S05]  /*50f0*/  PRMT R3, R3, 0x5410, RZ ;  /* 0x0000541003037816 */ /* 0x000fca00000000ff */
[----:B------:R0:W-:Y:S01]  /*5100*/  STG.E desc[UR36][R8.64], R3 ;  /* 0x0000000308007986 */ /* 0x0001e2000c101924 */
[----:B------:R-:W-:Y:S05]  /*5110*/  BRA `(.L_x_433) ;  /* 0x0000000800ec7947 */ /* 0x000fea0003800000 */
.L_x_443:
[----:B------:R-:W-:Y:S02]  /*5120*/  IMAD.U32 R4, R5, 0x10000, RZ ;  /* 0x0001000005047824 */ /* 0x000fe400078e00ff */
[----:B------:R-:W-:Y:S02]  /*5130*/  IMAD.MOV.U32 R25, RZ, RZ, R23 ;  /* 0x000000ffff197224 */ /* 0x000fe400078e0017 */
[----:B------:R-:W-:-:S06]  /*5140*/  FMUL.FTZ R4, R4, 1 ;  /* 0x3f80000004047820 */ /* 0x000fcc0000410000 */
[----:B------:R-:W0:Y:S02]  /*5150*/  F2F.F64.F32 R4, R4 ;  /* 0x0000000400047310 */ /* 0x000e240000201800 */
[----:B0-----:R0:W-:Y:S01]  /*5160*/  STG.E.64 desc[UR36][R8.64], R4 ;  /* 0x0000000408007986 */ /* 0x0011e2000c101b24 */
[----:B------:R-:W-:Y:S05]  /*5170*/  BRA `(.L_x_433) ;  /* 0x0000000800d47947 */ /* 0x000fea0003800000 */
.L_x_434:
[----:B------:R-:W-:-:S13]  /*5180*/  ISETP.GT.AND P0, PT, R0, 0x18, PT ;  /* 0x000000180000780c */ /* 0x000fda0003f04270 */
[----:B------:R-:W-:Y:S05]  /*5190*/  @P0 BRA `(.L_x_445) ;  /* 0x0000000400080947 */ /* 0x000fea0003800000 */
        /* <DEDUP_REMOVED lines=8> */
[----:B------:R-:W-:-:S04]  /*5220*/  FSETP.NEU.FTZ.AND P0, PT, R5, RZ, PT ;  /* 0x000000ff0500720b */ /* 0x000fc80003f1d000 */
[----:B------:R-:W-:-:S05]  /*5230*/  SEL R3, RZ, 0x1, !P0 ;  /* 0x00000001ff037807 */ /* 0x000fca0004000000 */
[----:B------:R0:W-:Y:S01]  /*5240*/  STG.E.U8 desc[UR36][R8.64], R3 ;  /* 0x0000000308007986 */ /* 0x0001e2000c101124 */
[----:B------:R-:W-:Y:S05]  /*5250*/  BRA `(.L_x_433) ;  /* 0x00000008009c7947 */ /* 0x000fea0003800000 */
.L_x_447:
[----:B------:R-:W-:Y:S01]  /*5260*/  IMAD.U32 R5, R5, 0x10000, RZ ;  /* 0x0001000005057824 */ /* 0x000fe200078e00ff */
[----:B------:R-:W-:Y:S01]  /*5270*/  CS2R R6, SRZ ;  /* 0x0000000000067805 */ /* 0x000fe2000001ff00 */
[----:B------:R-:W-:Y:S02]  /*5280*/  IMAD.MOV.U32 R25, RZ, RZ, R23 ;  /* 0x000000ffff197224 */ /* 0x000fe400078e0017 */
[----:B------:R-:W-:-:S06]  /*5290*/  FMUL.FTZ R5, R5, 1 ;  /* 0x3f80000005057820 */ /* 0x000fcc0000410000 */
[----:B------:R-:W0:Y:S02]  /*52a0*/  F2F.F64.F32 R4, R5 ;  /* 0x0000000500047310 */ /* 0x000e240000201800 */
[----:B0-----:R0:W-:Y:S01]  /*52b0*/  STG.E.128 desc[UR36][R8.64], R4 ;  /* 0x0000000408007986 */ /* 0x0011e2000c101d24 */
[----:B------:R-:W-:Y:S05]  /*52c0*/  BRA `(.L_x_433) ;  /* 0x0000000800807947 */ /* 0x000fea0003800000 */
.L_x_446:
[----:B------:R-:W-:-:S13]  /*52d0*/  ISETP.NE.AND P0, PT, R0, 0xf, PT ;  /* 0x0000000f0000780c */ /* 0x000fda0003f05270 */
[----:B------:R-:W-:Y:S05]  /*52e0*/  @!P0 BRA `(.L_x_448) ;  /* 0x0000000000a88947 */ /* 0x000fea0003800000 */
[----:B------:R-:W-:-:S13]  /*52f0*/  ISETP.NE.AND P0, PT, R0, 0x17, PT ;  /* 0x000000170000780c */ /* 0x000fda0003f05270 */
[----:B------:R-:W-:Y:S05]  /*5300*/  @!P0 BRA `(.L_x_449) ;  /* 0x0000000000508947 */ /* 0x000fea0003800000 */
[----:B------:R-:W-:-:S13]  /*5310*/  ISETP.NE.AND P0, PT, R0, 0x18, PT ;  /* 0x000000180000780c */ /* 0x000fda0003f05270 */
[----:B------:R-:W-:Y:S05]  /*5320*/  @P0 BRA `(.L_x_438) ;  /* 0x0000000400b80947 */ /* 0x000fea0003800000 */
[----:B------:R-:W-:Y:S01]  /*5330*/  IMAD.U32 R6, R5, 0x10000, RZ ;  /* 0x0001000005067824 */ /* 0x000fe200078e00ff */
[----:B------:R-:W-:Y:S01]  /*5340*/  BSSY.RECONVERGENT B0, `(.L_x_450) ;  /* 0x000000c000007945 */ /* 0x000fe20003800200 */
[----:B------:R-:W-:-:S03]  /*5350*/  IMAD.MOV.U32 R0, RZ, RZ, 0x7f ;  /* 0x0000007fff007424 */ /* 0x000fc600078e00ff */
        /* <DEDUP_REMOVED lines=10> */
.L_x_451:
[----:B------:R-:W-:Y:S05]  /*5400*/  BSYNC.RECONVERGENT B0 ;  /* 0x0000000000007941 */ /* 0x000fea0003800200 */
.L_x_450:
[----:B------:R-:W-:Y:S01]  /*5410*/  LOP3.LUT R5, R0, 0x80, R5, 0xf8, !PT ;  /* 0x0000008000057812 */ /* 0x000fe200078ef805 */
[----:B------:R-:W-:-:S04]  /*5420*/  IMAD.MOV.U32 R25, RZ, RZ, R23 ;  /* 0x000000ffff197224 */ /* 0x000fc800078e0017 */
[----:B------:R0:W-:Y:S01]  /*5430*/  STG.E.U8 desc[UR36][R8.64], R5 ;  /* 0x0000000508007986 */ /* 0x0001e2000c101124 */
[----:B------:R-:W-:Y:S05]  /*5440*/  BRA `(.L_x_433) ;  /* 0x0000000800207947 */ /* 0x000fea0003800000 */
.L_x_449:
[----:B------:R-:W-:Y:S01]  /*5450*/  IMAD.U32 R6, R5, 0x10000, RZ ;  /* 0x0001000005067824 */ /* 0x000fe200078e00ff */
[----:B------:R-:W-:Y:S04]  /*5460*/  BSSY.RECONVERGENT B0, `(.L_x_452) ;  /* 0x000000e000007945 */ /* 0x000fe80003800200 */
[----:B------:R-:W-:Y:S02]  /*5470*/  LOP3.LUT R4, R6, 0x7fffffff, RZ, 0xc0, !PT ;  /* 0x7fffffff06047812 */ /* 0x000fe400078ec0ff */
[----:B------:R-:W-:Y:S02]  /*5480*/  SHF.R.U32.HI R5, RZ, 0x18, R6 ;  /* 0x00000018ff057819 */ /* 0x000fe40000011606 */
[----:B------:R-:W-:-:S13]  /*5490*/  ISETP.GE.U32.AND P1, PT, R4, 0x47800000, PT ;  /* 0x478000000400780c */ /* 0x000fda0003f26070 */
[----:B------:R-:W-:Y:S01]  /*54a0*/  @P1 IMAD.MOV.U32 R0, RZ, RZ, 0x7f ;  /* 0x0000007fff001424 */ /* 0x000fe200078e00ff */
        /* <DEDUP_REMOVED lines=9> */
.L_x_453:
[----:B------:R-:W-:Y:S05]  /*5540*/  BSYNC.RECONVERGENT B0 ;  /* 0x0000000000007941 */ /* 0x000fea0003800200 */
.L_x_452:
[----:B------:R-:W-:Y:S01]  /*5550*/  LOP3.LUT R5, R0, 0x80, R5, 0xf8, !PT ;  /* 0x0000008000057812 */ /* 0x000fe200078ef805 */
[----:B------:R-:W-:-:S04]  /*5560*/  IMAD.MOV.U32 R25, RZ, RZ, R23 ;  /* 0x000000ffff197224 */ /* 0x000fc800078e0017 */
[----:B------:R0:W-:Y:S01]  /*5570*/  STG.E.U8 desc[UR36][R8.64], R5 ;  /* 0x0000000508007986 */ /* 0x0001e2000c101124 */
[----:B------:R-:W-:Y:S05]  /*5580*/  BRA `(.L_x_433) ;  /* 0x0000000400d07947 */ /* 0x000fea0003800000 */
.L_x_448:
[----:B------:R0:W-:Y:S01]  /*5590*/  STG.E.U16 desc[UR36][R8.64], R5 ;  /* 0x0000000508007986 */ /* 0x0001e2000c101524 */
[----:B------:R-:W-:Y:S01]  /*55a0*/  IMAD.MOV.U32 R25, RZ, RZ, R23 ;  /* 0x000000ffff197224 */ /* 0x000fe200078e0017 */
[----:B------:R-:W-:Y:S06]  /*55b0*/  BRA `(.L_x_433) ;  /* 0x0000000400c47947 */ /* 0x000fec0003800000 */
.L_x_445:
[----:B------:R-:W-:-:S13]  /*55c0*/  ISETP.GT.AND P0, PT, R0, 0x1b, PT ;  /* 0x0000001b0000780c */ /* 0x000fda0003f04270 */
[----:B------:R-:W-:Y:S05]  /*55d0*/  @P0 BRA `(.L_x_454) ;  /* 0x0000000000f40947 */ /* 0x000fea0003800000 */
        /* <DEDUP_REMOVED lines=8> */
[----:B------:R-:W0:Y:S02]  /*5660*/  F2I.FTZ.U32.TRUNC.NTZ R3, R3 ;  /* 0x0000000300037305 */ /* 0x000e24000021f000 */
[----:B0-----:R0:W-:Y:S01]  /*5670*/  STG.E.U16 desc[UR36][R8.64], R3 ;  /* 0x0000000308007986 */ /* 0x0011e2000c101524 */
[----:B------:R-:W-:Y:S05]  /*5680*/  BRA `(.L_x_433) ;  /* 0x0000000400907947 */ /* 0x000fea0003800000 */
.L_x_456:
[----:B------:R-:W-:Y:S01]  /*5690*/  IMAD.U32 R3, R5, 0x10000, RZ ;  /* 0x0001000005037824 */ /* 0x000fe200078e00ff */
[----:B------:R-:W-:Y:S01]  /*56a0*/  BSSY.RECONVERGENT B0, `(.L_x_457) ;  /* 0x0000014000007945 */ /* 0x000fe20003800200 */
[----:B------:R-:W-:-:S03]  /*56b0*/  IMAD.MOV.U32 R4, RZ, RZ, 0x80 ;  /* 0x00000080ff047424 */ /* 0x000fc600078e00ff */
[----:B------:R-:W-:-:S04]  /*56c0*/  LOP3.LUT R0, R3, 0x7fffffff, RZ, 0xc0, !PT ;  /* 0x7fffffff03007812 */ /* 0x000fc800078ec0ff */
[----:B------:R-:W-:-:S13]  /*56d0*/  ISETP.GT.U32.AND P0, PT, R0, 0x437fffff, PT ;  /* 0x437fffff0000780c */ /* 0x000fda0003f04070 */
[----:B------:R-:W-:Y:S05]  /*56e0*/  @P0 BRA `(.L_x_458) ;  /* 0x00000000003c0947 */ /* 0x000fea0003800000 */
[----:B------:R-:W-:-:S13]  /*56f0*/  ISETP.GT.U32.AND P0, PT, R0, 0x3bffffff, PT ;  /* 0x3bffffff0000780c */ /* 0x000fda0003f04070 */
[----:B------:R-:W-:Y:S05]  /*5700*/  @P0 BRA `(.L_x_459) ;  /* 0x0000000000140947 */ /* 0x000fea0003800000 */
[----:B------:R-:W-:Y:S01]  /*5710*/  FADD.FTZ R0, R0, 8192 ;  /* 0x4600000000007421 */ /* 0x000fe20000010000 */
[----:B------:R-:W-:-:S04]  /*5720*/  PRMT R4, RZ, 0x7610, R4 ;  /* 0x00007610ff047816 */ /* 0x000fc80000000004 */
[----:B------:R-:W-:-:S13]  /*5730*/  LOP3.LUT P0, R0, R0, 0xff, RZ, 0xc0, !PT ;  /* 0x000000ff00007812 */ /* 0x000fda000780c0ff */
[----:B------:R-:W-:Y:S05]  /*5740*/  @!P0 BRA `(.L_x_458) ;  /* 0x0000000000248947 */ /* 0x000fea0003800000 */
[----:B------:R-:W-:Y:S05]  /*5750*/  BRA `(.L_x_460) ;  /* 0x0000000000147947 */ /* 0x000fea0003800000 */
.L_x_459:
[----:B------:R-:W-:-:S04]  /*5760*/  SHF.R.U32.HI R0, RZ, 0x14, R3 ;  /* 0x00000014ff007819 */ /* 0x000fc80000011603 */
[----:B------:R-:W-:-:S04]  /*5770*/  LOP3.LUT R0, R0, 0x1, RZ, 0xc0, !PT ;  /* 0x0000000100007812 */ /* 0x000fc800078ec0ff */
[----:B------:R-:W-:-:S04]  /*5780*/  IADD3 R0, PT, PT, R3, 0x487ffff, R0 ;  /* 0x0487ffff03007810 */ /* 0x000fc80007ffe000 */
[----:B------:R-:W-:-:S04]  /*5790*/  SHF.R.U32.HI R0, RZ, 0x14, R0 ;  /* 0x00000014ff007819 */ /* 0x000fc80000011600 */
[----:B------:R-:W-:-:S07]  /*57a0*/  LOP3.LUT R0, R0, 0xff, RZ, 0xc0, !PT ;  /* 0x000000ff00007812 */ /* 0x000fce00078ec0ff */
.L_x_460:
[----:B------:R-:W-:-:S04]  /*57b0*/  SHF.R.U32.HI R3, RZ, 0x18, R3 ;  /* 0x00000018ff037819 */ /* 0x000fc80000011603 */
[----:B------:R-:W-:-:S04]  /*57c0*/  LOP3.LUT R0, R0, 0x80, R3, 0xf8, !PT ;  /* 0x0000008000007812 */ /* 0x000fc800078ef803 */
[----:B------:R-:W-:-:S07]  /*57d0*/  PRMT R4, R0, 0x7610, R4 ;  /* 0x0000761000047816 */ /* 0x000fce0000000004 */
.L_x_458:
[----:B------:R-:W-:Y:S05]  /*57e0*/  BSYNC.RECONVERGENT B0 ;  /* 0x0000000000007941 */ /* 0x000fea0003800200 */
.L_x_457:
[----:B------:R0:W-:Y:S01]  /*57f0*/  STG.E.U8 desc[UR36][R8.64], R4 ;  /* 0x0000000408007986 */ /* 0x0001e2000c101124 */
[----:B------:R-:W-:Y:S01]  /*5800*/  IMAD.MOV.U32 R25, RZ, RZ, R23 ;  /* 0x000000ffff197224 */ /* 0x000fe200078e0017 */
[----:B------:R-:W-:Y:S06]  /*5810*/  BRA `(.L_x_433) ;  /* 0x00000004002c7947 */ /* 0x000fec0003800000 */
.L_x_455:
        /* <DEDUP_REMOVED lines=13> */
.L_x_463:
[----:B------:R-:W-:-:S04]  /*58f0*/  SHF.R.U32.HI R0, RZ, 0x15, R3 ;  /* 0x00000015ff007819 */ /* 0x000fc80000011603 */
[----:B------:R-:W-:-:S04]  /*5900*/  LOP3.LUT R0, R0, 0x1, RZ, 0xc0, !PT ;  /* 0x0000000100007812 */ /* 0x000fc800078ec0ff */
[----:B------:R-:W-:-:S04]  /*5910*/  IADD3 R0, PT, PT, R3, 0x88fffff, R0 ;  /* 0x088fffff03007810 */ /* 0x000fc80007ffe000 */
[----:B------:R-:W-:-:S04]  /*5920*/  SHF.R.U32.HI R0, RZ, 0x15, R0 ;  /* 0x00000015ff007819 */ /* 0x000fc80000011600 */
[----:B------:R-:W-:-:S07]  /*5930*/  LOP3.LUT R0, R0, 0xff, RZ, 0xc0, !PT ;  /* 0x000000ff00007812 */ /* 0x000fce00078ec0ff */
.L_x_464:
[----:B------:R-:W-:-:S04]  /*5940*/  SHF.R.U32.HI R3, RZ, 0x18, R3 ;  /* 0x00000018ff037819 */ /* 0x000fc80000011603 */
[----:B------:R-:W-:-:S04]  /*5950*/  LOP3.LUT R0, R0, 0x80, R3, 0xf8, !PT ;  /* 0x0000008000007812 */ /* 0x000fc800078ef803 */
[----:B------:R-:W-:-:S07]  /*5960*/  PRMT R4, R0, 0x7610, R4 ;  /* 0x0000761000047816 */ /* 0x000fce0000000004 */
.L_x_462:
[----:B------:R-:W-:Y:S05]  /*5970*/  BSYNC.RECONVERGENT B0 ;  /* 0x0000000000007941 */ /* 0x000fea0003800200 */
.L_x_461:
[----:B------:R0:W-:Y:S01]  /*5980*/  STG.E.U8 desc[UR36][R8.64], R4 ;  /* 0x0000000408007986 */ /* 0x0001e2000c101124 */
[----:B------:R-:W-:Y:S01]  /*5990*/  IMAD.MOV.U32 R25, RZ, RZ, R23 ;  /* 0x000000ffff197224 */ /* 0x000fe200078e0017 */
[----:B------:R-:W-:Y:S06]  /*59a0*/  BRA `(.L_x_433) ;  /* 0x0000000000c87947 */ /* 0x000fec0003800000 */
.L_x_454:
[----:B------:R-:W-:-:S13]  /*59b0*/  ISETP.NE.AND P0, PT, R0, 0x1c, PT ;  /* 0x0000001c0000780c */ /* 0x000fda0003f05270 */
[----:B------:R-:W-:Y:S05]  /*59c0*/  @!P0 BRA `(.L_x_465) ;  /* 0x0000000000b08947 */ /* 0x000fea0003800000 */
[----:B------:R-:W-:-:S13]  /*59d0*/  ISETP.NE.AND P0, PT, R0, 0x1d, PT ;  /* 0x0000001d0000780c */ /* 0x000fda0003f05270 */
[----:B------:R-:W-:Y:S05]  /*59e0*/  @!P0 BRA `(.L_x_466) ;  /* 0x0000000000948947 */ /* 0x000fea0003800000 */
[----:B------:R-:W-:-:S13]  /*59f0*/  ISETP.NE.AND P0, PT, R0, 0x2c, PT ;  /* 0x0000002c0000780c */ /* 0x000fda0003f05270 */
[----:B------:R-:W-:Y:S05]  /*5a00*/  @!P0 BRA `(.L_x_467) ;  /* 0x0000000000488947 */ /* 0x000fea0003800000 */
.L_x_438:
[----:B------:R-:W-:Y:S01]  /*5a10*/  MOV R14, 0x0 ;  /* 0x00000000000e7802 */ /* 0x000fe20000000f00 */
[----:B------:R-:W0:Y:S01]  /*5a20*/  LDCU.64 UR6, c[0x4][0x128] ;  /* 0x01002500ff0677ac */ /* 0x000e220008000a00 */
[----:B------:R-:W-:Y:S02]  /*5a30*/  IMAD.MOV.U32 R8, RZ, RZ, 0x65 ;  /* 0x00000065ff087424 */ /* 0x000fe400078e00ff */
[----:B------:R-:W-:Y:S01]  /*5a40*/  IMAD.MOV.U32 R12, RZ, RZ, 0x1 ;  /* 0x00000001ff0c7424 */ /* 0x000fe200078e00ff */
[----:B------:R-:W1:Y:S01]  /*5a50*/  LDCU.64 UR8, c[0x4][0x130] ;  /* 0x01002600ff0877ac */ /* 0x000e620008000a00 */
[----:B------:R-:W2:Y:S01]  /*5a60*/  LDC.64 R14, c[0x4][R14] ;  /* 0x010000000e0e7b82 */ /* 0x000ea20000000a00 */
[----:B------:R-:W-:Y:S01]  /*5a70*/  IMAD.MOV.U32 R13, RZ, RZ, RZ ;  /* 0x000000ffff0d7224 */ /* 0x000fe200078e00ff */
[----:B------:R-:W5:Y:S01]  /*5a80*/  LDCU.64 UR4, c[0x4][0x40] ;  /* 0x01000800ff0477ac */ /* 0x000f620008000a00 */
[----:B0-----:R-:W-:Y:S02]  /*5a90*/  IMAD.U32 R4, RZ, RZ, UR6 ;  /* 0x00000006ff047e24 */ /* 0x001fe4000f8e00ff */
[----:B------:R-:W-:-:S02]  /*5aa0*/  IMAD.U32 R5, RZ, RZ, UR7 ;  /* 0x00000007ff057e24 */ /* 0x000fc4000f8e00ff */
[----:B-1----:R-:W-:Y:S02]  /*5ab0*/  IMAD.U32 R6, RZ, RZ, UR8 ;  /* 0x00000008ff067e24 */ /* 0x002fe4000f8e00ff */
[----:B------:R-:W-:Y:S02]  /*5ac0*/  IMAD.U32 R7, RZ, RZ, UR9 ;  /* 0x00000009ff077e24 */ /* 0x000fe4000f8e00ff */
[----:B-----5:R-:W-:Y:S02]  /*5ad0*/  IMAD.U32 R10, RZ, RZ, UR4 ;  /* 0x00000004ff0a7e24 */ /* 0x020fe4000f8e00ff */
[----:B------:R-:W-:-:S07]  /*5ae0*/  IMAD.U32 R11, RZ, RZ, UR5 ;  /* 0x00000005ff0b7e24 */ /* 0x000fce000f8e00ff */
[----:B------:R-:W-:-:S07]  /*5af0*/  LEPC R20, `(.L_x_468) ;  /* 0x000000001014794e */ /* 0x000fce0000000000 */
[----:B--234-:R-:W-:Y:S05]  /*5b00*/  CALL.ABS.NOINC R14 ;  /* 0x000000000e007343 */ /* 0x01cfea0003c00000 */
.L_x_468:
[----:B------:R-:W-:Y:S01]  /*5b10*/  IMAD.MOV.U32 R25, RZ, RZ, R23 ;  /* 0x000000ffff197224 */ /* 0x000fe200078e0017 */
[----:B------:R-:W-:Y:S06]  /*5b20*/  BRA `(.L_x_433) ;  /* 0x0000000000687947 */ /* 0x000fec0003800000 */
.L_x_467:
[----:B------:R-:W-:Y:S02]  /*5b30*/  IMAD.U32 R4, R5, 0x10000, RZ ;  /* 0x0001000005047824 */ /* 0x000fe400078e00ff */
[----:B------:R-:W-:-:S03]  /*5b40*/  IMAD.MOV.U32 R25, RZ, RZ, R23 ;  /* 0x000000ffff197224 */ /* 0x000fc600078e0017 */
[----:B------:R-:W-:-:S04]  /*5b50*/  SHF.R.U32.HI R5, RZ, 0x17, R4 ;  /* 0x00000017ff057819 */ /* 0x000fc80000011604 */
[----:B------:R-:W-:-:S04]  /*5b60*/  LOP3.LUT R3, R5, 0xff, RZ, 0xc0, !PT ;  /* 0x000000ff05037812 */ /* 0x000fc800078ec0ff */
[----:B------:R-:W-:-:S13]  /*5b70*/  ISETP.NE.AND P2, PT, R3, 0xff, PT ;  /* 0x000000ff0300780c */ /* 0x000fda0003f45270 */
[--C-:B------:R-:W-:Y:S02]  /*5b80*/  @P2 SHF.R.U32.HI R0, RZ, 0x16, R4.reuse ;  /* 0x00000016ff002819 */ /* 0x100fe40000011604 */
[----:B------:R-:W-:Y:S01]  /*5b90*/  @P2 LOP3.LUT P0, RZ, R3, 0x3fffff, R4, 0xf8, !PT ;  /* 0x003fffff03ff2812 */ /* 0x000fe2000780f804 */
[----:B------:R-:W-:Y:S01]  /*5ba0*/  IMAD.MOV.U32 R3, RZ, RZ, 0xff ;  /* 0x000000ffff037424 */ /* 0x000fe200078e00ff */
[----:B------:R-:W-:-:S04]  /*5bb0*/  @P2 LOP3.LUT R0, R0, 0x1, RZ, 0xc0, !PT ;  /* 0x0000000100002812 */ /* 0x000fc800078ec0ff */
[----:B------:R-:W-:Y:S01]  /*5bc0*/  @P2 ISETP.EQ.U32.AND P1, PT, R0, 0x1, P0 ;  /* 0x000000010000280c */ /* 0x000fe20000722070 */
[----:B------:R-:W-:Y:S01]  /*5bd0*/  @P2 VIADD R0, R5, 0x1 ;  /* 0x0000000105002836 */ /* 0x000fe20000000000 */
[----:B------:R-:W-:Y:S02]  /*5be0*/  PLOP3.LUT P0, PT, PT, PT, PT, 0x80, 0x8 ;  /* 0x000000000008781c */ /* 0x000fe40003f0f070 */
[----:B------:R-:W-:-:S13]  /*5bf0*/  @P2 PLOP3.LUT P0, PT, P1, PT, PT, 0x80, 0x8 ;  /* 0x000000000008281c */ /* 0x000fda0000f0f070 */
[----:B------:R-:W-:-:S04]  /*5c00*/  @!P0 IMAD.MOV R0, RZ, RZ, R5 ;  /* 0x000000ffff008224 */ /* 0x000fc800078e0205 */
[----:B------:R-:W-:-:S05]  /*5c10*/  @P2 IMAD.MOV.U32 R3, RZ, RZ, R0 ;  /* 0x000000ffff032224 */ /* 0x000fca00078e0000 */
[----:B------:R0:W-:Y:S01]  /*5c20*/  STG.E.U8 desc[UR36][R8.64], R3 ;  /* 0x0000000308007986 */ /* 0x0001e2000c101124 */
[----:B------:R-:W-:Y:S05]  /*5c30*/  BRA `(.L_x_433) ;  /* 0x0000000000247947 */ /* 0x000fea0003800000 */
.L_x_466:
[----:B------:R-:W-:Y:S02]  /*5c40*/  IMAD.U32 R5, R5, 0x10000, RZ ;  /* 0x0001000005057824 */ /* 0x000fe400078e00ff */
[----:B------:R-:W-:-:S04]  /*5c50*/  IMAD.MOV.U32 R25, RZ, RZ, R23 ;  /* 0x000000ffff197224 */ /* 0x000fc800078e0017 */
[----:B------:R-:W0:Y:S02]  /*5c60*/  F2I.U64.TRUNC R4, R5 ;  /* 0x0000000500047311 */ /* 0x000e24000020d800 */
[----:B0-----:R0:W-:Y:S01]  /*5c70*/  STG.E.64 desc[UR36][R8.64], R4 ;  /* 0x0000000408007986 */ /* 0x0011e2000c101b24 */
[----:B------:R-:W-:Y:S05]  /*5c80*/  BRA `(.L_x_433) ;  /* 0x0000000000107947 */ /* 0x000fea0003800000 */
.L_x_465:
[----:B------:R-:W-:Y:S02]  /*5c90*/  IMAD.U32 R5, R5, 0x10000, RZ ;  /* 0x0001000005057824 */ /* 0x000fe400078e00ff */
[----:B------:R-:W-:-:S04]  /*5ca0*/  IMAD.MOV.U32 R25, RZ, RZ, R23 ;  /* 0x000000ffff197224 */ /* 0x000fc800078e0017 */
[----:B------:R-:W0:Y:S02]  /*5cb0*/  F2I.FTZ.U32.TRUNC.NTZ R5, R5 ;  /* 0x0000000500057305 */ /* 0x000e24000021f000 */
[----:B0-----:R0:W-:Y:S02]  /*5cc0*/  STG.E desc[UR36][R8.64], R5 ;  /* 0x0000000508007986 */ /* 0x0011e4000c101924 */
.L_x_433:
[----:B------:R-:W-:Y:S05]  /*5cd0*/  BSYNC.RECONVERGENT B6 ;  /* 0x0000000000067941 */ /* 0x000fea0003800200 */
.L_x_432:
[----:B------:R-:W-:Y:S01]  /*5ce0*/  ISETP.GE.AND P0, PT, R25, R16, PT ;  /* 0x000000101900720c */ /* 0x000fe20003f06270 */
[----:B------:R-:W-:-:S12]  /*5cf0*/  BSSY.RECONVERGENT B6, `(.L_x_469) ;  /* 0x00001f0000067945 */ /* 0x000fd80003800200 */
[----:B------:R-:W-:Y:S05]  /*5d00*/  @P0 BRA `(.L_x_470) ;  /* 0x0000001c00b80947 */ /* 0x000fea0003800000 */
[----:B------:R-:W1:Y:S01]  /*5d10*/  LDCU UR4, c[0x0][0x3a8] ;  /* 0x00007500ff0477ac */ /* 0x000e620008000800 */
[----:B0-----:R-:W0:Y:S01]  /*5d20*/  LDC.64 R8, c[0x0][0x388] ;  /* 0x0000e200ff087b82 */ /* 0x001e220000000a00 */
[----:B-----5:R-:W-:Y:S01]  /*5d30*/  IMAD R0, R2, 0x200, R25 ;  /* 0x0000020002007824 */ /* 0x020fe200078e0219 */
[----:B--2---:R-:W-:-:S03]  /*5d40*/  PRMT R4, R17, 0x9910, RZ ;  /* 0x0000991011047816 */ /* 0x004fc600000000ff */
[----:B-1----:R-:W-:Y:S02]  /*5d50*/  IMAD R3, R0, UR4, RZ ;  /* 0x0000000400037c24 */ /* 0x002fe4000f8e02ff */
[----:B------:R-:W-:-:S05]  /*5d60*/  IMAD.MOV.U32 R0, RZ, RZ, R4 ;  /* 0x000000ffff007224 */ /* 0x000fca00078e0004 */
[----:B------:R-:W-:Y:S02]  /*5d70*/  ISETP.GT.AND P1, PT, R0, 0x9, PT ;  /* 0x000000090000780c */ /* 0x000fe40003f24270 */
[----:B0-----:R-:W-:-:S05]  /*5d80*/  IADD3 R8, P0, PT, R3, R8, RZ ;  /* 0x0000000803087210 */ /* 0x001fca0007f1e0ff */
        /* <DEDUP_REMOVED lines=10> */
[----:B---3--:R-:W-:-:S04]  /*5e30*/  IMAD.U32 R22, R22, 0x10000, RZ ;  /* 0x0001000016167824 */ /* 0x008fc800078e00ff */
[----:B------:R-:W0:Y:S02]  /*5e40*/  F2I.FTZ.TRUNC.NTZ R3, R22 ;  /* 0x0000001600037305 */ /* 0x000e24000021f100 */
[----:B0-----:R0:W-:Y:S01]  /*5e50*/  STG.E.U8 desc[UR36][R8.64], R3 ;  /* 0x0000000308007986 */ /* 0x0011e2000c101124 */
[----:B------:R-:W-:Y:S05]  /*5e60*/  BRA `(.L_x_476) ;  /* 0x0000000c007c7947 */ /* 0x000fea0003800000 */
.L_x_474:
[----:B---3--:R-:W-:-:S06]  /*5e70*/  IMAD.U32 R5, R22, 0x10000, RZ ;  /* 0x0001000016057824 */ /* 0x008fcc00078e00ff */
[----:B------:R-:W0:Y:S02]  /*5e80*/  F2I.S64.TRUNC R4, R5 ;  /* 0x0000000500047311 */ /* 0x000e24000020d900 */
[----:B0-----:R3:W-:Y:S01]  /*5e90*/  STG.E.U8 desc[UR36][R8.64], R4 ;  /* 0x0000000408007986 */ /* 0x0017e2000c101124 */
[----:B------:R-:W-:Y:S05]  /*5ea0*/  BRA `(.L_x_476) ;  /* 0x0000000c006c7947 */ /* 0x000fea0003800000 */
.L_x_473:
[----:B------:R-:W-:-:S13]  /*5eb0*/  ISETP.NE.AND P0, PT, R0, 0x2, PT ;  /* 0x000000020000780c */ /* 0x000fda0003f05270 */
[----:B------:R-:W-:Y:S05]  /*5ec0*/  @!P0 BRA `(.L_x_477) ;  /* 0x0000000000308947 */ /* 0x000fea0003800000 */
[----:B------:R-:W-:-:S13]  /*5ed0*/  ISETP.NE.AND P0, PT, R0, 0x3, PT ;  /* 0x000000030000780c */ /* 0x000fda0003f05270 */
[----:B------:R-:W-:Y:S05]  /*5ee0*/  @!P0 BRA `(.L_x_478) ;  /* 0x0000000000188947 */ /* 0x000fea0003800000 */
[----:B------:R-:W-:-:S13]  /*5ef0*/  ISETP.NE.AND P0, PT, R0, 0x4, PT ;  /* 0x000000040000780c */ /* 0x000fda0003f05270 */
[----:B------:R-:W-:Y:S05]  /*5f00*/  @P0 BRA `(.L_x_475) ;  /* 0x0000000800780947 */ /* 0x000fea0003800000 */
[----:B---3--:R-:W-:-:S06]  /*5f10*/  IMAD.U32 R4, R22, 0x10000, RZ ;  /* 0x0001000016047824 */ /* 0x008fcc00078e00ff */
[----:B------:R-:W0:Y:S02]  /*5f20*/  F2I.S64.TRUNC R4, R4 ;  /* 0x0000000400047311 */ /* 0x000e24000020d900 */
[----:B0-----:R1:W-:Y:S01]  /*5f30*/  STG.E.64 desc[UR36][R8.64], R4 ;  /* 0x0000000408007986 */ /* 0x0013e2000c101b24 */
[----:B------:R-:W-:Y:S05]  /*5f40*/  BRA `(.L_x_476) ;  /* 0x0000000c00447947 */ /* 0x000fea0003800000 */
.L_x_478:
[----:B---3--:R-:W-:-:S04]  /*5f50*/  IMAD.U32 R22, R22, 0x10000, RZ ;  /* 0x0001000016167824 */ /* 0x008fc800078e00ff */
[----:B------:R-:W0:Y:S02]  /*5f60*/  F2I.FTZ.TRUNC.NTZ R3, R22 ;  /* 0x0000001600037305 */ /* 0x000e24000021f100 */
[----:B0-----:R2:W-:Y:S01]  /*5f70*/  STG.E desc[UR36][R8.64], R3 ;  /* 0x0000000308007986 */ /* 0x0015e2000c101924 */
[----:B------:R-:W-:Y:S05]  /*5f80*/  BRA `(.L_x_476) ;  /* 0x0000000c00347947 */ /* 0x000fea0003800000 */
.L_x_477:
[----:B---3--:R-:W-:-:S04]  /*5f90*/  IMAD.U32 R22, R22, 0x10000, RZ ;  /* 0x0001000016167824 */ /* 0x008fc800078e00ff */
[----:B------:R-:W0:Y:S02]  /*5fa0*/  F2I.FTZ.TRUNC.NTZ R3, R22 ;  /* 0x0000001600037305 */ /* 0x000e24000021f100 */
[----:B0-----:R0:W-:Y:S01]  /*5fb0*/  STG.E.U16 desc[UR36][R8.64], R3 ;  /* 0x0000000308007986 */ /* 0x0011e2000c101524 */
[----:B------:R-:W-:Y:S05]  /*5fc0*/  BRA `(.L_x_476) ;  /* 0x0000000c00247947 */ /* 0x000fea0003800000 */
.L_x_472:
[----:B------:R-:W-:-:S13]  /*5fd0*/  ISETP.GT.AND P0, PT, R0, 0x6, PT ;  /* 0x000000060000780c */ /* 0x000fda0003f04270 */
[----:B------:R-:W-:Y:S05]  /*5fe0*/  @P0 BRA `(.L_x_479) ;  /* 0x00000000002c0947 */ /* 0x000fea0003800000 */
[----:B------:R-:W-:-:S13]  /*5ff0*/  ISETP.NE.AND P0, PT, R0, 0x5, PT ;  /* 0x000000050000780c */ /* 0x000fda0003f05270 */
[----:B------:R-:W-:Y:S05]  /*6000*/  @!P0 BRA `(.L_x_480) ;  /* 0x0000000000148947 */ /* 0x000fea0003800000 */
[----:B------:R-:W-:-:S13]  /*6010*/  ISETP.NE.AND P0, PT, R0, 0x6, PT ;  /* 0x000000060000780c */ /* 0x000fda0003f05270 */
[----:B------:R-:W-:Y:S05]  /*6020*/  @P0 BRA `(.L_x_475) ;  /* 0x0000000800300947 */ /* 0x000fea0003800000 */
[----:B---3--:R-:W-:-:S05]  /*6030*/  IMAD.U32 R3, R22, 0x10000, RZ ;  /* 0x0001000016037824 */ /* 0x008fca00078e00ff */
[----:B------:R0:W-:Y:S01]  /*6040*/  STG.E desc[UR36][R8.64], R3 ;  /* 0x0000000308007986 */ /* 0x0001e2000c101924 */
[----:B------:R-:W-:Y:S05]  /*6050*/  BRA `(.L_x_476) ;  /* 0x0000000c00007947 */ /* 0x000fea0003800000 */
.L_x_480:
[----:B---3--:R-:W-:-:S05]  /*6060*/  IMAD.U32 R0, R22, 0x10000, RZ ;  /* 0x0001000016007824 */ /* 0x008fca00078e00ff */
[----:B------:R-:W-:-:S05]  /*6070*/  F2FP.F16.F32.PACK_AB R0, RZ, R0 ;  /* 0x00000000ff00723e */ /* 0x000fca00000000ff */
[----:B------:R0:W-:Y:S01]  /*6080*/  STG.E.U16 desc[UR36][R8.64], R0 ;  /* 0x0000000008007986 */ /* 0x0001e2000c101524 */
[----:B------:R-:W-:Y:S05]  /*6090*/  BRA `(.L_x_476) ;  /* 0x0000000800f07947 */ /* 0x000fea0003800000 */
.L_x_479:
[----:B------:R-:W-:-:S13]  /*60a0*/  ISETP.NE.AND P0, PT, R0, 0x7, PT ;  /* 0x000000070000780c */ /* 0x000fda0003f05270 */
[----:B------:R-:W-:Y:S05]  /*60b0*/  @!P0 BRA `(.L_x_481) ;  /* 0x0000000000348947 */ /* 0x000fea0003800000 */
[----:B------:R-:W-:-:S13]  /*60c0*/  ISETP.NE.AND P0, PT, R0, 0x8, PT ;  /* 0x000000080000780c */ /* 0x000fda0003f05270 */
[----:B------:R-:W-:Y:S05]  /*60d0*/  @!P0 BRA `(.L_x_482) ;  /* 0x0000000000188947 */ /* 0x000fea0003800000 */
[----:B------:R-:W-:-:S13]  /*60e0*/  ISETP.NE.AND P0, PT, R0, 0x9, PT ;  /* 0x000000090000780c */ /* 0x000fda0003f05270 */
[----:B------:R-:W-:Y:S05]  /*60f0*/  @P0 BRA `(.L_x_475) ;  /* 0x0000000400fc0947 */ /* 0x000fea0003800000 */
[----:B---3--:R-:W-:Y:S02]  /*6100*/  IMAD.U32 R22, R22, 0x10000, RZ ;  /* 0x0001000016167824 */ /* 0x008fe400078e00ff */
[----:B------:R-:W-:-:S05]  /*6110*/  IMAD.MOV.U32 R23, RZ, RZ, RZ ;  /* 0x000000ffff177224 */ /* 0x000fca00078e00ff */
[----:B------:R0:W-:Y:S01]  /*6120*/  STG.E.64 desc[UR36][R8.64], R22 ;  /* 0x0000001608007986 */ /* 0x0001e2000c101b24 */
[----:B------:R-:W-:Y:S05]  /*6130*/  BRA `(.L_x_476) ;  /* 0x0000000800c87947 */ /* 0x000fea0003800000 */
.L_x_482:
[----:B---3--:R-:W-:-:S05]  /*6140*/  IMAD.U32 R22, R22, 0x10000, RZ ;  /* 0x0001000016167824 */ /* 0x008fca00078e00ff */
[----:B------:R-:W-:-:S04]  /*6150*/  F2FP.F16.F32.PACK_AB R3, RZ, R22 ;  /* 0x00000016ff03723e */ /* 0x000fc800000000ff */
[----:B------:R-:W-:-:S05]  /*6160*/  PRMT R3, R3, 0x5410, RZ ;  /* 0x0000541003037816 */ /* 0x000fca00000000ff */
[----:B------:R0:W-:Y:S01]  /*6170*/  STG.E desc[UR36][R8.64], R3 ;  /* 0x0000000308007986 */ /* 0x0001e2000c101924 */
[----:B------:R-:W-:Y:S05]  /*6180*/  BRA `(.L_x_476) ;  /* 0x0000000800b47947 */ /* 0x000fea0003800000 */
.L_x_481:
[----:B---3--:R-:W-:-:S04]  /*6190*/  IMAD.U32 R4, R22, 0x10000, RZ ;  /* 0x0001000016047824 */ /* 0x008fc800078e00ff */
[----:B------:R-:W-:-:S06]  /*61a0*/  FMUL.FTZ R4, R4, 1 ;  /* 0x3f80000004047820 */ /* 0x000fcc0000410000 */
[----:B------:R-:W0:Y:S02]  /*61b0*/  F2F.F64.F32 R4, R4 ;  /* 0x0000000400047310 */ /* 0x000e240000201800 */
[----:B0-----:R0:W-:Y:S01]  /*61c0*/  STG.E.64 desc[UR36][R8.64], R4 ;  /* 0x0000000408007986 */ /* 0x0011e2000c101b24 */
[----:B------:R-:W-:Y:S05]  /*61d0*/  BRA `(.L_x_476) ;  /* 0x0000000800a07947 */ /* 0x000fea0003800000 */
.L_x_471:
[----:B------:R-:W-:-:S13]  /*61e0*/  ISETP.GT.AND P0, PT, R0, 0x18, PT ;  /* 0x000000180000780c */ /* 0x000fda0003f04270 */
[----:B------:R-:W-:Y:S05]  /*61f0*/  @!P0 BRA `(.L_x_483) ;  /* 0x0000000400608947 */ /* 0x000fea0003800000 */
        /* <DEDUP_REMOVED lines=8> */
[----:B---3--:R-:W-:-:S06]  /*6280*/  IMAD.U32 R3, R22, 0x10000, RZ ;  /* 0x0001000016037824 */ /* 0x008fcc00078e00ff */
[----:B------:R-:W0:Y:S02]  /*6290*/  F2I.FTZ.U32.TRUNC.NTZ R3, R3 ;  /* 0x0000000300037305 */ /* 0x000e24000021f000 */
[----:B0-----:R0:W-:Y:S01]  /*62a0*/  STG.E.U16 desc[UR36][R8.64], R3 ;  /* 0x0000000308007986 */ /* 0x0011e2000c101524 */
[----:B------:R-:W-:Y:S05]  /*62b0*/  BRA `(.L_x_476) ;  /* 0x0000000800687947 */ /* 0x000fea0003800000 */
.L_x_486:
[----:B---3--:R-:W-:Y:S01]  /*62c0*/  IMAD.U32 R5, R22, 0x10000, RZ ;  /* 0x0001000016057824 */ /* 0x008fe200078e00ff */
[----:B------:R-:W-:Y:S01]  /*62d0*/  BSSY.RECONVERGENT B0, `(.L_x_487) ;  /* 0x0000013000007945 */ /* 0x000fe20003800200 */
[----:B------:R-:W-:-:S03]  /*62e0*/  IMAD.MOV.U32 R4, RZ, RZ, 0x80 ;  /* 0x00000080ff047424 */ /* 0x000fc600078e00ff */
        /* <DEDUP_REMOVED lines=14> */
.L_x_489:
[----:B------:R-:W-:-:S04]  /*63d0*/  SHF.R.U32.HI R3, RZ, 0x18, R5 ;  /* 0x00000018ff037819 */ /* 0x000fc80000011605 */
[----:B------:R-:W-:-:S04]  /*63e0*/  LOP3.LUT R0, R0, 0x80, R3, 0xf8, !PT ;  /* 0x0000008000007812 */ /* 0x000fc800078ef803 */
[----:B------:R-:W-:-:S07]  /*63f0*/  PRMT R4, R0, 0x7610, R4 ;  /* 0x0000761000047816 */ /* 0x000fce0000000004 */
.L_x_488:
[----:B------:R-:W-:Y:S05]  /*6400*/  BSYNC.RECONVERGENT B0 ;  /* 0x0000000000007941 */ /* 0x000fea0003800200 */
.L_x_487:
[----:B------:R0:W-:Y:S01]  /*6410*/  STG.E.U8 desc[UR36][R8.64], R4 ;  /* 0x0000000408007986 */ /* 0x0001e2000c101124 */
[----:B------:R-:W-:Y:S05]  /*6420*/  BRA `(.L_x_476) ;  /* 0x00000008000c7947 */ /* 0x000fea0003800000 */
.L_x_485:
        /* <DEDUP_REMOVED lines=17> */
.L_x_492:
[----:B------:R-:W-:-:S04]  /*6540*/  SHF.R.U32.HI R3, RZ, 0x18, R5 ;  /* 0x00000018ff037819 */ /* 0x000fc80000011605 */
[----:B------:R-:W-:-:S04]  /*6550*/  LOP3.LUT R0, R0, 0x80, R3, 0xf8, !PT ;  /* 0x0000008000007812 */ /* 0x000fc800078ef803 */
[----:B------:R-:W-:-:S07]  /*6560*/  PRMT R4, R0, 0x7610, R4 ;  /* 0x0000761000047816 */ /* 0x000fce0000000004 */
.L_x_491:
[----:B------:R-:W-:Y:S05]  /*6570*/  BSYNC.RECONVERGENT B0 ;  /* 0x0000000000007941 */ /* 0x000fea0003800200 */
.L_x_490:
[----:B------:R0:W-:Y:S01]  /*6580*/  STG.E.U8 desc[UR36][R8.64], R4 ;  /* 0x0000000408007986 */ /* 0x0001e2000c101124 */
[----:B------:R-:W-:Y:S05]  /*6590*/  BRA `(.L_x_476) ;  /* 0x0000000400b07947 */ /* 0x000fea0003800000 */
.L_x_484:
[----:B------:R-:W-:-:S13]  /*65a0*/  ISETP.NE.AND P0, PT, R0, 0x1c, PT ;  /* 0x0000001c0000780c */ /* 0x000fda0003f05270 */
[----:B------:R-:W-:Y:S05]  /*65b0*/  @!P0 BRA `(.L_x_493) ;  /* 0x0000000000608947 */ /* 0x000fea0003800000 */
[----:B------:R-:W-:-:S13]  /*65c0*/  ISETP.NE.AND P0, PT, R0, 0x1d, PT ;  /* 0x0000001d0000780c */ /* 0x000fda0003f05270 */
[----:B------:R-:W-:Y:S05]  /*65d0*/  @!P0 BRA `(.L_x_494) ;  /* 0x0000000000488947 */ /* 0x000fea0003800000 */
[----:B------:R-:W-:-:S13]  /*65e0*/  ISETP.NE.AND P0, PT, R0, 0x2c, PT ;  /* 0x0000002c0000780c */ /* 0x000fda0003f05270 */
[----:B------:R-:W-:Y:S05]  /*65f0*/  @P0 BRA `(.L_x_475) ;  /* 0x0000000000bc0947 */ /* 0x000fea0003800000 */
[----:B---3--:R-:W-:-:S05]  /*6600*/  IMAD.U32 R22, R22, 0x10000, RZ ;  /* 0x0001000016167824 */ /* 0x008fca00078e00ff */
        /* <DEDUP_REMOVED lines=15> */
.L_x_494:
[----:B---3--:R-:W-:-:S06]  /*6700*/  IMAD.U32 R4, R22, 0x10000, RZ ;  /* 0x0001000016047824 */ /* 0x008fcc00078e00ff */
[----:B------:R-:W0:Y:S02]  /*6710*/  F2I.U64.TRUNC R4, R4 ;  /* 0x0000000400047311 */ /* 0x000e24000020d800 */
[----:B0-----:R0:W-:Y:S01]  /*6720*/  STG.E.64 desc[UR36][R8.64], R4 ;  /* 0x0000000408007986 */ /* 0x0011e2000c101b24 */
[----:B------:R-:W-:Y:S05]  /*6730*/  BRA `(.L_x_476) ;  /* 0x0000000400487947 */ /* 0x000fea0003800000 */
.L_x_493:
[----:B---3--:R-:W-:-:S04]  /*6740*/  IMAD.U32 R22, R22, 0x10000, RZ ;  /* 0x0001000016167824 */ /* 0x008fc800078e00ff */
[----:B------:R-:W0:Y:S02]  /*6750*/  F2I.FTZ.U32.TRUNC.NTZ R3, R22 ;  /* 0x0000001600037305 */ /* 0x000e24000021f000 */
[----:B0-----:R0:W-:Y:S01]  /*6760*/  STG.E desc[UR36][R8.64], R3 ;  /* 0x0000000308007986 */ /* 0x0011e2000c101924 */
[----:B------:R-:W-:Y:S05]  /*6770*/  BRA `(.L_x_476) ;  /* 0x0000000400387947 */ /* 0x000fea0003800000 */
.L_x_483:
[----:B------:R-:W-:-:S13]  /*6780*/  ISETP.GT.AND P0, PT, R0, 0xe, PT ;  /* 0x0000000e0000780c */ /* 0x000fda0003f04270 */
[----:B------:R-:W-:Y:S05]  /*6790*/  @P0 BRA `(.L_x_495) ;  /* 0x00000000003c0947 */ /* 0x000fea0003800000 */
[----:B------:R-:W-:-:S13]  /*67a0*/  ISETP.NE.AND P0, PT, R0, 0xa, PT ;  /* 0x0000000a0000780c */ /* 0x000fda0003f05270 */
[----:B------:R-:W-:Y:S05]  /*67b0*/  @!P0 BRA `(.L_x_496) ;  /* 0x00000000001c8947 */ /* 0x000fea0003800000 */
[----:B------:R-:W-:-:S13]  /*67c0*/  ISETP.NE.AND P0, PT, R0, 0xb, PT ;  /* 0x0000000b0000780c */ /* 0x000fda0003f05270 */
[----:B------:R-:W-:Y:S05]  /*67d0*/  @P0 BRA `(.L_x_475) ;  /* 0x0000000000440947 */ /* 0x000fea0003800000 */
[----:B---3--:R-:W-:-:S05]  /*67e0*/  IMAD.U32 R22, R22, 0x10000, RZ ;  /* 0x0001000016167824 */ /* 0x008fca00078e00ff */
[----:B------:R-:W-:-:S04]  /*67f0*/  FSETP.NEU.FTZ.AND P0, PT, R22, RZ, PT ;  /* 0x000000ff1600720b */ /* 0x000fc80003f1d000 */
[----:B------:R-:W-:-:S05]  /*6800*/  SEL R3, RZ, 0x1, !P0 ;  /* 0x00000001ff037807 */ /* 0x000fca0004000000 */
[----:B------:R0:W-:Y:S01]  /*6810*/  STG.E.U8 desc[UR36][R8.64], R3 ;  /* 0x0000000308007986 */ /* 0x0001e2000c101124 */
[----:B------:R-:W-:Y:S05]  /*6820*/  BRA `(.L_x_476) ;  /* 0x00000004000c7947 */ /* 0x000fea0003800000 */
.L_x_496:
[----:B---3--:R-:W-:Y:S01]  /*6830*/  IMAD.U32 R22, R22, 0x10000, RZ ;  /* 0x0001000016167824 */ /* 0x008fe200078e00ff */
[----:B------:R-:W-:-:S03]  /*6840*/  CS2R R6, SRZ ;  /* 0x0000000000067805 */ /* 0x000fc6000001ff00 */
[----:B------:R-:W-:-:S06]  /*6850*/  FMUL.FTZ R4, R22, 1 ;  /* 0x3f80000016047820 */ /* 0x000fcc0000410000 */
[----:B------:R-:W0:Y:S02]  /*6860*/  F2F.F64.F32 R4, R4 ;  /* 0x0000000400047310 */ /* 0x000e240000201800 */
[----:B0-----:R0:W-:Y:S01]  /*6870*/  STG.E.128 desc[UR36][R8.64], R4 ;  /* 0x0000000408007986 */ /* 0x0011e2000c101d24 */
[----:B------:R-:W-:Y:S05]  /*6880*/  BRA `(.L_x_476) ;  /* 0x0000000000f47947 */ /* 0x000fea0003800000 */
.L_x_495:
[----:B------:R-:W-:-:S13]  /*6890*/  ISETP.NE.AND P0, PT, R0, 0xf, PT ;  /* 0x0000000f0000780c */ /* 0x000fda0003f05270 */
[----:B------:R-:W-:Y:S05]  /*68a0*/  @!P0 BRA `(.L_x_497) ;  /* 0x0000000000e88947 */ /* 0x000fea0003800000 */
[----:B------:R-:W-:-:S13]  /*68b0*/  ISETP.NE.AND P0, PT, R0, 0x17, PT ;  /* 0x000000170000780c */ /* 0x000fda0003f05270 */
[----:B------:R-:W-:Y:S05]  /*68c0*/  @!P0 BRA `(.L_x_498) ;  /* 0x0000000000908947 */ /* 0x000fea0003800000 */
[----:B------:R-:W-:-:S13]  /*68d0*/  ISETP.NE.AND P0, PT, R0, 0x18, PT ;  /* 0x000000180000780c */ /* 0x000fda0003f05270 */
[----:B------:R-:W-:Y:S05]  /*68e0*/  @!P0 BRA `(.L_x_499) ;  /* 0x0000000000448947 */ /* 0x000fea0003800000 */
.L_x_475:
        /* <DEDUP_REMOVED lines=16> */
.L_x_500:
[----:B------:R-:W-:Y:S05]  /*69f0*/  BRA `(.L_x_476) ;  /* 0x0000000000987947 */ /* 0x000fea0003800000 */
.L_x_499:
[----:B---3--:R-:W-:Y:S01]  /*6a00*/  IMAD.U32 R5, R22, 0x10000, RZ ;  /* 0x0001000016057824 */ /* 0x008fe200078e00ff */
[----:B------:R-:W-:Y:S01]  /*6a10*/  BSSY.RECONVERGENT B0, `(.L_x_501) ;  /* 0x000000c000007945 */ /* 0x000fe20003800200 */
[----:B------:R-:W-:-:S03]  /*6a20*/  IMAD.MOV.U32 R0, RZ, RZ, 0x7f ;  /* 0x0000007fff007424 */ /* 0x000fc600078e00ff */
        /* <DEDUP_REMOVED lines=10> */
.L_x_502:
[----:B------:R-:W-:Y:S05]  /*6ad0*/  BSYNC.RECONVERGENT B0 ;  /* 0x0000000000007941 */ /* 0x000fea0003800200 */
.L_x_501:
[----:B------:R-:W-:-:S05]  /*6ae0*/  LOP3.LUT R3, R0, 0x80, R3, 0xf8, !PT ;  /* 0x0000008000037812 */ /* 0x000fca00078ef803 */
[----:B------:R0:W-:Y:S01]  /*6af0*/  STG.E.U8 desc[UR36][R8.64], R3 ;  /* 0x0000000308007986 */ /* 0x0001e2000c101124 */
[----:B------:R-:W-:Y:S05]  /*6b00*/  BRA `(.L_x_476) ;  /* 0x0000000000547947 */ /* 0x000fea0003800000 */
.L_x_498:
[----:B---3--:R-:W-:Y:S01]  /*6b10*/  IMAD.U32 R3, R22, 0x10000, RZ ;  /* 0x0001000016037824 */ /* 0x008fe200078e00ff */
[----:B------:R-:W-:Y:S04]  /*6b20*/  BSSY.RECONVERGENT B0, `(.L_x_503) ;  /* 0x000000e000007945 */ /* 0x000fe80003800200 */
[----:B------:R-:W-:-:S04]  /*6b30*/  LOP3.LUT R4, R3, 0x7fffffff, RZ, 0xc0, !PT ;  /* 0x7fffffff03047812 */ /* 0x000fc800078ec0ff */
        /* <DEDUP_REMOVED lines=9> */
.L_x_504:
[----:B------:R-:W-:Y:S01]  /*6bd0*/  IMAD.MOV.U32 R0, RZ, RZ, 0x7f ;  /* 0x0000007fff007424 */ /* 0x000fe200078e00ff */
[----:B------:R-:W-:-:S04]  /*6be0*/  ISETP.GT.U32.AND P0, PT, R4, 0x7f800000, PT ;  /* 0x7f8000000400780c */ /* 0x000fc80003f04070 */
[----:B------:R-:W-:-:S09]  /*6bf0*/  SEL R0, R0, 0x7c, P0 ;  /* 0x0000007c00007807 */ /* 0x000fd20000000000 */
.L_x_505:
[----:B------:R-:W-:Y:S05]  /*6c00*/  BSYNC.RECONVERGENT B0 ;  /* 0x0000000000007941 */ /* 0x000fea0003800200 */
.L_x_503:
[----:B------:R-:W-:-:S04]  /*6c10*/  SHF.R.U32.HI R3, RZ, 0x18, R3 ;  /* 0x00000018ff037819 */ /* 0x000fc80000011603 */
[----:B------:R-:W-:-:S05]  /*6c20*/  LOP3.LUT R3, R0, 0x80, R3, 0xf8, !PT ;  /* 0x0000008000037812 */ /* 0x000fca00078ef803 */
[----:B------:R0:W-:Y:S01]  /*6c30*/  STG.E.U8 desc[UR36][R8.64], R3 ;  /* 0x0000000308007986 */ /* 0x0001e2000c101124 */
[----:B------:R-:W-:Y:S05]  /*6c40*/  BRA `(.L_x_476) ;  /* 0x0000000000047947 */ /* 0x000fea0003800000 */
.L_x_497:
[----:B---3--:R0:W-:Y:S02]  /*6c50*/  STG.E.U16 desc[UR36][R8.64], R22 ;  /* 0x0000001608007986 */ /* 0x0081e4000c101524 */
.L_x_476:
[----:B------:R-:W-:-:S05]  /*6c60*/  VIADD R25, R25, 0x80 ;  /* 0x0000008019197836 */ /* 0x000fca0000000000 */
[----:B------:R-:W-:-:S13]  /*6c70*/  ISETP.GE.AND P0, PT, R25, R16, PT ;  /* 0x000000101900720c */ /* 0x000fda0003f06270 */
[----:B------:R-:W-:Y:S05]  /*6c80*/  @P0 BRA `(.L_x_470) ;  /* 0x0000000c00d80947 */ /* 0x000fea0003800000 */
[----:B------:R-:W5:Y:S01]  /*6c90*/  LDCU UR4, c[0x0][0x3a8] ;  /* 0x00007500ff0477ac */ /* 0x000f620008000800 */
[----:B0123--:R-:W0:Y:S01]  /*6ca0*/  LDC.64 R8, c[0x0][0x388] ;  /* 0x0000e200ff087b82 */ /* 0x00fe220000000a00 */
[----:B------:R-:W-:Y:S01]  /*6cb0*/  IMAD R0, R2, 0x200, R25 ;  /* 0x0000020002007824 */ /* 0x000fe200078e0219 */
[----:B------:R-:W-:-:S03]  /*6cc0*/  PRMT R4, R17, 0x9910, RZ ;  /* 0x0000991011047816 */ /* 0x000fc600000000ff */
[----:B-----5:R-:W-:Y:S02]  /*6cd0*/  IMAD R3, R0, UR4, RZ ;  /* 0x0000000400037c24 */ /* 0x020fe4000f8e02ff */
        /* <DEDUP_REMOVED lines=13> */
[----:B----4-:R-:W-:-:S04]  /*6db0*/  IMAD.U32 R18, R18, 0x10000, RZ ;  /* 0x0001000012127824 */ /* 0x010fc800078e00ff */
[----:B------:R-:W0:Y:S02]  /*6dc0*/  F2I.FTZ.TRUNC.NTZ R3, R18 ;  /* 0x0000001200037305 */ /* 0x000e24000021f100 */
[----:B0-----:R0:W-:Y:S01]  /*6dd0*/  STG.E.U8 desc[UR36][R8.64], R3 ;  /* 0x0000000308007986 */ /* 0x0011e2000c101124 */
[----:B------:R-:W-:Y:S05]  /*6de0*/  BRA `(.L_x_511) ;  /* 0x0000000c007c7947 */ /* 0x000fea0003800000 */
.L_x_509:
[----:B----4-:R-:W-:-:S06]  /*6df0*/  IMAD.U32 R5, R18, 0x10000, RZ ;  /* 0x0001000012057824 */ /* 0x010fcc00078e00ff */
[----:B------:R-:W0:Y:S02]  /*6e00*/  F2I.S64.TRUNC R4, R5 ;  /* 0x0000000500047311 */ /* 0x000e24000020d900 */
[----:B0-----:R0:W-:Y:S01]  /*6e10*/  STG.E.U8 desc[UR36][R8.64], R4 ;  /* 0x0000000408007986 */ /* 0x0011e2000c101124 */
[----:B------:R-:W-:Y:S05]  /*6e20*/  BRA `(.L_x_511) ;  /* 0x0000000c006c7947 */ /* 0x000fea0003800000 */
.L_x_508:
[----:B------:R-:W-:-:S13]  /*6e30*/  ISETP.NE.AND P0, PT, R0, 0x2, PT ;  /* 0x000000020000780c */ /* 0x000fda0003f05270 */
[----:B------:R-:W-:Y:S05]  /*6e40*/  @!P0 BRA `(.L_x_512) ;  /* 0x0000000000308947 */ /* 0x000fea0003800000 */
[----:B------:R-:W-:-:S13]  /*6e50*/  ISETP.NE.AND P0, PT, R0, 0x3, PT ;  /* 0x000000030000780c */ /* 0x000fda0003f05270 */
[----:B------:R-:W-:Y:S05]  /*6e60*/  @!P0 BRA `(.L_x_513) ;  /* 0x0000000000188947 */ /* 0x000fea0003800000 */
[----:B------:R-:W-:-:S13]  /*6e70*/  ISETP.NE.AND P0, PT, R0, 0x4, PT ;  /* 0x000000040000780c */ /* 0x000fda0003f05270 */
[----:B------:R-:W-:Y:S05]  /*6e80*/  @P0 BRA `(.L_x_510) ;  /* 0x0000000800780947 */ /* 0x000fea0003800000 */
[----:B----4-:R-:W-:-:S06]  /*6e90*/  IMAD.U32 R4, R18, 0x10000, RZ ;  /* 0x0001000012047824 */ /* 0x010fcc00078e00ff */
[----:B------:R-:W0:Y:S02]  /*6ea0*/  F2I.S64.TRUNC R4, R4 ;  /* 0x0000000400047311 */ /* 0x000e24000020d900 */
[----:B0-----:R0:W-:Y:S01]  /*6eb0*/  STG.E.64 desc[UR36][R8.64], R4 ;  /* 0x0000000408007986 */ /* 0x0011e2000c101b24 */
[----:B------:R-:W-:Y:S05]  /*6ec0*/  BRA `(.L_x_511) ;  /* 0x0000000c00447947 */ /* 0x000fea0003800000 */
.L_x_513:
[----:B----4-:R-:W-:-:S04]  /*6ed0*/  IMAD.U32 R18, R18, 0x10000, RZ ;  /* 0x0001000012127824 */ /* 0x010fc800078e00ff */
[----:B------:R-:W0:Y:S02]  /*6ee0*/  F2I.FTZ.TRUNC.NTZ R3, R18 ;  /* 0x0000001200037305 */ /* 0x000e24000021f100 */
[----:B0-----:R0:W-:Y:S01]  /*6ef0*/  STG.E desc[UR36][R8.64], R3 ;  /* 0x0000000308007986 */ /* 0x0011e2000c101924 */
[----:B------:R-:W-:Y:S05]  /*6f00*/  BRA `(.L_x_511) ;  /* 0x0000000c00347947 */ /* 0x000fea0003800000 */
.L_x_512:
[----:B----4-:R-:W-:-:S04]  /*6f10*/  IMAD.U32 R18, R18, 0x10000, RZ ;  /* 0x0001000012127824 */ /* 0x010fc800078e00ff */
[----:B------:R-:W0:Y:S02]  /*6f20*/  F2I.FTZ.TRUNC.NTZ R3, R18 ;  /* 0x0000001200037305 */ /* 0x000e24000021f100 */
[----:B0-----:R0:W-:Y:S01]  /*6f30*/  STG.E.U16 desc[UR36][R8.64], R3 ;  /* 0x0000000308007986 */ /* 0x0011e2000c101524 */
[----:B------:R-:W-:Y:S05]  /*6f40*/  BRA `(.L_x_511) ;  /* 0x0000000c00247947 */ /* 0x000fea0003800000 */
.L_x_507:
[----:B------:R-:W-:-:S13]  /*6f50*/  ISETP.GT.AND P0, PT, R0, 0x6, PT ;  /* 0x000000060000780c */ /* 0x000fda0003f04270 */
[----:B------:R-:W-:Y:S05]  /*6f60*/  @P0 BRA `(.L_x_514) ;  /* 0x00000000002c0947 */ /* 0x000fea0003800000 */
[----:B------:R-:W-:-:S13]  /*6f70*/  ISETP.NE.AND P0, PT, R0, 0x5, PT ;  /* 0x000000050000780c */ /* 0x000fda0003f05270 */
[----:B------:R-:W-:Y:S05]  /*6f80*/  @!P0 BRA `(.L_x_515) ;  /* 0x0000000000148947 */ /* 0x000fea0003800000 */
[----:B------:R-:W-:-:S13]  /*6f90*/  ISETP.NE.AND P0, PT, R0, 0x6, PT ;  /* 0x000000060000780c */ /* 0x000fda0003f05270 */
[----:B------:R-:W-:Y:S05]  /*6fa0*/  @P0 BRA `(.L_x_510) ;  /* 0x0000000800300947 */ /* 0x000fea0003800000 */
[----:B----4-:R-:W-:-:S05]  /*6fb0*/  IMAD.U32 R3, R18, 0x10000, RZ ;  /* 0x0001000012037824 */ /* 0x010fca00078e00ff */
[----:B------:R0:W-:Y:S01]  /*6fc0*/  STG.E desc[UR36][R8.64], R3 ;  /* 0x0000000308007986 */ /* 0x0001e2000c101924 */
[----:B------:R-:W-:Y:S05]  /*6fd0*/  BRA `(.L_x_511) ;  /* 0x0000000c00007947 */ /* 0x000fea0003800000 */
.L_x_515:
[----:B----4-:R-:W-:-:S05]  /*6fe0*/  IMAD.U32 R0, R18, 0x10000, RZ ;  /* 0x0001000012007824 */ /* 0x010fca00078e00ff */
[----:B------:R-:W-:-:S05]  /*6ff0*/  F2FP.F16.F32.PACK_AB R0, RZ, R0 ;  /* 0x00000000ff00723e */ /* 0x000fca00000000ff */
[----:B------:R0:W-:Y:S01]  /*7000*/  STG.E.U16 desc[UR36][R8.64], R0 ;  /* 0x0000000008007986 */ /* 0x0001e2000c101524 */
[----:B------:R-:W-:Y:S05]  /*7010*/  BRA `(.L_x_511) ;  /* 0x0000000800f07947 */ /* 0x000fea0003800000 */
.L_x_514:
[----:B------:R-:W-:-:S13]  /*7020*/  ISETP.NE.AND P0, PT, R0, 0x7, PT ;  /* 0x000000070000780c */ /* 0x000fda0003f05270 */
[----:B------:R-:W-:Y:S05]  /*7030*/  @!P0 BRA `(.L_x_516) ;  /* 0x0000000000348947 */ /* 0x000fea0003800000 */
[----:B------:R-:W-:-:S13]  /*7040*/  ISETP.NE.AND P0, PT, R0, 0x8, PT ;  /* 0x000000080000780c */ /* 0x000fda0003f05270 */
[----:B------:R-:W-:Y:S05]  /*7050*/  @!P0 BRA `(.L_x_517) ;  /* 0x0000000000188947 */ /* 0x000fea0003800000 */
[----:B------:R-:W-:-:S13]  /*7060*/  ISETP.NE.AND P0, PT, R0, 0x9, PT ;  /* 0x000000090000780c */ /* 0x000fda0003f05270 */
[----:B------:R-:W-:Y:S05]  /*7070*/  @P0 BRA `(.L_x_510) ;  /* 0x0000000400fc0947 */ /* 0x000fea0003800000 */
[----:B----4-:R-:W-:Y:S02]  /*7080*/  IMAD.U32 R4, R18, 0x10000, RZ ;  /* 0x0001000012047824 */ /* 0x010fe400078e00ff */
[----:B------:R-:W-:-:S05]  /*7090*/  IMAD.MOV.U32 R5, RZ, RZ, RZ ;  /* 0x000000ffff057224 */ /* 0x000fca00078e00ff */
[----:B------:R0:W-:Y:S01]  /*70a0*/  STG.E.64 desc[UR36][R8.64], R4 ;  /* 0x0000000408007986 */ /* 0x0001e2000c101b24 */
[----:B------:R-:W-:Y:S05]  /*70b0*/  BRA `(.L_x_511) ;  /* 0x0000000800c87947 */ /* 0x000fea0003800000 */
.L_x_517:
[----:B----4-:R-:W-:-:S05]  /*70c0*/  IMAD.U32 R18, R18, 0x10000, RZ ;  /* 0x0001000012127824 */ /* 0x010fca00078e00ff */
[----:B------:R-:W-:-:S04]  /*70d0*/  F2FP.F16.F32.PACK_AB R3, RZ, R18 ;  /* 0x00000012ff03723e */ /* 0x000fc800000000ff */
[----:B------:R-:W-:-:S05]  /*70e0*/  PRMT R3, R3, 0x5410, RZ ;  /* 0x0000541003037816 */ /* 0x000fca00000000ff */
[----:B------:R0:W-:Y:S01]  /*70f0*/  STG.E desc[UR36][R8.64], R3 ;  /* 0x0000000308007986 */ /* 0x0001e2000c101924 */
[----:B------:R-:W-:Y:S05]  /*7100*/  BRA `(.L_x_511) ;  /* 0x0000000800b47947 */ /* 0x000fea0003800000 */
.L_x_516:
[----:B----4-:R-:W-:-:S04]  /*7110*/  IMAD.U32 R4, R18, 0x10000, RZ ;  /* 0x0001000012047824 */ /* 0x010fc800078e00ff */
[----:B------:R-:W-:-:S06]  /*7120*/  FMUL.FTZ R4, R4, 1 ;  /* 0x3f80000004047820 */ /* 0x000fcc0000410000 */
[----:B------:R-:W0:Y:S02]  /*7130*/  F2F.F64.F32 R4, R4 ;  /* 0x0000000400047310 */ /* 0x000e240000201800 */
[----:B0-----:R0:W-:Y:S01]  /*7140*/  STG.E.64 desc[UR36][R8.64], R4 ;  /* 0x0000000408007986 */ /* 0x0011e2000c101b24 */
[----:B------:R-:W-:Y:S05]  /*7150*/  BRA `(.L_x_511) ;  /* 0x0000000800a07947 */ /* 0x000fea0003800000 */
.L_x_506:
        /* <DEDUP_REMOVED lines=10> */
[----:B----4-:R-:W-:-:S06]  /*7200*/  IMAD.U32 R3, R18, 0x10000, RZ ;  /* 0x0001000012037824 */ /* 0x010fcc00078e00ff */
[----:B------:R-:W0:Y:S02]  /*7210*/  F2I.FTZ.U32.TRUNC.NTZ R3, R3 ;  /* 0x0000000300037305 */ /* 0x000e24000021f000 */
[----:B0-----:R0:W-:Y:S01]  /*7220*/  STG.E.U16 desc[UR36][R8.64], R3 ;  /* 0x0000000308007986 */ /* 0x0011e2000c101524 */
[----:B------:R-:W-:Y:S05]  /*7230*/  BRA `(.L_x_511) ;  /* 0x0000000800687947 */ /* 0x000fea0003800000 */
.L_x_521:
[----:B----4-:R-:W-:Y:S01]  /*7240*/  IMAD.U32 R5, R18, 0x10000, RZ ;  /* 0x0001000012057824 */ /* 0x010fe200078e00ff */
        /* <DEDUP_REMOVED lines=16> */
.L_x_524:
[----:B------:R-:W-:-:S04]  /*7350*/  SHF.R.U32.HI R3, RZ, 0x18, R5 ;  /* 0x00000018ff037819 */ /* 0x000fc80000011605 */
[----:B------:R-:W-:-:S04]  /*7360*/  LOP3.LUT R0, R0, 0x80, R3, 0xf8, !PT ;  /* 0x0000008000007812 */ /* 0x000fc800078ef803 */
[----:B------:R-:W-:-:S07]  /*7370*/  PRMT R4, R0, 0x7610, R4 ;  /* 0x0000761000047816 */ /* 0x000fce0000000004 */
.L_x_523:
[----:B------:R-:W-:Y:S05]  /*7380*/  BSYNC.RECONVERGENT B0 ;  /* 0x0000000000007941 */ /* 0x000fea0003800200 */
.L_x_522:
[----:B------:R0:W-:Y:S01]  /*7390*/  STG.E.U8 desc[UR36][R8.64], R4 ;  /* 0x0000000408007986 */ /* 0x0001e2000c101124 */
[----:B------:R-:W-:Y:S05]  /*73a0*/  BRA `(.L_x_511) ;  /* 0x00000008000c7947 */ /* 0x000fea0003800000 */
.L_x_520:
        /* <DEDUP_REMOVED lines=17> */
.L_x_527:
[----:B------:R-:W-:-:S04]  /*74c0*/  SHF.R.U32.HI R3, RZ, 0x18, R5 ;  /* 0x00000018ff037819 */ /* 0x000fc80000011605 */
[----:B------:R-:W-:-:S04]  /*74d0*/  LOP3.LUT R0, R0, 0x80, R3, 0xf8, !PT ;  /* 0x0000008000007812 */ /* 0x000fc800078ef803 */
[----:B------:R-:W-:-:S07]  /*74e0*/  PRMT R4, R0, 0x7610, R4 ;  /* 0x0000761000047816 */ /* 0x000fce0000000004 */
.L_x_526:
[----:B------:R-:W-:Y:S05]  /*74f0*/  BSYNC.RECONVERGENT B0 ;  /* 0x0000000000007941 */ /* 0x000fea0003800200 */
.L_x_525:
[----:B------:R0:W-:Y:S01]  /*7500*/  STG.E.U8 desc[UR36][R8.64], R4 ;  /* 0x0000000408007986 */ /* 0x0001e2000c101124 */
[----:B------:R-:W-:Y:S05]  /*7510*/  BRA `(.L_x_511) ;  /* 0x0000000400b07947 */ /* 0x000fea0003800000 */
.L_x_519:
[----:B------:R-:W-:-:S13]  /*7520*/  ISETP.NE.AND P0, PT, R0, 0x1c, PT ;  /* 0x0000001c0000780c */ /* 0x000fda0003f05270 */
[----:B------:R-:W-:Y:S05]  /*7530*/  @!P0 BRA `(.L_x_528) ;  /* 0x0000000000608947 */ /* 0x000fea0003800000 */
[----:B------:R-:W-:-:S13]  /*7540*/  ISETP.NE.AND P0, PT, R0, 0x1d, PT ;  /* 0x0000001d0000780c */ /* 0x000fda0003f05270 */
[----:B------:R-:W-:Y:S05]  /*7550*/  @!P0 BRA `(.L_x_529) ;  /* 0x0000000000488947 */ /* 0x000fea0003800000 */
[----:B------:R-:W-:-:S13]  /*7560*/  ISETP.NE.AND P0, PT, R0, 0x2c, PT ;  /* 0x0000002c0000780c */ /* 0x000fda0003f05270 */
[----:B------:R-:W-:Y:S05]  /*7570*/  @P0 BRA `(.L_x_510) ;  /* 0x0000000000bc0947 */ /* 0x000fea0003800000 */
[----:B----4-:R-:W-:-:S05]  /*7580*/  IMAD.U32 R18, R18, 0x10000, RZ ;  /* 0x0001000012127824 */ /* 0x010fca00078e00ff */
        /* <DEDUP_REMOVED lines=15> */
.L_x_529:
[----:B----4-:R-:W-:-:S06]  /*7680*/  IMAD.U32 R4, R18, 0x10000, RZ ;  /* 0x0001000012047824 */ /* 0x010fcc00078e00ff */
[----:B------:R-:W0:Y:S02]  /*7690*/  F2I.U64.TRUNC R4, R4 ;  /* 0x0000000400047311 */ /* 0x000e24000020d800 */
[----:B0-----:R0:W-:Y:S01]  /*76a0*/  STG.E.64 desc[UR36][R8.64], R4 ;  /* 0x0000000408007986 */ /* 0x0011e2000c101b24 */
[----:B------:R-:W-:Y:S05]  /*76b0*/  BRA `(.L_x_511) ;  /* 0x0000000400487947 */ /* 0x000fea0003800000 */
.L_x_528:
[----:B----4-:R-:W-:-:S04]  /*76c0*/  IMAD.U32 R18, R18, 0x10000, RZ ;  /* 0x0001000012127824 */ /* 0x010fc800078e00ff */
[----:B------:R-:W0:Y:S02]  /*76d0*/  F2I.FTZ.U32.TRUNC.NTZ R3, R18 ;  /* 0x0000001200037305 */ /* 0x000e24000021f000 */
[----:B0-----:R0:W-:Y:S01]  /*76e0*/  STG.E desc[UR36][R8.64], R3 ;  /* 0x0000000308007986 */ /* 0x0011e2000c101924 */
[----:B------:R-:W-:Y:S05]  /*76f0*/  BRA `(.L_x_511) ;  /* 0x0000000400387947 */ /* 0x000fea0003800000 */
.L_x_518:
[----:B------:R-:W-:-:S13]  /*7700*/  ISETP.GT.AND P0, PT, R0, 0xe, PT ;  /* 0x0000000e0000780c */ /* 0x000fda0003f04270 */
[----:B------:R-:W-:Y:S05]  /*7710*/  @P0 BRA `(.L_x_530) ;  /* 0x00000000003c0947 */ /* 0x000fea0003800000 */
[----:B------:R-:W-:-:S13]  /*7720*/  ISETP.NE.AND P0, PT, R0, 0xa, PT ;  /* 0x0000000a0000780c */ /* 0x000fda0003f05270 */
[----:B------:R-:W-:Y:S05]  /*7730*/  @!P0 BRA `(.L_x_531) ;  /* 0x00000000001c8947 */ /* 0x000fea0003800000 */
[----:B------:R-:W-:-:S13]  /*7740*/  ISETP.NE.AND P0, PT, R0, 0xb, PT ;  /* 0x0000000b0000780c */ /* 0x000fda0003f05270 */
[----:B------:R-:W-:Y:S05]  /*7750*/  @P0 BRA `(.L_x_510) ;  /* 0x0000000000440947 */ /* 0x000fea0003800000 */
[----:B----4-:R-:W-:-:S05]  /*7760*/  IMAD.U32 R18, R18, 0x10000, RZ ;  /* 0x0001000012127824 */ /* 0x010fca00078e00ff */
[----:B------:R-:W-:-:S04]  /*7770*/  FSETP.NEU.FTZ.AND P0, PT, R18, RZ, PT ;  /* 0x000000ff1200720b */ /* 0x000fc80003f1d000 */
[----:B------:R-:W-:-:S05]  /*7780*/  SEL R3, RZ, 0x1, !P0 ;  /* 0x00000001ff037807 */ /* 0x000fca0004000000 */
[----:B------:R3:W-:Y:S01]  /*7790*/  STG.E.U8 desc[UR36][R8.64], R3 ;  /* 0x0000000308007986 */ /* 0x0007e2000c101124 */
[----:B------:R-:W-:Y:S05]  /*77a0*/  BRA `(.L_x_511) ;  /* 0x00000004000c7947 */ /* 0x000fea0003800000 */
.L_x_531:
[----:B----4-:R-:W-:Y:S01]  /*77b0*/  IMAD.U32 R18, R18, 0x10000, RZ ;  /* 0x0001000012127824 */ /* 0x010fe200078e00ff */
[----:B------:R-:W-:-:S03]  /*77c0*/  CS2R R6, SRZ ;  /* 0x0000000000067805 */ /* 0x000fc6000001ff00 */
[----:B------:R-:W-:-:S06]  /*77d0*/  FMUL.FTZ R4, R18, 1 ;  /* 0x3f80000012047820 */ /* 0x000fcc0000410000 */
[----:B------:R-:W0:Y:S02]  /*77e0*/  F2F.F64.F32 R4, R4 ;  /* 0x0000000400047310 */ /* 0x000e240000201800 */
[----:B0-----:R4:W-:Y:S01]  /*77f0*/  STG.E.128 desc[UR36][R8.64], R4 ;  /* 0x0000000408007986 */ /* 0x0019e2000c101d24 */
[----:B------:R-:W-:Y:S05]  /*7800*/  BRA `(.L_x_511) ;  /* 0x0000000000f47947 */ /* 0x000fea0003800000 */
.L_x_530:
[----:B------:R-:W-:-:S13]  /*7810*/  ISETP.NE.AND P0, PT, R0, 0xf, PT ;  /* 0x0000000f0000780c */ /* 0x000fda0003f05270 */
[----:B------:R-:W-:Y:S05]  /*7820*/  @!P0 BRA `(.L_x_532) ;  /* 0x0000000000e88947 */ /* 0x000fea0003800000 */
[----:B------:R-:W-:-:S13]  /*7830*/  ISETP.NE.AND P0, PT, R0, 0x17, PT ;  /* 0x000000170000780c */ /* 0x000fda0003f05270 */
[----:B------:R-:W-:Y:S05]  /*7840*/  @!P0 BRA `(.L_x_533) ;  /* 0x0000000000908947 */ /* 0x000fea0003800000 */
[----:B------:R-:W-:-:S13]  /*7850*/  ISETP.NE.AND P0, PT, R0, 0x18, PT ;  /* 0x000000180000780c */ /* 0x000fda0003f05270 */
[----:B------:R-:W-:Y:S05]  /*7860*/  @!P0 BRA `(.L_x_534) ;  /* 0x0000000000448947 */ /* 0x000fea0003800000 */
.L_x_510:
        /* <DEDUP_REMOVED lines=15> */
[----:B--2-4-:R-:W-:Y:S05]  /*7960*/  CALL.ABS.NOINC R14 ;  /* 0x000000000e007343 */ /* 0x014fea0003c00000 */
.L_x_535:
[----:B------:R-:W-:Y:S05]  /*7970*/  BRA `(.L_x_511) ;  /* 0x0000000000987947 */ /* 0x000fea0003800000 */
.L_x_534:
[----:B----4-:R-:W-:Y:S01]  /*7980*/  IMAD.U32 R5, R18, 0x10000, RZ ;  /* 0x0001000012057824 */ /* 0x010fe200078e00ff */
        /* <DEDUP_REMOVED lines=12> */
.L_x_537:
[----:B------:R-:W-:Y:S05]  /*7a50*/  BSYNC.RECONVERGENT B0 ;  /* 0x0000000000007941 */ /* 0x000fea0003800200 */
.L_x_536:
[----:B------:R-:W-:-:S05]  /*7a60*/  LOP3.LUT R3, R0, 0x80, R3, 0xf8, !PT ;  /* 0x0000008000037812 */ /* 0x000fca00078ef803 */
[----:B------:R1:W-:Y:S01]  /*7a70*/  STG.E.U8 desc[UR36][R8.64], R3 ;  /* 0x0000000308007986 */ /* 0x0003e2000c101124 */
[----:B------:R-:W-:Y:S05]  /*7a80*/  BRA `(.L_x_511) ;  /* 0x0000000000547947 */ /* 0x000fea0003800000 */
.L_x_533:
[----:B----4-:R-:W-:Y:S01]  /*7a90*/  IMAD.U32 R3, R18, 0x10000, RZ ;  /* 0x0001000012037824 */ /* 0x010fe200078e00ff */
        /* <DEDUP_REMOVED lines=11> */
.L_x_539:
[----:B------:R-:W-:Y:S01]  /*7b50*/  IMAD.MOV.U32 R0, RZ, RZ, 0x7f ;  /* 0x0000007fff007424 */ /* 0x000fe200078e00ff */
[----:B------:R-:W-:-:S04]  /*7b60*/  ISETP.GT.U32.AND P0, PT, R4, 0x7f800000, PT ;  /* 0x7f8000000400780c */ /* 0x000fc80003f04070 */
[----:B------:R-:W-:-:S09]  /*7b70*/  SEL R0, R0, 0x7c, P0 ;  /* 0x0000007c00007807 */ /* 0x000fd20000000000 */
.L_x_540:
[----:B------:R-:W-:Y:S05]  /*7b80*/  BSYNC.RECONVERGENT B0 ;  /* 0x0000000000007941 */ /* 0x000fea0003800200 */
.L_x_538:
[----:B------:R-:W-:-:S04]  /*7b90*/  SHF.R.U32.HI R3, RZ, 0x18, R3 ;  /* 0x00000018ff037819 */ /* 0x000fc80000011603 */
[----:B------:R-:W-:-:S05]  /*7ba0*/  LOP3.LUT R3, R0, 0x80, R3, 0xf8, !PT ;  /* 0x0000008000037812 */ /* 0x000fca00078ef803 */
[----:B------:R2:W-:Y:S01]  /*7bb0*/  STG.E.U8 desc[UR36][R8.64], R3 ;  /* 0x0000000308007986 */ /* 0x0005e2000c101124 */
[----:B------:R-:W-:Y:S05]  /*7bc0*/  BRA `(.L_x_511) ;  /* 0x0000000000047947 */ /* 0x000fea0003800000 */
.L_x_532:
[----:B----4-:R0:W-:Y:S02]  /*7bd0*/  STG.E.U16 desc[UR36][R8.64], R18 ;  /* 0x0000001208007986 */ /* 0x0101e4000c101524 */
.L_x_511:
[----:B------:R-:W-:-:S07]  /*7be0*/  VIADD R25, R25, 0x80 ;  /* 0x0000008019197836 */ /* 0x000fce0000000000 */
.L_x_470:
[----:B------:R-:W-:Y:S05]  /*7bf0*/  BSYNC.RECONVERGENT B6 ;  /* 0x0000000000067941 */ /* 0x000fea0003800200 */
.L_x_469:
[----:B------:R-:W-:-:S13]  /*7c00*/  ISETP.GE.AND P0, PT, R25, R16, PT ;  /* 0x000000101900720c */ /* 0x000fda0003f06270 */
[----:B------:R-:W-:Y:S05]  /*7c10*/  @P0 EXIT ;  /* 0x000000000000094d */ /* 0x000fea0003800000 */
[----:B01-34-:R-:W0:Y:S01]  /*7c20*/  LDC.64 R4, c[0x0][0x388] ;  /* 0x0000e200ff047b82 */ /* 0x01be220000000a00 */
[----:B------:R-:W1:Y:S01]  /*7c30*/  LDCU UR4, c[0x0][0x3a8] ;  /* 0x00007500ff0477ac */ /* 0x000e620008000800 */
[----:B--2--5:R-:W-:Y:S01]  /*7c40*/  PRMT R0, R17, 0x9910, RZ ;  /* 0x0000991011007816 */ /* 0x024fe200000000ff */
[----:B------:R-:W-:-:S03]  /*7c50*/  IMAD R2, R2, 0x200, R25 ;  /* 0x0000020002027824 */ /* 0x000fc600078e0219 */
[----:B------:R-:W-:Y:S01]  /*7c60*/  ISETP.GT.AND P1, PT, R0, 0x9, PT ;  /* 0x000000090000780c */ /* 0x000fe20003f24270 */
[----:B-1----:R-:W-:-:S05]  /*7c70*/  IMAD R3, R2, UR4, RZ ;  /* 0x0000000402037c24 */ /* 0x002fca000f8e02ff */
[----:B0-----:R-:W-:-:S05]  /*7c80*/  IADD3 R2, P0, PT, R3, R4, RZ ;  /* 0x0000000403027210 */ /* 0x001fca0007f1e0ff */
[----:B------:R-:W-:Y:S02]  /*7c90*/  IMAD.X R3, RZ, RZ, R5, P0 ;  /* 0x000000ffff037224 */ /* 0x000fe400000e0605 */
[----:B------:R-:W-:Y:S06]  /*7ca0*/  @P1 BRA `(.L_x_541) ;  /* 0x00000004000c1947 */ /* 0x000fec0003800000 */
        /* <DEDUP_REMOVED lines=8> */
[----:B------:R-:W-:-:S06]  /*7d30*/  IMAD.U32 R19, R19, 0x10000, RZ ;  /* 0x0001000013137824 */ /* 0x000fcc00078e00ff */
[----:B------:R-:W0:Y:S02]  /*7d40*/  F2I.FTZ.TRUNC.NTZ R19, R19 ;  /* 0x0000001300137305 */ /* 0x000e24000021f100 */
[----:B0-----:R-:W-:Y:S01]  /*7d50*/  STG.E.U8 desc[UR36][R2.64], R19 ;  /* 0x0000001302007986 */ /* 0x001fe2000c101124 */
[----:B------:R-:W-:Y:S05]  /*7d60*/  EXIT ;  /* 0x000000000000794d */ /* 0x000fea0003800000 */
.L_x_544:
[----:B------:R-:W-:-:S06]  /*7d70*/  IMAD.U32 R5, R19, 0x10000, RZ ;  /* 0x0001000013057824 */ /* 0x000fcc00078e00ff */
[----:B------:R-:W0:Y:S02]  /*7d80*/  F2I.S64.TRUNC R4, R5 ;  /* 0x0000000500047311 */ /* 0x000e24000020d900 */
[----:B0-----:R-:W-:Y:S01]  /*7d90*/  STG.E.U8 desc[UR36][R2.64], R4 ;  /* 0x0000000402007986 */ /* 0x001fe2000c101124 */
[----:B------:R-:W-:Y:S05]  /*7da0*/  EXIT ;  /* 0x000000000000794d */ /* 0x000fea0003800000 */
.L_x_543:
[----:B------:R-:W-:-:S13]  /*7db0*/  ISETP.NE.AND P0, PT, R0, 0x2, PT ;  /* 0x000000020000780c */ /* 0x000fda0003f05270 */
[----:B------:R-:W-:Y:S05]  /*7dc0*/  @!P0 BRA `(.L_x_546) ;  /* 0x0000000000308947 */ /* 0x000fea0003800000 */
[----:B------:R-:W-:-:S13]  /*7dd0*/  ISETP.NE.AND P0, PT, R0, 0x3, PT ;  /* 0x000000030000780c */ /* 0x000fda0003f05270 */
[----:B------:R-:W-:Y:S05]  /*7de0*/  @!P0 BRA `(.L_x_547) ;  /* 0x0000000000188947 */ /* 0x000fea0003800000 */
[----:B------:R-:W-:-:S13]  /*7df0*/  ISETP.NE.AND P0, PT, R0, 0x4, PT ;  /* 0x000000040000780c */ /* 0x000fda0003f05270 */
[----:B------:R-:W-:Y:S05]  /*7e00*/  @P0 BRA `(.L_x_545) ;  /* 0x0000000800780947 */ /* 0x000fea0003800000 */
[----:B------:R-:W-:-:S06]  /*7e10*/  IMAD.U32 R4, R19, 0x10000, RZ ;  /* 0x0001000013047824 */ /* 0x000fcc00078e00ff */
[----:B------:R-:W0:Y:S02]  /*7e20*/  F2I.S64.TRUNC R4, R4 ;  /* 0x0000000400047311 */ /* 0x000e24000020d900 */
[----:B0-----:R-:W-:Y:S01]  /*7e30*/  STG.E.64 desc[UR36][R2.64], R4 ;  /* 0x0000000402007986 */ /* 0x001fe2000c101b24 */
[----:B------:R-:W-:Y:S05]  /*7e40*/  EXIT ;  /* 0x000000000000794d */ /* 0x000fea0003800000 */
.L_x_547:
[----:B------:R-:W-:-:S06]  /*7e50*/  IMAD.U32 R19, R19, 0x10000, RZ ;  /* 0x0001000013137824 */ /* 0x000fcc00078e00ff */
[----:B------:R-:W0:Y:S02]  /*7e60*/  F2I.FTZ.TRUNC.NTZ R19, R19 ;  /* 0x0000001300137305 */ /* 0x000e24000021f100 */
[----:B0-----:R-:W-:Y:S01]  /*7e70*/  STG.E desc[UR36][R2.64], R19 ;  /* 0x0000001302007986 */ /* 0x001fe2000c101924 */
[----:B------:R-:W-:Y:S05]  /*7e80*/  EXIT ;  /* 0x000000000000794d */ /* 0x000fea0003800000 */
.L_x_546:
[----:B------:R-:W-:-:S06]  /*7e90*/  IMAD.U32 R19, R19, 0x10000, RZ ;  /* 0x0001000013137824 */ /* 0x000fcc00078e00ff */
[----:B------:R-:W0:Y:S02]  /*7ea0*/  F2I.FTZ.TRUNC.NTZ R19, R19 ;  /* 0x0000001300137305 */ /* 0x000e24000021f100 */
[----:B0-----:R-:W-:Y:S01]  /*7eb0*/  STG.E.U16 desc[UR36][R2.64], R19 ;  /* 0x0000001302007986 */ /* 0x001fe2000c101524 */
[----:B------:R-:W-:Y:S05]  /*7ec0*/  EXIT ;  /* 0x000000000000794d */ /* 0x000fea0003800000 */
.L_x_542:
[----:B------:R-:W-:-:S13]  /*7ed0*/  ISETP.GT.AND P0, PT, R0, 0x6, PT ;  /* 0x000000060000780c */ /* 0x000fda0003f04270 */
[----:B------:R-:W-:Y:S05]  /*7ee0*/  @P0 BRA `(.L_x_548) ;  /* 0x00000000002c0947 */ /* 0x000fea0003800000 */
[----:B------:R-:W-:-:S13]  /*7ef0*/  ISETP.NE.AND P0, PT, R0, 0x5, PT ;  /* 0x000000050000780c */ /* 0x000fda0003f05270 */
[----:B------:R-:W-:Y:S05]  /*7f00*/  @!P0 BRA `(.L_x_549) ;  /* 0x0000000000148947 */ /* 0x000fea0003800000 */
[----:B------:R-:W-:-:S13]  /*7f10*/  ISETP.NE.AND P0, PT, R0, 0x6, PT ;  /* 0x000000060000780c */ /* 0x000fda0003f05270 */
[----:B------:R-:W-:Y:S05]  /*7f20*/  @P0 BRA `(.L_x_545) ;  /* 0x0000000800300947 */ /* 0x000fea0003800000 */
[----:B------:R-:W-:-:S05]  /*7f30*/  IMAD.U32 R19, R19, 0x10000, RZ ;  /* 0x0001000013137824 */ /* 0x000fca00078e00ff */
[----:B------:R-:W-:Y:S01]  /*7f40*/  STG.E desc[UR36][R2.64], R19 ;  /* 0x0000001302007986 */ /* 0x000fe2000c101924 */
[----:B------:R-:W-:Y:S05]  /*7f50*/  EXIT ;  /* 0x000000000000794d */ /* 0x000fea0003800000 */
.L_x_549:
[----:B------:R-:W-:-:S05]  /*7f60*/  IMAD.U32 R0, R19, 0x10000, RZ ;  /* 0x0001000013007824 */ /* 0x000fca00078e00ff */
[----:B------:R-:W-:-:S05]  /*7f70*/  F2FP.F16.F32.PACK_AB R0, RZ, R0 ;  /* 0x00000000ff00723e */ /* 0x000fca00000000ff */
[----:B------:R-:W-:Y:S01]  /*7f80*/  STG.E.U16 desc[UR36][R2.64], R0 ;  /* 0x0000000002007986 */ /* 0x000fe2000c101524 */
[----:B------:R-:W-:Y:S05]  /*7f90*/  EXIT ;  /* 0x000000000000794d */ /* 0x000fea0003800000 */
.L_x_548:
[----:B------:R-:W-:-:S13]  /*7fa0*/  ISETP.NE.AND P0, PT, R0, 0x7, PT ;  /* 0x000000070000780c */ /* 0x000fda0003f05270 */
[----:B------:R-:W-:Y:S05]  /*7fb0*/  @!P0 BRA `(.L_x_550) ;  /* 0x0000000000348947 */ /* 0x000fea0003800000 */
[----:B------:R-:W-:-:S13]  /*7fc0*/  ISETP.NE.AND P0, PT, R0, 0x8, PT ;  /* 0x000000080000780c */ /* 0x000fda0003f05270 */
[----:B------:R-:W-:Y:S05]  /*7fd0*/  @!P0 BRA `(.L_x_551) ;  /* 0x0000000000188947 */ /* 0x000fea0003800000 */
[----:B------:R-:W-:-:S13]  /*7fe0*/  ISETP.NE.AND P0, PT, R0, 0x9, PT ;  /* 0x000000090000780c */ /* 0x000fda0003f05270 */
[----:B------:R-:W-:Y:S05]  /*7ff0*/  @P0 BRA `(.L_x_545) ;  /* 0x0000000400fc0947 */ /* 0x000fea0003800000 */
[----:B------:R-:W-:Y:S02]  /*8000*/  IMAD.U32 R4, R19, 0x10000, RZ ;  /* 0x0001000013047824 */ /* 0x000fe400078e00ff */
[----:B------:R-:W-:-:S05]  /*8010*/  IMAD.MOV.U32 R5, RZ, RZ, RZ ;  /* 0x000000ffff057224 */ /* 0x000fca00078e00ff */
[----:B------:R-:W-:Y:S01]  /*8020*/  STG.E.64 desc[UR36][R2.64], R4 ;  /* 0x0000000402007986 */ /* 0x000fe2000c101b24 */
[----:B------:R-:W-:Y:S05]  /*8030*/  EXIT ;  /* 0x000000000000794d */ /* 0x000fea0003800000 */
.L_x_551:
[----:B------:R-:W-:-:S05]  /*8040*/  IMAD.U32 R19, R19, 0x10000, RZ ;  /* 0x0001000013137824 */ /* 0x000fca00078e00ff */
[----:B------:R-:W-:-:S04]  /*8050*/  F2FP.F16.F32.PACK_AB R5, RZ, R19 ;  /* 0x00000013ff05723e */ /* 0x000fc800000000ff */
[----:B------:R-:W-:-:S05]  /*8060*/  PRMT R5, R5, 0x5410, RZ ;  /* 0x0000541005057816 */ /* 0x000fca00000000ff */
[----:B------:R-:W-:Y:S01]  /*8070*/  STG.E desc[UR36][R2.64], R5 ;  /* 0x0000000502007986 */ /* 0x000fe2000c101924 */
[----:B------:R-:W-:Y:S05]  /*8080*/  EXIT ;  /* 0x000000000000794d */ /* 0x000fea0003800000 */
.L_x_550:
[----:B------:R-:W-:-:S04]  /*8090*/  IMAD.U32 R4, R19, 0x10000, RZ ;  /* 0x0001000013047824 */ /* 0x000fc800078e00ff */
[----:B------:R-:W-:-:S06]  /*80a0*/  FMUL.FTZ R4, R4, 1 ;  /* 0x3f80000004047820 */ /* 0x000fcc0000410000 */
[----:B------:R-:W0:Y:S02]  /*80b0*/  F2F.F64.F32 R4, R4 ;  /* 0x0000000400047310 */ /* 0x000e240000201800 */
[----:B0-----:R-:W-:Y:S01]  /*80c0*/  STG.E.64 desc[UR36][R2.64], R4 ;  /* 0x0000000402007986 */ /* 0x001fe2000c101b24 */
[----:B------:R-:W-:Y:S05]  /*80d0*/  EXIT ;  /* 0x000000000000794d */ /* 0x000fea0003800000 */
.L_x_541:
        /* <DEDUP_REMOVED lines=10> */
[----:B------:R-:W-:-:S06]  /*8180*/  IMAD.U32 R5, R19, 0x10000, RZ ;  /* 0x0001000013057824 */ /* 0x000fcc00078e00ff */
[----:B------:R-:W0:Y:S02]  /*8190*/  F2I.FTZ.U32.TRUNC.NTZ R5, R5 ;  /* 0x0000000500057305 */ /* 0x000e24000021f000 */
[----:B0-----:R-:W-:Y:S01]  /*81a0*/  STG.E.U16 desc[UR36][R2.64], R5 ;  /* 0x0000000502007986 */ /* 0x001fe2000c101524 */
[----:B------:R-:W-:Y:S05]  /*81b0*/  EXIT ;  /* 0x000000000000794d */ /* 0x000fea0003800000 */
.L_x_555:
[----:B------:R-:W-:Y:S01]  /*81c0*/  IMAD.U32 R5, R19, 0x10000, RZ ;  /* 0x0001000013057824 */ /* 0x000fe200078e00ff */
        /* <DEDUP_REMOVED lines=17> */
.L_x_558:
[----:B------:R-:W-:-:S04]  /*82e0*/  SHF.R.U32.HI R5, RZ, 0x18, R5 ;  /* 0x00000018ff057819 */ /* 0x000fc80000011605 */
[----:B------:R-:W-:-:S07]  /*82f0*/  LOP3.LUT R0, R0, 0x80, R5, 0xf8, !PT ;  /* 0x0000008000007812 */ /* 0x000fce00078ef805 */
.L_x_557:
[----:B------:R-:W-:Y:S05]  /*8300*/  BSYNC.RECONVERGENT B0 ;  /* 0x0000000000007941 */ /* 0x000fea0003800200 */
.L_x_556:
[----:B------:R-:W-:Y:S01]  /*8310*/  STG.E.U8 desc[UR36][R2.64], R0 ;  /* 0x0000000002007986 */ /* 0x000fe2000c101124 */
[----:B------:R-:W-:Y:S05]  /*8320*/  EXIT ;  /* 0x000000000000794d */ /* 0x000fea0003800000 */
.L_x_554:
        /* <DEDUP_REMOVED lines=18> */
.L_x_561:
[----:B------:R-:W-:-:S04]  /*8450*/  SHF.R.U32.HI R5, RZ, 0x18, R5 ;  /* 0x00000018ff057819 */ /* 0x000fc80000011605 */
[----:B------:R-:W-:-:S07]  /*8460*/  LOP3.LUT R0, R0, 0x80, R5, 0xf8, !PT ;  /* 0x0000008000007812 */ /* 0x000fce00078ef805 */
.L_x_560:
[----:B------:R-:W-:Y:S05]  /*8470*/  BSYNC.RECONVERGENT B0 ;  /* 0x0000000000007941 */ /* 0x000fea0003800200 */
.L_x_559:
[----:B------:R-:W-:Y:S01]  /*8480*/  STG.E.U8 desc[UR36][R2.64], R0 ;  /* 0x0000000002007986 */ /* 0x000fe2000c101124 */
[----:B------:R-:W-:Y:S05]  /*8490*/  EXIT ;  /* 0x000000000000794d */ /* 0x000fea0003800000 */
.L_x_553:
[----:B------:R-:W-:-:S13]  /*84a0*/  ISETP.NE.AND P0, PT, R0, 0x1c, PT ;  /* 0x0000001c0000780c */ /* 0x000fda0003f05270 */
[----:B------:R-:W-:Y:S05]  /*84b0*/  @!P0 BRA `(.L_x_562) ;  /* 0x0000000000608947 */ /* 0x000fea0003800000 */
[----:B------:R-:W-:-:S13]  /*84c0*/  ISETP.NE.AND P0, PT, R0, 0x1d, PT ;  /* 0x0000001d0000780c */ /* 0x000fda0003f05270 */
[----:B------:R-:W-:Y:S05]  /*84d0*/  @!P0 BRA `(.L_x_563) ;  /* 0x0000000000488947 */ /* 0x000fea0003800000 */
[----:B------:R-:W-:-:S13]  /*84e0*/  ISETP.NE.AND P0, PT, R0, 0x2c, PT ;  /* 0x0000002c0000780c */ /* 0x000fda0003f05270 */
[----:B------:R-:W-:Y:S05]  /*84f0*/  @P0 BRA `(.L_x_545) ;  /* 0x0000000000bc0947 */ /* 0x000fea0003800000 */
[----:B------:R-:W-:Y:S02]  /*8500*/  IMAD.U32 R19, R19, 0x10000, RZ ;  /* 0x0001000013137824 */ /* 0x000fe400078e00ff */
[----:B------:R-:W-:-:S03]  /*8510*/  IMAD.MOV.U32 R5, RZ, RZ, 0xff ;  /* 0x000000ffff057424 */ /* 0x000fc600078e00ff */
[----:B------:R-:W-:-:S04]  /*8520*/  SHF.R.U32.HI R6, RZ, 0x17, R19 ;  /* 0x00000017ff067819 */ /* 0x000fc80000011613 */
[----:B------:R-:W-:-:S04]  /*8530*/  LOP3.LUT R4, R6, 0xff, RZ, 0xc0, !PT ;  /* 0x000000ff06047812 */ /* 0x000fc800078ec0ff */
[----:B------:R-:W-:-:S13]  /*8540*/  ISETP.NE.AND P2, PT, R4, 0xff, PT ;  /* 0x000000ff0400780c */ /* 0x000fda0003f45270 */
[--C-:B------:R-:W-:Y:S02]  /*8550*/  @P2 SHF.R.U32.HI R0, RZ, 0x16, R19.reuse ;  /* 0x00000016ff002819 */ /* 0x100fe40000011613 */
[----:B------:R-:W-:Y:S02]  /*8560*/  @P2 LOP3.LUT P0, RZ, R4, 0x3fffff, R19, 0xf8, !PT ;  /* 0x003fffff04ff2812 */ /* 0x000fe4000780f813 */
[----:B------:R-:W-:-:S04]  /*8570*/  @P2 LOP3.LUT R0, R0, 0x1, RZ, 0xc0, !PT ;  /* 0x0000000100002812 */ /* 0x000fc800078ec0ff */
[----:B------:R-:W-:Y:S01]  /*8580*/  @P2 ISETP.EQ.U32.AND P1, PT, R0, 0x1, P0 ;  /* 0x000000010000280c */ /* 0x000fe20000722070 */
[----:B------:R-:W-:Y:S01]  /*8590*/  @P2 VIADD R0, R6, 0x1 ;  /* 0x0000000106002836 */ /* 0x000fe20000000000 */
[----:B------:R-:W-:Y:S02]  /*85a0*/  PLOP3.LUT P0, PT, PT, PT, PT, 0x80, 0x8 ;  /* 0x000000000008781c */ /* 0x000fe40003f0f070 */
[----:B------:R-:W-:-:S13]  /*85b0*/  @P2 PLOP3.LUT P0, PT, P1, PT, PT, 0x80, 0x8 ;  /* 0x000000000008281c */ /* 0x000fda0000f0f070 */
[----:B------:R-:W-:-:S04]  /*85c0*/  @!P0 IMAD.MOV R0, RZ, RZ, R6 ;  /* 0x000000ffff008224 */ /* 0x000fc800078e0206 */
[----:B------:R-:W-:-:S05]  /*85d0*/  @P2 IMAD.MOV.U32 R5, RZ, RZ, R0 ;  /* 0x000000ffff052224 */ /* 0x000fca00078e0000 */
[----:B------:R-:W-:Y:S01]  /*85e0*/  STG.E.U8 desc[UR36][R2.64], R5 ;  /* 0x0000000502007986 */ /* 0x000fe2000c101124 */
[----:B------:R-:W-:Y:S05]  /*85f0*/  EXIT ;  /* 0x000000000000794d */ /* 0x000fea0003800000 */
.L_x_563:
[----:B------:R-:W-:-:S06]  /*8600*/  IMAD.U32 R4, R19, 0x10000, RZ ;  /* 0x0001000013047824 */ /* 0x000fcc00078e00ff */
[----:B------:R-:W0:Y:S02]  /*8610*/  F2I.U64.TRUNC R4, R4 ;  /* 0x0000000400047311 */ /* 0x000e24000020d800 */
[----:B0-----:R-:W-:Y:S01]  /*8620*/  STG.E.64 desc[UR36][R2.64], R4 ;  /* 0x0000000402007986 */ /* 0x001fe2000c101b24 */
[----:B------:R-:W-:Y:S05]  /*8630*/  EXIT ;  /* 0x000000000000794d */ /* 0x000fea0003800000 */
.L_x_562:
[----:B------:R-:W-:-:S06]  /*8640*/  IMAD.U32 R19, R19, 0x10000, RZ ;  /* 0x0001000013137824 */ /* 0x000fcc00078e00ff */
[----:B------:R-:W0:Y:S02]  /*8650*/  F2I.FTZ.U32.TRUNC.NTZ R19, R19 ;  /* 0x0000001300137305 */ /* 0x000e24000021f000 */
[----:B0-----:R-:W-:Y:S01]  /*8660*/  STG.E desc[UR36][R2.64], R19 ;  /* 0x0000001302007986 */ /* 0x001fe2000c101924 */
[----:B------:R-:W-:Y:S05]  /*8670*/  EXIT ;  /* 0x000000000000794d */ /* 0x000fea0003800000 */
.L_x_552:
[----:B------:R-:W-:-:S13]  /*8680*/  ISETP.GT.AND P0, PT, R0, 0xe, PT ;  /* 0x0000000e0000780c */ /* 0x000fda0003f04270 */
[----:B------:R-:W-:Y:S05]  /*8690*/  @P0 BRA `(.L_x_564) ;  /* 0x00000000003c0947 */ /* 0x000fea0003800000 */
[----:B------:R-:W-:-:S13]  /*86a0*/  ISETP.NE.AND P0, PT, R0, 0xa, PT ;  /* 0x0000000a0000780c */ /* 0x000fda0003f05270 */
[----:B------:R-:W-:Y:S05]  /*86b0*/  @!P0 BRA `(.L_x_565) ;  /* 0x00000000001c8947 */ /* 0x000fea0003800000 */
[----:B------:R-:W-:-:S13]  /*86c0*/  ISETP.NE.AND P0, PT, R0, 0xb, PT ;  /* 0x0000000b0000780c */ /* 0x000fda0003f05270 */
[----:B------:R-:W-:Y:S05]  /*86d0*/  @P0 BRA `(.L_x_545) ;  /* 0x0000000000440947 */ /* 0x000fea0003800000 */
[----:B------:R-:W-:-:S05]  /*86e0*/  IMAD.U32 R19, R19, 0x10000, RZ ;  /* 0x0001000013137824 */ /* 0x000fca00078e00ff */
[----:B------:R-:W-:-:S04]  /*86f0*/  FSETP.NEU.FTZ.AND P0, PT, R19, RZ, PT ;  /* 0x000000ff1300720b */ /* 0x000fc80003f1d000 */
[----:B------:R-:W-:-:S05]  /*8700*/  SEL R5, RZ, 0x1, !P0 ;  /* 0x00000001ff057807 */ /* 0x000fca0004000000 */
[----:B------:R-:W-:Y:S01]  /*8710*/  STG.E.U8 desc[UR36][R2.64], R5 ;  /* 0x0000000502007986 */ /* 0x000fe2000c101124 */
[----:B------:R-:W-:Y:S05]  /*8720*/  EXIT ;  /* 0x000000000000794d */ /* 0x000fea0003800000 */
.L_x_565:
[----:B------:R-:W-:Y:S01]  /*8730*/  IMAD.U32 R19, R19, 0x10000, RZ ;  /* 0x0001000013137824 */ /* 0x000fe200078e00ff */
[----:B------:R-:W-:-:S03]  /*8740*/  CS2R R6, SRZ ;  /* 0x0000000000067805 */ /* 0x000fc6000001ff00 */
[----:B------:R-:W-:-:S06]  /*8750*/  FMUL.FTZ R4, R19, 1 ;  /* 0x3f80000013047820 */ /* 0x000fcc0000410000 */
[----:B------:R-:W0:Y:S02]  /*8760*/  F2F.F64.F32 R4, R4 ;  /* 0x0000000400047310 */ /* 0x000e240000201800 */
[----:B0-----:R-:W-:Y:S01]  /*8770*/  STG.E.128 desc[UR36][R2.64], R4 ;  /* 0x0000000402007986 */ /* 0x001fe2000c101d24 */
[----:B------:R-:W-:Y:S05]  /*8780*/  EXIT ;  /* 0x000000000000794d */ /* 0x000fea0003800000 */
.L_x_564:
[----:B------:R-:W-:-:S13]  /*8790*/  ISETP.NE.AND P0, PT, R0, 0xf, PT ;  /* 0x0000000f0000780c */ /* 0x000fda0003f05270 */
[----:B------:R-:W-:Y:S05]  /*87a0*/  @!P0 BRA `(.L_x_566) ;  /* 0x0000000000e88947 */ /* 0x000fea0003800000 */
[----:B------:R-:W-:-:S13]  /*87b0*/  ISETP.NE.AND P0, PT, R0, 0x17, PT ;  /* 0x000000170000780c */ /* 0x000fda0003f05270 */
[----:B------:R-:W-:Y:S05]  /*87c0*/  @!P0 BRA `(.L_x_567) ;  /* 0x0000000000908947 */ /* 0x000fea0003800000 */
[----:B------:R-:W-:-:S13]  /*87d0*/  ISETP.NE.AND P0, PT, R0, 0x18, PT ;  /* 0x000000180000780c */ /* 0x000fda0003f05270 */
[----:B------:R-:W-:Y:S05]  /*87e0*/  @!P0 BRA `(.L_x_568) ;  /* 0x0000000000448947 */ /* 0x000fea0003800000 */
.L_x_545:
[----:B------:R-:W-:Y:S01]  /*87f0*/  MOV R0, 0x0 ;  /* 0x0000000000007802 */ /* 0x000fe20000000f00 */
[----:B------:R-:W0:Y:S01]  /*8800*/  LDCU.64 UR4, c[0x4][0x128] ;  /* 0x01002500ff0477ac */ /* 0x000e220008000a00 */
[----:B------:R-:W-:Y:S02]  /*8810*/  IMAD.MOV.U32 R8, RZ, RZ, 0x65 ;  /* 0x00000065ff087424 */ /* 0x000fe400078e00ff */
[----:B------:R1:W2:Y:S01]  /*8820*/  LDC.64 R2, c[0x4][R0] ;  /* 0x0100000000027b82 */ /* 0x0002a20000000a00 */
[----:B------:R-:W3:Y:S01]  /*8830*/  LDCU.64 UR6, c[0x4][0x130] ;  /* 0x01002600ff0677ac */ /* 0x000ee20008000a00 */
[----:B------:R-:W-:Y:S02]  /*8840*/  IMAD.MOV.U32 R12, RZ, RZ, 0x1 ;  /* 0x00000001ff0c7424 */ /* 0x000fe400078e00ff */
[----:B------:R-:W-:Y:S01]  /*8850*/  IMAD.MOV.U32 R13, RZ, RZ, RZ ;  /* 0x000000ffff0d7224 */ /* 0x000fe200078e00ff */
[----:B------:R-:W4:Y:S01]  /*8860*/  LDCU.64 UR8, c[0x4][0x40] ;  /* 0x01000800ff0877ac */ /* 0x000f220008000a00 */
[----:B0-----:R-:W-:-:S02]  /*8870*/  IMAD.U32 R4, RZ, RZ, UR4 ;  /* 0x00000004ff047e24 */ /* 0x001fc4000f8e00ff */
[----:B------:R-:W-:Y:S02]  /*8880*/  IMAD.U32 R5, RZ, RZ, UR5 ;  /* 0x00000005ff057e24 */ /* 0x000fe4000f8e00ff */
[----:B---3--:R-:W-:Y:S02]  /*8890*/  IMAD.U32 R6, RZ, RZ, UR6 ;  /* 0x00000006ff067e24 */ /* 0x008fe4000f8e00ff */
[----:B------:R-:W-:Y:S02]  /*88a0*/  IMAD.U32 R7, RZ, RZ, UR7 ;  /* 0x00000007ff077e24 */ /* 0x000fe4000f8e00ff */
[----:B----4-:R-:W-:Y:S02]  /*88b0*/  IMAD.U32 R10, RZ, RZ, UR8 ;  /* 0x00000008ff0a7e24 */ /* 0x010fe4000f8e00ff */
[----:B-1----:R-:W-:-:S07]  /*88c0*/  IMAD.U32 R11, RZ, RZ, UR9 ;  /* 0x00000009ff0b7e24 */ /* 0x002fce000f8e00ff */
[----:B------:R-:W-:-:S07]  /*88d0*/  LEPC R20, `(.L_x_569) ;  /* 0x000000001014794e */ /* 0x000fce0000000000 */
[----:B--2---:R-:W-:Y:S05]  /*88e0*/  CALL.ABS.NOINC R2 ;  /* 0x0000000002007343 */ /* 0x004fea0003c00000 */
.L_x_569:
[----:B------:R-:W-:Y:S05]  /*88f0*/  EXIT ;  /* 0x000000000000794d */ /* 0x000fea0003800000 */
.L_x_568:
[----:B------:R-:W-:Y:S01]  /*8900*/  IMAD.U32 R19, R19, 0x10000, RZ ;  /* 0x0001000013137824 */ /* 0x000fe200078e00ff */
        /* <DEDUP_REMOVED lines=12> */
.L_x_571:
[----:B------:R-:W-:Y:S05]  /*89d0*/  BSYNC.RECONVERGENT B0 ;  /* 0x0000000000007941 */ /* 0x000fea0003800200 */
.L_x_570:
[----:B------:R-:W-:-:S05]  /*89e0*/  LOP3.LUT R5, R0, 0x80, R5, 0xf8, !PT ;  /* 0x0000008000057812 */ /* 0x000fca00078ef805 */
[----:B------:R-:W-:Y:S01]  /*89f0*/  STG.E.U8 desc[UR36][R2.64], R5 ;  /* 0x0000000502007986 */ /* 0x000fe2000c101124 */
[----:B------:R-:W-:Y:S05]  /*8a00*/  EXIT ;  /* 0x000000000000794d */ /* 0x000fea0003800000 */
.L_x_567:
[----:B------:R-:W-:Y:S01]  /*8a10*/  IMAD.U32 R5, R19, 0x10000, RZ ;  /* 0x0001000013057824 */ /* 0x000fe200078e00ff */
        /* <DEDUP_REMOVED lines=11> */
.L_x_573:
[----:B------:R-:W-:Y:S01]  /*8ad0*/  IMAD.MOV.U32 R0, RZ, RZ, 0x7f ;  /* 0x0000007fff007424 */ /* 0x000fe200078e00ff */
[----:B------:R-:W-:-:S04]  /*8ae0*/  ISETP.GT.U32.AND P0, PT, R4, 0x7f800000, PT ;  /* 0x7f8000000400780c */ /* 0x000fc80003f04070 */
[----:B------:R-:W-:-:S09]  /*8af0*/  SEL R0, R0, 0x7c, P0 ;  /* 0x0000007c00007807 */ /* 0x000fd20000000000 */
.L_x_574:
[----:B------:R-:W-:Y:S05]  /*8b00*/  BSYNC.RECONVERGENT B0 ;  /* 0x0000000000007941 */ /* 0x000fea0003800200 */
.L_x_572:
[----:B------:R-:W-:-:S04]  /*8b10*/  SHF.R.U32.HI R5, RZ, 0x18, R5 ;  /* 0x00000018ff057819 */ /* 0x000fc80000011605 */
[----:B------:R-:W-:-:S05]  /*8b20*/  LOP3.LUT R5, R0, 0x80, R5, 0xf8, !PT ;  /* 0x0000008000057812 */ /* 0x000fca00078ef805 */
[----:B------:R-:W-:Y:S01]  /*8b30*/  STG.E.U8 desc[UR36][R2.64], R5 ;  /* 0x0000000502007986 */ /* 0x000fe2000c101124 */
[----:B------:R-:W-:Y:S05]  /*8b40*/  EXIT ;  /* 0x000000000000794d */ /* 0x000fea0003800000 */
.L_x_566:
[----:B------:R-:W-:Y:S01]  /*8b50*/  STG.E.U16 desc[UR36][R2.64], R19 ;  /* 0x0000001302007986 */ /* 0x000fe2000c101524 */
[----:B------:R-:W-:Y:S05]  /*8b60*/  EXIT ;  /* 0x000000000000794d */ /* 0x000fea0003800000 */
.L_x_575:
        /* <DEDUP_REMOVED lines=9> */
.L_x_16820:


//--------------------- .text._ZN2at6native18elementwise_kernelILi128ELi4EZNS0_22gpu_kernel_impl_nocastINS0_13AUnaryFunctorIN3c108BFloat16ES5_S5_ZZZNS0_17hypot_kernel_cudaERNS_18TensorIteratorBaseEENKUlvE_clEvENKUlvE2_clEvEUlS5_S5_E_EEEEvS7_RKT_EUliE_EEviT1_ --------------------------
	.section	.text._ZN2at6native18elementwise_kernelILi128ELi4EZNS0_22gpu_kernel_impl_nocastINS0_13AUnaryFunctorIN3c108BFloat16ES5_S5_ZZZNS0_17hypot_kernel_cudaERNS_18TensorIteratorBaseEENKUlvE_clEvENKUlvE2_clEvEUlS5_S5_E_EEEEvS7_RKT_EUliE_EEviT1_,"ax",@progbits
	.align	128
        .global         _ZN2at6native18elementwise_kernelILi128ELi4EZNS0_22gpu_kernel_impl_nocastINS0_13AUnaryFunctorIN3c108BFloat16ES5_S5_ZZZNS0_17hypot_kernel_cudaERNS_18TensorIteratorBaseEENKUlvE_clEvENKUlvE2_clEvEUlS5_S5_E_EEEEvS7_RKT_EUliE_EEviT1_
        .type           _ZN2at6native18elementwise_kernelILi128ELi4EZNS0_22gpu_kernel_impl_nocastINS0_13AUnaryFunctorIN3c108BFloat16ES5_S5_ZZZNS0_17hypot_kernel_cudaERNS_18TensorIteratorBaseEENKUlvE_clEvENKUlvE2_clEvEUlS5_S5_E_EEEEvS7_RKT_EUliE_EEviT1_,@function
        .size           _ZN2at6native18elementwise_kernelILi128ELi4EZNS0_22gpu_kernel_impl_nocastINS0_13AUnaryFunctorIN3c108BFloat16ES5_S5_ZZZNS0_17hypot_kernel_cudaERNS_18TensorIteratorBaseEENKUlvE_clEvENKUlvE2_clEvEUlS5_S5_E_EEEEvS7_RKT_EUliE_EEviT1_,(.L_x_16821 - _ZN2at6native18elementwise_kernelILi128ELi4EZNS0_22gpu_kernel_impl_nocastINS0_13AUnaryFunctorIN3c108BFloat16ES5_S5_ZZZNS0_17hypot_kernel_cudaERNS_18TensorIteratorBaseEENKUlvE_clEvENKUlvE2_clEvEUlS5_S5_E_EEEEvS7_RKT_EUliE_EEviT1_)
        .other          _ZN2at6native18elementwise_kernelILi128ELi4EZNS0_22gpu_kernel_impl_nocastINS0_13AUnaryFunctorIN3c108BFloat16ES5_S5_ZZZNS0_17hypot_kernel_cudaERNS_18TensorIteratorBaseEENKUlvE_clEvENKUlvE2_clEvEUlS5_S5_E_EEEEvS7_RKT_EUliE_EEviT1_,@"STO_CUDA_ENTRY STV_DEFAULT"
_ZN2at6native18elementwise_kernelILi128ELi4EZNS0_22gpu_kernel_impl_nocastINS0_13AUnaryFunctorIN3c108BFloat16ES5_S5_ZZZNS0_17hypot_kernel_cudaERNS_18TensorIteratorBaseEENKUlvE_clEvENKUlvE2_clEvEUlS5_S5_E_EEEEvS7_RKT_EUliE_EEviT1_:
.text._ZN2at6native18elementwise_kernelILi128ELi4EZNS0_22gpu_kernel_impl_nocastINS0_13AUnaryFunctorIN3c108BFloat16ES5_S5_ZZZNS0_17hypot_kernel_cudaERNS_18TensorIteratorBaseEENKUlvE_clEvENKUlvE2_clEvEUlS5_S5_E_EEEEvS7_RKT_EUliE_EEviT1_:
[----:B------:R-:W-:Y:S08]  /*0000*/  LDC R1, c[0x0][0x37c] ;  /* 0x0000df00ff017b82 */ /* 0x000ff00000000800 */
[----:B------:R-:W0:Y:S01]  /*0010*/  LDC R2, c[0x0][0x388] ;  /* 0x0000e200ff027b82 */ /* 0x000e220000000800 */
[----:B------:R-:W1:Y:S01]  /*0020*/  S2R R3, SR_TID.X ;  /* 0x0000000000037919 */ /* 0x000e620000002100 */
[----:B------:R-:W2:Y:S01]  /*0030*/  LDCU.64 UR6, c[0x0][0x358] ;  /* 0x00006b00ff0677ac */ /* 0x000ea20008000a00 */
[----:B------:R-:W3:Y:S05]  /*0040*/  LDCU.U16 UR5, c[0x0][0x592] ;  /* 0x0000b240ff0577ac */ /* 0x000eea0008000400 */
[----:B------:R-:W4:Y:S01]  /*0050*/  S2UR UR4, SR_CTAID.X ;  /* 0x00000000000479c3 */ /* 0x000f220000002500 */
[----:B0-----:R-:W-:Y:S01]  /*0060*/  ISETP.NE.AND P0, PT, R2, RZ, PT ;  /* 0x000000ff0200720c */ /* 0x001fe20003f05270 */
[----:B----4-:R-:W-:-:S06]  /*0070*/  USHF.L.U32 UR4, UR4, 0x9, URZ ;  /* 0x0000000904047899 */ /* 0x010fcc00080006ff */
[----:B-1----:R-:W-:-:S06]  /*0080*/  LOP3.LUT R3, R3, UR4, RZ, 0xfc, !PT ;  /* 0x0000000403037c12 */ /* 0x002fcc000f8efcff */
[----:B--23--:R-:W-:Y:S05]  /*0090*/  @P0 BRA `(.L_x_576) ;  /* 0x0000000400c00947 */ /* 0x00cfea0003800000 */
[----:B------:R-:W0:Y:S01]  /*00a0*/  LDCU UR8, c[0x0][0x380] ;  /* 0x00007000ff0877ac */ /* 0x000e220008000800 */
[----:B------:R-:W-:Y:S04]  /*00b0*/  BSSY.RECONVERGENT B0, `(.L_x_577) ;  /* 0x0000053000007945 */ /* 0x000fe80003800200 */
[----:B------:R-:W-:Y:S01]  /*00c0*/  BSSY.RELIABLE B1, `(.L_x_578) ;  /* 0x0000039000017945 */ /* 0x000fe20003800100 */
[----:B0-----:R-:W-:-:S13]  /*00d0*/  ISETP.GE.AND P0, PT, R3, UR8, PT ;  /* 0x0000000803007c0c */ /* 0x001fda000bf06270 */
[----:B------:R-:W-:Y:S05]  /*00e0*/  @P0 BRA `(.L_x_579) ;  /* 0x0000000000cc0947 */ /* 0x000fea0003800000 */
[----:B------:R-:W0:Y:S02]  /*00f0*/  LDC.64 R4, c[0x0][0x588] ;  /* 0x00016200ff047b82 */ /* 0x000e240000000a00 */
[----:B0-----:R-:W2:Y:S01]  /*0100*/  LDG.E.U16 R4, desc[UR6][R4.64] ;  /* 0x0000000604047981 */ /* 0x001ea2000c1e1500 */
[----:B------:R-:W-:Y:S01]  /*0110*/  USHF.L.U32 UR4, UR5, 0x10, URZ ;  /* 0x0000001005047899 */ /* 0x000fe200080006ff */
[----:B------:R-:W-:-:S05]  /*0120*/  IADD3 R3, PT, PT, R3, 0x80, RZ ;  /* 0x0000008003037810 */ /* 0x000fca0007ffe0ff */
[----:B------:R-:W-:Y:S01]  /*0130*/  FADD.FTZ R2, -RZ, |UR4| ;  /* 0x40000004ff027e21 */ /* 0x000fe20008010100 */
[----:B--2---:R-:W-:Y:S02]  /*0140*/  SHF.L.U32 R0, R4, 0x10, RZ ;  /* 0x0000001004007819 */ /* 0x004fe400000006ff */
[----:B------:R-:W0:Y:S03]  /*0150*/  LDC.64 R4, c[0x0][0x580] ;  /* 0x00016000ff047b82 */ /* 0x000e260000000a00 */
        /* <DEDUP_REMOVED lines=11> */
[----:B------:R-:W1:Y:S02]  /*0210*/  MUFU.SQRT R8, R8 ;  /* 0x0000000800087308 */ /* 0x000e640000002000 */
[----:B-1----:R-:W-:Y:S01]  /*0220*/  @P0 FMUL.FTZ R0, R8, R7 ;  /* 0x0000000708000220 */ /* 0x002fe20000410000 */
[----:B------:R-:W-:-:S04]  /*0230*/  FSETP.NEU.FTZ.AND P0, PT, R2, +INF , PT ;  /* 0x7f8000000200780b */ /* 0x000fc80003f1d000 */
[----:B------:R-:W-:Y:S02]  /*0240*/  FSEL R0, R0, +INF , P0 ;  /* 0x7f80000000007808 */ /* 0x000fe40000000000 */
[----:B------:R-:W-:Y:S02]  /*0250*/  ISETP.GE.AND P0, PT, R3, UR8, PT ;  /* 0x0000000803007c0c */ /* 0x000fe4000bf06270 */
[----:B------:R-:W-:-:S05]  /*0260*/  F2FP.BF16.F32.PACK_AB R0, RZ, R0 ;  /* 0x00000000ff00723e */ /* 0x000fca00000010ff */
[----:B0-----:R0:W-:Y:S06]  /*0270*/  STG.E.U16 desc[UR6][R4.64], R0 ;  /* 0x0000000004007986 */ /* 0x0011ec000c101506 */
[----:B------:R-:W-:Y:S05]  /*0280*/  @P0 BREAK.RELIABLE B1 ;  /* 0x0000000000010942 */ /* 0x000fea0003800100 */
[----:B------:R-:W-:Y:S05]  /*0290*/  @P0 BRA `(.L_x_580) ;  /* 0x0000000000d00947 */ /* 0x000fea0003800000 */
[----:B0-----:R-:W0:Y:S02]  /*02a0*/  LDC.64 R4, c[0x0][0x588] ;  /* 0x00016200ff047b82 */ /* 0x001e240000000a00 */
        /* <DEDUP_REMOVED lines=20> */
[----:B------:R-:W-:-:S04]  /*03f0*/  FSEL R2, R2, +INF , P0 ;  /* 0x7f80000002027808 */ /* 0x000fc80000000000 */
[----:B------:R-:W-:-:S05]  /*0400*/  F2FP.BF16.F32.PACK_AB R2, RZ, R2 ;  /* 0x00000002ff02723e */ /* 0x000fca00000010ff */
[----:B0-----:R0:W-:Y:S02]  /*0410*/  STG.E.U16 desc[UR6][R4.64], R2 ;  /* 0x0000000204007986 */ /* 0x0011e4000c101506 */
.L_x_579:
[----:B------:R-:W-:-:S13]  /*0420*/  ISETP.GE.AND P0, PT, R3, UR8, PT ;  /* 0x0000000803007c0c */ /* 0x000fda000bf06270 */
[----:B------:R-:W-:Y:S05]  /*0430*/  @P0 BREAK.RELIABLE B1 ;  /* 0x0000000000010942 */ /* 0x000fea0003800100 */
[----:B------:R-:W-:Y:S05]  /*0440*/  @P0 BRA `(.L_x_580) ;  /* 0x0000000000640947 */ /* 0x000fea0003800000 */
[----:B------:R-:W-:Y:S05]  /*0450*/  BSYNC.RELIABLE B1 ;  /* 0x0000000000017941 */ /* 0x000fea0003800100 */
.L_x_578:
        /* <DEDUP_REMOVED lines=24> */
.L_x_580:
[----:B------:R-:W-:Y:S05]  /*05e0*/  BSYNC.RECONVERGENT B0 ;  /* 0x0000000000007941 */ /* 0x000fea0003800200 */
.L_x_577:
[----:B------:R-:W-:Y:S05]  /*05f0*/  WARPSYNC.ALL ;  /* 0x0000000000007948 */ /* 0x000fea0003800000 */
[----:B------:R-:W-:-:S13]  /*0600*/  ISETP.GE.AND P0, PT, R3, UR8, PT ;  /* 0x0000000803007c0c */ /* 0x000fda000bf06270 */
[----:B------:R-:W-:Y:S05]  /*0610*/  @P0 EXIT ;  /* 0x000000000000094d */ /* 0x000fea0003800000 */
[----:B01----:R-:W0:Y:S02]  /*0620*/  LDC.64 R2, c[0x0][0x588] ;  /* 0x00016200ff027b82 */ /* 0x003e240000000a00 */
[----:B0-----:R-:W2:Y:S01]  /*0630*/  LDG.E.U16 R2, desc[UR6][R2.64] ;  /* 0x0000000602027981 */ /* 0x001ea2000c1e1500 */
[----:B------:R-:W-:-:S06]  /*0640*/  USHF.L.U32 UR4, UR5, 0x10, URZ ;  /* 0x0000001005047899 */ /* 0x000fcc00080006ff */
[----:B------:R-:W-:Y:S01]  /*0650*/  FADD.FTZ R7, -RZ, |UR4| ;  /* 0x40000004ff077e21 */ /* 0x000fe20008010100 */
[----:B--2---:R-:W-:Y:S02]  /*0660*/  IMAD.U32 R0, R2, 0x10000, RZ ;  /* 0x0001000002007824 */ /* 0x004fe400078e00ff */
[----:B------:R-:W0:Y:S02]  /*0670*/  LDC.64 R2, c[0x0][0x580] ;  /* 0x00016000ff027b82 */ /* 0x000e240000000a00 */
        /* <DEDUP_REMOVED lines=11> */
[----:B------:R-:W1:Y:S02]  /*0730*/  MUFU.SQRT R6, R6 ;  /* 0x0000000600067308 */ /* 0x000e640000002000 */
[----:B-1----:R-:W-:Y:S01]  /*0740*/  @P0 FMUL.FTZ R4, R6, R5 ;  /* 0x0000000506040220 */ /* 0x002fe20000410000 */
[----:B------:R-:W-:-:S04]  /*0750*/  FSETP.NEU.FTZ.AND P0, PT, R0, +INF , PT ;  /* 0x7f8000000000780b */ /* 0x000fc80003f1d000 */
[----:B------:R-:W-:-:S04]  /*0760*/  FSEL R4, R4, +INF , P0 ;  /* 0x7f80000004047808 */ /* 0x000fc80000000000 */
[----:B------:R-:W-:-:S05]  /*0770*/  F2FP.BF16.F32.PACK_AB R4, RZ, R4 ;  /* 0x00000004ff04723e */ /* 0x000fca00000010ff */
[----:B0-----:R-:W-:Y:S01]  /*0780*/  STG.E.U16 desc[UR6][R2.64], R4 ;  /* 0x0000000402007986 */ /* 0x001fe2000c101506 */
[----:B------:R-:W-:Y:S05]  /*0790*/  EXIT ;  /* 0x000000000000794d */ /* 0x000fea0003800000 */
.L_x_576:
[----:B------:R-:W0:Y:S01]  /*07a0*/  LDCU UR4, c[0x0][0x380] ;  /* 0x00007000ff0477ac */ /* 0x000e220008000800 */
[----:B------:R-:W-:Y:S01]  /*07b0*/  IADD3 R2, PT, PT, R2, -0x1, RZ ;  /* 0xffffffff02027810 */ /* 0x000fe20007ffe0ff */
[----:B------:R-:W-:Y:S04]  /*07c0*/  BSSY.RECONVERGENT B0, `(.L_x_581) ;  /* 0x00003dc000007945 */ /* 0x000fe80003800200 */
[----:B------:R-:W-:Y:S01]  /*07d0*/  BSSY.RELIABLE B1, `(.L_x_582) ;  /* 0x0000295000017945 */ /* 0x000fe20003800100 */
[----:B------:R-:W-:-:S04]  /*07e0*/  VIMNMX.U32 R0, PT, PT, R2, 0x18, PT ;  /* 0x0000001802007848 */ /* 0x000fc80003fe0000 */
[----:B------:R-:W-:Y:S02]  /*07f0*/  IADD3 R0, PT, PT, R0, 0x1, RZ ;  /* 0x0000000100007810 */ /* 0x000fe40007ffe0ff */
[----:B0-----:R-:W-:-:S13]  /*0800*/  ISETP.GE.AND P0, PT, R3, UR4, PT ;  /* 0x0000000403007c0c */ /* 0x001fda000bf06270 */
[----:B------:R-:W-:Y:S05]  /*0810*/  @P0 BRA `(.L_x_583) ;  /* 0x0000002800340947 */ /* 0x000fea0003800000 */
[----:B------:R-:W0:Y:S01]  /*0820*/  LDCU.64 UR8, c[0x0][0x390] ;  /* 0x00007200ff0877ac */ /* 0x000e220008000a00 */
[----:B------:R-:W-:Y:S01]  /*0830*/  HFMA2 R4, -RZ, RZ, 0, 0 ;  /* 0x00000000ff047431 */ /* 0x000fe200000001ff */
[----:B------:R-:W-:Y:S01]  /*0840*/  MOV R5, R3 ;  /* 0x0000000300057202 */ /* 0x000fe20000000f00 */
[----:B------:R-:W1:Y:S01]  /*0850*/  LDCU UR10, c[0x0][0x38c] ;  /* 0x00007180ff0a77ac */ /* 0x000e620008000800 */
[----:B------:R-:W-:Y:S01]  /*0860*/  ISETP.NE.AND P0, PT, R2, RZ, PT ;  /* 0x000000ff0200720c */ /* 0x000fe20003f05270 */
[----:B------:R-:W2:Y:S01]  /*0870*/  LDCU.64 UR12, c[0x0][0x4b8] ;  /* 0x00009700ff0c77ac */ /* 0x000ea20008000a00 */
[----:B0-----:R-:W-:-:S05]  /*0880*/  IMAD.HI.U32 R6, R3, UR8, R4 ;  /* 0x0000000803067c27 */ /* 0x001fca000f8e0004 */
[----:B------:R-:W-:-:S04]  /*0890*/  SHF.R.U32.HI R7, RZ, UR9, R6 ;  /* 0x00000009ff077c19 */ /* 0x000fc80008011606 */
[----:B------:R-:W-:-:S05]  /*08a0*/  IADD3 R4, PT, PT, -R7, RZ, RZ ;  /* 0x000000ff07047210 */ /* 0x000fca0007ffe1ff */
[----:B-1----:R-:W-:-:S04]  /*08b0*/  IMAD R4, R4, UR10, R3 ;  /* 0x0000000a04047c24 */ /* 0x002fc8000f8e0203 */
[C---:B--2---:R-:W-:Y:S02]  /*08c0*/  IMAD R5, R4.reuse, UR12, RZ ;  /* 0x0000000c04057c24 */ /* 0x044fe4000f8e02ff */
[----:B------:R-:W-:Y:S01]  /*08d0*/  IMAD R4, R4, UR13, RZ ;  /* 0x0000000d04047c24 */ /* 0x000fe2000f8e02ff */
[----:B------:R-:W-:Y:S06]  /*08e0*/  @!P0 BRA `(.L_x_584) ;  /* 0x0000001000748947 */ /* 0x000fec0003800000 */
[----:B------:R-:W0:Y:S01]  /*08f0*/  LDCU.64 UR10, c[0x0][0x398] ;  /* 0x00007300ff0a77ac */ /* 0x000e220008000a00 */
[----:B------:R-:W-:Y:S02]  /*0900*/  MOV R6, RZ ;  /* 0x000000ff00067202 */ /* 0x000fe40000000f00 */
[----:B------:R-:W-:Y:S01]  /*0910*/  ISETP.NE.AND P0, PT, R0, 0x2, PT ;  /* 0x000000020000780c */ /* 0x000fe20003f05270 */
[----:B------:R-:W1:Y:S01]  /*0920*/  LDCU UR8, c[0x0][0x3a0] ;  /* 0x00007400ff0877ac */ /* 0x000e620008000800 */
[----:B------:R-:W2:Y:S01]  /*0930*/  LDCU.64 UR12, c[0x0][0x4c0] ;  /* 0x00009800ff0c77ac */ /* 0x000ea20008000a00 */
[----:B0-----:R-:W-:-:S05]  /*0940*/  IMAD.HI.U32 R8, R7, UR11, R6 ;  /* 0x0000000b07087c27 */ /* 0x001fca000f8e0006 */
[----:B-1----:R-:W-:-:S05]  /*0950*/  SHF.R.U32.HI R9, RZ, UR8, R8 ;  /* 0x00000008ff097c19 */ /* 0x002fca0008011608 */
[----:B------:R-:W-:-:S04]  /*0960*/  IMAD.MOV R6, RZ, RZ, -R9 ;  /* 0x000000ffff067224 */ /* 0x000fc800078e0a09 */
[----:B------:R-:W-:-:S04]  /*0970*/  IMAD R6, R6, UR10, R7 ;  /* 0x0000000a06067c24 */ /* 0x000fc8000f8e0207 */
[C---:B--2---:R-:W-:Y:S02]  /*0980*/  IMAD R5, R6.reuse, UR12, R5 ;  /* 0x0000000c06057c24 */ /* 0x044fe4000f8e0205 */
[----:B------:R-:W-:Y:S01]  /*0990*/  IMAD R4, R6, UR13, R4 ;  /* 0x0000000d06047c24 */ /* 0x000fe2000f8e0204 */
[----:B------:R-:W-:Y:S06]  /*09a0*/  @!P0 BRA `(.L_x_584) ;  /* 0x0000001000448947 */ /* 0x000fec0003800000 */
[----:B------:R-:W0:Y:S01]  /*09b0*/  LDCU.64 UR8, c[0x0][0x3a8] ;  /* 0x00007500ff0877ac */ /* 0x000e220008000a00 */
[----:B------:R-:W-:Y:S01]  /*09c0*/  HFMA2 R8, -RZ, RZ, 0, 0 ;  /* 0x00000000ff087431 */ /* 0x000fe200000001ff */
[----:B------:R-:W-:Y:S01]  /*09d0*/  ISETP.NE.AND P0, PT, R0, 0x3, PT ;  /* 0x000000030000780c */ /* 0x000fe20003f05270 */
[----:B------:R-:W1:Y:S01]  /*09e0*/  LDCU UR10, c[0x0][0x3a4] ;  /* 0x00007480ff0a77ac */ /* 0x000e620008000800 */
[----:B------:R-:W2:Y:S02]  /*09f0*/  LDCU.64 UR12, c[0x0][0x4c8] ;  /* 0x00009900ff0c77ac */ /* 0x000ea40008000a00 */
[----:B0-----:R-:W-:-:S05]  /*0a00*/  IMAD.HI.U32 R6, R9, UR8, R8 ;  /* 0x0000000809067c27 */ /* 0x001fca000f8e0008 */
[----:B------:R-:W-:-:S04]  /*0a10*/  SHF.R.U32.HI R7, RZ, UR9, R6 ;  /* 0x00000009ff077c19 */ /* 0x000fc80008011606 */
[----:B------:R-:W-:-:S05]  /*0a20*/  IADD3 R8, PT, PT, -R7, RZ, RZ ;  /* 0x000000ff07087210 */ /* 0x000fca0007ffe1ff */
[----:B-1----:R-:W-:-:S04]  /*0a30*/  IMAD R8, R8, UR10, R9 ;  /* 0x0000000a08087c24 */ /* 0x002fc8000f8e0209 */
[C---:B--2---:R-:W-:Y:S02]  /*0a40*/  IMAD R5, R8.reuse, UR12, R5 ;  /* 0x0000000c08057c24 */ /* 0x044fe4000f8e0205 */
[----:B------:R-:W-:Y:S01]  /*0a50*/  IMAD R4, R8, UR13, R4 ;  /* 0x0000000d08047c24 */ /* 0x000fe2000f8e0204 */
[----:B------:R-:W-:Y:S06]  /*0a60*/  @!P0 BRA `(.L_x_584) ;  /* 0x0000001000148947 */ /* 0x000fec0003800000 */
[----:B------:R-:W0:Y:S01]  /*0a70*/  LDCU.64 UR10, c[0x0][0x3b0] ;  /* 0x00007600ff0a77ac */ /* 0x000e220008000a00 */
[----:B------:R-:W-:Y:S02]  /*0a80*/  MOV R6, RZ ;  /* 0x000000ff00067202 */ /* 0x000fe40000000f00 */
[----:B------:R-:W-:Y:S01]  /*0a90*/  ISETP.NE.AND P0, PT, R0, 0x4, PT ;  /* 0x000000040000780c */ /* 0x000fe20003f05270 */
[----:B------:R-:W1:Y:S01]  /*0aa0*/  LDCU UR8, c[0x0][0x3b8] ;  /* 0x00007700ff0877ac */ /* 0x000e620008000800 */
[----:B------:R-:W2:Y:S01]  /*0ab0*/  LDCU.64 UR12, c[0x0][0x4d0] ;  /* 0x00009a00ff0c77ac */ /* 0x000ea20008000a00 */
[----:B0-----:R-:W-:-:S05]  /*0ac0*/  IMAD.HI.U32 R8, R7, UR11, R6 ;  /* 0x0000000b07087c27 */ /* 0x001fca000f8e0006 */
[----:B-1----:R-:W-:-:S04]  /*0ad0*/  SHF.R.U32.HI R9, RZ, UR8, R8 ;  /* 0x00000008ff097c19 */ /* 0x002fc80008011608 */
[----:B------:R-:W-:-:S05]  /*0ae0*/  IADD3 R6, PT, PT, -R9, RZ, RZ ;  /* 0x000000ff09067210 */ /* 0x000fca0007ffe1ff */
[----:B------:R-:W-:-:S04]  /*0af0*/  IMAD R6, R6, UR10, R7 ;  /* 0x0000000a06067c24 */ /* 0x000fc8000f8e0207 */
        /* <DEDUP_REMOVED lines=16> */
[----:B------:R-:W-:Y:S01]  /*0c00*/  IMAD.MOV.U32 R6, RZ, RZ, RZ ;  /* 0x000000ffff067224 */ /* 0x000fe200078e00ff */
        /* <DEDUP_REMOVED lines=40> */
[----:B------:R-:W-:-:S05]  /*0e90*/  SHF.R.U32.HI R7, RZ, UR9, R6 ;  /* 0x00000009ff077c19 */ /* 0x000fca0008011606 */
[----:B------:R-:W-:-:S04]  /*0ea0*/  IMAD.MOV R8, RZ, RZ, -R7 ;  /* 0x000000ffff087224 */ /* 0x000fc800078e0a07 */
[----:B-1----:R-:W-:-:S04]  /*0eb0*/  IMAD R8, R8, UR10, R9 ;  /* 0x0000000a08087c24 */ /* 0x002fc8000f8e0209 */
        /* <DEDUP_REMOVED lines=171> */
[----:B------:R-:W-:Y:S01]  /*1970*/  ISETP.NE.AND P0, PT, R0, 0x18, PT ;  /* 0x000000180000780c */ /* 0x000fe20003f05270 */
[----:B------:R-:W0:Y:S01]  /*1980*/  LDCU.64 UR10, c[0x0][0x4a0] ;  /* 0x00009400ff0a77ac */ /* 0x000e220008000a00 */
[----:B------:R-:W-:Y:S01]  /*1990*/  HFMA2 R6, -RZ, RZ, 0, 0 ;  /* 0x00000000ff067431 */ /* 0x000fe200000001ff */
[----:B------:R-:W1:Y:S10]  /*19a0*/  LDCU UR8, c[0x0][0x4a8] ;  /* 0x00009500ff0877ac */ /* 0x000e740008000800 */
[----:B------:R-:W2:Y:S01]  /*19b0*/  @P0 LDC.64 R14, c[0x0][0x4b0] ;  /* 0x00012c00ff0e0b82 */ /* 0x000ea20000000a00 */
[----:B0-----:R-:W-:-:S07]  /*19c0*/  IMAD.HI.U32 R10, R7, UR11, R6 ;  /* 0x0000000b070a7c27 */ /* 0x001fce000f8e0006 */
[----:B------:R-:W0:Y:S01]  /*19d0*/  @P0 LDC R17, c[0x0][0x4ac] ;  /* 0x00012b00ff110b82 */ /* 0x000e220000000800 */
[----:B-1----:R-:W-:Y:S01]  /*19e0*/  SHF.R.U32.HI R11, RZ, UR8, R10 ;  /* 0x00000008ff0b7c19 */ /* 0x002fe2000801160a */
[----:B------:R-:W1:Y:S01]  /*19f0*/  LDCU.64 UR8, c[0x0][0x570] ;  /* 0x0000ae00ff0877ac */ /* 0x000e620008000a00 */
[----:B------:R-:W-:Y:S02]  /*1a00*/  @P0 MOV R10, RZ ;  /* 0x000000ff000a0202 */ /* 0x000fe40000000f00 */
[----:B------:R-:W-:-:S03]  /*1a10*/  IADD3 R13, PT, PT, -R11, RZ, RZ ;  /* 0x000000ff0b0d7210 */ /* 0x000fc60007ffe1ff */
[----:B------:R-:W3:Y:S01]  /*1a20*/  @P0 LDC.64 R8, c[0x0][0x578] ;  /* 0x00015e00ff080b82 */ /* 0x000ee20000000a00 */
[----:B--2---:R-:W-:-:S05]  /*1a30*/  @P0 IMAD.HI.U32 R6, R11, R14, R10 ;  /* 0x0000000e0b060227 */ /* 0x004fca00078e000a */
[----:B------:R-:W-:Y:S01]  /*1a40*/  @P0 SHF.R.U32.HI R10, RZ, R15, R6 ;  /* 0x0000000fff0a0219 */ /* 0x000fe20000011606 */
[----:B------:R-:W-:-:S03]  /*1a50*/  IMAD R6, R13, UR10, R7 ;  /* 0x0000000a0d067c24 */ /* 0x000fc6000f8e0207 */
[----:B------:R-:W-:Y:S01]  /*1a60*/  @P0 IADD3 R10, PT, PT, -R10, RZ, RZ ;  /* 0x000000ff0a0a0210 */ /* 0x000fe20007ffe1ff */
[C---:B-1----:R-:W-:Y:S02]  /*1a70*/  IMAD R5, R6.reuse, UR8, R5 ;  /* 0x0000000806057c24 */ /* 0x042fe4000f8e0205 */
[----:B------:R-:W-:Y:S02]  /*1a80*/  IMAD R4, R6, UR9, R4 ;  /* 0x0000000906047c24 */ /* 0x000fe4000f8e0204 */
[----:B0-----:R-:W-:-:S04]  /*1a90*/  @P0 IMAD R10, R10, R17, R11 ;  /* 0x000000110a0a0224 */ /* 0x001fc800078e020b */
[C---:B---3--:R-:W-:Y:S02]  /*1aa0*/  @P0 IMAD R5, R10.reuse, R8, R5 ;  /* 0x000000080a050224 */ /* 0x048fe400078e0205 */
[----:B------:R-:W-:-:S07]  /*1ab0*/  @P0 IMAD R4, R10, R9, R4 ;  /* 0x000000090a040224 */ /* 0x000fce00078e0204 */
.L_x_584:
[----:B------:R-:W0:Y:S02]  /*1ac0*/  LDCU.128 UR8, c[0x0][0x580] ;  /* 0x0000b000ff0877ac */ /* 0x000e240008000c00 */
[----:B0-----:R-:W-:-:S04]  /*1ad0*/  IADD3 R6, P0, PT, R4, UR10, RZ ;  /* 0x0000000a04067c10 */ /* 0x001fc8000ff1e0ff */
[----:B------:R-:W-:-:S05]  /*1ae0*/  IADD3.X R7, PT, PT, RZ, UR11, RZ, P0, !PT ;  /* 0x0000000bff077c10 */ /* 0x000fca00087fe4ff */
[----:B------:R-:W2:Y:S01]  /*1af0*/  LDG.E.U16 R6, desc[UR6][R6.64] ;  /* 0x0000000606067981 */ /* 0x000ea2000c1e1500 */
[----:B------:R-:W-:Y:S01]  /*1b00*/  USHF.L.U32 UR10, UR5, 0x10, URZ ;  /* 0x00000010050a7899 */ /* 0x000fe200080006ff */
[----:B------:R-:W-:-:S05]  /*1b10*/  IADD3 R3, PT, PT, R3, 0x80, RZ ;  /* 0x0000008003037810 */ /* 0x000fca0007ffe0ff */
[----:B------:R-:W-:Y:S01]  /*1b20*/  FADD.FTZ R11, -RZ, |UR10| ;  /* 0x4000000aff0b7e21 */ /* 0x000fe20008010100 */
[----:B--2---:R-:W-:-:S05]  /*1b30*/  SHF.L.U32 R4, R6, 0x10, RZ ;  /* 0x0000001006047819 */ /* 0x004fca00000006ff */
        /* <DEDUP_REMOVED lines=15> */
[----:B------:R-:W-:Y:S02]  /*1c30*/  IADD3 R4, P0, PT, R5, UR8, RZ ;  /* 0x0000000805047c10 */ /* 0x000fe4000ff1e0ff */
[----:B------:R-:W-:-:S03]  /*1c40*/  F2FP.BF16.F32.PACK_AB R8, RZ, R8 ;  /* 0x00000008ff08723e */ /* 0x000fc600000010ff */
[----:B------:R-:W-:Y:S01]  /*1c50*/  IMAD.X R5, RZ, RZ, UR9, P0 ;  /* 0x00000009ff057e24 */ /* 0x000fe200080e06ff */
[----:B------:R-:W-:-:S04]  /*1c60*/  ISETP.GE.AND P0, PT, R3, UR4, PT ;  /* 0x0000000403007c0c */ /* 0x000fc8000bf06270 */
[----:B------:R0:W-:Y:S09]  /*1c70*/  STG.E.U16 desc[UR6][R4.64], R8 ;  /* 0x0000000804007986 */ /* 0x0001f2000c101506 */
[----:B------:R-:W-:Y:S05]  /*1c80*/  @P0 BREAK.RELIABLE B1 ;  /* 0x0000000000010942 */ /* 0x000fea0003800100 */
[----:B------:R-:W-:Y:S05]  /*1c90*/  @P0 BRA `(.L_x_585) ;  /* 0x0000002800380947 */ /* 0x000fea0003800000 */
[----:B------:R-:W1:Y:S01]  /*1ca0*/  LDCU.64 UR8, c[0x0][0x390] ;  /* 0x00007200ff0877ac */ /* 0x000e620008000a00 */
[----:B0-----:R-:W-:Y:S01]  /*1cb0*/  HFMA2 R4, -RZ, RZ, 0, 0 ;  /* 0x00000000ff047431 */ /* 0x001fe200000001ff */
[----:B------:R-:W-:Y:S01]  /*1cc0*/  MOV R5, R3 ;  /* 0x0000000300057202 */ /* 0x000fe20000000f00 */
[----:B------:R-:W0:Y:S01]  /*1cd0*/  LDCU UR10, c[0x0][0x38c] ;  /* 0x00007180ff0a77ac */ /* 0x000e220008000800 */
[----:B------:R-:W-:Y:S01]  /*1ce0*/  ISETP.NE.AND P0, PT, R2, RZ, PT ;  /* 0x000000ff0200720c */ /* 0x000fe20003f05270 */
[----:B------:R-:W2:Y:S01]  /*1cf0*/  LDCU.64 UR12, c[0x0][0x4b8] ;  /* 0x00009700ff0c77ac */ /* 0x000ea20008000a00 */
[----:B-1----:R-:W-:-:S05]  /*1d00*/  IMAD.HI.U32 R6, R3, UR8, R4 ;  /* 0x0000000803067c27 */ /* 0x002fca000f8e0004 */
[----:B------:R-:W-:-:S04]  /*1d10*/  SHF.R.U32.HI R7, RZ, UR9, R6 ;  /* 0x00000009ff077c19 */ /* 0x000fc80008011606 */
[----:B------:R-:W-:-:S05]  /*1d20*/  IADD3 R4, PT, PT, -R7, RZ, RZ ;  /* 0x000000ff07047210 */ /* 0x000fca0007ffe1ff */
[----:B0-----:R-:W-:-:S04]  /*1d30*/  IMAD R4, R4, UR10, R3 ;  /* 0x0000000a04047c24 */ /* 0x001fc8000f8e0203 */
        /* <DEDUP_REMOVED lines=267> */
[----:B------:R-:W-:Y:S01]  /*2df0*/  ISETP.NE.AND P0, PT, R0, 0x18, PT ;  /* 0x000000180000780c */ /* 0x000fe20003f05270 */
[----:B------:R-:W0:Y:S01]  /*2e00*/  LDCU.64 UR10, c[0x0][0x4a0] ;  /* 0x00009400ff0a77ac */ /* 0x000e220008000a00 */
[----:B------:R-:W-:Y:S01]  /*2e10*/  MOV R6, RZ ;  /* 0x000000ff00067202 */ /* 0x000fe20000000f00 */
        /* <DEDUP_REMOVED lines=18> */
.L_x_586:
[----:B------:R-:W0:Y:S02]  /*2f40*/  LDCU.128 UR8, c[0x0][0x580] ;  /* 0x0000b000ff0877ac */ /* 0x000e240008000c00 */
[----:B0-----:R-:W-:-:S04]  /*2f50*/  IADD3 R6, P0, PT, R4, UR10, RZ ;  /* 0x0000000a04067c10 */ /* 0x001fc8000ff1e0ff */
[----:B------:R-:W-:-:S05]  /*2f60*/  IADD3.X R7, PT, PT, RZ, UR11, RZ, P0, !PT ;  /* 0x0000000bff077c10 */ /* 0x000fca00087fe4ff */
[----:B------:R-:W2:Y:S01]  /*2f70*/  LDG.E.U16 R6, desc[UR6][R6.64] ;  /* 0x0000000606067981 */ /* 0x000ea2000c1e1500 */
[----:B------:R-:W-:Y:S01]  /*2f80*/  USHF.L.U32 UR10, UR5, 0x10, URZ ;  /* 0x00000010050a7899 */ /* 0x000fe200080006ff */
[----:B------:R-:W-:-:S05]  /*2f90*/  IADD3 R3, PT, PT, R3, 0x80, RZ ;  /* 0x0000008003037810 */ /* 0x000fca0007ffe0ff */
[----:B------:R-:W-:Y:S01]  /*2fa0*/  FADD.FTZ R11, -RZ, |UR10| ;  /* 0x4000000aff0b7e21 */ /* 0x000fe20008010100 */
[----:B--2---:R-:W-:-:S04]  /*2fb0*/  IMAD.U32 R4, R6, 0x10000, RZ ;  /* 0x0001000006047824 */ /* 0x004fc800078e00ff */
        /* <DEDUP_REMOVED lines=16> */
[----:B------:R-:W-:Y:S02]  /*30c0*/  F2FP.BF16.F32.PACK_AB R8, RZ, R8 ;  /* 0x00000008ff08723e */ /* 0x000fe400000010ff */
[----:B------:R-:W-:-:S05]  /*30d0*/  IADD3.X R5, PT, PT, RZ, UR9, RZ, P0, !PT ;  /* 0x00000009ff057c10 */ /* 0x000fca00087fe4ff */
[----:B------:R0:W-:Y:S04]  /*30e0*/  STG.E.U16 desc[UR6][R4.64], R8 ;  /* 0x0000000804007986 */ /* 0x0001e8000c101506 */
.L_x_583:
[----:B------:R-:W-:-:S13]  /*30f0*/  ISETP.GE.AND P0, PT, R3, UR4, PT ;  /* 0x0000000403007c0c */ /* 0x000fda000bf06270 */
[----:B------:R-:W-:Y:S05]  /*3100*/  @P0 BREAK.RELIABLE B1 ;  /* 0x0000000000010942 */ /* 0x000fea0003800100 */
[----:B------:R-:W-:Y:S05]  /*3110*/  @P0 BRA `(.L_x_585) ;  /* 0x0000001400180947 */ /* 0x000fea0003800000 */
[----:B------:R-:W-:Y:S05]  /*3120*/  BSYNC.RELIABLE B1 ;  /* 0x0000000000017941 */ /* 0x000fea0003800100 */
.L_x_582:
        /* <DEDUP_REMOVED lines=298> */
.L_x_587:
        /* <DEDUP_REMOVED lines=25> */
[----:B------:R-:W-:-:S05]  /*4560*/  IMAD.X R5, RZ, RZ, UR9, P0 ;  /* 0x00000009ff057e24 */ /* 0x000fca00080e06ff */
[----:B------:R1:W-:Y:S03]  /*4570*/  STG.E.U16 desc[UR6][R4.64], R8 ;  /* 0x0000000804007986 */ /* 0x0003e6000c101506 */
.L_x_585:
[----:B------:R-:W-:Y:S05]  /*4580*/  BSYNC.RECONVERGENT B0 ;  /* 0x0000000000007941 */ /* 0x000fea0003800200 */
.L_x_581:
[----:B------:R-:W-:Y:S05]  /*4590*/  WARPSYNC.ALL ;  /* 0x0000000000007948 */ /* 0x000fea0003800000 */
[----:B------:R-:W-:-:S13]  /*45a0*/  ISETP.GE.AND P0, PT, R3, UR4, PT ;  /* 0x0000000403007c0c */ /* 0x000fda000bf06270 */
[----:B------:R-:W-:Y:S05]  /*45b0*/  @P0 EXIT ;  /* 0x000000000000094d */ /* 0x000fea0003800000 */
[----:B------:R-:W2:Y:S01]  /*45c0*/  LDCU.64 UR8, c[0x0][0x390] ;  /* 0x00007200ff0877ac */ /* 0x000ea20008000a00 */
[----:B01----:R-:W-:Y:S01]  /*45d0*/  HFMA2 R4, -RZ, RZ, 0, 0 ;  /* 0x00000000ff047431 */ /* 0x003fe200000001ff */
[----:B------:R-:W-:Y:S01]  /*45e0*/  MOV R5, R3 ;  /* 0x0000000300057202 */ /* 0x000fe20000000f00 */
[----:B------:R-:W0:Y:S01]  /*45f0*/  LDCU UR4, c[0x0][0x38c] ;  /* 0x00007180ff0477ac */ /* 0x000e220008000800 */
[----:B------:R-:W-:Y:S01]  /*4600*/  ISETP.NE.AND P0, PT, R2, RZ, PT ;  /* 0x000000ff0200720c */ /* 0x000fe20003f05270 */
[----:B------:R-:W1:Y:S01]  /*4610*/  LDCU.64 UR10, c[0x0][0x4b8] ;  /* 0x00009700ff0a77ac */ /* 0x000e620008000a00 */
[----:B--2---:R-:W-:-:S05]  /*4620*/  IMAD.HI.U32 R4, R3, UR8, R4 ;  /* 0x0000000803047c27 */ /* 0x004fca000f8e0004 */
[----:B------:R-:W-:-:S04]  /*4630*/  SHF.R.U32.HI R5, RZ, UR9, R4 ;  /* 0x00000009ff057c19 */ /* 0x000fc80008011604 */
[----:B------:R-:W-:-:S05]  /*4640*/  IADD3 R6, PT, PT, -R5, RZ, RZ ;  /* 0x000000ff05067210 */ /* 0x000fca0007ffe1ff */
[----:B0-----:R-:W-:-:S04]  /*4650*/  IMAD R2, R6, UR4, R3 ;  /* 0x0000000406027c24 */ /* 0x001fc8000f8e0203 */
[C---:B-1----:R-:W-:Y:S02]  /*4660*/  IMAD R3, R2.reuse, UR10, RZ ;  /* 0x0000000a02037c24 */ /* 0x042fe4000f8e02ff */
        /* <DEDUP_REMOVED lines=269> */
[----:B------:R-:W1:Y:S01]  /*5740*/  LDCU UR4, c[0x0][0x4a8] ;  /* 0x00009500ff0477ac */ /* 0x000e620008000800 */
[----:B------:R-:W2:Y:S09]  /*5750*/  LDCU.64 UR10, c[0x0][0x570] ;  /* 0x0000ae00ff0a77ac */ /* 0x000eb20008000a00 */
[----:B------:R-:W3:Y:S01]  /*5760*/  @P0 LDC.64 R8, c[0x0][0x4b0] ;  /* 0x00012c00ff080b82 */ /* 0x000ee20000000a00 */
[----:B0-----:R-:W-:-:S07]  /*5770*/  IMAD.HI.U32 R6, R5, UR9, R4 ;  /* 0x0000000905067c27 */ /* 0x001fce000f8e0004 */
[----:B------:R-:W0:Y:S01]  /*5780*/  @P0 LDC R11, c[0x0][0x4ac] ;  /* 0x00012b00ff0b0b82 */ /* 0x000e220000000800 */
[----:B-1----:R-:W-:Y:S02]  /*5790*/  SHF.R.U32.HI R7, RZ, UR4, R6 ;  /* 0x00000004ff077c19 */ /* 0x002fe40008011606 */
[----:B------:R-:W-:Y:S02]  /*57a0*/  @P0 MOV R6, RZ ;  /* 0x000000ff00060202 */ /* 0x000fe40000000f00 */
[----:B------:R-:W-:-:S03]  /*57b0*/  IADD3 R4, PT, PT, -R7, RZ, RZ ;  /* 0x000000ff07047210 */ /* 0x000fc60007ffe1ff */
[----:B------:R-:W1:Y:S02]  /*57c0*/  @P0 LDC.64 R12, c[0x0][0x578] ;  /* 0x00015e00ff0c0b82 */ /* 0x000e640000000a00 */
[----:B------:R-:W-:Y:S02]  /*57d0*/  IMAD R4, R4, UR8, R5 ;  /* 0x0000000804047c24 */ /* 0x000fe4000f8e0205 */
[----:B---3--:R-:W-:-:S04]  /*57e0*/  @P0 IMAD.HI.U32 R0, R7, R8, R6 ;  /* 0x0000000807000227 */ /* 0x008fc800078e0006 */
[C---:B--2---:R-:W-:Y:S01]  /*57f0*/  IMAD R3, R4.reuse, UR10, R3 ;  /* 0x0000000a04037c24 */ /* 0x044fe2000f8e0203 */
[----:B------:R-:W-:Y:S01]  /*5800*/  @P0 SHF.R.U32.HI R0, RZ, R9, R0 ;  /* 0x00000009ff000219 */ /* 0x000fe20000011600 */
[----:B------:R-:W-:-:S03]  /*5810*/  IMAD R2, R4, UR11, R2 ;  /* 0x0000000b04027c24 */ /* 0x000fc6000f8e0202 */
[----:B------:R-:W-:-:S05]  /*5820*/  @P0 IADD3 R6, PT, PT, -R0, RZ, RZ ;  /* 0x000000ff00060210 */ /* 0x000fca0007ffe1ff */
[----:B0-----:R-:W-:-:S04]  /*5830*/  @P0 IMAD R6, R11, R6, R7 ;  /* 0x000000060b060224 */ /* 0x001fc800078e0207 */
[C---:B-1----:R-:W-:Y:S02]  /*5840*/  @P0 IMAD R3, R6.reuse, R12, R3 ;  /* 0x0000000c06030224 */ /* 0x042fe400078e0203 */
[----:B------:R-:W-:-:S07]  /*5850*/  @P0 IMAD R2, R6, R13, R2 ;  /* 0x0000000d06020224 */ /* 0x000fce00078e0202 */
.L_x_588:
[----:B------:R-:W0:Y:S02]  /*5860*/  LDCU.128 UR8, c[0x0][0x580] ;  /* 0x0000b000ff0877ac */ /* 0x000e240008000c00 */
[----:B0-----:R-:W-:-:S04]  /*5870*/  IADD3 R4, P0, PT, R2, UR10, RZ ;  /* 0x0000000a02047c10 */ /* 0x001fc8000ff1e0ff */
[----:B------:R-:W-:-:S05]  /*5880*/  IADD3.X R5, PT, PT, RZ, UR11, RZ, P0, !PT ;  /* 0x0000000bff057c10 */ /* 0x000fca00087fe4ff */
[----:B------:R-:W2:Y:S01]  /*5890*/  LDG.E.U16 R4, desc[UR6][R4.64] ;  /* 0x0000000604047981 */ /* 0x000ea2000c1e1500 */
[----:B------:R-:W-:-:S06]  /*58a0*/  USHF.L.U32 UR4, UR5, 0x10, URZ ;  /* 0x0000001005047899 */ /* 0x000fcc00080006ff */
        /* <DEDUP_REMOVED lines=20> */
[----:B------:R-:W-:Y:S01]  /*59f0*/  STG.E.U16 desc[UR6][R2.64], R0 ;  /* 0x0000000002007986 */ /* 0x000fe2000c101506 */
[----:B------:R-:W-:Y:S05]  /*5a00*/  EXIT ;  /* 0x000000000000794d */ /* 0x000fea0003800000 */
.L_x_589:
        /* <DEDUP_REMOVED lines=15> */
.L_x_16821:


//--------------------- .text._ZN2at6native27unrolled_elementwise_kernelINS0_13AUnaryFunctorIN3c108BFloat16ES4_S4_ZZZNS0_17hypot_kernel_cudaERNS_18TensorIteratorBaseEENKUlvE_clEvENKUlvE2_clEvEUlS4_S4_E_EESt5arrayIPcLm2EELi4E23TrivialOffsetCalculatorILi1EjESF_NS0_6memory15LoadWithoutCastENSG_16StoreWithoutCastEEEviT_T0_T2_T3_T4_T5_ --------------------------
	.section	.text._ZN2at6native27unrolled_elementwise_kernelINS0_13AUnaryFunctorIN3c108BFloat16ES4_S4_ZZZNS0_17hypot_kernel_cudaERNS_18TensorIteratorBaseEENKUlvE_clEvENKUlvE2_clEvEUlS4_S4_E_EESt5arrayIPcLm2EELi4E23TrivialOffsetCalculatorILi1EjESF_NS0_6memory15LoadWithoutCastENSG_16StoreWithoutCastEEEviT_T0_T2_T3_T4_T5_,"ax",@progbits
	.align	128
        .global         _ZN2at6native27unrolled_elementwise_kernelINS0_13AUnaryFunctorIN3c108BFloat16ES4_S4_ZZZNS0_17hypot_kernel_cudaERNS_18TensorIteratorBaseEENKUlvE_clEvENKUlvE2_clEvEUlS4_S4_E_EESt5arrayIPcLm2EELi4E23TrivialOffsetCalculatorILi1EjESF_NS0_6memory15LoadWithoutCastENSG_16StoreWithoutCastEEEviT_T0_T2_T3_T4_T5_
        .type           _ZN2at6native27unrolled_elementwise_kernelINS0_13AUnaryFunctorIN3c108BFloat16ES4_S4_ZZZNS0_17hypot_kernel_cudaERNS_18TensorIteratorBaseEENKUlvE_clEvENKUlvE2_clEvEUlS4_S4_E_EESt5arrayIPcLm2EELi4E23TrivialOffsetCalculatorILi1EjESF_NS0_6memory15LoadWithoutCastENSG_16StoreWithoutCastEEEviT_T0_T2_T3_T4_T5_,@function
        .size           _ZN2at6native27unrolled_elementwise_kernelINS0_13AUnaryFunctorIN3c108BFloat16ES4_S4_ZZZNS0_17hypot_kernel_cudaERNS_18TensorIteratorBaseEENKUlvE_clEvENKUlvE2_clEvEUlS4_S4_E_EESt5arrayIPcLm2EELi4E23TrivialOffsetCalculatorILi1EjESF_NS0_6memory15LoadWithoutCastENSG_16StoreWithoutCastEEEviT_T0_T2_T3_T4_T5_,(.L_x_16822 - _ZN2at6native27unrolled_elementwise_kernelINS0_13AUnaryFunctorIN3c108BFloat16ES4_S4_ZZZNS0_17hypot_kernel_cudaERNS_18TensorIteratorBaseEENKUlvE_clEvENKUlvE2_clEvEUlS4_S4_E_EESt5arrayIPcLm2EELi4E23TrivialOffsetCalculatorILi1EjESF_NS0_6memory15LoadWithoutCastENSG_16StoreWithoutCastEEEviT_T0_T2_T3_T4_T5_)
        .other          _ZN2at6native27unrolled_elementwise_kernelINS0_13AUnaryFunctorIN3c108BFloat16ES4_S4_ZZZNS0_17hypot_kernel_cudaERNS_18TensorIteratorBaseEENKUlvE_clEvENKUlvE2_clEvEUlS4_S4_E_EESt5arrayIPcLm2EELi4E23TrivialOffsetCalculatorILi1EjESF_NS0_6memory15LoadWithoutCastENSG_16StoreWithoutCastEEEviT_T0_T2_T3_T4_T5_,@"STO_CUDA_ENTRY STV_DEFAULT"
_ZN2at6native27unrolled_elementwise_kernelINS0_13AUnaryFunctorIN3c108BFloat16ES4_S4_ZZZNS0_17hypot_kernel_cudaERNS_18TensorIteratorBaseEENKUlvE_clEvENKUlvE2_clEvEUlS4_S4_E_EESt5arrayIPcLm2EELi4E23TrivialOffsetCalculatorILi1EjESF_NS0_6memory15LoadWithoutCastENSG_16StoreWithoutCastEEEviT_T0_T2_T3_T4_T5_:
.text._ZN2at6native27unrolled_elementwise_kernelINS0_13AUnaryFunctorIN3c108BFloat16ES4_S4_ZZZNS0_17hypot_kernel_cudaERNS_18TensorIteratorBaseEENKUlvE_clEvENKUlvE2_clEvEUlS4_S4_E_EESt5arrayIPcLm2EELi4E23TrivialOffsetCalculatorILi1EjESF_NS0_6memory15LoadWithoutCastENSG_16StoreWithoutCastEEEviT_T0_T2_T3_T4_T5_:
[----:B------:R-:W-:Y:S01]  /*0000*/  LDC R1, c[0x0][0x37c] ;  /* 0x0000df00ff017b82 */ /* 0x000fe20000000800 */
[----:B------:R-:W0:Y:S07]  /*0010*/  S2R R3, SR_CTAID.X ;  /* 0x0000000000037919 */ /* 0x000e2e0000002500 */
[----:B------:R-:W0:Y:S01]  /*0020*/  LDC R0, c[0x0][0x380] ;  /* 0x0000e000ff007b82 */ /* 0x000e220000000800 */
[----:B------:R-:W1:Y:S01]  /*0030*/  LDCU.64 UR6, c[0x0][0x358] ;  /* 0x00006b00ff0677ac */ /* 0x000e620008000a00 */
[----:B------:R-:W-:Y:S01]  /*0040*/  PRMT R8, RZ, 0x7610, R8 ;  /* 0x00007610ff087816 */ /* 0x000fe20000000008 */
[----:B------:R-:W2:Y:S01]  /*0050*/  S2R R2, SR_TID.X ;  /* 0x0000000000027919 */ /* 0x000ea20000002100 */
[----:B------:R-:W-:Y:S01]  /*0060*/  PRMT R4, RZ, 0x7610, R4 ;  /* 0x00007610ff047816 */ /* 0x000fe20000000004 */
[----:B0-----:R-:W-:-:S02]  /*0070*/  IMAD R5, R3, -0x200, R0 ;  /* 0xfffffe0003057824 */ /* 0x001fc400078e0200 */
[----:B--2---:R-:W-:-:S03]  /*0080*/  IMAD.MOV.U32 R0, RZ, RZ, R2 ;  /* 0x000000ffff007224 */ /* 0x004fc600078e0002 */
[----:B------:R-:W-:-:S13]  /*0090*/  ISETP.GE.AND P0, PT, R2, R5, PT ;  /* 0x000000050200720c */ /* 0x000fda0003f06270 */
[----:B------:R-:W-:-:S05]  /*00a0*/  @!P0 VIADD R2, R0, 0x80 ;  /* 0x0000008000028836 */ /* 0x000fca0000000000 */
[----:B------:R-:W-:-:S13]  /*00b0*/  ISETP.GE.AND P1, PT, R2, R5, PT ;  /* 0x000000050200720c */ /* 0x000fda0003f26270 */
[----:B------:R-:W-:Y:S01]  /*00c0*/  @!P1 IMAD R9, R3, 0x200, R2 ;  /* 0x0000020003099824 */ /* 0x000fe200078e0202 */
[----:B------:R-:W0:Y:S01]  /*00d0*/  @!P1 LDC.64 R10, c[0x0][0x390] ;  /* 0x0000e400ff0a9b82 */ /* 0x000e220000000a00 */
[----:B------:R-:W-:-:S05]  /*00e0*/  @!P1 VIADD R2, R2, 0x80 ;  /* 0x0000008002029836 */ /* 0x000fca0000000000 */
[----:B------:R-:W-:-:S13]  /*00f0*/  ISETP.GE.AND P3, PT, R2, R5, PT ;  /* 0x000000050200720c */ /* 0x000fda0003f66270 */
[----:B------:R-:W2:Y:S01]  /*0100*/  @!P3 LDC.64 R6, c[0x0][0x390] ;  /* 0x0000e400ff06bb82 */ /* 0x000ea20000000a00 */
[----:B------:R-:W-:Y:S01]  /*0110*/  @!P3 LEA R17, R3, R2, 0x9 ;  /* 0x000000020311b211 */ /* 0x000fe200078e48ff */
[----:B------:R-:W-:Y:S02]  /*0120*/  @!P3 VIADD R2, R2, 0x80 ;  /* 0x000000800202b836 */ /* 0x000fe40000000000 */
[----:B0-----:R-:W-:-:S03]  /*0130*/  @!P1 IMAD.WIDE.U32 R10, R9, 0x2, R10 ;  /* 0x00000002090a9825 */ /* 0x001fc600078e000a */
[----:B------:R-:W-:Y:S01]  /*0140*/  ISETP.GE.AND P2, PT, R2, R5, PT ;  /* 0x000000050200720c */ /* 0x000fe20003f46270 */
[----:B--2---:R-:W-:-:S12]  /*0150*/  @!P3 IMAD.WIDE.U32 R16, R17, 0x2, R6 ;  /* 0x000000021110b825 */ /* 0x004fd800078e0006 */
[----:B------:R-:W0:Y:S01]  /*0160*/  @!P2 LDC.64 R12, c[0x0][0x390] ;  /* 0x0000e400ff0cab82 */ /* 0x000e220000000a00 */
[C---:B------:R-:W-:Y:S01]  /*0170*/  IADD3 R18, PT, PT, R0.reuse, 0x80, RZ ;  /* 0x0000008000127810 */ /* 0x040fe20007ffe0ff */
[----:B-1----:R1:W5:Y:S01]  /*0180*/  @!P1 LDG.E.U16 R8, desc[UR6][R10.64] ;  /* 0x000000060a089981 */ /* 0x002362000c1e1500 */
[C---:B------:R-:W-:Y:S02]  /*0190*/  @!P0 IMAD R9, R3.reuse, 0x200, R0 ;  /* 0x0000020003098824 */ /* 0x040fe400078e0200 */
[--C-:B------:R-:W-:Y:S01]  /*01a0*/  @!P2 IMAD R15, R3, 0x200, R2.reuse ;  /* 0x00000200030fa824 */ /* 0x100fe200078e0202 */
[----:B------:R-:W-:Y:S01]  /*01b0*/  PRMT R2, RZ, 0x7610, R2 ;  /* 0x00007610ff027816 */ /* 0x000fe20000000002 */
[----:B------:R2:W5:Y:S01]  /*01c0*/  @!P3 LDG.E.U16 R4, desc[UR6][R16.64] ;  /* 0x000000061004b981 */ /* 0x000562000c1e1500 */
[----:B------:R-:W3:Y:S01]  /*01d0*/  @!P0 LDC.64 R6, c[0x0][0x390] ;  /* 0x0000e400ff068b82 */ /* 0x000ee20000000a00 */
[----:B0-----:R-:W-:Y:S01]  /*01e0*/  @!P2 IMAD.WIDE.U32 R12, R15, 0x2, R12 ;  /* 0x000000020f0ca825 */ /* 0x001fe200078e000c */
[----:B------:R-:W0:Y:S01]  /*01f0*/  LDCU.U16 UR5, c[0x0][0x386] ;  /* 0x000070c0ff0577ac */ /* 0x000e220008000400 */
[----:B------:R-:W-:Y:S02]  /*0200*/  BSSY.RECONVERGENT B0, `(.L_x_590) ;  /* 0x0000024000007945 */ /* 0x000fe40003800200 */
[----:B-1----:R-:W-:Y:S01]  /*0210*/  VIADD R10, R0, 0x100 ;  /* 0x00000100000a7836 */ /* 0x002fe20000000000 */
[----:B------:R-:W5:Y:S01]  /*0220*/  @!P2 LDG.E.U16 R2, desc[UR6][R12.64] ;  /* 0x000000060c02a981 */ /* 0x000f62000c1e1500 */
[----:B---3--:R-:W-:Y:S01]  /*0230*/  @!P0 IMAD.WIDE.U32 R6, R9, 0x2, R6 ;  /* 0x0000000209068825 */ /* 0x008fe200078e0006 */
[----:B------:R-:W-:-:S06]  /*0240*/  PRMT R9, RZ, 0x7610, R9 ;  /* 0x00007610ff097816 */ /* 0x000fcc0000000009 */
[----:B------:R1:W5:Y:S01]  /*0250*/  @!P0 LDG.E.U16 R9, desc[UR6][R6.64] ;  /* 0x0000000606098981 */ /* 0x000362000c1e1500 */
[----:B------:R-:W-:-:S13]  /*0260*/  ISETP.GE.AND P0, PT, R0, R5, PT ;  /* 0x000000050000720c */ /* 0x000fda0003f06270 */
[----:B------:R-:W1:Y:S01]  /*0270*/  @!P0 LDC.64 R14, c[0x0][0x388] ;  /* 0x0000e200ff0e8b82 */ /* 0x000e620000000a00 */
[----:B--2---:R-:W-:Y:S02]  /*0280*/  VIADD R16, R0, 0x180 ;  /* 0x0000018000107836 */ /* 0x004fe40000000000 */
[----:B------:R-:W-:Y:S01]  /*0290*/  @!P0 IMAD R11, R3, 0x200, R0 ;  /* 0x00000200030b8824 */ /* 0x000fe200078e0200 */
[----:B------:R-:W-:Y:S02]  /*02a0*/  @!P0 MOV R0, R18 ;  /* 0x0000001200008202 */ /* 0x000fe40000000f00 */
[-C--:B------:R-:W-:Y:S02]  /*02b0*/  ISETP.GE.AND P1, PT, R18, R5.reuse, PT ;  /* 0x000000051200720c */ /* 0x080fe40003f26270 */
[-C--:B------:R-:W-:Y:S02]  /*02c0*/  ISETP.GE.AND P2, PT, R10, R5.reuse, PT ;  /* 0x000000050a00720c */ /* 0x080fe40003f46270 */
[----:B------:R-:W-:-:S02]  /*02d0*/  ISETP.GE.AND P3, PT, R16, R5, PT ;  /* 0x000000051000720c */ /* 0x000fc40003f66270 */
[----:B------:R-:W-:Y:S01]  /*02e0*/  ISETP.GE.AND P4, PT, R0, R5, PT ;  /* 0x000000050000720c */ /* 0x000fe20003f86270 */
[----:B-1----:R-:W-:Y:S01]  /*02f0*/  @!P0 IMAD.WIDE.U32 R6, R11, 0x2, R14 ;  /* 0x000000020b068825 */ /* 0x002fe200078e000e */
[----:B0-----:R-:W-:Y:S11]  /*0300*/  @P0 BRA `(.L_x_591) ;  /* 0x00000000004c0947 */ /* 0x001ff60003800000 */
[----:B------:R-:W-:Y:S01]  /*0310*/  USHF.L.U32 UR4, UR5, 0x10, URZ ;  /* 0x0000001005047899 */ /* 0x000fe200080006ff */
[----:B-----5:R-:W-:-:S04]  /*0320*/  IMAD.U32 R9, R9, 0x10000, RZ ;  /* 0x0001000009097824 */ /* 0x020fc800078e00ff */
[----:B------:R-:W-:Y:S01]  /*0330*/  FADD.FTZ R10, |R9|, -RZ ;  /* 0x800000ff090a7221 */ /* 0x000fe20000010200 */
[----:B------:R-:W-:-:S05]  /*0340*/  FADD.FTZ R9, -RZ, |UR4| ;  /* 0x40000004ff097e21 */ /* 0x000fca0008010100 */
        /* <DEDUP_REMOVED lines=14> */
[----:B------:R-:W-:-:S07]  /*0430*/  F2FP.BF16.F32.PACK_AB R9, RZ, R9 ;  /* 0x00000009ff09723e */ /* 0x000fce00000010ff */
.L_x_591:
[----:B------:R-:W-:Y:S05]  /*0440*/  BSYNC.RECONVERGENT B0 ;  /* 0x0000000000007941 */ /* 0x000fea0003800200 */
.L_x_590:
[----:B------:R-:W-:Y:S04]  /*0450*/  BSSY.RECONVERGENT B0, `(.L_x_592) ;  /* 0x0000015000007945 */ /* 0x000fe80003800200 */
[----:B------:R-:W-:Y:S05]  /*0460*/  @P1 BRA `(.L_x_593) ;  /* 0x00000000004c1947 */ /* 0x000fea0003800000 */
        /* <DEDUP_REMOVED lines=19> */
.L_x_593:
[----:B------:R-:W-:Y:S05]  /*05a0*/  BSYNC.RECONVERGENT B0 ;  /* 0x0000000000007941 */ /* 0x000fea0003800200 */
.L_x_592:
        /* <DEDUP_REMOVED lines=21> */
.L_x_595:
[----:B------:R-:W-:Y:S05]  /*0700*/  BSYNC.RECONVERGENT B0 ;  /* 0x0000000000007941 */ /* 0x000fea0003800200 */
.L_x_594:
[----:B------:R-:W-:Y:S04]  /*0710*/  BSSY.RECONVERGENT B0, `(.L_x_596) ;  /* 0x0000015000007945 */ /* 0x000fe80003800200 */
[----:B------:R-:W-:Y:S05]  /*0720*/  @P3 BRA `(.L_x_597) ;  /* 0x00000000004c3947 */ /* 0x000fea0003800000 */
[----:B------:R-:W-:Y:S01]  /*0730*/  USHF.L.U32 UR4, UR5, 0x10, URZ ;  /* 0x0000001005047899 */ /* 0x000fe200080006ff */
[----:B-----5:R-:W-:-:S05]  /*0740*/  SHF.L.U32 R2, R2, 0x10, RZ ;  /* 0x0000001002027819 */ /* 0x020fca00000006ff */
        /* <DEDUP_REMOVED lines=17> */
.L_x_597:
[----:B------:R-:W-:Y:S05]  /*0860*/  BSYNC.RECONVERGENT B0 ;  /* 0x0000000000007941 */ /* 0x000fea0003800200 */
.L_x_596:
[----:B-----5:R0:W-:Y:S01]  /*0870*/  @!P0 STG.E.U16 desc[UR6][R6.64], R9 ;  /* 0x0000000906008986 */ /* 0x0201e2000c101506 */
[----:B------:R-:W-:Y:S04]  /*0880*/  BSSY.RECONVERGENT B0, `(.L_x_598) ;  /* 0x000000d000007945 */ /* 0x000fe80003800200 */
[----:B------:R-:W-:Y:S05]  /*0890*/  @P4 BRA `(.L_x_599) ;  /* 0x00000000002c4947 */ /* 0x000fea0003800000 */
[----:B0-----:R-:W0:Y:S01]  /*08a0*/  LDC.64 R6, c[0x0][0x388] ;  /* 0x0000e200ff067b82 */ /* 0x001e220000000a00 */
[----:B------:R-:W-:Y:S01]  /*08b0*/  IMAD R9, R3, 0x200, R0 ;  /* 0x0000020003097824 */ /* 0x000fe200078e0200 */
[----:B------:R-:W-:Y:S01]  /*08c0*/  PRMT R2, R8, 0x7610, R2 ;  /* 0x0000761008027816 */ /* 0x000fe20000000002 */
[----:B------:R-:W-:-:S05]  /*08d0*/  VIADD R0, R0, 0x80 ;  /* 0x0000008000007836 */ /* 0x000fca0000000000 */
[----:B------:R-:W-:-:S13]  /*08e0*/  ISETP.GE.AND P0, PT, R0, R5, PT ;  /* 0x000000050000720c */ /* 0x000fda0003f06270 */
[----:B------:R-:W-:Y:S01]  /*08f0*/  @!P0 IMAD R11, R3, 0x200, R0 ;  /* 0x00000200030b8824 */ /* 0x000fe200078e0200 */
[----:B------:R-:W-:Y:S01]  /*0900*/  @!P0 IADD3 R0, PT, PT, R0, 0x80, RZ ;  /* 0x0000008000008810 */ /* 0x000fe20007ffe0ff */
[----:B0-----:R-:W-:-:S04]  /*0910*/  IMAD.WIDE.U32 R8, R9, 0x2, R6 ;  /* 0x0000000209087825 */ /* 0x001fc800078e0006 */
[----:B------:R-:W-:Y:S01]  /*0920*/  @!P0 IMAD.WIDE.U32 R6, R11, 0x2, R6 ;  /* 0x000000020b068825 */ /* 0x000fe200078e0006 */
[----:B------:R1:W-:Y:S04]  /*0930*/  STG.E.U16 desc[UR6][R8.64], R2 ;  /* 0x0000000208007986 */ /* 0x0003e8000c101506 */
[----:B------:R1:W-:Y:S02]  /*0940*/  @!P0 STG.E.U16 desc[UR6][R6.64], R4 ;  /* 0x0000000406008986 */ /* 0x0003e4000c101506 */
.L_x_599:
[----:B------:R-:W-:Y:S05]  /*0950*/  BSYNC.RECONVERGENT B0 ;  /* 0x0000000000007941 */ /* 0x000fea0003800200 */
.L_x_598:
[----:B------:R-:W-:-:S13]  /*0960*/  ISETP.GE.AND P0, PT, R0, R5, PT ;  /* 0x000000050000720c */ /* 0x000fda0003f06270 */
[----:B------:R-:W-:Y:S05]  /*0970*/  @P0 EXIT ;  /* 0x000000000000094d */ /* 0x000fea0003800000 */
[----:B-1----:R-:W1:Y:S01]  /*0980*/  LDC.64 R4, c[0x0][0x388] ;  /* 0x0000e200ff047b82 */ /* 0x002e620000000a00 */
[----:B------:R-:W-:-:S04]  /*0990*/  IMAD R3, R3, 0x200, R0 ;  /* 0x0000020003037824 */ /* 0x000fc800078e0200 */
[----:B-1----:R-:W-:-:S05]  /*09a0*/  IMAD.WIDE.U32 R2, R3, 0x2, R4 ;  /* 0x0000000203027825 */ /* 0x002fca00078e0004 */
[----:B------:R-:W-:Y:S01]  /*09b0*/  STG.E.U16 desc[UR6][R2.64], R10 ;  /* 0x0000000a02007986 */ /* 0x000fe2000c101506 */
[----:B------:R-:W-:Y:S05]  /*09c0*/  EXIT ;  /* 0x000000000000794d */ /* 0x000fea0003800000 */
.L_x_600:
        /* <DEDUP_REMOVED lines=11> */
.L_x_16822:


//--------------------- .text._ZN2at6native29vectorized_elementwise_kernelILi2ENS0_13AUnaryFunctorIN3c108BFloat16ES4_S4_ZZZNS0_17hypot_kernel_cudaERNS_18TensorIteratorBaseEENKUlvE_clEvENKUlvE2_clEvEUlS4_S4_E_EESt5arrayIPcLm2EEEEviT0_T1_ --------------------------
	.section	.text._ZN2at6native29vectorized_elementwise_kernelILi2ENS0_13AUnaryFunctorIN3c108BFloat16ES4_S4_ZZZNS0_17hypot_kernel_cudaERNS_18TensorIteratorBaseEENKUlvE_clEvENKUlvE2_clEvEUlS4_S4_E_EESt5arrayIPcLm2EEEEviT0_T1_,"ax",@progbits
	.align	128
        .global         _ZN2at6native29vectorized_elementwise_kernelILi2ENS0_13AUnaryFunctorIN3c108BFloat16ES4_S4_ZZZNS0_17hypot_kernel_cudaERNS_18TensorIteratorBaseEENKUlvE_clEvENKUlvE2_clEvEUlS4_S4_E_EESt5arrayIPcLm2EEEEviT0_T1_
        .type           _ZN2at6native29vectorized_elementwise_kernelILi2ENS0_13AUnaryFunctorIN3c108BFloat16ES4_S4_ZZZNS0_17hypot_kernel_cudaERNS_18TensorIteratorBaseEENKUlvE_clEvENKUlvE2_clEvEUlS4_S4_E_EESt5arrayIPcLm2EEEEviT0_T1_,@function
        .size           _ZN2at6native29vectorized_elementwise_kernelILi2ENS0_13AUnaryFunctorIN3c108BFloat16ES4_S4_ZZZNS0_17hypot_kernel_cudaERNS_18TensorIteratorBaseEENKUlvE_clEvENKUlvE2_clEvEUlS4_S4_E_EESt5arrayIPcLm2EEEEviT0_T1_,(.L_x_16823 - _ZN2at6native29vectorized_elementwise_kernelILi2ENS0_13AUnaryFunctorIN3c108BFloat16ES4_S4_ZZZNS0_17hypot_kernel_cudaERNS_18TensorIteratorBaseEENKUlvE_clEvENKUlvE2_clEvEUlS4_S4_E_EESt5arrayIPcLm2EEEEviT0_T1_)
        .other          _ZN2at6native29vectorized_elementwise_kernelILi2ENS0_13AUnaryFunctorIN3c108BFloat16ES4_S4_ZZZNS0_17hypot_kernel_cudaERNS_18TensorIteratorBaseEENKUlvE_clEvENKUlvE2_clEvEUlS4_S4_E_EESt5arrayIPcLm2EEEEviT0_T1_,@"STO_CUDA_ENTRY STV_DEFAULT"
_ZN2at6native29vectorized_elementwise_kernelILi2ENS0_13AUnaryFunctorIN3c108BFloat16ES4_S4_ZZZNS0_17hypot_kernel_cudaERNS_18TensorIteratorBaseEENKUlvE_clEvENKUlvE2_clEvEUlS4_S4_E_EESt5arrayIPcLm2EEEEviT0_T1_:
.text._ZN2at6native29vectorized_elementwise_kernelILi2ENS0_13AUnaryFunctorIN3c108BFloat16ES4_S4_ZZZNS0_17hypot_kernel_cudaERNS_18TensorIteratorBaseEENKUlvE_clEvENKUlvE2_clEvEUlS4_S4_E_EESt5arrayIPcLm2EEEEviT0_T1_:
[----:B------:R-:W-:Y:S01]  /*0000*/  LDC R1, c[0x0][0x37c] ;  /* 0x0000df00ff017b82 */ /* 0x000fe20000000800 */
[----:B------:R-:W0:Y:S01]  /*0010*/  S2R R0, SR_CTAID.X ;  /* 0x0000000000007919 */ /* 0x000e220000002500 */
[----:B------:R-:W1:Y:S01]  /*0020*/  LDCU UR5, c[0x0][0x380] ;  /* 0x00007000ff0577ac */ /* 0x000e620008000800 */
[----:B------:R-:W2:Y:S01]  /*0030*/  LDCU.64 UR6, c[0x0][0x358] ;  /* 0x00006b00ff0677ac */ /* 0x000ea20008000a00 */
[----:B------:R-:W3:Y:S01]  /*0040*/  LDCU.U16 UR4, c[0x0][0x386] ;  /* 0x000070c0ff0477ac */ /* 0x000ee20008000400 */
[----:B0-----:R-:W-:-:S05]  /*0050*/  IMAD.SHL.U32 R0, R0, 0x400, RZ ;  /* 0x0000040000007824 */ /* 0x001fca00078e00ff */
[----:B-1----:R-:W-:-:S04]  /*0060*/  IADD3 R6, PT, PT, -R0, UR5, RZ ;  /* 0x0000000500067c10 */ /* 0x002fc8000fffe1ff */
[----:B------:R-:W-:-:S13]  /*0070*/  ISETP.GT.U32.AND P0, PT, R6, 0x3ff, PT ;  /* 0x000003ff0600780c */ /* 0x000fda0003f04070 */
[----:B--23--:R-:W-:Y:S05]  /*0080*/  @P0 BRA `(.L_x_601) ;  /* 0x0000001000cc0947 */ /* 0x00cfea0003800000 */
[----:B------:R-:W0:Y:S01]  /*0090*/  S2R R27, SR_TID.X ;  /* 0x00000000001b7919 */ /* 0x000e220000002100 */
[----:B------:R-:W-:Y:S02]  /*00a0*/  PRMT R7, RZ, 0x7610, R7 ;  /* 0x00007610ff077816 */ /* 0x000fe40000000007 */
[----:B0-----:R-:W-:Y:S01]  /*00b0*/  ISETP.GE.U32.AND P0, PT, R27, R6, PT ;  /* 0x000000061b00720c */ /* 0x001fe20003f06070 */
[----:B------:R-:W-:-:S12]  /*00c0*/  IMAD.MOV.U32 R5, RZ, RZ, R27 ;  /* 0x000000ffff057224 */ /* 0x000fd800078e001b */
[----:B------:R-:W-:-:S05]  /*00d0*/  @!P0 VIADD R27, R5, 0x80 ;  /* 0x00000080051b8836 */ /* 0x000fca0000000000 */
[----:B------:R-:W-:-:S13]  /*00e0*/  ISETP.GE.U32.AND P6, PT, R27, R6, PT ;  /* 0x000000061b00720c */ /* 0x000fda0003fc6070 */
[----:B------:R-:W-:Y:S01]  /*00f0*/  @!P6 IMAD.IADD R3, R0, 0x1, R27 ;  /* 0x000000010003e824 */ /* 0x000fe200078e021b */
[----:B------:R-:W0:Y:S01]  /*0100*/  @!P6 LDC.64 R28, c[0x0][0x390] ;  /* 0x0000e400ff1ceb82 */ /* 0x000e220000000a00 */
[----:B------:R-:W-:-:S05]  /*0110*/  @!P6 VIADD R27, R27, 0x80 ;  /* 0x000000801b1be836 */ /* 0x000fca0000000000 */
[----:B------:R-:W-:-:S13]  /*0120*/  ISETP.GE.U32.AND P5, PT, R27, R6, PT ;  /* 0x000000061b00720c */ /* 0x000fda0003fa6070 */
[----:B------:R-:W-:Y:S01]  /*0130*/  @!P5 IMAD.IADD R4, R0, 0x1, R27 ;  /* 0x000000010004d824 */ /* 0x000fe200078e021b */
[----:B------:R-:W1:Y:S01]  /*0140*/  @!P5 LDC.64 R16, c[0x0][0x390] ;  /* 0x0000e400ff10db82 */ /* 0x000e620000000a00 */
[----:B------:R-:W-:Y:S02]  /*0150*/  @!P5 VIADD R27, R27, 0x80 ;  /* 0x000000801b1bd836 */ /* 0x000fe40000000000 */
[----:B0-----:R-:W-:-:S03]  /*0160*/  @!P6 IMAD.WIDE.U32 R28, R3, 0x2, R28 ;  /* 0x00000002031ce825 */ /* 0x001fc600078e001c */
[C---:B------:R-:W-:Y:S02]  /*0170*/  ISETP.GE.U32.AND P4, PT, R27.reuse, R6, PT ;  /* 0x000000061b00720c */ /* 0x040fe40003f86070 */
[----:B------:R-:W5:Y:S11]  /*0180*/  @!P6 LDG.E.U16 R7, desc[UR6][R28.64] ;  /* 0x000000061c07e981 */ /* 0x000f76000c1e1500 */
[----:B------:R-:W-:Y:S01]  /*0190*/  @!P4 IMAD.IADD R25, R0, 0x1, R27 ;  /* 0x000000010019c824 */ /* 0x000fe200078e021b */
[----:B------:R-:W0:Y:S01]  /*01a0*/  @!P4 LDC.64 R8, c[0x0][0x390] ;  /* 0x0000e400ff08cb82 */ /* 0x000e220000000a00 */
[----:B------:R-:W-:-:S05]  /*01b0*/  @!P4 VIADD R27, R27, 0x80 ;  /* 0x000000801b1bc836 */ /* 0x000fca0000000000 */
[----:B------:R-:W-:-:S13]  /*01c0*/  ISETP.GE.U32.AND P3, PT, R27, R6, PT ;  /* 0x000000061b00720c */ /* 0x000fda0003f66070 */
[----:B------:R-:W-:Y:S01]  /*01d0*/  @!P3 IMAD.IADD R23, R0, 0x1, R27 ;  /* 0x000000010017b824 */ /* 0x000fe200078e021b */
[----:B------:R-:W2:Y:S01]  /*01e0*/  @!P3 LDC.64 R10, c[0x0][0x390] ;  /* 0x0000e400ff0abb82 */ /* 0x000ea20000000a00 */
[----:B------:R-:W-:-:S05]  /*01f0*/  @!P3 VIADD R27, R27, 0x80 ;  /* 0x000000801b1bb836 */ /* 0x000fca0000000000 */
[----:B------:R-:W-:-:S13]  /*0200*/  ISETP.GE.U32.AND P2, PT, R27, R6, PT ;  /* 0x000000061b00720c */ /* 0x000fda0003f46070 */
[----:B------:R-:W-:Y:S01]  /*0210*/  @!P2 IMAD.IADD R21, R0, 0x1, R27 ;  /* 0x000000010015a824 */ /* 0x000fe200078e021b */
[----:B------:R-:W3:Y:S01]  /*0220*/  @!P2 LDC.64 R12, c[0x0][0x390] ;  /* 0x0000e400ff0cab82 */ /* 0x000ee20000000a00 */
[----:B------:R-:W-:Y:S02]  /*0230*/  @!P2 VIADD R27, R27, 0x80 ;  /* 0x000000801b1ba836 */ /* 0x000fe40000000000 */
[----:B--2---:R-:W-:-:S03]  /*0240*/  @!P3 IMAD.WIDE.U32 R10, R23, 0x2, R10 ;  /* 0x00000002170ab825 */ /* 0x004fc600078e000a */
[----:B------:R-:W-:Y:S02]  /*0250*/  ISETP.GE.U32.AND P1, PT, R27, R6, PT ;  /* 0x000000061b00720c */ /* 0x000fe40003f26070 */
[----:B------:R-:W2:Y:S01]  /*0260*/  @!P0 LDC.64 R22, c[0x0][0x390] ;  /* 0x0000e400ff168b82 */ /* 0x000ea20000000a00 */
[----:B-1----:R-:W-:Y:S01]  /*0270*/  @!P5 IMAD.WIDE.U32 R16, R4, 0x2, R16 ;  /* 0x000000020410d825 */ /* 0x002fe200078e0010 */
[----:B------:R-:W-:-:S06]  /*0280*/  PRMT R4, RZ, 0x7610, R4 ;  /* 0x00007610ff047816 */ /* 0x000fcc0000000004 */
[----:B------:R1:W5:Y:S03]  /*0290*/  @!P5 LDG.E.U16 R4, desc[UR6][R16.64] ;  /* 0x000000061004d981 */ /* 0x000366000c1e1500 */
[----:B------:R-:W-:Y:S01]  /*02a0*/  @!P1 IMAD.IADD R19, R0, 0x1, R27 ;  /* 0x0000000100139824 */ /* 0x000fe200078e021b */
[----:B------:R-:W4:Y:S01]  /*02b0*/  @!P1 LDC.64 R14, c[0x0][0x390] ;  /* 0x0000e400ff0e9b82 */ /* 0x000f220000000a00 */
[----:B------:R-:W-:-:S05]  /*02c0*/  @!P1 VIADD R27, R27, 0x80 ;  /* 0x000000801b1b9836 */ /* 0x000fca0000000000 */
[----:B------:R-:W-:Y:S01]  /*02d0*/  ISETP.GE.U32.AND P6, PT, R27, R6, PT ;  /* 0x000000061b00720c */ /* 0x000fe20003fc6070 */
[----:B-1----:R-:W-:-:S04]  /*02e0*/  @!P0 IMAD.IADD R17, R0, 0x1, R5 ;  /* 0x0000000100118824 */ /* 0x002fc800078e0205 */
[----:B--2---:R-:W-:Y:S01]  /*02f0*/  @!P0 IMAD.WIDE.U32 R22, R17, 0x2, R22 ;  /* 0x0000000211168825 */ /* 0x004fe200078e0016 */
[----:B------:R-:W-:-:S07]  /*0300*/  PRMT R17, RZ, 0x7610, R17 ;  /* 0x00007610ff117816 */ /* 0x000fce0000000011 */
[----:B------:R-:W1:Y:S01]  /*0310*/  @!P6 LDC.64 R2, c[0x0][0x390] ;  /* 0x0000e400ff02eb82 */ /* 0x000e620000000a00 */
[----:B------:R-:W5:Y:S01]  /*0320*/  @!P0 LDG.E.U16 R17, desc[UR6][R22.64] ;  /* 0x0000000616118981 */ /* 0x000f62000c1e1500 */
[----:B------:R-:W-:Y:S01]  /*0330*/  ISETP.GE.U32.AND P0, PT, R5, R6, PT ;  /* 0x000000060500720c */ /* 0x000fe20003f06070 */
[----:B---3--:R-:W-:Y:S01]  /*0340*/  @!P2 IMAD.WIDE.U32 R12, R21, 0x2, R12 ;  /* 0x00000002150ca825 */ /* 0x008fe200078e000c */
[----:B------:R-:W-:-:S03]  /*0350*/  PRMT R21, RZ, 0x7610, R21 ;  /* 0x00007610ff157816 */ /* 0x000fc60000000015 */
[----:B0-----:R-:W-:-:S05]  /*0360*/  @!P4 IMAD.WIDE.U32 R8, R25, 0x2, R8 ;  /* 0x000000021908c825 */ /* 0x001fca00078e0008 */
[----:B------:R0:W5:Y:S01]  /*0370*/  @!P4 LDG.E.U16 R21, desc[UR6][R8.64] ;  /* 0x000000060815c981 */ /* 0x000162000c1e1500 */
[----:B------:R-:W-:Y:S01]  /*0380*/  @!P6 IMAD.IADD R27, R0, 0x1, R27 ;  /* 0x00000001001be824 */ /* 0x000fe200078e021b */
[----:B------:R-:W-:Y:S01]  /*0390*/  PRMT R20, RZ, 0x7610, R20 ;  /* 0x00007610ff147816 */ /* 0x000fe20000000014 */
[----:B----4-:R-:W-:Y:S01]  /*03a0*/  @!P1 IMAD.WIDE.U32 R14, R19, 0x2, R14 ;  /* 0x00000002130e9825 */ /* 0x010fe200078e000e */
[----:B0-----:R-:W0:Y:S01]  /*03b0*/  @!P0 LDC.64 R8, c[0x0][0x388] ;  /* 0x0000e200ff088b82 */ /* 0x001e220000000a00 */
[----:B------:R-:W-:Y:S02]  /*03c0*/  PRMT R16, RZ, 0x7610, R16 ;  /* 0x00007610ff107816 */ /* 0x000fe40000000010 */
[----:B-1----:R-:W-:Y:S01]  /*03d0*/  @!P6 IMAD.WIDE.U32 R2, R27, 0x2, R2 ;  /* 0x000000021b02e825 */ /* 0x002fe200078e0002 */
[----:B------:R-:W-:Y:S01]  /*03e0*/  PRMT R18, RZ, 0x7610, R18 ;  /* 0x00007610ff127816 */ /* 0x000fe20000000012 */
[----:B------:R1:W5:Y:S01]  /*03f0*/  @!P3 LDG.E.U16 R20, desc[UR6][R10.64] ;  /* 0x000000060a14b981 */ /* 0x000362000c1e1500 */
[----:B------:R-:W-:-:S03]  /*0400*/  PRMT R19, RZ, 0x7610, R19 ;  /* 0x00007610ff137816 */ /* 0x000fc60000000013 */
[----:B------:R2:W5:Y:S01]  /*0410*/  @!P6 LDG.E.U16 R16, desc[UR6][R2.64] ;  /* 0x000000060210e981 */ /* 0x000562000c1e1500 */
[----:B------:R-:W-:Y:S03]  /*0420*/  BSSY.RECONVERGENT B0, `(.L_x_602) ;  /* 0x0000021000007945 */ /* 0x000fe60003800200 */
[----:B------:R3:W5:Y:S01]  /*0430*/  @!P1 LDG.E.U16 R18, desc[UR6][R14.64] ;  /* 0x000000060e129981 */ /* 0x000762000c1e1500 */
[----:B-1----:R-:W-:-:S03]  /*0440*/  VIADD R11, R5, 0x100 ;  /* 0x00000100050b7836 */ /* 0x002fc60000000000 */
[----:B------:R1:W5:Y:S01]  /*0450*/  @!P2 LDG.E.U16 R19, desc[UR6][R12.64] ;  /* 0x000000060c13a981 */ /* 0x000362000c1e1500 */
[C---:B--2---:R-:W-:Y:S02]  /*0460*/  VIADD R3, R5.reuse, 0x280 ;  /* 0x0000028005037836 */ /* 0x044fe40000000000 */
[----:B---3--:R-:W-:Y:S01]  /*0470*/  VIADD R15, R5, 0x200 ;  /* 0x00000200050f7836 */ /* 0x008fe20000000000 */
[-C--:B------:R-:W-:Y:S02]  /*0480*/  ISETP.GE.U32.AND P1, PT, R11, R6.reuse, PT ;  /* 0x000000060b00720c */ /* 0x080fe40003f26070 */
[C---:B-1----:R-:W-:Y:S01]  /*0490*/  IADD3 R13, PT, PT, R5.reuse, 0x180, RZ ;  /* 0x00000180050d7810 */ /* 0x042fe20007ffe0ff */
[----:B------:R-:W-:Y:S01]  /*04a0*/  VIADD R11, R5, 0x80 ;  /* 0x00000080050b7836 */ /* 0x000fe20000000000 */
[-C--:B------:R-:W-:Y:S01]  /*04b0*/  ISETP.GE.U32.AND P4, PT, R3, R6.reuse, PT ;  /* 0x000000060300720c */ /* 0x080fe20003f86070 */
[----:B------:R-:W-:Y:S01]  /*04c0*/  VIADD R3, R5, 0x300 ;  /* 0x0000030005037836 */ /* 0x000fe20000000000 */
[----:B------:R-:W-:-:S02]  /*04d0*/  ISETP.GE.U32.AND P2, PT, R13, R6, PT ;  /* 0x000000060d00720c */ /* 0x000fc40003f46070 */
[----:B------:R-:W-:Y:S01]  /*04e0*/  ISETP.GE.U32.AND P3, PT, R15, R6, PT ;  /* 0x000000060f00720c */ /* 0x000fe20003f66070 */
[----:B0-----:R-:W-:-:S12]  /*04f0*/  @P0 BRA `(.L_x_603) ;  /* 0x00000000004c0947 */ /* 0x001fd80003800000 */
        /* <DEDUP_REMOVED lines=17> */
[----:B------:R-:W-:-:S04]  /*0610*/  FSEL R10, R10, +INF , P5 ;  /* 0x7f8000000a0a7808 */ /* 0x000fc80002800000 */
[----:B------:R-:W-:-:S07]  /*0620*/  F2FP.BF16.F32.PACK_AB R10, RZ, R10 ;  /* 0x0000000aff0a723e */ /* 0x000fce00000010ff */
.L_x_603:
[----:B------:R-:W-:Y:S05]  /*0630*/  BSYNC.RECONVERGENT B0 ;  /* 0x0000000000007941 */ /* 0x000fea0003800200 */
.L_x_602:
[-C--:B------:R-:W-:Y:S01]  /*0640*/  ISETP.GE.U32.AND P6, PT, R11, R6.reuse, PT ;  /* 0x000000060b00720c */ /* 0x080fe20003fc6070 */
[----:B------:R-:W-:Y:S01]  /*0650*/  BSSY.RECONVERGENT B0, `(.L_x_604) ;  /* 0x0000017000007945 */ /* 0x000fe20003800200 */
[----:B------:R-:W-:Y:S01]  /*0660*/  ISETP.GE.U32.AND P5, PT, R3, R6, PT ;  /* 0x000000060300720c */ /* 0x000fe20003fa6070 */
[----:B------:R-:W-:-:S10]  /*0670*/  VIADD R3, R5, 0x380 ;  /* 0x0000038005037836 */ /* 0x000fd40000000000 */
        /* <DEDUP_REMOVED lines=20> */
.L_x_605:
[----:B------:R-:W-:Y:S05]  /*07c0*/  BSYNC.RECONVERGENT B0 ;  /* 0x0000000000007941 */ /* 0x000fea0003800200 */
.L_x_604:
[----:B------:R-:W-:Y:S01]  /*07d0*/  ISETP.GE.U32.AND P6, PT, R3, R6, PT ;  /* 0x000000060300720c */ /* 0x000fe20003fc6070 */
[----:B------:R-:W-:Y:S01]  /*07e0*/  @!P0 IMAD.IADD R3, R0, 0x1, R5 ;  /* 0x0000000100038824 */ /* 0x000fe200078e0205 */
[----:B------:R-:W-:Y:S03]  /*07f0*/  BSSY.RECONVERGENT B0, `(.L_x_606) ;  /* 0x0000016000007945 */ /* 0x000fe60003800200 */
[----:B------:R-:W-:Y:S01]  /*0800*/  @!P0 IMAD.WIDE.U32 R2, R3, 0x2, R8 ;  /* 0x0000000203028825 */ /* 0x000fe200078e0008 */
[----:B------:R-:W-:Y:S07]  /*0810*/  @P1 BRA `(.L_x_607) ;  /* 0x00000000004c1947 */ /* 0x000fee0003800000 */
        /* <DEDUP_REMOVED lines=19> */
.L_x_607:
[----:B------:R-:W-:Y:S05]  /*0950*/  BSYNC.RECONVERGENT B0 ;  /* 0x0000000000007941 */ /* 0x000fea0003800200 */
.L_x_606:
        /* <DEDUP_REMOVED lines=21> */
.L_x_609:
[----:B------:R-:W-:Y:S05]  /*0ab0*/  BSYNC.RECONVERGENT B0 ;  /* 0x0000000000007941 */ /* 0x000fea0003800200 */
.L_x_608:
        /* <DEDUP_REMOVED lines=21> */
.L_x_611:
[----:B------:R-:W-:Y:S05]  /*0c10*/  BSYNC.RECONVERGENT B0 ;  /* 0x0000000000007941 */ /* 0x000fea0003800200 */
.L_x_610:
        /* <DEDUP_REMOVED lines=21> */
.L_x_613:
[----:B------:R-:W-:Y:S05]  /*0d70*/  BSYNC.RECONVERGENT B0 ;  /* 0x0000000000007941 */ /* 0x000fea0003800200 */
.L_x_612:
        /* <DEDUP_REMOVED lines=21> */
.L_x_615:
[----:B------:R-:W-:Y:S05]  /*0ed0*/  BSYNC.RECONVERGENT B0 ;  /* 0x0000000000007941 */ /* 0x000fea0003800200 */
.L_x_614:
        /* <DEDUP_REMOVED lines=21> */
.L_x_617:
[----:B------:R-:W-:Y:S05]  /*1030*/  BSYNC.RECONVERGENT B0 ;  /* 0x0000000000007941 */ /* 0x000fea0003800200 */
.L_x_616:
[----:B------:R-:W-:Y:S01]  /*1040*/  @!P0 IMAD.MOV.U32 R5, RZ, RZ, R11 ;  /* 0x000000ffff058224 */ /* 0x000fe200078e000b */
[----:B------:R0:W-:Y:S01]  /*1050*/  @!P0 STG.E.U16 desc[UR6][R2.64], R10 ;  /* 0x0000000a02008986 */ /* 0x0001e2000c101506 */
[----:B------:R-:W-:Y:S04]  /*1060*/  BSSY.RECONVERGENT B0, `(.L_x_618) ;  /* 0x000002d000007945 */ /* 0x000fe80003800200 */
[----:B------:R-:W-:Y:S01]  /*1070*/  BSSY.RELIABLE B1, `(.L_x_619) ;  /* 0x0000025000017945 */ /* 0x000fe20003800100 */
[----:B------:R-:W-:-:S13]  /*1080*/  ISETP.GE.U32.AND P0, PT, R5, R6, PT ;  /* 0x000000060500720c */ /* 0x000fda0003f06070 */
[----:B0-----:R-:W-:Y:S05]  /*1090*/  @P0 BRA `(.L_x_620) ;  /* 0x0000000000300947 */ /* 0x001fea0003800000 */
[----:B------:R-:W0:Y:S01]  /*10a0*/  LDC.64 R2, c[0x0][0x388] ;  /* 0x0000e200ff027b82 */ /* 0x000e220000000a00 */
[----:B------:R-:W-:Y:S02]  /*10b0*/  IMAD.IADD R11, R0, 0x1, R5 ;  /* 0x00000001000b7824 */ /* 0x000fe400078e0205 */
[----:B------:R-:W-:-:S05]  /*10c0*/  VIADD R5, R5, 0x80 ;  /* 0x0000008005057836 */ /* 0x000fca0000000000 */
[----:B------:R-:W-:Y:S01]  /*10d0*/  ISETP.GE.U32.AND P0, PT, R5, R6, PT ;  /* 0x000000060500720c */ /* 0x000fe20003f06070 */
[----:B0-----:R-:W-:-:S05]  /*10e0*/  IMAD.WIDE.U32 R2, R11, 0x2, R2 ;  /* 0x000000020b027825 */ /* 0x001fca00078e0002 */
[----:B------:R0:W-:Y:S07]  /*10f0*/  STG.E.U16 desc[UR6][R2.64], R12 ;  /* 0x0000000c02007986 */ /* 0x0001ee000c101506 */
[----:B------:R-:W-:Y:S05]  /*1100*/  @P0 BRA `(.L_x_621) ;  /* 0x0000000000300947 */ /* 0x000fea0003800000 */
[----:B0-----:R-:W0:Y:S01]  /*1110*/  LDC.64 R2, c[0x0][0x388] ;  /* 0x0000e200ff027b82 */ /* 0x001e220000000a00 */
[----:B------:R-:W-:Y:S02]  /*1120*/  IMAD.IADD R11, R0, 0x1, R5 ;  /* 0x00000001000b7824 */ /* 0x000fe400078e0205 */
[----:B------:R-:W-:Y:S02]  /*1130*/  VIADD R5, R5, 0x80 ;  /* 0x0000008005057836 */ /* 0x000fe40000000000 */
[----:B0-----:R-:W-:-:S05]  /*1140*/  IMAD.WIDE.U32 R2, R11, 0x2, R2 ;  /* 0x000000020b027825 */ /* 0x001fca00078e0002 */
[----:B------:R0:W-:Y:S02]  /*1150*/  STG.E.U16 desc[UR6][R2.64], R13 ;  /* 0x0000000d02007986 */ /* 0x0001e4000c101506 */
.L_x_620:
[----:B------:R-:W-:-:S13]  /*1160*/  ISETP.GE.U32.AND P0, PT, R5, R6, PT ;  /* 0x000000060500720c */ /* 0x000fda0003f06070 */
[----:B------:R-:W-:Y:S05]  /*1170*/  @P0 BRA `(.L_x_622) ;  /* 0x0000000000300947 */ /* 0x000fea0003800000 */
[----:B0-----:R-:W0:Y:S01]  /*1180*/  LDC.64 R2, c[0x0][0x388] ;  /* 0x0000e200ff027b82 */ /* 0x001e220000000a00 */
[----:B------:R-:W-:Y:S02]  /*1190*/  IMAD.IADD R11, R0, 0x1, R5 ;  /* 0x00000001000b7824 */ /* 0x000fe400078e0205 */
[----:B------:R-:W-:Y:S02]  /*11a0*/  VIADD R5, R5, 0x80 ;  /* 0x0000008005057836 */ /* 0x000fe40000000000 */
[----:B0-----:R-:W-:-:S05]  /*11b0*/  IMAD.WIDE.U32 R2, R11, 0x2, R2 ;  /* 0x000000020b027825 */ /* 0x001fca00078e0002 */
[----:B------:R1:W-:Y:S02]  /*11c0*/  STG.E.U16 desc[UR6][R2.64], R14 ;  /* 0x0000000e02007986 */ /* 0x0003e4000c101506 */
.L_x_621:
[----:B------:R-:W-:-:S13]  /*11d0*/  ISETP.GE.U32.AND P0, PT, R5, R6, PT ;  /* 0x000000060500720c */ /* 0x000fda0003f06070 */
[----:B------:R-:W-:Y:S05]  /*11e0*/  @P0 BRA `(.L_x_623) ;  /* 0x0000000000340947 */ /* 0x000fea0003800000 */
[----:B01----:R-:W0:Y:S01]  /*11f0*/  LDC.64 R2, c[0x0][0x388] ;  /* 0x0000e200ff027b82 */ /* 0x003e220000000a00 */
[----:B------:R-:W-:Y:S02]  /*1200*/  IMAD.IADD R11, R0, 0x1, R5 ;  /* 0x00000001000b7824 */ /* 0x000fe400078e0205 */
[----:B------:R-:W-:Y:S02]  /*1210*/  VIADD R5, R5, 0x80 ;  /* 0x0000008005057836 */ /* 0x000fe40000000000 */
[----:B0-----:R-:W-:-:S05]  /*1220*/  IMAD.WIDE.U32 R2, R11, 0x2, R2 ;  /* 0x000000020b027825 */ /* 0x001fca00078e0002 */
[----:B-----5:R1:W-:Y:S02]  /*1230*/  STG.E.U16 desc[UR6][R2.64], R7 ;  /* 0x0000000702007986 */ /* 0x0203e4000c101506 */
.L_x_622:
[----:B------:R-:W-:-:S13]  /*1240*/  ISETP.GE.U32.AND P0, PT, R5, R6, PT ;  /* 0x000000060500720c */ /* 0x000fda0003f06070 */
[----:B------:R-:W-:Y:S05]  /*1250*/  @P0 BREAK.RELIABLE B1 ;  /* 0x0000000000010942 */ /* 0x000fea0003800100 */
[----:B------:R-:W-:Y:S05]  /*1260*/  @P0 BRA `(.L_x_624) ;  /* 0x0000000000300947 */ /* 0x000fea0003800000 */
[----:B01----:R-:W0:Y:S01]  /*1270*/  LDC.64 R2, c[0x0][0x388] ;  /* 0x0000e200ff027b82 */ /* 0x003e220000000a00 */
[----:B-----5:R-:W-:Y:S02]  /*1280*/  IMAD.IADD R7, R0, 0x1, R5 ;  /* 0x0000000100077824 */ /* 0x020fe400078e0205 */
[----:B------:R-:W-:Y:S02]  /*1290*/  VIADD R5, R5, 0x80 ;  /* 0x0000008005057836 */ /* 0x000fe40000000000 */
[----:B0-----:R-:W-:-:S05]  /*12a0*/  IMAD.WIDE.U32 R2, R7, 0x2, R2 ;  /* 0x0000000207027825 */ /* 0x001fca00078e0002 */
[----:B------:R2:W-:Y:S02]  /*12b0*/  STG.E.U16 desc[UR6][R2.64], R4 ;  /* 0x0000000402007986 */ /* 0x0005e4000c101506 */
.L_x_623:
[----:B------:R-:W-:Y:S05]  /*12c0*/  BSYNC.RELIABLE B1 ;  /* 0x0000000000017941 */ /* 0x000fea0003800100 */
.L_x_619:
[----:B------:R-:W-:-:S13]  /*12d0*/  ISETP.GE.U32.AND P0, PT, R5, R6, PT ;  /* 0x000000060500720c */ /* 0x000fda0003f06070 */
[----:B012---:R-:W0:Y:S01]  /*12e0*/  @!P0 LDC.64 R2, c[0x0][0x388] ;  /* 0x0000e200ff028b82 */ /* 0x007e220000000a00 */
[----:B-----5:R-:W-:Y:S01]  /*12f0*/  @!P0 IADD3 R7, PT, PT, R0, R5, RZ ;  /* 0x0000000500078210 */ /* 0x020fe20007ffe0ff */
[----:B------:R-:W-:-:S04]  /*1300*/  @!P0 VIADD R5, R5, 0x80 ;  /* 0x0000008005058836 */ /* 0x000fc80000000000 */
[----:B0-----:R-:W-:-:S05]  /*1310*/  @!P0 IMAD.WIDE.U32 R2, R7, 0x2, R2 ;  /* 0x0000000207028825 */ /* 0x001fca00078e0002 */
[----:B------:R2:W-:Y:S02]  /*1320*/  @!P0 STG.E.U16 desc[UR6][R2.64], R9 ;  /* 0x0000000902008986 */ /* 0x0005e4000c101506 */
.L_x_624:
[----:B------:R-:W-:Y:S05]  /*1330*/  BSYNC.RECONVERGENT B0 ;  /* 0x0000000000007941 */ /* 0x000fea0003800200 */
.L_x_618:
[----:B------:R-:W-:Y:S05]  /*1340*/  WARPSYNC.ALL ;  /* 0x0000000000007948 */ /* 0x000fea0003800000 */
[----:B------:R-:W-:-:S13]  /*1350*/  ISETP.GE.U32.AND P0, PT, R5, R6, PT ;  /* 0x000000060500720c */ /* 0x000fda0003f06070 */
[----:B------:R-:W-:Y:S05]  /*1360*/  @P0 EXIT ;  /* 0x000000000000094d */ /* 0x000fea0003800000 */
[----:B012---:R-:W0:Y:S01]  /*1370*/  LDC.64 R2, c[0x0][0x388] ;  /* 0x0000e200ff027b82 */ /* 0x007e220000000a00 */
[----:B------:R-:W-:-:S04]  /*1380*/  IMAD.IADD R5, R0, 0x1, R5 ;  /* 0x0000000100057824 */ /* 0x000fc800078e0205 */
[----:B0-----:R-:W-:-:S05]  /*1390*/  IMAD.WIDE.U32 R2, R5, 0x2, R2 ;  /* 0x0000000205027825 */ /* 0x001fca00078e0002 */
[----:B------:R-:W-:Y:S01]  /*13a0*/  STG.E.U16 desc[UR6][R2.64], R8 ;  /* 0x0000000802007986 */ /* 0x000fe2000c101506 */
[----:B------:R-:W-:Y:S05]  /*13b0*/  EXIT ;  /* 0x000000000000794d */ /* 0x000fea0003800000 */
.L_x_601:
[----:B------:R-:W0:Y:S01]  /*13c0*/  S2R R5, SR_TID.X ;  /* 0x0000000000057919 */ /* 0x000e220000002100 */
[----:B------:R-:W1:Y:S02]  /*13d0*/  LDC.64 R2, c[0x0][0x390] ;  /* 0x0000e400ff027b82 */ /* 0x000e640000000a00 */
[----:B-1----:R-:W-:-:S04]  /*13e0*/  IMAD.WIDE.U32 R2, R0, 0x2, R2 ;  /* 0x0000000200027825 */ /* 0x002fc800078e0002 */
[----:B0-----:R-:W-:-:S05]  /*13f0*/  IMAD.WIDE.U32 R12, R5, 0x4, R2 ;  /* 0x00000004050c7825 */ /* 0x001fca00078e0002 */
[----:B------:R-:W2:Y:S04]  /*1400*/  LDG.E R2, desc[UR6][R12.64] ;  /* 0x000000060c027981 */ /* 0x000ea8000c1e1900 */
[----:B------:R-:W3:Y:S04]  /*1410*/  LDG.E R8, desc[UR6][R12.64+0x200] ;  /* 0x000200060c087981 */ /* 0x000ee8000c1e1900 */
[----:B------:R-:W4:Y:S04]  /*1420*/  LDG.E R7, desc[UR6][R12.64+0x400] ;  /* 0x000400060c077981 */ /* 0x000f28000c1e1900 */
[----:B------:R0:W5:Y:S01]  /*1430*/  LDG.E R3, desc[UR6][R12.64+0x600] ;  /* 0x000600060c037981 */ /* 0x000162000c1e1900 */
[----:B------:R-:W-:Y:S01]  /*1440*/  USHF.L.U32 UR5, UR4, 0x10, URZ ;  /* 0x0000001004057899 */ /* 0x000fe200080006ff */
[C---:B--2---:R-:W-:Y:S01]  /*1450*/  IMAD.U32 R6, R2.reuse, 0x10000, RZ ;  /* 0x0001000002067824 */ /* 0x044fe200078e00ff */
[----:B------:R-:W-:-:S04]  /*1460*/  PRMT R4, R2, 0x7632, R4 ;  /* 0x0000763202047816 */ /* 0x000fc80000000004 */
[----:B------:R-:W-:Y:S01]  /*1470*/  FADD.FTZ R2, -RZ, |UR5| ;  /* 0x40000005ff027e21 */ /* 0x000fe20008010100 */
[----:B------:R-:W-:Y:S01]  /*1480*/  FADD.FTZ R9, |R6|, -RZ ;  /* 0x800000ff06097221 */ /* 0x000fe20000010200 */
[----:B------:R-:W-:-:S04]  /*1490*/  IMAD.U32 R4, R4, 0x10000, RZ ;  /* 0x0001000004047824 */ /* 0x000fc800078e00ff */
[-C--:B------:R-:W-:Y:S01]  /*14a0*/  VIMNMX R6, PT, PT, R2, R9.reuse, !PT ;  /* 0x0000000902067248 */ /* 0x080fe20007fe0100 */
[----:B------:R-:W-:Y:S01]  /*14b0*/  FADD.FTZ R17, |R4|, -RZ ;  /* 0x800000ff04117221 */ /* 0x000fe20000010200 */
[----:B------:R-:W-:Y:S01]  /*14c0*/  VIMNMX R10, PT, PT, R2, R9, PT ;  /* 0x00000009020a7248 */ /* 0x000fe20003fe0100 */
[----:B---3--:R-:W-:Y:S01]  /*14d0*/  IMAD.U32 R4, R8, 0x10000, RZ ;  /* 0x0001000008047824 */ /* 0x008fe200078e00ff */
[----:B------:R-:W-:Y:S02]  /*14e0*/  LOP3.LUT R11, R6, 0xfe000000, RZ, 0xc0, !PT ;  /* 0xfe000000060b7812 */ /* 0x000fe400078ec0ff */
[----:B------:R-:W-:Y:S01]  /*14f0*/  VIMNMX R9, PT, PT, R2, R17, !PT ;  /* 0x0000001102097248 */ /* 0x000fe20007fe0100 */
[----:B------:R-:W-:Y:S01]  /*1500*/  FADD.FTZ R19, |R4|, -RZ ;  /* 0x800000ff04137221 */ /* 0x000fe20000010200 */
[----:B------:R-:W-:Y:S02]  /*1510*/  LOP3.LUT R15, R11, 0x7e800000, RZ, 0x3c, !PT ;  /* 0x7e8000000b0f7812 */ /* 0x000fe400078e3cff */
[----:B0-----:R-:W-:-:S02]  /*1520*/  LOP3.LUT R12, R9, 0xfe000000, RZ, 0xc0, !PT ;  /* 0xfe000000090c7812 */ /* 0x001fc400078ec0ff */
[----:B------:R-:W-:Y:S01]  /*1530*/  VIMNMX R13, PT, PT, R2, R17, PT ;  /* 0x00000011020d7248 */ /* 0x000fe20003fe0100 */
[-C--:B------:R-:W-:Y:S01]  /*1540*/  FMUL.FTZ R4, R10, R15.reuse ;  /* 0x0000000f0a047220 */ /* 0x080fe20000410000 */
[----:B------:R-:W-:Y:S01]  /*1550*/  LOP3.LUT R14, R12, 0x7e800000, RZ, 0x3c, !PT ;  /* 0x7e8000000c0e7812 */ /* 0x000fe200078e3cff */
[----:B------:R-:W-:Y:S01]  /*1560*/  FMUL.FTZ R15, R6, R15 ;  /* 0x0000000f060f7220 */ /* 0x000fe20000410000 */
[----:B------:R-:W-:Y:S01]  /*1570*/  FSETP.NEU.FTZ.AND P0, PT, R10, RZ, PT ;  /* 0x000000ff0a00720b */ /* 0x000fe20003f1d000 */
[----:B------:R-:W-:Y:S01]  /*1580*/  FMUL.FTZ R4, R4, R4 ;  /* 0x0000000404047220 */ /* 0x000fe20000410000 */
[C---:B------:R-:W-:Y:S01]  /*1590*/  FSETP.NEU.FTZ.AND P2, PT, R13.reuse, RZ, PT ;  /* 0x000000ff0d00720b */ /* 0x040fe20003f5d000 */
[-C--:B------:R-:W-:Y:S01]  /*15a0*/  FMUL.FTZ R17, R13, R14.reuse ;  /* 0x0000000e0d117220 */ /* 0x080fe20000410000 */
[----:B------:R-:W-:Y:S01]  /*15b0*/  LOP3.LUT R11, R11, 0x800000, RZ, 0xfc, !PT ;  /* 0x008000000b0b7812 */ /* 0x000fe200078efcff */
[----:B------:R-:W-:Y:S01]  /*15c0*/  FFMA.FTZ R16, R15, R15, R4 ;  /* 0x0000000f0f107223 */ /* 0x000fe20000010004 */
[----:B------:R-:W-:Y:S01]  /*15d0*/  VIMNMX R4, PT, PT, R2, R19, !PT ;  /* 0x0000001302047248 */ /* 0x000fe20007fe0100 */
[----:B------:R-:W-:Y:S01]  /*15e0*/  FMUL.FTZ R15, R9, R14 ;  /* 0x0000000e090f7220 */ /* 0x000fe20000410000 */
[----:B------:R-:W-:Y:S01]  /*15f0*/  FMUL.FTZ R18, R17, R17 ;  /* 0x0000001111127220 */ /* 0x000fe20000410000 */
[----:B------:R-:W-:Y:S01]  /*1600*/  FSETP.NEU.FTZ.AND P1, PT, R10, +INF , PT ;  /* 0x7f8000000a00780b */ /* 0x000fe20003f3d000 */
[----:B----4-:R-:W-:Y:S01]  /*1610*/  IMAD.U32 R10, R7, 0x10000, RZ ;  /* 0x00010000070a7824 */ /* 0x010fe200078e00ff */
[----:B------:R-:W-:Y:S01]  /*1620*/  LOP3.LUT R14, R4, 0xfe000000, RZ, 0xc0, !PT ;  /* 0xfe000000040e7812 */ /* 0x000fe200078ec0ff */
[----:B------:R-:W-:Y:S01]  /*1630*/  FFMA.FTZ R18, R15, R15, R18 ;  /* 0x0000000f0f127223 */ /* 0x000fe20000010012 */
[----:B------:R-:W-:Y:S01]  /*1640*/  VIMNMX R15, PT, PT, R2, R19, PT ;  /* 0x00000013020f7248 */ /* 0x000fe20003fe0100 */
[----:B------:R-:W0:Y:S01]  /*1650*/  MUFU.SQRT R16, R16 ;  /* 0x0000001000107308 */ /* 0x000e220000002000 */
[----:B------:R-:W-:-:S05]  /*1660*/  LOP3.LUT R17, R14, 0x7e800000, RZ, 0x3c, !PT ;  /* 0x7e8000000e117812 */ /* 0x000fca00078e3cff */
[-C--:B------:R-:W-:Y:S01]  /*1670*/  FMUL.FTZ R19, R15, R17.reuse ;  /* 0x000000110f137220 */ /* 0x080fe20000410000 */
[----:B------:R-:W-:Y:S01]  /*1680*/  FMUL.FTZ R17, R4, R17 ;  /* 0x0000001104117220 */ /* 0x000fe20000410000 */
[----:B------:R-:W1:Y:S02]  /*1690*/  MUFU.SQRT R18, R18 ;  /* 0x0000001200127308 */ /* 0x000e640000002000 */
[----:B------:R-:W-:-:S04]  /*16a0*/  FMUL.FTZ R20, R19, R19 ;  /* 0x0000001313147220 */ /* 0x000fc80000410000 */
[----:B------:R-:W-:Y:S01]  /*16b0*/  FFMA.FTZ R20, R17, R17, R20 ;  /* 0x0000001111147223 */ /* 0x000fe20000010014 */
[----:B------:R-:W-:Y:S01]  /*16c0*/  LOP3.LUT R17, R12, 0x800000, RZ, 0xfc, !PT ;  /* 0x008000000c117812 */ /* 0x000fe200078efcff */
[----:B-----5:R-:W-:Y:S01]  /*16d0*/  IMAD.U32 R12, R3, 0x10000, RZ ;  /* 0x00010000030c7824 */ /* 0x020fe200078e00ff */
[----:B------:R-:W-:Y:S01]  /*16e0*/  PRMT R3, R8, 0x7632, R3 ;  /* 0x0000763208037816 */ /* 0x000fe20000000003 */
[----:B0-----:R-:W-:Y:S01]  /*16f0*/  @P0 FMUL.FTZ R6, R16, R11 ;  /* 0x0000000b10060220 */ /* 0x001fe20000410000 */
[----:B------:R-:W-:Y:S01]  /*1700*/  FSETP.NEU.FTZ.AND P0, PT, R13, +INF , PT ;  /* 0x7f8000000d00780b */ /* 0x000fe20003f1d000 */
[----:B------:R-:W0:Y:S01]  /*1710*/  MUFU.SQRT R20, R20 ;  /* 0x0000001400147308 */ /* 0x000e220000002000 */
[----:B------:R-:W-:Y:S01]  /*1720*/  FADD.FTZ R13, |R10|, -RZ ;  /* 0x800000ff0a0d7221 */ /* 0x000fe20000010200 */
[----:B------:R-:W-:Y:S01]  /*1730*/  LOP3.LUT R11, R14, 0x800000, RZ, 0xfc, !PT ;  /* 0x008000000e0b7812 */ /* 0x000fe200078efcff */
[----:B------:R-:W-:Y:S01]  /*1740*/  FADD.FTZ R21, |R12|, -RZ ;  /* 0x800000ff0c157221 */ /* 0x000fe20000010200 */
[----:B------:R-:W-:Y:S01]  /*1750*/  FSEL R6, R6, +INF , P1 ;  /* 0x7f80000006067808 */ /* 0x000fe20000800000 */
[----:B-1----:R-:W-:Y:S01]  /*1760*/  @P2 FMUL.FTZ R9, R18, R17 ;  /* 0x0000001112092220 */ /* 0x002fe20000410000 */
[----:B------:R-:W-:Y:S01]  /*1770*/  FSETP.NEU.FTZ.AND P2, PT, R15, RZ, PT ;  /* 0x000000ff0f00720b */ /* 0x000fe20003f5d000 */
[----:B------:R-:W-:Y:S01]  /*1780*/  IMAD.U32 R17, R3, 0x10000, RZ ;  /* 0x0001000003117824 */ /* 0x000fe200078e00ff */
[----:B------:R-:W-:-:S02]  /*1790*/  VIMNMX R8, PT, PT, R2, R13, !PT ;  /* 0x0000000d02087248 */ /* 0x000fc40007fe0100 */
[----:B------:R-:W-:Y:S01]  /*17a0*/  FSEL R9, R9, +INF , P0 ;  /* 0x7f80000009097808 */ /* 0x000fe20000000000 */
[----:B------:R-:W-:Y:S01]  /*17b0*/  FADD.FTZ R17, |R17|, -RZ ;  /* 0x800000ff11117221 */ /* 0x000fe20000010200 */
[----:B------:R-:W-:Y:S02]  /*17c0*/  LOP3.LUT R19, R8, 0xfe000000, RZ, 0xc0, !PT ;  /* 0xfe00000008137812 */ /* 0x000fe400078ec0ff */
[----:B------:R-:W-:Y:S02]  /*17d0*/  F2FP.BF16.F32.PACK_AB R6, R9, R6 ;  /* 0x000000060906723e */ /* 0x000fe400000010ff */
[----:B------:R-:W-:Y:S02]  /*17e0*/  PRMT R9, R7, 0x7632, R9 ;  /* 0x0000763207097816 */ /* 0x000fe40000000009 */
[----:B------:R-:W-:Y:S01]  /*17f0*/  VIMNMX R7, PT, PT, R2, R21, !PT ;  /* 0x0000001502077248 */ /* 0x000fe20007fe0100 */
[----:B0-----:R-:W-:Y:S01]  /*1800*/  @P2 FMUL.FTZ R4, R20, R11 ;  /* 0x0000000b14042220 */ /* 0x001fe20000410000 */
[----:B------:R-:W-:-:S02]  /*1810*/  VIMNMX R11, PT, PT, R2, R13, PT ;  /* 0x0000000d020b7248 */ /* 0x000fc40003fe0100 */
[----:B------:R-:W-:Y:S02]  /*1820*/  LOP3.LUT R12, R19, 0x7e800000, RZ, 0x3c, !PT ;  /* 0x7e800000130c7812 */ /* 0x000fe400078e3cff */
[----:B------:R-:W-:Y:S01]  /*1830*/  FSETP.NEU.FTZ.AND P1, PT, R15, +INF , PT ;  /* 0x7f8000000f00780b */ /* 0x000fe20003f3d000 */
[----:B------:R-:W-:Y:S01]  /*1840*/  IMAD.U32 R15, R9, 0x10000, RZ ;  /* 0x00010000090f7824 */ /* 0x000fe200078e00ff */
[----:B------:R-:W-:Y:S01]  /*1850*/  LOP3.LUT R10, R7, 0xfe000000, RZ, 0xc0, !PT ;  /* 0xfe000000070a7812 */ /* 0x000fe200078ec0ff */
[-C--:B------:R-:W-:Y:S01]  /*1860*/  FMUL.FTZ R13, R11, R12.reuse ;  /* 0x0000000c0b0d7220 */ /* 0x080fe20000410000 */
[----:B------:R-:W-:Y:S01]  /*1870*/  VIMNMX R9, PT, PT, R2, R21, PT ;  /* 0x0000001502097248 */ /* 0x000fe20003fe0100 */
[----:B------:R-:W-:Y:S01]  /*1880*/  FADD.FTZ R15, |R15|, -RZ ;  /* 0x800000ff0f0f7221 */ /* 0x000fe20000010200 */
[----:B------:R-:W-:Y:S01]  /*1890*/  LOP3.LUT R16, R10, 0x7e800000, RZ, 0x3c, !PT ;  /* 0x7e8000000a107812 */ /* 0x000fe200078e3cff */
[----:B------:R-:W-:Y:S01]  /*18a0*/  FMUL.FTZ R14, R8, R12 ;  /* 0x0000000c080e7220 */ /* 0x000fe20000410000 */
[----:B------:R-:W-:Y:S01]  /*18b0*/  FMUL.FTZ R13, R13, R13 ;  /* 0x0000000d0d0d7220 */ /* 0x000fe20000410000 */
[----:B------:R-:W-:-:S02]  /*18c0*/  VIMNMX R12, PT, PT, R2, R17, !PT ;  /* 0x00000011020c7248 */ /* 0x000fc40007fe0100 */
[----:B------:R-:W-:Y:S01]  /*18d0*/  FMUL.FTZ R18, R9, R16 ;  /* 0x0000001009127220 */ /* 0x000fe20000410000 */
[----:B------:R-:W-:Y:S01]  /*18e0*/  FFMA.FTZ R24, R14, R14, R13 ;  /* 0x0000000e0e187223 */ /* 0x000fe2000001000d */
[----:B------:R-:W-:Y:S01]  /*18f0*/  PRMT R3, R3, 0x7632, R3 ;  /* 0x0000763203037816 */ /* 0x000fe20000000003 */
[----:B------:R-:W-:Y:S01]  /*1900*/  FMUL.FTZ R16, R7, R16 ;  /* 0x0000001007107220 */ /* 0x000fe20000410000 */
[----:B------:R-:W-:Y:S01]  /*1910*/  VIMNMX R13, PT, PT, R2, R15, !PT ;  /* 0x0000000f020d7248 */ /* 0x000fe20007fe0100 */
[----:B------:R-:W-:Y:S01]  /*1920*/  FMUL.FTZ R21, R18, R18 ;  /* 0x0000001212157220 */ /* 0x000fe20000410000 */
[----:B------:R-:W-:Y:S01]  /*1930*/  LOP3.LUT R20, R12, 0xfe000000, RZ, 0xc0, !PT ;  /* 0xfe0000000c147812 */ /* 0x000fe200078ec0ff */
[----:B------:R-:W-:Y:S01]  /*1940*/  IMAD.U32 R3, R3, 0x10000, RZ ;  /* 0x0001000003037824 */ /* 0x000fe200078e00ff */
[----:B------:R-:W-:Y:S01]  /*1950*/  VIMNMX R17, PT, PT, R2, R17, PT ;  /* 0x0000001102117248 */ /* 0x000fe20003fe0100 */
[----:B------:R-:W-:Y:S01]  /*1960*/  FFMA.FTZ R21, R16, R16, R21 ;  /* 0x0000001010157223 */ /* 0x000fe20000010015 */
[----:B------:R-:W-:Y:S01]  /*1970*/  LOP3.LUT R18, R13, 0xfe000000, RZ, 0xc0, !PT ;  /* 0xfe0000000d127812 */ /* 0x000fe200078ec0ff */
[----:B------:R-:W-:Y:S01]  /*1980*/  FADD.FTZ R3, |R3|, -RZ ;  /* 0x800000ff03037221 */ /* 0x000fe20000010200 */
[----:B------:R-:W-:-:S02]  /*1990*/  LOP3.LUT R14, R20, 0x7e800000, RZ, 0x3c, !PT ;  /* 0x7e800000140e7812 */ /* 0x000fc400078e3cff */
[----:B------:R-:W-:Y:S01]  /*19a0*/  VIMNMX R15, PT, PT, R2, R15, PT ;  /* 0x0000000f020f7248 */ /* 0x000fe20003fe0100 */
[----:B------:R-:W-:Y:S01]  /*19b0*/  MUFU.SQRT R21, R21 ;  /* 0x0000001500157308 */ /* 0x000fe20000002000 */
[----:B------:R-:W-:Y:S01]  /*19c0*/  LOP3.LUT R22, R18, 0x7e800000, RZ, 0x3c, !PT ;  /* 0x7e80000012167812 */ /* 0x000fe200078e3cff */
[-C--:B------:R-:W-:Y:S01]  /*19d0*/  FMUL.FTZ R16, R17, R14.reuse ;  /* 0x0000000e11107220 */ /* 0x080fe20000410000 */
[----:B------:R-:W-:Y:S01]  /*19e0*/  FMUL.FTZ R23, R12, R14 ;  /* 0x0000000e0c177220 */ /* 0x000fe20000410000 */
[----:B------:R-:W-:Y:S02]  /*19f0*/  VIMNMX R14, PT, PT, R2, R3, !PT ;  /* 0x00000003020e7248 */ /* 0x000fe40007fe0100 */
[----:B------:R-:W-:Y:S01]  /*1a00*/  FMUL.FTZ R25, R15, R22 ;  /* 0x000000160f197220 */ /* 0x000fe20000410000 */
[----:B------:R-:W-:Y:S01]  /*1a10*/  FMUL.FTZ R16, R16, R16 ;  /* 0x0000001010107220 */ /* 0x000fe20000410000 */
[----:B------:R-:W-:Y:S01]  /*1a20*/  FMUL.FTZ R22, R13, R22 ;  /* 0x000000160d167220 */ /* 0x000fe20000410000 */
[----:B------:R-:W-:Y:S01]  /*1a30*/  FSETP.NEU.FTZ.AND P5, PT, R17, RZ, PT ;  /* 0x000000ff1100720b */ /* 0x000fe20003fbd000 */
[----:B------:R-:W-:Y:S01]  /*1a40*/  FMUL.FTZ R25, R25, R25 ;  /* 0x0000001919197220 */ /* 0x000fe20000410000 */
[----:B------:R-:W-:Y:S01]  /*1a50*/  FFMA.FTZ R23, R23, R23, R16 ;  /* 0x0000001717177223 */ /* 0x000fe20000010010 */
[----:B------:R-:W-:-:S02]  /*1a60*/  LOP3.LUT R16, R14, 0xfe000000, RZ, 0xc0, !PT ;  /* 0xfe0000000e107812 */ /* 0x000fc400078ec0ff */
[----:B------:R-:W-:Y:S01]  /*1a70*/  FFMA.FTZ R25, R22, R22, R25 ;  /* 0x0000001616197223 */ /* 0x000fe20000010019 */
[----:B------:R-:W-:Y:S02]  /*1a80*/  VIMNMX R22, PT, PT, R2, R3, PT ;  /* 0x0000000302167248 */ /* 0x000fe40003fe0100 */
[----:B------:R-:W-:Y:S01]  /*1a90*/  LOP3.LUT R27, R16, 0x7e800000, RZ, 0x3c, !PT ;  /* 0x7e800000101b7812 */ /* 0x000fe200078e3cff */
[----:B------:R-:W0:Y:S01]  /*1aa0*/  MUFU.SQRT R23, R23 ;  /* 0x0000001700177308 */ /* 0x000e220000002000 */
[----:B------:R-:W-:Y:S01]  /*1ab0*/  FSETP.NEU.FTZ.AND P0, PT, R17, +INF , PT ;  /* 0x7f8000001100780b */ /* 0x000fe20003f1d000 */
[----:B------:R-:W1:Y:S01]  /*1ac0*/  LDC.64 R2, c[0x0][0x388] ;  /* 0x0000e200ff027b82 */ /* 0x000e620000000a00 */
[----:B------:R-:W-:Y:S02]  /*1ad0*/  FSETP.NEU.FTZ.AND P2, PT, R15, RZ, PT ;  /* 0x000000ff0f00720b */ /* 0x000fe40003f5d000 */
[----:B------:R-:W-:Y:S02]  /*1ae0*/  FSETP.NEU.FTZ.AND P3, PT, R9, RZ, PT ;  /* 0x000000ff0900720b */ /* 0x000fe40003f7d000 */
[----:B------:R-:W-:Y:S01]  /*1af0*/  FSETP.NEU.FTZ.AND P6, PT, R11, RZ, PT ;  /* 0x000000ff0b00720b */ /* 0x000fe20003fdd000 */
[----:B------:R2:W3:Y:S01]  /*1b00*/  MUFU.SQRT R17, R24 ;  /* 0x0000001800117308 */ /* 0x0004e20000002000 */
[----:B------:R-:W-:-:S02]  /*1b10*/  FSETP.NEU.FTZ.AND P4, PT, R22, RZ, PT ;  /* 0x000000ff1600720b */ /* 0x000fc40003f9d000 */
[----:B------:R-:W-:Y:S02]  /*1b20*/  LOP3.LUT R20, R20, 0x800000, RZ, 0xfc, !PT ;  /* 0x0080000014147812 */ /* 0x000fe400078efcff */
[----:B------:R-:W-:Y:S02]  /*1b30*/  LOP3.LUT R18, R18, 0x800000, RZ, 0xfc, !PT ;  /* 0x0080000012127812 */ /* 0x000fe400078efcff */
[----:B------:R-:W-:Y:S01]  /*1b40*/  LOP3.LUT R10, R10, 0x800000, RZ, 0xfc, !PT ;  /* 0x008000000a0a7812 */ /* 0x000fe200078efcff */
[----:B------:R-:W4:Y:S01]  /*1b50*/  MUFU.SQRT R25, R25 ;  /* 0x0000001900197308 */ /* 0x000f220000002000 */
[-C--:B--2---:R-:W-:Y:S01]  /*1b60*/  FMUL.FTZ R24, R22, R27.reuse ;  /* 0x0000001b16187220 */ /* 0x084fe20000410000 */
[----:B------:R-:W-:Y:S01]  /*1b70*/  FMUL.FTZ R27, R14, R27 ;  /* 0x0000001b0e1b7220 */ /* 0x000fe20000410000 */
[----:B0-----:R-:W-:Y:S01]  /*1b80*/  @P5 FMUL.FTZ R12, R23, R20 ;  /* 0x00000014170c5220 */ /* 0x001fe20000410000 */
[----:B------:R-:W-:Y:S01]  /*1b90*/  FSETP.NEU.FTZ.AND P5, PT, R11, +INF , PT ;  /* 0x7f8000000b00780b */ /* 0x000fe20003fbd000 */
[----:B------:R-:W-:Y:S01]  /*1ba0*/  FMUL.FTZ R24, R24, R24 ;  /* 0x0000001818187220 */ /* 0x000fe20000410000 */
[----:B------:R-:W-:Y:S01]  /*1bb0*/  LOP3.LUT R26, R19, 0x800000, RZ, 0xfc, !PT ;  /* 0x00800000131a7812 */ /* 0x000fe200078efcff */
[----:B------:R-:W-:Y:S01]  /*1bc0*/  @P3 FMUL.FTZ R7, R21, R10 ;  /* 0x0000000a15073220 */ /* 0x000fe20000410000 */
[----:B------:R-:W-:Y:S01]  /*1bd0*/  LOP3.LUT R11, R16, 0x800000, RZ, 0xfc, !PT ;  /* 0x00800000100b7812 */ /* 0x000fe200078efcff */
[----:B------:R-:W-:Y:S01]  /*1be0*/  FFMA.FTZ R24, R27, R27, R24 ;  /* 0x0000001b1b187223 */ /* 0x000fe20000010018 */
[----:B------:R-:W-:Y:S01]  /*1bf0*/  FSETP.NEU.FTZ.AND P3, PT, R22, +INF , PT ;  /* 0x7f8000001600780b */ /* 0x000fe20003f7d000 */
[----:B---3--:R-:W-:Y:S01]  /*1c00*/  @P6 FMUL.FTZ R8, R17, R26 ;  /* 0x0000001a11086220 */ /* 0x008fe20000410000 */
[----:B------:R-:W-:Y:S01]  /*1c10*/  FSETP.NEU.FTZ.AND P6, PT, R15, +INF , PT ;  /* 0x7f8000000f00780b */ /* 0x000fe20003fdd000 */
[----:B-1----:R-:W-:Y:S01]  /*1c20*/  IMAD.WIDE.U32 R2, R0, 0x2, R2 ;  /* 0x0000000200027825 */ /* 0x002fe200078e0002 */
[----:B------:R-:W-:Y:S01]  /*1c30*/  FSEL R4, R4, +INF , P1 ;  /* 0x7f80000004047808 */ /* 0x000fe20000800000 */
[----:B------:R-:W0:Y:S01]  /*1c40*/  MUFU.SQRT R24, R24 ;  /* 0x0000001800187308 */ /* 0x000e220000002000 */
[----:B------:R-:W-:Y:S01]  /*1c50*/  FSEL R8, R8, +INF , P5 ;  /* 0x7f80000008087808 */ /* 0x000fe20002800000 */
[----:B----4-:R-:W-:Y:S01]  /*1c60*/  @P2 FMUL.FTZ R13, R25, R18 ;  /* 0x00000012190d2220 */ /* 0x010fe20000410000 */
[----:B------:R-:W-:Y:S01]  /*1c70*/  FSETP.NEU.FTZ.AND P2, PT, R9, +INF , PT ;  /* 0x7f8000000900780b */ /* 0x000fe20003f5d000 */
[----:B------:R-:W-:-:S03]  /*1c80*/  IMAD.WIDE.U32 R2, R5, 0x4, R2 ;  /* 0x0000000405027825 */ /* 0x000fc600078e0002 */
[----:B------:R-:W-:Y:S02]  /*1c90*/  FSEL R0, R7, +INF , P2 ;  /* 0x7f80000007007808 */ /* 0x000fe40001000000 */
[----:B------:R-:W-:Y:S01]  /*1ca0*/  FSEL R7, R12, +INF , P0 ;  /* 0x7f8000000c077808 */ /* 0x000fe20000000000 */
[----:B------:R-:W-:Y:S01]  /*1cb0*/  STG.E desc[UR6][R2.64], R6 ;  /* 0x0000000602007986 */ /* 0x000fe2000c101906 */
[----:B------:R-:W-:Y:S02]  /*1cc0*/  FSEL R13, R13, +INF , P6 ;  /* 0x7f8000000d0d7808 */ /* 0x000fe40003000000 */
[----:B------:R-:W-:Y:S02]  /*1cd0*/  F2FP.BF16.F32.PACK_AB R7, R7, R4 ;  /* 0x000000040707723e */ /* 0x000fe400000010ff */
[----:B------:R-:W-:Y:S01]  /*1ce0*/  F2FP.BF16.F32.PACK_AB R13, R13, R8 ;  /* 0x000000080d0d723e */ /* 0x000fe200000010ff */
[----:B0-----:R-:W-:Y:S02]  /*1cf0*/  @P4 FMUL.FTZ R14, R24, R11 ;  /* 0x0000000b180e4220 */ /* 0x001fe40000410000 */
[----:B------:R-:W-:Y:S03]  /*1d00*/  STG.E desc[UR6][R2.64+0x200], R7 ;  /* 0x0002000702007986 */ /* 0x000fe6000c101906 */
[----:B------:R-:W-:Y:S01]  /*1d10*/  FSEL R9, R14, +INF , P3 ;  /* 0x7f8000000e097808 */ /* 0x000fe20001800000 */
[----:B------:R-:W-:Y:S03]  /*1d20*/  STG.E desc[UR6][R2.64+0x400], R13 ;  /* 0x0004000d02007986 */ /* 0x000fe6000c101906 */
[----:B------:R-:W-:-:S05]  /*1d30*/  F2FP.BF16.F32.PACK_AB R9, R9, R0 ;  /* 0x000000000909723e */ /* 0x000fca00000010ff */
[----:B------:R-:W-:Y:S01]  /*1d40*/  STG.E desc[UR6][R2.64+0x600], R9 ;  /* 0x0006000902007986 */ /* 0x000fe2000c101906 */
[----:B------:R-:W-:Y:S05]  /*1d50*/  EXIT ;  /* 0x000000000000794d */ /* 0x000fea0003800000 */
.L_x_625:
        /* <DEDUP_REMOVED lines=10> */
.L_x_16823:


//--------------------- .text._ZN2at6native29vectorized_elementwise_kernelILi4ENS0_13AUnaryFunctorIN3c108BFloat16ES4_S4_ZZZNS0_17hypot_kernel_cudaERNS_18TensorIteratorBaseEENKUlvE_clEvENKUlvE2_clEvEUlS4_S4_E_EESt5arrayIPcLm2EEEEviT0_T1_ --------------------------
	.section	.text._ZN2at6native29vectorized_elementwise_kernelILi4ENS0_13AUnaryFunctorIN3c108BFloat16ES4_S4_ZZZNS0_17hypot_kernel_cudaERNS_18TensorIteratorBaseEENKUlvE_clEvENKUlvE2_clEvEUlS4_S4_E_EESt5arrayIPcLm2EEEEviT0_T1_,"ax",@progbits
	.align	128
        .global         _ZN2at6native29vectorized_elementwise_kernelILi4ENS0_13AUnaryFunctorIN3c108BFloat16ES4_S4_ZZZNS0_17hypot_kernel_cudaERNS_18TensorIteratorBaseEENKUlvE_clEvENKUlvE2_clEvEUlS4_S4_E_EESt5arrayIPcLm2EEEEviT0_T1_
        .type           _ZN2at6native29vectorized_elementwise_kernelILi4ENS0_13AUnaryFunctorIN3c108BFloat16ES4_S4_ZZZNS0_17hypot_kernel_cudaERNS_18TensorIteratorBaseEENKUlvE_clEvENKUlvE2_clEvEUlS4_S4_E_EESt5arrayIPcLm2EEEEviT0_T1_,@function
        .size           _ZN2at6native29vectorized_elementwise_kernelILi4ENS0_13AUnaryFunctorIN3c108BFloat16ES4_S4_ZZZNS0_17hypot_kernel_cudaERNS_18TensorIteratorBaseEENKUlvE_clEvENKUlvE2_clEvEUlS4_S4_E_EESt5arrayIPcLm2EEEEviT0_T1_,(.L_x_16824 - _ZN2at6native29vectorized_elementwise_kernelILi4ENS0_13AUnaryFunctorIN3c108BFloat16ES4_S4_ZZZNS0_17hypot_kernel_cudaERNS_18TensorIteratorBaseEENKUlvE_clEvENKUlvE2_clEvEUlS4_S4_E_EESt5arrayIPcLm2EEEEviT0_T1_)
        .other          _ZN2at6native29vectorized_elementwise_kernelILi4ENS0_13AUnaryFunctorIN3c108BFloat16ES4_S4_ZZZNS0_17hypot_kernel_cudaERNS_18TensorIteratorBaseEENKUlvE_clEvENKUlvE2_clEvEUlS4_S4_E_EESt5arrayIPcLm2EEEEviT0_T1_,@"STO_CUDA_ENTRY STV_DEFAULT"
_ZN2at6native29vectorized_elementwise_kernelILi4ENS0_13AUnaryFunctorIN3c108BFloat16ES4_S4_ZZZNS0_17hypot_kernel_cudaERNS_18TensorIteratorBaseEENKUlvE_clEvENKUlvE2_clEvEUlS4_S4_E_EESt5arrayIPcLm2EEEEviT0_T1_:
.text._ZN2at6native29vectorized_elementwise_kernelILi4ENS0_13AUnaryFunctorIN3c108BFloat16ES4_S4_ZZZNS0_17hypot_kernel_cudaERNS_18TensorIteratorBaseEENKUlvE_clEvENKUlvE2_clEvEUlS4_S4_E_EESt5arrayIPcLm2EEEEviT0_T1_:
        /* <DEDUP_REMOVED lines=99> */
.L_x_628:
[----:B------:R-:W-:Y:S05]  /*0630*/  BSYNC.RECONVERGENT B0 ;  /* 0x0000000000007941 */ /* 0x000fea0003800200 */
.L_x_627:
        /* <DEDUP_REMOVED lines=24> */
.L_x_630:
[----:B------:R-:W-:Y:S05]  /*07c0*/  BSYNC.RECONVERGENT B0 ;  /* 0x0000000000007941 */ /* 0x000fea0003800200 */
.L_x_629:
        /* <DEDUP_REMOVED lines=24> */
.L_x_632:
[----:B------:R-:W-:Y:S05]  /*0950*/  BSYNC.RECONVERGENT B0 ;  /* 0x0000000000007941 */ /* 0x000fea0003800200 */
.L_x_631:
        /* <DEDUP_REMOVED lines=21> */
.L_x_634:
[----:B------:R-:W-:Y:S05]  /*0ab0*/  BSYNC.RECONVERGENT B0 ;  /* 0x0000000000007941 */ /* 0x000fea0003800200 */
.L_x_633:
        /* <DEDUP_REMOVED lines=21> */
.L_x_636:
[----:B------:R-:W-:Y:S05]  /*0c10*/  BSYNC.RECONVERGENT B0 ;  /* 0x0000000000007941 */ /* 0x000fea0003800200 */
.L_x_635:
        /* <DEDUP_REMOVED lines=21> */
.L_x_638:
[----:B------:R-:W-:Y:S05]  /*0d70*/  BSYNC.RECONVERGENT B0 ;  /* 0x0000000000007941 */ /* 0x000fea0003800200 */
.L_x_637:
        /* <DEDUP_REMOVED lines=21> */
.L_x_640:
[----:B------:R-:W-:Y:S05]  /*0ed0*/  BSYNC.RECONVERGENT B0 ;  /* 0x0000000000007941 */ /* 0x000fea0003800200 */
.L_x_639:
        /* <DEDUP_REMOVED lines=21> */
.L_x_642:
[----:B------:R-:W-:Y:S05]  /*1030*/  BSYNC.RECONVERGENT B0 ;  /* 0x0000000000007941 */ /* 0x000fea0003800200 */
.L_x_641:
        /* <DEDUP_REMOVED lines=18> */
.L_x_645:
[----:B------:R-:W-:-:S13]  /*1160*/  ISETP.GE.U32.AND P0, PT, R5, R6, PT ;  /* 0x000000060500720c */ /* 0x000fda0003f06070 */
[----:B------:R-:W-:Y:S05]  /*1170*/  @P0 BRA `(.L_x_647) ;  /* 0x0000000000300947 */ /* 0x000fea0003800000 */
[----:B0-----:R-:W0:Y:S01]  /*1180*/  LDC.64 R2, c[0x0][0x388] ;  /* 0x0000e200ff027b82 */ /* 0x001e220000000a00 */
[----:B------:R-:W-:Y:S02]  /*1190*/  IMAD.IADD R11, R0, 0x1, R5 ;  /* 0x00000001000b7824 */ /* 0x000fe400078e0205 */
[----:B------:R-:W-:Y:S02]  /*11a0*/  VIADD R5, R5, 0x80 ;  /* 0x0000008005057836 */ /* 0x000fe40000000000 */
[----:B0-----:R-:W-:-:S05]  /*11b0*/  IMAD.WIDE.U32 R2, R11, 0x2, R2 ;  /* 0x000000020b027825 */ /* 0x001fca00078e0002 */
[----:B------:R1:W-:Y:S02]  /*11c0*/  STG.E.U16 desc[UR6][R2.64], R14 ;  /* 0x0000000e02007986 */ /* 0x0003e4000c101506 */
.L_x_646:
[----:B------:R-:W-:-:S13]  /*11d0*/  ISETP.GE.U32.AND P0, PT, R5, R6, PT ;  /* 0x000000060500720c */ /* 0x000fda0003f06070 */
[----:B------:R-:W-:Y:S05]  /*11e0*/  @P0 BRA `(.L_x_648) ;  /* 0x0000000000340947 */ /* 0x000fea0003800000 */
[----:B01----:R-:W0:Y:S01]  /*11f0*/  LDC.64 R2, c[0x0][0x388] ;  /* 0x0000e200ff027b82 */ /* 0x003e220000000a00 */
[----:B------:R-:W-:Y:S02]  /*1200*/  IMAD.IADD R11, R0, 0x1, R5 ;  /* 0x00000001000b7824 */ /* 0x000fe400078e0205 */
[----:B------:R-:W-:Y:S02]  /*1210*/  VIADD R5, R5, 0x80 ;  /* 0x0000008005057836 */ /* 0x000fe40000000000 */
[----:B0-----:R-:W-:-:S05]  /*1220*/  IMAD.WIDE.U32 R2, R11, 0x2, R2 ;  /* 0x000000020b027825 */ /* 0x001fca00078e0002 */
[----:B-----5:R1:W-:Y:S02]  /*1230*/  STG.E.U16 desc[UR6][R2.64], R7 ;  /* 0x0000000702007986 */ /* 0x0203e4000c101506 */
.L_x_647:
        /* <DEDUP_REMOVED lines=8> */
.L_x_648:
[----:B------:R-:W-:Y:S05]  /*12c0*/  BSYNC.RELIABLE B1 ;  /* 0x0000000000017941 */ /* 0x000fea0003800100 */
.L_x_644:
[----:B------:R-:W-:-:S13]  /*12d0*/  ISETP.GE.U32.AND P0, PT, R5, R6, PT ;  /* 0x000000060500720c */ /* 0x000fda0003f06070 */
[----:B012---:R-:W0:Y:S01]  /*12e0*/  @!P0 LDC.64 R2, c[0x0][0x388] ;  /* 0x0000e200ff028b82 */ /* 0x007e220000000a00 */
[----:B-----5:R-:W-:Y:S01]  /*12f0*/  @!P0 IADD3 R7, PT, PT, R0, R5, RZ ;  /* 0x0000000500078210 */ /* 0x020fe20007ffe0ff */
[----:B------:R-:W-:-:S04]  /*1300*/  @!P0 VIADD R5, R5, 0x80 ;  /* 0x0000008005058836 */ /* 0x000fc80000000000 */
[----:B0-----:R-:W-:-:S05]  /*1310*/  @!P0 IMAD.WIDE.U32 R2, R7, 0x2, R2 ;  /* 0x0000000207028825 */ /* 0x001fca00078e0002 */
[----:B------:R2:W-:Y:S02]  /*1320*/  @!P0 STG.E.U16 desc[UR6][R2.64], R9 ;  /* 0x0000000902008986 */ /* 0x0005e4000c101506 */
.L_x_649:
[----:B------:R-:W-:Y:S05]  /*1330*/  BSYNC.RECONVERGENT B0 ;  /* 0x0000000000007941 */ /* 0x000fea0003800200 */
.L_x_643:
        /* <DEDUP_REMOVED lines=8> */
.L_x_626:
[----:B------:R-:W0:Y:S01]  /*13c0*/  S2R R5, SR_TID.X ;  /* 0x0000000000057919 */ /* 0x000e220000002100 */
[----:B------:R-:W1:Y:S02]  /*13d0*/  LDC.64 R2, c[0x0][0x390] ;  /* 0x0000e400ff027b82 */ /* 0x000e640000000a00 */
[----:B-1----:R-:W-:-:S04]  /*13e0*/  IMAD.WIDE.U32 R2, R0, 0x2, R2 ;  /* 0x0000000200027825 */ /* 0x002fc800078e0002 */
[----:B0-----:R-:W-:-:S05]  /*13f0*/  IMAD.WIDE.U32 R6, R5, 0x8, R2 ;  /* 0x0000000805067825 */ /* 0x001fca00078e0002 */
[----:B------:R-:W2:Y:S04]  /*1400*/  LDG.E.64 R14, desc[UR6][R6.64] ;  /* 0x00000006060e7981 */ /* 0x000ea8000c1e1b00 */
[----:B------:R0:W3:Y:S01]  /*1410*/  LDG.E.64 R2, desc[UR6][R6.64+0x400] ;  /* 0x0004000606027981 */ /* 0x0000e2000c1e1b00 */
[----:B------:R-:W-:-:S06]  /*1420*/  USHF.L.U32 UR5, UR4, 0x10, URZ ;  /* 0x0000001004057899 */ /* 0x000fcc00080006ff */
[----:B------:R-:W-:Y:S01]  /*1430*/  FADD.FTZ R10, -RZ, |UR5| ;  /* 0x40000005ff0a7e21 */ /* 0x000fe20008010100 */
[----:B--2---:R-:W-:Y:S01]  /*1440*/  IMAD.U32 R4, R14, 0x10000, RZ ;  /* 0x000100000e047824 */ /* 0x004fe200078e00ff */
[C---:B------:R-:W-:Y:S01]  /*1450*/  PRMT R8, R15.reuse, 0x7632, R8 ;  /* 0x000076320f087816 */ /* 0x040fe20000000008 */
[----:B------:R-:W-:Y:S02]  /*1460*/  IMAD.U32 R12, R15, 0x10000, RZ ;  /* 0x000100000f0c7824 */ /* 0x000fe400078e00ff */
[----:B------:R-:W-:Y:S01]  /*1470*/  FADD.FTZ R13, |R4|, -RZ ;  /* 0x800000ff040d7221 */ /* 0x000fe20000010200 */
[----:B------:R-:W-:Y:S01]  /*1480*/  PRMT R4, R14, 0x7632, R4 ;  /* 0x000076320e047816 */ /* 0x000fe20000000004 */
[----:B------:R-:W-:Y:S01]  /*1490*/  FADD.FTZ R15, |R12|, -RZ ;  /* 0x800000ff0c0f7221 */ /* 0x000fe20000010200 */
[----:B------:R-:W-:Y:S02]  /*14a0*/  IMAD.U32 R16, R8, 0x10000, RZ ;  /* 0x0001000008107824 */ /* 0x000fe400078e00ff */
[-C--:B------:R-:W-:Y:S01]  /*14b0*/  VIMNMX R9, PT, PT, R10, R13.reuse, !PT ;  /* 0x0000000d0a097248 */ /* 0x080fe20007fe0100 */
[----:B------:R-:W-:Y:S01]  /*14c0*/  IMAD.U32 R14, R4, 0x10000, RZ ;  /* 0x00010000040e7824 */ /* 0x000fe200078e00ff */
[----:B------:R-:W-:Y:S01]  /*14d0*/  VIMNMX R12, PT, PT, R10, R13, PT ;  /* 0x0000000d0a0c7248 */ /* 0x000fe20003fe0100 */
[----:B------:R-:W-:Y:S01]  /*14e0*/  FADD.FTZ R23, |R16|, -RZ ;  /* 0x800000ff10177221 */ /* 0x000fe20000010200 */
[----:B------:R-:W-:Y:S01]  /*14f0*/  LOP3.LUT R11, R9, 0xfe000000, RZ, 0xc0, !PT ;  /* 0xfe000000090b7812 */ /* 0x000fe200078ec0ff */
[----:B------:R-:W-:Y:S01]  /*1500*/  FADD.FTZ R17, |R14|, -RZ ;  /* 0x800000ff0e117221 */ /* 0x000fe20000010200 */
[----:B0-----:R-:W-:-:S02]  /*1510*/  VIMNMX R7, PT, PT, R10, R15, !PT ;  /* 0x0000000f0a077248 */ /* 0x001fc40007fe0100 */
[----:B------:R-:W-:Y:S02]  /*1520*/  LOP3.LUT R4, R11, 0x7e800000, RZ, 0x3c, !PT ;  /* 0x7e8000000b047812 */ /* 0x000fe400078e3cff */
[----:B------:R-:W-:Y:S02]  /*1530*/  LOP3.LUT R13, R7, 0xfe000000, RZ, 0xc0, !PT ;  /* 0xfe000000070d7812 */ /* 0x000fe400078ec0ff */
[----:B------:R-:W-:Y:S01]  /*1540*/  VIMNMX R14, PT, PT, R10, R15, PT ;  /* 0x0000000f0a0e7248 */ /* 0x000fe20003fe0100 */
[-C--:B------:R-:W-:Y:S01]  /*1550*/  FMUL.FTZ R6, R12, R4.reuse ;  /* 0x000000040c067220 */ /* 0x080fe20000410000 */
[----:B------:R-:W-:Y:S01]  /*1560*/  FMUL.FTZ R8, R9, R4 ;  /* 0x0000000409087220 */ /* 0x000fe20000410000 */
[----:B------:R-:W-:Y:S02]  /*1570*/  LOP3.LUT R19, R13, 0x7e800000, RZ, 0x3c, !PT ;  /* 0x7e8000000d137812 */ /* 0x000fe400078e3cff */
[----:B------:R-:W-:Y:S01]  /*1580*/  FMUL.FTZ R15, R6, R6 ;  /* 0x00000006060f7220 */ /* 0x000fe20000410000 */
[----:B------:R-:W-:-:S02]  /*1590*/  VIMNMX R4, PT, PT, R10, R17, !PT ;  /* 0x000000110a047248 */ /* 0x000fc40007fe0100 */
[----:B------:R-:W-:Y:S01]  /*15a0*/  VIMNMX R6, PT, PT, R10, R23, !PT ;  /* 0x000000170a067248 */ /* 0x000fe20007fe0100 */
[----:B------:R-:W-:Y:S01]  /*15b0*/  FFMA.FTZ R18, R8, R8, R15 ;  /* 0x0000000808127223 */ /* 0x000fe2000001000f */
[----:B------:R-:W-:Y:S01]  /*15c0*/  VIMNMX R16, PT, PT, R10, R17, PT ;  /* 0x000000110a107248 */ /* 0x000fe20003fe0100 */
[-C--:B------:R-:W-:Y:S01]  /*15d0*/  FMUL.FTZ R8, R14, R19.reuse ;  /* 0x000000130e087220 */ /* 0x080fe20000410000 */
[----:B------:R-:W-:Y:S01]  /*15e0*/  LOP3.LUT R17, R4, 0xfe000000, RZ, 0xc0, !PT ;  /* 0xfe00000004117812 */ /* 0x000fe200078ec0ff */
[----:B------:R-:W-:Y:S01]  /*15f0*/  FMUL.FTZ R20, R7, R19 ;  /* 0x0000001307147220 */ /* 0x000fe20000410000 */
[----:B------:R-:W-:Y:S01]  /*1600*/  LOP3.LUT R15, R6, 0xfe000000, RZ, 0xc0, !PT ;  /* 0xfe000000060f7812 */ /* 0x000fe200078ec0ff */
[----:B------:R-:W-:Y:S01]  /*1610*/  FMUL.FTZ R21, R8, R8 ;  /* 0x0000000808157220 */ /* 0x000fe20000410000 */
[----:B------:R-:W-:Y:S01]  /*1620*/  LOP3.LUT R19, R17, 0x7e800000, RZ, 0x3c, !PT ;  /* 0x7e80000011137812 */ /* 0x000fe200078e3cff */
[----:B------:R-:W0:Y:S01]  /*1630*/  MUFU.SQRT R18, R18 ;  /* 0x0000001200127308 */ /* 0x000e220000002000 */
[----:B------:R-:W-:Y:S01]  /*1640*/  VIMNMX R8, PT, PT, R10, R23, PT ;  /* 0x000000170a087248 */ /* 0x000fe20003fe0100 */
[----:B------:R-:W-:Y:S01]  /*1650*/  FFMA.FTZ R22, R20, R20, R21 ;  /* 0x0000001414167223 */ /* 0x000fe20000010015 */
[----:B------:R-:W-:Y:S01]  /*1660*/  LOP3.LUT R23, R15, 0x7e800000, RZ, 0x3c, !PT ;  /* 0x7e8000000f177812 */ /* 0x000fe200078e3cff */
[-C--:B------:R-:W-:Y:S01]  /*1670*/  FMUL.FTZ R20, R16, R19.reuse ;  /* 0x0000001310147220 */ /* 0x080fe20000410000 */
[----:B------:R-:W-:Y:S01]  /*1680*/  FMUL.FTZ R21, R4, R19 ;  /* 0x0000001304157220 */ /* 0x000fe20000410000 */
[----:B------:R-:W-:-:S02]  /*1690*/  FSETP.NEU.FTZ.AND P2, PT, R12, RZ, PT ;  /* 0x000000ff0c00720b */ /* 0x000fc40003f5d000 */
[-C--:B------:R-:W-:Y:S01]  /*16a0*/  FMUL.FTZ R24, R8, R23.reuse ;  /* 0x0000001708187220 */ /* 0x080fe20000410000 */
[----:B------:R-:W-:Y:S01]  /*16b0*/  FMUL.FTZ R20, R20, R20 ;  /* 0x0000001414147220 */ /* 0x000fe20000410000 */
[----:B------:R-:W-:Y:S01]  /*16c0*/  FMUL.FTZ R23, R6, R23 ;  /* 0x0000001706177220 */ /* 0x000fe20000410000 */
[----:B------:R-:W1:Y:S01]  /*16d0*/  MUFU.SQRT R19, R22 ;  /* 0x0000001600137308 */ /* 0x000e620000002000 */
[----:B------:R-:W-:Y:S01]  /*16e0*/  FMUL.FTZ R24, R24, R24 ;  /* 0x0000001818187220 */ /* 0x000fe20000410000 */
[----:B------:R-:W-:Y:S01]  /*16f0*/  FFMA.FTZ R21, R21, R21, R20 ;  /* 0x0000001515157223 */ /* 0x000fe20000010014 */
[----:B------:R-:W-:Y:S02]  /*1700*/  LOP3.LUT R11, R11, 0x800000, RZ, 0xfc, !PT ;  /* 0x008000000b0b7812 */ /* 0x000fe400078efcff */
[----:B------:R-:W-:Y:S01]  /*1710*/  FFMA.FTZ R20, R23, R23, R24 ;  /* 0x0000001717147223 */ /* 0x000fe20000010018 */
[----:B------:R-:W-:Y:S02]  /*1720*/  FSETP.NEU.FTZ.AND P5, PT, R14, RZ, PT ;  /* 0x000000ff0e00720b */ /* 0x000fe40003fbd000 */
[----:B------:R-:W-:Y:S01]  /*1730*/  FSETP.NEU.FTZ.AND P6, PT, R8, RZ, PT ;  /* 0x000000ff0800720b */ /* 0x000fe20003fdd000 */
[----:B0-----:R-:W-:Y:S01]  /*1740*/  @P2 FMUL.FTZ R9, R18, R11 ;  /* 0x0000000b12092220 */ /* 0x001fe20000410000 */
[----:B------:R-:W0:Y:S01]  /*1750*/  MUFU.SQRT R21, R21 ;  /* 0x0000001500157308 */ /* 0x000e220000002000 */
[----:B---3--:R-:W-:Y:S01]  /*1760*/  IMAD.U32 R11, R2, 0x10000, RZ ;  /* 0x00010000020b7824 */ /* 0x008fe200078e00ff */
[----:B------:R-:W-:-:S02]  /*1770*/  FSETP.NEU.FTZ.AND P1, PT, R12, +INF , PT ;  /* 0x7f8000000c00780b */ /* 0x000fc40003f3d000 */
[----:B------:R-:W-:Y:S01]  /*1780*/  LOP3.LUT R12, R17, 0x800000, RZ, 0xfc, !PT ;  /* 0x00800000110c7812 */ /* 0x000fe200078efcff */
[----:B------:R-:W-:Y:S01]  /*1790*/  FADD.FTZ R17, |R11|, -RZ ;  /* 0x800000ff0b117221 */ /* 0x000fe20000010200 */
[----:B------:R-:W-:Y:S02]  /*17a0*/  FSETP.NEU.FTZ.AND P4, PT, R16, RZ, PT ;  /* 0x000000ff1000720b */ /* 0x000fe40003f9d000 */
[----:B------:R-:W2:Y:S01]  /*17b0*/  MUFU.SQRT R20, R20 ;  /* 0x0000001400147308 */ /* 0x000ea20000002000 */
[----:B------:R-:W-:Y:S02]  /*17c0*/  PRMT R2, R2, 0x7632, R2 ;  /* 0x0000763202027816 */ /* 0x000fe40000000002 */
[----:B------:R-:W-:Y:S02]  /*17d0*/  FSETP.NEU.FTZ.AND P0, PT, R14, +INF , PT ;  /* 0x7f8000000e00780b */ /* 0x000fe40003f1d000 */
[----:B------:R-:W-:Y:S01]  /*17e0*/  LOP3.LUT R14, R13, 0x800000, RZ, 0xfc, !PT ;  /* 0x008000000d0e7812 */ /* 0x000fe200078efcff */
[----:B------:R-:W-:Y:S01]  /*17f0*/  IMAD.U32 R2, R2, 0x10000, RZ ;  /* 0x0001000002027824 */ /* 0x000fe200078e00ff */
[----:B------:R-:W-:-:S02]  /*1800*/  LOP3.LUT R15, R15, 0x800000, RZ, 0xfc, !PT ;  /* 0x008000000f0f7812 */ /* 0x000fc400078efcff */
[C---:B------:R-:W-:Y:S01]  /*1810*/  PRMT R11, R3.reuse, 0x7632, R11 ;  /* 0x00007632030b7816 */ /* 0x040fe2000000000b */
[----:B------:R-:W-:Y:S01]  /*1820*/  IMAD.U32 R3, R3, 0x10000, RZ ;  /* 0x0001000003037824 */ /* 0x000fe200078e00ff */
[CC--:B------:R-:W-:Y:S01]  /*1830*/  VIMNMX R13, PT, PT, R10.reuse, R17.reuse, !PT ;  /* 0x000000110a0d7248 */ /* 0x0c0fe20007fe0100 */
[----:B-1----:R-:W-:Y:S01]  /*1840*/  @P5 FMUL.FTZ R7, R19, R14 ;  /* 0x0000000e13075220 */ /* 0x002fe20000410000 */
[----:B------:R-:W-:Y:S01]  /*1850*/  VIMNMX R18, PT, PT, R10, R17, PT ;  /* 0x000000110a127248 */ /* 0x000fe20003fe0100 */
[----:B------:R-:W-:Y:S01]  /*1860*/  IMAD.U32 R11, R11, 0x10000, RZ ;  /* 0x000100000b0b7824 */ /* 0x000fe200078e00ff */
[----:B------:R-:W-:Y:S01]  /*1870*/  LOP3.LUT R19, R13, 0xfe000000, RZ, 0xc0, !PT ;  /* 0xfe0000000d137812 */ /* 0x000fe200078ec0ff */
[----:B0-----:R-:W-:Y:S01]  /*1880*/  @P4 FMUL.FTZ R4, R21, R12 ;  /* 0x0000000c15044220 */ /* 0x001fe20000410000 */
[----:B------:R-:W-:Y:S01]  /*1890*/  FSETP.NEU.FTZ.AND P3, PT, R16, +INF , PT ;  /* 0x7f8000001000780b */ /* 0x000fe20003f7d000 */
[----:B--2---:R-:W-:Y:S01]  /*18a0*/  @P6 FMUL.FTZ R6, R20, R15 ;  /* 0x0000000f14066220 */ /* 0x004fe20000410000 */
[----:B------:R-:W-:Y:S01]  /*18b0*/  FADD.FTZ R15, |R3|, -RZ ;  /* 0x800000ff030f7221 */ /* 0x000fe20000010200 */
[----:B------:R-:W-:Y:S01]  /*18c0*/  FADD.FTZ R3, |R2|, -RZ ;  /* 0x800000ff02037221 */ /* 0x000fe20000010200 */
[----:B------:R-:W-:Y:S01]  /*18d0*/  FADD.FTZ R25, |R11|, -RZ ;  /* 0x800000ff0b197221 */ /* 0x000fe20000010200 */
[----:B------:R-:W-:-:S02]  /*18e0*/  LOP3.LUT R2, R19, 0x7e800000, RZ, 0x3c, !PT ;  /* 0x7e80000013027812 */ /* 0x000fc400078e3cff */
[C---:B------:R-:W-:Y:S02]  /*18f0*/  VIMNMX R11, PT, PT, R10.reuse, R15, !PT ;  /* 0x0000000f0a0b7248 */ /* 0x040fe40007fe0100 */
[C---:B------:R-:W-:Y:S02]  /*1900*/  VIMNMX R12, PT, PT, R10.reuse, R3, !PT ;  /* 0x000000030a0c7248 */ /* 0x040fe40007fe0100 */
[C---:B------:R-:W-:Y:S02]  /*1910*/  VIMNMX R20, PT, PT, R10.reuse, R15, PT ;  /* 0x0000000f0a147248 */ /* 0x040fe40003fe0100 */
[----:B------:R-:W-:Y:S01]  /*1920*/  VIMNMX R15, PT, PT, R10, R3, PT ;  /* 0x000000030a0f7248 */ /* 0x000fe20003fe0100 */
[-C--:B------:R-:W-:Y:S01]  /*1930*/  FMUL.FTZ R3, R18, R2.reuse ;  /* 0x0000000212037220 */ /* 0x080fe20000410000 */
[----:B------:R-:W-:Y:S01]  /*1940*/  LOP3.LUT R21, R11, 0xfe000000, RZ, 0xc0, !PT ;  /* 0xfe0000000b157812 */ /* 0x000fe200078ec0ff */
[----:B------:R-:W-:Y:S01]  /*1950*/  FMUL.FTZ R2, R13, R2 ;  /* 0x000000020d027220 */ /* 0x000fe20000410000 */
[----:B------:R-:W-:Y:S01]  /*1960*/  LOP3.LUT R22, R12, 0xfe000000, RZ, 0xc0, !PT ;  /* 0xfe0000000c167812 */ /* 0x000fe200078ec0ff */
[----:B------:R-:W-:Y:S01]  /*1970*/  FMUL.FTZ R3, R3, R3 ;  /* 0x0000000303037220 */ /* 0x000fe20000410000 */
[----:B------:R-:W-:-:S02]  /*1980*/  LOP3.LUT R23, R21, 0x7e800000, RZ, 0x3c, !PT ;  /* 0x7e80000015177812 */ /* 0x000fc400078e3cff */
[----:B------:R-:W-:Y:S01]  /*1990*/  LOP3.LUT R17, R22, 0x7e800000, RZ, 0x3c, !PT ;  /* 0x7e80000016117812 */ /* 0x000fe200078e3cff */
[----:B------:R-:W-:Y:S01]  /*19a0*/  FFMA.FTZ R24, R2, R2, R3 ;  /* 0x0000000202187223 */ /* 0x000fe20000010003 */
[----:B------:R-:W-:Y:S01]  /*19b0*/  VIMNMX R14, PT, PT, R10, R25, !PT ;  /* 0x000000190a0e7248 */ /* 0x000fe20007fe0100 */
[----:B------:R-:W-:Y:S01]  /*19c0*/  FMUL.FTZ R3, R20, R23 ;  /* 0x0000001714037220 */ /* 0x000fe20000410000 */
[----:B------:R-:W-:Y:S01]  /*19d0*/  VIMNMX R16, PT, PT, R10, R25, PT ;  /* 0x000000190a107248 */ /* 0x000fe20003fe0100 */
[----:B------:R-:W-:Y:S01]  /*19e0*/  FMUL.FTZ R2, R15, R17 ;  /* 0x000000110f027220 */ /* 0x000fe20000410000 */
[----:B------:R-:W-:Y:S01]  /*19f0*/  LOP3.LUT R10, R14, 0xfe000000, RZ, 0xc0, !PT ;  /* 0xfe0000000e0a7812 */ /* 0x000fe200078ec0ff */
[----:B------:R-:W-:Y:S01]  /*1a00*/  FMUL.FTZ R23, R11, R23 ;  /* 0x000000170b177220 */ /* 0x000fe20000410000 */
[----:B------:R-:W-:Y:S01]  /*1a10*/  FMUL.FTZ R26, R3, R3 ;  /* 0x00000003031a7220 */ /* 0x000fe20000410000 */
[----:B------:R-:W-:Y:S01]  /*1a20*/  FMUL.FTZ R17, R12, R17 ;  /* 0x000000110c117220 */ /* 0x000fe20000410000 */
[----:B------:R-:W-:Y:S01]  /*1a30*/  FMUL.FTZ R2, R2, R2 ;  /* 0x0000000202027220 */ /* 0x000fe20000410000 */
[----:B------:R-:W-:Y:S01]  /*1a40*/  LOP3.LUT R3, R10, 0x7e800000, RZ, 0x3c, !PT ;  /* 0x7e8000000a037812 */ /* 0x000fe200078e3cff */
[----:B------:R-:W-:Y:S01]  /*1a50*/  FFMA.FTZ R26, R23, R23, R26 ;  /* 0x00000017171a7223 */ /* 0x000fe2000001001a */
[----:B------:R-:W0:Y:S01]  /*1a60*/  MUFU.SQRT R24, R24 ;  /* 0x0000001800187308 */ /* 0x000e220000002000 */
[----:B------:R-:W-:Y:S01]  /*1a70*/  FFMA.FTZ R23, R17, R17, R2 ;  /* 0x0000001111177223 */ /* 0x000fe20000010002 */
[----:B------:R-:W-:Y:S01]  /*1a80*/  FSETP.NEU.FTZ.AND P6, PT, R18, RZ, PT ;  /* 0x000000ff1200720b */ /* 0x000fe20003fdd000 */
[-C--:B------:R-:W-:Y:S01]  /*1a90*/  FMUL.FTZ R2, R16, R3.reuse ;  /* 0x0000000310027220 */ /* 0x080fe20000410000 */
[----:B------:R-:W-:Y:S01]  /*1aa0*/  FMUL.FTZ R25, R14, R3 ;  /* 0x000000030e197220 */ /* 0x000fe20000410000 */
[----:B------:R-:W-:-:S02]  /*1ab0*/  FSETP.NEU.FTZ.AND P2, PT, R8, +INF , PT ;  /* 0x7f8000000800780b */ /* 0x000fc40003f5d000 */
[----:B------:R-:W-:Y:S01]  /*1ac0*/  FMUL.FTZ R28, R2, R2 ;  /* 0x00000002021c7220 */ /* 0x000fe20000410000 */
[----:B------:R-:W1:Y:S01]  /*1ad0*/  MUFU.SQRT R17, R26 ;  /* 0x0000001a00117308 */ /* 0x000e620000002000 */
[----:B------:R-:W2:Y:S01]  /*1ae0*/  LDC.64 R2, c[0x0][0x388] ;  /* 0x0000e200ff027b82 */ /* 0x000ea20000000a00 */
[----:B------:R-:W-:Y:S01]  /*1af0*/  FSEL R9, R9, +INF , P1 ;  /* 0x7f80000009097808 */ /* 0x000fe20000800000 */
[----:B------:R-:W-:Y:S01]  /*1b00*/  FFMA.FTZ R28, R25, R25, R28 ;  /* 0x00000019191c7223 */ /* 0x000fe2000001001c */
[----:B------:R-:W-:Y:S02]  /*1b10*/  FSEL R7, R7, +INF , P0 ;  /* 0x7f80000007077808 */ /* 0x000fe40000000000 */
[----:B------:R-:W-:Y:S02]  /*1b20*/  FSETP.NEU.FTZ.AND P5, PT, R15, RZ, PT ;  /* 0x000000ff0f00720b */ /* 0x000fe40003fbd000 */
[----:B------:R-:W3:Y:S01]  /*1b30*/  MUFU.SQRT R23, R23 ;  /* 0x0000001700177308 */ /* 0x000ee20000002000 */
[----:B------:R-:W-:-:S02]  /*1b40*/  FSETP.NEU.FTZ.AND P1, PT, R20, RZ, PT ;  /* 0x000000ff1400720b */ /* 0x000fc40003f3d000 */
[----:B------:R-:W-:Y:S02]  /*1b50*/  FSETP.NEU.FTZ.AND P0, PT, R16, RZ, PT ;  /* 0x000000ff1000720b */ /* 0x000fe40003f1d000 */
[----:B------:R-:W-:Y:S02]  /*1b60*/  LOP3.LUT R19, R19, 0x800000, RZ, 0xfc, !PT ;  /* 0x0080000013137812 */ /* 0x000fe400078efcff */
[----:B------:R-:W-:Y:S01]  /*1b70*/  FSETP.NEU.FTZ.AND P4, PT, R18, +INF , PT ;  /* 0x7f8000001200780b */ /* 0x000fe20003f9d000 */
[----:B------:R-:W4:Y:S01]  /*1b80*/  MUFU.SQRT R8, R28 ;  /* 0x0000001c00087308 */ /* 0x000f220000002000 */
[----:B------:R-:W-:Y:S01]  /*1b90*/  LOP3.LUT R22, R22, 0x800000, RZ, 0xfc, !PT ;  /* 0x0080000016167812 */ /* 0x000fe200078efcff */
[----:B0-----:R-:W-:Y:S01]  /*1ba0*/  @P6 FMUL.FTZ R13, R24, R19 ;  /* 0x00000013180d6220 */ /* 0x001fe20000410000 */
[----:B------:R-:W-:Y:S02]  /*1bb0*/  LOP3.LUT R18, R21, 0x800000, RZ, 0xfc, !PT ;  /* 0x0080000015127812 */ /* 0x000fe400078efcff */
[----:B------:R-:W-:-:S02]  /*1bc0*/  LOP3.LUT R19, R10, 0x800000, RZ, 0xfc, !PT ;  /* 0x008000000a137812 */ /* 0x000fc400078efcff */
[----:B------:R-:W-:Y:S01]  /*1bd0*/  FSETP.NEU.FTZ.AND P6, PT, R20, +INF , PT ;  /* 0x7f8000001400780b */ /* 0x000fe20003fdd000 */
[----:B-1----:R-:W-:Y:S01]  /*1be0*/  @P1 FMUL.FTZ R11, R17, R18 ;  /* 0x00000012110b1220 */ /* 0x002fe20000410000 */
[----:B------:R-:W-:Y:S01]  /*1bf0*/  FSETP.NEU.FTZ.AND P1, PT, R16, +INF , PT ;  /* 0x7f8000001000780b */ /* 0x000fe20003f3d000 */
[----:B---3--:R-:W-:Y:S01]  /*1c00*/  @P5 FMUL.FTZ R12, R23, R22 ;  /* 0x00000016170c5220 */ /* 0x008fe20000410000 */
[----:B------:R-:W-:Y:S01]  /*1c10*/  FSETP.NEU.FTZ.AND P5, PT, R15, +INF , PT ;  /* 0x7f8000000f00780b */ /* 0x000fe20003fbd000 */
[----:B--2---:R-:W-:Y:S01]  /*1c20*/  IMAD.WIDE.U32 R2, R0, 0x2, R2 ;  /* 0x0000000200027825 */ /* 0x004fe200078e0002 */
[----:B------:R-:W-:Y:S02]  /*1c30*/  FSEL R13, R13, +INF , P4 ;  /* 0x7f8000000d0d7808 */ /* 0x000fe40002000000 */
[----:B------:R-:W-:Y:S02]  /*1c40*/  FSEL R11, R11, +INF , P6 ;  /* 0x7f8000000b0b7808 */ /* 0x000fe40003000000 */
[----:B------:R-:W-:Y:S01]  /*1c50*/  FSEL R4, R4, +INF , P3 ;  /* 0x7f80000004047808 */ /* 0x000fe20001800000 */
[----:B----4-:R-:W-:Y:S01]  /*1c60*/  @P0 FMUL.FTZ R14, R8, R19 ;  /* 0x00000013080e0220 */ /* 0x010fe20000410000 */
[----:B------:R-:W-:Y:S01]  /*1c70*/  FSEL R6, R6, +INF , P2 ;  /* 0x7f80000006067808 */ /* 0x000fe20001000000 */
[----:B------:R-:W-:Y:S01]  /*1c80*/  IMAD.WIDE.U32 R2, R5, 0x8, R2 ;  /* 0x0000000805027825 */ /* 0x000fe200078e0002 */
[----:B------:R-:W-:-:S02]  /*1c90*/  FSEL R12, R12, +INF , P5 ;  /* 0x7f8000000c0c7808 */ /* 0x000fc40002800000 */
[----:B------:R-:W-:Y:S02]  /*1ca0*/  FSEL R14, R14, +INF , P1 ;  /* 0x7f8000000e0e7808 */ /* 0x000fe40000800000 */
[----:B------:R-:W-:Y:S02]  /*1cb0*/  F2FP.BF16.F32.PACK_AB R4, R4, R9 ;  /* 0x000000090404723e */ /* 0x000fe400000010ff */
[----:B------:R-:W-:Y:S02]  /*1cc0*/  F2FP.BF16.F32.PACK_AB R5, R6, R7 ;  /* 0x000000070605723e */ /* 0x000fe400000010ff */
[----:B------:R-:W-:Y:S02]  /*1cd0*/  F2FP.BF16.F32.PACK_AB R10, R12, R13 ;  /* 0x0000000d0c0a723e */ /* 0x000fe400000010ff */
[----:B------:R-:W-:Y:S01]  /*1ce0*/  F2FP.BF16.F32.PACK_AB R11, R14, R11 ;  /* 0x0000000b0e0b723e */ /* 0x000fe200000010ff */
[----:B------:R-:W-:Y:S04]  /*1cf0*/  STG.E.64 desc[UR6][R2.64], R4 ;  /* 0x0000000402007986 */ /* 0x000fe8000c101b06 */
[----:B------:R-:W-:Y:S01]  /*1d00*/  STG.E.64 desc[UR6][R2.64+0x400], R10 ;  /* 0x0004000a02007986 */ /* 0x000fe2000c101b06 */
[----:B------:R-:W-:Y:S05]  /*1d10*/  EXIT ;  /* 0x000000000000794d */ /* 0x000fea0003800000 */
.L_x_650:
        /* <DEDUP_REMOVED lines=14> */
.L_x_16824:


//--------------------- .text._ZN2at6native29vectorized_elementwise_kernelILi8ENS0_13AUnaryFunctorIN3c108BFloat16ES4_S4_ZZZNS0_17hypot_kernel_cudaERNS_18TensorIteratorBaseEENKUlvE_clEvENKUlvE2_clEvEUlS4_S4_E_EESt5arrayIPcLm2EEEEviT0_T1_ --------------------------
	.section	.text._ZN2at6native29vectorized_elementwise_kernelILi8ENS0_13AUnaryFunctorIN3c108BFloat16ES4_S4_ZZZNS0_17hypot_kernel_cudaERNS_18TensorIteratorBaseEENKUlvE_clEvENKUlvE2_clEvEUlS4_S4_E_EESt5arrayIPcLm2EEEEviT0_T1_,"ax",@progbits
	.align	128
        .global         _ZN2at6native29vectorized_elementwise_kernelILi8ENS0_13AUnaryFunctorIN3c108BFloat16ES4_S4_ZZZNS0_17hypot_kernel_cudaERNS_18TensorIteratorBaseEENKUlvE_clEvENKUlvE2_clEvEUlS4_S4_E_EESt5arrayIPcLm2EEEEviT0_T1_
        .type           _ZN2at6native29vectorized_elementwise_kernelILi8ENS0_13AUnaryFunctorIN3c108BFloat16ES4_S4_ZZZNS0_17hypot_kernel_cudaERNS_18TensorIteratorBaseEENKUlvE_clEvENKUlvE2_clEvEUlS4_S4_E_EESt5arrayIPcLm2EEEEviT0_T1_,@function
        .size           _ZN2at6native29vectorized_elementwise_kernelILi8ENS0_13AUnaryFunctorIN3c108BFloat16ES4_S4_ZZZNS0_17hypot_kernel_cudaERNS_18TensorIteratorBaseEENKUlvE_clEvENKUlvE2_clEvEUlS4_S4_E_EESt5arrayIPcLm2EEEEviT0_T1_,(.L_x_16825 - _ZN2at6native29vectorized_elementwise_kernelILi8ENS0_13AUnaryFunctorIN3c108BFloat16ES4_S4_ZZZNS0_17hypot_kernel_cudaERNS_18TensorIteratorBaseEENKUlvE_clEvENKUlvE2_clEvEUlS4_S4_E_EESt5arrayIPcLm2EEEEviT0_T1_)
        .other          _ZN2at6native29vectorized_elementwise_kernelILi8ENS0_13AUnaryFunctorIN3c108BFloat16ES4_S4_ZZZNS0_17hypot_kernel_cudaERNS_18TensorIteratorBaseEENKUlvE_clEvENKUlvE2_clEvEUlS4_S4_E_EESt5arrayIPcLm2EEEEviT0_T1_,@"STO_CUDA_ENTRY STV_DEFAULT"
_ZN2at6native29vectorized_elementwise_kernelILi8ENS0_13AUnaryFunctorIN3c108BFloat16ES4_S4_ZZZNS0_17hypot_kernel_cudaERNS_18TensorIteratorBaseEENKUlvE_clEvENKUlvE2_clEvEUlS4_S4_E_EESt5arrayIPcLm2EEEEviT0_T1_:
.text._ZN2at6native29vectorized_elementwise_kernelILi8ENS0_13AUnaryFunctorIN3c108BFloat16ES4_S4_ZZZNS0_17hypot_kernel_cudaERNS_18TensorIteratorBaseEENKUlvE_clEvENKUlvE2_clEvEUlS4_S4_E_EESt5arrayIPcLm2EEEEviT0_T1_:
[----:B------:R-:W-:Y:S01]  /*0000*/  LDC R1, c[0x0][0x37c] ;  /* 0x0000df00ff017b82 */ /* 0x000fe20000000800 */
[----:B------:R-:W-:Y:S05]  /*0010*/  EXIT ;  /* 0x000000000000794d */ /* 0x000fea0003800000 */
.L_x_651:
        /* <DEDUP_REMOVED lines=14> */
.L_x_16825:


//--------------------- .text._ZN2at6native18elementwise_kernelILi128ELi4EZNS0_15gpu_kernel_implINS0_13BinaryFunctorIN3c108BFloat16ES5_S5_ZZZNS0_17hypot_kernel_cudaERNS_18TensorIteratorBaseEENKUlvE_clEvENKUlvE2_clEvEUlS5_S5_E_EEEEvS7_RKT_EUliE_EEviT1_ --------------------------
	.section	.text._ZN2at6native18elementwise_kernelILi128ELi4EZNS0_15gpu_kernel_implINS0_13BinaryFunctorIN3c108BFloat16ES5_S5_ZZZNS0_17hypot_kernel_cudaERNS_18TensorIteratorBaseEENKUlvE_clEvENKUlvE2_clEvEUlS5_S5_E_EEEEvS7_RKT_EUliE_EEviT1_,"ax",@progbits
	.align	128
        .global         _ZN2at6native18elementwise_kernelILi128ELi4EZNS0_15gpu_kernel_implINS0_13BinaryFunctorIN3c108BFloat16ES5_S5_ZZZNS0_17hypot_kernel_cudaERNS_18TensorIteratorBaseEENKUlvE_clEvENKUlvE2_clEvEUlS5_S5_E_EEEEvS7_RKT_EUliE_EEviT1_
        .type           _ZN2at6native18elementwise_kernelILi128ELi4EZNS0_15gpu_kernel_implINS0_13BinaryFunctorIN3c108BFloat16ES5_S5_ZZZNS0_17hypot_kernel_cudaERNS_18TensorIteratorBaseEENKUlvE_clEvENKUlvE2_clEvEUlS5_S5_E_EEEEvS7_RKT_EUliE_EEviT1_,@function
        .size           _ZN2at6native18elementwise_kernelILi128ELi4EZNS0_15gpu_kernel_implINS0_13BinaryFunctorIN3c108BFloat16ES5_S5_ZZZNS0_17hypot_kernel_cudaERNS_18TensorIteratorBaseEENKUlvE_clEvENKUlvE2_clEvEUlS5_S5_E_EEEEvS7_RKT_EUliE_EEviT1_,(.L_x_16826 - _ZN2at6native18elementwise_kernelILi128ELi4EZNS0_15gpu_kernel_implINS0_13BinaryFunctorIN3c108BFloat16ES5_S5_ZZZNS0_17hypot_kernel_cudaERNS_18TensorIteratorBaseEENKUlvE_clEvENKUlvE2_clEvEUlS5_S5_E_EEEEvS7_RKT_EUliE_EEviT1_)
        .other          _ZN2at6native18elementwise_kernelILi128ELi4EZNS0_15gpu_kernel_implINS0_13BinaryFunctorIN3c108BFloat16ES5_S5_ZZZNS0_17hypot_kernel_cudaERNS_18TensorIteratorBaseEENKUlvE_clEvENKUlvE2_clEvEUlS5_S5_E_EEEEvS7_RKT_EUliE_EEviT1_,@"STO_CUDA_ENTRY STV_DEFAULT"
_ZN2at6native18elementwise_kernelILi128ELi4EZNS0_15gpu_kernel_implINS0_13BinaryFunctorIN3c108BFloat16ES5_S5_ZZZNS0_17hypot_kernel_cudaERNS_18TensorIteratorBaseEENKUlvE_clEvENKUlvE2_clEvEUlS5_S5_E_EEEEvS7_RKT_EUliE_EEviT1_:
.text._ZN2at6native18elementwise_kernelILi128ELi4EZNS0_15gpu_kernel_implINS0_13BinaryFunctorIN3c108BFloat16ES5_S5_ZZZNS0_17hypot_kernel_cudaERNS_18TensorIteratorBaseEENKUlvE_clEvENKUlvE2_clEvEUlS5_S5_E_EEEEvS7_RKT_EUliE_EEviT1_:
        /* <DEDUP_REMOVED lines=10> */
[----:B------:R-:W3:Y:S01]  /*00a0*/  LDCU.U8 UR43, c[0x0][0x601] ;  /* 0x0000c020ff2b77ac */ /* 0x000ee20008000000 */
        /* <DEDUP_REMOVED lines=9> */
[----:B------:R-:W-:Y:S02]  /*0140*/  IMAD.MOV.U32 R0, RZ, RZ, RZ ;  /* 0x000000ffff007224 */ /* 0x000fe400078e00ff */
[----:B------:R-:W-:-:S04]  /*0150*/  IMAD.MOV.U32 R16, RZ, RZ, RZ ;  /* 0x000000ffff107224 */ /* 0x000fc800078e00ff */
[----:B------:R-:W-:Y:S05]  /*0160*/  BRA.U !UP0, `(.L_x_654) ;  /* 0x0000001508707547 */ /* 0x000fea000b800000 */
[----:B------:R-:W0:Y:S01]  /*0170*/  LDCU.64 UR4, c[0x0][0x390] ;  /* 0x00007200ff0477ac */ /* 0x000e220008000a00 */
[----:B------:R-:W-:Y:S01]  /*0180*/  IMAD.MOV.U32 R16, RZ, RZ, RZ ;  /* 0x000000ffff107224 */ /* 0x000fe200078e00ff */
[----:B------:R-:W1:Y:S01]  /*0190*/  LDCU UR6, c[0x0][0x38c] ;  /* 0x00007180ff0677ac */ /* 0x000e620008000800 */
[----:B------:R-:W2:Y:S01]  /*01a0*/  LDCU.64 UR8, c[0x0][0x4b8] ;  /* 0x00009700ff0877ac */ /* 0x000ea20008000a00 */
[----:B------:R-:W-:Y:S01]  /*01b0*/  UISETP.NE.AND UP0, UPT, UR41, URZ, UPT ;  /* 0x000000ff2900728c */ /* 0x000fe2000bf05270 */
[----:B0-----:R-:W-:Y:S01]  /*01c0*/  IMAD.HI.U32 R2, R17, UR4, R16 ;  /* 0x0000000411027c27 */ /* 0x001fe2000f8e0010 */
[----:B------:R-:W0:Y:S04]  /*01d0*/  LDCU UR4, c[0x0][0x4c0] ;  /* 0x00009800ff0477ac */ /* 0x000e280008000800 */
[----:B------:R-:W-:-:S05]  /*01e0*/  SHF.R.U32.HI R3, RZ, UR5, R2 ;  /* 0x00000005ff037c19 */ /* 0x000fca0008011602 */
[----:B------:R-:W-:-:S04]  /*01f0*/  IMAD.MOV R18, RZ, RZ, -R3 ;  /* 0x000000ffff127224 */ /* 0x000fc800078e0a03 */
[----:B-1----:R-:W-:-:S04]  /*0200*/  IMAD R18, R18, UR6, R17 ;  /* 0x0000000612127c24 */ /* 0x002fc8000f8e0211 */
[C---:B--2---:R-:W-:Y:S02]  /*0210*/  IMAD R16, R18.reuse, UR8, RZ ;  /* 0x0000000812107c24 */ /* 0x044fe4000f8e02ff */
[C---:B------:R-:W-:Y:S02]  /*0220*/  IMAD R0, R18.reuse, UR9, RZ ;  /* 0x0000000912007c24 */ /* 0x040fe4000f8e02ff */
[----:B0-----:R-:W-:Y:S01]  /*0230*/  IMAD R18, R18, UR4, RZ ;  /* 0x0000000412127c24 */ /* 0x001fe2000f8e02ff */
[----:B------:R-:W-:Y:S06]  /*0240*/  BRA.U !UP0, `(.L_x_654) ;  /* 0x0000001508387547 */ /* 0x000fec000b800000 */
[----:B------:R-:W0:Y:S01]  /*0250*/  LDCU.64 UR6, c[0x0][0x398] ;  /* 0x00007300ff0677ac */ /* 0x000e220008000a00 */
[----:B------:R-:W-:Y:S01]  /*0260*/  IMAD.MOV.U32 R2, RZ, RZ, RZ ;  /* 0x000000ffff027224 */ /* 0x000fe200078e00ff */
[----:B------:R-:W1:Y:S01]  /*0270*/  LDCU UR4, c[0x0][0x3a0] ;  /* 0x00007400ff0477ac */ /* 0x000e620008000800 */
[----:B------:R-:W2:Y:S01]  /*0280*/  LDCU UR5, c[0x0][0x4c4] ;  /* 0x00009880ff0577ac */ /* 0x000ea20008000800 */
[----:B------:R-:W3:Y:S01]  /*0290*/  LDCU.64 UR8, c[0x0][0x4c8] ;  /* 0x00009900ff0877ac */ /* 0x000ee20008000a00 */
[----:B------:R-:W-:Y:S01]  /*02a0*/  UISETP.NE.AND UP0, UPT, UR38, 0x2, UPT ;  /* 0x000000022600788c */ /* 0x000fe2000bf05270 */
[----:B0-----:R-:W-:-:S05]  /*02b0*/  IMAD.HI.U32 R4, R3, UR7, R2 ;  /* 0x0000000703047c27 */ /* 0x001fca000f8e0002 */
[----:B-1----:R-:W-:-:S04]  /*02c0*/  SHF.R.U32.HI R5, RZ, UR4, R4 ;  /* 0x00000004ff057c19 */ /* 0x002fc80008011604 */
[----:B------:R-:W-:-:S05]  /*02d0*/  IADD3 R2, PT, PT, -R5, RZ, RZ ;  /* 0x000000ff05027210 */ /* 0x000fca0007ffe1ff */
[----:B------:R-:W-:-:S04]  /*02e0*/  IMAD R3, R2, UR6, R3 ;  /* 0x0000000602037c24 */ /* 0x000fc8000f8e0203 */
[C---:B--2---:R-:W-:Y:S02]  /*02f0*/  IMAD R16, R3.reuse, UR5, R16 ;  /* 0x0000000503107c24 */ /* 0x044fe4000f8e0210 */
[C---:B---3--:R-:W-:Y:S02]  /*0300*/  IMAD R0, R3.reuse, UR8, R0 ;  /* 0x0000000803007c24 */ /* 0x048fe4000f8e0200 */
[----:B------:R-:W-:Y:S01]  /*0310*/  IMAD R18, R3, UR9, R18 ;  /* 0x0000000903127c24 */ /* 0x000fe2000f8e0212 */
[----:B------:R-:W-:Y:S06]  /*0320*/  BRA.U !UP0, `(.L_x_654) ;  /* 0x0000001508007547 */ /* 0x000fec000b800000 */
[----:B------:R-:W0:Y:S01]  /*0330*/  LDCU.64 UR4, c[0x0][0x3a8] ;  /* 0x00007500ff0477ac */ /* 0x000e220008000a00 */
[----:B------:R-:W-:Y:S01]  /*0340*/  IMAD.MOV.U32 R4, RZ, RZ, RZ ;  /* 0x000000ffff047224 */ /* 0x000fe200078e00ff */
[----:B------:R-:W1:Y:S01]  /*0350*/  LDCU UR6, c[0x0][0x3a4] ;  /* 0x00007480ff0677ac */ /* 0x000e620008000800 */
[----:B------:R-:W2:Y:S01]  /*0360*/  LDCU.64 UR8, c[0x0][0x4d0] ;  /* 0x00009a00ff0877ac */ /* 0x000ea20008000a00 */
[----:B------:R-:W-:Y:S01]  /*0370*/  UISETP.NE.AND UP0, UPT, UR38, 0x3, UPT ;  /* 0x000000032600788c */ /* 0x000fe2000bf05270 */
[----:B0-----:R-:W-:Y:S01]  /*0380*/  IMAD.HI.U32 R2, R5, UR4, R4 ;  /* 0x0000000405027c27 */ /* 0x001fe2000f8e0004 */
[----:B------:R-:W0:Y:S04]  /*0390*/  LDCU UR4, c[0x0][0x4d8] ;  /* 0x00009b00ff0477ac */ /* 0x000e280008000800 */
[----:B------:R-:W-:-:S05]  /*03a0*/  SHF.R.U32.HI R3, RZ, UR5, R2 ;  /* 0x00000005ff037c19 */ /* 0x000fca0008011602 */
[----:B------:R-:W-:-:S04]  /*03b0*/  IMAD.MOV R4, RZ, RZ, -R3 ;  /* 0x000000ffff047224 */ /* 0x000fc800078e0a03 */
[----:B-1----:R-:W-:-:S04]  /*03c0*/  IMAD R5, R4, UR6, R5 ;  /* 0x0000000604057c24 */ /* 0x002fc8000f8e0205 */
[C---:B--2---:R-:W-:Y:S02]  /*03d0*/  IMAD R16, R5.reuse, UR8, R16 ;  /* 0x0000000805107c24 */ /* 0x044fe4000f8e0210 */
[C---:B------:R-:W-:Y:S02]  /*03e0*/  IMAD R0, R5.reuse, UR9, R0 ;  /* 0x0000000905007c24 */ /* 0x040fe4000f8e0200 */
[----:B0-----:R-:W-:Y:S01]  /*03f0*/  IMAD R18, R5, UR4, R18 ;  /* 0x0000000405127c24 */ /* 0x001fe2000f8e0212 */
        /* <DEDUP_REMOVED lines=8> */
[----:B-1----:R-:W-:-:S05]  /*0480*/  SHF.R.U32.HI R5, RZ, UR4, R4 ;  /* 0x00000004ff057c19 */ /* 0x002fca0008011604 */
[----:B------:R-:W-:-:S04]  /*0490*/  IMAD.MOV R2, RZ, RZ, -R5 ;  /* 0x000000ffff027224 */ /* 0x000fc800078e0a05 */
        /* <DEDUP_REMOVED lines=20> */
[----:B------:R-:W-:Y:S01]  /*05e0*/  HFMA2 R2, -RZ, RZ, 0, 0 ;  /* 0x00000000ff027431 */ /* 0x000fe200000001ff */
        /* <DEDUP_REMOVED lines=47> */
[----:B------:R-:W-:-:S04]  /*08e0*/  SHF.R.U32.HI R3, RZ, UR5, R2 ;  /* 0x00000005ff037c19 */ /* 0x000fc80008011602 */
[----:B------:R-:W-:-:S05]  /*08f0*/  IADD3 R4, PT, PT, -R3, RZ, RZ ;  /* 0x000000ff03047210 */ /* 0x000fca0007ffe1ff */
        /* <DEDUP_REMOVED lines=48> */
[----:B------:R-:W-:Y:S01]  /*0c00*/  MOV R4, RZ ;  /* 0x000000ff00047202 */ /* 0x000fe20000000f00 */
[----:B------:R-:W1:Y:S01]  /*0c10*/  LDCU UR6, c[0x0][0x41c] ;  /* 0x00008380ff0677ac */ /* 0x000e620008000800 */
[----:B------:R-:W2:Y:S01]  /*0c20*/  LDCU.64 UR8, c[0x0][0x548] ;  /* 0x0000a900ff0877ac */ /* 0x000ea20008000a00 */
[----:B------:R-:W-:Y:S02]  /*0c30*/  UISETP.NE.AND UP0, UPT, UR38, 0xd, UPT ;  /* 0x0000000d2600788c */ /* 0x000fe4000bf05270 */
        /* <DEDUP_REMOVED lines=166> */
[----:B------:R-:W2:Y:S02]  /*16a0*/  LDCU.64 UR8, c[0x0][0x5d8] ;  /* 0x0000bb00ff0877ac */ /* 0x000ea40008000a00 */
[----:B0-----:R-:W-:Y:S01]  /*16b0*/  IMAD.HI.U32 R2, R5, UR4, R4 ;  /* 0x0000000405027c27 */ /* 0x001fe2000f8e0004 */
[----:B------:R-:W0:Y:S04]  /*16c0*/  LDCU UR4, c[0x0][0x5e0] ;  /* 0x0000bc00ff0477ac */ /* 0x000e280008000800 */
[----:B------:R-:W-:-:S05]  /*16d0*/  SHF.R.U32.HI R2, RZ, UR5, R2 ;  /* 0x00000005ff027c19 */ /* 0x000fca0008011602 */
[----:B------:R-:W-:-:S04]  /*16e0*/  IMAD.MOV R3, RZ, RZ, -R2 ;  /* 0x000000ffff037224 */ /* 0x000fc800078e0a02 */
[----:B-1----:R-:W-:-:S04]  /*16f0*/  IMAD R5, R3, UR6, R5 ;  /* 0x0000000603057c24 */ /* 0x002fc8000f8e0205 */
[C---:B--2---:R-:W-:Y:S02]  /*1700*/  IMAD R16, R5.reuse, UR8, R16 ;  /* 0x0000000805107c24 */ /* 0x044fe4000f8e0210 */
[C---:B------:R-:W-:Y:S02]  /*1710*/  IMAD R0, R5.reuse, UR9, R0 ;  /* 0x0000000905007c24 */ /* 0x040fe4000f8e0200 */
[----:B0-----:R-:W-:-:S07]  /*1720*/  IMAD R18, R5, UR4, R18 ;  /* 0x0000000405127c24 */ /* 0x001fce000f8e0212 */
.L_x_654:
        /* <DEDUP_REMOVED lines=19> */
.L_x_658:
[----:B------:R-:W2:Y:S02]  /*1860*/  LDG.E.U8 R2, desc[UR36][R2.64] ;  /* 0x0000002402027981 */ /* 0x000ea4000c1e1100 */
[----:B--2---:R-:W-:-:S04]  /*1870*/  I2FP.F32.U32 R0, R2 ;  /* 0x0000000200007245 */ /* 0x004fc80000201000 */
[----:B------:R-:W-:-:S04]  /*1880*/  F2FP.BF16.F32.PACK_AB R0, RZ, R0 ;  /* 0x00000000ff00723e */ /* 0x000fc800000010ff */
[----:B------:R-:W-:Y:S01]  /*1890*/  PRMT R19, R0, 0x7610, R19 ;  /* 0x0000761000137816 */ /* 0x000fe20000000013 */
[----:B------:R-:W-:Y:S06]  /*18a0*/  BRA `(.L_x_660) ;  /* 0x0000000c00e07947 */ /* 0x000fec0003800000 */
.L_x_657:
        /* <DEDUP_REMOVED lines=11> */
.L_x_662:
[----:B------:R-:W2:Y:S02]  /*1960*/  LDG.E R2, desc[UR36][R2.64] ;  /* 0x0000002402027981 */ /* 0x000ea4000c1e1900 */
[----:B--2---:R-:W-:-:S04]  /*1970*/  I2FP.F32.S32 R0, R2 ;  /* 0x0000000200007245 */ /* 0x004fc80000201400 */
[----:B------:R-:W-:-:S04]  /*1980*/  F2FP.BF16.F32.PACK_AB R0, RZ, R0 ;  /* 0x00000000ff00723e */ /* 0x000fc800000010ff */
[----:B------:R-:W-:Y:S01]  /*1990*/  PRMT R19, R0, 0x7610, R19 ;  /* 0x0000761000137816 */ /* 0x000fe20000000013 */
[----:B------:R-:W-:Y:S06]  /*19a0*/  BRA `(.L_x_660) ;  /* 0x0000000c00a07947 */ /* 0x000fec0003800000 */
.L_x_661:
[----:B------:R-:W2:Y:S02]  /*19b0*/  LDG.E.U16 R2, desc[UR36][R2.64] ;  /* 0x0000002402027981 */ /* 0x000ea4000c1e1500 */
[----:B--2---:R-:W0:Y:S02]  /*19c0*/  I2F.S16 R0, R2 ;  /* 0x0000000200007306 */ /* 0x004e240000101400 */
[----:B0-----:R-:W-:-:S04]  /*19d0*/  F2FP.BF16.F32.PACK_AB R0, RZ, R0 ;  /* 0x00000000ff00723e */ /* 0x001fc800000010ff */
[----:B------:R-:W-:Y:S01]  /*19e0*/  PRMT R19, R0, 0x7610, R19 ;  /* 0x0000761000137816 */ /* 0x000fe20000000013 */
[----:B------:R-:W-:Y:S06]  /*19f0*/  BRA `(.L_x_660) ;  /* 0x0000000c008c7947 */ /* 0x000fec0003800000 */
.L_x_656:
        /* <DEDUP_REMOVED lines=9> */
.L_x_664:
[----:B------:R-:W2:Y:S02]  /*1a90*/  LDG.E.U16 R0, desc[UR36][R2.64] ;  /* 0x0000002402007981 */ /* 0x000ea4000c1e1500 */
[----:B--2---:R-:W-:-:S05]  /*1aa0*/  HADD2.F32 R0, -RZ, R0.H0_H0 ;  /* 0x20000000ff007230 */ /* 0x004fca0000004100 */
[----:B------:R-:W-:-:S04]  /*1ab0*/  F2FP.BF16.F32.PACK_AB R0, RZ, R0 ;  /* 0x00000000ff00723e */ /* 0x000fc800000010ff */
[----:B------:R-:W-:Y:S01]  /*1ac0*/  PRMT R19, R0, 0x7610, R19 ;  /* 0x0000761000137816 */ /* 0x000fe20000000013 */
[----:B------:R-:W-:Y:S06]  /*1ad0*/  BRA `(.L_x_660) ;  /* 0x0000000c00547947 */ /* 0x000fec0003800000 */
.L_x_663:
        /* <DEDUP_REMOVED lines=9> */
.L_x_666:
[----:B------:R-:W2:Y:S02]  /*1b70*/  LDG.E.U16 R2, desc[UR36][R2.64] ;  /* 0x0000002402027981 */ /* 0x000ea4000c1e1500 */
[----:B--2---:R-:W-:-:S05]  /*1b80*/  HADD2.F32 R0, -RZ, R2.H0_H0 ;  /* 0x20000002ff007230 */ /* 0x004fca0000004100 */
[----:B------:R-:W-:-:S04]  /*1b90*/  F2FP.BF16.F32.PACK_AB R0, RZ, R0 ;  /* 0x00000000ff00723e */ /* 0x000fc800000010ff */
[----:B------:R-:W-:Y:S01]  /*1ba0*/  PRMT R19, R0, 0x7610, R19 ;  /* 0x0000761000137816 */ /* 0x000fe20000000013 */
[----:B------:R-:W-:Y:S06]  /*1bb0*/  BRA `(.L_x_660) ;  /* 0x0000000c001c7947 */ /* 0x000fec0003800000 */
.L_x_665:
        /* <DEDUP_REMOVED lines=13> */
.L_x_655:
        /* <DEDUP_REMOVED lines=14> */
.L_x_669:
        /* <DEDUP_REMOVED lines=13> */
.L_x_668:
        /* <DEDUP_REMOVED lines=27> */
.L_x_671:
[----:B------:R-:W2:Y:S02]  /*1ff0*/  LDG.E.U8 R2, desc[UR36][R2.64] ;  /* 0x0000002402027981 */ /* 0x000ea4000c1e1100 */
[C---:B--2---:R-:W-:Y:S01]  /*2000*/  IMAD.SHL.U32 R4, R2.reuse, 0x2000000, RZ ;  /* 0x0200000002047824 */ /* 0x044fe200078e00ff */
[----:B------:R-:W-:-:S04]  /*2010*/  SHF.L.U32 R5, R2, 0x8, RZ ;  /* 0x0000000802057819 */ /* 0x000fc800000006ff */
        /* <DEDUP_REMOVED lines=8> */
[----:B------:R-:W-:-:S04]  /*20a0*/  F2FP.BF16.F32.PACK_AB R0, RZ, R0 ;  /* 0x00000000ff00723e */ /* 0x000fc800000010ff */
[----:B------:R-:W-:Y:S01]  /*20b0*/  PRMT R19, R0, 0x7610, R19 ;  /* 0x0000761000137816 */ /* 0x000fe20000000013 */
[----:B------:R-:W-:Y:S06]  /*20c0*/  BRA `(.L_x_660) ;  /* 0x0000000400d87947 */ /* 0x000fec0003800000 */
.L_x_670:
[----:B------:R0:W5:Y:S01]  /*20d0*/  LDG.E.U16 R19, desc[UR36][R2.64] ;  /* 0x0000002402137981 */ /* 0x000162000c1e1500 */
[----:B------:R-:W-:Y:S05]  /*20e0*/  BRA `(.L_x_660) ;  /* 0x0000000400d07947 */ /* 0x000fea0003800000 */
.L_x_667:
        /* <DEDUP_REMOVED lines=13> */
.L_x_674:
        /* <DEDUP_REMOVED lines=21> */
.L_x_678:
[----:B------:R-:W-:Y:S05]  /*2310*/  BSYNC.RECONVERGENT B1 ;  /* 0x0000000000017941 */ /* 0x000fea0003800200 */
.L_x_677:
[----:B------:R-:W-:Y:S01]  /*2320*/  IMAD.SHL.U32 R0, R0, 0x100000, RZ ;  /* 0x0010000000007824 */ /* 0x000fe200078e00ff */
[----:B------:R-:W-:-:S04]  /*2330*/  LEA R2, R2, 0x3b800000, 0x17 ;  /* 0x3b80000002027811 */ /* 0x000fc800078eb8ff */
[----:B------:R-:W-:-:S07]  /*2340*/  LOP3.LUT R0, R2, R0, R7, 0xfe, !PT ;  /* 0x0000000002007212 */ /* 0x000fce00078efe07 */
.L_x_676:
[----:B------:R-:W-:Y:S05]  /*2350*/  BSYNC.RECONVERGENT B0 ;  /* 0x0000000000007941 */ /* 0x000fea0003800200 */
.L_x_675:
[----:B------:R-:W-:-:S04]  /*2360*/  F2FP.BF16.F32.PACK_AB R0, RZ, R0 ;  /* 0x00000000ff00723e */ /* 0x000fc800000010ff */
[----:B------:R-:W-:Y:S01]  /*2370*/  PRMT R19, R0, 0x7610, R19 ;  /* 0x0000761000137816 */ /* 0x000fe20000000013 */
[----:B------:R-:W-:Y:S06]  /*2380*/  BRA `(.L_x_660) ;  /* 0x0000000400287947 */ /* 0x000fec0003800000 */
.L_x_673:
        /* <DEDUP_REMOVED lines=21> */
.L_x_682:
[----:B------:R-:W-:Y:S05]  /*24e0*/  BSYNC.RECONVERGENT B1 ;  /* 0x0000000000017941 */ /* 0x000fea0003800200 */
.L_x_681:
[----:B------:R-:W-:Y:S01]  /*24f0*/  IMAD.SHL.U32 R0, R0, 0x200000, RZ ;  /* 0x0020000000007824 */ /* 0x000fe200078e00ff */
[----:B------:R-:W-:-:S04]  /*2500*/  LEA R2, R2, 0x37800000, 0x17 ;  /* 0x3780000002027811 */ /* 0x000fc800078eb8ff */
[----:B------:R-:W-:-:S07]  /*2510*/  LOP3.LUT R0, R2, R0, R7, 0xfe, !PT ;  /* 0x0000000002007212 */ /* 0x000fce00078efe07 */
.L_x_680:
[----:B------:R-:W-:Y:S05]  /*2520*/  BSYNC.RECONVERGENT B0 ;  /* 0x0000000000007941 */ /* 0x000fea0003800200 */
.L_x_679:
[----:B------:R-:W-:-:S04]  /*2530*/  F2FP.BF16.F32.PACK_AB R0, RZ, R0 ;  /* 0x00000000ff00723e */ /* 0x000fc800000010ff */
[----:B------:R-:W-:Y:S01]  /*2540*/  PRMT R19, R0, 0x7610, R19 ;  /* 0x0000761000137816 */ /* 0x000fe20000000013 */
[----:B------:R-:W-:Y:S06]  /*2550*/  BRA `(.L_x_660) ;  /* 0x0000000000b47947 */ /* 0x000fec0003800000 */
.L_x_672:
[----:B------:R-:W-:-:S09]  /*2560*/  UISETP.NE.AND UP0, UPT, UR4, 0x1c, UPT ;  /* 0x0000001c0400788c */ /* 0x000fd2000bf05270 */
[----:B------:R-:W-:Y:S05]  /*2570*/  BRA.U !UP0, `(.L_x_683) ;  /* 0x00000001089c7547 */ /* 0x000fea000b800000 */
[----:B------:R-:W-:-:S09]  /*2580*/  UISETP.NE.AND UP0, UPT, UR4, 0x1d, UPT ;  /* 0x0000001d0400788c */ /* 0x000fd2000bf05270 */
[----:B------:R-:W-:Y:S05]  /*2590*/  BRA.U !UP0, `(.L_x_684) ;  /* 0x0000000108807547 */ /* 0x000fea000b800000 */
[----:B------:R-:W-:-:S09]  /*25a0*/  UISETP.NE.AND UP0, UPT, UR4, 0x2c, UPT ;  /* 0x0000002c0400788c */ /* 0x000fd2000bf05270 */
[----:B------:R-:W-:Y:S05]  /*25b0*/  BRA.U !UP0, `(.L_x_685) ;  /* 0x0000000108487547 */ /* 0x000fea000b800000 */
.L_x_659:
        /* <DEDUP_REMOVED lines=16> */
.L_x_686:
[----:B------:R-:W-:Y:S01]  /*26c0*/  PRMT R19, RZ, 0x7610, R19 ;  /* 0x00007610ff137816 */ /* 0x000fe20000000013 */
[----:B------:R-:W-:Y:S06]  /*26d0*/  BRA `(.L_x_660) ;  /* 0x0000000000547947 */ /* 0x000fec0003800000 */
.L_x_685:
        /* <DEDUP_REMOVED lines=8> */
.L_x_688:
[----:B------:R-:W-:Y:S05]  /*2760*/  BSYNC.RECONVERGENT B0 ;  /* 0x0000000000007941 */ /* 0x000fea0003800200 */
.L_x_687:
[----:B------:R-:W-:-:S04]  /*2770*/  F2FP.BF16.F32.PACK_AB R0, RZ, R0 ;  /* 0x00000000ff00723e */ /* 0x000fc800000010ff */
[----:B------:R-:W-:Y:S01]  /*2780*/  PRMT R19, R0, 0x7610, R19 ;  /* 0x0000761000137816 */ /* 0x000fe20000000013 */
[----:B------:R-:W-:Y:S06]  /*2790*/  BRA `(.L_x_660) ;  /* 0x0000000000247947 */ /* 0x000fec0003800000 */
.L_x_684:
[----:B------:R-:W2:Y:S02]  /*27a0*/  LDG.E.64 R2, desc[UR36][R2.64] ;  /* 0x0000002402027981 */ /* 0x000ea4000c1e1b00 */
[----:B--2---:R-:W0:Y:S02]  /*27b0*/  I2F.U64 R0, R2 ;  /* 0x0000000200007312 */ /* 0x004e240000301000 */
[----:B0-----:R-:W-:-:S04]  /*27c0*/  F2FP.BF16.F32.PACK_AB R0, RZ, R0 ;  /* 0x00000000ff00723e */ /* 0x001fc800000010ff */
[----:B------:R-:W-:Y:S01]  /*27d0*/  PRMT R19, R0, 0x7610, R19 ;  /* 0x0000761000137816 */ /* 0x000fe20000000013 */
[----:B------:R-:W-:Y:S06]  /*27e0*/  BRA `(.L_x_660) ;  /* 0x0000000000107947 */ /* 0x000fec0003800000 */
.L_x_683:
[----:B------:R-:W2:Y:S02]  /*27f0*/  LDG.E R2, desc[UR36][R2.64] ;  /* 0x0000002402027981 */ /* 0x000ea4000c1e1900 */
[----:B--2---:R-:W-:-:S04]  /*2800*/  I2FP.F32.U32 R0, R2 ;  /* 0x0000000200007245 */ /* 0x004fc80000201000 */
[----:B------:R-:W-:-:S04]  /*2810*/  F2FP.BF16.F32.PACK_AB R0, RZ, R0 ;  /* 0x00000000ff00723e */ /* 0x000fc800000010ff */
[----:B------:R-:W-:-:S07]  /*2820*/  PRMT R19, R0, 0x7610, R19 ;  /* 0x0000761000137816 */ /* 0x000fce0000000013 */
.L_x_660:
        /* <DEDUP_REMOVED lines=18> */
.L_x_692:
[----:B------:R-:W2:Y:S02]  /*2950*/  LDG.E.U8 R2, desc[UR36][R2.64] ;  /* 0x0000002402027981 */ /* 0x000ea4000c1e1100 */
[----:B--2---:R-:W-:-:S04]  /*2960*/  I2FP.F32.U32 R0, R2 ;  /* 0x0000000200007245 */ /* 0x004fc80000201000 */
[----:B------:R-:W-:Y:S01]  /*2970*/  F2FP.BF16.F32.PACK_AB R0, RZ, R0 ;  /* 0x00000000ff00723e */ /* 0x000fe200000010ff */
[----:B------:R-:W-:Y:S06]  /*2980*/  BRA `(.L_x_694) ;  /* 0x0000000c00a47947 */ /* 0x000fec0003800000 */
.L_x_691:
        /* <DEDUP_REMOVED lines=10> */
.L_x_696:
[----:B------:R-:W2:Y:S02]  /*2a30*/  LDG.E R2, desc[UR36][R2.64] ;  /* 0x0000002402027981 */ /* 0x000ea4000c1e1900 */
[----:B--2---:R-:W-:-:S04]  /*2a40*/  I2FP.F32.S32 R0, R2 ;  /* 0x0000000200007245 */ /* 0x004fc80000201400 */
[----:B------:R-:W-:Y:S01]  /*2a50*/  F2FP.BF16.F32.PACK_AB R0, RZ, R0 ;  /* 0x00000000ff00723e */ /* 0x000fe200000010ff */
[----:B------:R-:W-:Y:S06]  /*2a60*/  BRA `(.L_x_694) ;  /* 0x0000000c006c7947 */ /* 0x000fec0003800000 */
.L_x_695:
[----:B------:R-:W2:Y:S02]  /*2a70*/  LDG.E.U16 R2, desc[UR36][R2.64] ;  /* 0x0000002402027981 */ /* 0x000ea4000c1e1500 */
[----:B--2---:R-:W0:Y:S02]  /*2a80*/  I2F.S16 R0, R2 ;  /* 0x0000000200007306 */ /* 0x004e240000101400 */
[----:B0-----:R-:W-:Y:S01]  /*2a90*/  F2FP.BF16.F32.PACK_AB R0, RZ, R0 ;  /* 0x00000000ff00723e */ /* 0x001fe200000010ff */
[----:B------:R-:W-:Y:S06]  /*2aa0*/  BRA `(.L_x_694) ;  /* 0x0000000c005c7947 */ /* 0x000fec0003800000 */
.L_x_690:
        /* <DEDUP_REMOVED lines=9> */
.L_x_698:
[----:B------:R-:W2:Y:S02]  /*2b40*/  LDG.E.U16 R0, desc[UR36][R2.64] ;  /* 0x0000002402007981 */ /* 0x000ea4000c1e1500 */
[----:B--2---:R-:W-:-:S05]  /*2b50*/  HADD2.F32 R0, -RZ, R0.H0_H0 ;  /* 0x20000000ff007230 */ /* 0x004fca0000004100 */
[----:B------:R-:W-:Y:S01]  /*2b60*/  F2FP.BF16.F32.PACK_AB R0, RZ, R0 ;  /* 0x00000000ff00723e */ /* 0x000fe200000010ff */
[----:B------:R-:W-:Y:S06]  /*2b70*/  BRA `(.L_x_694) ;  /* 0x0000000c00287947 */ /* 0x000fec0003800000 */
.L_x_697:
        /* <DEDUP_REMOVED lines=9> */
.L_x_700:
[----:B------:R-:W2:Y:S02]  /*2c10*/  LDG.E.U16 R2, desc[UR36][R2.64] ;  /* 0x0000002402027981 */ /* 0x000ea4000c1e1500 */
[----:B--2---:R-:W-:-:S05]  /*2c20*/  HADD2.F32 R0, -RZ, R2.H0_H0 ;  /* 0x20000002ff007230 */ /* 0x004fca0000004100 */
[----:B------:R-:W-:Y:S01]  /*2c30*/  F2FP.BF16.F32.PACK_AB R0, RZ, R0 ;  /* 0x00000000ff00723e */ /* 0x000fe200000010ff */
[----:B------:R-:W-:Y:S06]  /*2c40*/  BRA `(.L_x_694) ;  /* 0x0000000800f47947 */ /* 0x000fec0003800000 */
.L_x_699:
        /* <DEDUP_REMOVED lines=12> */
.L_x_689:
        /* <DEDUP_REMOVED lines=13> */
.L_x_703:
        /* <DEDUP_REMOVED lines=12> */
.L_x_702:
        /* <DEDUP_REMOVED lines=27> */
.L_x_705:
        /* <DEDUP_REMOVED lines=13> */
.L_x_704:
[----:B------:R0:W5:Y:S01]  /*3120*/  LDG.E.U16 R0, desc[UR36][R2.64] ;  /* 0x0000002402007981 */ /* 0x000162000c1e1500 */
[----:B------:R-:W-:Y:S05]  /*3130*/  BRA `(.L_x_694) ;  /* 0x0000000400b87947 */ /* 0x000fea0003800000 */
.L_x_701:
        /* <DEDUP_REMOVED lines=12> */
.L_x_708:
        /* <DEDUP_REMOVED lines=21> */
.L_x_712:
[----:B------:R-:W-:Y:S05]  /*3350*/  BSYNC.RECONVERGENT B1 ;  /* 0x0000000000017941 */ /* 0x000fea0003800200 */
.L_x_711:
[----:B------:R-:W-:Y:S01]  /*3360*/  IMAD.SHL.U32 R0, R0, 0x100000, RZ ;  /* 0x0010000000007824 */ /* 0x000fe200078e00ff */
[----:B------:R-:W-:-:S04]  /*3370*/  LEA R2, R2, 0x3b800000, 0x17 ;  /* 0x3b80000002027811 */ /* 0x000fc800078eb8ff */
[----:B------:R-:W-:-:S07]  /*3380*/  LOP3.LUT R0, R2, R0, R7, 0xfe, !PT ;  /* 0x0000000002007212 */ /* 0x000fce00078efe07 */
.L_x_710:
[----:B------:R-:W-:Y:S05]  /*3390*/  BSYNC.RECONVERGENT B0 ;  /* 0x0000000000007941 */ /* 0x000fea0003800200 */
.L_x_709:
[----:B------:R-:W-:Y:S01]  /*33a0*/  F2FP.BF16.F32.PACK_AB R0, RZ, R0 ;  /* 0x00000000ff00723e */ /* 0x000fe200000010ff */
[----:B------:R-:W-:Y:S06]  /*33b0*/  BRA `(.L_x_694) ;  /* 0x0000000400187947 */ /* 0x000fec0003800000 */
.L_x_707:
        /* <DEDUP_REMOVED lines=21> */
.L_x_716:
[----:B------:R-:W-:Y:S05]  /*3510*/  BSYNC.RECONVERGENT B1 ;  /* 0x0000000000017941 */ /* 0x000fea0003800200 */
.L_x_715:
[----:B------:R-:W-:Y:S01]  /*3520*/  IMAD.SHL.U32 R0, R0, 0x200000, RZ ;  /* 0x0020000000007824 */ /* 0x000fe200078e00ff */
[----:B------:R-:W-:-:S04]  /*3530*/  LEA R2, R2, 0x37800000, 0x17 ;  /* 0x3780000002027811 */ /* 0x000fc800078eb8ff */
[----:B------:R-:W-:-:S07]  /*3540*/  LOP3.LUT R0, R2, R0, R7, 0xfe, !PT ;  /* 0x0000000002007212 */ /* 0x000fce00078efe07 */
.L_x_714:
[----:B------:R-:W-:Y:S05]  /*3550*/  BSYNC.RECONVERGENT B0 ;  /* 0x0000000000007941 */ /* 0x000fea0003800200 */
.L_x_713:
[----:B------:R-:W-:Y:S01]  /*3560*/  F2FP.BF16.F32.PACK_AB R0, RZ, R0 ;  /* 0x00000000ff00723e */ /* 0x000fe200000010ff */
[----:B------:R-:W-:Y:S06]  /*3570*/  BRA `(.L_x_694) ;  /* 0x0000000000a87947 */ /* 0x000fec0003800000 */
.L_x_706:
[----:B------:R-:W-:-:S09]  /*3580*/  UISETP.NE.AND UP0, UPT, UR4, 0x1c, UPT ;  /* 0x0000001c0400788c */ /* 0x000fd2000bf05270 */
[----:B------:R-:W-:Y:S05]  /*3590*/  BRA.U !UP0, `(.L_x_717) ;  /* 0x0000000108947547 */ /* 0x000fea000b800000 */
[----:B------:R-:W-:-:S09]  /*35a0*/  UISETP.NE.AND UP0, UPT, UR4, 0x1d, UPT ;  /* 0x0000001d0400788c */ /* 0x000fd2000bf05270 */
[----:B------:R-:W-:Y:S05]  /*35b0*/  BRA.U !UP0, `(.L_x_718) ;  /* 0x00000001087c7547 */ /* 0x000fea000b800000 */
[----:B------:R-:W-:-:S09]  /*35c0*/  UISETP.NE.AND UP0, UPT, UR4, 0x2c, UPT ;  /* 0x0000002c0400788c */ /* 0x000fd2000bf05270 */
[----:B------:R-:W-:Y:S05]  /*35d0*/  BRA.U !UP0, `(.L_x_719) ;  /* 0x0000000108487547 */ /* 0x000fea000b800000 */
.L_x_693:
        /* <DEDUP_REMOVED lines=11> */
[----:B------:R-:W-:Y:S02]  /*3690*/  IMAD.U32 R7, RZ, RZ, UR7 ;  /* 0x00000007ff077e24 */ /* 0x000fe4000f8e00ff */
[----:B---3--:R-:W-:Y:S02]  /*36a0*/  IMAD.U32 R10, RZ, RZ, UR8 ;  /* 0x00000008ff0a7e24 */ /* 0x008fe4000f8e00ff */
[----:B------:R-:W-:-:S07]  /*36b0*/  IMAD.U32 R11, RZ, RZ, UR9 ;  /* 0x00000009ff0b7e24 */ /* 0x000fce000f8e00ff */
[----:B------:R-:W-:-:S07]  /*36c0*/  LEPC R20, `(.L_x_720) ;  /* 0x000000001014794e */ /* 0x000fce0000000000 */
[----:B--2--5:R-:W-:Y:S05]  /*36d0*/  CALL.ABS.NOINC R2 ;  /* 0x0000000002007343 */ /* 0x024fea0003c00000 */
.L_x_720:
[----:B------:R-:W-:Y:S01]  /*36e0*/  PRMT R0, RZ, 0x7610, R0 ;  /* 0x00007610ff007816 */ /* 0x000fe20000000000 */
[----:B------:R-:W-:Y:S06]  /*36f0*/  BRA `(.L_x_694) ;  /* 0x0000000000487947 */ /* 0x000fec0003800000 */
.L_x_719:
        /* <DEDUP_REMOVED lines=8> */
.L_x_722:
[----:B------:R-:W-:Y:S05]  /*3780*/  BSYNC.RECONVERGENT B0 ;  /* 0x0000000000007941 */ /* 0x000fea0003800200 */
.L_x_721:
[----:B------:R-:W-:Y:S01]  /*3790*/  F2FP.BF16.F32.PACK_AB R0, RZ, R0 ;  /* 0x00000000ff00723e */ /* 0x000fe200000010ff */
[----:B------:R-:W-:Y:S06]  /*37a0*/  BRA `(.L_x_694) ;  /* 0x00000000001c7947 */ /* 0x000fec0003800000 */
.L_x_718:
[----:B------:R-:W2:Y:S02]  /*37b0*/  LDG.E.64 R2, desc[UR36][R2.64] ;  /* 0x0000002402027981 */ /* 0x000ea4000c1e1b00 */
[----:B--2---:R-:W0:Y:S02]  /*37c0*/  I2F.U64 R0, R2 ;  /* 0x0000000200007312 */ /* 0x004e240000301000 */
[----:B0-----:R-:W-:Y:S01]  /*37d0*/  F2FP.BF16.F32.PACK_AB R0, RZ, R0 ;  /* 0x00000000ff00723e */ /* 0x001fe200000010ff */
[----:B------:R-:W-:Y:S06]  /*37e0*/  BRA `(.L_x_694) ;  /* 0x00000000000c7947 */ /* 0x000fec0003800000 */
.L_x_717:
[----:B------:R-:W2:Y:S02]  /*37f0*/  LDG.E R2, desc[UR36][R2.64] ;  /* 0x0000002402027981 */ /* 0x000ea4000c1e1900 */
[----:B--2---:R-:W-:-:S04]  /*3800*/  I2FP.F32.U32 R0, R2 ;  /* 0x0000000200007245 */ /* 0x004fc80000201000 */
[----:B------:R-:W-:-:S07]  /*3810*/  F2FP.BF16.F32.PACK_AB R0, RZ, R0 ;  /* 0x00000000ff00723e */ /* 0x000fce00000010ff */
.L_x_694:
[----:B-----5:R-:W-:Y:S01]  /*3820*/  SHF.L.U32 R0, R0, 0x10, RZ ;  /* 0x0000001000007819 */ /* 0x020fe200000006ff */
[----:B------:R-:W-:Y:S01]  /*3830*/  IMAD.U32 R19, R19, 0x10000, RZ ;  /* 0x0001000013137824 */ /* 0x000fe200078e00ff */
[----:B------:R-:W1:Y:S03]  /*3840*/  LDCU.64 UR6, c[0x0][0x5e8] ;  /* 0x0000bd00ff0677ac */ /* 0x000e660008000a00 */
[----:B------:R-:W-:Y:S01]  /*3850*/  FADD.FTZ R19, |R19|, -RZ ;  /* 0x800000ff13137221 */ /* 0x000fe20000010200 */
[----:B------:R-:W-:Y:S01]  /*3860*/  FADD.FTZ R0, |R0|, -RZ ;  /* 0x800000ff00007221 */ /* 0x000fe20000010200 */
        /* <DEDUP_REMOVED lines=32> */
.L_x_726:
[----:B-1----:R-:W-:-:S06]  /*3a70*/  IMAD.U32 R5, R5, 0x10000, RZ ;  /* 0x0001000005057824 */ /* 0x002fcc00078e00ff */
[----:B------:R-:W1:Y:S02]  /*3a80*/  F2I.S64.TRUNC R4, R5 ;  /* 0x0000000500047311 */ /* 0x000e64000020d900 */
[----:B-1----:R1:W-:Y:S01]  /*3a90*/  STG.E.U8 desc[UR36][R2.64], R4 ;  /* 0x0000000402007986 */ /* 0x0023e2000c101124 */
[----:B------:R-:W-:Y:S05]  /*3aa0*/  BRA `(.L_x_728) ;  /* 0x0000000c00707947 */ /* 0x000fea0003800000 */
.L_x_725:
        /* <DEDUP_REMOVED lines=10> */
.L_x_730:
[----:B-1----:R-:W-:-:S06]  /*3b50*/  IMAD.U32 R5, R5, 0x10000, RZ ;  /* 0x0001000005057824 */ /* 0x002fcc00078e00ff */
[----:B------:R-:W1:Y:S02]  /*3b60*/  F2I.FTZ.TRUNC.NTZ R5, R5 ;  /* 0x0000000500057305 */ /* 0x000e64000021f100 */
[----:B-1----:R3:W-:Y:S01]  /*3b70*/  STG.E desc[UR36][R2.64], R5 ;  /* 0x0000000502007986 */ /* 0x0027e2000c101924 */
[----:B------:R-:W-:Y:S05]  /*3b80*/  BRA `(.L_x_728) ;  /* 0x0000000c00387947 */ /* 0x000fea0003800000 */
.L_x_729:
[----:B-1----:R-:W-:-:S06]  /*3b90*/  SHF.L.U32 R5, R5, 0x10, RZ ;  /* 0x0000001005057819 */ /* 0x002fcc00000006ff */
[----:B------:R-:W1:Y:S02]  /*3ba0*/  F2I.FTZ.TRUNC.NTZ R5, R5 ;  /* 0x0000000500057305 */ /* 0x000e64000021f100 */
[----:B-1----:R2:W-:Y:S01]  /*3bb0*/  STG.E.U16 desc[UR36][R2.64], R5 ;  /* 0x0000000502007986 */ /* 0x0025e2000c101524 */
[----:B------:R-:W-:Y:S05]  /*3bc0*/  BRA `(.L_x_728) ;  /* 0x0000000c00287947 */ /* 0x000fea0003800000 */
.L_x_724:
        /* <DEDUP_REMOVED lines=9> */
.L_x_732:
[----:B01----:R-:W-:-:S05]  /*3c60*/  IMAD.U32 R0, R5, 0x10000, RZ ;  /* 0x0001000005007824 */ /* 0x003fca00078e00ff */
[----:B------:R-:W-:-:S05]  /*3c70*/  F2FP.F16.F32.PACK_AB R0, RZ, R0 ;  /* 0x00000000ff00723e */ /* 0x000fca00000000ff */
[----:B------:R0:W-:Y:S01]  /*3c80*/  STG.E.U16 desc[UR36][R2.64], R0 ;  /* 0x0000000002007986 */ /* 0x0001e2000c101524 */
[----:B------:R-:W-:Y:S05]  /*3c90*/  BRA `(.L_x_728) ;  /* 0x0000000800f47947 */ /* 0x000fea0003800000 */
.L_x_731:
        /* <DEDUP_REMOVED lines=10> */
.L_x_734:
[----:B-1----:R-:W-:-:S05]  /*3d40*/  IMAD.U32 R5, R5, 0x10000, RZ ;  /* 0x0001000005057824 */ /* 0x002fca00078e00ff */
[----:B------:R-:W-:-:S04]  /*3d50*/  F2FP.F16.F32.PACK_AB R5, RZ, R5 ;  /* 0x00000005ff05723e */ /* 0x000fc800000000ff */
[----:B------:R-:W-:-:S05]  /*3d60*/  PRMT R5, R5, 0x5410, RZ ;  /* 0x0000541005057816 */ /* 0x000fca00000000ff */
[----:B------:R1:W-:Y:S01]  /*3d70*/  STG.E desc[UR36][R2.64], R5 ;  /* 0x0000000502007986 */ /* 0x0003e2000c101924 */
[----:B------:R-:W-:Y:S05]  /*3d80*/  BRA `(.L_x_728) ;  /* 0x0000000800b87947 */ /* 0x000fea0003800000 */
.L_x_733:
[----:B-1----:R-:W-:-:S05]  /*3d90*/  SHF.L.U32 R4, R5, 0x10, RZ ;  /* 0x0000001005047819 */ /* 0x002fca00000006ff */
[----:B------:R-:W-:-:S06]  /*3da0*/  FMUL.FTZ R4, R4, 1 ;  /* 0x3f80000004047820 */ /* 0x000fcc0000410000 */
[----:B------:R-:W1:Y:S02]  /*3db0*/  F2F.F64.F32 R4, R4 ;  /* 0x0000000400047310 */ /* 0x000e640000201800 */
[----:B-1----:R1:W-:Y:S01]  /*3dc0*/  STG.E.64 desc[UR36][R2.64], R4 ;  /* 0x0000000402007986 */ /* 0x0023e2000c101b24 */
[----:B------:R-:W-:Y:S05]  /*3dd0*/  BRA `(.L_x_728) ;  /* 0x0000000800a47947 */ /* 0x000fea0003800000 */
.L_x_723:
        /* <DEDUP_REMOVED lines=13> */
.L_x_737:
[----:B-1----:R-:W-:Y:S01]  /*3eb0*/  IMAD.U32 R5, R5, 0x10000, RZ ;  /* 0x0001000005057824 */ /* 0x002fe200078e00ff */
[----:B------:R-:W-:-:S03]  /*3ec0*/  CS2R R6, SRZ ;  /* 0x0000000000067805 */ /* 0x000fc6000001ff00 */
[----:B------:R-:W-:-:S06]  /*3ed0*/  FMUL.FTZ R5, R5, 1 ;  /* 0x3f80000005057820 */ /* 0x000fcc0000410000 */
[----:B------:R-:W1:Y:S02]  /*3ee0*/  F2F.F64.F32 R4, R5 ;  /* 0x0000000500047310 */ /* 0x000e640000201800 */
[----:B-1----:R1:W-:Y:S01]  /*3ef0*/  STG.E.128 desc[UR36][R2.64], R4 ;  /* 0x0000000402007986 */ /* 0x0023e2000c101d24 */
[----:B------:R-:W-:Y:S05]  /*3f00*/  BRA `(.L_x_728) ;  /* 0x0000000800587947 */ /* 0x000fea0003800000 */
.L_x_736:
[----:B------:R-:W-:-:S09]  /*3f10*/  UISETP.NE.AND UP0, UPT, UR4, 0xf, UPT ;  /* 0x0000000f0400788c */ /* 0x000fd2000bf05270 */
[----:B------:R-:W-:Y:S05]  /*3f20*/  BRA.U !UP0, `(.L_x_738) ;  /* 0x0000000108a07547 */ /* 0x000fea000b800000 */
[----:B------:R-:W-:-:S09]  /*3f30*/  UISETP.NE.AND UP0, UPT, UR4, 0x17, UPT ;  /* 0x000000170400788c */ /* 0x000fd2000bf05270 */
[----:B------:R-:W-:Y:S05]  /*3f40*/  BRA.U !UP0, `(.L_x_739) ;  /* 0x00000001084c7547 */ /* 0x000fea000b800000 */
[----:B------:R-:W-:-:S09]  /*3f50*/  UISETP.NE.AND UP0, UPT, UR4, 0x18, UPT ;  /* 0x000000180400788c */ /* 0x000fd2000bf05270 */
[----:B------:R-:W-:Y:S05]  /*3f60*/  BRA.U UP0, `(.L_x_727) ;  /* 0x0000000500a07547 */ /* 0x000fea000b800000 */
[----:B-1----:R-:W-:Y:S01]  /*3f70*/  IMAD.U32 R7, R5, 0x10000, RZ ;  /* 0x0001000005077824 */ /* 0x002fe200078e00ff */
[----:B------:R-:W-:Y:S01]  /*3f80*/  BSSY.RECONVERGENT B0, `(.L_x_740) ;  /* 0x000000c000007945 */ /* 0x000fe20003800200 */
[----:B0-----:R-:W-:-:S03]  /*3f90*/  IMAD.MOV.U32 R0, RZ, RZ, 0x7f ;  /* 0x0000007fff007424 */ /* 0x001fc600078e00ff */
        /* <DEDUP_REMOVED lines=10> */
.L_x_741:
[----:B------:R-:W-:Y:S05]  /*4040*/  BSYNC.RECONVERGENT B0 ;  /* 0x0000000000007941 */ /* 0x000fea0003800200 */
.L_x_740:
[----:B------:R-:W-:-:S05]  /*4050*/  LOP3.LUT R5, R0, 0x80, R5, 0xf8, !PT ;  /* 0x0000008000057812 */ /* 0x000fca00078ef805 */
[----:B------:R0:W-:Y:S01]  /*4060*/  STG.E.U8 desc[UR36][R2.64], R5 ;  /* 0x0000000502007986 */ /* 0x0001e2000c101124 */
[----:B------:R-:W-:Y:S05]  /*4070*/  BRA `(.L_x_728) ;  /* 0x0000000400fc7947 */ /* 0x000fea0003800000 */
.L_x_739:
[----:B-1----:R-:W-:Y:S01]  /*4080*/  IMAD.U32 R7, R5, 0x10000, RZ ;  /* 0x0001000005077824 */ /* 0x002fe200078e00ff */
[----:B------:R-:W-:Y:S04]  /*4090*/  BSSY.RECONVERGENT B0, `(.L_x_742) ;  /* 0x000000e000007945 */ /* 0x000fe80003800200 */
[----:B------:R-:W-:Y:S02]  /*40a0*/  LOP3.LUT R6, R7, 0x7fffffff, RZ, 0xc0, !PT ;  /* 0x7fffffff07067812 */ /* 0x000fe400078ec0ff */
[----:B------:R-:W-:Y:S02]  /*40b0*/  SHF.R.U32.HI R5, RZ, 0x18, R7 ;  /* 0x00000018ff057819 */ /* 0x000fe40000011607 */
[----:B------:R-:W-:-:S13]  /*40c0*/  ISETP.GE.U32.AND P1, PT, R6, 0x47800000, PT ;  /* 0x478000000600780c */ /* 0x000fda0003f26070 */
[----:B------:R-:W-:Y:S02]  /*40d0*/  @P1 ISETP.GT.U32.AND P0, PT, R6, 0x7f800000, PT ;  /* 0x7f8000000600180c */ /* 0x000fe40003f04070 */
[----:B0-----:R-:W-:-:S04]  /*40e0*/  @P1 MOV R0, 0x7f ;  /* 0x0000007f00001802 */ /* 0x001fc80000000f00 */
[----:B------:R-:W-:Y:S01]  /*40f0*/  @P1 SEL R0, R0, 0x7c, P0 ;  /* 0x0000007c00001807 */ /* 0x000fe20000000000 */
[----:B------:R-:W-:Y:S06]  /*4100*/  @P1 BRA `(.L_x_743) ;  /* 0x0000000000181947 */ /* 0x000fec0003800000 */
[----:B------:R-:W-:-:S13]  /*4110*/  ISETP.GT.U32.AND P0, PT, R6, 0x387fffff, PT ;  /* 0x387fffff0600780c */ /* 0x000fda0003f04070 */
[----:B------:R-:W-:-:S04]  /*4120*/  @P0 SHF.R.U32.HI R0, RZ, 0x15, R7 ;  /* 0x00000015ff000819 */ /* 0x000fc80000011607 */
[----:B------:R-:W-:Y:S01]  /*4130*/  @P0 LOP3.LUT R4, R0, 0x1, RZ, 0xc0, !PT ;  /* 0x0000000100040812 */ /* 0x000fe200078ec0ff */
[----:B------:R-:W-:-:S03]  /*4140*/  @!P0 FADD.FTZ R0, R6, 128 ;  /* 0x4300000006008421 */ /* 0x000fc60000010000 */
[----:B------:R-:W-:-:S04]  /*4150*/  @P0 IADD3 R4, PT, PT, R7, 0x80fffff, R4 ;  /* 0x080fffff07040810 */ /* 0x000fc80007ffe004 */
[----:B------:R-:W-:-:S07]  /*4160*/  @P0 SHF.R.U32.HI R0, RZ, 0x15, R4 ;  /* 0x00000015ff000819 */ /* 0x000fce0000011604 */
.L_x_743:
[----:B------:R-:W-:Y:S05]  /*4170*/  BSYNC.RECONVERGENT B0 ;  /* 0x0000000000007941 */ /* 0x000fea0003800200 */
.L_x_742:
[----:B------:R-:W-:-:S05]  /*4180*/  LOP3.LUT R5, R0, 0x80, R5, 0xf8, !PT ;  /* 0x0000008000057812 */ /* 0x000fca00078ef805 */
[----:B------:R0:W-:Y:S01]  /*4190*/  STG.E.U8 desc[UR36][R2.64], R5 ;  /* 0x0000000502007986 */ /* 0x0001e2000c101124 */
[----:B------:R-:W-:Y:S05]  /*41a0*/  BRA `(.L_x_728) ;  /* 0x0000000400b07947 */ /* 0x000fea0003800000 */
.L_x_738:
[----:B-1----:R1:W-:Y:S01]  /*41b0*/  STG.E.U16 desc[UR36][R2.64], R5 ;  /* 0x0000000502007986 */ /* 0x0023e2000c101524 */
[----:B------:R-:W-:Y:S05]  /*41c0*/  BRA `(.L_x_728) ;  /* 0x0000000400a87947 */ /* 0x000fea0003800000 */
.L_x_735:
        /* <DEDUP_REMOVED lines=12> */
.L_x_746:
        /* <DEDUP_REMOVED lines=13> */
.L_x_749:
[----:B------:R-:W-:-:S04]  /*4360*/  SHF.R.U32.HI R0, RZ, 0x14, R5 ;  /* 0x00000014ff007819 */ /* 0x000fc80000011605 */
[----:B------:R-:W-:-:S04]  /*4370*/  LOP3.LUT R0, R0, 0x1, RZ, 0xc0, !PT ;  /* 0x0000000100007812 */ /* 0x000fc800078ec0ff */
[----:B------:R-:W-:-:S04]  /*4380*/  IADD3 R0, PT, PT, R5, 0x487ffff, R0 ;  /* 0x0487ffff05007810 */ /* 0x000fc80007ffe000 */
[----:B------:R-:W-:-:S04]  /*4390*/  SHF.R.U32.HI R0, RZ, 0x14, R0 ;  /* 0x00000014ff007819 */ /* 0x000fc80000011600 */
[----:B------:R-:W-:-:S07]  /*43a0*/  LOP3.LUT R4, R0, 0xff, RZ, 0xc0, !PT ;  /* 0x000000ff00047812 */ /* 0x000fce00078ec0ff */
.L_x_750:
[----:B------:R-:W-:-:S04]  /*43b0*/  SHF.R.U32.HI R5, RZ, 0x18, R5 ;  /* 0x00000018ff057819 */ /* 0x000fc80000011605 */
[----:B------:R-:W-:-:S04]  /*43c0*/  LOP3.LUT R4, R4, 0x80, R5, 0xf8, !PT ;  /* 0x0000008004047812 */ /* 0x000fc800078ef805 */
[----:B------:R-:W-:-:S07]  /*43d0*/  PRMT R0, R4, 0x7610, R0 ;  /* 0x0000761004007816 */ /* 0x000fce0000000000 */
.L_x_748:
[----:B------:R-:W-:Y:S05]  /*43e0*/  BSYNC.RECONVERGENT B0 ;  /* 0x0000000000007941 */ /* 0x000fea0003800200 */
.L_x_747:
[----:B------:R0:W-:Y:S01]  /*43f0*/  STG.E.U8 desc[UR36][R2.64], R0 ;  /* 0x0000000002007986 */ /* 0x0001e2000c101124 */
[----:B------:R-:W-:Y:S05]  /*4400*/  BRA `(.L_x_728) ;  /* 0x0000000400187947 */ /* 0x000fea0003800000 */
.L_x_745:
        /* <DEDUP_REMOVED lines=13> */
.L_x_753:
[----:B------:R-:W-:-:S04]  /*44e0*/  SHF.R.U32.HI R0, RZ, 0x15, R5 ;  /* 0x00000015ff007819 */ /* 0x000fc80000011605 */
[----:B------:R-:W-:-:S04]  /*44f0*/  LOP3.LUT R0, R0, 0x1, RZ, 0xc0, !PT ;  /* 0x0000000100007812 */ /* 0x000fc800078ec0ff */
[----:B------:R-:W-:-:S04]  /*4500*/  IADD3 R0, PT, PT, R5, 0x88fffff, R0 ;  /* 0x088fffff05007810 */ /* 0x000fc80007ffe000 */
[----:B------:R-:W-:-:S04]  /*4510*/  SHF.R.U32.HI R0, RZ, 0x15, R0 ;  /* 0x00000015ff007819 */ /* 0x000fc80000011600 */
[----:B------:R-:W-:-:S07]  /*4520*/  LOP3.LUT R4, R0, 0xff, RZ, 0xc0, !PT ;  /* 0x000000ff00047812 */ /* 0x000fce00078ec0ff */
.L_x_754:
[----:B------:R-:W-:-:S04]  /*4530*/  SHF.R.U32.HI R5, RZ, 0x18, R5 ;  /* 0x00000018ff057819 */ /* 0x000fc80000011605 */
[----:B------:R-:W-:-:S04]  /*4540*/  LOP3.LUT R4, R4, 0x80, R5, 0xf8, !PT ;  /* 0x0000008004047812 */ /* 0x000fc800078ef805 */
[----:B------:R-:W-:-:S07]  /*4550*/  PRMT R0, R4, 0x7610, R0 ;  /* 0x0000761004007816 */ /* 0x000fce0000000000 */
.L_x_752:
[----:B------:R-:W-:Y:S05]  /*4560*/  BSYNC.RECONVERGENT B0 ;  /* 0x0000000000007941 */ /* 0x000fea0003800200 */
.L_x_751:
[----:B------:R0:W-:Y:S01]  /*4570*/  STG.E.U8 desc[UR36][R2.64], R0 ;  /* 0x0000000002007986 */ /* 0x0001e2000c101124 */
[----:B------:R-:W-:Y:S05]  /*4580*/  BRA `(.L_x_728) ;  /* 0x0000000000b87947 */ /* 0x000fea0003800000 */
.L_x_744:
[----:B------:R-:W-:-:S09]  /*4590*/  UISETP.NE.AND UP0, UPT, UR4, 0x1c, UPT ;  /* 0x0000001c0400788c */ /* 0x000fd2000bf05270 */
[----:B------:R-:W-:Y:S05]  /*45a0*/  BRA.U !UP0, `(.L_x_755) ;  /* 0x0000000108a47547 */ /* 0x000fea000b800000 */
[----:B------:R-:W-:-:S09]  /*45b0*/  UISETP.NE.AND UP0, UPT, UR4, 0x1d, UPT ;  /* 0x0000001d0400788c */ /* 0x000fd2000bf05270 */
[----:B------:R-:W-:Y:S05]  /*45c0*/  BRA.U !UP0, `(.L_x_756) ;  /* 0x00000001088c7547 */ /* 0x000fea000b800000 */
[----:B------:R-:W-:-:S09]  /*45d0*/  UISETP.NE.AND UP0, UPT, UR4, 0x2c, UPT ;  /* 0x0000002c0400788c */ /* 0x000fd2000bf05270 */
[----:B------:R-:W-:Y:S05]  /*45e0*/  BRA.U !UP0, `(.L_x_757) ;  /* 0x0000000108447547 */ /* 0x000fea000b800000 */
.L_x_727:
[----:B0-----:R-:W-:Y:S01]  /*45f0*/  MOV R0, 0x0 ;  /* 0x0000000000007802 */ /* 0x001fe20000000f00 */
[----:B------:R-:W0:Y:S01]  /*4600*/  LDCU.64 UR6, c[0x4][0x128] ;  /* 0x01002500ff0677ac */ /* 0x000e220008000a00 */
[----:B------:R-:W-:Y:S02]  /*4610*/  HFMA2 R8, -RZ, RZ, 0, 6.020069122314453125e-06 ;  /* 0x00000065ff087431 */ /* 0x000fe400000001ff */
[----:B------:R-:W-:Y:S01]  /*4620*/  IMAD.MOV.U32 R12, RZ, RZ, 0x1 ;  /* 0x00000001ff0c7424 */ /* 0x000fe200078e00ff */
[----:B------:R2:W3:Y:S01]  /*4630*/  LDC.64 R2, c[0x4][R0] ;  /* 0x0100000000027b82 */ /* 0x0004e20000000a00 */
[----:B------:R-:W4:Y:S01]  /*4640*/  LDCU.64 UR8, c[0x4][0x130] ;  /* 0x01002600ff0877ac */ /* 0x000f220008000a00 */
[----:B------:R-:W-:Y:S01]  /*4650*/  IMAD.MOV.U32 R13, RZ, RZ, RZ ;  /* 0x000000ffff0d7224 */ /* 0x000fe200078e00ff */
[----:B------:R-:W5:Y:S01]  /*4660*/  LDCU.64 UR4, c[0x4][0x40] ;  /* 0x01000800ff0477ac */ /* 0x000f620008000a00 */
[----:B0-----:R-:W-:Y:S01]  /*4670*/  MOV R4, UR6 ;  /* 0x0000000600047c02 */ /* 0x001fe20008000f00 */
[----:B-1----:R-:W-:-:S02]  /*4680*/  IMAD.U32 R5, RZ, RZ, UR7 ;  /* 0x00000007ff057e24 */ /* 0x002fc4000f8e00ff */
[----:B----4-:R-:W-:Y:S02]  /*4690*/  IMAD.U32 R6, RZ, RZ, UR8 ;  /* 0x00000008ff067e24 */ /* 0x010fe4000f8e00ff */
[----:B------:R-:W-:Y:S02]  /*46a0*/  IMAD.U32 R7, RZ, RZ, UR9 ;  /* 0x00000009ff077e24 */ /* 0x000fe4000f8e00ff */
[----:B-----5:R-:W-:Y:S02]  /*46b0*/  IMAD.U32 R10, RZ, RZ, UR4 ;  /* 0x00000004ff0a7e24 */ /* 0x020fe4000f8e00ff */
[----:B--2---:R-:W-:-:S07]  /*46c0*/  IMAD.U32 R11, RZ, RZ, UR5 ;  /* 0x00000005ff0b7e24 */ /* 0x004fce000f8e00ff */
[----:B------:R-:W-:-:S07]  /*46d0*/  LEPC R20, `(.L_x_758) ;  /* 0x000000001014794e */ /* 0x000fce0000000000 */
[----:B---3--:R-:W-:Y:S05]  /*46e0*/  CALL.ABS.NOINC R2 ;  /* 0x0000000002007343 */ /* 0x008fea0003c00000 */
.L_x_758:
[----:B------:R-:W-:Y:S05]  /*46f0*/  BRA `(.L_x_728) ;  /* 0x00000000005c7947 */ /* 0x000fea0003800000 */
.L_x_757:
        /* <DEDUP_REMOVED lines=8> */
[----:B------:R-:W-:Y:S01]  /*4780*/  @P1 ISETP.EQ.U32.AND P2, PT, R0, 0x1, P0 ;  /* 0x000000010000180c */ /* 0x000fe20000742070 */
[----:B------:R-:W-:Y:S01]  /*4790*/  @P1 VIADD R0, R6, 0x1 ;  /* 0x0000000106001836 */ /* 0x000fe20000000000 */
[----:B------:R-:W-:Y:S02]  /*47a0*/  PLOP3.LUT P0, PT, PT, PT, PT, 0x80, 0x8 ;  /* 0x000000000008781c */ /* 0x000fe40003f0f070 */
[----:B------:R-:W-:-:S13]  /*47b0*/  @P1 PLOP3.LUT P0, PT, P2, PT, PT, 0x80, 0x8 ;  /* 0x000000000008181c */ /* 0x000fda000170f070 */
[----:B------:R-:W-:-:S05]  /*47c0*/  @!P0 IADD3 R0, PT, PT, R6, RZ, RZ ;  /* 0x000000ff06008210 */ /* 0x000fca0007ffe0ff */
[----:B------:R-:W-:-:S05]  /*47d0*/  @P1 IMAD.MOV.U32 R5, RZ, RZ, R0 ;  /* 0x000000ffff051224 */ /* 0x000fca00078e0000 */
[----:B------:R0:W-:Y:S01]  /*47e0*/  STG.E.U8 desc[UR36][R2.64], R5 ;  /* 0x0000000502007986 */ /* 0x0001e2000c101124 */
[----:B------:R-:W-:Y:S05]  /*47f0*/  BRA `(.L_x_728) ;  /* 0x00000000001c7947 */ /* 0x000fea0003800000 */
.L_x_756:
[----:B-1----:R-:W-:-:S06]  /*4800*/  IMAD.U32 R5, R5, 0x10000, RZ ;  /* 0x0001000005057824 */ /* 0x002fcc00078e00ff */
[----:B------:R-:W1:Y:S02]  /*4810*/  F2I.U64.TRUNC R4, R5 ;  /* 0x0000000500047311 */ /* 0x000e64000020d800 */
[----:B-1----:R1:W-:Y:S01]  /*4820*/  STG.E.64 desc[UR36][R2.64], R4 ;  /* 0x0000000402007986 */ /* 0x0023e2000c101b24 */
[----:B------:R-:W-:Y:S05]  /*4830*/  BRA `(.L_x_728) ;  /* 0x00000000000c7947 */ /* 0x000fea0003800000 */
.L_x_755:
[----:B-1----:R-:W-:-:S06]  /*4840*/  IMAD.U32 R5, R5, 0x10000, RZ ;  /* 0x0001000005057824 */ /* 0x002fcc00078e00ff */
[----:B------:R-:W1:Y:S02]  /*4850*/  F2I.FTZ.U32.TRUNC.NTZ R5, R5 ;  /* 0x0000000500057305 */ /* 0x000e64000021f000 */
[----:B-1----:R1:W-:Y:S02]  /*4860*/  STG.E desc[UR36][R2.64], R5 ;  /* 0x0000000502007986 */ /* 0x0023e4000c101924 */
.L_x_728:
[----:B------:R-:W-:-:S07]  /*4870*/  VIADD R17, R17, 0x80 ;  /* 0x0000008011117836 */ /* 0x000fce0000000000 */
.L_x_653:
[----:B------:R-:W-:Y:S05]  /*4880*/  BSYNC.RECONVERGENT B6 ;  /* 0x0000000000067941 */ /* 0x000fea0003800200 */
.L_x_652:
[----:B------:R-:W5:Y:S01]  /*4890*/  LDCU UR4, c[0x0][0x380] ;  /* 0x00007000ff0477ac */ /* 0x000f620008000800 */
[----:B------:R-:W-:Y:S01]  /*48a0*/  BSSY.RECONVERGENT B6, `(.L_x_759) ;  /* 0x0000479000067945 */ /* 0x000fe20003800200 */
[----:B-----5:R-:W-:-:S13]  /*48b0*/  ISETP.GE.AND P0, PT, R17, UR4, PT ;  /* 0x0000000411007c0c */ /* 0x020fda000bf06270 */
[----:B------:R-:W-:Y:S05]  /*48c0*/  @P0 BRA `(.L_x_760) ;  /* 0x0000004400d80947 */ /* 0x000fea0003800000 */
[----:B------:R-:W5:Y:S01]  /*48d0*/  LDCU UR4, c[0x0][0x388] ;  /* 0x00007100ff0477ac */ /* 0x000f620008000800 */
[----:B0-----:R-:W-:Y:S02]  /*48e0*/  HFMA2 R0, -RZ, RZ, 0, 0 ;  /* 0x00000000ff007431 */ /* 0x001fe400000001ff */
[----:B------:R-:W-:Y:S02]  /*48f0*/  IMAD.MOV.U32 R18, RZ, RZ, RZ ;  /* 0x000000ffff127224 */ /* 0x000fe400078e00ff */
        /* <DEDUP_REMOVED lines=8> */
[----:B-1234-:R-:W-:Y:S01]  /*4980*/  IMAD.HI.U32 R2, R17, UR4, R16 ;  /* 0x0000000411027c27 */ /* 0x01efe2000f8e0010 */
[----:B------:R-:W1:Y:S04]  /*4990*/  LDCU UR4, c[0x0][0x4c0] ;  /* 0x00009800ff0477ac */ /* 0x000e680008000800 */
[----:B------:R-:W-:-:S05]  /*49a0*/  SHF.R.U32.HI R3, RZ, UR5, R2 ;  /* 0x00000005ff037c19 */ /* 0x000fca0008011602 */
[----:B------:R-:W-:-:S04]  /*49b0*/  IMAD.MOV R18, RZ, RZ, -R3 ;  /* 0x000000ffff127224 */ /* 0x000fc800078e0a03 */
[----:B0-----:R-:W-:-:S04]  /*49c0*/  IMAD R18, R18, UR6, R17 ;  /* 0x0000000612127c24 */ /* 0x001fc8000f8e0211 */
[C---:B-----5:R-:W-:Y:S02]  /*49d0*/  IMAD R16, R18.reuse, UR8, RZ ;  /* 0x0000000812107c24 */ /* 0x060fe4000f8e02ff */
[C---:B------:R-:W-:Y:S02]  /*49e0*/  IMAD R0, R18.reuse, UR9, RZ ;  /* 0x0000000912007c24 */ /* 0x040fe4000f8e02ff */
[----:B-1----:R-:W-:Y:S01]  /*49f0*/  IMAD R18, R18, UR4, RZ ;  /* 0x0000000412127c24 */ /* 0x002fe2000f8e02ff */
        /* <DEDUP_REMOVED lines=335> */
.L_x_761:
        /* <DEDUP_REMOVED lines=19> */
.L_x_765:
[----:B------:R-:W2:Y:S02]  /*6020*/  LDG.E.U8 R2, desc[UR36][R2.64] ;  /* 0x0000002402027981 */ /* 0x000ea4000c1e1100 */
[----:B--2---:R-:W-:-:S04]  /*6030*/  I2FP.F32.U32 R0, R2 ;  /* 0x0000000200007245 */ /* 0x004fc80000201000 */
[----:B------:R-:W-:-:S04]  /*6040*/  F2FP.BF16.F32.PACK_AB R0, RZ, R0 ;  /* 0x00000000ff00723e */ /* 0x000fc800000010ff */
[----:B------:R-:W-:Y:S01]  /*6050*/  PRMT R19, R0, 0x7610, R19 ;  /* 0x0000761000137816 */ /* 0x000fe20000000013 */
[----:B------:R-:W-:Y:S06]  /*6060*/  BRA `(.L_x_767) ;  /* 0x0000000c00e07947 */ /* 0x000fec0003800000 */
.L_x_764:
        /* <DEDUP_REMOVED lines=11> */
.L_x_769:
[----:B------:R-:W2:Y:S02]  /*6120*/  LDG.E R2, desc[UR36][R2.64] ;  /* 0x0000002402027981 */ /* 0x000ea4000c1e1900 */
[----:B--2---:R-:W-:-:S04]  /*6130*/  I2FP.F32.S32 R0, R2 ;  /* 0x0000000200007245 */ /* 0x004fc80000201400 */
[----:B------:R-:W-:-:S04]  /*6140*/  F2FP.BF16.F32.PACK_AB R0, RZ, R0 ;  /* 0x00000000ff00723e */ /* 0x000fc800000010ff */
[----:B------:R-:W-:Y:S01]  /*6150*/  PRMT R19, R0, 0x7610, R19 ;  /* 0x0000761000137816 */ /* 0x000fe20000000013 */
[----:B------:R-:W-:Y:S06]  /*6160*/  BRA `(.L_x_767) ;  /* 0x0000000c00a07947 */ /* 0x000fec0003800000 */
.L_x_768:
[----:B------:R-:W2:Y:S02]  /*6170*/  LDG.E.U16 R2, desc[UR36][R2.64] ;  /* 0x0000002402027981 */ /* 0x000ea4000c1e1500 */
[----:B--2---:R-:W0:Y:S02]  /*6180*/  I2F.S16 R0, R2 ;  /* 0x0000000200007306 */ /* 0x004e240000101400 */
[----:B0-----:R-:W-:-:S04]  /*6190*/  F2FP.BF16.F32.PACK_AB R0, RZ, R0 ;  /* 0x00000000ff00723e */ /* 0x001fc800000010ff */
[----:B------:R-:W-:Y:S01]  /*61a0*/  PRMT R19, R0, 0x7610, R19 ;  /* 0x0000761000137816 */ /* 0x000fe20000000013 */
[----:B------:R-:W-:Y:S06]  /*61b0*/  BRA `(.L_x_767) ;  /* 0x0000000c008c7947 */ /* 0x000fec0003800000 */
.L_x_763:
        /* <DEDUP_REMOVED lines=9> */
.L_x_771:
[----:B------:R-:W2:Y:S02]  /*6250*/  LDG.E.U16 R0, desc[UR36][R2.64] ;  /* 0x0000002402007981 */ /* 0x000ea4000c1e1500 */
[----:B--2---:R-:W-:-:S05]  /*6260*/  HADD2.F32 R0, -RZ, R0.H0_H0 ;  /* 0x20000000ff007230 */ /* 0x004fca0000004100 */
[----:B------:R-:W-:-:S04]  /*6270*/  F2FP.BF16.F32.PACK_AB R0, RZ, R0 ;  /* 0x00000000ff00723e */ /* 0x000fc800000010ff */
[----:B------:R-:W-:Y:S01]  /*6280*/  PRMT R19, R0, 0x7610, R19 ;  /* 0x0000761000137816 */ /* 0x000fe20000000013 */
[----:B------:R-:W-:Y:S06]  /*6290*/  BRA `(.L_x_767) ;  /* 0x0000000c00547947 */ /* 0x000fec0003800000 */
.L_x_770:
        /* <DEDUP_REMOVED lines=9> */
.L_x_773:
[----:B------:R-:W2:Y:S02]  /*6330*/  LDG.E.U16 R2, desc[UR36][R2.64] ;  /* 0x0000002402027981 */ /* 0x000ea4000c1e1500 */
[----:B--2---:R-:W-:-:S05]  /*6340*/  HADD2.F32 R0, -RZ, R2.H0_H0 ;  /* 0x20000002ff007230 */ /* 0x004fca0000004100 */
[----:B------:R-:W-:-:S04]  /*6350*/  F2FP.BF16.F32.PACK_AB R0, RZ, R0 ;  /* 0x00000000ff00723e */ /* 0x000fc800000010ff */
[----:B------:R-:W-:Y:S01]  /*6360*/  PRMT R19, R0, 0x7610, R19 ;  /* 0x0000761000137816 */ /* 0x000fe20000000013 */
[----:B------:R-:W-:Y:S06]  /*6370*/  BRA `(.L_x_767) ;  /* 0x0000000c001c7947 */ /* 0x000fec0003800000 */
.L_x_772:
        /* <DEDUP_REMOVED lines=13> */
.L_x_762:
        /* <DEDUP_REMOVED lines=14> */
.L_x_776:
        /* <DEDUP_REMOVED lines=13> */
.L_x_775:
        /* <DEDUP_REMOVED lines=27> */
.L_x_778:
        /* <DEDUP_REMOVED lines=11> */
[----:B------:R-:W-:-:S04]  /*6860*/  F2FP.BF16.F32.PACK_AB R0, RZ, R0 ;  /* 0x00000000ff00723e */ /* 0x000fc800000010ff */
[----:B------:R-:W-:Y:S01]  /*6870*/  PRMT R19, R0, 0x7610, R19 ;  /* 0x0000761000137816 */ /* 0x000fe20000000013 */
[----:B------:R-:W-:Y:S06]  /*6880*/  BRA `(.L_x_767) ;  /* 0x0000000400d87947 */ /* 0x000fec0003800000 */
.L_x_777:
[----:B------:R0:W5:Y:S01]  /*6890*/  LDG.E.U16 R19, desc[UR36][R2.64] ;  /* 0x0000002402137981 */ /* 0x000162000c1e1500 */
[----:B------:R-:W-:Y:S05]  /*68a0*/  BRA `(.L_x_767) ;  /* 0x0000000400d07947 */ /* 0x000fea0003800000 */
.L_x_774:
        /* <DEDUP_REMOVED lines=13> */
.L_x_781:
        /* <DEDUP_REMOVED lines=21> */
.L_x_785:
[----:B------:R-:W-:Y:S05]  /*6ad0*/  BSYNC.RECONVERGENT B1 ;  /* 0x0000000000017941 */ /* 0x000fea0003800200 */
.L_x_784:
[----:B------:R-:W-:Y:S02]  /*6ae0*/  SHF.L.U32 R0, R0, 0x14, RZ ;  /* 0x0000001400007819 */ /* 0x000fe400000006ff */
[----:B------:R-:W-:-:S04]  /*6af0*/  LEA R2, R2, 0x3b800000, 0x17 ;  /* 0x3b80000002027811 */ /* 0x000fc800078eb8ff */
[----:B------:R-:W-:-:S07]  /*6b00*/  LOP3.LUT R0, R2, R0, R7, 0xfe, !PT ;  /* 0x0000000002007212 */ /* 0x000fce00078efe07 */
.L_x_783:
[----:B------:R-:W-:Y:S05]  /*6b10*/  BSYNC.RECONVERGENT B0 ;  /* 0x0000000000007941 */ /* 0x000fea0003800200 */
.L_x_782:
[----:B------:R-:W-:-:S04]  /*6b20*/  F2FP.BF16.F32.PACK_AB R0, RZ, R0 ;  /* 0x00000000ff00723e */ /* 0x000fc800000010ff */
[----:B------:R-:W-:Y:S01]  /*6b30*/  PRMT R19, R0, 0x7610, R19 ;  /* 0x0000761000137816 */ /* 0x000fe20000000013 */
[----:B------:R-:W-:Y:S06]  /*6b40*/  BRA `(.L_x_767) ;  /* 0x0000000400287947 */ /* 0x000fec0003800000 */
.L_x_780:
        /* <DEDUP_REMOVED lines=21> */
.L_x_789:
[----:B------:R-:W-:Y:S05]  /*6ca0*/  BSYNC.RECONVERGENT B1 ;  /* 0x0000000000017941 */ /* 0x000fea0003800200 */
.L_x_788:
[----:B------:R-:W-:Y:S01]  /*6cb0*/  IMAD.SHL.U32 R0, R0, 0x200000, RZ ;  /* 0x0020000000007824 */ /* 0x000fe200078e00ff */
[----:B------:R-:W-:-:S04]  /*6cc0*/  LEA R2, R2, 0x37800000, 0x17 ;  /* 0x3780000002027811 */ /* 0x000fc800078eb8ff */
[----:B------:R-:W-:-:S07]  /*6cd0*/  LOP3.LUT R0, R2, R0, R7, 0xfe, !PT ;  /* 0x0000000002007212 */ /* 0x000fce00078efe07 */
.L_x_787:
[----:B------:R-:W-:Y:S05]  /*6ce0*/  BSYNC.RECONVERGENT B0 ;  /* 0x0000000000007941 */ /* 0x000fea0003800200 */
.L_x_786:
[----:B------:R-:W-:-:S04]  /*6cf0*/  F2FP.BF16.F32.PACK_AB R0, RZ, R0 ;  /* 0x00000000ff00723e */ /* 0x000fc800000010ff */
[----:B------:R-:W-:Y:S01]  /*6d00*/  PRMT R19, R0, 0x7610, R19 ;  /* 0x0000761000137816 */ /* 0x000fe20000000013 */
[----:B------:R-:W-:Y:S06]  /*6d10*/  BRA `(.L_x_767) ;  /* 0x0000000000b47947 */ /* 0x000fec0003800000 */
.L_x_779:
        /* <DEDUP_REMOVED lines=14> */
.L_x_793:
[----:B------:R-:W-:Y:S05]  /*6e00*/  BSYNC.RECONVERGENT B0 ;  /* 0x0000000000007941 */ /* 0x000fea0003800200 */
.L_x_792:
[----:B------:R-:W-:-:S04]  /*6e10*/  F2FP.BF16.F32.PACK_AB R0, RZ, R0 ;  /* 0x00000000ff00723e */ /* 0x000fc800000010ff */
[----:B------:R-:W-:Y:S01]  /*6e20*/  PRMT R19, R0, 0x7610, R19 ;  /* 0x0000761000137816 */ /* 0x000fe20000000013 */
[----:B------:R-:W-:Y:S06]  /*6e30*/  BRA `(.L_x_767) ;  /* 0x00000000006c7947 */ /* 0x000fec0003800000 */
.L_x_766:
        /* <DEDUP_REMOVED lines=16> */
.L_x_794:
[----:B------:R-:W-:Y:S01]  /*6f40*/  PRMT R19, RZ, 0x7610, R19 ;  /* 0x00007610ff137816 */ /* 0x000fe20000000013 */
[----:B------:R-:W-:Y:S06]  /*6f50*/  BRA `(.L_x_767) ;  /* 0x0000000000247947 */ /* 0x000fec0003800000 */
.L_x_791:
[----:B------:R-:W2:Y:S02]  /*6f60*/  LDG.E.64 R2, desc[UR36][R2.64] ;  /* 0x0000002402027981 */ /* 0x000ea4000c1e1b00 */
[----:B--2---:R-:W0:Y:S02]  /*6f70*/  I2F.U64 R0, R2 ;  /* 0x0000000200007312 */ /* 0x004e240000301000 */
[----:B0-----:R-:W-:-:S04]  /*6f80*/  F2FP.BF16.F32.PACK_AB R0, RZ, R0 ;  /* 0x00000000ff00723e */ /* 0x001fc800000010ff */
[----:B------:R-:W-:Y:S01]  /*6f90*/  PRMT R19, R0, 0x7610, R19 ;  /* 0x0000761000137816 */ /* 0x000fe20000000013 */
[----:B------:R-:W-:Y:S06]  /*6fa0*/  BRA `(.L_x_767) ;  /* 0x0000000000107947 */ /* 0x000fec0003800000 */
.L_x_790:
[----:B------:R-:W2:Y:S02]  /*6fb0*/  LDG.E R2, desc[UR36][R2.64] ;  /* 0x0000002402027981 */ /* 0x000ea4000c1e1900 */
[----:B--2---:R-:W-:-:S04]  /*6fc0*/  I2FP.F32.U32 R0, R2 ;  /* 0x0000000200007245 */ /* 0x004fc80000201000 */
[----:B------:R-:W-:-:S04]  /*6fd0*/  F2FP.BF16.F32.PACK_AB R0, RZ, R0 ;  /* 0x00000000ff00723e */ /* 0x000fc800000010ff */
[----:B------:R-:W-:-:S07]  /*6fe0*/  PRMT R19, R0, 0x7610, R19 ;  /* 0x0000761000137816 */ /* 0x000fce0000000013 */
.L_x_767:
[----:B------:R-:W0:Y:S01]  /*6ff0*/  LDCU.64 UR6, c[0x0][0x5f8] ;  /* 0x0000bf00ff0677ac */ /* 0x000e220008000a00 */
[----:B------:R-:W-:-:S04]  /*7000*/  UPRMT UR4, UR42, 0x9910, URZ ;  /* 0x000099102a047896 */ /* 0x000fc800080000ff */
[----:B------:R-:W-:Y:S01]  /*7010*/  UISETP.GT.AND UP0, UPT, UR4, 0x9, UPT ;  /* 0x000000090400788c */ /* 0x000fe2000bf04270 */
[----:B0-----:R-:W-:-:S04]  /*7020*/  IADD3 R2, P0, PT, R18, UR6, RZ ;  /* 0x0000000612027c10 */ /* 0x001fc8000ff1e0ff */
[----:B------:R-:W-:-:S04]  /*7030*/  IADD3.X R3, PT, PT, RZ, UR7, RZ, P0, !PT ;  /* 0x00000007ff037c10 */ /* 0x000fc800087fe4ff */
        /* <DEDUP_REMOVED lines=13> */
.L_x_798:
[----:B------:R-:W2:Y:S02]  /*7110*/  LDG.E.U8 R2, desc[UR36][R2.64] ;  /* 0x0000002402027981 */ /* 0x000ea4000c1e1100 */
[----:B--2---:R-:W-:-:S04]  /*7120*/  I2FP.F32.U32 R0, R2 ;  /* 0x0000000200007245 */ /* 0x004fc80000201000 */
[----:B------:R-:W-:Y:S01]  /*7130*/  F2FP.BF16.F32.PACK_AB R0, RZ, R0 ;  /* 0x00000000ff00723e */ /* 0x000fe200000010ff */
[----:B------:R-:W-:Y:S06]  /*7140*/  BRA `(.L_x_800) ;  /* 0x0000000c00a47947 */ /* 0x000fec0003800000 */
.L_x_797:
        /* <DEDUP_REMOVED lines=10> */
.L_x_802:
[----:B------:R-:W2:Y:S02]  /*71f0*/  LDG.E R2, desc[UR36][R2.64] ;  /* 0x0000002402027981 */ /* 0x000ea4000c1e1900 */
[----:B--2---:R-:W-:-:S04]  /*7200*/  I2FP.F32.S32 R0, R2 ;  /* 0x0000000200007245 */ /* 0x004fc80000201400 */
[----:B------:R-:W-:Y:S01]  /*7210*/  F2FP.BF16.F32.PACK_AB R0, RZ, R0 ;  /* 0x00000000ff00723e */ /* 0x000fe200000010ff */
[----:B------:R-:W-:Y:S06]  /*7220*/  BRA `(.L_x_800) ;  /* 0x0000000c006c7947 */ /* 0x000fec0003800000 */
.L_x_801:
[----:B------:R-:W2:Y:S02]  /*7230*/  LDG.E.U16 R2, desc[UR36][R2.64] ;  /* 0x0000002402027981 */ /* 0x000ea4000c1e1500 */
[----:B--2---:R-:W0:Y:S02]  /*7240*/  I2F.S16 R0, R2 ;  /* 0x0000000200007306 */ /* 0x004e240000101400 */
[----:B0-----:R-:W-:Y:S01]  /*7250*/  F2FP.BF16.F32.PACK_AB R0, RZ, R0 ;  /* 0x00000000ff00723e */ /* 0x001fe200000010ff */
[----:B------:R-:W-:Y:S06]  /*7260*/  BRA `(.L_x_800) ;  /* 0x0000000c005c7947 */ /* 0x000fec0003800000 */
.L_x_796:
        /* <DEDUP_REMOVED lines=9> */
.L_x_804:
[----:B------:R-:W2:Y:S02]  /*7300*/  LDG.E.U16 R0, desc[UR36][R2.64] ;  /* 0x0000002402007981 */ /* 0x000ea4000c1e1500 */
[----:B--2---:R-:W-:-:S05]  /*7310*/  HADD2.F32 R0, -RZ, R0.H0_H0 ;  /* 0x20000000ff007230 */ /* 0x004fca0000004100 */
[----:B------:R-:W-:Y:S01]  /*7320*/  F2FP.BF16.F32.PACK_AB R0, RZ, R0 ;  /* 0x00000000ff00723e */ /* 0x000fe200000010ff */
[----:B------:R-:W-:Y:S06]  /*7330*/  BRA `(.L_x_800) ;  /* 0x0000000c00287947 */ /* 0x000fec0003800000 */
.L_x_803:
        /* <DEDUP_REMOVED lines=9> */
.L_x_806:
[----:B------:R-:W2:Y:S02]  /*73d0*/  LDG.E.U16 R2, desc[UR36][R2.64] ;  /* 0x0000002402027981 */ /* 0x000ea4000c1e1500 */
[----:B--2---:R-:W-:-:S05]  /*73e0*/  HADD2.F32 R0, -RZ, R2.H0_H0 ;  /* 0x20000002ff007230 */ /* 0x004fca0000004100 */
[----:B------:R-:W-:Y:S01]  /*73f0*/  F2FP.BF16.F32.PACK_AB R0, RZ, R0 ;  /* 0x00000000ff00723e */ /* 0x000fe200000010ff */
[----:B------:R-:W-:Y:S06]  /*7400*/  BRA `(.L_x_800) ;  /* 0x0000000800f47947 */ /* 0x000fec0003800000 */
.L_x_805:
        /* <DEDUP_REMOVED lines=12> */
.L_x_795:
        /* <DEDUP_REMOVED lines=13> */
.L_x_809:
        /* <DEDUP_REMOVED lines=12> */
.L_x_808:
        /* <DEDUP_REMOVED lines=27> */
.L_x_811:
[----:B------:R-:W2:Y:S02]  /*7810*/  LDG.E.U8 R2, desc[UR36][R2.64] ;  /* 0x0000002402027981 */ /* 0x000ea4000c1e1100 */
[C---:B--2---:R-:W-:Y:S02]  /*7820*/  IMAD.SHL.U32 R0, R2.reuse, 0x2000000, RZ ;  /* 0x0200000002007824 */ /* 0x044fe400078e00ff */
        /* <DEDUP_REMOVED lines=11> */
.L_x_810:
[----:B------:R0:W5:Y:S01]  /*78e0*/  LDG.E.U16 R0, desc[UR36][R2.64] ;  /* 0x0000002402007981 */ /* 0x000162000c1e1500 */
[----:B------:R-:W-:Y:S05]  /*78f0*/  BRA `(.L_x_800) ;  /* 0x0000000400b87947 */ /* 0x000fea0003800000 */
.L_x_807:
        /* <DEDUP_REMOVED lines=12> */
.L_x_814:
        /* <DEDUP_REMOVED lines=21> */
.L_x_818:
[----:B------:R-:W-:Y:S05]  /*7b10*/  BSYNC.RECONVERGENT B1 ;  /* 0x0000000000017941 */ /* 0x000fea0003800200 */
.L_x_817:
[----:B------:R-:W-:Y:S01]  /*7b20*/  IMAD.SHL.U32 R0, R0, 0x100000, RZ ;  /* 0x0010000000007824 */ /* 0x000fe200078e00ff */
[----:B------:R-:W-:-:S04]  /*7b30*/  LEA R2, R2, 0x3b800000, 0x17 ;  /* 0x3b80000002027811 */ /* 0x000fc800078eb8ff */
[----:B------:R-:W-:-:S07]  /*7b40*/  LOP3.LUT R0, R2, R0, R7, 0xfe, !PT ;  /* 0x0000000002007212 */ /* 0x000fce00078efe07 */
.L_x_816:
[----:B------:R-:W-:Y:S05]  /*7b50*/  BSYNC.RECONVERGENT B0 ;  /* 0x0000000000007941 */ /* 0x000fea0003800200 */
.L_x_815:
[----:B------:R-:W-:Y:S01]  /*7b60*/  F2FP.BF16.F32.PACK_AB R0, RZ, R0 ;  /* 0x00000000ff00723e */ /* 0x000fe200000010ff */
[----:B------:R-:W-:Y:S06]  /*7b70*/  BRA `(.L_x_800) ;  /* 0x0000000400187947 */ /* 0x000fec0003800000 */
.L_x_813:
        /* <DEDUP_REMOVED lines=21> */
.L_x_822:
[----:B------:R-:W-:Y:S05]  /*7cd0*/  BSYNC.RECONVERGENT B1 ;  /* 0x0000000000017941 */ /* 0x000fea0003800200 */
.L_x_821:
[----:B------:R-:W-:Y:S01]  /*7ce0*/  IMAD.SHL.U32 R0, R0, 0x200000, RZ ;  /* 0x0020000000007824 */ /* 0x000fe200078e00ff */
[----:B------:R-:W-:-:S04]  /*7cf0*/  LEA R2, R2, 0x37800000, 0x17 ;  /* 0x3780000002027811 */ /* 0x000fc800078eb8ff */
[----:B------:R-:W-:-:S07]  /*7d00*/  LOP3.LUT R0, R2, R0, R7, 0xfe, !PT ;  /* 0x0000000002007212 */ /* 0x000fce00078efe07 */
.L_x_820:
[----:B------:R-:W-:Y:S05]  /*7d10*/  BSYNC.RECONVERGENT B0 ;  /* 0x0000000000007941 */ /* 0x000fea0003800200 */
.L_x_819:
[----:B------:R-:W-:Y:S01]  /*7d20*/  F2FP.BF16.F32.PACK_AB R0, RZ, R0 ;  /* 0x00000000ff00723e */ /* 0x000fe200000010ff */
[----:B------:R-:W-:Y:S06]  /*7d30*/  BRA `(.L_x_800) ;  /* 0x0000000000a87947 */ /* 0x000fec0003800000 */
.L_x_812:
        /* <DEDUP_REMOVED lines=14> */
.L_x_826:
[----:B------:R-:W-:Y:S05]  /*7e20*/  BSYNC.RECONVERGENT B0 ;  /* 0x0000000000007941 */ /* 0x000fea0003800200 */
.L_x_825:
[----:B------:R-:W-:Y:S01]  /*7e30*/  F2FP.BF16.F32.PACK_AB R0, RZ, R0 ;  /* 0x00000000ff00723e */ /* 0x000fe200000010ff */
[----:B------:R-:W-:Y:S06]  /*7e40*/  BRA `(.L_x_800) ;  /* 0x0000000000647947 */ /* 0x000fec0003800000 */
.L_x_799:
        /* <DEDUP_REMOVED lines=16> */
.L_x_827:
[----:B------:R-:W-:Y:S01]  /*7f50*/  PRMT R0, RZ, 0x7610, R0 ;  /* 0x00007610ff007816 */ /* 0x000fe20000000000 */
[----:B------:R-:W-:Y:S06]  /*7f60*/  BRA `(.L_x_800) ;  /* 0x00000000001c7947 */ /* 0x000fec0003800000 */
.L_x_824:
[----:B------:R-:W2:Y:S02]  /*7f70*/  LDG.E.64 R2, desc[UR36][R2.64] ;  /* 0x0000002402027981 */ /* 0x000ea4000c1e1b00 */
[----:B--2---:R-:W0:Y:S02]  /*7f80*/  I2F.U64 R0, R2 ;  /* 0x0000000200007312 */ /* 0x004e240000301000 */
[----:B0-----:R-:W-:Y:S01]  /*7f90*/  F2FP.BF16.F32.PACK_AB R0, RZ, R0 ;  /* 0x00000000ff00723e */ /* 0x001fe200000010ff */
[----:B------:R-:W-:Y:S06]  /*7fa0*/  BRA `(.L_x_800) ;  /* 0x00000000000c7947 */ /* 0x000fec0003800000 */
.L_x_823:
[----:B------:R-:W2:Y:S02]  /*7fb0*/  LDG.E R2, desc[UR36][R2.64] ;  /* 0x0000002402027981 */ /* 0x000ea4000c1e1900 */
[----:B--2---:R-:W-:-:S04]  /*7fc0*/  I2FP.F32.U32 R0, R2 ;  /* 0x0000000200007245 */ /* 0x004fc80000201000 */
[----:B------:R-:W-:-:S07]  /*7fd0*/  F2FP.BF16.F32.PACK_AB R0, RZ, R0 ;  /* 0x00000000ff00723e */ /* 0x000fce00000010ff */
.L_x_800:
[----:B-----5:R-:W-:Y:S01]  /*7fe0*/  IMAD.U32 R19, R19, 0x10000, RZ ;  /* 0x0001000013137824 */ /* 0x020fe200078e00ff */
[----:B------:R-:W1:Y:S01]  /*7ff0*/  LDCU.64 UR6, c[0x0][0x5e8] ;  /* 0x0000bd00ff0677ac */ /* 0x000e620008000a00 */
[----:B------:R-:W-:Y:S02]  /*8000*/  IMAD.U32 R0, R0, 0x10000, RZ ;  /* 0x0001000000007824 */ /* 0x000fe400078e00ff */
[----:B------:R-:W-:Y:S01]  /*8010*/  FADD.FTZ R19, |R19|, -RZ ;  /* 0x800000ff13137221 */ /* 0x000fe20000010200 */
[----:B------:R-:W-:Y:S01]  /*8020*/  UPRMT UR4, UR43, 0x9910, URZ ;  /* 0x000099102b047896 */ /* 0x000fe200080000ff */
[----:B------:R-:W-:-:S03]  /*8030*/  FADD.FTZ R0, |R0|, -RZ ;  /* 0x800000ff00007221 */ /* 0x000fc60000010200 */
[----:B------:R-:W-:Y:S02]  /*8040*/  UISETP.GT.AND UP0, UPT, UR4, 0x9, UPT ;  /* 0x000000090400788c */ /* 0x000fe4000bf04270 */
[CC--:B0-----:R-:W-:Y:S02]  /*8050*/  VIMNMX R2, PT, PT, R19.reuse, R0.reuse, !PT ;  /* 0x0000000013027248 */ /* 0x0c1fe40007fe0100 */
[----:B------:R-:W-:Y:S02]  /*8060*/  VIMNMX R0, PT, PT, R19, R0, PT ;  /* 0x0000000013007248 */ /* 0x000fe40003fe0100 */
[----:B------:R-:W-:Y:S02]  /*8070*/  LOP3.LUT R3, R2, 0xfe000000, RZ, 0xc0, !PT ;  /* 0xfe00000002037812 */ /* 0x000fe400078ec0ff */
[----:B------:R-:W-:Y:S02]  /*8080*/  FSETP.NEU.FTZ.AND P0, PT, R0, RZ, PT ;  /* 0x000000ff0000720b */ /* 0x000fe40003f1d000 */
[----:B------:R-:W-:-:S02]  /*8090*/  LOP3.LUT R5, R3, 0x7e800000, RZ, 0x3c, !PT ;  /* 0x7e80000003057812 */ /* 0x000fc400078e3cff */
        /* <DEDUP_REMOVED lines=25> */
.L_x_831:
[----:B-1----:R-:W-:-:S06]  /*8230*/  SHF.L.U32 R5, R5, 0x10, RZ ;  /* 0x0000001005057819 */ /* 0x002fcc00000006ff */
[----:B------:R-:W1:Y:S02]  /*8240*/  F2I.S64.TRUNC R4, R5 ;  /* 0x0000000500047311 */ /* 0x000e64000020d900 */
[----:B-1----:R1:W-:Y:S01]  /*8250*/  STG.E.U8 desc[UR36][R2.64], R4 ;  /* 0x0000000402007986 */ /* 0x0023e2000c101124 */
[----:B------:R-:W-:Y:S05]  /*8260*/  BRA `(.L_x_833) ;  /* 0x0000000c006c7947 */ /* 0x000fea0003800000 */
.L_x_830:
        /* <DEDUP_REMOVED lines=10> */
.L_x_835:
[----:B-1----:R-:W-:-:S06]  /*8310*/  IMAD.U32 R5, R5, 0x10000, RZ ;  /* 0x0001000005057824 */ /* 0x002fcc00078e00ff */
[----:B------:R-:W1:Y:S02]  /*8320*/  F2I.FTZ.TRUNC.NTZ R5, R5 ;  /* 0x0000000500057305 */ /* 0x000e64000021f100 */
[----:B-1----:R1:W-:Y:S01]  /*8330*/  STG.E desc[UR36][R2.64], R5 ;  /* 0x0000000502007986 */ /* 0x0023e2000c101924 */
[----:B------:R-:W-:Y:S05]  /*8340*/  BRA `(.L_x_833) ;  /* 0x0000000c00347947 */ /* 0x000fea0003800000 */
.L_x_834:
[----:B-1----:R-:W-:-:S06]  /*8350*/  IMAD.U32 R5, R5, 0x10000, RZ ;  /* 0x0001000005057824 */ /* 0x002fcc00078e00ff */
[----:B------:R-:W1:Y:S02]  /*8360*/  F2I.FTZ.TRUNC.NTZ R5, R5 ;  /* 0x0000000500057305 */ /* 0x000e64000021f100 */
[----:B-1----:R1:W-:Y:S01]  /*8370*/  STG.E.U16 desc[UR36][R2.64], R5 ;  /* 0x0000000502007986 */ /* 0x0023e2000c101524 */
[----:B------:R-:W-:Y:S05]  /*8380*/  BRA `(.L_x_833) ;  /* 0x0000000c00247947 */ /* 0x000fea0003800000 */
.L_x_829:
        /* <DEDUP_REMOVED lines=9> */
.L_x_837:
[----:B01----:R-:W-:-:S05]  /*8420*/  IMAD.U32 R0, R5, 0x10000, RZ ;  /* 0x0001000005007824 */ /* 0x003fca00078e00ff */
[----:B------:R-:W-:-:S05]  /*8430*/  F2FP.F16.F32.PACK_AB R0, RZ, R0 ;  /* 0x00000000ff00723e */ /* 0x000fca00000000ff */
[----:B------:R0:W-:Y:S01]  /*8440*/  STG.E.U16 desc[UR36][R2.64], R0 ;  /* 0x0000000002007986 */ /* 0x0001e2000c101524 */
[----:B------:R-:W-:Y:S05]  /*8450*/  BRA `(.L_x_833) ;  /* 0x0000000800f07947 */ /* 0x000fea0003800000 */
.L_x_836:
        /* <DEDUP_REMOVED lines=10> */
.L_x_839:
[----:B-1----:R-:W-:-:S05]  /*8500*/  IMAD.U32 R5, R5, 0x10000, RZ ;  /* 0x0001000005057824 */ /* 0x002fca00078e00ff */
[----:B------:R-:W-:-:S04]  /*8510*/  F2FP.F16.F32.PACK_AB R5, RZ, R5 ;  /* 0x00000005ff05723e */ /* 0x000fc800000000ff */
[----:B------:R-:W-:-:S05]  /*8520*/  PRMT R5, R5, 0x5410, RZ ;  /* 0x0000541005057816 */ /* 0x000fca00000000ff */
[----:B------:R1:W-:Y:S01]  /*8530*/  STG.E desc[UR36][R2.64], R5 ;  /* 0x0000000502007986 */ /* 0x0003e2000c101924 */
[----:B------:R-:W-:Y:S05]  /*8540*/  BRA `(.L_x_833) ;  /* 0x0000000800b47947 */ /* 0x000fea0003800000 */
.L_x_838:
[----:B-1----:R-:W-:-:S04]  /*8550*/  IMAD.U32 R4, R5, 0x10000, RZ ;  /* 0x0001000005047824 */ /* 0x002fc800078e00ff */
[----:B------:R-:W-:-:S06]  /*8560*/  FMUL.FTZ R4, R4, 1 ;  /* 0x3f80000004047820 */ /* 0x000fcc0000410000 */
[----:B------:R-:W1:Y:S02]  /*8570*/  F2F.F64.F32 R4, R4 ;  /* 0x0000000400047310 */ /* 0x000e640000201800 */
[----:B-1----:R1:W-:Y:S01]  /*8580*/  STG.E.64 desc[UR36][R2.64], R4 ;  /* 0x0000000402007986 */ /* 0x0023e2000c101b24 */
[----:B------:R-:W-:Y:S05]  /*8590*/  BRA `(.L_x_833) ;  /* 0x0000000800a07947 */ /* 0x000fea0003800000 */
.L_x_828:
        /* <DEDUP_REMOVED lines=14> */
.L_x_843:
        /* <DEDUP_REMOVED lines=18> */
.L_x_846:
[----:B------:R-:W-:-:S04]  /*87a0*/  SHF.R.U32.HI R5, RZ, 0x18, R5 ;  /* 0x00000018ff057819 */ /* 0x000fc80000011605 */
[----:B------:R-:W-:-:S07]  /*87b0*/  LOP3.LUT R0, R0, 0x80, R5, 0xf8, !PT ;  /* 0x0000008000007812 */ /* 0x000fce00078ef805 */
.L_x_845:
[----:B------:R-:W-:Y:S05]  /*87c0*/  BSYNC.RECONVERGENT B0 ;  /* 0x0000000000007941 */ /* 0x000fea0003800200 */
.L_x_844:
[----:B------:R4:W-:Y:S01]  /*87d0*/  STG.E.U8 desc[UR36][R2.64], R0 ;  /* 0x0000000002007986 */ /* 0x0009e2000c101124 */
[----:B------:R-:W-:Y:S05]  /*87e0*/  BRA `(.L_x_833) ;  /* 0x00000008000c7947 */ /* 0x000fea0003800000 */
.L_x_842:
        /* <DEDUP_REMOVED lines=18> */
.L_x_849:
[----:B------:R-:W-:-:S04]  /*8910*/  SHF.R.U32.HI R5, RZ, 0x18, R5 ;  /* 0x00000018ff057819 */ /* 0x000fc80000011605 */
[----:B------:R-:W-:-:S07]  /*8920*/  LOP3.LUT R0, R0, 0x80, R5, 0xf8, !PT ;  /* 0x0000008000007812 */ /* 0x000fce00078ef805 */
.L_x_848:
[----:B------:R-:W-:Y:S05]  /*8930*/  BSYNC.RECONVERGENT B0 ;  /* 0x0000000000007941 */ /* 0x000fea0003800200 */
.L_x_847:
[----:B------:R0:W-:Y:S01]  /*8940*/  STG.E.U8 desc[UR36][R2.64], R0 ;  /* 0x0000000002007986 */ /* 0x0001e2000c101124 */
[----:B------:R-:W-:Y:S05]  /*8950*/  BRA `(.L_x_833) ;  /* 0x0000000400b07947 */ /* 0x000fea0003800000 */
.L_x_841:
        /* <DEDUP_REMOVED lines=22> */
.L_x_851:
[----:B-1----:R-:W-:-:S06]  /*8ac0*/  IMAD.U32 R5, R5, 0x10000, RZ ;  /* 0x0001000005057824 */ /* 0x002fcc00078e00ff */
[----:B------:R-:W1:Y:S02]  /*8ad0*/  F2I.U64.TRUNC R4, R5 ;  /* 0x0000000500047311 */ /* 0x000e64000020d800 */
[----:B-1----:R2:W-:Y:S01]  /*8ae0*/  STG.E.64 desc[UR36][R2.64], R4 ;  /* 0x0000000402007986 */ /* 0x0025e2000c101b24 */
[----:B------:R-:W-:Y:S05]  /*8af0*/  BRA `(.L_x_833) ;  /* 0x0000000400487947 */ /* 0x000fea0003800000 */
.L_x_850:
[----:B-1----:R-:W-:-:S06]  /*8b00*/  IMAD.U32 R5, R5, 0x10000, RZ ;  /* 0x0001000005057824 */ /* 0x002fcc00078e00ff */
[----:B------:R-:W1:Y:S02]  /*8b10*/  F2I.FTZ.U32.TRUNC.NTZ R5, R5 ;  /* 0x0000000500057305 */ /* 0x000e64000021f000 */
[----:B-1----:R1:W-:Y:S01]  /*8b20*/  STG.E desc[UR36][R2.64], R5 ;  /* 0x0000000502007986 */ /* 0x0023e2000c101924 */
[----:B------:R-:W-:Y:S05]  /*8b30*/  BRA `(.L_x_833) ;  /* 0x0000000400387947 */ /* 0x000fea0003800000 */
.L_x_840:
        /* <DEDUP_REMOVED lines=11> */
.L_x_853:
[----:B-1----:R-:W-:Y:S01]  /*8bf0*/  IMAD.U32 R5, R5, 0x10000, RZ ;  /* 0x0001000005057824 */ /* 0x002fe200078e00ff */
[----:B------:R-:W-:-:S03]  /*8c00*/  CS2R R6, SRZ ;  /* 0x0000000000067805 */ /* 0x000fc6000001ff00 */
[----:B------:R-:W-:-:S06]  /*8c10*/  FMUL.FTZ R5, R5, 1 ;  /* 0x3f80000005057820 */ /* 0x000fcc0000410000 */
[----:B------:R-:W1:Y:S02]  /*8c20*/  F2F.F64.F32 R4, R5 ;  /* 0x0000000500047310 */ /* 0x000e640000201800 */
[----:B-1----:R1:W-:Y:S01]  /*8c30*/  STG.E.128 desc[UR36][R2.64], R4 ;  /* 0x0000000402007986 */ /* 0x0023e2000c101d24 */
[----:B------:R-:W-:Y:S05]  /*8c40*/  BRA `(.L_x_833) ;  /* 0x0000000000f47947 */ /* 0x000fea0003800000 */
.L_x_852:
[----:B------:R-:W-:-:S09]  /*8c50*/  UISETP.NE.AND UP0, UPT, UR4, 0xf, UPT ;  /* 0x0000000f0400788c */ /* 0x000fd2000bf05270 */
[----:B------:R-:W-:Y:S05]  /*8c60*/  BRA.U !UP0, `(.L_x_854) ;  /* 0x0000000108e87547 */ /* 0x000fea000b800000 */
[----:B------:R-:W-:-:S09]  /*8c70*/  UISETP.NE.AND UP0, UPT, UR4, 0x17, UPT ;  /* 0x000000170400788c */ /* 0x000fd2000bf05270 */
[----:B------:R-:W-:Y:S05]  /*8c80*/  BRA.U !UP0, `(.L_x_855) ;  /* 0x0000000108907547 */ /* 0x000fea000b800000 */
[----:B------:R-:W-:-:S09]  /*8c90*/  UISETP.NE.AND UP0, UPT, UR4, 0x18, UPT ;  /* 0x000000180400788c */ /* 0x000fd2000bf05270 */
[----:B------:R-:W-:Y:S05]  /*8ca0*/  BRA.U !UP0, `(.L_x_856) ;  /* 0x0000000108447547 */ /* 0x000fea000b800000 */
.L_x_832:
[----:B0-----:R-:W-:Y:S01]  /*8cb0*/  MOV R0, 0x0 ;  /* 0x0000000000007802 */ /* 0x001fe20000000f00 */
[----:B------:R-:W0:Y:S01]  /*8cc0*/  LDCU.64 UR4, c[0x4][0x128] ;  /* 0x01002500ff0477ac */ /* 0x000e220008000a00 */
[----:B------:R-:W-:Y:S02]  /*8cd0*/  IMAD.MOV.U32 R8, RZ, RZ, 0x65 ;  /* 0x00000065ff087424 */ /* 0x000fe400078e00ff */
[----:B------:R2:W3:Y:S01]  /*8ce0*/  LDC.64 R2, c[0x4][R0] ;  /* 0x0100000000027b82 */ /* 0x0004e20000000a00 */
[----:B------:R-:W4:Y:S01]  /*8cf0*/  LDCU.64 UR6, c[0x4][0x130] ;  /* 0x01002600ff0677ac */ /* 0x000f220008000a00 */
[----:B------:R-:W-:Y:S02]  /*8d00*/  IMAD.MOV.U32 R12, RZ, RZ, 0x1 ;  /* 0x00000001ff0c7424 */ /* 0x000fe400078e00ff */
[----:B------:R-:W-:Y:S01]  /*8d10*/  IMAD.MOV.U32 R13, RZ, RZ, RZ ;  /* 0x000000ffff0d7224 */ /* 0x000fe200078e00ff */
[----:B------:R-:W5:Y:S01]  /*8d20*/  LDCU.64 UR8, c[0x4][0x40] ;  /* 0x01000800ff0877ac */ /* 0x000f620008000a00 */
[----:B0-----:R-:W-:-:S02]  /*8d30*/  IMAD.U32 R4, RZ, RZ, UR4 ;  /* 0x00000004ff047e24 */ /* 0x001fc4000f8e00ff */
[----:B-1----:R-:W-:Y:S02]  /*8d40*/  IMAD.U32 R5, RZ, RZ, UR5 ;  /* 0x00000005ff057e24 */ /* 0x002fe4000f8e00ff */
[----:B----4-:R-:W-:Y:S02]  /*8d50*/  IMAD.U32 R6, RZ, RZ, UR6 ;  /* 0x00000006ff067e24 */ /* 0x010fe4000f8e00ff */
[----:B------:R-:W-:Y:S01]  /*8d60*/  IMAD.U32 R7, RZ, RZ, UR7 ;  /* 0x00000007ff077e24 */ /* 0x000fe2000f8e00ff */
[----:B-----5:R-:W-:Y:S01]  /*8d70*/  MOV R10, UR8 ;  /* 0x00000008000a7c02 */ /* 0x020fe20008000f00 */
[----:B--2---:R-:W-:-:S07]  /*8d80*/  IMAD.U32 R11, RZ, RZ, UR9 ;  /* 0x00000009ff0b7e24 */ /* 0x004fce000f8e00ff */
[----:B------:R-:W-:-:S07]  /*8d90*/  LEPC R20, `(.L_x_857) ;  /* 0x000000001014794e */ /* 0x000fce0000000000 */
[----:B---3--:R-:W-:Y:S05]  /*8da0*/  CALL.ABS.NOINC R2 ;  /* 0x0000000002007343 */ /* 0x008fea0003c00000 */
.L_x_857:
[----:B------:R-:W-:Y:S05]  /*8db0*/  BRA `(.L_x_833) ;  /* 0x0000000000987947 */ /* 0x000fea0003800000 */
.L_x_856:
[----:B-1----:R-:W-:Y:S01]  /*8dc0*/  IMAD.U32 R7, R5, 0x10000, RZ ;  /* 0x0001000005077824 */ /* 0x002fe200078e00ff */
[----:B------:R-:W-:Y:S01]  /*8dd0*/  BSSY.RECONVERGENT B0, `(.L_x_858) ;  /* 0x000000c000007945 */ /* 0x000fe20003800200 */
[----:B0-----:R-:W-:-:S03]  /*8de0*/  HFMA2 R0, -RZ, RZ, 0, 7.569789886474609375e-06 ;  /* 0x0000007fff007431 */ /* 0x001fc600000001ff */
        /* <DEDUP_REMOVED lines=10> */
.L_x_859:
[----:B------:R-:W-:Y:S05]  /*8e90*/  BSYNC.RECONVERGENT B0 ;  /* 0x0000000000007941 */ /* 0x000fea0003800200 */
.L_x_858:
[----:B------:R-:W-:-:S05]  /*8ea0*/  LOP3.LUT R5, R0, 0x80, R5, 0xf8, !PT ;  /* 0x0000008000057812 */ /* 0x000fca00078ef805 */
[----:B------:R0:W-:Y:S01]  /*8eb0*/  STG.E.U8 desc[UR36][R2.64], R5 ;  /* 0x0000000502007986 */ /* 0x0001e2000c101124 */
[----:B------:R-:W-:Y:S05]  /*8ec0*/  BRA `(.L_x_833) ;  /* 0x0000000000547947 */ /* 0x000fea0003800000 */
.L_x_855:
        /* <DEDUP_REMOVED lines=12> */
.L_x_861:
[----:B0-----:R-:W-:Y:S01]  /*8f90*/  IMAD.MOV.U32 R0, RZ, RZ, 0x7f ;  /* 0x0000007fff007424 */ /* 0x001fe200078e00ff */
[----:B------:R-:W-:-:S04]  /*8fa0*/  ISETP.GT.U32.AND P0, PT, R4, 0x7f800000, PT ;  /* 0x7f8000000400780c */ /* 0x000fc80003f04070 */
[----:B------:R-:W-:-:S09]  /*8fb0*/  SEL R0, R0, 0x7c, P0 ;  /* 0x0000007c00007807 */ /* 0x000fd20000000000 */
.L_x_862:
[----:B------:R-:W-:Y:S05]  /*8fc0*/  BSYNC.RECONVERGENT B0 ;  /* 0x0000000000007941 */ /* 0x000fea0003800200 */
.L_x_860:
[----:B------:R-:W-:-:S04]  /*8fd0*/  SHF.R.U32.HI R5, RZ, 0x18, R5 ;  /* 0x00000018ff057819 */ /* 0x000fc80000011605 */
[----:B------:R-:W-:-:S05]  /*8fe0*/  LOP3.LUT R5, R0, 0x80, R5, 0xf8, !PT ;  /* 0x0000008000057812 */ /* 0x000fca00078ef805 */
[----:B------:R0:W-:Y:S01]  /*8ff0*/  STG.E.U8 desc[UR36][R2.64], R5 ;  /* 0x0000000502007986 */ /* 0x0001e2000c101124 */
[----:B------:R-:W-:Y:S05]  /*9000*/  BRA `(.L_x_833) ;  /* 0x0000000000047947 */ /* 0x000fea0003800000 */
.L_x_854:
[----:B-1----:R1:W-:Y:S02]  /*9010*/  STG.E.U16 desc[UR36][R2.64], R5 ;  /* 0x0000000502007986 */ /* 0x0023e4000c101524 */
.L_x_833:
[----:B------:R-:W-:-:S07]  /*9020*/  VIADD R17, R17, 0x80 ;  /* 0x0000008011117836 */ /* 0x000fce0000000000 */
.L_x_760:
[----:B------:R-:W-:Y:S05]  /*9030*/  BSYNC.RECONVERGENT B6 ;  /* 0x0000000000067941 */ /* 0x000fea0003800200 */
.L_x_759:
[----:B------:R-:W5:Y:S01]  /*9040*/  LDCU UR4, c[0x0][0x380] ;  /* 0x00007000ff0477ac */ /* 0x000f620008000800 */
[----:B------:R-:W-:Y:S01]  /*9050*/  BSSY.RECONVERGENT B6, `(.L_x_863) ;  /* 0x0000479000067945 */ /* 0x000fe20003800200 */
[----:B-----5:R-:W-:-:S13]  /*9060*/  ISETP.GE.AND P0, PT, R17, UR4, PT ;  /* 0x0000000411007c0c */ /* 0x020fda000bf06270 */
[----:B------:R-:W-:Y:S05]  /*9070*/  @P0 BRA `(.L_x_864) ;  /* 0x0000004400d80947 */ /* 0x000fea0003800000 */
[----:B------:R-:W5:Y:S01]  /*9080*/  LDCU UR4, c[0x0][0x388] ;  /* 0x00007100ff0477ac */ /* 0x000f620008000800 */
[----:B------:R-:W-:Y:S01]  /*9090*/  IMAD.MOV.U32 R18, RZ, RZ, RZ ;  /* 0x000000ffff127224 */ /* 0x000fe200078e00ff */
[----:B------:R-:W-:Y:S01]  /*90a0*/  MOV R16, RZ ;  /* 0x000000ff00107202 */ /* 0x000fe20000000f00 */
[----:B0---4-:R-:W-:Y:S01]  /*90b0*/  IMAD.MOV.U32 R0, RZ, RZ, RZ ;  /* 0x000000ffff007224 */ /* 0x011fe200078e00ff */
[----:B-----5:R-:W-:-:S09]  /*90c0*/  UISETP.NE.AND UP0, UPT, UR4, URZ, UPT ;  /* 0x000000ff0400728c */ /* 0x020fd2000bf05270 */
[----:B------:R-:W-:Y:S05]  /*90d0*/  BRA.U !UP0, `(.L_x_865) ;  /* 0x0000001508707547 */ /* 0x000fea000b800000 */
[----:B------:R-:W1:Y:S01]  /*90e0*/  LDCU.64 UR4, c[0x0][0x390] ;  /* 0x00007200ff0477ac */ /* 0x000e620008000a00 */
[----:B------:R-:W-:Y:S01]  /*90f0*/  IMAD.MOV.U32 R16, RZ, RZ, RZ ;  /* 0x000000ffff107224 */ /* 0x000fe200078e00ff */
[----:B------:R-:W0:Y:S01]  /*9100*/  LDCU UR6, c[0x0][0x38c] ;  /* 0x00007180ff0677ac */ /* 0x000e220008000800 */
[----:B------:R-:W4:Y:S01]  /*9110*/  LDCU.64 UR8, c[0x0][0x4b8] ;  /* 0x00009700ff0877ac */ /* 0x000f220008000a00 */
[----:B------:R-:W-:Y:S01]  /*9120*/  UISETP.NE.AND UP0, UPT, UR41, URZ, UPT ;  /* 0x000000ff2900728c */ /* 0x000fe2000bf05270 */
[----:B-123--:R-:W-:Y:S01]  /*9130*/  IMAD.HI.U32 R2, R17, UR4, R16 ;  /* 0x0000000411027c27 */ /* 0x00efe2000f8e0010 */
[----:B------:R-:W1:Y:S04]  /*9140*/  LDCU UR4, c[0x0][0x4c0] ;  /* 0x00009800ff0477ac */ /* 0x000e680008000800 */
[----:B------:R-:W-:-:S05]  /*9150*/  SHF.R.U32.HI R3, RZ, UR5, R2 ;  /* 0x00000005ff037c19 */ /* 0x000fca0008011602 */
[----:B------:R-:W-:-:S04]  /*9160*/  IMAD.MOV R18, RZ, RZ, -R3 ;  /* 0x000000ffff127224 */ /* 0x000fc800078e0a03 */
[----:B0-----:R-:W-:-:S04]  /*9170*/  IMAD R18, R18, UR6, R17 ;  /* 0x0000000612127c24 */ /* 0x001fc8000f8e0211 */
[C---:B----4-:R-:W-:Y:S02]  /*9180*/  IMAD R16, R18.reuse, UR8, RZ ;  /* 0x0000000812107c24 */ /* 0x050fe4000f8e02ff */
        /* <DEDUP_REMOVED lines=337> */
.L_x_865:
[----:B------:R-:W1:Y:S01]  /*a6a0*/  LDCU.64 UR6, c[0x0][0x5f0] ;  /* 0x0000be00ff0677ac */ /* 0x000e620008000a00 */
[----:B------:R-:W-:-:S04]  /*a6b0*/  UPRMT UR4, UR39, 0x9910, URZ ;  /* 0x0000991027047896 */ /* 0x000fc800080000ff */
[----:B------:R-:W-:Y:S01]  /*a6c0*/  UISETP.GT.AND UP0, UPT, UR4, 0x9, UPT ;  /* 0x000000090400788c */ /* 0x000fe2000bf04270 */
[----:B-123--:R-:W-:-:S05]  /*a6d0*/  IADD3 R2, P0, PT, R0, UR6, RZ ;  /* 0x0000000600027c10 */ /* 0x00efca000ff1e0ff */
        /* <DEDUP_REMOVED lines=15> */
.L_x_869:
[----:B------:R-:W2:Y:S02]  /*a7d0*/  LDG.E.U8 R2, desc[UR36][R2.64] ;  /* 0x0000002402027981 */ /* 0x000ea4000c1e1100 */
[----:B--2---:R-:W-:-:S04]  /*a7e0*/  I2FP.F32.U32 R0, R2 ;  /* 0x0000000200007245 */ /* 0x004fc80000201000 */
[----:B------:R-:W-:-:S04]  /*a7f0*/  F2FP.BF16.F32.PACK_AB R0, RZ, R0 ;  /* 0x00000000ff00723e */ /* 0x000fc800000010ff */
[----:B------:R-:W-:Y:S01]  /*a800*/  PRMT R19, R0, 0x7610, R19 ;  /* 0x0000761000137816 */ /* 0x000fe20000000013 */
[----:B------:R-:W-:Y:S06]  /*a810*/  BRA `(.L_x_871) ;  /* 0x0000000c00e07947 */ /* 0x000fec0003800000 */
.L_x_868:
        /* <DEDUP_REMOVED lines=11> */
.L_x_873:
[----:B------:R-:W2:Y:S02]  /*a8d0*/  LDG.E R2, desc[UR36][R2.64] ;  /* 0x0000002402027981 */ /* 0x000ea4000c1e1900 */
[----:B--2---:R-:W-:-:S04]  /*a8e0*/  I2FP.F32.S32 R0, R2 ;  /* 0x0000000200007245 */ /* 0x004fc80000201400 */
[----:B------:R-:W-:-:S04]  /*a8f0*/  F2FP.BF16.F32.PACK_AB R0, RZ, R0 ;  /* 0x00000000ff00723e */ /* 0x000fc800000010ff */
[----:B------:R-:W-:Y:S01]  /*a900*/  PRMT R19, R0, 0x7610, R19 ;  /* 0x0000761000137816 */ /* 0x000fe20000000013 */
[----:B------:R-:W-:Y:S06]  /*a910*/  BRA `(.L_x_871) ;  /* 0x0000000c00a07947 */ /* 0x000fec0003800000 */
.L_x_872:
[----:B------:R-:W2:Y:S02]  /*a920*/  LDG.E.U16 R2, desc[UR36][R2.64] ;  /* 0x0000002402027981 */ /* 0x000ea4000c1e1500 */
[----:B--2---:R-:W0:Y:S02]  /*a930*/  I2F.S16 R0, R2 ;  /* 0x0000000200007306 */ /* 0x004e240000101400 */
[----:B0-----:R-:W-:-:S04]  /*a940*/  F2FP.BF16.F32.PACK_AB R0, RZ, R0 ;  /* 0x00000000ff00723e */ /* 0x001fc800000010ff */
[----:B------:R-:W-:Y:S01]  /*a950*/  PRMT R19, R0, 0x7610, R19 ;  /* 0x0000761000137816 */ /* 0x000fe20000000013 */
[----:B------:R-:W-:Y:S06]  /*a960*/  BRA `(.L_x_871) ;  /* 0x0000000c008c7947 */ /* 0x000fec0003800000 */
.L_x_867:
        /* <DEDUP_REMOVED lines=9> */
.L_x_875:
[----:B------:R-:W2:Y:S02]  /*aa00*/  LDG.E.U16 R0, desc[UR36][R2.64] ;  /* 0x0000002402007981 */ /* 0x000ea4000c1e1500 */
[----:B--2---:R-:W-:-:S05]  /*aa10*/  HADD2.F32 R0, -RZ, R0.H0_H0 ;  /* 0x20000000ff007230 */ /* 0x004fca0000004100 */
[----:B------:R-:W-:-:S04]  /*aa20*/  F2FP.BF16.F32.PACK_AB R0, RZ, R0 ;  /* 0x00000000ff00723e */ /* 0x000fc800000010ff */
[----:B------:R-:W-:Y:S01]  /*aa30*/  PRMT R19, R0, 0x7610, R19 ;  /* 0x0000761000137816 */ /* 0x000fe20000000013 */
[----:B------:R-:W-:Y:S06]  /*aa40*/  BRA `(.L_x_871) ;  /* 0x0000000c00547947 */ /* 0x000fec0003800000 */
.L_x_874:
        /* <DEDUP_REMOVED lines=9> */
.L_x_877:
[----:B------:R-:W2:Y:S02]  /*aae0*/  LDG.E.U16 R2, desc[UR36][R2.64] ;  /* 0x0000002402027981 */ /* 0x000ea4000c1e1500 */
[----:B--2---:R-:W-:-:S05]  /*aaf0*/  HADD2.F32 R0, -RZ, R2.H0_H0 ;  /* 0x20000002ff007230 */ /* 0x004fca0000004100 */
[----:B------:R-:W-:-:S04]  /*ab00*/  F2FP.BF16.F32.PACK_AB R0, RZ, R0 ;  /* 0x00000000ff00723e */ /* 0x000fc800000010ff */
[----:B------:R-:W-:Y:S01]  /*ab10*/  PRMT R19, R0, 0x7610, R19 ;  /* 0x0000761000137816 */ /* 0x000fe20000000013 */
[----:B------:R-:W-:Y:S06]  /*ab20*/  BRA `(.L_x_871) ;  /* 0x0000000c001c7947 */ /* 0x000fec0003800000 */
.L_x_876:
        /* <DEDUP_REMOVED lines=13> */
.L_x_866:
        /* <DEDUP_REMOVED lines=14> */
.L_x_880:
        /* <DEDUP_REMOVED lines=13> */
.L_x_879:
        /* <DEDUP_REMOVED lines=27> */
.L_x_882:
        /* <DEDUP_REMOVED lines=14> */
.L_x_881:
[----:B------:R0:W5:Y:S01]  /*b040*/  LDG.E.U16 R19, desc[UR36][R2.64] ;  /* 0x0000002402137981 */ /* 0x000162000c1e1500 */
[----:B------:R-:W-:Y:S05]  /*b050*/  BRA `(.L_x_871) ;  /* 0x0000000400d07947 */ /* 0x000fea0003800000 */
.L_x_878:
        /* <DEDUP_REMOVED lines=13> */
.L_x_885:
        /* <DEDUP_REMOVED lines=21> */
.L_x_889:
[----:B------:R-:W-:Y:S05]  /*b280*/  BSYNC.RECONVERGENT B1 ;  /* 0x0000000000017941 */ /* 0x000fea0003800200 */
.L_x_888:
[----:B------:R-:W-:Y:S01]  /*b290*/  IMAD.SHL.U32 R0, R0, 0x100000, RZ ;  /* 0x0010000000007824 */ /* 0x000fe200078e00ff */
[----:B------:R-:W-:-:S04]  /*b2a0*/  LEA R2, R2, 0x3b800000, 0x17 ;  /* 0x3b80000002027811 */ /* 0x000fc800078eb8ff */
[----:B------:R-:W-:-:S07]  /*b2b0*/  LOP3.LUT R0, R2, R0, R7, 0xfe, !PT ;  /* 0x0000000002007212 */ /* 0x000fce00078efe07 */
.L_x_887:
[----:B------:R-:W-:Y:S05]  /*b2c0*/  BSYNC.RECONVERGENT B0 ;  /* 0x0000000000007941 */ /* 0x000fea0003800200 */
.L_x_886:
[----:B------:R-:W-:-:S04]  /*b2d0*/  F2FP.BF16.F32.PACK_AB R0, RZ, R0 ;  /* 0x00000000ff00723e */ /* 0x000fc800000010ff */
[----:B------:R-:W-:Y:S01]  /*b2e0*/  PRMT R19, R0, 0x7610, R19 ;  /* 0x0000761000137816 */ /* 0x000fe20000000013 */
[----:B------:R-:W-:Y:S06]  /*b2f0*/  BRA `(.L_x_871) ;  /* 0x0000000400287947 */ /* 0x000fec0003800000 */
.L_x_884:
        /* <DEDUP_REMOVED lines=21> */
.L_x_893:
[----:B------:R-:W-:Y:S05]  /*b450*/  BSYNC.RECONVERGENT B1 ;  /* 0x0000000000017941 */ /* 0x000fea0003800200 */
.L_x_892:
[----:B------:R-:W-:Y:S01]  /*b460*/  IMAD.SHL.U32 R0, R0, 0x200000, RZ ;  /* 0x0020000000007824 */ /* 0x000fe200078e00ff */
[----:B------:R-:W-:-:S04]  /*b470*/  LEA R2, R2, 0x37800000, 0x17 ;  /* 0x3780000002027811 */ /* 0x000fc800078eb8ff */
[----:B------:R-:W-:-:S07]  /*b480*/  LOP3.LUT R0, R2, R0, R7, 0xfe, !PT ;  /* 0x0000000002007212 */ /* 0x000fce00078efe07 */
.L_x_891:
[----:B------:R-:W-:Y:S05]  /*b490*/  BSYNC.RECONVERGENT B0 ;  /* 0x0000000000007941 */ /* 0x000fea0003800200 */
.L_x_890:
[----:B------:R-:W-:-:S04]  /*b4a0*/  F2FP.BF16.F32.PACK_AB R0, RZ, R0 ;  /* 0x00000000ff00723e */ /* 0x000fc800000010ff */
[----:B------:R-:W-:Y:S01]  /*b4b0*/  PRMT R19, R0, 0x7610, R19 ;  /* 0x0000761000137816 */ /* 0x000fe20000000013 */
[----:B------:R-:W-:Y:S06]  /*b4c0*/  BRA `(.L_x_871) ;  /* 0x0000000000b47947 */ /* 0x000fec0003800000 */
.L_x_883:
        /* <DEDUP_REMOVED lines=14> */
.L_x_897:
[----:B------:R-:W-:Y:S05]  /*b5b0*/  BSYNC.RECONVERGENT B0 ;  /* 0x0000000000007941 */ /* 0x000fea0003800200 */
.L_x_896:
[----:B------:R-:W-:-:S04]  /*b5c0*/  F2FP.BF16.F32.PACK_AB R0, RZ, R0 ;  /* 0x00000000ff00723e */ /* 0x000fc800000010ff */
[----:B------:R-:W-:Y:S01]  /*b5d0*/  PRMT R19, R0, 0x7610, R19 ;  /* 0x0000761000137816 */ /* 0x000fe20000000013 */
[----:B------:R-:W-:Y:S06]  /*b5e0*/  BRA `(.L_x_871) ;  /* 0x00000000006c7947 */ /* 0x000fec0003800000 */
.L_x_870:
        /* <DEDUP_REMOVED lines=11> */
[----:B------:R-:W-:Y:S01]  /*b6a0*/  IMAD.U32 R7, RZ, RZ, UR7 ;  /* 0x00000007ff077e24 */ /* 0x000fe2000f8e00ff */
[----:B---3--:R-:W-:Y:S01]  /*b6b0*/  MOV R10, UR8 ;  /* 0x00000008000a7c02 */ /* 0x008fe20008000f00 */
[----:B------:R-:W-:-:S07]  /*b6c0*/  IMAD.U32 R11, RZ, RZ, UR9 ;  /* 0x00000009ff0b7e24 */ /* 0x000fce000f8e00ff */
[----:B------:R-:W-:-:S07]  /*b6d0*/  LEPC R20, `(.L_x_898) ;  /* 0x000000001014794e */ /* 0x000fce0000000000 */
[----:B--2---:R-:W-:Y:S05]  /*b6e0*/  CALL.ABS.NOINC R2 ;  /* 0x0000000002007343 */ /* 0x004fea0003c00000 */
.L_x_898:
[----:B------:R-:W-:Y:S01]  /*b6f0*/  PRMT R19, RZ, 0x7610, R19 ;  /* 0x00007610ff137816 */ /* 0x000fe20000000013 */
[----:B------:R-:W-:Y:S06]  /*b700*/  BRA `(.L_x_871) ;  /* 0x0000000000247947 */ /* 0x000fec0003800000 */
.L_x_895:
[----:B------:R-:W2:Y:S02]  /*b710*/  LDG.E.64 R2, desc[UR36][R2.64] ;  /* 0x0000002402027981 */ /* 0x000ea4000c1e1b00 */
[----:B--2---:R-:W0:Y:S02]  /*b720*/  I2F.U64 R0, R2 ;  /* 0x0000000200007312 */ /* 0x004e240000301000 */
[----:B0-----:R-:W-:-:S04]  /*b730*/  F2FP.BF16.F32.PACK_AB R0, RZ, R0 ;  /* 0x00000000ff00723e */ /* 0x001fc800000010ff */
[----:B------:R-:W-:Y:S01]  /*b740*/  PRMT R19, R0, 0x7610, R19 ;  /* 0x0000761000137816 */ /* 0x000fe20000000013 */
[----:B------:R-:W-:Y:S06]  /*b750*/  BRA `(.L_x_871) ;  /* 0x0000000000107947 */ /* 0x000fec0003800000 */
.L_x_894:
[----:B------:R-:W2:Y:S02]  /*b760*/  LDG.E R2, desc[UR36][R2.64] ;  /* 0x0000002402027981 */ /* 0x000ea4000c1e1900 */
[----:B--2---:R-:W-:-:S04]  /*b770*/  I2FP.F32.U32 R0, R2 ;  /* 0x0000000200007245 */ /* 0x004fc80000201000 */
[----:B------:R-:W-:-:S04]  /*b780*/  F2FP.BF16.F32.PACK_AB R0, RZ, R0 ;  /* 0x00000000ff00723e */ /* 0x000fc800000010ff */
[----:B------:R-:W-:-:S07]  /*b790*/  PRMT R19, R0, 0x7610, R19 ;  /* 0x0000761000137816 */ /* 0x000fce0000000013 */
.L_x_871:
        /* <DEDUP_REMOVED lines=18> */
.L_x_902:
[----:B------:R-:W2:Y:S02]  /*b8c0*/  LDG.E.U8 R2, desc[UR36][R2.64] ;  /* 0x0000002402027981 */ /* 0x000ea4000c1e1100 */
[----:B--2---:R-:W-:-:S04]  /*b8d0*/  I2FP.F32.U32 R0, R2 ;  /* 0x0000000200007245 */ /* 0x004fc80000201000 */
[----:B------:R-:W-:Y:S01]  /*b8e0*/  F2FP.BF16.F32.PACK_AB R0, RZ, R0 ;  /* 0x00000000ff00723e */ /* 0x000fe200000010ff */
[----:B------:R-:W-:Y:S06]  /*b8f0*/  BRA `(.L_x_904) ;  /* 0x0000000c00a47947 */ /* 0x000fec0003800000 */
.L_x_901:
        /* <DEDUP_REMOVED lines=10> */
.L_x_906:
[----:B------:R-:W2:Y:S02]  /*b9a0*/  LDG.E R2, desc[UR36][R2.64] ;  /* 0x0000002402027981 */ /* 0x000ea4000c1e1900 */
[----:B--2---:R-:W-:-:S04]  /*b9b0*/  I2FP.F32.S32 R0, R2 ;  /* 0x0000000200007245 */ /* 0x004fc80000201400 */
[----:B------:R-:W-:Y:S01]  /*b9c0*/  F2FP.BF16.F32.PACK_AB R0, RZ, R0 ;  /* 0x00000000ff00723e */ /* 0x000fe200000010ff */
[----:B------:R-:W-:Y:S06]  /*b9d0*/  BRA `(.L_x_904) ;  /* 0x0000000c006c7947 */ /* 0x000fec0003800000 */
.L_x_905:
[----:B------:R-:W2:Y:S02]  /*b9e0*/  LDG.E.U16 R2, desc[UR36][R2.64] ;  /* 0x0000002402027981 */ /* 0x000ea4000c1e1500 */
[----:B--2---:R-:W0:Y:S02]  /*b9f0*/  I2F.S16 R0, R2 ;  /* 0x0000000200007306 */ /* 0x004e240000101400 */
[----:B0-----:R-:W-:Y:S01]  /*ba00*/  F2FP.BF16.F32.PACK_AB R0, RZ, R0 ;  /* 0x00000000ff00723e */ /* 0x001fe200000010ff */
[----:B------:R-:W-:Y:S06]  /*ba10*/  BRA `(.L_x_904) ;  /* 0x0000000c005c7947 */ /* 0x000fec0003800000 */
.L_x_900:
        /* <DEDUP_REMOVED lines=9> */
.L_x_908:
[----:B------:R-:W2:Y:S02]  /*bab0*/  LDG.E.U16 R0, desc[UR36][R2.64] ;  /* 0x0000002402007981 */ /* 0x000ea4000c1e1500 */
[----:B--2---:R-:W-:-:S05]  /*bac0*/  HADD2.F32 R0, -RZ, R0.H0_H0 ;  /* 0x20000000ff007230 */ /* 0x004fca0000004100 */
[----:B------:R-:W-:Y:S01]  /*bad0*/  F2FP.BF16.F32.PACK_AB R0, RZ, R0 ;  /* 0x00000000ff00723e */ /* 0x000fe200000010ff */
[----:B------:R-:W-:Y:S06]  /*bae0*/  BRA `(.L_x_904) ;  /* 0x0000000c00287947 */ /* 0x000fec0003800000 */
.L_x_907:
        /* <DEDUP_REMOVED lines=9> */
.L_x_910:
[----:B------:R-:W2:Y:S02]  /*bb80*/  LDG.E.U16 R2, desc[UR36][R2.64] ;  /* 0x0000002402027981 */ /* 0x000ea4000c1e1500 */
[----:B--2---:R-:W-:-:S05]  /*bb90*/  HADD2.F32 R0, -RZ, R2.H0_H0 ;  /* 0x20000002ff007230 */ /* 0x004fca0000004100 */
[----:B------:R-:W-:Y:S01]  /*bba0*/  F2FP.BF16.F32.PACK_AB R0, RZ, R0 ;  /* 0x00000000ff00723e */ /* 0x000fe200000010ff */
[----:B------:R-:W-:Y:S06]  /*bbb0*/  BRA `(.L_x_904) ;  /* 0x0000000800f47947 */ /* 0x000fec0003800000 */
.L_x_909:
        /* <DEDUP_REMOVED lines=12> */
.L_x_899:
        /* <DEDUP_REMOVED lines=13> */
.L_x_913:
        /* <DEDUP_REMOVED lines=12> */
.L_x_912:
[----:B------:R-:W-:-:S09]  /*be10*/  UISETP.NE.AND UP0, UPT, UR4, 0xf, UPT ;  /* 0x0000000f0400788c */ /* 0x000fd2000bf05270 */
[----:B------:R-:W-:Y:S05]  /*be20*/  BRA.U !UP0, `(.L_x_914) ;  /* 0x0000000108987547 */ /* 0x000fea000b800000 */
[----:B------:R-:W-:-:S09]  /*be30*/  UISETP.NE.AND UP0, UPT, UR4, 0x17, UPT ;  /* 0x000000170400788c */ /* 0x000fd2000bf05270 */
[----:B------:R-:W-:Y:S05]  /*be40*/  BRA.U !UP0, `(.L_x_915) ;  /* 0x00000001085c7547 */ /* 0x000fea000b800000 */
[----:B------:R-:W-:-:S09]  /*be50*/  UISETP.NE.AND UP0, UPT, UR4, 0x18, UPT ;  /* 0x000000180400788c */ /* 0x000fd2000bf05270 */
[----:B------:R-:W-:Y:S05]  /*be60*/  BRA.U UP0, `(.L_x_903) ;  /* 0x0000000500e47547 */ /* 0x000fea000b800000 */
[----:B------:R-:W2:Y:S01]  /*be70*/  LDG.E.U8 R0, desc[UR36][R2.64] ;  /* 0x0000002402007981 */ /* 0x000ea2000c1e1100 */
[----:B------:R-:W-:Y:S01]  /*be80*/  IMAD.MOV.U32 R6, RZ, RZ, 0x1f ;  /* 0x0000001fff067424 */ /* 0x000fe200078e00ff */
[----:B--2---:R-:W-:-:S04]  /*be90*/  SHF.L.U32 R0, R0, 0x18, RZ ;  /* 0x0000001800007819 */ /* 0x004fc800000006ff */
        /* <DEDUP_REMOVED lines=18> */
.L_x_915:
        /* <DEDUP_REMOVED lines=13> */
.L_x_914:
[----:B------:R0:W5:Y:S01]  /*c090*/  LDG.E.U16 R0, desc[UR36][R2.64] ;  /* 0x0000002402007981 */ /* 0x000162000c1e1500 */
[----:B------:R-:W-:Y:S05]  /*c0a0*/  BRA `(.L_x_904) ;  /* 0x0000000400b87947 */ /* 0x000fea0003800000 */
.L_x_911:
        /* <DEDUP_REMOVED lines=12> */
.L_x_918:
        /* <DEDUP_REMOVED lines=21> */
.L_x_922:
[----:B------:R-:W-:Y:S05]  /*c2c0*/  BSYNC.RECONVERGENT B1 ;  /* 0x0000000000017941 */ /* 0x000fea0003800200 */
.L_x_921:
[----:B------:R-:W-:Y:S01]  /*c2d0*/  IMAD.SHL.U32 R0, R0, 0x100000, RZ ;  /* 0x0010000000007824 */ /* 0x000fe200078e00ff */
[----:B------:R-:W-:-:S04]  /*c2e0*/  LEA R2, R2, 0x3b800000, 0x17 ;  /* 0x3b80000002027811 */ /* 0x000fc800078eb8ff */
[----:B------:R-:W-:-:S07]  /*c2f0*/  LOP3.LUT R0, R2, R0, R7, 0xfe, !PT ;  /* 0x0000000002007212 */ /* 0x000fce00078efe07 */
.L_x_920:
[----:B------:R-:W-:Y:S05]  /*c300*/  BSYNC.RECONVERGENT B0 ;  /* 0x0000000000007941 */ /* 0x000fea0003800200 */
.L_x_919:
[----:B------:R-:W-:Y:S01]  /*c310*/  F2FP.BF16.F32.PACK_AB R0, RZ, R0 ;  /* 0x00000000ff00723e */ /* 0x000fe200000010ff */
[----:B------:R-:W-:Y:S06]  /*c320*/  BRA `(.L_x_904) ;  /* 0x0000000400187947 */ /* 0x000fec0003800000 */
.L_x_917:
        /* <DEDUP_REMOVED lines=21> */
.L_x_926:
[----:B------:R-:W-:Y:S05]  /*c480*/  BSYNC.RECONVERGENT B1 ;  /* 0x0000000000017941 */ /* 0x000fea0003800200 */
.L_x_925:
[----:B------:R-:W-:Y:S02]  /*c490*/  SHF.L.U32 R0, R0, 0x15, RZ ;  /* 0x0000001500007819 */ /* 0x000fe400000006ff */
[----:B------:R-:W-:-:S04]  /*c4a0*/  LEA R2, R2, 0x37800000, 0x17 ;  /* 0x3780000002027811 */ /* 0x000fc800078eb8ff */
[----:B------:R-:W-:-:S07]  /*c4b0*/  LOP3.LUT R0, R2, R0, R7, 0xfe, !PT ;  /* 0x0000000002007212 */ /* 0x000fce00078efe07 */
.L_x_924:
[----:B------:R-:W-:Y:S05]  /*c4c0*/  BSYNC.RECONVERGENT B0 ;  /* 0x0000000000007941 */ /* 0x000fea0003800200 */
.L_x_923:
[----:B------:R-:W-:Y:S01]  /*c4d0*/  F2FP.BF16.F32.PACK_AB R0, RZ, R0 ;  /* 0x00000000ff00723e */ /* 0x000fe200000010ff */
[----:B------:R-:W-:Y:S06]  /*c4e0*/  BRA `(.L_x_904) ;  /* 0x0000000000a87947 */ /* 0x000fec0003800000 */
.L_x_916:
        /* <DEDUP_REMOVED lines=14> */
.L_x_930:
[----:B------:R-:W-:Y:S05]  /*c5d0*/  BSYNC.RECONVERGENT B0 ;  /* 0x0000000000007941 */ /* 0x000fea0003800200 */
.L_x_929:
[----:B------:R-:W-:Y:S01]  /*c5e0*/  F2FP.BF16.F32.PACK_AB R0, RZ, R0 ;  /* 0x00000000ff00723e */ /* 0x000fe200000010ff */
[----:B------:R-:W-:Y:S06]  /*c5f0*/  BRA `(.L_x_904) ;  /* 0x0000000000647947 */ /* 0x000fec0003800000 */
.L_x_903:
[----:B------:R-:W-:Y:S01]  /*c600*/  MOV R2, 0x0 ;  /* 0x0000000000027802 */ /* 0x000fe20000000f00 */
[----:B------:R-:W0:Y:S01]  /*c610*/  LDCU.64 UR4, c[0x4][0x128] ;  /* 0x01002500ff0477ac */ /* 0x000e220008000a00 */
[----:B------:R-:W-:Y:S02]  /*c620*/  HFMA2 R13, -RZ, RZ, 0, 0 ;  /* 0x00000000ff0d7431 */ /* 0x000fe400000001ff */
[----:B------:R-:W-:Y:S01]  /*c630*/  IMAD.MOV.U32 R8, RZ, RZ, 0x4e ;  /* 0x0000004eff087424 */ /* 0x000fe200078e00ff */
[----:B------:R-:W1:Y:S01]  /*c640*/  LDCU.64 UR6, c[0x4][0x130] ;  /* 0x01002600ff0677ac */ /* 0x000e620008000a00 */
[----:B------:R-:W2:Y:S01]  /*c650*/  LDC.64 R2, c[0x4][R2] ;  /* 0x0100000002027b82 */ /* 0x000ea20000000a00 */
[----:B------:R-:W-:Y:S01]  /*c660*/  IMAD.MOV.U32 R12, RZ, RZ, 0x1 ;  /* 0x00000001ff0c7424 */ /* 0x000fe200078e00ff */
[----:B------:R-:W3:Y:S01]  /*c670*/  LDCU.64 UR8, c[0x4][0x38] ;  /* 0x01000700ff0877ac */ /* 0x000ee20008000a00 */
[----:B0-----:R-:W-:Y:S02]  /*c680*/  IMAD.U32 R4, RZ, RZ, UR4 ;  /* 0x00000004ff047e24 */ /* 0x001fe4000f8e00ff */
[----:B------:R-:W-:Y:S01]  /*c690*/  IMAD.U32 R5, RZ, RZ, UR5 ;  /* 0x00000005ff057e24 */ /* 0x000fe2000f8e00ff */
[----:B-1----:R-:W-:Y:S01]  /*c6a0*/  MOV R6, UR6 ;  /* 0x0000000600067c02 */ /* 0x002fe20008000f00 */
[----:B------:R-:W-:-:S02]  /*c6b0*/  IMAD.U32 R7, RZ, RZ, UR7 ;  /* 0x00000007ff077e24 */ /* 0x000fc4000f8e00ff */
[----:B---3--:R-:W-:Y:S02]  /*c6c0*/  IMAD.U32 R10, RZ, RZ, UR8 ;  /* 0x00000008ff0a7e24 */ /* 0x008fe4000f8e00ff */
[----:B------:R-:W-:-:S07]  /*c6d0*/  IMAD.U32 R11, RZ, RZ, UR9 ;  /* 0x00000009ff0b7e24 */ /* 0x000fce000f8e00ff */
[----:B------:R-:W-:-:S07]  /*c6e0*/  LEPC R20, `(.L_x_931) ;  /* 0x000000001014794e */ /* 0x000fce0000000000 */
[----:B--2--5:R-:W-:Y:S05]  /*c6f0*/  CALL.ABS.NOINC R2 ;  /* 0x0000000002007343 */ /* 0x024fea0003c00000 */
.L_x_931:
[----:B------:R-:W-:Y:S01]  /*c700*/  PRMT R0, RZ, 0x7610, R0 ;  /* 0x00007610ff007816 */ /* 0x000fe20000000000 */
[----:B------:R-:W-:Y:S06]  /*c710*/  BRA `(.L_x_904) ;  /* 0x00000000001c7947 */ /* 0x000fec0003800000 */
.L_x_928:
[----:B------:R-:W2:Y:S02]  /*c720*/  LDG.E.64 R2, desc[UR36][R2.64] ;  /* 0x0000002402027981 */ /* 0x000ea4000c1e1b00 */
[----:B--2---:R-:W0:Y:S02]  /*c730*/  I2F.U64 R0, R2 ;  /* 0x0000000200007312 */ /* 0x004e240000301000 */
[----:B0-----:R-:W-:Y:S01]  /*c740*/  F2FP.BF16.F32.PACK_AB R0, RZ, R0 ;  /* 0x00000000ff00723e */ /* 0x001fe200000010ff */
[----:B------:R-:W-:Y:S06]  /*c750*/  BRA `(.L_x_904) ;  /* 0x00000000000c7947 */ /* 0x000fec0003800000 */
.L_x_927:
[----:B------:R-:W2:Y:S02]  /*c760*/  LDG.E R2, desc[UR36][R2.64] ;  /* 0x0000002402027981 */ /* 0x000ea4000c1e1900 */
[----:B--2---:R-:W-:-:S04]  /*c770*/  I2FP.F32.U32 R0, R2 ;  /* 0x0000000200007245 */ /* 0x004fc80000201000 */
[----:B------:R-:W-:-:S07]  /*c780*/  F2FP.BF16.F32.PACK_AB R0, RZ, R0 ;  /* 0x00000000ff00723e */ /* 0x000fce00000010ff */
.L_x_904:
        /* <DEDUP_REMOVED lines=37> */
.L_x_935:
[----:B-1----:R-:W-:-:S06]  /*c9e0*/  IMAD.U32 R5, R5, 0x10000, RZ ;  /* 0x0001000005057824 */ /* 0x002fcc00078e00ff */
[----:B------:R-:W1:Y:S02]  /*c9f0*/  F2I.S64.TRUNC R4, R5 ;  /* 0x0000000500047311 */ /* 0x000e64000020d900 */
[----:B-1----:R1:W-:Y:S01]  /*ca00*/  STG.E.U8 desc[UR36][R2.64], R4 ;  /* 0x0000000402007986 */ /* 0x0023e2000c101124 */
[----:B------:R-:W-:Y:S05]  /*ca10*/  BRA `(.L_x_937) ;  /* 0x0000000c006c7947 */ /* 0x000fea0003800000 */
.L_x_934:
        /* <DEDUP_REMOVED lines=10> */
.L_x_939:
[----:B-1----:R-:W-:-:S06]  /*cac0*/  IMAD.U32 R5, R5, 0x10000, RZ ;  /* 0x0001000005057824 */ /* 0x002fcc00078e00ff */
[----:B------:R-:W1:Y:S02]  /*cad0*/  F2I.FTZ.TRUNC.NTZ R5, R5 ;  /* 0x0000000500057305 */ /* 0x000e64000021f100 */
[----:B-1----:R1:W-:Y:S01]  /*cae0*/  STG.E desc[UR36][R2.64], R5 ;  /* 0x0000000502007986 */ /* 0x0023e2000c101924 */
[----:B------:R-:W-:Y:S05]  /*caf0*/  BRA `(.L_x_937) ;  /* 0x0000000c00347947 */ /* 0x000fea0003800000 */
.L_x_938:
[----:B-1----:R-:W-:-:S06]  /*cb00*/  IMAD.U32 R5, R5, 0x10000, RZ ;  /* 0x0001000005057824 */ /* 0x002fcc00078e00ff */
[----:B------:R-:W1:Y:S02]  /*cb10*/  F2I.FTZ.TRUNC.NTZ R5, R5 ;  /* 0x0000000500057305 */ /* 0x000e64000021f100 */
[----:B-1----:R1:W-:Y:S01]  /*cb20*/  STG.E.U16 desc[UR36][R2.64], R5 ;  /* 0x0000000502007986 */ /* 0x0023e2000c101524 */
[----:B------:R-:W-:Y:S05]  /*cb30*/  BRA `(.L_x_937) ;  /* 0x0000000c00247947 */ /* 0x000fea0003800000 */
.L_x_933:
        /* <DEDUP_REMOVED lines=9> */
.L_x_941:
[----:B01----:R-:W-:-:S05]  /*cbd0*/  IMAD.U32 R0, R5, 0x10000, RZ ;  /* 0x0001000005007824 */ /* 0x003fca00078e00ff */
[----:B------:R-:W-:-:S05]  /*cbe0*/  F2FP.F16.F32.PACK_AB R0, RZ, R0 ;  /* 0x00000000ff00723e */ /* 0x000fca00000000ff */
[----:B------:R0:W-:Y:S01]  /*cbf0*/  STG.E.U16 desc[UR36][R2.64], R0 ;  /* 0x0000000002007986 */ /* 0x0001e2000c101524 */
[----:B------:R-:W-:Y:S05]  /*cc00*/  BRA `(.L_x_937) ;  /* 0x0000000800f07947 */ /* 0x000fea0003800000 */
.L_x_940:
        /* <DEDUP_REMOVED lines=10> */
.L_x_943:
[----:B-1----:R-:W-:-:S05]  /*ccb0*/  IMAD.U32 R5, R5, 0x10000, RZ ;  /* 0x0001000005057824 */ /* 0x002fca00078e00ff */
[----:B------:R-:W-:-:S04]  /*ccc0*/  F2FP.F16.F32.PACK_AB R5, RZ, R5 ;  /* 0x00000005ff05723e */ /* 0x000fc800000000ff */
[----:B------:R-:W-:-:S05]  /*ccd0*/  PRMT R5, R5, 0x5410, RZ ;  /* 0x0000541005057816 */ /* 0x000fca00000000ff */
[----:B------:R1:W-:Y:S01]  /*cce0*/  STG.E desc[UR36][R2.64], R5 ;  /* 0x0000000502007986 */ /* 0x0003e2000c101924 */
[----:B------:R-:W-:Y:S05]  /*ccf0*/  BRA `(.L_x_937) ;  /* 0x0000000800b47947 */ /* 0x000fea0003800000 */
.L_x_942:
[----:B-1----:R-:W-:-:S04]  /*cd00*/  IMAD.U32 R4, R5, 0x10000, RZ ;  /* 0x0001000005047824 */ /* 0x002fc800078e00ff */
[----:B------:R-:W-:-:S06]  /*cd10*/  FMUL.FTZ R4, R4, 1 ;  /* 0x3f80000004047820 */ /* 0x000fcc0000410000 */
[----:B------:R-:W1:Y:S02]  /*cd20*/  F2F.F64.F32 R4, R4 ;  /* 0x0000000400047310 */ /* 0x000e640000201800 */
[----:B-1----:R1:W-:Y:S01]  /*cd30*/  STG.E.64 desc[UR36][R2.64], R4 ;  /* 0x0000000402007986 */ /* 0x0023e2000c101b24 */
[----:B------:R-:W-:Y:S05]  /*cd40*/  BRA `(.L_x_937) ;  /* 0x0000000800a07947 */ /* 0x000fea0003800000 */
.L_x_932:
        /* <DEDUP_REMOVED lines=14> */
.L_x_947:
        /* <DEDUP_REMOVED lines=18> */
.L_x_950:
[----:B------:R-:W-:-:S04]  /*cf50*/  SHF.R.U32.HI R5, RZ, 0x18, R5 ;  /* 0x00000018ff057819 */ /* 0x000fc80000011605 */
[----:B------:R-:W-:-:S07]  /*cf60*/  LOP3.LUT R0, R0, 0x80, R5, 0xf8, !PT ;  /* 0x0000008000007812 */ /* 0x000fce00078ef805 */
.L_x_949:
[----:B------:R-:W-:Y:S05]  /*cf70*/  BSYNC.RECONVERGENT B0 ;  /* 0x0000000000007941 */ /* 0x000fea0003800200 */
.L_x_948:
[----:B------:R0:W-:Y:S01]  /*cf80*/  STG.E.U8 desc[UR36][R2.64], R0 ;  /* 0x0000000002007986 */ /* 0x0001e2000c101124 */
[----:B------:R-:W-:Y:S05]  /*cf90*/  BRA `(.L_x_937) ;  /* 0x00000008000c7947 */ /* 0x000fea0003800000 */
.L_x_946:
        /* <DEDUP_REMOVED lines=18> */
.L_x_953:
[----:B------:R-:W-:-:S04]  /*d0c0*/  SHF.R.U32.HI R5, RZ, 0x18, R5 ;  /* 0x00000018ff057819 */ /* 0x000fc80000011605 */
[----:B------:R-:W-:-:S07]  /*d0d0*/  LOP3.LUT R0, R0, 0x80, R5, 0xf8, !PT ;  /* 0x0000008000007812 */ /* 0x000fce00078ef805 */
.L_x_952:
[----:B------:R-:W-:Y:S05]  /*d0e0*/  BSYNC.RECONVERGENT B0 ;  /* 0x0000000000007941 */ /* 0x000fea0003800200 */
.L_x_951:
[----:B------:R0:W-:Y:S01]  /*d0f0*/  STG.E.U8 desc[UR36][R2.64], R0 ;  /* 0x0000000002007986 */ /* 0x0001e2000c101124 */
[----:B------:R-:W-:Y:S05]  /*d100*/  BRA `(.L_x_937) ;  /* 0x0000000400b07947 */ /* 0x000fea0003800000 */
.L_x_945:
        /* <DEDUP_REMOVED lines=22> */
.L_x_955:
[----:B-1----:R-:W-:-:S06]  /*d270*/  IMAD.U32 R5, R5, 0x10000, RZ ;  /* 0x0001000005057824 */ /* 0x002fcc00078e00ff */
[----:B------:R-:W1:Y:S02]  /*d280*/  F2I.U64.TRUNC R4, R5 ;  /* 0x0000000500047311 */ /* 0x000e64000020d800 */
[----:B-1----:R1:W-:Y:S01]  /*d290*/  STG.E.64 desc[UR36][R2.64], R4 ;  /* 0x0000000402007986 */ /* 0x0023e2000c101b24 */
[----:B------:R-:W-:Y:S05]  /*d2a0*/  BRA `(.L_x_937) ;  /* 0x0000000400487947 */ /* 0x000fea0003800000 */
.L_x_954:
[----:B-1----:R-:W-:-:S06]  /*d2b0*/  IMAD.U32 R5, R5, 0x10000, RZ ;  /* 0x0001000005057824 */ /* 0x002fcc00078e00ff */
[----:B------:R-:W1:Y:S02]  /*d2c0*/  F2I.FTZ.U32.TRUNC.NTZ R5, R5 ;  /* 0x0000000500057305 */ /* 0x000e64000021f000 */
[----:B-1----:R1:W-:Y:S01]  /*d2d0*/  STG.E desc[UR36][R2.64], R5 ;  /* 0x0000000502007986 */ /* 0x0023e2000c101924 */
[----:B------:R-:W-:Y:S05]  /*d2e0*/  BRA `(.L_x_937) ;  /* 0x0000000400387947 */ /* 0x000fea0003800000 */
.L_x_944:
        /* <DEDUP_REMOVED lines=11> */
.L_x_957:
[----:B-1----:R-:W-:Y:S02]  /*d3a0*/  SHF.L.U32 R5, R5, 0x10, RZ ;  /* 0x0000001005057819 */ /* 0x002fe400000006ff */
[----:B------:R-:W-:-:S03]  /*d3b0*/  CS2R R6, SRZ ;  /* 0x0000000000067805 */ /* 0x000fc6000001ff00 */
[----:B------:R-:W-:-:S06]  /*d3c0*/  FMUL.FTZ R5, R5, 1 ;  /* 0x3f80000005057820 */ /* 0x000fcc0000410000 */
[----:B------:R-:W1:Y:S02]  /*d3d0*/  F2F.F64.F32 R4, R5 ;  /* 0x0000000500047310 */ /* 0x000e640000201800 */
[----:B-1----:R1:W-:Y:S01]  /*d3e0*/  STG.E.128 desc[UR36][R2.64], R4 ;  /* 0x0000000402007986 */ /* 0x0023e2000c101d24 */
[----:B------:R-:W-:Y:S05]  /*d3f0*/  BRA `(.L_x_937) ;  /* 0x0000000000f47947 */ /* 0x000fea0003800000 */
.L_x_956:
[----:B------:R-:W-:-:S09]  /*d400*/  UISETP.NE.AND UP0, UPT, UR4, 0xf, UPT ;  /* 0x0000000f0400788c */ /* 0x000fd2000bf05270 */
[----:B------:R-:W-:Y:S05]  /*d410*/  BRA.U !UP0, `(.L_x_958) ;  /* 0x0000000108e87547 */ /* 0x000fea000b800000 */
[----:B------:R-:W-:-:S09]  /*d420*/  UISETP.NE.AND UP0, UPT, UR4, 0x17, UPT ;  /* 0x000000170400788c */ /* 0x000fd2000bf05270 */
[----:B------:R-:W-:Y:S05]  /*d430*/  BRA.U !UP0, `(.L_x_959) ;  /* 0x0000000108907547 */ /* 0x000fea000b800000 */
[----:B------:R-:W-:-:S09]  /*d440*/  UISETP.NE.AND UP0, UPT, UR4, 0x18, UPT ;  /* 0x000000180400788c */ /* 0x000fd2000bf05270 */
[----:B------:R-:W-:Y:S05]  /*d450*/  BRA.U !UP0, `(.L_x_960) ;  /* 0x0000000108447547 */ /* 0x000fea000b800000 */
.L_x_936:
        /* <DEDUP_REMOVED lines=11> */
[----:B------:R-:W-:Y:S02]  /*d510*/  IMAD.U32 R7, RZ, RZ, UR7 ;  /* 0x00000007ff077e24 */ /* 0x000fe4000f8e00ff */
[----:B-----5:R-:W-:Y:S01]  /*d520*/  IMAD.U32 R10, RZ, RZ, UR8 ;  /* 0x00000008ff0a7e24 */ /* 0x020fe2000f8e00ff */
[----:B--2---:R-:W-:-:S07]  /*d530*/  MOV R11, UR9 ;  /* 0x00000009000b7c02 */ /* 0x004fce0008000f00 */
[----:B------:R-:W-:-:S07]  /*d540*/  LEPC R20, `(.L_x_961) ;  /* 0x000000001014794e */ /* 0x000fce0000000000 */
[----:B---3--:R-:W-:Y:S05]  /*d550*/  CALL.ABS.NOINC R2 ;  /* 0x0000000002007343 */ /* 0x008fea0003c00000 */
.L_x_961:
[----:B------:R-:W-:Y:S05]  /*d560*/  BRA `(.L_x_937) ;  /* 0x0000000000987947 */ /* 0x000fea0003800000 */
.L_x_960:
        /* <DEDUP_REMOVED lines=13> */
.L_x_963:
[----:B------:R-:W-:Y:S05]  /*d640*/  BSYNC.RECONVERGENT B0 ;  /* 0x0000000000007941 */ /* 0x000fea0003800200 */
.L_x_962:
[----:B------:R-:W-:-:S05]  /*d650*/  LOP3.LUT R5, R0, 0x80, R5, 0xf8, !PT ;  /* 0x0000008000057812 */ /* 0x000fca00078ef805 */
[----:B------:R4:W-:Y:S01]  /*d660*/  STG.E.U8 desc[UR36][R2.64], R5 ;  /* 0x0000000502007986 */ /* 0x0009e2000c101124 */
[----:B------:R-:W-:Y:S05]  /*d670*/  BRA `(.L_x_937) ;  /* 0x0000000000547947 */ /* 0x000fea0003800000 */
.L_x_959:
        /* <DEDUP_REMOVED lines=12> */
.L_x_965:
[----:B0-----:R-:W-:Y:S01]  /*d740*/  IMAD.MOV.U32 R0, RZ, RZ, 0x7f ;  /* 0x0000007fff007424 */ /* 0x001fe200078e00ff */
[----:B------:R-:W-:-:S04]  /*d750*/  ISETP.GT.U32.AND P0, PT, R4, 0x7f800000, PT ;  /* 0x7f8000000400780c */ /* 0x000fc80003f04070 */
[----:B------:R-:W-:-:S09]  /*d760*/  SEL R0, R0, 0x7c, P0 ;  /* 0x0000007c00007807 */ /* 0x000fd20000000000 */
.L_x_966:
[----:B------:R-:W-:Y:S05]  /*d770*/  BSYNC.RECONVERGENT B0 ;  /* 0x0000000000007941 */ /* 0x000fea0003800200 */
.L_x_964:
[----:B------:R-:W-:-:S04]  /*d780*/  SHF.R.U32.HI R5, RZ, 0x18, R5 ;  /* 0x00000018ff057819 */ /* 0x000fc80000011605 */
[----:B------:R-:W-:-:S05]  /*d790*/  LOP3.LUT R5, R0, 0x80, R5, 0xf8, !PT ;  /* 0x0000008000057812 */ /* 0x000fca00078ef805 */
[----:B------:R3:W-:Y:S01]  /*d7a0*/  STG.E.U8 desc[UR36][R2.64], R5 ;  /* 0x0000000502007986 */ /* 0x0007e2000c101124 */
[----:B------:R-:W-:Y:S05]  /*d7b0*/  BRA `(.L_x_937) ;  /* 0x0000000000047947 */ /* 0x000fea0003800000 */
.L_x_958:
[----:B-1----:R1:W-:Y:S02]  /*d7c0*/  STG.E.U16 desc[UR36][R2.64], R5 ;  /* 0x0000000502007986 */ /* 0x0023e4000c101524 */
.L_x_937:
[----:B------:R-:W-:-:S07]  /*d7d0*/  VIADD R17, R17, 0x80 ;  /* 0x0000008011117836 */ /* 0x000fce0000000000 */
.L_x_864:
[----:B------:R-:W-:Y:S05]  /*d7e0*/  BSYNC.RECONVERGENT B6 ;  /* 0x0000000000067941 */ /* 0x000fea0003800200 */
.L_x_863:
[----:B------:R-:W5:Y:S02]  /*d7f0*/  LDCU UR4, c[0x0][0x380] ;  /* 0x00007000ff0477ac */ /* 0x000f640008000800 */
[----:B-----5:R-:W-:-:S13]  /*d800*/  ISETP.GE.AND P0, PT, R17, UR4, PT ;  /* 0x0000000411007c0c */ /* 0x020fda000bf06270 */
[----:B------:R-:W-:Y:S05]  /*d810*/  @P0 EXIT ;  /* 0x000000000000094d */ /* 0x000fea0003800000 */
[----:B------:R-:W5:Y:S01]  /*d820*/  LDCU UR4, c[0x0][0x388] ;  /* 0x00007100ff0477ac */ /* 0x000f620008000800 */
[----:B------:R-:W-:Y:S02]  /*d830*/  IMAD.MOV.U32 R18, RZ, RZ, RZ ;  /* 0x000000ffff127224 */ /* 0x000fe400078e00ff */
[----:B0---4-:R-:W-:Y:S02]  /*d840*/  IMAD.MOV.U32 R0, RZ, RZ, RZ ;  /* 0x000000ffff007224 */ /* 0x011fe400078e00ff */
[----:B------:R-:W-:Y:S01]  /*d850*/  IMAD.MOV.U32 R16, RZ, RZ, RZ ;  /* 0x000000ffff107224 */ /* 0x000fe200078e00ff */
[----:B-----5:R-:W-:-:S09]  /*d860*/  UISETP.NE.AND UP0, UPT, UR4, URZ, UPT ;  /* 0x000000ff0400728c */ /* 0x020fd2000bf05270 */
[----:B------:R-:W-:Y:S05]  /*d870*/  BRA.U !UP0, `(.L_x_967) ;  /* 0x0000001508707547 */ /* 0x000fea000b800000 */
[----:B------:R-:W1:Y:S01]  /*d880*/  LDCU.64 UR4, c[0x0][0x390] ;  /* 0x00007200ff0477ac */ /* 0x000e620008000a00 */
[----:B------:R-:W-:Y:S01]  /*d890*/  HFMA2 R16, -RZ, RZ, 0, 0 ;  /* 0x00000000ff107431 */ /* 0x000fe200000001ff */
[----:B------:R-:W0:Y:S01]  /*d8a0*/  LDCU UR6, c[0x0][0x38c] ;  /* 0x00007180ff0677ac */ /* 0x000e220008000800 */
[----:B------:R-:W4:Y:S01]  /*d8b0*/  LDCU.64 UR8, c[0x0][0x4b8] ;  /* 0x00009700ff0877ac */ /* 0x000f220008000a00 */
[----:B------:R-:W-:Y:S02]  /*d8c0*/  UISETP.NE.AND UP0, UPT, UR41, URZ, UPT ;  /* 0x000000ff2900728c */ /* 0x000fe4000bf05270 */
        /* <DEDUP_REMOVED lines=38> */
[----:B------:R-:W-:Y:S01]  /*db30*/  MOV R2, RZ ;  /* 0x000000ff00027202 */ /* 0x000fe20000000f00 */
        /* <DEDUP_REMOVED lines=41> */
[----:B------:R-:W-:Y:S01]  /*ddd0*/  HFMA2 R4, -RZ, RZ, 0, 0 ;  /* 0x00000000ff047431 */ /* 0x000fe200000001ff */
        /* <DEDUP_REMOVED lines=253> */
[----:B------:R-:W2:Y:S03]  /*edb0*/  LDCU.64 UR8, c[0x0][0x5d8] ;  /* 0x0000bb00ff0877ac */ /* 0x000ea60008000a00 */
        /* <DEDUP_REMOVED lines=8> */
.L_x_967:
[----:B------:R-:W0:Y:S01]  /*ee40*/  LDCU.64 UR6, c[0x0][0x5e8] ;  /* 0x0000bd00ff0677ac */ /* 0x000e220008000a00 */
[----:B------:R-:W1:Y:S01]  /*ee50*/  LDCU.64 UR8, c[0x0][0x5f0] ;  /* 0x0000be00ff0877ac */ /* 0x000e620008000a00 */
[----:B------:R-:W-:-:S04]  /*ee60*/  UPRMT UR4, UR39, 0x9910, URZ ;  /* 0x0000991027047896 */ /* 0x000fc800080000ff */
[----:B------:R-:W-:Y:S01]  /*ee70*/  UISETP.GT.AND UP0, UPT, UR4, 0x9, UPT ;  /* 0x000000090400788c */ /* 0x000fe2000bf04270 */
[----:B0-----:R-:W-:Y:S02]  /*ee80*/  IADD3 R16, P0, PT, R16, UR6, RZ ;  /* 0x0000000610107c10 */ /* 0x001fe4000ff1e0ff */
[----:B-123--:R-:W-:-:S03]  /*ee90*/  IADD3 R2, P1, PT, R0, UR8, RZ ;  /* 0x0000000800027c10 */ /* 0x00efc6000ff3e0ff */
[----:B------:R-:W-:Y:S02]  /*eea0*/  IMAD.X R17, RZ, RZ, UR7, P0 ;  /* 0x00000007ff117e24 */ /* 0x000fe400080e06ff */
        /* <DEDUP_REMOVED lines=15> */
.L_x_971:
[----:B------:R-:W2:Y:S02]  /*efa0*/  LDG.E.U8 R2, desc[UR36][R2.64] ;  /* 0x0000002402027981 */ /* 0x000ea4000c1e1100 */
[----:B--2---:R-:W-:-:S04]  /*efb0*/  I2FP.F32.U32 R0, R2 ;  /* 0x0000000200007245 */ /* 0x004fc80000201000 */
[----:B------:R-:W-:-:S04]  /*efc0*/  F2FP.BF16.F32.PACK_AB R0, RZ, R0 ;  /* 0x00000000ff00723e */ /* 0x000fc800000010ff */
[----:B------:R-:W-:Y:S01]  /*efd0*/  PRMT R19, R0, 0x7610, R19 ;  /* 0x0000761000137816 */ /* 0x000fe20000000013 */
[----:B------:R-:W-:Y:S06]  /*efe0*/  BRA `(.L_x_973) ;  /* 0x0000000c00e07947 */ /* 0x000fec0003800000 */
.L_x_970:
        /* <DEDUP_REMOVED lines=11> */
.L_x_975:
[----:B------:R-:W2:Y:S02]  /*f0a0*/  LDG.E R2, desc[UR36][R2.64] ;  /* 0x0000002402027981 */ /* 0x000ea4000c1e1900 */
[----:B--2---:R-:W-:-:S04]  /*f0b0*/  I2FP.F32.S32 R0, R2 ;  /* 0x0000000200007245 */ /* 0x004fc80000201400 */
[----:B------:R-:W-:-:S04]  /*f0c0*/  F2FP.BF16.F32.PACK_AB R0, RZ, R0 ;  /* 0x00000000ff00723e */ /* 0x000fc800000010ff */
[----:B------:R-:W-:Y:S01]  /*f0d0*/  PRMT R19, R0, 0x7610, R19 ;  /* 0x0000761000137816 */ /* 0x000fe20000000013 */
[----:B------:R-:W-:Y:S06]  /*f0e0*/  BRA `(.L_x_973) ;  /* 0x0000000c00a07947 */ /* 0x000fec0003800000 */
.L_x_974:
[----:B------:R-:W2:Y:S02]  /*f0f0*/  LDG.E.U16 R2, desc[UR36][R2.64] ;  /* 0x0000002402027981 */ /* 0x000ea4000c1e1500 */
[----:B--2---:R-:W0:Y:S02]  /*f100*/  I2F.S16 R0, R2 ;  /* 0x0000000200007306 */ /* 0x004e240000101400 */
[----:B0-----:R-:W-:-:S04]  /*f110*/  F2FP.BF16.F32.PACK_AB R0, RZ, R0 ;  /* 0x00000000ff00723e */ /* 0x001fc800000010ff */
[----:B------:R-:W-:Y:S01]  /*f120*/  PRMT R19, R0, 0x7610, R19 ;  /* 0x0000761000137816 */ /* 0x000fe20000000013 */
[----:B------:R-:W-:Y:S06]  /*f130*/  BRA `(.L_x_973) ;  /* 0x0000000c008c7947 */ /* 0x000fec0003800000 */
.L_x_969:
        /* <DEDUP_REMOVED lines=9> */
.L_x_977:
[----:B------:R-:W2:Y:S02]  /*f1d0*/  LDG.E.U16 R0, desc[UR36][R2.64] ;  /* 0x0000002402007981 */ /* 0x000ea4000c1e1500 */
[----:B--2---:R-:W-:-:S05]  /*f1e0*/  HADD2.F32 R0, -RZ, R0.H0_H0 ;  /* 0x20000000ff007230 */ /* 0x004fca0000004100 */
[----:B------:R-:W-:-:S04]  /*f1f0*/  F2FP.BF16.F32.PACK_AB R0, RZ, R0 ;  /* 0x00000000ff00723e */ /* 0x000fc800000010ff */
[----:B------:R-:W-:Y:S01]  /*f200*/  PRMT R19, R0, 0x7610, R19 ;  /* 0x0000761000137816 */ /* 0x000fe20000000013 */
[----:B------:R-:W-:Y:S06]  /*f210*/  BRA `(.L_x_973) ;  /* 0x0000000c00547947 */ /* 0x000fec0003800000 */
.L_x_976:
        /* <DEDUP_REMOVED lines=9> */
.L_x_979:
[----:B------:R-:W2:Y:S02]  /*f2b0*/  LDG.E.U16 R2, desc[UR36][R2.64] ;  /* 0x0000002402027981 */ /* 0x000ea4000c1e1500 */
[----:B--2---:R-:W-:-:S05]  /*f2c0*/  HADD2.F32 R0, -RZ, R2.H0_H0 ;  /* 0x20000002ff007230 */ /* 0x004fca0000004100 */
[----:B------:R-:W-:-:S04]  /*f2d0*/  F2FP.BF16.F32.PACK_AB R0, RZ, R0 ;  /* 0x00000000ff00723e */ /* 0x000fc800000010ff */
[----:B------:R-:W-:Y:S01]  /*f2e0*/  PRMT R19, R0, 0x7610, R19 ;  /* 0x0000761000137816 */ /* 0x000fe20000000013 */
[----:B------:R-:W-:Y:S06]  /*f2f0*/  BRA `(.L_x_973) ;  /* 0x0000000c001c7947 */ /* 0x000fec0003800000 */
.L_x_978:
        /* <DEDUP_REMOVED lines=13> */
.L_x_968:
        /* <DEDUP_REMOVED lines=14> */
.L_x_982:
        /* <DEDUP_REMOVED lines=13> */
.L_x_981:
        /* <DEDUP_REMOVED lines=27> */
.L_x_984:
        /* <DEDUP_REMOVED lines=14> */
.L_x_983:
[----:B------:R0:W5:Y:S01]  /*f810*/  LDG.E.U16 R19, desc[UR36][R2.64] ;  /* 0x0000002402137981 */ /* 0x000162000c1e1500 */
[----:B------:R-:W-:Y:S05]  /*f820*/  BRA `(.L_x_973) ;  /* 0x0000000400d07947 */ /* 0x000fea0003800000 */
.L_x_980:
        /* <DEDUP_REMOVED lines=13> */
.L_x_987:
        /* <DEDUP_REMOVED lines=21> */
.L_x_991:
[----:B------:R-:W-:Y:S05]  /*fa50*/  BSYNC.RECONVERGENT B1 ;  /* 0x0000000000017941 */ /* 0x000fea0003800200 */
.L_x_990:
[----:B------:R-:W-:Y:S01]  /*fa60*/  IMAD.SHL.U32 R0, R0, 0x100000, RZ ;  /* 0x0010000000007824 */ /* 0x000fe200078e00ff */
[----:B------:R-:W-:-:S04]  /*fa70*/  LEA R2, R2, 0x3b800000, 0x17 ;  /* 0x3b80000002027811 */ /* 0x000fc800078eb8ff */
[----:B------:R-:W-:-:S07]  /*fa80*/  LOP3.LUT R0, R2, R0, R7, 0xfe, !PT ;  /* 0x0000000002007212 */ /* 0x000fce00078efe07 */
.L_x_989:
[----:B------:R-:W-:Y:S05]  /*fa90*/  BSYNC.RECONVERGENT B0 ;  /* 0x0000000000007941 */ /* 0x000fea0003800200 */
.L_x_988:
[----:B------:R-:W-:-:S04]  /*faa0*/  F2FP.BF16.F32.PACK_AB R0, RZ, R0 ;  /* 0x00000000ff00723e */ /* 0x000fc800000010ff */
[----:B------:R-:W-:Y:S01]  /*fab0*/  PRMT R19, R0, 0x7610, R19 ;  /* 0x0000761000137816 */ /* 0x000fe20000000013 */
[----:B------:R-:W-:Y:S06]  /*fac0*/  BRA `(.L_x_973) ;  /* 0x0000000400287947 */ /* 0x000fec0003800000 */
.L_x_986:
        /* <DEDUP_REMOVED lines=21> */
.L_x_995:
[----:B------:R-:W-:Y:S05]  /*fc20*/  BSYNC.RECONVERGENT B1 ;  /* 0x0000000000017941 */ /* 0x000fea0003800200 */
.L_x_994:
[----:B------:R-:W-:Y:S01]  /*fc30*/  IMAD.SHL.U32 R0, R0, 0x200000, RZ ;  /* 0x0020000000007824 */ /* 0x000fe200078e00ff */
[----:B------:R-:W-:-:S04]  /*fc40*/  LEA R2, R2, 0x37800000, 0x17 ;  /* 0x3780000002027811 */ /* 0x000fc800078eb8ff */
[----:B------:R-:W-:-:S07]  /*fc50*/  LOP3.LUT R0, R2, R0, R7, 0xfe, !PT ;  /* 0x0000000002007212 */ /* 0x000fce00078efe07 */
.L_x_993:
[----:B------:R-:W-:Y:S05]  /*fc60*/  BSYNC.RECONVERGENT B0 ;  /* 0x0000000000007941 */ /* 0x000fea0003800200 */
.L_x_992:
[----:B------:R-:W-:-:S04]  /*fc70*/  F2FP.BF16.F32.PACK_AB R0, RZ, R0 ;  /* 0x00000000ff00723e */ /* 0x000fc800000010ff */
[----:B------:R-:W-:Y:S01]  /*fc80*/  PRMT R19, R0, 0x7610, R19 ;  /* 0x0000761000137816 */ /* 0x000fe20000000013 */
[----:B------:R-:W-:Y:S06]  /*fc90*/  BRA `(.L_x_973) ;  /* 0x0000000000b47947 */ /* 0x000fec0003800000 */
.L_x_985:
        /* <DEDUP_REMOVED lines=14> */
.L_x_999:
[----:B------:R-:W-:Y:S05]  /*fd80*/  BSYNC.RECONVERGENT B0 ;  /* 0x0000000000007941 */ /* 0x000fea0003800200 */
.L_x_998:
[----:B------:R-:W-:-:S04]  /*fd90*/  F2FP.BF16.F32.PACK_AB R0, RZ, R0 ;  /* 0x00000000ff00723e */ /* 0x000fc800000010ff */
[----:B------:R-:W-:Y:S01]  /*fda0*/  PRMT R19, R0, 0x7610, R19 ;  /* 0x0000761000137816 */ /* 0x000fe20000000013 */
[----:B------:R-:W-:Y:S06]  /*fdb0*/  BRA `(.L_x_973) ;  /* 0x00000000006c7947 */ /* 0x000fec0003800000 */
.L_x_972:
        /* <DEDUP_REMOVED lines=16> */
.L_x_1000:
[----:B------:R-:W-:Y:S01]  /*fec0*/  PRMT R19, RZ, 0x7610, R19 ;  /* 0x00007610ff137816 */ /* 0x000fe20000000013 */
[----:B------:R-:W-:Y:S06]  /*fed0*/  BRA `(.L_x_973) ;  /* 0x0000000000247947 */ /* 0x000fec0003800000 */
.L_x_997:
[----:B------:R-:W2:Y:S02]  /*fee0*/  LDG.E.64 R2, desc[UR36][R2.64] ;  /* 0x0000002402027981 */ /* 0x000ea4000c1e1b00 */
[----:B--2---:R-:W0:Y:S02]  /*fef0*/  I2F.U64 R0, R2 ;  /* 0x0000000200007312 */ /* 0x004e240000301000 */
[----:B0-----:R-:W-:-:S04]  /*ff00*/  F2FP.BF16.F32.PACK_AB R0, RZ, R0 ;  /* 0x00000000ff00723e */ /* 0x001fc800000010ff */
[----:B------:R-:W-:Y:S01]  /*ff10*/  PRMT R19, R0, 0x7610, R19 ;  /* 0x0000761000137816 */ /* 0x000fe20000000013 */
[----:B------:R-:W-:Y:S06]  /*ff20*/  BRA `(.L_x_973) ;  /* 0x0000000000107947 */ /* 0x000fec0003800000 */
.L_x_996:
[----:B------:R-:W2:Y:S02]  /*ff30*/  LDG.E R2, desc[UR36][R2.64] ;  /* 0x0000002402027981 */ /* 0x000ea4000c1e1900 */
[----:B--2---:R-:W-:-:S04]  /*ff40*/  I2FP.F32.U32 R0, R2 ;  /* 0x0000000200007245 */ /* 0x004fc80000201000 */
[----:B------:R-:W-:-:S04]  /*ff50*/  F2FP.BF16.F32.PACK_AB R0, RZ, R0 ;  /* 0x00000000ff00723e */ /* 0x000fc800000010ff */
[----:B------:R-:W-:-:S07]  /*ff60*/  PRMT R19, R0, 0x7610, R19 ;  /* 0x0000761000137816 */ /* 0x000fce0000000013 */
.L_x_973:
        /* <DEDUP_REMOVED lines=18> */
.L_x_1004:
[----:B------:R-:W2:Y:S02]  /*10090*/  LDG.E.U8 R2, desc[UR36][R2.64] ;  /* 0x0000002402027981 */ /* 0x000ea4000c1e1100 */
[----:B--2---:R-:W-:-:S04]  /*100a0*/  I2FP.F32.U32 R0, R2 ;  /* 0x0000000200007245 */ /* 0x004fc80000201000 */
[----:B------:R-:W-:Y:S01]  /*100b0*/  F2FP.BF16.F32.PACK_AB R0, RZ, R0 ;  /* 0x00000000ff00723e */ /* 0x000fe200000010ff */
[----:B------:R-:W-:Y:S06]  /*100c0*/  BRA `(.L_x_1006) ;  /* 0x0000000c00a47947 */ /* 0x000fec0003800000 */
.L_x_1003:
        /* <DEDUP_REMOVED lines=10> */
.L_x_1008:
[----:B------:R-:W2:Y:S02]  /*10170*/  LDG.E R2, desc[UR36][R2.64] ;  /* 0x0000002402027981 */ /* 0x000ea4000c1e1900 */
[----:B--2---:R-:W-:-:S04]  /*10180*/  I2FP.F32.S32 R0, R2 ;  /* 0x0000000200007245 */ /* 0x004fc80000201400 */
[----:B------:R-:W-:Y:S01]  /*10190*/  F2FP.BF16.F32.PACK_AB R0, RZ, R0 ;  /* 0x00000000ff00723e */ /* 0x000fe200000010ff */
[----:B------:R-:W-:Y:S06]  /*101a0*/  BRA `(.L_x_1006) ;  /* 0x0000000c006c7947 */ /* 0x000fec0003800000 */
.L_x_1007:
[----:B------:R-:W2:Y:S02]  /*101b0*/  LDG.E.U16 R2, desc[UR36][R2.64] ;  /* 0x0000002402027981 */ /* 0x000ea4000c1e1500 */
[----:B--2---:R-:W0:Y:S02]  /*101c0*/  I2F.S16 R0, R2 ;  /* 0x0000000200007306 */ /* 0x004e240000101400 */
[----:B0-----:R-:W-:Y:S01]  /*101d0*/  F2FP.BF16.F32.PACK_AB R0, RZ, R0 ;  /* 0x00000000ff00723e */ /* 0x001fe200000010ff */
[----:B------:R-:W-:Y:S06]  /*101e0*/  BRA `(.L_x_1006) ;  /* 0x0000000c005c7947 */ /* 0x000fec0003800000 */
.L_x_1002:
        /* <DEDUP_REMOVED lines=9> */
.L_x_1010:
[----:B------:R-:W2:Y:S02]  /*10280*/  LDG.E.U16 R0, desc[UR36][R2.64] ;  /* 0x0000002402007981 */ /* 0x000ea4000c1e1500 */
[----:B--2---:R-:W-:-:S05]  /*10290*/  HADD2.F32 R0, -RZ, R0.H0_H0 ;  /* 0x20000000ff007230 */ /* 0x004fca0000004100 */
[----:B------:R-:W-:Y:S01]  /*102a0*/  F2FP.BF16.F32.PACK_AB R0, RZ, R0 ;  /* 0x00000000ff00723e */ /* 0x000fe200000010ff */
[----:B------:R-:W-:Y:S06]  /*102b0*/  BRA `(.L_x_1006) ;  /* 0x0000000c00287947 */ /* 0x000fec0003800000 */
.L_x_1009:
        /* <DEDUP_REMOVED lines=9> */
.L_x_1012:
[----:B------:R-:W2:Y:S02]  /*10350*/  LDG.E.U16 R2, desc[UR36][R2.64] ;  /* 0x0000002402027981 */ /* 0x000ea4000c1e1500 */
[----:B--2---:R-:W-:-:S05]  /*10360*/  HADD2.F32 R0, -RZ, R2.H0_H0 ;  /* 0x20000002ff007230 */ /* 0x004fca0000004100 */
[----:B------:R-:W-:Y:S01]  /*10370*/  F2FP.BF16.F32.PACK_AB R0, RZ, R0 ;  /* 0x00000000ff00723e */ /* 0x000fe200000010ff */
[----:B------:R-:W-:Y:S06]  /*10380*/  BRA `(.L_x_1006) ;  /* 0x0000000800f47947 */ /* 0x000fec0003800000 */
.L_x_1011:
        /* <DEDUP_REMOVED lines=12> */
.L_x_1001:
        /* <DEDUP_REMOVED lines=13> */
.L_x_1015:
        /* <DEDUP_REMOVED lines=12> */
.L_x_1014:
        /* <DEDUP_REMOVED lines=27> */
.L_x_1017:
        /* <DEDUP_REMOVED lines=13> */
.L_x_1016:
[----:B------:R0:W5:Y:S01]  /*10860*/  LDG.E.U16 R0, desc[UR36][R2.64] ;  /* 0x0000002402007981 */ /* 0x000162000c1e1500 */
[----:B------:R-:W-:Y:S05]  /*10870*/  BRA `(.L_x_1006) ;  /* 0x0000000400b87947 */ /* 0x000fea0003800000 */
.L_x_1013:
        /* <DEDUP_REMOVED lines=12> */
.L_x_1020:
        /* <DEDUP_REMOVED lines=21> */
.L_x_1024:
[----:B------:R-:W-:Y:S05]  /*10a90*/  BSYNC.RECONVERGENT B1 ;  /* 0x0000000000017941 */ /* 0x000fea0003800200 */
.L_x_1023:
[----:B------:R-:W-:Y:S01]  /*10aa0*/  IMAD.SHL.U32 R0, R0, 0x100000, RZ ;  /* 0x0010000000007824 */ /* 0x000fe200078e00ff */
[----:B------:R-:W-:-:S04]  /*10ab0*/  LEA R2, R2, 0x3b800000, 0x17 ;  /* 0x3b80000002027811 */ /* 0x000fc800078eb8ff */
[----:B------:R-:W-:-:S07]  /*10ac0*/  LOP3.LUT R0, R2, R0, R7, 0xfe, !PT ;  /* 0x0000000002007212 */ /* 0x000fce00078efe07 */
.L_x_1022:
[----:B------:R-:W-:Y:S05]  /*10ad0*/  BSYNC.RECONVERGENT B0 ;  /* 0x0000000000007941 */ /* 0x000fea0003800200 */
.L_x_1021:
[----:B------:R-:W-:Y:S01]  /*10ae0*/  F2FP.BF16.F32.PACK_AB R0, RZ, R0 ;  /* 0x00000000ff00723e */ /* 0x000fe200000010ff */
[----:B------:R-:W-:Y:S06]  /*10af0*/  BRA `(.L_x_1006) ;  /* 0x0000000400187947 */ /* 0x000fec0003800000 */
.L_x_1019:
        /* <DEDUP_REMOVED lines=21> */
.L_x_1028:
[----:B------:R-:W-:Y:S05]  /*10c50*/  BSYNC.RECONVERGENT B1 ;  /* 0x0000000000017941 */ /* 0x000fea0003800200 */
.L_x_1027:
[----:B------:R-:W-:Y:S02]  /*10c60*/  SHF.L.U32 R0, R0, 0x15, RZ ;  /* 0x0000001500007819 */ /* 0x000fe400000006ff */
[----:B------:R-:W-:-:S04]  /*10c70*/  LEA R2, R2, 0x37800000, 0x17 ;  /* 0x3780000002027811 */ /* 0x000fc800078eb8ff */
[----:B------:R-:W-:-:S07]  /*10c80*/  LOP3.LUT R0, R2, R0, R7, 0xfe, !PT ;  /* 0x0000000002007212 */ /* 0x000fce00078efe07 */
.L_x_1026:
[----:B------:R-:W-:Y:S05]  /*10c90*/  BSYNC.RECONVERGENT B0 ;  /* 0x0000000000007941 */ /* 0x000fea0003800200 */
.L_x_1025:
[----:B------:R-:W-:Y:S01]  /*10ca0*/  F2FP.BF16.F32.PACK_AB R0, RZ, R0 ;  /* 0x00000000ff00723e */ /* 0x000fe200000010ff */
[----:B------:R-:W-:Y:S06]  /*10cb0*/  BRA `(.L_x_1006) ;  /* 0x0000000000a87947 */ /* 0x000fec0003800000 */
.L_x_1018:
        /* <DEDUP_REMOVED lines=14> */
.L_x_1032:
[----:B------:R-:W-:Y:S05]  /*10da0*/  BSYNC.RECONVERGENT B0 ;  /* 0x0000000000007941 */ /* 0x000fea0003800200 */
.L_x_1031:
[----:B------:R-:W-:Y:S01]  /*10db0*/  F2FP.BF16.F32.PACK_AB R0, RZ, R0 ;  /* 0x00000000ff00723e */ /* 0x000fe200000010ff */
[----:B------:R-:W-:Y:S06]  /*10dc0*/  BRA `(.L_x_1006) ;  /* 0x0000000000647947 */ /* 0x000fec0003800000 */
.L_x_1005:
        /* <DEDUP_REMOVED lines=16> */
.L_x_1033:
[----:B------:R-:W-:Y:S01]  /*10ed0*/  PRMT R0, RZ, 0x7610, R0 ;  /* 0x00007610ff007816 */ /* 0x000fe20000000000 */
[----:B------:R-:W-:Y:S06]  /*10ee0*/  BRA `(.L_x_1006) ;  /* 0x00000000001c7947 */ /* 0x000fec0003800000 */
.L_x_1030:
[----:B------:R-:W2:Y:S02]  /*10ef0*/  LDG.E.64 R2, desc[UR36][R2.64] ;  /* 0x0000002402027981 */ /* 0x000ea4000c1e1b00 */
[----:B--2---:R-:W0:Y:S02]  /*10f00*/  I2F.U64 R0, R2 ;  /* 0x0000000200007312 */ /* 0x004e240000301000 */
[----:B0-----:R-:W-:Y:S01]  /*10f10*/  F2FP.BF16.F32.PACK_AB R0, RZ, R0 ;  /* 0x00000000ff00723e */ /* 0x001fe200000010ff */
[----:B------:R-:W-:Y:S06]  /*10f20*/  BRA `(.L_x_1006) ;  /* 0x00000000000c7947 */ /* 0x000fec0003800000 */
.L_x_1029:
[----:B------:R-:W2:Y:S02]  /*10f30*/  LDG.E R2, desc[UR36][R2.64] ;  /* 0x0000002402027981 */ /* 0x000ea4000c1e1900 */
[----:B--2---:R-:W-:-:S04]  /*10f40*/  I2FP.F32.U32 R0, R2 ;  /* 0x0000000200007245 */ /* 0x004fc80000201000 */
[----:B------:R-:W-:-:S07]  /*10f50*/  F2FP.BF16.F32.PACK_AB R0, RZ, R0 ;  /* 0x00000000ff00723e */ /* 0x000fce00000010ff */
.L_x_1006:
[----:B-----5:R-:W-:Y:S01]  /*10f60*/  IMAD.U32 R19, R19, 0x10000, RZ ;  /* 0x0001000013137824 */ /* 0x020fe200078e00ff */
[----:B------:R-:W-:Y:S01]  /*10f70*/  UPRMT UR4, UR43, 0x9910, URZ ;  /* 0x000099102b047896 */ /* 0x000fe200080000ff */
[----:B------:R-:W-:Y:S02]  /*10f80*/  IMAD.U32 R0, R0, 0x10000, RZ ;  /* 0x0001000000007824 */ /* 0x000fe400078e00ff */
[----:B------:R-:W-:Y:S01]  /*10f90*/  FADD.FTZ R19, |R19|, -RZ ;  /* 0x800000ff13137221 */ /* 0x000fe20000010200 */
[----:B------:R-:W-:Y:S01]  /*10fa0*/  UISETP.GT.AND UP0, UPT, UR4, 0x9, UPT ;  /* 0x000000090400788c */ /* 0x000fe2000bf04270 */
[----:B------:R-:W-:-:S05]  /*10fb0*/  FADD.FTZ R0, |R0|, -RZ ;  /* 0x800000ff00007221 */ /* 0x000fca0000010200 */
[CC--:B0-----:R-:W-:Y:S02]  /*10fc0*/  VIMNMX R2, PT, PT, R19.reuse, R0.reuse, !PT ;  /* 0x0000000013027248 */ /* 0x0c1fe40007fe0100 */
        /* <DEDUP_REMOVED lines=23> */
[----:B-1----:R-:W-:-:S04]  /*11140*/  IMAD.U32 R0, R3, 0x10000, RZ ;  /* 0x0001000003007824 */ /* 0x002fc800078e00ff */
[----:B------:R-:W1:Y:S02]  /*11150*/  F2I.FTZ.TRUNC.NTZ R3, R0 ;  /* 0x0000000000037305 */ /* 0x000e64000021f100 */
[----:B-1----:R-:W-:Y:S01]  /*11160*/  STG.E.U8 desc[UR36][R16.64], R3 ;  /* 0x0000000310007986 */ /* 0x002fe2000c101124 */
[----:B------:R-:W-:Y:S05]  /*11170*/  EXIT ;  /* 0x000000000000794d */ /* 0x000fea0003800000 */
.L_x_1037:
[----:B-1----:R-:W-:-:S06]  /*11180*/  IMAD.U32 R3, R3, 0x10000, RZ ;  /* 0x0001000003037824 */ /* 0x002fcc00078e00ff */
[----:B0-----:R-:W0:Y:S02]  /*11190*/  F2I.S64.TRUNC R2, R3 ;  /* 0x0000000300027311 */ /* 0x001e24000020d900 */
[----:B0-----:R-:W-:Y:S01]  /*111a0*/  STG.E.U8 desc[UR36][R16.64], R2 ;  /* 0x0000000210007986 */ /* 0x001fe2000c101124 */
[----:B------:R-:W-:Y:S05]  /*111b0*/  EXIT ;  /* 0x000000000000794d */ /* 0x000fea0003800000 */
.L_x_1036:
        /* <DEDUP_REMOVED lines=10> */
.L_x_1040:
[----:B-1----:R-:W-:-:S06]  /*11260*/  SHF.L.U32 R3, R3, 0x10, RZ ;  /* 0x0000001003037819 */ /* 0x002fcc00000006ff */
[----:B------:R-:W1:Y:S02]  /*11270*/  F2I.FTZ.TRUNC.NTZ R3, R3 ;  /* 0x0000000300037305 */ /* 0x000e64000021f100 */
[----:B-1----:R-:W-:Y:S01]  /*11280*/  STG.E desc[UR36][R16.64], R3 ;  /* 0x0000000310007986 */ /* 0x002fe2000c101924 */
[----:B------:R-:W-:Y:S05]  /*11290*/  EXIT ;  /* 0x000000000000794d */ /* 0x000fea0003800000 */
.L_x_1039:
[----:B-1----:R-:W-:-:S06]  /*112a0*/  IMAD.U32 R3, R3, 0x10000, RZ ;  /* 0x0001000003037824 */ /* 0x002fcc00078e00ff */
[----:B------:R-:W1:Y:S02]  /*112b0*/  F2I.FTZ.TRUNC.NTZ R3, R3 ;  /* 0x0000000300037305 */ /* 0x000e64000021f100 */
[----:B-1----:R-:W-:Y:S01]  /*112c0*/  STG.E.U16 desc[UR36][R16.64], R3 ;  /* 0x0000000310007986 */ /* 0x002fe2000c101524 */
[----:B------:R-:W-:Y:S05]  /*112d0*/  EXIT ;  /* 0x000000000000794d */ /* 0x000fea0003800000 */
.L_x_1035:
        /* <DEDUP_REMOVED lines=9> */
.L_x_1042:
[----:B-1----:R-:W-:-:S05]  /*11370*/  IMAD.U32 R0, R3, 0x10000, RZ ;  /* 0x0001000003007824 */ /* 0x002fca00078e00ff */
[----:B------:R-:W-:-:S05]  /*11380*/  F2FP.F16.F32.PACK_AB R0, RZ, R0 ;  /* 0x00000000ff00723e */ /* 0x000fca00000000ff */
[----:B------:R-:W-:Y:S01]  /*11390*/  STG.E.U16 desc[UR36][R16.64], R0 ;  /* 0x0000000010007986 */ /* 0x000fe2000c101524 */
[----:B------:R-:W-:Y:S05]  /*113a0*/  EXIT ;  /* 0x000000000000794d */ /* 0x000fea0003800000 */
.L_x_1041:
        /* <DEDUP_REMOVED lines=10> */
.L_x_1044:
[----:B-1----:R-:W-:-:S04]  /*11450*/  SHF.L.U32 R3, R3, 0x10, RZ ;  /* 0x0000001003037819 */ /* 0x002fc800000006ff */
[----:B------:R-:W-:-:S04]  /*11460*/  F2FP.F16.F32.PACK_AB R3, RZ, R3 ;  /* 0x00000003ff03723e */ /* 0x000fc800000000ff */
[----:B------:R-:W-:-:S05]  /*11470*/  PRMT R3, R3, 0x5410, RZ ;  /* 0x0000541003037816 */ /* 0x000fca00000000ff */
[----:B------:R-:W-:Y:S01]  /*11480*/  STG.E desc[UR36][R16.64], R3 ;  /* 0x0000000310007986 */ /* 0x000fe2000c101924 */
[----:B------:R-:W-:Y:S05]  /*11490*/  EXIT ;  /* 0x000000000000794d */ /* 0x000fea0003800000 */
.L_x_1043:
[----:B01----:R-:W-:-:S04]  /*114a0*/  IMAD.U32 R2, R3, 0x10000, RZ ;  /* 0x0001000003027824 */ /* 0x003fc800078e00ff */
[----:B------:R-:W-:-:S06]  /*114b0*/  FMUL.FTZ R2, R2, 1 ;  /* 0x3f80000002027820 */ /* 0x000fcc0000410000 */
[----:B------:R-:W0:Y:S02]  /*114c0*/  F2F.F64.F32 R2, R2 ;  /* 0x0000000200027310 */ /* 0x000e240000201800 */
[----:B0-----:R-:W-:Y:S01]  /*114d0*/  STG.E.64 desc[UR36][R16.64], R2 ;  /* 0x0000000210007986 */ /* 0x001fe2000c101b24 */
[----:B------:R-:W-:Y:S05]  /*114e0*/  EXIT ;  /* 0x000000000000794d */ /* 0x000fea0003800000 */
.L_x_1034:
        /* <DEDUP_REMOVED lines=14> */
.L_x_1048:
[----:B-1----:R-:W-:Y:S01]  /*115d0*/  IMAD.U32 R3, R3, 0x10000, RZ ;  /* 0x0001000003037824 */ /* 0x002fe200078e00ff */
[----:B------:R-:W-:Y:S01]  /*115e0*/  BSSY.RECONVERGENT B0, `(.L_x_1049) ;  /* 0x0000013000007945 */ /* 0x000fe20003800200 */
[----:B------:R-:W-:-:S03]  /*115f0*/  IMAD.MOV.U32 R8, RZ, RZ, 0x80 ;  /* 0x00000080ff087424 */ /* 0x000fc600078e00ff */
        /* <DEDUP_REMOVED lines=14> */
.L_x_1051:
[----:B------:R-:W-:-:S04]  /*116e0*/  SHF.R.U32.HI R3, RZ, 0x18, R3 ;  /* 0x00000018ff037819 */ /* 0x000fc80000011603 */
[----:B------:R-:W-:-:S04]  /*116f0*/  LOP3.LUT R0, R0, 0x80, R3, 0xf8, !PT ;  /* 0x0000008000007812 */ /* 0x000fc800078ef803 */
[----:B------:R-:W-:-:S07]  /*11700*/  PRMT R8, R0, 0x7610, R8 ;  /* 0x0000761000087816 */ /* 0x000fce0000000008 */
.L_x_1050:
[----:B------:R-:W-:Y:S05]  /*11710*/  BSYNC.RECONVERGENT B0 ;  /* 0x0000000000007941 */ /* 0x000fea0003800200 */
.L_x_1049:
[----:B------:R-:W-:Y:S01]  /*11720*/  STG.E.U8 desc[UR36][R16.64], R8 ;  /* 0x0000000810007986 */ /* 0x000fe2000c101124 */
[----:B------:R-:W-:Y:S05]  /*11730*/  EXIT ;  /* 0x000000000000794d */ /* 0x000fea0003800000 */
.L_x_1047:
        /* <DEDUP_REMOVED lines=17> */
.L_x_1054:
[----:B------:R-:W-:-:S04]  /*11850*/  SHF.R.U32.HI R3, RZ, 0x18, R3 ;  /* 0x00000018ff037819 */ /* 0x000fc80000011603 */
[----:B------:R-:W-:-:S04]  /*11860*/  LOP3.LUT R0, R0, 0x80, R3, 0xf8, !PT ;  /* 0x0000008000007812 */ /* 0x000fc800078ef803 */
[----:B------:R-:W-:-:S07]  /*11870*/  PRMT R8, R0, 0x7610, R8 ;  /* 0x0000761000087816 */ /* 0x000fce0000000008 */
.L_x_1053:
[----:B------:R-:W-:Y:S05]  /*11880*/  BSYNC.RECONVERGENT B0 ;  /* 0x0000000000007941 */ /* 0x000fea0003800200 */
.L_x_1052:
[----:B------:R-:W-:Y:S01]  /*11890*/  STG.E.U8 desc[UR36][R16.64], R8 ;  /* 0x0000000810007986 */ /* 0x000fe2000c101124 */
[----:B------:R-:W-:Y:S05]  /*118a0*/  EXIT ;  /* 0x000000000000794d */ /* 0x000fea0003800000 */
.L_x_1046:
        /* <DEDUP_REMOVED lines=22> */
.L_x_1056:
[----:B-1----:R-:W-:-:S06]  /*11a10*/  SHF.L.U32 R3, R3, 0x10, RZ ;  /* 0x0000001003037819 */ /* 0x002fcc00000006ff */
[----:B0-----:R-:W0:Y:S02]  /*11a20*/  F2I.U64.TRUNC R2, R3 ;  /* 0x0000000300027311 */ /* 0x001e24000020d800 */
[----:B0-----:R-:W-:Y:S01]  /*11a30*/  STG.E.64 desc[UR36][R16.64], R2 ;  /* 0x0000000210007986 */ /* 0x001fe2000c101b24 */
[----:B------:R-:W-:Y:S05]  /*11a40*/  EXIT ;  /* 0x000000000000794d */ /* 0x000fea0003800000 */
.L_x_1055:
[----:B-1----:R-:W-:-:S06]  /*11a50*/  IMAD.U32 R3, R3, 0x10000, RZ ;  /* 0x0001000003037824 */ /* 0x002fcc00078e00ff */
[----:B------:R-:W1:Y:S02]  /*11a60*/  F2I.FTZ.U32.TRUNC.NTZ R3, R3 ;  /* 0x0000000300037305 */ /* 0x000e64000021f000 */
[----:B-1----:R-:W-:Y:S01]  /*11a70*/  STG.E desc[UR36][R16.64], R3 ;  /* 0x0000000310007986 */ /* 0x002fe2000c101924 */
[----:B------:R-:W-:Y:S05]  /*11a80*/  EXIT ;  /* 0x000000000000794d */ /* 0x000fea0003800000 */
.L_x_1045:
        /* <DEDUP_REMOVED lines=11> */
.L_x_1058:
[----:B-1----:R-:W-:Y:S01]  /*11b40*/  IMAD.U32 R3, R3, 0x10000, RZ ;  /* 0x0001000003037824 */ /* 0x002fe200078e00ff */
[----:B------:R-:W-:-:S03]  /*11b50*/  CS2R R6, SRZ ;  /* 0x0000000000067805 */ /* 0x000fc6000001ff00 */
[----:B------:R-:W-:-:S04]  /*11b60*/  FMUL.FTZ R3, R3, 1 ;  /* 0x3f80000003037820 */ /* 0x000fc80000410000 */
[----:B------:R-:W1:Y:S02]  /*11b70*/  F2F.F64.F32 R4, R3 ;  /* 0x0000000300047310 */ /* 0x000e640000201800 */
[----:B-1----:R-:W-:Y:S01]  /*11b80*/  STG.E.128 desc[UR36][R16.64], R4 ;  /* 0x0000000410007986 */ /* 0x002fe2000c101d24 */
[----:B------:R-:W-:Y:S05]  /*11b90*/  EXIT ;  /* 0x000000000000794d */ /* 0x000fea0003800000 */
.L_x_1057:
[----:B------:R-:W-:-:S09]  /*11ba0*/  UISETP.NE.AND UP0, UPT, UR4, 0xf, UPT ;  /* 0x0000000f0400788c */ /* 0x000fd2000bf05270 */
[----:B------:R-:W-:Y:S05]  /*11bb0*/  BRA.U !UP0, `(.L_x_1059) ;  /* 0x0000000108e87547 */ /* 0x000fea000b800000 */
[----:B------:R-:W-:-:S09]  /*11bc0*/  UISETP.NE.AND UP0, UPT, UR4, 0x17, UPT ;  /* 0x000000170400788c */ /* 0x000fd2000bf05270 */
[----:B------:R-:W-:Y:S05]  /*11bd0*/  BRA.U !UP0, `(.L_x_1060) ;  /* 0x0000000108907547 */ /* 0x000fea000b800000 */
[----:B------:R-:W-:-:S09]  /*11be0*/  UISETP.NE.AND UP0, UPT, UR4, 0x18, UPT ;  /* 0x000000180400788c */ /* 0x000fd2000bf05270 */
[----:B------:R-:W-:Y:S05]  /*11bf0*/  BRA.U !UP0, `(.L_x_1061) ;  /* 0x0000000108447547 */ /* 0x000fea000b800000 */
.L_x_1038:
        /* <DEDUP_REMOVED lines=12> */
[----:B----4-:R-:W-:Y:S02]  /*11cc0*/  IMAD.U32 R10, RZ, RZ, UR8 ;  /* 0x00000008ff0a7e24 */ /* 0x010fe4000f8e00ff */
[----:B0-----:R-:W-:-:S07]  /*11cd0*/  IMAD.U32 R11, RZ, RZ, UR9 ;  /* 0x00000009ff0b7e24 */ /* 0x001fce000f8e00ff */
[----:B------:R-:W-:-:S07]  /*11ce0*/  LEPC R20, `(.L_x_1062) ;  /* 0x000000001014794e */ /* 0x000fce0000000000 */
[----:B-1----:R-:W-:Y:S05]  /*11cf0*/  CALL.ABS.NOINC R2 ;  /* 0x0000000002007343 */ /* 0x002fea0003c00000 */
.L_x_1062:
[----:B------:R-:W-:Y:S05]  /*11d00*/  EXIT ;  /* 0x000000000000794d */ /* 0x000fea0003800000 */
.L_x_1061:
        /* <DEDUP_REMOVED lines=13> */
.L_x_1064:
[----:B------:R-:W-:Y:S05]  /*11de0*/  BSYNC.RECONVERGENT B0 ;  /* 0x0000000000007941 */ /* 0x000fea0003800200 */
.L_x_1063:
[----:B------:R-:W-:-:S05]  /*11df0*/  LOP3.LUT R3, R0, 0x80, R3, 0xf8, !PT ;  /* 0x0000008000037812 */ /* 0x000fca00078ef803 */
[----:B------:R-:W-:Y:S01]  /*11e00*/  STG.E.U8 desc[UR36][R16.64], R3 ;  /* 0x0000000310007986 */ /* 0x000fe2000c101124 */
[----:B------:R-:W-:Y:S05]  /*11e10*/  EXIT ;  /* 0x000000000000794d */ /* 0x000fea0003800000 */
.L_x_1060:
[----:B-1----:R-:W-:Y:S01]  /*11e20*/  IMAD.U32 R3, R3, 0x10000, RZ ;  /* 0x0001000003037824 */ /* 0x002fe200078e00ff */
[----:B------:R-:W-:Y:S04]  /*11e30*/  BSSY.RECONVERGENT B0, `(.L_x_1065) ;  /* 0x000000e000007945 */ /* 0x000fe80003800200 */
        /* <DEDUP_REMOVED lines=10> */
.L_x_1066:
[----:B------:R-:W-:Y:S01]  /*11ee0*/  IMAD.MOV.U32 R0, RZ, RZ, 0x7f ;  /* 0x0000007fff007424 */ /* 0x000fe200078e00ff */
[----:B------:R-:W-:-:S04]  /*11ef0*/  ISETP.GT.U32.AND P0, PT, R2, 0x7f800000, PT ;  /* 0x7f8000000200780c */ /* 0x000fc80003f04070 */
[----:B------:R-:W-:-:S09]  /*11f00*/  SEL R0, R0, 0x7c, P0 ;  /* 0x0000007c00007807 */ /* 0x000fd20000000000 */
.L_x_1067:
[----:B------:R-:W-:Y:S05]  /*11f10*/  BSYNC.RECONVERGENT B0 ;  /* 0x0000000000007941 */ /* 0x000fea0003800200 */
.L_x_1065:
[----:B------:R-:W-:-:S04]  /*11f20*/  SHF.R.U32.HI R3, RZ, 0x18, R3 ;  /* 0x00000018ff037819 */ /* 0x000fc80000011603 */
[----:B------:R-:W-:-:S05]  /*11f30*/  LOP3.LUT R3, R0, 0x80, R3, 0xf8, !PT ;  /* 0x0000008000037812 */ /* 0x000fca00078ef803 */
[----:B------:R-:W-:Y:S01]  /*11f40*/  STG.E.U8 desc[UR36][R16.64], R3 ;  /* 0x0000000310007986 */ /* 0x000fe2000c101124 */
[----:B------:R-:W-:Y:S05]  /*11f50*/  EXIT ;  /* 0x000000000000794d */ /* 0x000fea0003800000 */
.L_x_1059:
[----:B-1----:R-:W-:Y:S01]  /*11f60*/  STG.E.U16 desc[UR36][R16.64], R3 ;  /* 0x0000000310007986 */ /* 0x002fe2000c101524 */
[----:B------:R-:W-:Y:S05]  /*11f70*/  EXIT ;  /* 0x000000000000794d */ /* 0x000fea0003800000 */
.L_x_1068:
        /* <DEDUP_REMOVED lines=16> */
.L_x_16826:


//--------------------- .text._ZN2at6native27unrolled_elementwise_kernelINS0_13BinaryFunctorIN3c108BFloat16ES4_S4_ZZZNS0_17hypot_kernel_cudaERNS_18TensorIteratorBaseEENKUlvE_clEvENKUlvE2_clEvEUlS4_S4_E_EESt5arrayIPcLm3EELi4E23TrivialOffsetCalculatorILi2EjESE_ILi1EjENS0_6memory12LoadWithCastILi2EEENSH_13StoreWithCastILi1EEEEEviT_T0_T2_T3_T4_T5_ --------------------------
	.section	.text._ZN2at6native27unrolled_elementwise_kernelINS0_13BinaryFunctorIN3c108BFloat16ES4_S4_ZZZNS0_17hypot_kernel_cudaERNS_18TensorIteratorBaseEENKUlvE_clEvENKUlvE2_clEvEUlS4_S4_E_EESt5arrayIPcLm3EELi4E23TrivialOffsetCalculatorILi2EjESE_ILi1EjENS0_6memory12LoadWithCastILi2EEENSH_13StoreWithCastILi1EEEEEviT_T0_T2_T3_T4_T5_,"ax",@progbits
	.align	128
        .global         _ZN2at6native27unrolled_elementwise_kernelINS0_13BinaryFunctorIN3c108BFloat16ES4_S4_ZZZNS0_17hypot_kernel_cudaERNS_18TensorIteratorBaseEENKUlvE_clEvENKUlvE2_clEvEUlS4_S4_E_EESt5arrayIPcLm3EELi4E23TrivialOffsetCalculatorILi2EjESE_ILi1EjENS0_6memory12LoadWithCastILi2EEENSH_13StoreWithCastILi1EEEEEviT_T0_T2_T3_T4_T5_
        .type           _ZN2at6native27unrolled_elementwise_kernelINS0_13BinaryFunctorIN3c108BFloat16ES4_S4_ZZZNS0_17hypot_kernel_cudaERNS_18TensorIteratorBaseEENKUlvE_clEvENKUlvE2_clEvEUlS4_S4_E_EESt5arrayIPcLm3EELi4E23TrivialOffsetCalculatorILi2EjESE_ILi1EjENS0_6memory12LoadWithCastILi2EEENSH_13StoreWithCastILi1EEEEEviT_T0_T2_T3_T4_T5_,@function
        .size           _ZN2at6native27unrolled_elementwise_kernelINS0_13BinaryFunctorIN3c108BFloat16ES4_S4_ZZZNS0_17hypot_kernel_cudaERNS_18TensorIteratorBaseEENKUlvE_clEvENKUlvE2_clEvEUlS4_S4_E_EESt5arrayIPcLm3EELi4E23TrivialOffsetCalculatorILi2EjESE_ILi1EjENS0_6memory12LoadWithCastILi2EEENSH_13StoreWithCastILi1EEEEEviT_T0_T2_T3_T4_T5_,(.L_x_16827 - _ZN2at6native27unrolled_elementwise_kernelINS0_13BinaryFunctorIN3c108BFloat16ES4_S4_ZZZNS0_17hypot_kernel_cudaERNS_18TensorIteratorBaseEENKUlvE_clEvENKUlvE2_clEvEUlS4_S4_E_EESt5arrayIPcLm3EELi4E23TrivialOffsetCalculatorILi2EjESE_ILi1EjENS0_6memory12LoadWithCastILi2EEENSH_13StoreWithCastILi1EEEEEviT_T0_T2_T3_T4_T5_)
        .other          _ZN2at6native27unrolled_elementwise_kernelINS0_13BinaryFunctorIN3c108BFloat16ES4_S4_ZZZNS0_17hypot_kernel_cudaERNS_18TensorIteratorBaseEENKUlvE_clEvENKUlvE2_clEvEUlS4_S4_E_EESt5arrayIPcLm3EELi4E23TrivialOffsetCalculatorILi2EjESE_ILi1EjENS0_6memory12LoadWithCastILi2EEENSH_13StoreWithCastILi1EEEEEviT_T0_T2_T3_T4_T5_,@"STO_CUDA_ENTRY STV_DEFAULT"
_ZN2at6native27unrolled_elementwise_kernelINS0_13BinaryFunctorIN3c108BFloat16ES4_S4_ZZZNS0_17hypot_kernel_cudaERNS_18TensorIteratorBaseEENKUlvE_clEvENKUlvE2_clEvEUlS4_S4_E_EESt5arrayIPcLm3EELi4E23TrivialOffsetCalculatorILi2EjESE_ILi1EjENS0_6memory12LoadWithCastILi2EEENSH_13StoreWithCastILi1EEEEEviT_T0_T2_T3_T4_T5_:
.text._ZN2at6native27unrolled_elementwise_kernelINS0_13BinaryFunctorIN3c108BFloat16ES4_S4_ZZZNS0_17hypot_kernel_cudaERNS_18TensorIteratorBaseEENKUlvE_clEvENKUlvE2_clEvEUlS4_S4_E_EESt5arrayIPcLm3EELi4E23TrivialOffsetCalculatorILi2EjESE_ILi1EjENS0_6memory12LoadWithCastILi2EEENSH_13StoreWithCastILi1EEEEEviT_T0_T2_T3_T4_T5_:
        /* <DEDUP_REMOVED lines=8> */
[----:B------:R-:W-:Y:S01]  /*0080*/  PRMT R22, RZ, 0x7610, R22 ;  /* 0x00007610ff167816 */ /* 0x000fe20000000016 */
[----:B------:R-:W0:Y:S01]  /*0090*/  LDCU.U8 UR39, c[0x0][0x3a5] ;  /* 0x000074a0ff2777ac */ /* 0x000e220008000000 */
        /* <DEDUP_REMOVED lines=26> */
.L_x_1074:
[----:B------:R-:W2:Y:S02]  /*0240*/  LDG.E.U8 R4, desc[UR36][R4.64] ;  /* 0x0000002404047981 */ /* 0x000ea4000c1e1100 */
[----:B--2---:R-:W-:-:S04]  /*0250*/  I2FP.F32.U32 R0, R4 ;  /* 0x0000000400007245 */ /* 0x004fc80000201000 */
[----:B------:R-:W-:-:S04]  /*0260*/  F2FP.BF16.F32.PACK_AB R0, RZ, R0 ;  /* 0x00000000ff00723e */ /* 0x000fc800000010ff */
[----:B------:R-:W-:Y:S01]  /*0270*/  PRMT R28, R0, 0x7610, R28 ;  /* 0x00007610001c7816 */ /* 0x000fe2000000001c */
[----:B------:R-:W-:Y:S06]  /*0280*/  BRA `(.L_x_1076) ;  /* 0x0000000c00e47947 */ /* 0x000fec0003800000 */
.L_x_1073:
        /* <DEDUP_REMOVED lines=11> */
.L_x_1078:
[----:B------:R-:W2:Y:S02]  /*0340*/  LDG.E R4, desc[UR36][R4.64] ;  /* 0x0000002404047981 */ /* 0x000ea4000c1e1900 */
[----:B--2---:R-:W-:-:S04]  /*0350*/  I2FP.F32.S32 R0, R4 ;  /* 0x0000000400007245 */ /* 0x004fc80000201400 */
[----:B------:R-:W-:-:S04]  /*0360*/  F2FP.BF16.F32.PACK_AB R0, RZ, R0 ;  /* 0x00000000ff00723e */ /* 0x000fc800000010ff */
[----:B------:R-:W-:Y:S01]  /*0370*/  PRMT R28, R0, 0x7610, R28 ;  /* 0x00007610001c7816 */ /* 0x000fe2000000001c */
[----:B------:R-:W-:Y:S06]  /*0380*/  BRA `(.L_x_1076) ;  /* 0x0000000c00a47947 */ /* 0x000fec0003800000 */
.L_x_1077:
[----:B------:R-:W2:Y:S02]  /*0390*/  LDG.E.U16 R4, desc[UR36][R4.64] ;  /* 0x0000002404047981 */ /* 0x000ea4000c1e1500 */
[----:B--2---:R-:W0:Y:S02]  /*03a0*/  I2F.S16 R0, R4 ;  /* 0x0000000400007306 */ /* 0x004e240000101400 */
[----:B0-----:R-:W-:-:S04]  /*03b0*/  F2FP.BF16.F32.PACK_AB R0, RZ, R0 ;  /* 0x00000000ff00723e */ /* 0x001fc800000010ff */
[----:B------:R-:W-:Y:S01]  /*03c0*/  PRMT R28, R0, 0x7610, R28 ;  /* 0x00007610001c7816 */ /* 0x000fe2000000001c */
[----:B------:R-:W-:Y:S06]  /*03d0*/  BRA `(.L_x_1076) ;  /* 0x0000000c00907947 */ /* 0x000fec0003800000 */
.L_x_1072:
        /* <DEDUP_REMOVED lines=9> */
.L_x_1080:
[----:B------:R-:W2:Y:S02]  /*0470*/  LDG.E.U16 R0, desc[UR36][R4.64] ;  /* 0x0000002404007981 */ /* 0x000ea4000c1e1500 */
[----:B--2---:R-:W-:-:S05]  /*0480*/  HADD2.F32 R0, -RZ, R0.H0_H0 ;  /* 0x20000000ff007230 */ /* 0x004fca0000004100 */
[----:B------:R-:W-:-:S04]  /*0490*/  F2FP.BF16.F32.PACK_AB R0, RZ, R0 ;  /* 0x00000000ff00723e */ /* 0x000fc800000010ff */
[----:B------:R-:W-:Y:S01]  /*04a0*/  PRMT R28, R0, 0x7610, R28 ;  /* 0x00007610001c7816 */ /* 0x000fe2000000001c */
[----:B------:R-:W-:Y:S06]  /*04b0*/  BRA `(.L_x_1076) ;  /* 0x0000000c00587947 */ /* 0x000fec0003800000 */
.L_x_1079:
        /* <DEDUP_REMOVED lines=9> */
.L_x_1082:
[----:B------:R-:W2:Y:S02]  /*0550*/  LDG.E.U16 R4, desc[UR36][R4.64] ;  /* 0x0000002404047981 */ /* 0x000ea4000c1e1500 */
[----:B--2---:R-:W-:-:S05]  /*0560*/  HADD2.F32 R0, -RZ, R4.H0_H0 ;  /* 0x20000004ff007230 */ /* 0x004fca0000004100 */
[----:B------:R-:W-:-:S04]  /*0570*/  F2FP.BF16.F32.PACK_AB R0, RZ, R0 ;  /* 0x00000000ff00723e */ /* 0x000fc800000010ff */
[----:B------:R-:W-:Y:S01]  /*0580*/  PRMT R28, R0, 0x7610, R28 ;  /* 0x00007610001c7816 */ /* 0x000fe2000000001c */
[----:B------:R-:W-:Y:S06]  /*0590*/  BRA `(.L_x_1076) ;  /* 0x0000000c00207947 */ /* 0x000fec0003800000 */
.L_x_1081:
        /* <DEDUP_REMOVED lines=13> */
.L_x_1071:
        /* <DEDUP_REMOVED lines=14> */
.L_x_1085:
        /* <DEDUP_REMOVED lines=13> */
.L_x_1084:
        /* <DEDUP_REMOVED lines=27> */
.L_x_1087:
        /* <DEDUP_REMOVED lines=15> */
.L_x_1086:
[----:B------:R0:W5:Y:S01]  /*0ac0*/  LDG.E.U16 R28, desc[UR36][R4.64] ;  /* 0x00000024041c7981 */ /* 0x000162000c1e1500 */
[----:B------:R-:W-:Y:S05]  /*0ad0*/  BRA `(.L_x_1076) ;  /* 0x0000000400d07947 */ /* 0x000fea0003800000 */
.L_x_1083:
        /* <DEDUP_REMOVED lines=13> */
.L_x_1090:
        /* <DEDUP_REMOVED lines=21> */
.L_x_1094:
[----:B------:R-:W-:Y:S05]  /*0d00*/  BSYNC.RECONVERGENT B1 ;  /* 0x0000000000017941 */ /* 0x000fea0003800200 */
.L_x_1093:
[----:B------:R-:W-:Y:S01]  /*0d10*/  IMAD.SHL.U32 R0, R0, 0x100000, RZ ;  /* 0x0010000000007824 */ /* 0x000fe200078e00ff */
[----:B------:R-:W-:-:S04]  /*0d20*/  LEA R3, R3, 0x3b800000, 0x17 ;  /* 0x3b80000003037811 */ /* 0x000fc800078eb8ff */
[----:B------:R-:W-:-:S07]  /*0d30*/  LOP3.LUT R0, R3, R0, R7, 0xfe, !PT ;  /* 0x0000000003007212 */ /* 0x000fce00078efe07 */
.L_x_1092:
[----:B------:R-:W-:Y:S05]  /*0d40*/  BSYNC.RECONVERGENT B0 ;  /* 0x0000000000007941 */ /* 0x000fea0003800200 */
.L_x_1091:
[----:B------:R-:W-:-:S04]  /*0d50*/  F2FP.BF16.F32.PACK_AB R0, RZ, R0 ;  /* 0x00000000ff00723e */ /* 0x000fc800000010ff */
[----:B------:R-:W-:Y:S01]  /*0d60*/  PRMT R28, R0, 0x7610, R28 ;  /* 0x00007610001c7816 */ /* 0x000fe2000000001c */
[----:B------:R-:W-:Y:S06]  /*0d70*/  BRA `(.L_x_1076) ;  /* 0x0000000400287947 */ /* 0x000fec0003800000 */
.L_x_1089:
        /* <DEDUP_REMOVED lines=21> */
.L_x_1098:
[----:B------:R-:W-:Y:S05]  /*0ed0*/  BSYNC.RECONVERGENT B1 ;  /* 0x0000000000017941 */ /* 0x000fea0003800200 */
.L_x_1097:
[----:B------:R-:W-:Y:S01]  /*0ee0*/  IMAD.SHL.U32 R0, R0, 0x200000, RZ ;  /* 0x0020000000007824 */ /* 0x000fe200078e00ff */
[----:B------:R-:W-:-:S04]  /*0ef0*/  LEA R3, R3, 0x37800000, 0x17 ;  /* 0x3780000003037811 */ /* 0x000fc800078eb8ff */
[----:B------:R-:W-:-:S07]  /*0f00*/  LOP3.LUT R0, R3, R0, R7, 0xfe, !PT ;  /* 0x0000000003007212 */ /* 0x000fce00078efe07 */
.L_x_1096:
[----:B------:R-:W-:Y:S05]  /*0f10*/  BSYNC.RECONVERGENT B0 ;  /* 0x0000000000007941 */ /* 0x000fea0003800200 */
.L_x_1095:
[----:B------:R-:W-:-:S04]  /*0f20*/  F2FP.BF16.F32.PACK_AB R0, RZ, R0 ;  /* 0x00000000ff00723e */ /* 0x000fc800000010ff */
[----:B------:R-:W-:Y:S01]  /*0f30*/  PRMT R28, R0, 0x7610, R28 ;  /* 0x00007610001c7816 */ /* 0x000fe2000000001c */
[----:B------:R-:W-:Y:S06]  /*0f40*/  BRA `(.L_x_1076) ;  /* 0x0000000000b47947 */ /* 0x000fec0003800000 */
.L_x_1088:
[----:B------:R-:W-:-:S09]  /*0f50*/  UISETP.NE.AND UP0, UPT, UR4, 0x1c, UPT ;  /* 0x0000001c0400788c */ /* 0x000fd2000bf05270 */
[----:B------:R-:W-:Y:S05]  /*0f60*/  BRA.U !UP0, `(.L_x_1099) ;  /* 0x00000001089c7547 */ /* 0x000fea000b800000 */
[----:B------:R-:W-:-:S09]  /*0f70*/  UISETP.NE.AND UP0, UPT, UR4, 0x1d, UPT ;  /* 0x0000001d0400788c */ /* 0x000fd2000bf05270 */
[----:B------:R-:W-:Y:S05]  /*0f80*/  BRA.U !UP0, `(.L_x_1100) ;  /* 0x0000000108807547 */ /* 0x000fea000b800000 */
[----:B------:R-:W-:-:S09]  /*0f90*/  UISETP.NE.AND UP0, UPT, UR4, 0x2c, UPT ;  /* 0x0000002c0400788c */ /* 0x000fd2000bf05270 */
[----:B------:R-:W-:Y:S05]  /*0fa0*/  BRA.U !UP0, `(.L_x_1101) ;  /* 0x0000000108487547 */ /* 0x000fea000b800000 */
.L_x_1075:
        /* <DEDUP_REMOVED lines=16> */
.L_x_1102:
[----:B------:R-:W-:Y:S01]  /*10b0*/  PRMT R28, RZ, 0x7610, R28 ;  /* 0x00007610ff1c7816 */ /* 0x000fe2000000001c */
[----:B------:R-:W-:Y:S06]  /*10c0*/  BRA `(.L_x_1076) ;  /* 0x0000000000547947 */ /* 0x000fec0003800000 */
.L_x_1101:
        /* <DEDUP_REMOVED lines=8> */
.L_x_1104:
[----:B------:R-:W-:Y:S05]  /*1150*/  BSYNC.RECONVERGENT B0 ;  /* 0x0000000000007941 */ /* 0x000fea0003800200 */
.L_x_1103:
[----:B------:R-:W-:-:S04]  /*1160*/  F2FP.BF16.F32.PACK_AB R0, RZ, R0 ;  /* 0x00000000ff00723e */ /* 0x000fc800000010ff */
[----:B------:R-:W-:Y:S01]  /*1170*/  PRMT R28, R0, 0x7610, R28 ;  /* 0x00007610001c7816 */ /* 0x000fe2000000001c */
[----:B------:R-:W-:Y:S06]  /*1180*/  BRA `(.L_x_1076) ;  /* 0x0000000000247947 */ /* 0x000fec0003800000 */
.L_x_1100:
[----:B------:R-:W2:Y:S02]  /*1190*/  LDG.E.64 R4, desc[UR36][R4.64] ;  /* 0x0000002404047981 */ /* 0x000ea4000c1e1b00 */
[----:B--2---:R-:W0:Y:S02]  /*11a0*/  I2F.U64 R0, R4 ;  /* 0x0000000400007312 */ /* 0x004e240000301000 */
[----:B0-----:R-:W-:-:S04]  /*11b0*/  F2FP.BF16.F32.PACK_AB R0, RZ, R0 ;  /* 0x00000000ff00723e */ /* 0x001fc800000010ff */
[----:B------:R-:W-:Y:S01]  /*11c0*/  PRMT R28, R0, 0x7610, R28 ;  /* 0x00007610001c7816 */ /* 0x000fe2000000001c */
[----:B------:R-:W-:Y:S06]  /*11d0*/  BRA `(.L_x_1076) ;  /* 0x0000000000107947 */ /* 0x000fec0003800000 */
.L_x_1099:
[----:B------:R-:W2:Y:S02]  /*11e0*/  LDG.E R4, desc[UR36][R4.64] ;  /* 0x0000002404047981 */ /* 0x000ea4000c1e1900 */
[----:B--2---:R-:W-:-:S04]  /*11f0*/  I2FP.F32.U32 R0, R4 ;  /* 0x0000000400007245 */ /* 0x004fc80000201000 */
[----:B------:R-:W-:-:S04]  /*1200*/  F2FP.BF16.F32.PACK_AB R0, RZ, R0 ;  /* 0x00000000ff00723e */ /* 0x000fc800000010ff */
[----:B------:R-:W-:-:S07]  /*1210*/  PRMT R28, R0, 0x7610, R28 ;  /* 0x00007610001c7816 */ /* 0x000fce000000001c */
.L_x_1076:
[----:B0-----:R-:W0:Y:S01]  /*1220*/  LDC.64 R4, c[0x0][0x398] ;  /* 0x0000e600ff047b82 */ /* 0x001e220000000a00 */
[----:B------:R-:W1:Y:S01]  /*1230*/  LDCU UR5, c[0x0][0x3ac] ;  /* 0x00007580ff0577ac */ /* 0x000e620008000800 */
        /* <DEDUP_REMOVED lines=19> */
.L_x_1108:
[----:B------:R-:W2:Y:S02]  /*1370*/  LDG.E.U8 R4, desc[UR36][R4.64] ;  /* 0x0000002404047981 */ /* 0x000ea4000c1e1100 */
[----:B--2---:R-:W-:-:S04]  /*1380*/  I2FP.F32.U32 R0, R4 ;  /* 0x0000000400007245 */ /* 0x004fc80000201000 */
[----:B------:R-:W-:-:S04]  /*1390*/  F2FP.BF16.F32.PACK_AB R0, RZ, R0 ;  /* 0x00000000ff00723e */ /* 0x000fc800000010ff */
[----:B------:R-:W-:Y:S01]  /*13a0*/  PRMT R22, R0, 0x7610, R22 ;  /* 0x0000761000167816 */ /* 0x000fe20000000016 */
[----:B------:R-:W-:Y:S06]  /*13b0*/  BRA `(.L_x_1110) ;  /* 0x0000000c00e47947 */ /* 0x000fec0003800000 */
.L_x_1107:
        /* <DEDUP_REMOVED lines=11> */
.L_x_1112:
[----:B------:R-:W2:Y:S02]  /*1470*/  LDG.E R4, desc[UR36][R4.64] ;  /* 0x0000002404047981 */ /* 0x000ea4000c1e1900 */
[----:B--2---:R-:W-:-:S04]  /*1480*/  I2FP.F32.S32 R0, R4 ;  /* 0x0000000400007245 */ /* 0x004fc80000201400 */
[----:B------:R-:W-:-:S04]  /*1490*/  F2FP.BF16.F32.PACK_AB R0, RZ, R0 ;  /* 0x00000000ff00723e */ /* 0x000fc800000010ff */
[----:B------:R-:W-:Y:S01]  /*14a0*/  PRMT R22, R0, 0x7610, R22 ;  /* 0x0000761000167816 */ /* 0x000fe20000000016 */
[----:B------:R-:W-:Y:S06]  /*14b0*/  BRA `(.L_x_1110) ;  /* 0x0000000c00a47947 */ /* 0x000fec0003800000 */
.L_x_1111:
[----:B------:R-:W2:Y:S02]  /*14c0*/  LDG.E.U16 R4, desc[UR36][R4.64] ;  /* 0x0000002404047981 */ /* 0x000ea4000c1e1500 */
[----:B--2---:R-:W0:Y:S02]  /*14d0*/  I2F.S16 R0, R4 ;  /* 0x0000000400007306 */ /* 0x004e240000101400 */
[----:B0-----:R-:W-:-:S04]  /*14e0*/  F2FP.BF16.F32.PACK_AB R0, RZ, R0 ;  /* 0x00000000ff00723e */ /* 0x001fc800000010ff */
[----:B------:R-:W-:Y:S01]  /*14f0*/  PRMT R22, R0, 0x7610, R22 ;  /* 0x0000761000167816 */ /* 0x000fe20000000016 */
[----:B------:R-:W-:Y:S06]  /*1500*/  BRA `(.L_x_1110) ;  /* 0x0000000c00907947 */ /* 0x000fec0003800000 */
.L_x_1106:
        /* <DEDUP_REMOVED lines=9> */
.L_x_1114:
[----:B------:R-:W2:Y:S02]  /*15a0*/  LDG.E.U16 R0, desc[UR36][R4.64] ;  /* 0x0000002404007981 */ /* 0x000ea4000c1e1500 */
[----:B--2---:R-:W-:-:S05]  /*15b0*/  HADD2.F32 R0, -RZ, R0.H0_H0 ;  /* 0x20000000ff007230 */ /* 0x004fca0000004100 */
[----:B------:R-:W-:-:S04]  /*15c0*/  F2FP.BF16.F32.PACK_AB R0, RZ, R0 ;  /* 0x00000000ff00723e */ /* 0x000fc800000010ff */
[----:B------:R-:W-:Y:S01]  /*15d0*/  PRMT R22, R0, 0x7610, R22 ;  /* 0x0000761000167816 */ /* 0x000fe20000000016 */
[----:B------:R-:W-:Y:S06]  /*15e0*/  BRA `(.L_x_1110) ;  /* 0x0000000c00587947 */ /* 0x000fec0003800000 */
.L_x_1113:
        /* <DEDUP_REMOVED lines=9> */
.L_x_1116:
[----:B------:R-:W2:Y:S02]  /*1680*/  LDG.E.U16 R4, desc[UR36][R4.64] ;  /* 0x0000002404047981 */ /* 0x000ea4000c1e1500 */
[----:B--2---:R-:W-:-:S05]  /*1690*/  HADD2.F32 R0, -RZ, R4.H0_H0 ;  /* 0x20000004ff007230 */ /* 0x004fca0000004100 */
[----:B------:R-:W-:-:S04]  /*16a0*/  F2FP.BF16.F32.PACK_AB R0, RZ, R0 ;  /* 0x00000000ff00723e */ /* 0x000fc800000010ff */
[----:B------:R-:W-:Y:S01]  /*16b0*/  PRMT R22, R0, 0x7610, R22 ;  /* 0x0000761000167816 */ /* 0x000fe20000000016 */
[----:B------:R-:W-:Y:S06]  /*16c0*/  BRA `(.L_x_1110) ;  /* 0x0000000c00207947 */ /* 0x000fec0003800000 */
.L_x_1115:
        /* <DEDUP_REMOVED lines=13> */
.L_x_1105:
        /* <DEDUP_REMOVED lines=14> */
.L_x_1119:
        /* <DEDUP_REMOVED lines=13> */
.L_x_1118:
        /* <DEDUP_REMOVED lines=27> */
.L_x_1121:
        /* <DEDUP_REMOVED lines=15> */
.L_x_1120:
[----:B------:R0:W5:Y:S01]  /*1bf0*/  LDG.E.U16 R22, desc[UR36][R4.64] ;  /* 0x0000002404167981 */ /* 0x000162000c1e1500 */
[----:B------:R-:W-:Y:S05]  /*1c00*/  BRA `(.L_x_1110) ;  /* 0x0000000400d07947 */ /* 0x000fea0003800000 */
.L_x_1117:
        /* <DEDUP_REMOVED lines=13> */
.L_x_1124:
        /* <DEDUP_REMOVED lines=21> */
.L_x_1128:
[----:B------:R-:W-:Y:S05]  /*1e30*/  BSYNC.RECONVERGENT B1 ;  /* 0x0000000000017941 */ /* 0x000fea0003800200 */
.L_x_1127:
[----:B------:R-:W-:Y:S01]  /*1e40*/  IMAD.SHL.U32 R0, R0, 0x100000, RZ ;  /* 0x0010000000007824 */ /* 0x000fe200078e00ff */
[----:B------:R-:W-:-:S04]  /*1e50*/  LEA R3, R3, 0x3b800000, 0x17 ;  /* 0x3b80000003037811 */ /* 0x000fc800078eb8ff */
[----:B------:R-:W-:-:S07]  /*1e60*/  LOP3.LUT R0, R3, R0, R7, 0xfe, !PT ;  /* 0x0000000003007212 */ /* 0x000fce00078efe07 */
.L_x_1126:
[----:B------:R-:W-:Y:S05]  /*1e70*/  BSYNC.RECONVERGENT B0 ;  /* 0x0000000000007941 */ /* 0x000fea0003800200 */
.L_x_1125:
[----:B------:R-:W-:-:S04]  /*1e80*/  F2FP.BF16.F32.PACK_AB R0, RZ, R0 ;  /* 0x00000000ff00723e */ /* 0x000fc800000010ff */
[----:B------:R-:W-:Y:S01]  /*1e90*/  PRMT R22, R0, 0x7610, R22 ;  /* 0x0000761000167816 */ /* 0x000fe20000000016 */
[----:B------:R-:W-:Y:S06]  /*1ea0*/  BRA `(.L_x_1110) ;  /* 0x0000000400287947 */ /* 0x000fec0003800000 */
.L_x_1123:
        /* <DEDUP_REMOVED lines=21> */
.L_x_1132:
[----:B------:R-:W-:Y:S05]  /*2000*/  BSYNC.RECONVERGENT B1 ;  /* 0x0000000000017941 */ /* 0x000fea0003800200 */
.L_x_1131:
[----:B------:R-:W-:Y:S01]  /*2010*/  IMAD.SHL.U32 R0, R0, 0x200000, RZ ;  /* 0x0020000000007824 */ /* 0x000fe200078e00ff */
[----:B------:R-:W-:-:S04]  /*2020*/  LEA R3, R3, 0x37800000, 0x17 ;  /* 0x3780000003037811 */ /* 0x000fc800078eb8ff */
[----:B------:R-:W-:-:S07]  /*2030*/  LOP3.LUT R0, R3, R0, R7, 0xfe, !PT ;  /* 0x0000000003007212 */ /* 0x000fce00078efe07 */
.L_x_1130:
[----:B------:R-:W-:Y:S05]  /*2040*/  BSYNC.RECONVERGENT B0 ;  /* 0x0000000000007941 */ /* 0x000fea0003800200 */
.L_x_1129:
[----:B------:R-:W-:-:S04]  /*2050*/  F2FP.BF16.F32.PACK_AB R0, RZ, R0 ;  /* 0x00000000ff00723e */ /* 0x000fc800000010ff */
[----:B------:R-:W-:Y:S01]  /*2060*/  PRMT R22, R0, 0x7610, R22 ;  /* 0x0000761000167816 */ /* 0x000fe20000000016 */
[----:B------:R-:W-:Y:S06]  /*2070*/  BRA `(.L_x_1110) ;  /* 0x0000000000b47947 */ /* 0x000fec0003800000 */
.L_x_1122:
[----:B------:R-:W-:-:S09]  /*2080*/  UISETP.NE.AND UP0, UPT, UR4, 0x1c, UPT ;  /* 0x0000001c0400788c */ /* 0x000fd2000bf05270 */
[----:B------:R-:W-:Y:S05]  /*2090*/  BRA.U !UP0, `(.L_x_1133) ;  /* 0x00000001089c7547 */ /* 0x000fea000b800000 */
[----:B------:R-:W-:-:S09]  /*20a0*/  UISETP.NE.AND UP0, UPT, UR4, 0x1d, UPT ;  /* 0x0000001d0400788c */ /* 0x000fd2000bf05270 */
[----:B------:R-:W-:Y:S05]  /*20b0*/  BRA.U !UP0, `(.L_x_1134) ;  /* 0x0000000108807547 */ /* 0x000fea000b800000 */
[----:B------:R-:W-:-:S09]  /*20c0*/  UISETP.NE.AND UP0, UPT, UR4, 0x2c, UPT ;  /* 0x0000002c0400788c */ /* 0x000fd2000bf05270 */
[----:B------:R-:W-:Y:S05]  /*20d0*/  BRA.U !UP0, `(.L_x_1135) ;  /* 0x0000000108487547 */ /* 0x000fea000b800000 */
.L_x_1109:
        /* <DEDUP_REMOVED lines=16> */
.L_x_1136:
[----:B------:R-:W-:Y:S01]  /*21e0*/  PRMT R22, RZ, 0x7610, R22 ;  /* 0x00007610ff167816 */ /* 0x000fe20000000016 */
[----:B------:R-:W-:Y:S06]  /*21f0*/  BRA `(.L_x_1110) ;  /* 0x0000000000547947 */ /* 0x000fec0003800000 */
.L_x_1135:
        /* <DEDUP_REMOVED lines=8> */
.L_x_1138:
[----:B------:R-:W-:Y:S05]  /*2280*/  BSYNC.RECONVERGENT B0 ;  /* 0x0000000000007941 */ /* 0x000fea0003800200 */
.L_x_1137:
[----:B------:R-:W-:-:S04]  /*2290*/  F2FP.BF16.F32.PACK_AB R0, RZ, R0 ;  /* 0x00000000ff00723e */ /* 0x000fc800000010ff */
[----:B------:R-:W-:Y:S01]  /*22a0*/  PRMT R22, R0, 0x7610, R22 ;  /* 0x0000761000167816 */ /* 0x000fe20000000016 */
[----:B------:R-:W-:Y:S06]  /*22b0*/  BRA `(.L_x_1110) ;  /* 0x0000000000247947 */ /* 0x000fec0003800000 */
.L_x_1134:
[----:B------:R-:W2:Y:S02]  /*22c0*/  LDG.E.64 R4, desc[UR36][R4.64] ;  /* 0x0000002404047981 */ /* 0x000ea4000c1e1b00 */
[----:B--2---:R-:W0:Y:S02]  /*22d0*/  I2F.U64 R0, R4 ;  /* 0x0000000400007312 */ /* 0x004e240000301000 */
[----:B0-----:R-:W-:-:S04]  /*22e0*/  F2FP.BF16.F32.PACK_AB R0, RZ, R0 ;  /* 0x00000000ff00723e */ /* 0x001fc800000010ff */
[----:B------:R-:W-:Y:S01]  /*22f0*/  PRMT R22, R0, 0x7610, R22 ;  /* 0x0000761000167816 */ /* 0x000fe20000000016 */
[----:B------:R-:W-:Y:S06]  /*2300*/  BRA `(.L_x_1110) ;  /* 0x0000000000107947 */ /* 0x000fec0003800000 */
.L_x_1133:
[----:B------:R-:W2:Y:S02]  /*2310*/  LDG.E R4, desc[UR36][R4.64] ;  /* 0x0000002404047981 */ /* 0x000ea4000c1e1900 */
[----:B--2---:R-:W-:-:S04]  /*2320*/  I2FP.F32.U32 R0, R4 ;  /* 0x0000000400007245 */ /* 0x004fc80000201000 */
[----:B------:R-:W-:-:S04]  /*2330*/  F2FP.BF16.F32.PACK_AB R0, RZ, R0 ;  /* 0x00000000ff00723e */ /* 0x000fc800000010ff */
[----:B------:R-:W-:-:S07]  /*2340*/  PRMT R22, R0, 0x7610, R22 ;  /* 0x0000761000167816 */ /* 0x000fce0000000016 */
.L_x_1110:
[----:B------:R-:W-:-:S07]  /*2350*/  VIADD R17, R25, 0x80 ;  /* 0x0000008019117836 */ /* 0x000fce0000000000 */
.L_x_1070:
[----:B------:R-:W-:Y:S05]  /*2360*/  BSYNC.RECONVERGENT B6 ;  /* 0x0000000000067941 */ /* 0x000fea0003800200 */
.L_x_1069:
[----:B------:R-:W-:Y:S01]  /*2370*/  ISETP.GE.AND P0, PT, R17, R16, PT ;  /* 0x000000101100720c */ /* 0x000fe20003f06270 */
[----:B------:R-:W-:Y:S01]  /*2380*/  BSSY.RECONVERGENT B6, `(.L_x_1139) ;  /* 0x000022c000067945 */ /* 0x000fe20003800200 */
[----:B------:R-:W-:Y:S02]  /*2390*/  PRMT R26, RZ, 0x7610, R26 ;  /* 0x00007610ff1a7816 */ /* 0x000fe4000000001a */
[----:B------:R-:W-:-:S09]  /*23a0*/  PRMT R27, RZ, 0x7610, R27 ;  /* 0x00007610ff1b7816 */ /* 0x000fd2000000001b */
        /* <DEDUP_REMOVED lines=23> */
.L_x_1144:
[----:B------:R-:W2:Y:S02]  /*2520*/  LDG.E.U8 R4, desc[UR36][R4.64] ;  /* 0x0000002404047981 */ /* 0x000ea4000c1e1100 */
[----:B--2---:R-:W-:-:S04]  /*2530*/  I2FP.F32.U32 R0, R4 ;  /* 0x0000000400007245 */ /* 0x004fc80000201000 */
[----:B------:R-:W-:-:S04]  /*2540*/  F2FP.BF16.F32.PACK_AB R0, RZ, R0 ;  /* 0x00000000ff00723e */ /* 0x000fc800000010ff */
[----:B------:R-:W-:Y:S01]  /*2550*/  PRMT R26, R0, 0x7610, R26 ;  /* 0x00007610001a7816 */ /* 0x000fe2000000001a */
[----:B------:R-:W-:Y:S06]  /*2560*/  BRA `(.L_x_1146) ;  /* 0x0000000c00e47947 */ /* 0x000fec0003800000 */
.L_x_1143:
        /* <DEDUP_REMOVED lines=11> */
.L_x_1148:
[----:B------:R-:W2:Y:S02]  /*2620*/  LDG.E R4, desc[UR36][R4.64] ;  /* 0x0000002404047981 */ /* 0x000ea4000c1e1900 */
[----:B--2---:R-:W-:-:S04]  /*2630*/  I2FP.F32.S32 R0, R4 ;  /* 0x0000000400007245 */ /* 0x004fc80000201400 */
[----:B------:R-:W-:-:S04]  /*2640*/  F2FP.BF16.F32.PACK_AB R0, RZ, R0 ;  /* 0x00000000ff00723e */ /* 0x000fc800000010ff */
[----:B------:R-:W-:Y:S01]  /*2650*/  PRMT R26, R0, 0x7610, R26 ;  /* 0x00007610001a7816 */ /* 0x000fe2000000001a */
[----:B------:R-:W-:Y:S06]  /*2660*/  BRA `(.L_x_1146) ;  /* 0x0000000c00a47947 */ /* 0x000fec0003800000 */
.L_x_1147:
[----:B------:R-:W2:Y:S02]  /*2670*/  LDG.E.U16 R4, desc[UR36][R4.64] ;  /* 0x0000002404047981 */ /* 0x000ea4000c1e1500 */
[----:B--2---:R-:W0:Y:S02]  /*2680*/  I2F.S16 R0, R4 ;  /* 0x0000000400007306 */ /* 0x004e240000101400 */
[----:B0-----:R-:W-:-:S04]  /*2690*/  F2FP.BF16.F32.PACK_AB R0, RZ, R0 ;  /* 0x00000000ff00723e */ /* 0x001fc800000010ff */
[----:B------:R-:W-:Y:S01]  /*26a0*/  PRMT R26, R0, 0x7610, R26 ;  /* 0x00007610001a7816 */ /* 0x000fe2000000001a */
[----:B------:R-:W-:Y:S06]  /*26b0*/  BRA `(.L_x_1146) ;  /* 0x0000000c00907947 */ /* 0x000fec0003800000 */
.L_x_1142:
        /* <DEDUP_REMOVED lines=9> */
.L_x_1150:
[----:B------:R-:W2:Y:S02]  /*2750*/  LDG.E.U16 R0, desc[UR36][R4.64] ;  /* 0x0000002404007981 */ /* 0x000ea4000c1e1500 */
[----:B--2---:R-:W-:-:S05]  /*2760*/  HADD2.F32 R0, -RZ, R0.H0_H0 ;  /* 0x20000000ff007230 */ /* 0x004fca0000004100 */
[----:B------:R-:W-:-:S04]  /*2770*/  F2FP.BF16.F32.PACK_AB R0, RZ, R0 ;  /* 0x00000000ff00723e */ /* 0x000fc800000010ff */
[----:B------:R-:W-:Y:S01]  /*2780*/  PRMT R26, R0, 0x7610, R26 ;  /* 0x00007610001a7816 */ /* 0x000fe2000000001a */
[----:B------:R-:W-:Y:S06]  /*2790*/  BRA `(.L_x_1146) ;  /* 0x0000000c00587947 */ /* 0x000fec0003800000 */
.L_x_1149:
        /* <DEDUP_REMOVED lines=9> */
.L_x_1152:
[----:B------:R-:W2:Y:S02]  /*2830*/  LDG.E.U16 R4, desc[UR36][R4.64] ;  /* 0x0000002404047981 */ /* 0x000ea4000c1e1500 */
[----:B--2---:R-:W-:-:S05]  /*2840*/  HADD2.F32 R0, -RZ, R4.H0_H0 ;  /* 0x20000004ff007230 */ /* 0x004fca0000004100 */
[----:B------:R-:W-:-:S04]  /*2850*/  F2FP.BF16.F32.PACK_AB R0, RZ, R0 ;  /* 0x00000000ff00723e */ /* 0x000fc800000010ff */
[----:B------:R-:W-:Y:S01]  /*2860*/  PRMT R26, R0, 0x7610, R26 ;  /* 0x00007610001a7816 */ /* 0x000fe2000000001a */
[----:B------:R-:W-:Y:S06]  /*2870*/  BRA `(.L_x_1146) ;  /* 0x0000000c00207947 */ /* 0x000fec0003800000 */
.L_x_1151:
        /* <DEDUP_REMOVED lines=13> */
.L_x_1141:
        /* <DEDUP_REMOVED lines=14> */
.L_x_1155:
        /* <DEDUP_REMOVED lines=13> */
.L_x_1154:
        /* <DEDUP_REMOVED lines=27> */
.L_x_1157:
        /* <DEDUP_REMOVED lines=15> */
.L_x_1156:
[----:B------:R0:W5:Y:S01]  /*2da0*/  LDG.E.U16 R26, desc[UR36][R4.64] ;  /* 0x00000024041a7981 */ /* 0x000162000c1e1500 */
[----:B------:R-:W-:Y:S05]  /*2db0*/  BRA `(.L_x_1146) ;  /* 0x0000000400d07947 */ /* 0x000fea0003800000 */
.L_x_1153:
        /* <DEDUP_REMOVED lines=13> */
.L_x_1160:
        /* <DEDUP_REMOVED lines=21> */
.L_x_1164:
[----:B------:R-:W-:Y:S05]  /*2fe0*/  BSYNC.RECONVERGENT B1 ;  /* 0x0000000000017941 */ /* 0x000fea0003800200 */
.L_x_1163:
[----:B------:R-:W-:Y:S01]  /*2ff0*/  IMAD.SHL.U32 R0, R0, 0x100000, RZ ;  /* 0x0010000000007824 */ /* 0x000fe200078e00ff */
[----:B------:R-:W-:-:S04]  /*3000*/  LEA R3, R3, 0x3b800000, 0x17 ;  /* 0x3b80000003037811 */ /* 0x000fc800078eb8ff */
[----:B------:R-:W-:-:S07]  /*3010*/  LOP3.LUT R0, R3, R0, R7, 0xfe, !PT ;  /* 0x0000000003007212 */ /* 0x000fce00078efe07 */
.L_x_1162:
[----:B------:R-:W-:Y:S05]  /*3020*/  BSYNC.RECONVERGENT B0 ;  /* 0x0000000000007941 */ /* 0x000fea0003800200 */
.L_x_1161:
[----:B------:R-:W-:-:S04]  /*3030*/  F2FP.BF16.F32.PACK_AB R0, RZ, R0 ;  /* 0x00000000ff00723e */ /* 0x000fc800000010ff */
[----:B------:R-:W-:Y:S01]  /*3040*/  PRMT R26, R0, 0x7610, R26 ;  /* 0x00007610001a7816 */ /* 0x000fe2000000001a */
[----:B------:R-:W-:Y:S06]  /*3050*/  BRA `(.L_x_1146) ;  /* 0x0000000400287947 */ /* 0x000fec0003800000 */
.L_x_1159:
        /* <DEDUP_REMOVED lines=21> */
.L_x_1168:
[----:B------:R-:W-:Y:S05]  /*31b0*/  BSYNC.RECONVERGENT B1 ;  /* 0x0000000000017941 */ /* 0x000fea0003800200 */
.L_x_1167:
[----:B------:R-:W-:Y:S01]  /*31c0*/  IMAD.SHL.U32 R0, R0, 0x200000, RZ ;  /* 0x0020000000007824 */ /* 0x000fe200078e00ff */
[----:B------:R-:W-:-:S04]  /*31d0*/  LEA R3, R3, 0x37800000, 0x17 ;  /* 0x3780000003037811 */ /* 0x000fc800078eb8ff */
[----:B------:R-:W-:-:S07]  /*31e0*/  LOP3.LUT R0, R3, R0, R7, 0xfe, !PT ;  /* 0x0000000003007212 */ /* 0x000fce00078efe07 */
.L_x_1166:
[----:B------:R-:W-:Y:S05]  /*31f0*/  BSYNC.RECONVERGENT B0 ;  /* 0x0000000000007941 */ /* 0x000fea0003800200 */
.L_x_1165:
[----:B------:R-:W-:-:S04]  /*3200*/  F2FP.BF16.F32.PACK_AB R0, RZ, R0 ;  /* 0x00000000ff00723e */ /* 0x000fc800000010ff */
[----:B------:R-:W-:Y:S01]  /*3210*/  PRMT R26, R0, 0x7610, R26 ;  /* 0x00007610001a7816 */ /* 0x000fe2000000001a */
[----:B------:R-:W-:Y:S06]  /*3220*/  BRA `(.L_x_1146) ;  /* 0x0000000000b47947 */ /* 0x000fec0003800000 */
.L_x_1158:
        /* <DEDUP_REMOVED lines=14> */
.L_x_1172:
[----:B------:R-:W-:Y:S05]  /*3310*/  BSYNC.RECONVERGENT B0 ;  /* 0x0000000000007941 */ /* 0x000fea0003800200 */
.L_x_1171:
[----:B------:R-:W-:-:S04]  /*3320*/  F2FP.BF16.F32.PACK_AB R0, RZ, R0 ;  /* 0x00000000ff00723e */ /* 0x000fc800000010ff */
[----:B------:R-:W-:Y:S01]  /*3330*/  PRMT R26, R0, 0x7610, R26 ;  /* 0x00007610001a7816 */ /* 0x000fe2000000001a */
[----:B------:R-:W-:Y:S06]  /*3340*/  BRA `(.L_x_1146) ;  /* 0x00000000006c7947 */ /* 0x000fec0003800000 */
.L_x_1145:
        /* <DEDUP_REMOVED lines=16> */
.L_x_1173:
[----:B------:R-:W-:Y:S01]  /*3450*/  PRMT R26, RZ, 0x7610, R26 ;  /* 0x00007610ff1a7816 */ /* 0x000fe2000000001a */
[----:B------:R-:W-:Y:S06]  /*3460*/  BRA `(.L_x_1146) ;  /* 0x0000000000247947 */ /* 0x000fec0003800000 */
.L_x_1170:
[----:B------:R-:W2:Y:S02]  /*3470*/  LDG.E.64 R4, desc[UR36][R4.64] ;  /* 0x0000002404047981 */ /* 0x000ea4000c1e1b00 */
[----:B--2---:R-:W0:Y:S02]  /*3480*/  I2F.U64 R0, R4 ;  /* 0x0000000400007312 */ /* 0x004e240000301000 */
[----:B0-----:R-:W-:-:S04]  /*3490*/  F2FP.BF16.F32.PACK_AB R0, RZ, R0 ;  /* 0x00000000ff00723e */ /* 0x001fc800000010ff */
[----:B------:R-:W-:Y:S01]  /*34a0*/  PRMT R26, R0, 0x7610, R26 ;  /* 0x00007610001a7816 */ /* 0x000fe2000000001a */
[----:B------:R-:W-:Y:S06]  /*34b0*/  BRA `(.L_x_1146) ;  /* 0x0000000000107947 */ /* 0x000fec0003800000 */
.L_x_1169:
[----:B------:R-:W2:Y:S02]  /*34c0*/  LDG.E R4, desc[UR36][R4.64] ;  /* 0x0000002404047981 */ /* 0x000ea4000c1e1900 */
[----:B--2---:R-:W-:-:S04]  /*34d0*/  I2FP.F32.U32 R0, R4 ;  /* 0x0000000400007245 */ /* 0x004fc80000201000 */
[----:B------:R-:W-:-:S04]  /*34e0*/  F2FP.BF16.F32.PACK_AB R0, RZ, R0 ;  /* 0x00000000ff00723e */ /* 0x000fc800000010ff */
[----:B------:R-:W-:-:S07]  /*34f0*/  PRMT R26, R0, 0x7610, R26 ;  /* 0x00007610001a7816 */ /* 0x000fce000000001a */
.L_x_1146:
        /* <DEDUP_REMOVED lines=21> */
.L_x_1177:
[----:B------:R-:W2:Y:S02]  /*3650*/  LDG.E.U8 R4, desc[UR36][R4.64] ;  /* 0x0000002404047981 */ /* 0x000ea4000c1e1100 */
[----:B--2---:R-:W-:-:S04]  /*3660*/  I2FP.F32.U32 R0, R4 ;  /* 0x0000000400007245 */ /* 0x004fc80000201000 */
[----:B------:R-:W-:-:S04]  /*3670*/  F2FP.BF16.F32.PACK_AB R0, RZ, R0 ;  /* 0x00000000ff00723e */ /* 0x000fc800000010ff */
[----:B------:R-:W-:Y:S01]  /*3680*/  PRMT R27, R0, 0x7610, R27 ;  /* 0x00007610001b7816 */ /* 0x000fe2000000001b */
[----:B------:R-:W-:Y:S06]  /*3690*/  BRA `(.L_x_1179) ;  /* 0x0000000c00e47947 */ /* 0x000fec0003800000 */
.L_x_1176:
        /* <DEDUP_REMOVED lines=11> */
.L_x_1181:
[----:B------:R-:W2:Y:S02]  /*3750*/  LDG.E R4, desc[UR36][R4.64] ;  /* 0x0000002404047981 */ /* 0x000ea4000c1e1900 */
[----:B--2---:R-:W-:-:S04]  /*3760*/  I2FP.F32.S32 R0, R4 ;  /* 0x0000000400007245 */ /* 0x004fc80000201400 */
[----:B------:R-:W-:-:S04]  /*3770*/  F2FP.BF16.F32.PACK_AB R0, RZ, R0 ;  /* 0x00000000ff00723e */ /* 0x000fc800000010ff */
[----:B------:R-:W-:Y:S01]  /*3780*/  PRMT R27, R0, 0x7610, R27 ;  /* 0x00007610001b7816 */ /* 0x000fe2000000001b */
[----:B------:R-:W-:Y:S06]  /*3790*/  BRA `(.L_x_1179) ;  /* 0x0000000c00a47947 */ /* 0x000fec0003800000 */
.L_x_1180:
[----:B------:R-:W2:Y:S02]  /*37a0*/  LDG.E.U16 R4, desc[UR36][R4.64] ;  /* 0x0000002404047981 */ /* 0x000ea4000c1e1500 */
[----:B--2---:R-:W0:Y:S02]  /*37b0*/  I2F.S16 R0, R4 ;  /* 0x0000000400007306 */ /* 0x004e240000101400 */
[----:B0-----:R-:W-:-:S04]  /*37c0*/  F2FP.BF16.F32.PACK_AB R0, RZ, R0 ;  /* 0x00000000ff00723e */ /* 0x001fc800000010ff */
[----:B------:R-:W-:Y:S01]  /*37d0*/  PRMT R27, R0, 0x7610, R27 ;  /* 0x00007610001b7816 */ /* 0x000fe2000000001b */
[----:B------:R-:W-:Y:S06]  /*37e0*/  BRA `(.L_x_1179) ;  /* 0x0000000c00907947 */ /* 0x000fec0003800000 */
.L_x_1175:
        /* <DEDUP_REMOVED lines=9> */
.L_x_1183:
[----:B------:R-:W2:Y:S02]  /*3880*/  LDG.E.U16 R0, desc[UR36][R4.64] ;  /* 0x0000002404007981 */ /* 0x000ea4000c1e1500 */
[----:B--2---:R-:W-:-:S05]  /*3890*/  HADD2.F32 R0, -RZ, R0.H0_H0 ;  /* 0x20000000ff007230 */ /* 0x004fca0000004100 */
[----:B------:R-:W-:-:S04]  /*38a0*/  F2FP.BF16.F32.PACK_AB R0, RZ, R0 ;  /* 0x00000000ff00723e */ /* 0x000fc800000010ff */
[----:B------:R-:W-:Y:S01]  /*38b0*/  PRMT R27, R0, 0x7610, R27 ;  /* 0x00007610001b7816 */ /* 0x000fe2000000001b */
[----:B------:R-:W-:Y:S06]  /*38c0*/  BRA `(.L_x_1179) ;  /* 0x0000000c00587947 */ /* 0x000fec0003800000 */
.L_x_1182:
        /* <DEDUP_REMOVED lines=9> */
.L_x_1185:
[----:B------:R-:W2:Y:S02]  /*3960*/  LDG.E.U16 R4, desc[UR36][R4.64] ;  /* 0x0000002404047981 */ /* 0x000ea4000c1e1500 */
[----:B--2---:R-:W-:-:S05]  /*3970*/  HADD2.F32 R0, -RZ, R4.H0_H0 ;  /* 0x20000004ff007230 */ /* 0x004fca0000004100 */
[----:B------:R-:W-:-:S04]  /*3980*/  F2FP.BF16.F32.PACK_AB R0, RZ, R0 ;  /* 0x00000000ff00723e */ /* 0x000fc800000010ff */
[----:B------:R-:W-:Y:S01]  /*3990*/  PRMT R27, R0, 0x7610, R27 ;  /* 0x00007610001b7816 */ /* 0x000fe2000000001b */
[----:B------:R-:W-:Y:S06]  /*39a0*/  BRA `(.L_x_1179) ;  /* 0x0000000c00207947 */ /* 0x000fec0003800000 */
.L_x_1184:
        /* <DEDUP_REMOVED lines=13> */
.L_x_1174:
        /* <DEDUP_REMOVED lines=14> */
.L_x_1188:
        /* <DEDUP_REMOVED lines=13> */
.L_x_1187:
        /* <DEDUP_REMOVED lines=27> */
.L_x_1190:
        /* <DEDUP_REMOVED lines=15> */
.L_x_1189:
[----:B------:R0:W5:Y:S01]  /*3ed0*/  LDG.E.U16 R27, desc[UR36][R4.64] ;  /* 0x00000024041b7981 */ /* 0x000162000c1e1500 */
[----:B------:R-:W-:Y:S05]  /*3ee0*/  BRA `(.L_x_1179) ;  /* 0x0000000400d07947 */ /* 0x000fea0003800000 */
.L_x_1186:
        /* <DEDUP_REMOVED lines=13> */
.L_x_1193:
        /* <DEDUP_REMOVED lines=21> */
.L_x_1197:
[----:B------:R-:W-:Y:S05]  /*4110*/  BSYNC.RECONVERGENT B1 ;  /* 0x0000000000017941 */ /* 0x000fea0003800200 */
.L_x_1196:
[----:B------:R-:W-:Y:S01]  /*4120*/  IMAD.SHL.U32 R0, R0, 0x100000, RZ ;  /* 0x0010000000007824 */ /* 0x000fe200078e00ff */
[----:B------:R-:W-:-:S04]  /*4130*/  LEA R3, R3, 0x3b800000, 0x17 ;  /* 0x3b80000003037811 */ /* 0x000fc800078eb8ff */
[----:B------:R-:W-:-:S07]  /*4140*/  LOP3.LUT R0, R3, R0, R7, 0xfe, !PT ;  /* 0x0000000003007212 */ /* 0x000fce00078efe07 */
.L_x_1195:
[----:B------:R-:W-:Y:S05]  /*4150*/  BSYNC.RECONVERGENT B0 ;  /* 0x0000000000007941 */ /* 0x000fea0003800200 */
.L_x_1194:
[----:B------:R-:W-:-:S04]  /*4160*/  F2FP.BF16.F32.PACK_AB R0, RZ, R0 ;  /* 0x00000000ff00723e */ /* 0x000fc800000010ff */
[----:B------:R-:W-:Y:S01]  /*4170*/  PRMT R27, R0, 0x7610, R27 ;  /* 0x00007610001b7816 */ /* 0x000fe2000000001b */
[----:B------:R-:W-:Y:S06]  /*4180*/  BRA `(.L_x_1179) ;  /* 0x0000000400287947 */ /* 0x000fec0003800000 */
.L_x_1192:
        /* <DEDUP_REMOVED lines=21> */
.L_x_1201:
[----:B------:R-:W-:Y:S05]  /*42e0*/  BSYNC.RECONVERGENT B1 ;  /* 0x0000000000017941 */ /* 0x000fea0003800200 */
.L_x_1200:
[----:B------:R-:W-:Y:S01]  /*42f0*/  IMAD.SHL.U32 R0, R0, 0x200000, RZ ;  /* 0x0020000000007824 */ /* 0x000fe200078e00ff */
[----:B------:R-:W-:-:S04]  /*4300*/  LEA R3, R3, 0x37800000, 0x17 ;  /* 0x3780000003037811 */ /* 0x000fc800078eb8ff */
[----:B------:R-:W-:-:S07]  /*4310*/  LOP3.LUT R0, R3, R0, R7, 0xfe, !PT ;  /* 0x0000000003007212 */ /* 0x000fce00078efe07 */
.L_x_1199:
[----:B------:R-:W-:Y:S05]  /*4320*/  BSYNC.RECONVERGENT B0 ;  /* 0x0000000000007941 */ /* 0x000fea0003800200 */
.L_x_1198:
[----:B------:R-:W-:-:S04]  /*4330*/  F2FP.BF16.F32.PACK_AB R0, RZ, R0 ;  /* 0x00000000ff00723e */ /* 0x000fc800000010ff */
[----:B------:R-:W-:Y:S01]  /*4340*/  PRMT R27, R0, 0x7610, R27 ;  /* 0x00007610001b7816 */ /* 0x000fe2000000001b */
[----:B------:R-:W-:Y:S06]  /*4350*/  BRA `(.L_x_1179) ;  /* 0x0000000000b47947 */ /* 0x000fec0003800000 */
.L_x_1191:
        /* <DEDUP_REMOVED lines=14> */
.L_x_1205:
[----:B------:R-:W-:Y:S05]  /*4440*/  BSYNC.RECONVERGENT B0 ;  /* 0x0000000000007941 */ /* 0x000fea0003800200 */
.L_x_1204:
[----:B------:R-:W-:-:S04]  /*4450*/  F2FP.BF16.F32.PACK_AB R0, RZ, R0 ;  /* 0x00000000ff00723e */ /* 0x000fc800000010ff */
[----:B------:R-:W-:Y:S01]  /*4460*/  PRMT R27, R0, 0x7610, R27 ;  /* 0x00007610001b7816 */ /* 0x000fe2000000001b */
[----:B------:R-:W-:Y:S06]  /*4470*/  BRA `(.L_x_1179) ;  /* 0x00000000006c7947 */ /* 0x000fec0003800000 */
.L_x_1178:
        /* <DEDUP_REMOVED lines=16> */
.L_x_1206:
[----:B------:R-:W-:Y:S01]  /*4580*/  PRMT R27, RZ, 0x7610, R27 ;  /* 0x00007610ff1b7816 */ /* 0x000fe2000000001b */
[----:B------:R-:W-:Y:S06]  /*4590*/  BRA `(.L_x_1179) ;  /* 0x0000000000247947 */ /* 0x000fec0003800000 */
.L_x_1203:
[----:B------:R-:W2:Y:S02]  /*45a0*/  LDG.E.64 R4, desc[UR36][R4.64] ;  /* 0x0000002404047981 */ /* 0x000ea4000c1e1b00 */
[----:B--2---:R-:W0:Y:S02]  /*45b0*/  I2F.U64 R0, R4 ;  /* 0x0000000400007312 */ /* 0x004e240000301000 */
[----:B0-----:R-:W-:-:S04]  /*45c0*/  F2FP.BF16.F32.PACK_AB R0, RZ, R0 ;  /* 0x00000000ff00723e */ /* 0x001fc800000010ff */
[----:B------:R-:W-:Y:S01]  /*45d0*/  PRMT R27, R0, 0x7610, R27 ;  /* 0x00007610001b7816 */ /* 0x000fe2000000001b */
[----:B------:R-:W-:Y:S06]  /*45e0*/  BRA `(.L_x_1179) ;  /* 0x0000000000107947 */ /* 0x000fec0003800000 */
.L_x_1202:
[----:B------:R-:W2:Y:S02]  /*45f0*/  LDG.E R4, desc[UR36][R4.64] ;  /* 0x0000002404047981 */ /* 0x000ea4000c1e1900 */
[----:B--2---:R-:W-:-:S04]  /*4600*/  I2FP.F32.U32 R0, R4 ;  /* 0x0000000400007245 */ /* 0x004fc80000201000 */
[----:B------:R-:W-:-:S04]  /*4610*/  F2FP.BF16.F32.PACK_AB R0, RZ, R0 ;  /* 0x00000000ff00723e */ /* 0x000fc800000010ff */
[----:B------:R-:W-:-:S07]  /*4620*/  PRMT R27, R0, 0x7610, R27 ;  /* 0x00007610001b7816 */ /* 0x000fce000000001b */
.L_x_1179:
[----:B------:R-:W-:-:S07]  /*4630*/  VIADD R17, R17, 0x80 ;  /* 0x0000008011117836 */ /* 0x000fce0000000000 */
.L_x_1140:
[----:B------:R-:W-:Y:S05]  /*4640*/  BSYNC.RECONVERGENT B6 ;  /* 0x0000000000067941 */ /* 0x000fea0003800200 */
.L_x_1139:
        /* <DEDUP_REMOVED lines=27> */
.L_x_1212:
[----:B------:R-:W2:Y:S02]  /*4800*/  LDG.E.U8 R4, desc[UR36][R4.64] ;  /* 0x0000002404047981 */ /* 0x000ea4000c1e1100 */
[----:B--2---:R-:W-:-:S04]  /*4810*/  I2FP.F32.U32 R0, R4 ;  /* 0x0000000400007245 */ /* 0x004fc80000201000 */
[----:B------:R-:W-:-:S04]  /*4820*/  F2FP.BF16.F32.PACK_AB R0, RZ, R0 ;  /* 0x00000000ff00723e */ /* 0x000fc800000010ff */
[----:B------:R-:W-:Y:S01]  /*4830*/  PRMT R18, R0, 0x7610, R18 ;  /* 0x0000761000127816 */ /* 0x000fe20000000012 */
[----:B------:R-:W-:Y:S06]  /*4840*/  BRA `(.L_x_1214) ;  /* 0x0000000c00e47947 */ /* 0x000fec0003800000 */
.L_x_1211:
        /* <DEDUP_REMOVED lines=11> */
.L_x_1216:
[----:B------:R-:W2:Y:S02]  /*4900*/  LDG.E R4, desc[UR36][R4.64] ;  /* 0x0000002404047981 */ /* 0x000ea4000c1e1900 */
[----:B--2---:R-:W-:-:S04]  /*4910*/  I2FP.F32.S32 R0, R4 ;  /* 0x0000000400007245 */ /* 0x004fc80000201400 */
[----:B------:R-:W-:-:S04]  /*4920*/  F2FP.BF16.F32.PACK_AB R0, RZ, R0 ;  /* 0x00000000ff00723e */ /* 0x000fc800000010ff */
[----:B------:R-:W-:Y:S01]  /*4930*/  PRMT R18, R0, 0x7610, R18 ;  /* 0x0000761000127816 */ /* 0x000fe20000000012 */
[----:B------:R-:W-:Y:S06]  /*4940*/  BRA `(.L_x_1214) ;  /* 0x0000000c00a47947 */ /* 0x000fec0003800000 */
.L_x_1215:
[----:B------:R-:W2:Y:S02]  /*4950*/  LDG.E.U16 R4, desc[UR36][R4.64] ;  /* 0x0000002404047981 */ /* 0x000ea4000c1e1500 */
[----:B--2---:R-:W0:Y:S02]  /*4960*/  I2F.S16 R0, R4 ;  /* 0x0000000400007306 */ /* 0x004e240000101400 */
[----:B0-----:R-:W-:-:S04]  /*4970*/  F2FP.BF16.F32.PACK_AB R0, RZ, R0 ;  /* 0x00000000ff00723e */ /* 0x001fc800000010ff */
[----:B------:R-:W-:Y:S01]  /*4980*/  PRMT R18, R0, 0x7610, R18 ;  /* 0x0000761000127816 */ /* 0x000fe20000000012 */
[----:B------:R-:W-:Y:S06]  /*4990*/  BRA `(.L_x_1214) ;  /* 0x0000000c00907947 */ /* 0x000fec0003800000 */
.L_x_1210:
        /* <DEDUP_REMOVED lines=9> */
.L_x_1218:
[----:B------:R-:W2:Y:S02]  /*4a30*/  LDG.E.U16 R0, desc[UR36][R4.64] ;  /* 0x0000002404007981 */ /* 0x000ea4000c1e1500 */
[----:B--2---:R-:W-:-:S05]  /*4a40*/  HADD2.F32 R0, -RZ, R0.H0_H0 ;  /* 0x20000000ff007230 */ /* 0x004fca0000004100 */
[----:B------:R-:W-:-:S04]  /*4a50*/  F2FP.BF16.F32.PACK_AB R0, RZ, R0 ;  /* 0x00000000ff00723e */ /* 0x000fc800000010ff */
[----:B------:R-:W-:Y:S01]  /*4a60*/  PRMT R18, R0, 0x7610, R18 ;  /* 0x0000761000127816 */ /* 0x000fe20000000012 */
[----:B------:R-:W-:Y:S06]  /*4a70*/  BRA `(.L_x_1214) ;  /* 0x0000000c00587947 */ /* 0x000fec0003800000 */
.L_x_1217:
        /* <DEDUP_REMOVED lines=9> */
.L_x_1220:
[----:B------:R-:W2:Y:S02]  /*4b10*/  LDG.E.U16 R4, desc[UR36][R4.64] ;  /* 0x0000002404047981 */ /* 0x000ea4000c1e1500 */
[----:B--2---:R-:W-:-:S05]  /*4b20*/  HADD2.F32 R0, -RZ, R4.H0_H0 ;  /* 0x20000004ff007230 */ /* 0x004fca0000004100 */
[----:B------:R-:W-:-:S04]  /*4b30*/  F2FP.BF16.F32.PACK_AB R0, RZ, R0 ;  /* 0x00000000ff00723e */ /* 0x000fc800000010ff */
[----:B------:R-:W-:Y:S01]  /*4b40*/  PRMT R18, R0, 0x7610, R18 ;  /* 0x0000761000127816 */ /* 0x000fe20000000012 */
[----:B------:R-:W-:Y:S06]  /*4b50*/  BRA `(.L_x_1214) ;  /* 0x0000000c00207947 */ /* 0x000fec0003800000 */
.L_x_1219:
        /* <DEDUP_REMOVED lines=13> */
.L_x_1209:
        /* <DEDUP_REMOVED lines=14> */
.L_x_1223:
        /* <DEDUP_REMOVED lines=13> */
.L_x_1222:
        /* <DEDUP_REMOVED lines=27> */
.L_x_1225:
        /* <DEDUP_REMOVED lines=15> */
.L_x_1224:
[----:B------:R0:W5:Y:S01]  /*5080*/  LDG.E.U16 R18, desc[UR36][R4.64] ;  /* 0x0000002404127981 */ /* 0x000162000c1e1500 */
[----:B------:R-:W-:Y:S05]  /*5090*/  BRA `(.L_x_1214) ;  /* 0x0000000400d07947 */ /* 0x000fea0003800000 */
.L_x_1221:
        /* <DEDUP_REMOVED lines=13> */
.L_x_1228:
        /* <DEDUP_REMOVED lines=21> */
.L_x_1232:
[----:B------:R-:W-:Y:S05]  /*52c0*/  BSYNC.RECONVERGENT B1 ;  /* 0x0000000000017941 */ /* 0x000fea0003800200 */
.L_x_1231:
[----:B------:R-:W-:Y:S01]  /*52d0*/  IMAD.SHL.U32 R0, R0, 0x100000, RZ ;  /* 0x0010000000007824 */ /* 0x000fe200078e00ff */
[----:B------:R-:W-:-:S04]  /*52e0*/  LEA R3, R3, 0x3b800000, 0x17 ;  /* 0x3b80000003037811 */ /* 0x000fc800078eb8ff */
[----:B------:R-:W-:-:S07]  /*52f0*/  LOP3.LUT R0, R3, R0, R7, 0xfe, !PT ;  /* 0x0000000003007212 */ /* 0x000fce00078efe07 */
.L_x_1230:
[----:B------:R-:W-:Y:S05]  /*5300*/  BSYNC.RECONVERGENT B0 ;  /* 0x0000000000007941 */ /* 0x000fea0003800200 */
.L_x_1229:
[----:B------:R-:W-:-:S04]  /*5310*/  F2FP.BF16.F32.PACK_AB R0, RZ, R0 ;  /* 0x00000000ff00723e */ /* 0x000fc800000010ff */
[----:B------:R-:W-:Y:S01]  /*5320*/  PRMT R18, R0, 0x7610, R18 ;  /* 0x0000761000127816 */ /* 0x000fe20000000012 */
[----:B------:R-:W-:Y:S06]  /*5330*/  BRA `(.L_x_1214) ;  /* 0x0000000400287947 */ /* 0x000fec0003800000 */
.L_x_1227:
        /* <DEDUP_REMOVED lines=21> */
.L_x_1236:
[----:B------:R-:W-:Y:S05]  /*5490*/  BSYNC.RECONVERGENT B1 ;  /* 0x0000000000017941 */ /* 0x000fea0003800200 */
.L_x_1235:
[----:B------:R-:W-:Y:S01]  /*54a0*/  IMAD.SHL.U32 R0, R0, 0x200000, RZ ;  /* 0x0020000000007824 */ /* 0x000fe200078e00ff */
[----:B------:R-:W-:-:S04]  /*54b0*/  LEA R3, R3, 0x37800000, 0x17 ;  /* 0x3780000003037811 */ /* 0x000fc800078eb8ff */
[----:B------:R-:W-:-:S07]  /*54c0*/  LOP3.LUT R0, R3, R0, R7, 0xfe, !PT ;  /* 0x0000000003007212 */ /* 0x000fce00078efe07 */
.L_x_1234:
[----:B------:R-:W-:Y:S05]  /*54d0*/  BSYNC.RECONVERGENT B0 ;  /* 0x0000000000007941 */ /* 0x000fea0003800200 */
.L_x_1233:
[----:B------:R-:W-:-:S04]  /*54e0*/  F2FP.BF16.F32.PACK_AB R0, RZ, R0 ;  /* 0x00000000ff00723e */ /* 0x000fc800000010ff */
[----:B------:R-:W-:Y:S01]  /*54f0*/  PRMT R18, R0, 0x7610, R18 ;  /* 0x0000761000127816 */ /* 0x000fe20000000012 */
[----:B------:R-:W-:Y:S06]  /*5500*/  BRA `(.L_x_1214) ;  /* 0x0000000000b47947 */ /* 0x000fec0003800000 */
.L_x_1226:
        /* <DEDUP_REMOVED lines=14> */
.L_x_1240:
[----:B------:R-:W-:Y:S05]  /*55f0*/  BSYNC.RECONVERGENT B0 ;  /* 0x0000000000007941 */ /* 0x000fea0003800200 */
.L_x_1239:
[----:B------:R-:W-:-:S04]  /*5600*/  F2FP.BF16.F32.PACK_AB R0, RZ, R0 ;  /* 0x00000000ff00723e */ /* 0x000fc800000010ff */
[----:B------:R-:W-:Y:S01]  /*5610*/  PRMT R18, R0, 0x7610, R18 ;  /* 0x0000761000127816 */ /* 0x000fe20000000012 */
[----:B------:R-:W-:Y:S06]  /*5620*/  BRA `(.L_x_1214) ;  /* 0x00000000006c7947 */ /* 0x000fec0003800000 */
.L_x_1213:
        /* <DEDUP_REMOVED lines=16> */
.L_x_1241:
[----:B------:R-:W-:Y:S01]  /*5730*/  PRMT R18, RZ, 0x7610, R18 ;  /* 0x00007610ff127816 */ /* 0x000fe20000000012 */
[----:B------:R-:W-:Y:S06]  /*5740*/  BRA `(.L_x_1214) ;  /* 0x0000000000247947 */ /* 0x000fec0003800000 */
.L_x_1238:
[----:B------:R-:W2:Y:S02]  /*5750*/  LDG.E.64 R4, desc[UR36][R4.64] ;  /* 0x0000002404047981 */ /* 0x000ea4000c1e1b00 */
[----:B--2---:R-:W0:Y:S02]  /*5760*/  I2F.U64 R0, R4 ;  /* 0x0000000400007312 */ /* 0x004e240000301000 */
[----:B0-----:R-:W-:-:S04]  /*5770*/  F2FP.BF16.F32.PACK_AB R0, RZ, R0 ;  /* 0x00000000ff00723e */ /* 0x001fc800000010ff */
[----:B------:R-:W-:Y:S01]  /*5780*/  PRMT R18, R0, 0x7610, R18 ;  /* 0x0000761000127816 */ /* 0x000fe20000000012 */
[----:B------:R-:W-:Y:S06]  /*5790*/  BRA `(.L_x_1214) ;  /* 0x0000000000107947 */ /* 0x000fec0003800000 */
.L_x_1237:
[----:B------:R-:W2:Y:S02]  /*57a0*/  LDG.E R4, desc[UR36][R4.64] ;  /* 0x0000002404047981 */ /* 0x000ea4000c1e1900 */
[----:B--2---:R-:W-:-:S04]  /*57b0*/  I2FP.F32.U32 R0, R4 ;  /* 0x0000000400007245 */ /* 0x004fc80000201000 */
[----:B------:R-:W-:-:S04]  /*57c0*/  F2FP.BF16.F32.PACK_AB R0, RZ, R0 ;  /* 0x00000000ff00723e */ /* 0x000fc800000010ff */
[----:B------:R-:W-:-:S07]  /*57d0*/  PRMT R18, R0, 0x7610, R18 ;  /* 0x0000761000127816 */ /* 0x000fce0000000012 */
.L_x_1214:
[----:B------:R-:W1:Y:S01]  /*57e0*/  LDCU.U8 UR6, c[0x0][0x3a5] ;  /* 0x000074a0ff0677ac */ /* 0x000e620008000000 */
[----:B0-----:R-:W0:Y:S01]  /*57f0*/  LDC.64 R4, c[0x0][0x398] ;  /* 0x0000e600ff047b82 */ /* 0x001e220000000a00 */
[----:B------:R-:W2:Y:S01]  /*5800*/  LDCU UR5, c[0x0][0x3ac] ;  /* 0x00007580ff0577ac */ /* 0x000ea20008000800 */
[----:B-1----:R-:W-:-:S04]  /*5810*/  UPRMT UR4, UR6, 0x9910, URZ ;  /* 0x0000991006047896 */ /* 0x002fc800080000ff */
[----:B------:R-:W-:Y:S01]  /*5820*/  UISETP.GT.AND UP0, UPT, UR4, 0x9, UPT ;  /* 0x000000090400788c */ /* 0x000fe2000bf04270 */
[----:B--2---:R-:W-:-:S05]  /*5830*/  IMAD R19, R19, UR5, RZ ;  /* 0x0000000513137c24 */ /* 0x004fca000f8e02ff */
        /* <DEDUP_REMOVED lines=16> */
.L_x_1245:
[----:B------:R-:W2:Y:S02]  /*5940*/  LDG.E.U8 R4, desc[UR36][R4.64] ;  /* 0x0000002404047981 */ /* 0x000ea4000c1e1100 */
[----:B--2---:R-:W-:-:S04]  /*5950*/  I2FP.F32.U32 R0, R4 ;  /* 0x0000000400007245 */ /* 0x004fc80000201000 */
[----:B------:R-:W-:-:S04]  /*5960*/  F2FP.BF16.F32.PACK_AB R0, RZ, R0 ;  /* 0x00000000ff00723e */ /* 0x000fc800000010ff */
[----:B------:R-:W-:Y:S01]  /*5970*/  PRMT R24, R0, 0x7610, R24 ;  /* 0x0000761000187816 */ /* 0x000fe20000000018 */
[----:B------:R-:W-:Y:S06]  /*5980*/  BRA `(.L_x_1247) ;  /* 0x0000000c00e47947 */ /* 0x000fec0003800000 */
.L_x_1244:
        /* <DEDUP_REMOVED lines=11> */
.L_x_1249:
[----:B------:R-:W2:Y:S02]  /*5a40*/  LDG.E R4, desc[UR36][R4.64] ;  /* 0x0000002404047981 */ /* 0x000ea4000c1e1900 */
[----:B--2---:R-:W-:-:S04]  /*5a50*/  I2FP.F32.S32 R0, R4 ;  /* 0x0000000400007245 */ /* 0x004fc80000201400 */
[----:B------:R-:W-:-:S04]  /*5a60*/  F2FP.BF16.F32.PACK_AB R0, RZ, R0 ;  /* 0x00000000ff00723e */ /* 0x000fc800000010ff */
[----:B------:R-:W-:Y:S01]  /*5a70*/  PRMT R24, R0, 0x7610, R24 ;  /* 0x0000761000187816 */ /* 0x000fe20000000018 */
[----:B------:R-:W-:Y:S06]  /*5a80*/  BRA `(.L_x_1247) ;  /* 0x0000000c00a47947 */ /* 0x000fec0003800000 */
.L_x_1248:
[----:B------:R-:W2:Y:S02]  /*5a90*/  LDG.E.U16 R4, desc[UR36][R4.64] ;  /* 0x0000002404047981 */ /* 0x000ea4000c1e1500 */
[----:B--2---:R-:W0:Y:S02]  /*5aa0*/  I2F.S16 R0, R4 ;  /* 0x0000000400007306 */ /* 0x004e240000101400 */
[----:B0-----:R-:W-:-:S04]  /*5ab0*/  F2FP.BF16.F32.PACK_AB R0, RZ, R0 ;  /* 0x00000000ff00723e */ /* 0x001fc800000010ff */
[----:B------:R-:W-:Y:S01]  /*5ac0*/  PRMT R24, R0, 0x7610, R24 ;  /* 0x0000761000187816 */ /* 0x000fe20000000018 */
[----:B------:R-:W-:Y:S06]  /*5ad0*/  BRA `(.L_x_1247) ;  /* 0x0000000c00907947 */ /* 0x000fec0003800000 */
.L_x_1243:
        /* <DEDUP_REMOVED lines=9> */
.L_x_1251:
[----:B------:R-:W2:Y:S02]  /*5b70*/  LDG.E.U16 R0, desc[UR36][R4.64] ;  /* 0x0000002404007981 */ /* 0x000ea4000c1e1500 */
[----:B--2---:R-:W-:-:S05]  /*5b80*/  HADD2.F32 R0, -RZ, R0.H0_H0 ;  /* 0x20000000ff007230 */ /* 0x004fca0000004100 */
[----:B------:R-:W-:-:S04]  /*5b90*/  F2FP.BF16.F32.PACK_AB R0, RZ, R0 ;  /* 0x00000000ff00723e */ /* 0x000fc800000010ff */
[----:B------:R-:W-:Y:S01]  /*5ba0*/  PRMT R24, R0, 0x7610, R24 ;  /* 0x0000761000187816 */ /* 0x000fe20000000018 */
[----:B------:R-:W-:Y:S06]  /*5bb0*/  BRA `(.L_x_1247) ;  /* 0x0000000c00587947 */ /* 0x000fec0003800000 */
.L_x_1250:
        /* <DEDUP_REMOVED lines=9> */
.L_x_1253:
[----:B------:R-:W2:Y:S02]  /*5c50*/  LDG.E.U16 R4, desc[UR36][R4.64] ;  /* 0x0000002404047981 */ /* 0x000ea4000c1e1500 */
[----:B--2---:R-:W-:-:S05]  /*5c60*/  HADD2.F32 R0, -RZ, R4.H0_H0 ;  /* 0x20000004ff007230 */ /* 0x004fca0000004100 */
[----:B------:R-:W-:-:S04]  /*5c70*/  F2FP.BF16.F32.PACK_AB R0, RZ, R0 ;  /* 0x00000000ff00723e */ /* 0x000fc800000010ff */
[----:B------:R-:W-:Y:S01]  /*5c80*/  PRMT R24, R0, 0x7610, R24 ;  /* 0x0000761000187816 */ /* 0x000fe20000000018 */
[----:B------:R-:W-:Y:S06]  /*5c90*/  BRA `(.L_x_1247) ;  /* 0x0000000c00207947 */ /* 0x000fec0003800000 */
.L_x_1252:
        /* <DEDUP_REMOVED lines=13> */
.L_x_1242:
        /* <DEDUP_REMOVED lines=14> */
.L_x_1256:
        /* <DEDUP_REMOVED lines=13> */
.L_x_1255:
        /* <DEDUP_REMOVED lines=27> */
.L_x_1258:
        /* <DEDUP_REMOVED lines=15> */
.L_x_1257:
[----:B------:R0:W5:Y:S01]  /*61c0*/  LDG.E.U16 R24, desc[UR36][R4.64] ;  /* 0x0000002404187981 */ /* 0x000162000c1e1500 */
[----:B------:R-:W-:Y:S05]  /*61d0*/  BRA `(.L_x_1247) ;  /* 0x0000000400d07947 */ /* 0x000fea0003800000 */
.L_x_1254:
        /* <DEDUP_REMOVED lines=13> */
.L_x_1261:
        /* <DEDUP_REMOVED lines=21> */
.L_x_1265:
[----:B------:R-:W-:Y:S05]  /*6400*/  BSYNC.RECONVERGENT B1 ;  /* 0x0000000000017941 */ /* 0x000fea0003800200 */
.L_x_1264:
[----:B------:R-:W-:Y:S01]  /*6410*/  IMAD.SHL.U32 R0, R0, 0x100000, RZ ;  /* 0x0010000000007824 */ /* 0x000fe200078e00ff */
[----:B------:R-:W-:-:S04]  /*6420*/  LEA R3, R3, 0x3b800000, 0x17 ;  /* 0x3b80000003037811 */ /* 0x000fc800078eb8ff */
[----:B------:R-:W-:-:S07]  /*6430*/  LOP3.LUT R0, R3, R0, R7, 0xfe, !PT ;  /* 0x0000000003007212 */ /* 0x000fce00078efe07 */
.L_x_1263:
[----:B------:R-:W-:Y:S05]  /*6440*/  BSYNC.RECONVERGENT B0 ;  /* 0x0000000000007941 */ /* 0x000fea0003800200 */
.L_x_1262:
[----:B------:R-:W-:-:S04]  /*6450*/  F2FP.BF16.F32.PACK_AB R0, RZ, R0 ;  /* 0x00000000ff00723e */ /* 0x000fc800000010ff */
[----:B------:R-:W-:Y:S01]  /*6460*/  PRMT R24, R0, 0x7610, R24 ;  /* 0x0000761000187816 */ /* 0x000fe20000000018 */
[----:B------:R-:W-:Y:S06]  /*6470*/  BRA `(.L_x_1247) ;  /* 0x0000000400287947 */ /* 0x000fec0003800000 */
.L_x_1260:
        /* <DEDUP_REMOVED lines=21> */
.L_x_1269:
[----:B------:R-:W-:Y:S05]  /*65d0*/  BSYNC.RECONVERGENT B1 ;  /* 0x0000000000017941 */ /* 0x000fea0003800200 */
.L_x_1268:
[----:B------:R-:W-:Y:S01]  /*65e0*/  IMAD.SHL.U32 R0, R0, 0x200000, RZ ;  /* 0x0020000000007824 */ /* 0x000fe200078e00ff */
[----:B------:R-:W-:-:S04]  /*65f0*/  LEA R3, R3, 0x37800000, 0x17 ;  /* 0x3780000003037811 */ /* 0x000fc800078eb8ff */
[----:B------:R-:W-:-:S07]  /*6600*/  LOP3.LUT R0, R3, R0, R7, 0xfe, !PT ;  /* 0x0000000003007212 */ /* 0x000fce00078efe07 */
.L_x_1267:
[----:B------:R-:W-:Y:S05]  /*6610*/  BSYNC.RECONVERGENT B0 ;  /* 0x0000000000007941 */ /* 0x000fea0003800200 */
.L_x_1266:
[----:B------:R-:W-:-:S04]  /*6620*/  F2FP.BF16.F32.PACK_AB R0, RZ, R0 ;  /* 0x00000000ff00723e */ /* 0x000fc800000010ff */
[----:B------:R-:W-:Y:S01]  /*6630*/  PRMT R24, R0, 0x7610, R24 ;  /* 0x0000761000187816 */ /* 0x000fe20000000018 */
[----:B------:R-:W-:Y:S06]  /*6640*/  BRA `(.L_x_1247) ;  /* 0x0000000000b47947 */ /* 0x000fec0003800000 */
.L_x_1259:
        /* <DEDUP_REMOVED lines=14> */
.L_x_1273:
[----:B------:R-:W-:Y:S05]  /*6730*/  BSYNC.RECONVERGENT B0 ;  /* 0x0000000000007941 */ /* 0x000fea0003800200 */
.L_x_1272:
[----:B------:R-:W-:-:S04]  /*6740*/  F2FP.BF16.F32.PACK_AB R0, RZ, R0 ;  /* 0x00000000ff00723e */ /* 0x000fc800000010ff */
[----:B------:R-:W-:Y:S01]  /*6750*/  PRMT R24, R0, 0x7610, R24 ;  /* 0x0000761000187816 */ /* 0x000fe20000000018 */
[----:B------:R-:W-:Y:S06]  /*6760*/  BRA `(.L_x_1247) ;  /* 0x00000000006c7947 */ /* 0x000fec0003800000 */
.L_x_1246:
        /* <DEDUP_REMOVED lines=16> */
.L_x_1274:
[----:B------:R-:W-:Y:S01]  /*6870*/  PRMT R24, RZ, 0x7610, R24 ;  /* 0x00007610ff187816 */ /* 0x000fe20000000018 */
[----:B------:R-:W-:Y:S06]  /*6880*/  BRA `(.L_x_1247) ;  /* 0x0000000000247947 */ /* 0x000fec0003800000 */
.L_x_1271:
[----:B------:R-:W2:Y:S02]  /*6890*/  LDG.E.64 R4, desc[UR36][R4.64] ;  /* 0x0000002404047981 */ /* 0x000ea4000c1e1b00 */
[----:B--2---:R-:W0:Y:S02]  /*68a0*/  I2F.U64 R0, R4 ;  /* 0x0000000400007312 */ /* 0x004e240000301000 */
[----:B0-----:R-:W-:-:S04]  /*68b0*/  F2FP.BF16.F32.PACK_AB R0, RZ, R0 ;  /* 0x00000000ff00723e */ /* 0x001fc800000010ff */
[----:B------:R-:W-:Y:S01]  /*68c0*/  PRMT R24, R0, 0x7610, R24 ;  /* 0x0000761000187816 */ /* 0x000fe20000000018 */
[----:B------:R-:W-:Y:S06]  /*68d0*/  BRA `(.L_x_1247) ;  /* 0x0000000000107947 */ /* 0x000fec0003800000 */
.L_x_1270:
[----:B------:R-:W2:Y:S02]  /*68e0*/  LDG.E R4, desc[UR36][R4.64] ;  /* 0x0000002404047981 */ /* 0x000ea4000c1e1900 */
[----:B--2---:R-:W-:-:S04]  /*68f0*/  I2FP.F32.U32 R0, R4 ;  /* 0x0000000400007245 */ /* 0x004fc80000201000 */
[----:B------:R-:W-:-:S04]  /*6900*/  F2FP.BF16.F32.PACK_AB R0, RZ, R0 ;  /* 0x00000000ff00723e */ /* 0x000fc800000010ff */
[----:B------:R-:W-:-:S07]  /*6910*/  PRMT R24, R0, 0x7610, R24 ;  /* 0x0000761000187816 */ /* 0x000fce0000000018 */
.L_x_1247:
[----:B------:R-:W-:-:S07]  /*6920*/  VIADD R17, R17, 0x80 ;  /* 0x0000008011117836 */ /* 0x000fce0000000000 */
.L_x_1208:
[----:B------:R-:W-:Y:S05]  /*6930*/  BSYNC.RECONVERGENT B6 ;  /* 0x0000000000067941 */ /* 0x000fea0003800200 */
.L_x_1207:
        /* <DEDUP_REMOVED lines=27> */
.L_x_1280:
[----:B------:R-:W2:Y:S02]  /*6af0*/  LDG.E.U8 R4, desc[UR36][R4.64] ;  /* 0x0000002404047981 */ /* 0x000ea4000c1e1100 */
[----:B--2---:R-:W-:-:S04]  /*6b00*/  I2FP.F32.U32 R0, R4 ;  /* 0x0000000400007245 */ /* 0x004fc80000201000 */
[----:B------:R-:W-:-:S04]  /*6b10*/  F2FP.BF16.F32.PACK_AB R0, RZ, R0 ;  /* 0x00000000ff00723e */ /* 0x000fc800000010ff */
[----:B------:R-:W-:Y:S01]  /*6b20*/  PRMT R19, R0, 0x7610, R19 ;  /* 0x0000761000137816 */ /* 0x000fe20000000013 */
[----:B------:R-:W-:Y:S06]  /*6b30*/  BRA `(.L_x_1282) ;  /* 0x0000000c00e47947 */ /* 0x000fec0003800000 */
.L_x_1279:
        /* <DEDUP_REMOVED lines=11> */
.L_x_1284:
[----:B------:R-:W2:Y:S02]  /*6bf0*/  LDG.E R4, desc[UR36][R4.64] ;  /* 0x0000002404047981 */ /* 0x000ea4000c1e1900 */
[----:B--2---:R-:W-:-:S04]  /*6c00*/  I2FP.F32.S32 R0, R4 ;  /* 0x0000000400007245 */ /* 0x004fc80000201400 */
[----:B------:R-:W-:-:S04]  /*6c10*/  F2FP.BF16.F32.PACK_AB R0, RZ, R0 ;  /* 0x00000000ff00723e */ /* 0x000fc800000010ff */
[----:B------:R-:W-:Y:S01]  /*6c20*/  PRMT R19, R0, 0x7610, R19 ;  /* 0x0000761000137816 */ /* 0x000fe20000000013 */
[----:B------:R-:W-:Y:S06]  /*6c30*/  BRA `(.L_x_1282) ;  /* 0x0000000c00a47947 */ /* 0x000fec0003800000 */
.L_x_1283:
[----:B------:R-:W2:Y:S02]  /*6c40*/  LDG.E.U16 R4, desc[UR36][R4.64] ;  /* 0x0000002404047981 */ /* 0x000ea4000c1e1500 */
[----:B--2---:R-:W0:Y:S02]  /*6c50*/  I2F.S16 R0, R4 ;  /* 0x0000000400007306 */ /* 0x004e240000101400 */
[----:B0-----:R-:W-:-:S04]  /*6c60*/  F2FP.BF16.F32.PACK_AB R0, RZ, R0 ;  /* 0x00000000ff00723e */ /* 0x001fc800000010ff */
[----:B------:R-:W-:Y:S01]  /*6c70*/  PRMT R19, R0, 0x7610, R19 ;  /* 0x0000761000137816 */ /* 0x000fe20000000013 */
[----:B------:R-:W-:Y:S06]  /*6c80*/  BRA `(.L_x_1282) ;  /* 0x0000000c00907947 */ /* 0x000fec0003800000 */
.L_x_1278:
        /* <DEDUP_REMOVED lines=9> */
.L_x_1286:
[----:B------:R-:W2:Y:S02]  /*6d20*/  LDG.E.U16 R0, desc[UR36][R4.64] ;  /* 0x0000002404007981 */ /* 0x000ea4000c1e1500 */
[----:B--2---:R-:W-:-:S05]  /*6d30*/  HADD2.F32 R0, -RZ, R0.H0_H0 ;  /* 0x20000000ff007230 */ /* 0x004fca0000004100 */
[----:B------:R-:W-:-:S04]  /*6d40*/  F2FP.BF16.F32.PACK_AB R0, RZ, R0 ;  /* 0x00000000ff00723e */ /* 0x000fc800000010ff */
[----:B------:R-:W-:Y:S01]  /*6d50*/  PRMT R19, R0, 0x7610, R19 ;  /* 0x0000761000137816 */ /* 0x000fe20000000013 */
[----:B------:R-:W-:Y:S06]  /*6d60*/  BRA `(.L_x_1282) ;  /* 0x0000000c00587947 */ /* 0x000fec0003800000 */
.L_x_1285:
        /* <DEDUP_REMOVED lines=9> */
.L_x_1288:
[----:B------:R-:W2:Y:S02]  /*6e00*/  LDG.E.U16 R4, desc[UR36][R4.64] ;  /* 0x0000002404047981 */ /* 0x000ea4000c1e1500 */
[----:B--2---:R-:W-:-:S05]  /*6e10*/  HADD2.F32 R0, -RZ, R4.H0_H0 ;  /* 0x20000004ff007230 */ /* 0x004fca0000004100 */
[----:B------:R-:W-:-:S04]  /*6e20*/  F2FP.BF16.F32.PACK_AB R0, RZ, R0 ;  /* 0x00000000ff00723e */ /* 0x000fc800000010ff */
[----:B------:R-:W-:Y:S01]  /*6e30*/  PRMT R19, R0, 0x7610, R19 ;  /* 0x0000761000137816 */ /* 0x000fe20000000013 */
[----:B------:R-:W-:Y:S06]  /*6e40*/  BRA `(.L_x_1282) ;  /* 0x0000000c00207947 */ /* 0x000fec0003800000 */
.L_x_1287:
        /* <DEDUP_REMOVED lines=13> */
.L_x_1277:
        /* <DEDUP_REMOVED lines=14> */
.L_x_1291:
        /* <DEDUP_REMOVED lines=13> */
.L_x_1290:
        /* <DEDUP_REMOVED lines=27> */
.L_x_1293:
        /* <DEDUP_REMOVED lines=15> */
.L_x_1292:
[----:B------:R0:W5:Y:S01]  /*7370*/  LDG.E.U16 R19, desc[UR36][R4.64] ;  /* 0x0000002404137981 */ /* 0x000162000c1e1500 */
[----:B------:R-:W-:Y:S05]  /*7380*/  BRA `(.L_x_1282) ;  /* 0x0000000400d07947 */ /* 0x000fea0003800000 */
.L_x_1289:
        /* <DEDUP_REMOVED lines=13> */
.L_x_1296:
        /* <DEDUP_REMOVED lines=21> */
.L_x_1300:
[----:B------:R-:W-:Y:S05]  /*75b0*/  BSYNC.RECONVERGENT B1 ;  /* 0x0000000000017941 */ /* 0x000fea0003800200 */
.L_x_1299:
[----:B------:R-:W-:Y:S01]  /*75c0*/  IMAD.SHL.U32 R0, R0, 0x100000, RZ ;  /* 0x0010000000007824 */ /* 0x000fe200078e00ff */
[----:B------:R-:W-:-:S04]  /*75d0*/  LEA R3, R3, 0x3b800000, 0x17 ;  /* 0x3b80000003037811 */ /* 0x000fc800078eb8ff */
[----:B------:R-:W-:-:S07]  /*75e0*/  LOP3.LUT R0, R3, R0, R7, 0xfe, !PT ;  /* 0x0000000003007212 */ /* 0x000fce00078efe07 */
.L_x_1298:
[----:B------:R-:W-:Y:S05]  /*75f0*/  BSYNC.RECONVERGENT B0 ;  /* 0x0000000000007941 */ /* 0x000fea0003800200 */
.L_x_1297:
[----:B------:R-:W-:-:S04]  /*7600*/  F2FP.BF16.F32.PACK_AB R0, RZ, R0 ;  /* 0x00000000ff00723e */ /* 0x000fc800000010ff */
[----:B------:R-:W-:Y:S01]  /*7610*/  PRMT R19, R0, 0x7610, R19 ;  /* 0x0000761000137816 */ /* 0x000fe20000000013 */
[----:B------:R-:W-:Y:S06]  /*7620*/  BRA `(.L_x_1282) ;  /* 0x0000000400287947 */ /* 0x000fec0003800000 */
.L_x_1295:
        /* <DEDUP_REMOVED lines=21> */
.L_x_1304:
[----:B------:R-:W-:Y:S05]  /*7780*/  BSYNC.RECONVERGENT B1 ;  /* 0x0000000000017941 */ /* 0x000fea0003800200 */
.L_x_1303:
[----:B------:R-:W-:Y:S01]  /*7790*/  IMAD.SHL.U32 R0, R0, 0x200000, RZ ;  /* 0x0020000000007824 */ /* 0x000fe200078e00ff */
[----:B------:R-:W-:-:S04]  /*77a0*/  LEA R3, R3, 0x37800000, 0x17 ;  /* 0x3780000003037811 */ /* 0x000fc800078eb8ff */
[----:B------:R-:W-:-:S07]  /*77b0*/  LOP3.LUT R0, R3, R0, R7, 0xfe, !PT ;  /* 0x0000000003007212 */ /* 0x000fce00078efe07 */
.L_x_1302:
[----:B------:R-:W-:Y:S05]  /*77c0*/  BSYNC.RECONVERGENT B0 ;  /* 0x0000000000007941 */ /* 0x000fea0003800200 */
.L_x_1301:
[----:B------:R-:W-:-:S04]  /*77d0*/  F2FP.BF16.F32.PACK_AB R0, RZ, R0 ;  /* 0x00000000ff00723e */ /* 0x000fc800000010ff */
[----:B------:R-:W-:Y:S01]  /*77e0*/  PRMT R19, R0, 0x7610, R19 ;  /* 0x0000761000137816 */ /* 0x000fe20000000013 */
[----:B------:R-:W-:Y:S06]  /*77f0*/  BRA `(.L_x_1282) ;  /* 0x0000000000b47947 */ /* 0x000fec0003800000 */
.L_x_1294:
        /* <DEDUP_REMOVED lines=14> */
.L_x_1308:
[----:B------:R-:W-:Y:S05]  /*78e0*/  BSYNC.RECONVERGENT B0 ;  /* 0x0000000000007941 */ /* 0x000fea0003800200 */
.L_x_1307:
[----:B------:R-:W-:-:S04]  /*78f0*/  F2FP.BF16.F32.PACK_AB R0, RZ, R0 ;  /* 0x00000000ff00723e */ /* 0x000fc800000010ff */
[----:B------:R-:W-:Y:S01]  /*7900*/  PRMT R19, R0, 0x7610, R19 ;  /* 0x0000761000137816 */ /* 0x000fe20000000013 */
[----:B------:R-:W-:Y:S06]  /*7910*/  BRA `(.L_x_1282) ;  /* 0x00000000006c7947 */ /* 0x000fec0003800000 */
.L_x_1281:
        /* <DEDUP_REMOVED lines=16> */
.L_x_1309:
[----:B------:R-:W-:Y:S01]  /*7a20*/  PRMT R19, RZ, 0x7610, R19 ;  /* 0x00007610ff137816 */ /* 0x000fe20000000013 */
[----:B------:R-:W-:Y:S06]  /*7a30*/  BRA `(.L_x_1282) ;  /* 0x0000000000247947 */ /* 0x000fec0003800000 */
.L_x_1306:
[----:B------:R-:W2:Y:S02]  /*7a40*/  LDG.E.64 R4, desc[UR36][R4.64] ;  /* 0x0000002404047981 */ /* 0x000ea4000c1e1b00 */
[----:B--2---:R-:W0:Y:S02]  /*7a50*/  I2F.U64 R0, R4 ;  /* 0x0000000400007312 */ /* 0x004e240000301000 */
[----:B0-----:R-:W-:-:S04]  /*7a60*/  F2FP.BF16.F32.PACK_AB R0, RZ, R0 ;  /* 0x00000000ff00723e */ /* 0x001fc800000010ff */
[----:B------:R-:W-:Y:S01]  /*7a70*/  PRMT R19, R0, 0x7610, R19 ;  /* 0x0000761000137816 */ /* 0x000fe20000000013 */
[----:B------:R-:W-:Y:S06]  /*7a80*/  BRA `(.L_x_1282) ;  /* 0x0000000000107947 */ /* 0x000fec0003800000 */
.L_x_1305:
[----:B------:R-:W2:Y:S02]  /*7a90*/  LDG.E R4, desc[UR36][R4.64] ;  /* 0x0000002404047981 */ /* 0x000ea4000c1e1900 */
[----:B--2---:R-:W-:-:S04]  /*7aa0*/  I2FP.F32.U32 R0, R4 ;  /* 0x0000000400007245 */ /* 0x004fc80000201000 */
[----:B------:R-:W-:-:S04]  /*7ab0*/  F2FP.BF16.F32.PACK_AB R0, RZ, R0 ;  /* 0x00000000ff00723e */ /* 0x000fc800000010ff */
[----:B------:R-:W-:-:S07]  /*7ac0*/  PRMT R19, R0, 0x7610, R19 ;  /* 0x0000761000137816 */ /* 0x000fce0000000013 */
.L_x_1282:
        /* <DEDUP_REMOVED lines=21> */
.L_x_1313:
[----:B------:R-:W2:Y:S02]  /*7c20*/  LDG.E.U8 R4, desc[UR36][R4.64] ;  /* 0x0000002404047981 */ /* 0x000ea4000c1e1100 */
[----:B--2---:R-:W-:-:S04]  /*7c30*/  I2FP.F32.U32 R0, R4 ;  /* 0x0000000400007245 */ /* 0x004fc80000201000 */
[----:B------:R-:W-:Y:S01]  /*7c40*/  F2FP.BF16.F32.PACK_AB R0, RZ, R0 ;  /* 0x00000000ff00723e */ /* 0x000fe200000010ff */
[----:B------:R-:W-:Y:S06]  /*7c50*/  BRA `(.L_x_1276) ;  /* 0x0000000c00a87947 */ /* 0x000fec0003800000 */
.L_x_1312:
        /* <DEDUP_REMOVED lines=10> */
.L_x_1316:
[----:B------:R-:W2:Y:S02]  /*7d00*/  LDG.E R4, desc[UR36][R4.64] ;  /* 0x0000002404047981 */ /* 0x000ea4000c1e1900 */
[----:B--2---:R-:W-:-:S04]  /*7d10*/  I2FP.F32.S32 R0, R4 ;  /* 0x0000000400007245 */ /* 0x004fc80000201400 */
[----:B------:R-:W-:Y:S01]  /*7d20*/  F2FP.BF16.F32.PACK_AB R0, RZ, R0 ;  /* 0x00000000ff00723e */ /* 0x000fe200000010ff */
[----:B------:R-:W-:Y:S06]  /*7d30*/  BRA `(.L_x_1276) ;  /* 0x0000000c00707947 */ /* 0x000fec0003800000 */
.L_x_1315:
[----:B------:R-:W2:Y:S02]  /*7d40*/  LDG.E.U16 R4, desc[UR36][R4.64] ;  /* 0x0000002404047981 */ /* 0x000ea4000c1e1500 */
[----:B--2---:R-:W0:Y:S02]  /*7d50*/  I2F.S16 R0, R4 ;  /* 0x0000000400007306 */ /* 0x004e240000101400 */
[----:B0-----:R-:W-:Y:S01]  /*7d60*/  F2FP.BF16.F32.PACK_AB R0, RZ, R0 ;  /* 0x00000000ff00723e */ /* 0x001fe200000010ff */
[----:B------:R-:W-:Y:S06]  /*7d70*/  BRA `(.L_x_1276) ;  /* 0x0000000c00607947 */ /* 0x000fec0003800000 */
.L_x_1311:
        /* <DEDUP_REMOVED lines=9> */
.L_x_1318:
[----:B------:R-:W2:Y:S02]  /*7e10*/  LDG.E.U16 R0, desc[UR36][R4.64] ;  /* 0x0000002404007981 */ /* 0x000ea4000c1e1500 */
[----:B--2---:R-:W-:-:S05]  /*7e20*/  HADD2.F32 R0, -RZ, R0.H0_H0 ;  /* 0x20000000ff007230 */ /* 0x004fca0000004100 */
[----:B------:R-:W-:Y:S01]  /*7e30*/  F2FP.BF16.F32.PACK_AB R0, RZ, R0 ;  /* 0x00000000ff00723e */ /* 0x000fe200000010ff */
[----:B------:R-:W-:Y:S06]  /*7e40*/  BRA `(.L_x_1276) ;  /* 0x0000000c002c7947 */ /* 0x000fec0003800000 */
.L_x_1317:
        /* <DEDUP_REMOVED lines=9> */
.L_x_1320:
[----:B------:R-:W2:Y:S02]  /*7ee0*/  LDG.E.U16 R4, desc[UR36][R4.64] ;  /* 0x0000002404047981 */ /* 0x000ea4000c1e1500 */
[----:B--2---:R-:W-:-:S05]  /*7ef0*/  HADD2.F32 R0, -RZ, R4.H0_H0 ;  /* 0x20000004ff007230 */ /* 0x004fca0000004100 */
[----:B------:R-:W-:Y:S01]  /*7f00*/  F2FP.BF16.F32.PACK_AB R0, RZ, R0 ;  /* 0x00000000ff00723e */ /* 0x000fe200000010ff */
[----:B------:R-:W-:Y:S06]  /*7f10*/  BRA `(.L_x_1276) ;  /* 0x0000000800f87947 */ /* 0x000fec0003800000 */
.L_x_1319:
        /* <DEDUP_REMOVED lines=12> */
.L_x_1310:
        /* <DEDUP_REMOVED lines=13> */
.L_x_1323:
        /* <DEDUP_REMOVED lines=12> */
.L_x_1322:
        /* <DEDUP_REMOVED lines=27> */
.L_x_1325:
        /* <DEDUP_REMOVED lines=14> */
.L_x_1324:
[----:B------:R1:W5:Y:S01]  /*8400*/  LDG.E.U16 R0, desc[UR36][R4.64] ;  /* 0x0000002404007981 */ /* 0x000362000c1e1500 */
[----:B------:R-:W-:Y:S05]  /*8410*/  BRA `(.L_x_1276) ;  /* 0x0000000400b87947 */ /* 0x000fea0003800000 */
.L_x_1321:
        /* <DEDUP_REMOVED lines=12> */
.L_x_1328:
        /* <DEDUP_REMOVED lines=21> */
.L_x_1332:
[----:B------:R-:W-:Y:S05]  /*8630*/  BSYNC.RECONVERGENT B1 ;  /* 0x0000000000017941 */ /* 0x000fea0003800200 */
.L_x_1331:
[----:B------:R-:W-:Y:S01]  /*8640*/  IMAD.SHL.U32 R0, R0, 0x100000, RZ ;  /* 0x0010000000007824 */ /* 0x000fe200078e00ff */
[----:B------:R-:W-:-:S04]  /*8650*/  LEA R3, R3, 0x3b800000, 0x17 ;  /* 0x3b80000003037811 */ /* 0x000fc800078eb8ff */
[----:B------:R-:W-:-:S07]  /*8660*/  LOP3.LUT R0, R3, R0, R7, 0xfe, !PT ;  /* 0x0000000003007212 */ /* 0x000fce00078efe07 */
.L_x_1330:
[----:B------:R-:W-:Y:S05]  /*8670*/  BSYNC.RECONVERGENT B0 ;  /* 0x0000000000007941 */ /* 0x000fea0003800200 */
.L_x_1329:
[----:B------:R-:W-:Y:S01]  /*8680*/  F2FP.BF16.F32.PACK_AB R0, RZ, R0 ;  /* 0x00000000ff00723e */ /* 0x000fe200000010ff */
[----:B------:R-:W-:Y:S06]  /*8690*/  BRA `(.L_x_1276) ;  /* 0x0000000400187947 */ /* 0x000fec0003800000 */
.L_x_1327:
        /* <DEDUP_REMOVED lines=21> */
.L_x_1336:
[----:B------:R-:W-:Y:S05]  /*87f0*/  BSYNC.RECONVERGENT B1 ;  /* 0x0000000000017941 */ /* 0x000fea0003800200 */
.L_x_1335:
[----:B------:R-:W-:Y:S01]  /*8800*/  IMAD.SHL.U32 R0, R0, 0x200000, RZ ;  /* 0x0020000000007824 */ /* 0x000fe200078e00ff */
[----:B------:R-:W-:-:S04]  /*8810*/  LEA R3, R3, 0x37800000, 0x17 ;  /* 0x3780000003037811 */ /* 0x000fc800078eb8ff */
[----:B------:R-:W-:-:S07]  /*8820*/  LOP3.LUT R0, R3, R0, R7, 0xfe, !PT ;  /* 0x0000000003007212 */ /* 0x000fce00078efe07 */
.L_x_1334:
[----:B------:R-:W-:Y:S05]  /*8830*/  BSYNC.RECONVERGENT B0 ;  /* 0x0000000000007941 */ /* 0x000fea0003800200 */
.L_x_1333:
[----:B------:R-:W-:Y:S01]  /*8840*/  F2FP.BF16.F32.PACK_AB R0, RZ, R0 ;  /* 0x00000000ff00723e */ /* 0x000fe200000010ff */
[----:B------:R-:W-:Y:S06]  /*8850*/  BRA `(.L_x_1276) ;  /* 0x0000000000a87947 */ /* 0x000fec0003800000 */
.L_x_1326:
        /* <DEDUP_REMOVED lines=14> */
.L_x_1340:
[----:B------:R-:W-:Y:S05]  /*8940*/  BSYNC.RECONVERGENT B0 ;  /* 0x0000000000007941 */ /* 0x000fea0003800200 */
.L_x_1339:
[----:B------:R-:W-:Y:S01]  /*8950*/  F2FP.BF16.F32.PACK_AB R0, RZ, R0 ;  /* 0x00000000ff00723e */ /* 0x000fe200000010ff */
[----:B------:R-:W-:Y:S06]  /*8960*/  BRA `(.L_x_1276) ;  /* 0x0000000000647947 */ /* 0x000fec0003800000 */
.L_x_1314:
        /* <DEDUP_REMOVED lines=16> */
.L_x_1341:
[----:B------:R-:W-:Y:S01]  /*8a70*/  PRMT R0, RZ, 0x7610, R0 ;  /* 0x00007610ff007816 */ /* 0x000fe20000000000 */
[----:B------:R-:W-:Y:S06]  /*8a80*/  BRA `(.L_x_1276) ;  /* 0x00000000001c7947 */ /* 0x000fec0003800000 */
.L_x_1338:
[----:B------:R-:W2:Y:S02]  /*8a90*/  LDG.E.64 R4, desc[UR36][R4.64] ;  /* 0x0000002404047981 */ /* 0x000ea4000c1e1b00 */
[----:B--2---:R-:W0:Y:S02]  /*8aa0*/  I2F.U64 R0, R4 ;  /* 0x0000000400007312 */ /* 0x004e240000301000 */
[----:B0-----:R-:W-:Y:S01]  /*8ab0*/  F2FP.BF16.F32.PACK_AB R0, RZ, R0 ;  /* 0x00000000ff00723e */ /* 0x001fe200000010ff */
[----:B------:R-:W-:Y:S06]  /*8ac0*/  BRA `(.L_x_1276) ;  /* 0x00000000000c7947 */ /* 0x000fec0003800000 */
.L_x_1337:
[----:B------:R-:W2:Y:S02]  /*8ad0*/  LDG.E R4, desc[UR36][R4.64] ;  /* 0x0000002404047981 */ /* 0x000ea4000c1e1900 */
[----:B--2---:R-:W-:-:S04]  /*8ae0*/  I2FP.F32.U32 R0, R4 ;  /* 0x0000000400007245 */ /* 0x004fc80000201000 */
[----:B------:R-:W-:-:S07]  /*8af0*/  F2FP.BF16.F32.PACK_AB R0, RZ, R0 ;  /* 0x00000000ff00723e */ /* 0x000fce00000010ff */
.L_x_1276:
[----:B------:R-:W-:Y:S05]  /*8b00*/  BSYNC.RECONVERGENT B6 ;  /* 0x0000000000067941 */ /* 0x000fea0003800200 */
.L_x_1275:
[----:B------:R-:W2:Y:S01]  /*8b10*/  LDC.U8 R17, c[0x0][0x3b0] ;  /* 0x0000ec00ff117b82 */ /* 0x000ea20000000000 */
[CC--:B------:R-:W-:Y:S01]  /*8b20*/  ISETP.GE.AND P2, PT, R25.reuse, R16.reuse, PT ;  /* 0x000000101900720c */ /* 0x0c0fe20003f46270 */
[C---:B------:R-:W-:Y:S01]  /*8b30*/  VIADD R3, R25.reuse, 0x100 ;  /* 0x0000010019037836 */ /* 0x040fe20000000000 */
[----:B------:R-:W-:Y:S01]  /*8b40*/  BSSY.RECONVERGENT B0, `(.L_x_1342) ;  /* 0x000001a000007945 */ /* 0x000fe20003800200 */
[C---:B01----:R-:W-:Y:S02]  /*8b50*/  VIADD R5, R25.reuse, 0x180 ;  /* 0x0000018019057836 */ /* 0x043fe40000000000 */
[----:B------:R-:W-:Y:S01]  /*8b60*/  VIADD R23, R25, 0x80 ;  /* 0x0000008019177836 */ /* 0x000fe20000000000 */
[-C--:B------:R-:W-:Y:S02]  /*8b70*/  ISETP.GE.AND P0, PT, R3, R16.reuse, PT ;  /* 0x000000100300720c */ /* 0x080fe40003f06270 */
[-C--:B------:R-:W-:Y:S02]  /*8b80*/  ISETP.GE.AND P1, PT, R5, R16.reuse, PT ;  /* 0x000000100500720c */ /* 0x080fe40003f26270 */
[----:B------:R-:W-:-:S03]  /*8b90*/  ISETP.GE.AND P3, PT, R23, R16, PT ;  /* 0x000000101700720c */ /* 0x000fc60003f66270 */
[----:B------:R-:W-:Y:S10]  /*8ba0*/  @P2 BRA `(.L_x_1343) ;  /* 0x00000000004c2947 */ /* 0x000ff40003800000 */
[----:B-----5:R-:W-:Y:S02]  /*8bb0*/  IMAD.U32 R28, R28, 0x10000, RZ ;  /* 0x000100001c1c7824 */ /* 0x020fe400078e00ff */
[----:B------:R-:W-:Y:S02]  /*8bc0*/  IMAD.U32 R22, R22, 0x10000, RZ ;  /* 0x0001000016167824 */ /* 0x000fe400078e00ff */
        /* <DEDUP_REMOVED lines=16> */
[----:B------:R-:W0:Y:S03]  /*8cd0*/  F2F.BF16.F32 R3, R3 ;  /* 0x0000000300037304 */ /* 0x000e260000202000 */
.L_x_1343:
[----:B------:R-:W-:Y:S05]  /*8ce0*/  BSYNC.RECONVERGENT B0 ;  /* 0x0000000000007941 */ /* 0x000fea0003800200 */
.L_x_1342:
[----:B------:R-:W-:Y:S04]  /*8cf0*/  BSSY.RECONVERGENT B0, `(.L_x_1344) ;  /* 0x0000015000007945 */ /* 0x000fe80003800200 */
[----:B------:R-:W-:Y:S05]  /*8d00*/  @P3 BRA `(.L_x_1345) ;  /* 0x00000000004c3947 */ /* 0x000fea0003800000 */
        /* <DEDUP_REMOVED lines=17> */
[----:B------:R-:W-:-:S06]  /*8e20*/  FSEL R22, R4, +INF , P3 ;  /* 0x7f80000004167808 */ /* 0x000fcc0001800000 */
[----:B------:R-:W1:Y:S03]  /*8e30*/  F2F.BF16.F32 R22, R22 ;  /* 0x0000001600167304 */ /* 0x000e660000202000 */
.L_x_1345:
[----:B------:R-:W-:Y:S05]  /*8e40*/  BSYNC.RECONVERGENT B0 ;  /* 0x0000000000007941 */ /* 0x000fea0003800200 */
.L_x_1344:
        /* <DEDUP_REMOVED lines=16> */
[----:B------:R-:W3:Y:S02]  /*8f50*/  MUFU.SQRT R8, R8 ;  /* 0x0000000800087308 */ /* 0x000ee40000002000 */
[----:B---3--:R-:W-:Y:S01]  /*8f60*/  @P0 FMUL.FTZ R4, R8, R7 ;  /* 0x0000000708040220 */ /* 0x008fe20000410000 */
[----:B------:R-:W-:-:S04]  /*8f70*/  FSETP.NEU.FTZ.AND P0, PT, R5, +INF , PT ;  /* 0x7f8000000500780b */ /* 0x000fc80003f1d000 */
[----:B------:R-:W-:-:S06]  /*8f80*/  FSEL R18, R4, +INF , P0 ;  /* 0x7f80000004127808 */ /* 0x000fcc0000000000 */
[----:B------:R-:W3:Y:S03]  /*8f90*/  F2F.BF16.F32 R18, R18 ;  /* 0x0000001200127304 */ /* 0x000ee60000202000 */
.L_x_1347:
[----:B------:R-:W-:Y:S05]  /*8fa0*/  BSYNC.RECONVERGENT B0 ;  /* 0x0000000000007941 */ /* 0x000fea0003800200 */
.L_x_1346:
        /* <DEDUP_REMOVED lines=16> */
[----:B------:R-:W4:Y:S02]  /*90b0*/  MUFU.SQRT R6, R6 ;  /* 0x0000000600067308 */ /* 0x000f240000002000 */
[----:B----4-:R-:W-:Y:S01]  /*90c0*/  @P0 FMUL.FTZ R4, R6, R5 ;  /* 0x0000000506040220 */ /* 0x010fe20000410000 */
[----:B------:R-:W-:-:S04]  /*90d0*/  FSETP.NEU.FTZ.AND P0, PT, R0, +INF , PT ;  /* 0x7f8000000000780b */ /* 0x000fc80003f1d000 */
[----:B------:R-:W-:-:S06]  /*90e0*/  FSEL R19, R4, +INF , P0 ;  /* 0x7f80000004137808 */ /* 0x000fcc0000000000 */
[----:B------:R-:W4:Y:S03]  /*90f0*/  F2F.BF16.F32 R19, R19 ;  /* 0x0000001300137304 */ /* 0x000f260000202000 */
.L_x_1349:
[----:B------:R-:W-:Y:S05]  /*9100*/  BSYNC.RECONVERGENT B0 ;  /* 0x0000000000007941 */ /* 0x000fea0003800200 */
.L_x_1348:
        /* <DEDUP_REMOVED lines=25> */
.L_x_1355:
[----:B------:R-:W-:Y:S02]  /*92a0*/  IMAD.U32 R5, R3, 0x10000, RZ ;  /* 0x0001000003057824 */ /* 0x000fe400078e00ff */
[----:B------:R-:W-:-:S04]  /*92b0*/  IMAD.MOV.U32 R25, RZ, RZ, R23 ;  /* 0x000000ffff197224 */ /* 0x000fc800078e0017 */
[----:B------:R-:W0:Y:S02]  /*92c0*/  F2I.S64.TRUNC R4, R5 ;  /* 0x0000000500047311 */ /* 0x000e24000020d900 */
[----:B0-----:R0:W-:Y:S01]  /*92d0*/  STG.E.U8 desc[UR36][R8.64], R4 ;  /* 0x0000000408007986 */ /* 0x0011e2000c101124 */
[----:B------:R-:W-:Y:S05]  /*92e0*/  BRA `(.L_x_1351) ;  /* 0x0000000c00c07947 */ /* 0x000fea0003800000 */
.L_x_1354:
        /* <DEDUP_REMOVED lines=11> */
.L_x_1358:
[----:B------:R-:W-:Y:S02]  /*93a0*/  IMAD.U32 R3, R3, 0x10000, RZ ;  /* 0x0001000003037824 */ /* 0x000fe400078e00ff */
[----:B------:R-:W-:-:S04]  /*93b0*/  IMAD.MOV.U32 R25, RZ, RZ, R23 ;  /* 0x000000ffff197224 */ /* 0x000fc800078e0017 */
[----:B------:R-:W0:Y:S02]  /*93c0*/  F2I.FTZ.TRUNC.NTZ R3, R3 ;  /* 0x0000000300037305 */ /* 0x000e24000021f100 */
[----:B0-----:R0:W-:Y:S01]  /*93d0*/  STG.E desc[UR36][R8.64], R3 ;  /* 0x0000000308007986 */ /* 0x0011e2000c101924 */
[----:B------:R-:W-:Y:S05]  /*93e0*/  BRA `(.L_x_1351) ;  /* 0x0000000c00807947 */ /* 0x000fea0003800000 */
.L_x_1357:
[----:B------:R-:W-:Y:S02]  /*93f0*/  IMAD.U32 R3, R3, 0x10000, RZ ;  /* 0x0001000003037824 */ /* 0x000fe400078e00ff */
[----:B------:R-:W-:-:S04]  /*9400*/  IMAD.MOV.U32 R25, RZ, RZ, R23 ;  /* 0x000000ffff197224 */ /* 0x000fc800078e0017 */
[----:B------:R-:W0:Y:S02]  /*9410*/  F2I.FTZ.TRUNC.NTZ R3, R3 ;  /* 0x0000000300037305 */ /* 0x000e24000021f100 */
[----:B0-----:R0:W-:Y:S01]  /*9420*/  STG.E.U16 desc[UR36][R8.64], R3 ;  /* 0x0000000308007986 */ /* 0x0011e2000c101524 */
[----:B------:R-:W-:Y:S05]  /*9430*/  BRA `(.L_x_1351) ;  /* 0x0000000c006c7947 */ /* 0x000fea0003800000 */
.L_x_1353:
        /* <DEDUP_REMOVED lines=10> */
.L_x_1360:
[----:B------:R-:W-:Y:S02]  /*94e0*/  IMAD.U32 R0, R3, 0x10000, RZ ;  /* 0x0001000003007824 */ /* 0x000fe400078e00ff */
[----:B------:R-:W-:-:S03]  /*94f0*/  IMAD.MOV.U32 R25, RZ, RZ, R23 ;  /* 0x000000ffff197224 */ /* 0x000fc600078e0017 */
[----:B------:R-:W-:-:S05]  /*9500*/  F2FP.F16.F32.PACK_AB R0, RZ, R0 ;  /* 0x00000000ff00723e */ /* 0x000fca00000000ff */
[----:B------:R0:W-:Y:S01]  /*9510*/  STG.E.U16 desc[UR36][R8.64], R0 ;  /* 0x0000000008007986 */ /* 0x0001e2000c101524 */
[----:B------:R-:W-:Y:S05]  /*9520*/  BRA `(.L_x_1351) ;  /* 0x0000000c00307947 */ /* 0x000fea0003800000 */
.L_x_1359:
        /* <DEDUP_REMOVED lines=11> */
.L_x_1362:
[----:B------:R-:W-:Y:S02]  /*95e0*/  IMAD.U32 R3, R3, 0x10000, RZ ;  /* 0x0001000003037824 */ /* 0x000fe400078e00ff */
[----:B------:R-:W-:-:S03]  /*95f0*/  IMAD.MOV.U32 R25, RZ, RZ, R23 ;  /* 0x000000ffff197224 */ /* 0x000fc600078e0017 */
[----:B------:R-:W-:-:S04]  /*9600*/  F2FP.F16.F32.PACK_AB R3, RZ, R3 ;  /* 0x00000003ff03723e */ /* 0x000fc800000000ff */
[----:B------:R-:W-:-:S05]  /*9610*/  PRMT R3, R3, 0x5410, RZ ;  /* 0x0000541003037816 */ /* 0x000fca00000000ff */
[----:B------:R0:W-:Y:S01]  /*9620*/  STG.E desc[UR36][R8.64], R3 ;  /* 0x0000000308007986 */ /* 0x0001e2000c101924 */
[----:B------:R-:W-:Y:S05]  /*9630*/  BRA `(.L_x_1351) ;  /* 0x0000000800ec7947 */ /* 0x000fea0003800000 */
.L_x_1361:
[----:B------:R-:W-:Y:S02]  /*9640*/  IMAD.U32 R4, R3, 0x10000, RZ ;  /* 0x0001000003047824 */ /* 0x000fe400078e00ff */
[----:B------:R-:W-:Y:S02]  /*9650*/  IMAD.MOV.U32 R25, RZ, RZ, R23 ;  /* 0x000000ffff197224 */ /* 0x000fe400078e0017 */
[----:B------:R-:W-:-:S06]  /*9660*/  FMUL.FTZ R4, R4, 1 ;  /* 0x3f80000004047820 */ /* 0x000fcc0000410000 */
[----:B------:R-:W0:Y:S02]  /*9670*/  F2F.F64.F32 R4, R4 ;  /* 0x0000000400047310 */ /* 0x000e240000201800 */
[----:B0-----:R0:W-:Y:S01]  /*9680*/  STG.E.64 desc[UR36][R8.64], R4 ;  /* 0x0000000408007986 */ /* 0x0011e2000c101b24 */
[----:B------:R-:W-:Y:S05]  /*9690*/  BRA `(.L_x_1351) ;  /* 0x0000000800d47947 */ /* 0x000fea0003800000 */
.L_x_1352:
        /* <DEDUP_REMOVED lines=14> */
.L_x_1365:
[----:B------:R-:W-:Y:S01]  /*9780*/  IMAD.U32 R3, R3, 0x10000, RZ ;  /* 0x0001000003037824 */ /* 0x000fe200078e00ff */
[----:B------:R-:W-:Y:S01]  /*9790*/  CS2R R6, SRZ ;  /* 0x0000000000067805 */ /* 0x000fe2000001ff00 */
[----:B------:R-:W-:Y:S02]  /*97a0*/  IMAD.MOV.U32 R25, RZ, RZ, R23 ;  /* 0x000000ffff197224 */ /* 0x000fe400078e0017 */
[----:B------:R-:W-:-:S04]  /*97b0*/  FMUL.FTZ R3, R3, 1 ;  /* 0x3f80000003037820 */ /* 0x000fc80000410000 */
[----:B------:R-:W0:Y:S02]  /*97c0*/  F2F.F64.F32 R4, R3 ;  /* 0x0000000300047310 */ /* 0x000e240000201800 */
[----:B0-----:R0:W-:Y:S01]  /*97d0*/  STG.E.128 desc[UR36][R8.64], R4 ;  /* 0x0000000408007986 */ /* 0x0011e2000c101d24 */
[----:B------:R-:W-:Y:S05]  /*97e0*/  BRA `(.L_x_1351) ;  /* 0x0000000800807947 */ /* 0x000fea0003800000 */
.L_x_1364:
        /* <DEDUP_REMOVED lines=19> */
.L_x_1369:
[----:B------:R-:W-:Y:S05]  /*9920*/  BSYNC.RECONVERGENT B0 ;  /* 0x0000000000007941 */ /* 0x000fea0003800200 */
.L_x_1368:
[----:B------:R-:W-:Y:S01]  /*9930*/  LOP3.LUT R5, R0, 0x80, R5, 0xf8, !PT ;  /* 0x0000008000057812 */ /* 0x000fe200078ef805 */
[----:B------:R-:W-:-:S04]  /*9940*/  IMAD.MOV.U32 R25, RZ, RZ, R23 ;  /* 0x000000ffff197224 */ /* 0x000fc800078e0017 */
[----:B------:R0:W-:Y:S01]  /*9950*/  STG.E.U8 desc[UR36][R8.64], R5 ;  /* 0x0000000508007986 */ /* 0x0001e2000c101124 */
[----:B------:R-:W-:Y:S05]  /*9960*/  BRA `(.L_x_1351) ;  /* 0x0000000800207947 */ /* 0x000fea0003800000 */
.L_x_1367:
        /* <DEDUP_REMOVED lines=15> */
.L_x_1371:
[----:B------:R-:W-:Y:S05]  /*9a60*/  BSYNC.RECONVERGENT B0 ;  /* 0x0000000000007941 */ /* 0x000fea0003800200 */
.L_x_1370:
[----:B------:R-:W-:Y:S01]  /*9a70*/  LOP3.LUT R5, R0, 0x80, R5, 0xf8, !PT ;  /* 0x0000008000057812 */ /* 0x000fe200078ef805 */
[----:B------:R-:W-:-:S04]  /*9a80*/  IMAD.MOV.U32 R25, RZ, RZ, R23 ;  /* 0x000000ffff197224 */ /* 0x000fc800078e0017 */
[----:B------:R0:W-:Y:S01]  /*9a90*/  STG.E.U8 desc[UR36][R8.64], R5 ;  /* 0x0000000508007986 */ /* 0x0001e2000c101124 */
[----:B------:R-:W-:Y:S05]  /*9aa0*/  BRA `(.L_x_1351) ;  /* 0x0000000400d07947 */ /* 0x000fea0003800000 */
.L_x_1366:
[----:B------:R0:W-:Y:S01]  /*9ab0*/  STG.E.U16 desc[UR36][R8.64], R3 ;  /* 0x0000000308007986 */ /* 0x0001e2000c101524 */
[----:B------:R-:W-:Y:S01]  /*9ac0*/  IMAD.MOV.U32 R25, RZ, RZ, R23 ;  /* 0x000000ffff197224 */ /* 0x000fe200078e0017 */
[----:B------:R-:W-:Y:S06]  /*9ad0*/  BRA `(.L_x_1351) ;  /* 0x0000000400c47947 */ /* 0x000fec0003800000 */
.L_x_1363:
        /* <DEDUP_REMOVED lines=13> */
.L_x_1374:
        /* <DEDUP_REMOVED lines=13> */
.L_x_1377:
[----:B------:R-:W-:-:S04]  /*9c80*/  SHF.R.U32.HI R0, RZ, 0x14, R3 ;  /* 0x00000014ff007819 */ /* 0x000fc80000011603 */
[----:B------:R-:W-:-:S04]  /*9c90*/  LOP3.LUT R0, R0, 0x1, RZ, 0xc0, !PT ;  /* 0x0000000100007812 */ /* 0x000fc800078ec0ff */
[----:B------:R-:W-:-:S04]  /*9ca0*/  IADD3 R0, PT, PT, R3, 0x487ffff, R0 ;  /* 0x0487ffff03007810 */ /* 0x000fc80007ffe000 */
[----:B------:R-:W-:-:S04]  /*9cb0*/  SHF.R.U32.HI R0, RZ, 0x14, R0 ;  /* 0x00000014ff007819 */ /* 0x000fc80000011600 */
[----:B------:R-:W-:-:S07]  /*9cc0*/  LOP3.LUT R0, R0, 0xff, RZ, 0xc0, !PT ;  /* 0x000000ff00007812 */ /* 0x000fce00078ec0ff */
.L_x_1378:
[----:B------:R-:W-:-:S04]  /*9cd0*/  SHF.R.U32.HI R3, RZ, 0x18, R3 ;  /* 0x00000018ff037819 */ /* 0x000fc80000011603 */
[----:B------:R-:W-:-:S04]  /*9ce0*/  LOP3.LUT R0, R0, 0x80, R3, 0xf8, !PT ;  /* 0x0000008000007812 */ /* 0x000fc800078ef803 */
[----:B------:R-:W-:-:S07]  /*9cf0*/  PRMT R4, R0, 0x7610, R4 ;  /* 0x0000761000047816 */ /* 0x000fce0000000004 */
.L_x_1376:
[----:B------:R-:W-:Y:S05]  /*9d00*/  BSYNC.RECONVERGENT B0 ;  /* 0x0000000000007941 */ /* 0x000fea0003800200 */
.L_x_1375:
[----:B------:R0:W-:Y:S01]  /*9d10*/  STG.E.U8 desc[UR36][R8.64], R4 ;  /* 0x0000000408007986 */ /* 0x0001e2000c101124 */
[----:B------:R-:W-:Y:S01]  /*9d20*/  IMAD.MOV.U32 R25, RZ, RZ, R23 ;  /* 0x000000ffff197224 */ /* 0x000fe200078e0017 */
[----:B------:R-:W-:Y:S06]  /*9d30*/  BRA `(.L_x_1351) ;  /* 0x00000004002c7947 */ /* 0x000fec0003800000 */
.L_x_1373:
        /* <DEDUP_REMOVED lines=13> */
.L_x_1381:
[----:B------:R-:W-:-:S04]  /*9e10*/  SHF.R.U32.HI R0, RZ, 0x15, R3 ;  /* 0x00000015ff007819 */ /* 0x000fc80000011603 */
[----:B------:R-:W-:-:S04]  /*9e20*/  LOP3.LUT R0, R0, 0x1, RZ, 0xc0, !PT ;  /* 0x0000000100007812 */ /* 0x000fc800078ec0ff */
[----:B------:R-:W-:-:S04]  /*9e30*/  IADD3 R0, PT, PT, R3, 0x88fffff, R0 ;  /* 0x088fffff03007810 */ /* 0x000fc80007ffe000 */
[----:B------:R-:W-:-:S04]  /*9e40*/  SHF.R.U32.HI R0, RZ, 0x15, R0 ;  /* 0x00000015ff007819 */ /* 0x000fc80000011600 */
[----:B------:R-:W-:-:S07]  /*9e50*/  LOP3.LUT R0, R0, 0xff, RZ, 0xc0, !PT ;  /* 0x000000ff00007812 */ /* 0x000fce00078ec0ff */
.L_x_1382:
[----:B------:R-:W-:-:S04]  /*9e60*/  SHF.R.U32.HI R3, RZ, 0x18, R3 ;  /* 0x00000018ff037819 */ /* 0x000fc80000011603 */
[----:B------:R-:W-:-:S04]  /*9e70*/  LOP3.LUT R0, R0, 0x80, R3, 0xf8, !PT ;  /* 0x0000008000007812 */ /* 0x000fc800078ef803 */
[----:B------:R-:W-:-:S07]  /*9e80*/  PRMT R4, R0, 0x7610, R4 ;  /* 0x0000761000047816 */ /* 0x000fce0000000004 */
.L_x_1380:
[----:B------:R-:W-:Y:S05]  /*9e90*/  BSYNC.RECONVERGENT B0 ;  /* 0x0000000000007941 */ /* 0x000fea0003800200 */
.L_x_1379:
[----:B------:R0:W-:Y:S01]  /*9ea0*/  STG.E.U8 desc[UR36][R8.64], R4 ;  /* 0x0000000408007986 */ /* 0x0001e2000c101124 */
[----:B------:R-:W-:Y:S01]  /*9eb0*/  IMAD.MOV.U32 R25, RZ, RZ, R23 ;  /* 0x000000ffff197224 */ /* 0x000fe200078e0017 */
[----:B------:R-:W-:Y:S06]  /*9ec0*/  BRA `(.L_x_1351) ;  /* 0x0000000000c87947 */ /* 0x000fec0003800000 */
.L_x_1372:
[----:B------:R-:W-:-:S13]  /*9ed0*/  ISETP.NE.AND P0, PT, R0, 0x1c, PT ;  /* 0x0000001c0000780c */ /* 0x000fda0003f05270 */
[----:B------:R-:W-:Y:S05]  /*9ee0*/  @!P0 BRA `(.L_x_1383) ;  /* 0x0000000000b08947 */ /* 0x000fea0003800000 */
[----:B------:R-:W-:-:S13]  /*9ef0*/  ISETP.NE.AND P0, PT, R0, 0x1d, PT ;  /* 0x0000001d0000780c */ /* 0x000fda0003f05270 */
[----:B------:R-:W-:Y:S05]  /*9f00*/  @!P0 BRA `(.L_x_1384) ;  /* 0x0000000000948947 */ /* 0x000fea0003800000 */
[----:B------:R-:W-:-:S13]  /*9f10*/  ISETP.NE.AND P0, PT, R0, 0x2c, PT ;  /* 0x0000002c0000780c */ /* 0x000fda0003f05270 */
[----:B------:R-:W-:Y:S05]  /*9f20*/  @!P0 BRA `(.L_x_1385) ;  /* 0x0000000000488947 */ /* 0x000fea0003800000 */
.L_x_1356:
        /* <DEDUP_REMOVED lines=16> */
.L_x_1386:
[----:B------:R-:W-:Y:S01]  /*a030*/  IMAD.MOV.U32 R25, RZ, RZ, R23 ;  /* 0x000000ffff197224 */ /* 0x000fe200078e0017 */
[----:B------:R-:W-:Y:S06]  /*a040*/  BRA `(.L_x_1351) ;  /* 0x0000000000687947 */ /* 0x000fec0003800000 */
.L_x_1385:
        /* <DEDUP_REMOVED lines=17> */
.L_x_1384:
[----:B------:R-:W-:Y:S02]  /*a160*/  IMAD.U32 R4, R3, 0x10000, RZ ;  /* 0x0001000003047824 */ /* 0x000fe400078e00ff */
[----:B------:R-:W-:-:S04]  /*a170*/  IMAD.MOV.U32 R25, RZ, RZ, R23 ;  /* 0x000000ffff197224 */ /* 0x000fc800078e0017 */
[----:B------:R-:W0:Y:S02]  /*a180*/  F2I.U64.TRUNC R4, R4 ;  /* 0x0000000400047311 */ /* 0x000e24000020d800 */
[----:B0-----:R0:W-:Y:S01]  /*a190*/  STG.E.64 desc[UR36][R8.64], R4 ;  /* 0x0000000408007986 */ /* 0x0011e2000c101b24 */
[----:B------:R-:W-:Y:S05]  /*a1a0*/  BRA `(.L_x_1351) ;  /* 0x0000000000107947 */ /* 0x000fea0003800000 */
.L_x_1383:
[----:B------:R-:W-:Y:S02]  /*a1b0*/  IMAD.U32 R3, R3, 0x10000, RZ ;  /* 0x0001000003037824 */ /* 0x000fe400078e00ff */
[----:B------:R-:W-:-:S04]  /*a1c0*/  IMAD.MOV.U32 R25, RZ, RZ, R23 ;  /* 0x000000ffff197224 */ /* 0x000fc800078e0017 */
[----:B------:R-:W0:Y:S02]  /*a1d0*/  F2I.FTZ.U32.TRUNC.NTZ R3, R3 ;  /* 0x0000000300037305 */ /* 0x000e24000021f000 */
[----:B0-----:R0:W-:Y:S02]  /*a1e0*/  STG.E desc[UR36][R8.64], R3 ;  /* 0x0000000308007986 */ /* 0x0011e4000c101924 */
.L_x_1351:
[----:B------:R-:W-:Y:S05]  /*a1f0*/  BSYNC.RECONVERGENT B6 ;  /* 0x0000000000067941 */ /* 0x000fea0003800200 */
.L_x_1350:
        /* <DEDUP_REMOVED lines=21> */
[----:B------:R-:W-:-:S04]  /*a350*/  IMAD.U32 R22, R22, 0x10000, RZ ;  /* 0x0001000016167824 */ /* 0x000fc800078e00ff */
[----:B------:R-:W0:Y:S02]  /*a360*/  F2I.FTZ.TRUNC.NTZ R3, R22 ;  /* 0x0000001600037305 */ /* 0x000e24000021f100 */
[----:B0-----:R0:W-:Y:S01]  /*a370*/  STG.E.U8 desc[UR36][R8.64], R3 ;  /* 0x0000000308007986 */ /* 0x0011e2000c101124 */
[----:B------:R-:W-:Y:S05]  /*a380*/  BRA `(.L_x_1394) ;  /* 0x0000000c007c7947 */ /* 0x000fea0003800000 */
.L_x_1392:
[----:B------:R-:W-:-:S06]  /*a390*/  IMAD.U32 R5, R22, 0x10000, RZ ;  /* 0x0001000016057824 */ /* 0x000fcc00078e00ff */
[----:B------:R-:W0:Y:S02]  /*a3a0*/  F2I.S64.TRUNC R4, R5 ;  /* 0x0000000500047311 */ /* 0x000e24000020d900 */
[----:B0-----:R0:W-:Y:S01]  /*a3b0*/  STG.E.U8 desc[UR36][R8.64], R4 ;  /* 0x0000000408007986 */ /* 0x0011e2000c101124 */
[----:B------:R-:W-:Y:S05]  /*a3c0*/  BRA `(.L_x_1394) ;  /* 0x0000000c006c7947 */ /* 0x000fea0003800000 */
.L_x_1391:
        /* <DEDUP_REMOVED lines=8> */
[----:B0-----:R0:W-:Y:S01]  /*a450*/  STG.E.64 desc[UR36][R8.64], R4 ;  /* 0x0000000408007986 */ /* 0x0011e2000c101b24 */
[----:B------:R-:W-:Y:S05]  /*a460*/  BRA `(.L_x_1394) ;  /* 0x0000000c00447947 */ /* 0x000fea0003800000 */
.L_x_1396:
[----:B------:R-:W-:-:S04]  /*a470*/  IMAD.U32 R22, R22, 0x10000, RZ ;  /* 0x0001000016167824 */ /* 0x000fc800078e00ff */
[----:B------:R-:W0:Y:S02]  /*a480*/  F2I.FTZ.TRUNC.NTZ R3, R22 ;  /* 0x0000001600037305 */ /* 0x000e24000021f100 */
[----:B0-----:R0:W-:Y:S01]  /*a490*/  STG.E desc[UR36][R8.64], R3 ;  /* 0x0000000308007986 */ /* 0x0011e2000c101924 */
[----:B------:R-:W-:Y:S05]  /*a4a0*/  BRA `(.L_x_1394) ;  /* 0x0000000c00347947 */ /* 0x000fea0003800000 */
.L_x_1395:
[----:B------:R-:W-:-:S04]  /*a4b0*/  IMAD.U32 R22, R22, 0x10000, RZ ;  /* 0x0001000016167824 */ /* 0x000fc800078e00ff */
[----:B------:R-:W0:Y:S02]  /*a4c0*/  F2I.FTZ.TRUNC.NTZ R3, R22 ;  /* 0x0000001600037305 */ /* 0x000e24000021f100 */
[----:B0-----:R0:W-:Y:S01]  /*a4d0*/  STG.E.U16 desc[UR36][R8.64], R3 ;  /* 0x0000000308007986 */ /* 0x0011e2000c101524 */
[----:B------:R-:W-:Y:S05]  /*a4e0*/  BRA `(.L_x_1394) ;  /* 0x0000000c00247947 */ /* 0x000fea0003800000 */
.L_x_1390:
[----:B------:R-:W-:-:S13]  /*a4f0*/  ISETP.GT.AND P0, PT, R0, 0x6, PT ;  /* 0x000000060000780c */ /* 0x000fda0003f04270 */
[----:B------:R-:W-:Y:S05]  /*a500*/  @P0 BRA `(.L_x_1397) ;  /* 0x00000000002c0947 */ /* 0x000fea0003800000 */
[----:B------:R-:W-:-:S13]  /*a510*/  ISETP.NE.AND P0, PT, R0, 0x5, PT ;  /* 0x000000050000780c */ /* 0x000fda0003f05270 */
[----:B------:R-:W-:Y:S05]  /*a520*/  @!P0 BRA `(.L_x_1398) ;  /* 0x0000000000148947 */ /* 0x000fea0003800000 */
[----:B------:R-:W-:-:S13]  /*a530*/  ISETP.NE.AND P0, PT, R0, 0x6, PT ;  /* 0x000000060000780c */ /* 0x000fda0003f05270 */
[----:B------:R-:W-:Y:S05]  /*a540*/  @P0 BRA `(.L_x_1393) ;  /* 0x0000000800300947 */ /* 0x000fea0003800000 */
[----:B------:R-:W-:-:S05]  /*a550*/  IMAD.U32 R3, R22, 0x10000, RZ ;  /* 0x0001000016037824 */ /* 0x000fca00078e00ff */
[----:B------:R0:W-:Y:S01]  /*a560*/  STG.E desc[UR36][R8.64], R3 ;  /* 0x0000000308007986 */ /* 0x0001e2000c101924 */
[----:B------:R-:W-:Y:S05]  /*a570*/  BRA `(.L_x_1394) ;  /* 0x0000000c00007947 */ /* 0x000fea0003800000 */
.L_x_1398:
[----:B------:R-:W-:-:S05]  /*a580*/  IMAD.U32 R0, R22, 0x10000, RZ ;  /* 0x0001000016007824 */ /* 0x000fca00078e00ff */
[----:B------:R-:W-:-:S05]  /*a590*/  F2FP.F16.F32.PACK_AB R0, RZ, R0 ;  /* 0x00000000ff00723e */ /* 0x000fca00000000ff */
[----:B------:R0:W-:Y:S01]  /*a5a0*/  STG.E.U16 desc[UR36][R8.64], R0 ;  /* 0x0000000008007986 */ /* 0x0001e2000c101524 */
[----:B------:R-:W-:Y:S05]  /*a5b0*/  BRA `(.L_x_1394) ;  /* 0x0000000800f07947 */ /* 0x000fea0003800000 */
.L_x_1397:
        /* <DEDUP_REMOVED lines=8> */
[----:B------:R1:W-:Y:S01]  /*a640*/  STG.E.64 desc[UR36][R8.64], R22 ;  /* 0x0000001608007986 */ /* 0x0003e2000c101b24 */
[----:B------:R-:W-:Y:S05]  /*a650*/  BRA `(.L_x_1394) ;  /* 0x0000000800c87947 */ /* 0x000fea0003800000 */
.L_x_1400:
[----:B------:R-:W-:-:S05]  /*a660*/  IMAD.U32 R22, R22, 0x10000, RZ ;  /* 0x0001000016167824 */ /* 0x000fca00078e00ff */
[----:B------:R-:W-:-:S04]  /*a670*/  F2FP.F16.F32.PACK_AB R3, RZ, R22 ;  /* 0x00000016ff03723e */ /* 0x000fc800000000ff */
[----:B------:R-:W-:-:S05]  /*a680*/  PRMT R3, R3, 0x5410, RZ ;  /* 0x0000541003037816 */ /* 0x000fca00000000ff */
[----:B------:R2:W-:Y:S01]  /*a690*/  STG.E desc[UR36][R8.64], R3 ;  /* 0x0000000308007986 */ /* 0x0005e2000c101924 */
[----:B------:R-:W-:Y:S05]  /*a6a0*/  BRA `(.L_x_1394) ;  /* 0x0000000800b47947 */ /* 0x000fea0003800000 */
.L_x_1399:
[----:B------:R-:W-:-:S04]  /*a6b0*/  IMAD.U32 R4, R22, 0x10000, RZ ;  /* 0x0001000016047824 */ /* 0x000fc800078e00ff */
[----:B------:R-:W-:-:S06]  /*a6c0*/  FMUL.FTZ R4, R4, 1 ;  /* 0x3f80000004047820 */ /* 0x000fcc0000410000 */
[----:B------:R-:W0:Y:S02]  /*a6d0*/  F2F.F64.F32 R4, R4 ;  /* 0x0000000400047310 */ /* 0x000e240000201800 */
[----:B0-----:R0:W-:Y:S01]  /*a6e0*/  STG.E.64 desc[UR36][R8.64], R4 ;  /* 0x0000000408007986 */ /* 0x0011e2000c101b24 */
[----:B------:R-:W-:Y:S05]  /*a6f0*/  BRA `(.L_x_1394) ;  /* 0x0000000800a07947 */ /* 0x000fea0003800000 */
.L_x_1389:
        /* <DEDUP_REMOVED lines=12> */
[----:B0-----:R0:W-:Y:S01]  /*a7c0*/  STG.E.U16 desc[UR36][R8.64], R3 ;  /* 0x0000000308007986 */ /* 0x0011e2000c101524 */
[----:B------:R-:W-:Y:S05]  /*a7d0*/  BRA `(.L_x_1394) ;  /* 0x0000000800687947 */ /* 0x000fea0003800000 */
.L_x_1404:
        /* <DEDUP_REMOVED lines=17> */
.L_x_1407:
[----:B------:R-:W-:-:S04]  /*a8f0*/  SHF.R.U32.HI R3, RZ, 0x18, R5 ;  /* 0x00000018ff037819 */ /* 0x000fc80000011605 */
[----:B------:R-:W-:-:S04]  /*a900*/  LOP3.LUT R0, R0, 0x80, R3, 0xf8, !PT ;  /* 0x0000008000007812 */ /* 0x000fc800078ef803 */
[----:B------:R-:W-:-:S07]  /*a910*/  PRMT R4, R0, 0x7610, R4 ;  /* 0x0000761000047816 */ /* 0x000fce0000000004 */
.L_x_1406:
[----:B------:R-:W-:Y:S05]  /*a920*/  BSYNC.RECONVERGENT B0 ;  /* 0x0000000000007941 */ /* 0x000fea0003800200 */
.L_x_1405:
[----:B------:R0:W-:Y:S01]  /*a930*/  STG.E.U8 desc[UR36][R8.64], R4 ;  /* 0x0000000408007986 */ /* 0x0001e2000c101124 */
[----:B------:R-:W-:Y:S05]  /*a940*/  BRA `(.L_x_1394) ;  /* 0x00000008000c7947 */ /* 0x000fea0003800000 */
.L_x_1403:
        /* <DEDUP_REMOVED lines=17> */
.L_x_1410:
[----:B------:R-:W-:-:S04]  /*aa60*/  SHF.R.U32.HI R3, RZ, 0x18, R5 ;  /* 0x00000018ff037819 */ /* 0x000fc80000011605 */
[----:B------:R-:W-:-:S04]  /*aa70*/  LOP3.LUT R0, R0, 0x80, R3, 0xf8, !PT ;  /* 0x0000008000007812 */ /* 0x000fc800078ef803 */
[----:B------:R-:W-:-:S07]  /*aa80*/  PRMT R4, R0, 0x7610, R4 ;  /* 0x0000761000047816 */ /* 0x000fce0000000004 */
.L_x_1409:
[----:B------:R-:W-:Y:S05]  /*aa90*/  BSYNC.RECONVERGENT B0 ;  /* 0x0000000000007941 */ /* 0x000fea0003800200 */
.L_x_1408:
[----:B------:R0:W-:Y:S01]  /*aaa0*/  STG.E.U8 desc[UR36][R8.64], R4 ;  /* 0x0000000408007986 */ /* 0x0001e2000c101124 */
[----:B------:R-:W-:Y:S05]  /*aab0*/  BRA `(.L_x_1394) ;  /* 0x0000000400b07947 */ /* 0x000fea0003800000 */
.L_x_1402:
[----:B------:R-:W-:-:S13]  /*aac0*/  ISETP.NE.AND P0, PT, R0, 0x1c, PT ;  /* 0x0000001c0000780c */ /* 0x000fda0003f05270 */
[----:B------:R-:W-:Y:S05]  /*aad0*/  @!P0 BRA `(.L_x_1411) ;  /* 0x0000000000608947 */ /* 0x000fea0003800000 */
[----:B------:R-:W-:-:S13]  /*aae0*/  ISETP.NE.AND P0, PT, R0, 0x1d, PT ;  /* 0x0000001d0000780c */ /* 0x000fda0003f05270 */
[----:B------:R-:W-:Y:S05]  /*aaf0*/  @!P0 BRA `(.L_x_1412) ;  /* 0x0000000000488947 */ /* 0x000fea0003800000 */
[----:B------:R-:W-:-:S13]  /*ab00*/  ISETP.NE.AND P0, PT, R0, 0x2c, PT ;  /* 0x0000002c0000780c */ /* 0x000fda0003f05270 */
[----:B------:R-:W-:Y:S05]  /*ab10*/  @P0 BRA `(.L_x_1393) ;  /* 0x0000000000bc0947 */ /* 0x000fea0003800000 */
[----:B------:R-:W-:-:S05]  /*ab20*/  IMAD.U32 R22, R22, 0x10000, RZ ;  /* 0x0001000016167824 */ /* 0x000fca00078e00ff */
        /* <DEDUP_REMOVED lines=15> */
.L_x_1412:
[----:B------:R-:W-:-:S06]  /*ac20*/  IMAD.U32 R4, R22, 0x10000, RZ ;  /* 0x0001000016047824 */ /* 0x000fcc00078e00ff */
[----:B------:R-:W0:Y:S02]  /*ac30*/  F2I.U64.TRUNC R4, R4 ;  /* 0x0000000400047311 */ /* 0x000e24000020d800 */
[----:B0-----:R0:W-:Y:S01]  /*ac40*/  STG.E.64 desc[UR36][R8.64], R4 ;  /* 0x0000000408007986 */ /* 0x0011e2000c101b24 */
[----:B------:R-:W-:Y:S05]  /*ac50*/  BRA `(.L_x_1394) ;  /* 0x0000000400487947 */ /* 0x000fea0003800000 */
.L_x_1411:
[----:B------:R-:W-:-:S04]  /*ac60*/  IMAD.U32 R22, R22, 0x10000, RZ ;  /* 0x0001000016167824 */ /* 0x000fc800078e00ff */
[----:B------:R-:W0:Y:S02]  /*ac70*/  F2I.FTZ.U32.TRUNC.NTZ R3, R22 ;  /* 0x0000001600037305 */ /* 0x000e24000021f000 */
[----:B0-----:R0:W-:Y:S01]  /*ac80*/  STG.E desc[UR36][R8.64], R3 ;  /* 0x0000000308007986 */ /* 0x0011e2000c101924 */
[----:B------:R-:W-:Y:S05]  /*ac90*/  BRA `(.L_x_1394) ;  /* 0x0000000400387947 */ /* 0x000fea0003800000 */
.L_x_1401:
        /* <DEDUP_REMOVED lines=9> */
[----:B------:R0:W-:Y:S01]  /*ad30*/  STG.E.U8 desc[UR36][R8.64], R3 ;  /* 0x0000000308007986 */ /* 0x0001e2000c101124 */
[----:B------:R-:W-:Y:S05]  /*ad40*/  BRA `(.L_x_1394) ;  /* 0x00000004000c7947 */ /* 0x000fea0003800000 */
.L_x_1414:
[----:B------:R-:W-:Y:S01]  /*ad50*/  IMAD.U32 R22, R22, 0x10000, RZ ;  /* 0x0001000016167824 */ /* 0x000fe200078e00ff */
[----:B------:R-:W-:-:S03]  /*ad60*/  CS2R R6, SRZ ;  /* 0x0000000000067805 */ /* 0x000fc6000001ff00 */
[----:B------:R-:W-:-:S06]  /*ad70*/  FMUL.FTZ R4, R22, 1 ;  /* 0x3f80000016047820 */ /* 0x000fcc0000410000 */
[----:B------:R-:W0:Y:S02]  /*ad80*/  F2F.F64.F32 R4, R4 ;  /* 0x0000000400047310 */ /* 0x000e240000201800 */
[----:B0-----:R0:W-:Y:S01]  /*ad90*/  STG.E.128 desc[UR36][R8.64], R4 ;  /* 0x0000000408007986 */ /* 0x0011e2000c101d24 */
[----:B------:R-:W-:Y:S05]  /*ada0*/  BRA `(.L_x_1394) ;  /* 0x0000000000f47947 */ /* 0x000fea0003800000 */
.L_x_1413:
[----:B------:R-:W-:-:S13]  /*adb0*/  ISETP.NE.AND P0, PT, R0, 0xf, PT ;  /* 0x0000000f0000780c */ /* 0x000fda0003f05270 */
[----:B------:R-:W-:Y:S05]  /*adc0*/  @!P0 BRA `(.L_x_1415) ;  /* 0x0000000000e88947 */ /* 0x000fea0003800000 */
[----:B------:R-:W-:-:S13]  /*add0*/  ISETP.NE.AND P0, PT, R0, 0x17, PT ;  /* 0x000000170000780c */ /* 0x000fda0003f05270 */
[----:B------:R-:W-:Y:S05]  /*ade0*/  @!P0 BRA `(.L_x_1416) ;  /* 0x0000000000908947 */ /* 0x000fea0003800000 */
[----:B------:R-:W-:-:S13]  /*adf0*/  ISETP.NE.AND P0, PT, R0, 0x18, PT ;  /* 0x000000180000780c */ /* 0x000fda0003f05270 */
[----:B------:R-:W-:Y:S05]  /*ae00*/  @!P0 BRA `(.L_x_1417) ;  /* 0x0000000000448947 */ /* 0x000fea0003800000 */
.L_x_1393:
        /* <DEDUP_REMOVED lines=16> */
.L_x_1418:
[----:B------:R-:W-:Y:S05]  /*af10*/  BRA `(.L_x_1394) ;  /* 0x0000000000987947 */ /* 0x000fea0003800000 */
.L_x_1417:
        /* <DEDUP_REMOVED lines=13> */
.L_x_1420:
[----:B------:R-:W-:Y:S05]  /*aff0*/  BSYNC.RECONVERGENT B0 ;  /* 0x0000000000007941 */ /* 0x000fea0003800200 */
.L_x_1419:
[----:B------:R-:W-:-:S05]  /*b000*/  LOP3.LUT R3, R0, 0x80, R3, 0xf8, !PT ;  /* 0x0000008000037812 */ /* 0x000fca00078ef803 */
[----:B------:R0:W-:Y:S01]  /*b010*/  STG.E.U8 desc[UR36][R8.64], R3 ;  /* 0x0000000308007986 */ /* 0x0001e2000c101124 */
[----:B------:R-:W-:Y:S05]  /*b020*/  BRA `(.L_x_1394) ;  /* 0x0000000000547947 */ /* 0x000fea0003800000 */
.L_x_1416:
        /* <DEDUP_REMOVED lines=12> */
.L_x_1422:
[----:B------:R-:W-:Y:S01]  /*b0f0*/  IMAD.MOV.U32 R0, RZ, RZ, 0x7f ;  /* 0x0000007fff007424 */ /* 0x000fe200078e00ff */
[----:B------:R-:W-:-:S04]  /*b100*/  ISETP.GT.U32.AND P0, PT, R4, 0x7f800000, PT ;  /* 0x7f8000000400780c */ /* 0x000fc80003f04070 */
[----:B------:R-:W-:-:S09]  /*b110*/  SEL R0, R0, 0x7c, P0 ;  /* 0x0000007c00007807 */ /* 0x000fd20000000000 */
.L_x_1423:
[----:B------:R-:W-:Y:S05]  /*b120*/  BSYNC.RECONVERGENT B0 ;  /* 0x0000000000007941 */ /* 0x000fea0003800200 */
.L_x_1421:
[----:B------:R-:W-:-:S04]  /*b130*/  SHF.R.U32.HI R3, RZ, 0x18, R3 ;  /* 0x00000018ff037819 */ /* 0x000fc80000011603 */
[----:B------:R-:W-:-:S05]  /*b140*/  LOP3.LUT R3, R0, 0x80, R3, 0xf8, !PT ;  /* 0x0000008000037812 */ /* 0x000fca00078ef803 */
[----:B------:R0:W-:Y:S01]  /*b150*/  STG.E.U8 desc[UR36][R8.64], R3 ;  /* 0x0000000308007986 */ /* 0x0001e2000c101124 */
[----:B------:R-:W-:Y:S05]  /*b160*/  BRA `(.L_x_1394) ;  /* 0x0000000000047947 */ /* 0x000fea0003800000 */
.L_x_1415:
[----:B------:R0:W-:Y:S02]  /*b170*/  STG.E.U16 desc[UR36][R8.64], R22 ;  /* 0x0000001608007986 */ /* 0x0001e4000c101524 */
.L_x_1394:
[----:B------:R-:W-:-:S05]  /*b180*/  VIADD R25, R25, 0x80 ;  /* 0x0000008019197836 */ /* 0x000fca0000000000 */
[----:B------:R-:W-:-:S13]  /*b190*/  ISETP.GE.AND P0, PT, R25, R16, PT ;  /* 0x000000101900720c */ /* 0x000fda0003f06270 */
[----:B------:R-:W-:Y:S05]  /*b1a0*/  @P0 BRA `(.L_x_1388) ;  /* 0x0000000c00d80947 */ /* 0x000fea0003800000 */
[----:B------:R-:W5:Y:S01]  /*b1b0*/  LDCU UR4, c[0x0][0x3b4] ;  /* 0x00007680ff0477ac */ /* 0x000f620008000800 */
[----:B012---:R-:W0:Y:S01]  /*b1c0*/  LDC.64 R8, c[0x0][0x388] ;  /* 0x0000e200ff087b82 */ /* 0x007e220000000a00 */
        /* <DEDUP_REMOVED lines=20> */
.L_x_1427:
[----:B---3--:R-:W-:-:S06]  /*b310*/  IMAD.U32 R5, R18, 0x10000, RZ ;  /* 0x0001000012057824 */ /* 0x008fcc00078e00ff */
[----:B------:R-:W0:Y:S02]  /*b320*/  F2I.S64.TRUNC R4, R5 ;  /* 0x0000000500047311 */ /* 0x000e24000020d900 */
[----:B0-----:R0:W-:Y:S01]  /*b330*/  STG.E.U8 desc[UR36][R8.64], R4 ;  /* 0x0000000408007986 */ /* 0x0011e2000c101124 */
[----:B------:R-:W-:Y:S05]  /*b340*/  BRA `(.L_x_1429) ;  /* 0x0000000c006c7947 */ /* 0x000fea0003800000 */
.L_x_1426:
        /* <DEDUP_REMOVED lines=10> */
.L_x_1431:
[----:B---3--:R-:W-:-:S04]  /*b3f0*/  IMAD.U32 R18, R18, 0x10000, RZ ;  /* 0x0001000012127824 */ /* 0x008fc800078e00ff */
[----:B------:R-:W0:Y:S02]  /*b400*/  F2I.FTZ.TRUNC.NTZ R3, R18 ;  /* 0x0000001200037305 */ /* 0x000e24000021f100 */
[----:B0-----:R0:W-:Y:S01]  /*b410*/  STG.E desc[UR36][R8.64], R3 ;  /* 0x0000000308007986 */ /* 0x0011e2000c101924 */
[----:B------:R-:W-:Y:S05]  /*b420*/  BRA `(.L_x_1429) ;  /* 0x0000000c00347947 */ /* 0x000fea0003800000 */
.L_x_1430:
[----:B---3--:R-:W-:-:S04]  /*b430*/  IMAD.U32 R18, R18, 0x10000, RZ ;  /* 0x0001000012127824 */ /* 0x008fc800078e00ff */
[----:B------:R-:W0:Y:S02]  /*b440*/  F2I.FTZ.TRUNC.NTZ R3, R18 ;  /* 0x0000001200037305 */ /* 0x000e24000021f100 */
[----:B0-----:R0:W-:Y:S01]  /*b450*/  STG.E.U16 desc[UR36][R8.64], R3 ;  /* 0x0000000308007986 */ /* 0x0011e2000c101524 */
[----:B------:R-:W-:Y:S05]  /*b460*/  BRA `(.L_x_1429) ;  /* 0x0000000c00247947 */ /* 0x000fea0003800000 */
.L_x_1425:
        /* <DEDUP_REMOVED lines=9> */
.L_x_1433:
[----:B---3--:R-:W-:-:S05]  /*b500*/  IMAD.U32 R0, R18, 0x10000, RZ ;  /* 0x0001000012007824 */ /* 0x008fca00078e00ff */
[----:B------:R-:W-:-:S05]  /*b510*/  F2FP.F16.F32.PACK_AB R0, RZ, R0 ;  /* 0x00000000ff00723e */ /* 0x000fca00000000ff */
[----:B------:R0:W-:Y:S01]  /*b520*/  STG.E.U16 desc[UR36][R8.64], R0 ;  /* 0x0000000008007986 */ /* 0x0001e2000c101524 */
[----:B------:R-:W-:Y:S05]  /*b530*/  BRA `(.L_x_1429) ;  /* 0x0000000800f07947 */ /* 0x000fea0003800000 */
.L_x_1432:
        /* <DEDUP_REMOVED lines=10> */
.L_x_1435:
[----:B---3--:R-:W-:-:S05]  /*b5e0*/  IMAD.U32 R18, R18, 0x10000, RZ ;  /* 0x0001000012127824 */ /* 0x008fca00078e00ff */
[----:B------:R-:W-:-:S04]  /*b5f0*/  F2FP.F16.F32.PACK_AB R3, RZ, R18 ;  /* 0x00000012ff03723e */ /* 0x000fc800000000ff */
[----:B------:R-:W-:-:S05]  /*b600*/  PRMT R3, R3, 0x5410, RZ ;  /* 0x0000541003037816 */ /* 0x000fca00000000ff */
[----:B------:R0:W-:Y:S01]  /*b610*/  STG.E desc[UR36][R8.64], R3 ;  /* 0x0000000308007986 */ /* 0x0001e2000c101924 */
[----:B------:R-:W-:Y:S05]  /*b620*/  BRA `(.L_x_1429) ;  /* 0x0000000800b47947 */ /* 0x000fea0003800000 */
.L_x_1434:
[----:B---3--:R-:W-:-:S04]  /*b630*/  IMAD.U32 R4, R18, 0x10000, RZ ;  /* 0x0001000012047824 */ /* 0x008fc800078e00ff */
[----:B------:R-:W-:-:S06]  /*b640*/  FMUL.FTZ R4, R4, 1 ;  /* 0x3f80000004047820 */ /* 0x000fcc0000410000 */
[----:B------:R-:W0:Y:S02]  /*b650*/  F2F.F64.F32 R4, R4 ;  /* 0x0000000400047310 */ /* 0x000e240000201800 */
[----:B0-----:R0:W-:Y:S01]  /*b660*/  STG.E.64 desc[UR36][R8.64], R4 ;  /* 0x0000000408007986 */ /* 0x0011e2000c101b24 */
[----:B------:R-:W-:Y:S05]  /*b670*/  BRA `(.L_x_1429) ;  /* 0x0000000800a07947 */ /* 0x000fea0003800000 */
.L_x_1424:
        /* <DEDUP_REMOVED lines=14> */
.L_x_1439:
        /* <DEDUP_REMOVED lines=17> */
.L_x_1442:
[----:B------:R-:W-:-:S04]  /*b870*/  SHF.R.U32.HI R3, RZ, 0x18, R5 ;  /* 0x00000018ff037819 */ /* 0x000fc80000011605 */
[----:B------:R-:W-:-:S04]  /*b880*/  LOP3.LUT R0, R0, 0x80, R3, 0xf8, !PT ;  /* 0x0000008000007812 */ /* 0x000fc800078ef803 */
[----:B------:R-:W-:-:S07]  /*b890*/  PRMT R4, R0, 0x7610, R4 ;  /* 0x0000761000047816 */ /* 0x000fce0000000004 */
.L_x_1441:
[----:B------:R-:W-:Y:S05]  /*b8a0*/  BSYNC.RECONVERGENT B0 ;  /* 0x0000000000007941 */ /* 0x000fea0003800200 */
.L_x_1440:
[----:B------:R0:W-:Y:S01]  /*b8b0*/  STG.E.U8 desc[UR36][R8.64], R4 ;  /* 0x0000000408007986 */ /* 0x0001e2000c101124 */
[----:B------:R-:W-:Y:S05]  /*b8c0*/  BRA `(.L_x_1429) ;  /* 0x00000008000c7947 */ /* 0x000fea0003800000 */
.L_x_1438:
        /* <DEDUP_REMOVED lines=17> */
.L_x_1445:
[----:B------:R-:W-:-:S04]  /*b9e0*/  SHF.R.U32.HI R3, RZ, 0x18, R5 ;  /* 0x00000018ff037819 */ /* 0x000fc80000011605 */
[----:B------:R-:W-:-:S04]  /*b9f0*/  LOP3.LUT R0, R0, 0x80, R3, 0xf8, !PT ;  /* 0x0000008000007812 */ /* 0x000fc800078ef803 */
[----:B------:R-:W-:-:S07]  /*ba00*/  PRMT R4, R0, 0x7610, R4 ;  /* 0x0000761000047816 */ /* 0x000fce0000000004 */
.L_x_1444:
[----:B------:R-:W-:Y:S05]  /*ba10*/  BSYNC.RECONVERGENT B0 ;  /* 0x0000000000007941 */ /* 0x000fea0003800200 */
.L_x_1443:
[----:B------:R0:W-:Y:S01]  /*ba20*/  STG.E.U8 desc[UR36][R8.64], R4 ;  /* 0x0000000408007986 */ /* 0x0001e2000c101124 */
[----:B------:R-:W-:Y:S05]  /*ba30*/  BRA `(.L_x_1429) ;  /* 0x0000000400b07947 */ /* 0x000fea0003800000 */
.L_x_1437:
        /* <DEDUP_REMOVED lines=22> */
.L_x_1447:
[----:B---3--:R-:W-:-:S06]  /*bba0*/  IMAD.U32 R4, R18, 0x10000, RZ ;  /* 0x0001000012047824 */ /* 0x008fcc00078e00ff */
[----:B------:R-:W0:Y:S02]  /*bbb0*/  F2I.U64.TRUNC R4, R4 ;  /* 0x0000000400047311 */ /* 0x000e24000020d800 */
[----:B0-----:R0:W-:Y:S01]  /*bbc0*/  STG.E.64 desc[UR36][R8.64], R4 ;  /* 0x0000000408007986 */ /* 0x0011e2000c101b24 */
[----:B------:R-:W-:Y:S05]  /*bbd0*/  BRA `(.L_x_1429) ;  /* 0x0000000400487947 */ /* 0x000fea0003800000 */
.L_x_1446:
[----:B---3--:R-:W-:-:S04]  /*bbe0*/  IMAD.U32 R18, R18, 0x10000, RZ ;  /* 0x0001000012127824 */ /* 0x008fc800078e00ff */
[----:B------:R-:W0:Y:S02]  /*bbf0*/  F2I.FTZ.U32.TRUNC.NTZ R3, R18 ;  /* 0x0000001200037305 */ /* 0x000e24000021f000 */
[----:B0-----:R0:W-:Y:S01]  /*bc00*/  STG.E desc[UR36][R8.64], R3 ;  /* 0x0000000308007986 */ /* 0x0011e2000c101924 */
[----:B------:R-:W-:Y:S05]  /*bc10*/  BRA `(.L_x_1429) ;  /* 0x0000000400387947 */ /* 0x000fea0003800000 */
.L_x_1436:
        /* <DEDUP_REMOVED lines=11> */
.L_x_1449:
[----:B---3--:R-:W-:Y:S01]  /*bcd0*/  IMAD.U32 R18, R18, 0x10000, RZ ;  /* 0x0001000012127824 */ /* 0x008fe200078e00ff */
[----:B------:R-:W-:-:S03]  /*bce0*/  CS2R R6, SRZ ;  /* 0x0000000000067805 */ /* 0x000fc6000001ff00 */
[----:B------:R-:W-:-:S06]  /*bcf0*/  FMUL.FTZ R4, R18, 1 ;  /* 0x3f80000012047820 */ /* 0x000fcc0000410000 */
[----:B------:R-:W0:Y:S02]  /*bd00*/  F2F.F64.F32 R4, R4 ;  /* 0x0000000400047310 */ /* 0x000e240000201800 */
[----:B0-----:R3:W-:Y:S01]  /*bd10*/  STG.E.128 desc[UR36][R8.64], R4 ;  /* 0x0000000408007986 */ /* 0x0017e2000c101d24 */
[----:B------:R-:W-:Y:S05]  /*bd20*/  BRA `(.L_x_1429) ;  /* 0x0000000000f47947 */ /* 0x000fea0003800000 */
.L_x_1448:
[----:B------:R-:W-:-:S13]  /*bd30*/  ISETP.NE.AND P0, PT, R0, 0xf, PT ;  /* 0x0000000f0000780c */ /* 0x000fda0003f05270 */
[----:B------:R-:W-:Y:S05]  /*bd40*/  @!P0 BRA `(.L_x_1450) ;  /* 0x0000000000e88947 */ /* 0x000fea0003800000 */
[----:B------:R-:W-:-:S13]  /*bd50*/  ISETP.NE.AND P0, PT, R0, 0x17, PT ;  /* 0x000000170000780c */ /* 0x000fda0003f05270 */
[----:B------:R-:W-:Y:S05]  /*bd60*/  @!P0 BRA `(.L_x_1451) ;  /* 0x0000000000908947 */ /* 0x000fea0003800000 */
[----:B------:R-:W-:-:S13]  /*bd70*/  ISETP.NE.AND P0, PT, R0, 0x18, PT ;  /* 0x000000180000780c */ /* 0x000fda0003f05270 */
[----:B------:R-:W-:Y:S05]  /*bd80*/  @!P0 BRA `(.L_x_1452) ;  /* 0x0000000000448947 */ /* 0x000fea0003800000 */
.L_x_1428:
        /* <DEDUP_REMOVED lines=16> */
.L_x_1453:
[----:B------:R-:W-:Y:S05]  /*be90*/  BRA `(.L_x_1429) ;  /* 0x0000000000987947 */ /* 0x000fea0003800000 */
.L_x_1452:
        /* <DEDUP_REMOVED lines=13> */
.L_x_1455:
[----:B------:R-:W-:Y:S05]  /*bf70*/  BSYNC.RECONVERGENT B0 ;  /* 0x0000000000007941 */ /* 0x000fea0003800200 */
.L_x_1454:
[----:B------:R-:W-:-:S05]  /*bf80*/  LOP3.LUT R3, R0, 0x80, R3, 0xf8, !PT ;  /* 0x0000008000037812 */ /* 0x000fca00078ef803 */
[----:B------:R1:W-:Y:S01]  /*bf90*/  STG.E.U8 desc[UR36][R8.64], R3 ;  /* 0x0000000308007986 */ /* 0x0003e2000c101124 */
[----:B------:R-:W-:Y:S05]  /*bfa0*/  BRA `(.L_x_1429) ;  /* 0x0000000000547947 */ /* 0x000fea0003800000 */
.L_x_1451:
        /* <DEDUP_REMOVED lines=12> */
.L_x_1457:
[----:B------:R-:W-:Y:S01]  /*c070*/  IMAD.MOV.U32 R0, RZ, RZ, 0x7f ;  /* 0x0000007fff007424 */ /* 0x000fe200078e00ff */
[----:B------:R-:W-:-:S04]  /*c080*/  ISETP.GT.U32.AND P0, PT, R4, 0x7f800000, PT ;  /* 0x7f8000000400780c */ /* 0x000fc80003f04070 */
[----:B------:R-:W-:-:S09]  /*c090*/  SEL R0, R0, 0x7c, P0 ;  /* 0x0000007c00007807 */ /* 0x000fd20000000000 */
.L_x_1458:
[----:B------:R-:W-:Y:S05]  /*c0a0*/  BSYNC.RECONVERGENT B0 ;  /* 0x0000000000007941 */ /* 0x000fea0003800200 */
.L_x_1456:
[----:B------:R-:W-:-:S04]  /*c0b0*/  SHF.R.U32.HI R3, RZ, 0x18, R3 ;  /* 0x00000018ff037819 */ /* 0x000fc80000011603 */
[----:B------:R-:W-:-:S05]  /*c0c0*/  LOP3.LUT R3, R0, 0x80, R3, 0xf8, !PT ;  /* 0x0000008000037812 */ /* 0x000fca00078ef803 */
[----:B------:R2:W-:Y:S01]  /*c0d0*/  STG.E.U8 desc[UR36][R8.64], R3 ;  /* 0x0000000308007986 */ /* 0x0005e2000c101124 */
[----:B------:R-:W-:Y:S05]  /*c0e0*/  BRA `(.L_x_1429) ;  /* 0x0000000000047947 */ /* 0x000fea0003800000 */
.L_x_1450:
[----:B---3--:R0:W-:Y:S02]  /*c0f0*/  STG.E.U16 desc[UR36][R8.64], R18 ;  /* 0x0000001208007986 */ /* 0x0081e4000c101524 */
.L_x_1429:
[----:B------:R-:W-:-:S07]  /*c100*/  VIADD R25, R25, 0x80 ;  /* 0x0000008019197836 */ /* 0x000fce0000000000 */
.L_x_1388:
[----:B------:R-:W-:Y:S05]  /*c110*/  BSYNC.RECONVERGENT B6 ;  /* 0x0000000000067941 */ /* 0x000fea0003800200 */
.L_x_1387:
[----:B------:R-:W-:-:S13]  /*c120*/  ISETP.GE.AND P0, PT, R25, R16, PT ;  /* 0x000000101900720c */ /* 0x000fda0003f06270 */
[----:B------:R-:W-:Y:S05]  /*c130*/  @P0 EXIT ;  /* 0x000000000000094d */ /* 0x000fea0003800000 */
[----:B0--3--:R-:W0:Y:S01]  /*c140*/  LDC.64 R4, c[0x0][0x388] ;  /* 0x0000e200ff047b82 */ /* 0x009e220000000a00 */
        /* <DEDUP_REMOVED lines=16> */
[----:B----4-:R-:W-:-:S06]  /*c250*/  IMAD.U32 R19, R19, 0x10000, RZ ;  /* 0x0001000013137824 */ /* 0x010fcc00078e00ff */
[----:B------:R-:W0:Y:S02]  /*c260*/  F2I.FTZ.TRUNC.NTZ R19, R19 ;  /* 0x0000001300137305 */ /* 0x000e24000021f100 */
[----:B0-----:R-:W-:Y:S01]  /*c270*/  STG.E.U8 desc[UR36][R2.64], R19 ;  /* 0x0000001302007986 */ /* 0x001fe2000c101124 */
[----:B------:R-:W-:Y:S05]  /*c280*/  EXIT ;  /* 0x000000000000794d */ /* 0x000fea0003800000 */
.L_x_1462:
[----:B----4-:R-:W-:-:S06]  /*c290*/  IMAD.U32 R5, R19, 0x10000, RZ ;  /* 0x0001000013057824 */ /* 0x010fcc00078e00ff */
[----:B------:R-:W0:Y:S02]  /*c2a0*/  F2I.S64.TRUNC R4, R5 ;  /* 0x0000000500047311 */ /* 0x000e24000020d900 */
[----:B0-----:R-:W-:Y:S01]  /*c2b0*/  STG.E.U8 desc[UR36][R2.64], R4 ;  /* 0x0000000402007986 */ /* 0x001fe2000c101124 */
[----:B------:R-:W-:Y:S05]  /*c2c0*/  EXIT ;  /* 0x000000000000794d */ /* 0x000fea0003800000 */
.L_x_1461:
        /* <DEDUP_REMOVED lines=8> */
[----:B0-----:R-:W-:Y:S01]  /*c350*/  STG.E.64 desc[UR36][R2.64], R4 ;  /* 0x0000000402007986 */ /* 0x001fe2000c101b24 */
[----:B------:R-:W-:Y:S05]  /*c360*/  EXIT ;  /* 0x000000000000794d */ /* 0x000fea0003800000 */
.L_x_1465:
[----:B----4-:R-:W-:-:S06]  /*c370*/  IMAD.U32 R19, R19, 0x10000, RZ ;  /* 0x0001000013137824 */ /* 0x010fcc00078e00ff */
[----:B------:R-:W0:Y:S02]  /*c380*/  F2I.FTZ.TRUNC.NTZ R19, R19 ;  /* 0x0000001300137305 */ /* 0x000e24000021f100 */
[----:B0-----:R-:W-:Y:S01]  /*c390*/  STG.E desc[UR36][R2.64], R19 ;  /* 0x0000001302007986 */ /* 0x001fe2000c101924 */
[----:B------:R-:W-:Y:S05]  /*c3a0*/  EXIT ;  /* 0x000000000000794d */ /* 0x000fea0003800000 */
.L_x_1464:
[----:B----4-:R-:W-:-:S06]  /*c3b0*/  IMAD.U32 R19, R19, 0x10000, RZ ;  /* 0x0001000013137824 */ /* 0x010fcc00078e00ff */
[----:B------:R-:W0:Y:S02]  /*c3c0*/  F2I.FTZ.TRUNC.NTZ R19, R19 ;  /* 0x0000001300137305 */ /* 0x000e24000021f100 */
[----:B0-----:R-:W-:Y:S01]  /*c3d0*/  STG.E.U16 desc[UR36][R2.64], R19 ;  /* 0x0000001302007986 */ /* 0x001fe2000c101524 */
[----:B------:R-:W-:Y:S05]  /*c3e0*/  EXIT ;  /* 0x000000000000794d */ /* 0x000fea0003800000 */
.L_x_1460:
[----:B------:R-:W-:-:S13]  /*c3f0*/  ISETP.GT.AND P0, PT, R0, 0x6, PT ;  /* 0x000000060000780c */ /* 0x000fda0003f04270 */
[----:B------:R-:W-:Y:S05]  /*c400*/  @P0 BRA `(.L_x_1466) ;  /* 0x00000000002c0947 */ /* 0x000fea0003800000 */
[----:B------:R-:W-:-:S13]  /*c410*/  ISETP.NE.AND P0, PT, R0, 0x5, PT ;  /* 0x000000050000780c */ /* 0x000fda0003f05270 */
[----:B------:R-:W-:Y:S05]  /*c420*/  @!P0 BRA `(.L_x_1467) ;  /* 0x0000000000148947 */ /* 0x000fea0003800000 */
[----:B------:R-:W-:-:S13]  /*c430*/  ISETP.NE.AND P0, PT, R0, 0x6, PT ;  /* 0x000000060000780c */ /* 0x000fda0003f05270 */
[----:B------:R-:W-:Y:S05]  /*c440*/  @P0 BRA `(.L_x_1463) ;  /* 0x0000000800300947 */ /* 0x000fea0003800000 */
[----:B----4-:R-:W-:-:S05]  /*c450*/  IMAD.U32 R19, R19, 0x10000, RZ ;  /* 0x0001000013137824 */ /* 0x010fca00078e00ff */
[----:B------:R-:W-:Y:S01]  /*c460*/  STG.E desc[UR36][R2.64], R19 ;  /* 0x0000001302007986 */ /* 0x000fe2000c101924 */
[----:B------:R-:W-:Y:S05]  /*c470*/  EXIT ;  /* 0x000000000000794d */ /* 0x000fea0003800000 */
.L_x_1467:
[----:B----4-:R-:W-:-:S05]  /*c480*/  IMAD.U32 R0, R19, 0x10000, RZ ;  /* 0x0001000013007824 */ /* 0x010fca00078e00ff */
[----:B------:R-:W-:-:S05]  /*c490*/  F2FP.F16.F32.PACK_AB R0, RZ, R0 ;  /* 0x00000000ff00723e */ /* 0x000fca00000000ff */
[----:B------:R-:W-:Y:S01]  /*c4a0*/  STG.E.U16 desc[UR36][R2.64], R0 ;  /* 0x0000000002007986 */ /* 0x000fe2000c101524 */
[----:B------:R-:W-:Y:S05]  /*c4b0*/  EXIT ;  /* 0x000000000000794d */ /* 0x000fea0003800000 */
.L_x_1466:
        /* <DEDUP_REMOVED lines=8> */
[----:B------:R-:W-:Y:S01]  /*c540*/  STG.E.64 desc[UR36][R2.64], R4 ;  /* 0x0000000402007986 */ /* 0x000fe2000c101b24 */
[----:B------:R-:W-:Y:S05]  /*c550*/  EXIT ;  /* 0x000000000000794d */ /* 0x000fea0003800000 */
.L_x_1469:
[----:B----4-:R-:W-:-:S05]  /*c560*/  IMAD.U32 R19, R19, 0x10000, RZ ;  /* 0x0001000013137824 */ /* 0x010fca00078e00ff */
[----:B------:R-:W-:-:S04]  /*c570*/  F2FP.F16.F32.PACK_AB R5, RZ, R19 ;  /* 0x00000013ff05723e */ /* 0x000fc800000000ff */
[----:B------:R-:W-:-:S05]  /*c580*/  PRMT R5, R5, 0x5410, RZ ;  /* 0x0000541005057816 */ /* 0x000fca00000000ff */
[----:B------:R-:W-:Y:S01]  /*c590*/  STG.E desc[UR36][R2.64], R5 ;  /* 0x0000000502007986 */ /* 0x000fe2000c101924 */
[----:B------:R-:W-:Y:S05]  /*c5a0*/  EXIT ;  /* 0x000000000000794d */ /* 0x000fea0003800000 */
.L_x_1468:
[----:B----4-:R-:W-:-:S04]  /*c5b0*/  IMAD.U32 R4, R19, 0x10000, RZ ;  /* 0x0001000013047824 */ /* 0x010fc800078e00ff */
[----:B------:R-:W-:-:S06]  /*c5c0*/  FMUL.FTZ R4, R4, 1 ;  /* 0x3f80000004047820 */ /* 0x000fcc0000410000 */
[----:B------:R-:W0:Y:S02]  /*c5d0*/  F2F.F64.F32 R4, R4 ;  /* 0x0000000400047310 */ /* 0x000e240000201800 */
[----:B0-----:R-:W-:Y:S01]  /*c5e0*/  STG.E.64 desc[UR36][R2.64], R4 ;  /* 0x0000000402007986 */ /* 0x001fe2000c101b24 */
[----:B------:R-:W-:Y:S05]  /*c5f0*/  EXIT ;  /* 0x000000000000794d */ /* 0x000fea0003800000 */
.L_x_1459:
        /* <DEDUP_REMOVED lines=12> */
[----:B0-----:R-:W-:Y:S01]  /*c6c0*/  STG.E.U16 desc[UR36][R2.64], R5 ;  /* 0x0000000502007986 */ /* 0x001fe2000c101524 */
[----:B------:R-:W-:Y:S05]  /*c6d0*/  EXIT ;  /* 0x000000000000794d */ /* 0x000fea0003800000 */
.L_x_1473:
        /* <DEDUP_REMOVED lines=18> */
.L_x_1476:
[----:B------:R-:W-:-:S04]  /*c800*/  SHF.R.U32.HI R5, RZ, 0x18, R5 ;  /* 0x00000018ff057819 */ /* 0x000fc80000011605 */
[----:B------:R-:W-:-:S07]  /*c810*/  LOP3.LUT R0, R0, 0x80, R5, 0xf8, !PT ;  /* 0x0000008000007812 */ /* 0x000fce00078ef805 */
.L_x_1475:
[----:B------:R-:W-:Y:S05]  /*c820*/  BSYNC.RECONVERGENT B0 ;  /* 0x0000000000007941 */ /* 0x000fea0003800200 */
.L_x_1474:
[----:B------:R-:W-:Y:S01]  /*c830*/  STG.E.U8 desc[UR36][R2.64], R0 ;  /* 0x0000000002007986 */ /* 0x000fe2000c101124 */
[----:B------:R-:W-:Y:S05]  /*c840*/  EXIT ;  /* 0x000000000000794d */ /* 0x000fea0003800000 */
.L_x_1472:
        /* <DEDUP_REMOVED lines=18> */
.L_x_1479:
[----:B------:R-:W-:-:S04]  /*c970*/  SHF.R.U32.HI R5, RZ, 0x18, R5 ;  /* 0x00000018ff057819 */ /* 0x000fc80000011605 */
[----:B------:R-:W-:-:S07]  /*c980*/  LOP3.LUT R0, R0, 0x80, R5, 0xf8, !PT ;  /* 0x0000008000007812 */ /* 0x000fce00078ef805 */
.L_x_1478:
[----:B------:R-:W-:Y:S05]  /*c990*/  BSYNC.RECONVERGENT B0 ;  /* 0x0000000000007941 */ /* 0x000fea0003800200 */
.L_x_1477:
[----:B------:R-:W-:Y:S01]  /*c9a0*/  STG.E.U8 desc[UR36][R2.64], R0 ;  /* 0x0000000002007986 */ /* 0x000fe2000c101124 */
[----:B------:R-:W-:Y:S05]  /*c9b0*/  EXIT ;  /* 0x000000000000794d */ /* 0x000fea0003800000 */
.L_x_1471:
[----:B------:R-:W-:-:S13]  /*c9c0*/  ISETP.NE.AND P0, PT, R0, 0x1c, PT ;  /* 0x0000001c0000780c */ /* 0x000fda0003f05270 */
[----:B------:R-:W-:Y:S05]  /*c9d0*/  @!P0 BRA `(.L_x_1480) ;  /* 0x0000000000608947 */ /* 0x000fea0003800000 */
[----:B------:R-:W-:-:S13]  /*c9e0*/  ISETP.NE.AND P0, PT, R0, 0x1d, PT ;  /* 0x0000001d0000780c */ /* 0x000fda0003f05270 */
[----:B------:R-:W-:Y:S05]  /*c9f0*/  @!P0 BRA `(.L_x_1481) ;  /* 0x0000000000488947 */ /* 0x000fea0003800000 */
[----:B------:R-:W-:-:S13]  /*ca00*/  ISETP.NE.AND P0, PT, R0, 0x2c, PT ;  /* 0x0000002c0000780c */ /* 0x000fda0003f05270 */
[----:B------:R-:W-:Y:S05]  /*ca10*/  @P0 BRA `(.L_x_1463) ;  /* 0x0000000000bc0947 */ /* 0x000fea0003800000 */
[----:B----4-:R-:W-:Y:S02]  /*ca20*/  IMAD.U32 R19, R19, 0x10000, RZ ;  /* 0x0001000013137824 */ /* 0x010fe400078e00ff */
        /* <DEDUP_REMOVED lines=15> */
.L_x_1481:
[----:B----4-:R-:W-:-:S06]  /*cb20*/  IMAD.U32 R4, R19, 0x10000, RZ ;  /* 0x0001000013047824 */ /* 0x010fcc00078e00ff */
[----:B------:R-:W0:Y:S02]  /*cb30*/  F2I.U64.TRUNC R4, R4 ;  /* 0x0000000400047311 */ /* 0x000e24000020d800 */
[----:B0-----:R-:W-:Y:S01]  /*cb40*/  STG.E.64 desc[UR36][R2.64], R4 ;  /* 0x0000000402007986 */ /* 0x001fe2000c101b24 */
[----:B------:R-:W-:Y:S05]  /*cb50*/  EXIT ;  /* 0x000000000000794d */ /* 0x000fea0003800000 */
.L_x_1480:
[----:B----4-:R-:W-:-:S06]  /*cb60*/  IMAD.U32 R19, R19, 0x10000, RZ ;  /* 0x0001000013137824 */ /* 0x010fcc00078e00ff */
[----:B------:R-:W0:Y:S02]  /*cb70*/  F2I.FTZ.U32.TRUNC.NTZ R19, R19 ;  /* 0x0000001300137305 */ /* 0x000e24000021f000 */
[----:B0-----:R-:W-:Y:S01]  /*cb80*/  STG.E desc[UR36][R2.64], R19 ;  /* 0x0000001302007986 */ /* 0x001fe2000c101924 */
[----:B------:R-:W-:Y:S05]  /*cb90*/  EXIT ;  /* 0x000000000000794d */ /* 0x000fea0003800000 */
.L_x_1470:
        /* <DEDUP_REMOVED lines=9> */
[----:B------:R-:W-:Y:S01]  /*cc30*/  STG.E.U8 desc[UR36][R2.64], R5 ;  /* 0x0000000502007986 */ /* 0x000fe2000c101124 */
[----:B------:R-:W-:Y:S05]  /*cc40*/  EXIT ;  /* 0x000000000000794d */ /* 0x000fea0003800000 */
.L_x_1483:
[----:B----4-:R-:W-:Y:S01]  /*cc50*/  IMAD.U32 R19, R19, 0x10000, RZ ;  /* 0x0001000013137824 */ /* 0x010fe200078e00ff */
[----:B------:R-:W-:-:S03]  /*cc60*/  CS2R R6, SRZ ;  /* 0x0000000000067805 */ /* 0x000fc6000001ff00 */
[----:B------:R-:W-:-:S06]  /*cc70*/  FMUL.FTZ R4, R19, 1 ;  /* 0x3f80000013047820 */ /* 0x000fcc0000410000 */
[----:B------:R-:W0:Y:S02]  /*cc80*/  F2F.F64.F32 R4, R4 ;  /* 0x0000000400047310 */ /* 0x000e240000201800 */
[----:B0-----:R-:W-:Y:S01]  /*cc90*/  STG.E.128 desc[UR36][R2.64], R4 ;  /* 0x0000000402007986 */ /* 0x001fe2000c101d24 */
[----:B------:R-:W-:Y:S05]  /*cca0*/  EXIT ;  /* 0x000000000000794d */ /* 0x000fea0003800000 */
.L_x_1482:
[----:B------:R-:W-:-:S13]  /*ccb0*/  ISETP.NE.AND P0, PT, R0, 0xf, PT ;  /* 0x0000000f0000780c */ /* 0x000fda0003f05270 */
[----:B------:R-:W-:Y:S05]  /*ccc0*/  @!P0 BRA `(.L_x_1484) ;  /* 0x0000000000e88947 */ /* 0x000fea0003800000 */
[----:B------:R-:W-:-:S13]  /*ccd0*/  ISETP.NE.AND P0, PT, R0, 0x17, PT ;  /* 0x000000170000780c */ /* 0x000fda0003f05270 */
[----:B------:R-:W-:Y:S05]  /*cce0*/  @!P0 BRA `(.L_x_1485) ;  /* 0x0000000000908947 */ /* 0x000fea0003800000 */
[----:B------:R-:W-:-:S13]  /*ccf0*/  ISETP.NE.AND P0, PT, R0, 0x18, PT ;  /* 0x000000180000780c */ /* 0x000fda0003f05270 */
[----:B------:R-:W-:Y:S05]  /*cd00*/  @!P0 BRA `(.L_x_1486) ;  /* 0x0000000000448947 */ /* 0x000fea0003800000 */
.L_x_1463:
[----:B------:R-:W-:Y:S01]  /*cd10*/  MOV R0, 0x0 ;  /* 0x0000000000007802 */ /* 0x000fe20000000f00 */
[----:B------:R-:W0:Y:S01]  /*cd20*/  LDCU.64 UR4, c[0x4][0x128] ;  /* 0x01002500ff0477ac */ /* 0x000e220008000a00 */
[----:B------:R-:W-:Y:S02]  /*cd30*/  IMAD.MOV.U32 R8, RZ, RZ, 0x65 ;  /* 0x00000065ff087424 */ /* 0x000fe400078e00ff */
[----:B------:R1:W2:Y:S01]  /*cd40*/  LDC.64 R2, c[0x4][R0] ;  /* 0x0100000000027b82 */ /* 0x0002a20000000a00 */
[----:B------:R-:W3:Y:S01]  /*cd50*/  LDCU.64 UR6, c[0x4][0x130] ;  /* 0x01002600ff0677ac */ /* 0x000ee20008000a00 */
[----:B------:R-:W-:Y:S02]  /*cd60*/  IMAD.MOV.U32 R12, RZ, RZ, 0x1 ;  /* 0x00000001ff0c7424 */ /* 0x000fe400078e00ff */
[----:B------:R-:W-:Y:S01]  /*cd70*/  IMAD.MOV.U32 R13, RZ, RZ, RZ ;  /* 0x000000ffff0d7224 */ /* 0x000fe200078e00ff */
[----:B------:R-:W5:Y:S01]  /*cd80*/  LDCU.64 UR8, c[0x4][0x40] ;  /* 0x01000800ff0877ac */ /* 0x000f620008000a00 */
[----:B0-----:R-:W-:-:S02]  /*cd90*/  IMAD.U32 R4, RZ, RZ, UR4 ;  /* 0x00000004ff047e24 */ /* 0x001fc4000f8e00ff */
[----:B------:R-:W-:Y:S02]  /*cda0*/  IMAD.U32 R5, RZ, RZ, UR5 ;  /* 0x00000005ff057e24 */ /* 0x000fe4000f8e00ff */
[----:B---3--:R-:W-:Y:S02]  /*cdb0*/  IMAD.U32 R6, RZ, RZ, UR6 ;  /* 0x00000006ff067e24 */ /* 0x008fe4000f8e00ff */
[----:B------:R-:W-:Y:S02]  /*cdc0*/  IMAD.U32 R7, RZ, RZ, UR7 ;  /* 0x00000007ff077e24 */ /* 0x000fe4000f8e00ff */
[----:B-----5:R-:W-:Y:S02]  /*cdd0*/  IMAD.U32 R10, RZ, RZ, UR8 ;  /* 0x00000008ff0a7e24 */ /* 0x020fe4000f8e00ff */
[----:B-1----:R-:W-:-:S07]  /*cde0*/  IMAD.U32 R11, RZ, RZ, UR9 ;  /* 0x00000009ff0b7e24 */ /* 0x002fce000f8e00ff */
[----:B------:R-:W-:-:S07]  /*cdf0*/  LEPC R20, `(.L_x_1487) ;  /* 0x000000001014794e */ /* 0x000fce0000000000 */
[----:B--2-4-:R-:W-:Y:S05]  /*ce00*/  CALL.ABS.NOINC R2 ;  /* 0x0000000002007343 */ /* 0x014fea0003c00000 */
.L_x_1487:
[----:B------:R-:W-:Y:S05]  /*ce10*/  EXIT ;  /* 0x000000000000794d */ /* 0x000fea0003800000 */
.L_x_1486:
        /* <DEDUP_REMOVED lines=13> */
.L_x_1489:
[----:B------:R-:W-:Y:S05]  /*cef0*/  BSYNC.RECONVERGENT B0 ;  /* 0x0000000000007941 */ /* 0x000fea0003800200 */
.L_x_1488:
[----:B------:R-:W-:-:S05]  /*cf00*/  LOP3.LUT R5, R0, 0x80, R5, 0xf8, !PT ;  /* 0x0000008000057812 */ /* 0x000fca00078ef805 */
[----:B------:R-:W-:Y:S01]  /*cf10*/  STG.E.U8 desc[UR36][R2.64], R5 ;  /* 0x0000000502007986 */ /* 0x000fe2000c101124 */
[----:B------:R-:W-:Y:S05]  /*cf20*/  EXIT ;  /* 0x000000000000794d */ /* 0x000fea0003800000 */
.L_x_1485:
        /* <DEDUP_REMOVED lines=12> */
.L_x_1491:
[----:B------:R-:W-:Y:S01]  /*cff0*/  IMAD.MOV.U32 R0, RZ, RZ, 0x7f ;  /* 0x0000007fff007424 */ /* 0x000fe200078e00ff */
[----:B------:R-:W-:-:S04]  /*d000*/  ISETP.GT.U32.AND P0, PT, R4, 0x7f800000, PT ;  /* 0x7f8000000400780c */ /* 0x000fc80003f04070 */
[----:B------:R-:W-:-:S09]  /*d010*/  SEL R0, R0, 0x7c, P0 ;  /* 0x0000007c00007807 */ /* 0x000fd20000000000 */
.L_x_1492:
[----:B------:R-:W-:Y:S05]  /*d020*/  BSYNC.RECONVERGENT B0 ;  /* 0x0000000000007941 */ /* 0x000fea0003800200 */
.L_x_1490:
[----:B------:R-:W-:-:S04]  /*d030*/  SHF.R.U32.HI R5, RZ, 0x18, R5 ;  /* 0x00000018ff057819 */ /* 0x000fc80000011605 */
[----:B------:R-:W-:-:S05]  /*d040*/  LOP3.LUT R5, R0, 0x80, R5, 0xf8, !PT ;  /* 0x0000008000057812 */ /* 0x000fca00078ef805 */
[----:B------:R-:W-:Y:S01]  /*d050*/  STG.E.U8 desc[UR36][R2.64], R5 ;  /* 0x0000000502007986 */ /* 0x000fe2000c101124 */
[----:B------:R-:W-:Y:S05]  /*d060*/  EXIT ;  /* 0x000000000000794d */ /* 0x000fea0003800000 */
.L_x_1484:
[----:B----4-:R-:W-:Y:S01]  /*d070*/  STG.E.U16 desc[UR36][R2.64], R19 ;  /* 0x0000001302007986 */ /* 0x010fe2000c101524 */
[----:B------:R-:W-:Y:S05]  /*d080*/  EXIT ;  /* 0x000000000000794d */ /* 0x000fea0003800000 */
.L_x_1493:
        /* <DEDUP_REMOVED lines=15> */
.L_x_16827:


//--------------------- .text._ZN2at6native18elementwise_kernelILi128ELi4EZNS0_22gpu_kernel_impl_nocastINS0_13BinaryFunctorIN3c108BFloat16ES5_S5_ZZZNS0_17hypot_kernel_cudaERNS_18TensorIteratorBaseEENKUlvE_clEvENKUlvE2_clEvEUlS5_S5_E_EEEEvS7_RKT_EUliE_EEviT1_ --------------------------
	.section	.text._ZN2at6native18elementwise_kernelILi128ELi4EZNS0_22gpu_kernel_impl_nocastINS0_13BinaryFunctorIN3c108BFloat16ES5_S5_ZZZNS0_17hypot_kernel_cudaERNS_18TensorIteratorBaseEENKUlvE_clEvENKUlvE2_clEvEUlS5_S5_E_EEEEvS7_RKT_EUliE_EEviT1_,"ax",@progbits
	.align	128
        .global         _ZN2at6native18elementwise_kernelILi128ELi4EZNS0_22gpu_kernel_impl_nocastINS0_13BinaryFunctorIN3c108BFloat16ES5_S5_ZZZNS0_17hypot_kernel_cudaERNS_18TensorIteratorBaseEENKUlvE_clEvENKUlvE2_clEvEUlS5_S5_E_EEEEvS7_RKT_EUliE_EEviT1_
        .type           _ZN2at6native18elementwise_kernelILi128ELi4EZNS0_22gpu_kernel_impl_nocastINS0_13BinaryFunctorIN3c108BFloat16ES5_S5_ZZZNS0_17hypot_kernel_cudaERNS_18TensorIteratorBaseEENKUlvE_clEvENKUlvE2_clEvEUlS5_S5_E_EEEEvS7_RKT_EUliE_EEviT1_,@function
        .size           _ZN2at6native18elementwise_kernelILi128ELi4EZNS0_22gpu_kernel_impl_nocastINS0_13BinaryFunctorIN3c108BFloat16ES5_S5_ZZZNS0_17hypot_kernel_cudaERNS_18TensorIteratorBaseEENKUlvE_clEvENKUlvE2_clEvEUlS5_S5_E_EEEEvS7_RKT_EUliE_EEviT1_,(.L_x_16828 - _ZN2at6native18elementwise_kernelILi128ELi4EZNS0_22gpu_kernel_impl_nocastINS0_13BinaryFunctorIN3c108BFloat16ES5_S5_ZZZNS0_17hypot_kernel_cudaERNS_18TensorIteratorBaseEENKUlvE_clEvENKUlvE2_clEvEUlS5_S5_E_EEEEvS7_RKT_EUliE_EEviT1_)
        .other          _ZN2at6native18elementwise_kernelILi128ELi4EZNS0_22gpu_kernel_impl_nocastINS0_13BinaryFunctorIN3c108BFloat16ES5_S5_ZZZNS0_17hypot_kernel_cudaERNS_18TensorIteratorBaseEENKUlvE_clEvENKUlvE2_clEvEUlS5_S5_E_EEEEvS7_RKT_EUliE_EEviT1_,@"STO_CUDA_ENTRY STV_DEFAULT"
_ZN2at6native18elementwise_kernelILi128ELi4EZNS0_22gpu_kernel_impl_nocastINS0_13BinaryFunctorIN3c108BFloat16ES5_S5_ZZZNS0_17hypot_kernel_cudaERNS_18TensorIteratorBaseEENKUlvE_clEvENKUlvE2_clEvEUlS5_S5_E_EEEEvS7_RKT_EUliE_EEviT1_:
.text._ZN2at6native18elementwise_kernelILi128ELi4EZNS0_22gpu_kernel_impl_nocastINS0_13BinaryFunctorIN3c108BFloat16ES5_S5_ZZZNS0_17hypot_kernel_cudaERNS_18TensorIteratorBaseEENKUlvE_clEvENKUlvE2_clEvEUlS5_S5_E_EEEEvS7_RKT_EUliE_EEviT1_:
[----:B------:R-:W-:Y:S08]  /*0000*/  LDC R1, c[0x0][0x37c] ;  /* 0x0000df00ff017b82 */ /* 0x000ff00000000800 */
[----:B------:R-:W0:Y:S01]  /*0010*/  LDC R2, c[0x0][0x388] ;  /* 0x0000e200ff027b82 */ /* 0x000e220000000800 */
[----:B------:R-:W1:Y:S01]  /*0020*/  S2R R3, SR_TID.X ;  /* 0x0000000000037919 */ /* 0x000e620000002100 */
[----:B------:R-:W2:Y:S06]  /*0030*/  LDCU.64 UR6, c[0x0][0x358] ;  /* 0x00006b00ff0677ac */ /* 0x000eac0008000a00 */
[----:B------:R-:W3:Y:S01]  /*0040*/  S2UR UR4, SR_CTAID.X ;  /* 0x00000000000479c3 */ /* 0x000ee20000002500 */
[----:B0-----:R-:W-:Y:S01]  /*0050*/  ISETP.NE.AND P0, PT, R2, RZ, PT ;  /* 0x000000ff0200720c */ /* 0x001fe20003f05270 */
[----:B---3--:R-:W-:-:S06]  /*0060*/  USHF.L.U32 UR4, UR4, 0x9, URZ ;  /* 0x0000000904047899 */ /* 0x008fcc00080006ff */
[----:B-1----:R-:W-:-:S06]  /*0070*/  LOP3.LUT R3, R3, UR4, RZ, 0xfc, !PT ;  /* 0x0000000403037c12 */ /* 0x002fcc000f8efcff */
[----:B--2---:R-:W-:Y:S05]  /*0080*/  @P0 BRA `(.L_x_1494) ;  /* 0x0000000400e00947 */ /* 0x004fea0003800000 */
[----:B------:R-:W0:Y:S01]  /*0090*/  LDCU UR4, c[0x0][0x380] ;  /* 0x00007000ff0477ac */ /* 0x000e220008000800 */
[----:B------:R-:W-:Y:S04]  /*00a0*/  BSSY.RECONVERGENT B0, `(.L_x_1495) ;  /* 0x0000059000007945 */ /* 0x000fe80003800200 */
[----:B------:R-:W-:Y:S01]  /*00b0*/  BSSY.RELIABLE B1, `(.L_x_1496) ;  /* 0x000003d000017945 */ /* 0x000fe20003800100 */
[----:B0-----:R-:W-:-:S13]  /*00c0*/  ISETP.GE.AND P0, PT, R3, UR4, PT ;  /* 0x0000000403007c0c */ /* 0x001fda000bf06270 */
[----:B------:R-:W-:Y:S05]  /*00d0*/  @P0 BRA `(.L_x_1497) ;  /* 0x0000000000dc0947 */ /* 0x000fea0003800000 */
[----:B------:R-:W0:Y:S08]  /*00e0*/  LDC.64 R4, c[0x0][0x5f0] ;  /* 0x00017c00ff047b82 */ /* 0x000e300000000a00 */
[----:B------:R-:W1:Y:S01]  /*00f0*/  LDC.64 R6, c[0x0][0x5f8] ;  /* 0x00017e00ff067b82 */ /* 0x000e620000000a00 */
[----:B0-----:R-:W2:Y:S04]  /*0100*/  LDG.E.U16 R4, desc[UR6][R4.64] ;  /* 0x0000000604047981 */ /* 0x001ea8000c1e1500 */
[----:B-1----:R-:W3:Y:S01]  /*0110*/  LDG.E.U16 R6, desc[UR6][R6.64] ;  /* 0x0000000606067981 */ /* 0x002ee2000c1e1500 */
[----:B------:R-:W-:-:S02]  /*0120*/  IADD3 R3, PT, PT, R3, 0x80, RZ ;  /* 0x0000008003037810 */ /* 0x000fc40007ffe0ff */
[----:B--2---:R-:W-:Y:S02]  /*0130*/  SHF.L.U32 R0, R4, 0x10, RZ ;  /* 0x0000001004007819 */ /* 0x004fe400000006ff */
[----:B------:R-:W0:Y:S03]  /*0140*/  LDC.64 R4, c[0x0][0x5e8] ;  /* 0x00017a00ff047b82 */ /* 0x000e260000000a00 */
[----:B------:R-:W-:Y:S01]  /*0150*/  FADD.FTZ R0, |R0|, -RZ ;  /* 0x800000ff00007221 */ /* 0x000fe20000010200 */
[----:B---3--:R-:W-:-:S05]  /*0160*/  SHF.L.U32 R2, R6, 0x10, RZ ;  /* 0x0000001006027819 */ /* 0x008fca00000006ff */
        /* <DEDUP_REMOVED lines=20> */
[----:B0-----:R-:W0:Y:S08]  /*02b0*/  LDC.64 R4, c[0x0][0x5f0] ;  /* 0x00017c00ff047b82 */ /* 0x001e300000000a00 */
        /* <DEDUP_REMOVED lines=24> */
[----:B0-----:R0:W-:Y:S02]  /*0440*/  STG.E.U16 desc[UR6][R4.64], R2 ;  /* 0x0000000204007986 */ /* 0x0011e4000c101506 */
.L_x_1497:
[----:B------:R-:W-:-:S13]  /*0450*/  ISETP.GE.AND P0, PT, R3, UR4, PT ;  /* 0x0000000403007c0c */ /* 0x000fda000bf06270 */
[----:B------:R-:W-:Y:S05]  /*0460*/  @P0 BREAK.RELIABLE B1 ;  /* 0x0000000000010942 */ /* 0x000fea0003800100 */
[----:B------:R-:W-:Y:S05]  /*0470*/  @P0 BRA `(.L_x_1498) ;  /* 0x00000000006c0947 */ /* 0x000fea0003800000 */
[----:B------:R-:W-:Y:S05]  /*0480*/  BSYNC.RELIABLE B1 ;  /* 0x0000000000017941 */ /* 0x000fea0003800100 */
.L_x_1496:
        /* <DEDUP_REMOVED lines=26> */
.L_x_1498:
[----:B------:R-:W-:Y:S05]  /*0630*/  BSYNC.RECONVERGENT B0 ;  /* 0x0000000000007941 */ /* 0x000fea0003800200 */
.L_x_1495:
[----:B------:R-:W-:Y:S05]  /*0640*/  WARPSYNC.ALL ;  /* 0x0000000000007948 */ /* 0x000fea0003800000 */
[----:B------:R-:W-:-:S13]  /*0650*/  ISETP.GE.AND P0, PT, R3, UR4, PT ;  /* 0x0000000403007c0c */ /* 0x000fda000bf06270 */
[----:B------:R-:W-:Y:S05]  /*0660*/  @P0 EXIT ;  /* 0x000000000000094d */ /* 0x000fea0003800000 */
[----:B01----:R-:W0:Y:S08]  /*0670*/  LDC.64 R2, c[0x0][0x5f0] ;  /* 0x00017c00ff027b82 */ /* 0x003e300000000a00 */
[----:B------:R-:W1:Y:S01]  /*0680*/  LDC.64 R4, c[0x0][0x5f8] ;  /* 0x00017e00ff047b82 */ /* 0x000e620000000a00 */
[----:B0-----:R-:W2:Y:S04]  /*0690*/  LDG.E.U16 R2, desc[UR6][R2.64] ;  /* 0x0000000602027981 */ /* 0x001ea8000c1e1500 */
[----:B-1----:R-:W3:Y:S01]  /*06a0*/  LDG.E.U16 R4, desc[UR6][R4.64] ;  /* 0x0000000604047981 */ /* 0x002ee2000c1e1500 */
[----:B--2---:R-:W-:-:S05]  /*06b0*/  SHF.L.U32 R0, R2, 0x10, RZ ;  /* 0x0000001002007819 */ /* 0x004fca00000006ff */
        /* <DEDUP_REMOVED lines=12> */
[----:B------:R-:W-:Y:S02]  /*0780*/  FFMA.FTZ R7, R7, R7, R2 ;  /* 0x0000000707077223 */ /* 0x000fe40000010002 */
[----:B------:R-:W0:Y:S04]  /*0790*/  LDC.64 R2, c[0x0][0x5e8] ;  /* 0x00017a00ff027b82 */ /* 0x000e280000000a00 */
[----:B------:R-:W1:Y:S02]  /*07a0*/  MUFU.SQRT R7, R7 ;  /* 0x0000000700077308 */ /* 0x000e640000002000 */
[----:B-1----:R-:W-:Y:S01]  /*07b0*/  @P0 FMUL.FTZ R6, R7, R8 ;  /* 0x0000000807060220 */ /* 0x002fe20000410000 */
[----:B------:R-:W-:-:S04]  /*07c0*/  FSETP.NEU.FTZ.AND P0, PT, R0, +INF , PT ;  /* 0x7f8000000000780b */ /* 0x000fc80003f1d000 */
[----:B------:R-:W-:-:S04]  /*07d0*/  FSEL R6, R6, +INF , P0 ;  /* 0x7f80000006067808 */ /* 0x000fc80000000000 */
[----:B------:R-:W-:-:S05]  /*07e0*/  F2FP.BF16.F32.PACK_AB R6, RZ, R6 ;  /* 0x00000006ff06723e */ /* 0x000fca00000010ff */
[----:B0-----:R-:W-:Y:S01]  /*07f0*/  STG.E.U16 desc[UR6][R2.64], R6 ;  /* 0x0000000602007986 */ /* 0x001fe2000c101506 */
[----:B------:R-:W-:Y:S05]  /*0800*/  EXIT ;  /* 0x000000000000794d */ /* 0x000fea0003800000 */
.L_x_1494:
        /* <DEDUP_REMOVED lines=14> */
[----:B0-----:R-:W-:Y:S01]  /*08f0*/  IMAD.HI.U32 R8, R3, UR8, R4 ;  /* 0x0000000803087c27 */ /* 0x001fe2000f8e0004 */
[----:B------:R-:W0:Y:S04]  /*0900*/  LDCU UR8, c[0x0][0x4c0] ;  /* 0x00009800ff0877ac */ /* 0x000e280008000800 */
[----:B------:R-:W-:-:S04]  /*0910*/  SHF.R.U32.HI R9, RZ, UR9, R8 ;  /* 0x00000009ff097c19 */ /* 0x000fc80008011608 */
[----:B------:R-:W-:-:S05]  /*0920*/  IADD3 R4, PT, PT, -R9, RZ, RZ ;  /* 0x000000ff09047210 */ /* 0x000fca0007ffe1ff */
[----:B-1----:R-:W-:-:S04]  /*0930*/  IMAD R4, R4, UR5, R3 ;  /* 0x0000000504047c24 */ /* 0x002fc8000f8e0203 */
[C---:B--2---:R-:W-:Y:S02]  /*0940*/  IMAD R5, R4.reuse, UR10, RZ ;  /* 0x0000000a04057c24 */ /* 0x044fe4000f8e02ff */
[C---:B------:R-:W-:Y:S02]  /*0950*/  IMAD R6, R4.reuse, UR11, RZ ;  /* 0x0000000b04067c24 */ /* 0x040fe4000f8e02ff */
[----:B0-----:R-:W-:Y:S01]  /*0960*/  IMAD R4, R4, UR8, RZ ;  /* 0x0000000804047c24 */ /* 0x001fe2000f8e02ff */
[----:B------:R-:W-:Y:S06]  /*0970*/  @!P0 BRA `(.L_x_1502) ;  /* 0x0000001400348947 */ /* 0x000fec0003800000 */
[----:B------:R-:W0:Y:S01]  /*0980*/  LDCU.64 UR8, c[0x0][0x398] ;  /* 0x00007300ff0877ac */ /* 0x000e220008000a00 */
[----:B------:R-:W-:Y:S02]  /*0990*/  MOV R8, RZ ;  /* 0x000000ff00087202 */ /* 0x000fe40000000f00 */
[----:B------:R-:W-:Y:S01]  /*09a0*/  ISETP.NE.AND P0, PT, R0, 0x2, PT ;  /* 0x000000020000780c */ /* 0x000fe20003f05270 */
[----:B------:R-:W1:Y:S01]  /*09b0*/  LDCU UR5, c[0x0][0x3a0] ;  /* 0x00007400ff0577ac */ /* 0x000e620008000800 */
[----:B------:R-:W2:Y:S01]  /*09c0*/  LDCU UR10, c[0x0][0x4c4] ;  /* 0x00009880ff0a77ac */ /* 0x000ea20008000800 */
[----:B------:R-:W3:Y:S01]  /*09d0*/  LDCU.64 UR12, c[0x0][0x4c8] ;  /* 0x00009900ff0c77ac */ /* 0x000ee20008000a00 */
[----:B0-----:R-:W-:-:S05]  /*09e0*/  IMAD.HI.U32 R10, R9, UR9, R8 ;  /* 0x00000009090a7c27 */ /* 0x001fca000f8e0008 */
[----:B-1----:R-:W-:-:S04]  /*09f0*/  SHF.R.U32.HI R11, RZ, UR5, R10 ;  /* 0x00000005ff0b7c19 */ /* 0x002fc8000801160a */
[----:B------:R-:W-:-:S05]  /*0a00*/  IADD3 R7, PT, PT, -R11, RZ, RZ ;  /* 0x000000ff0b077210 */ /* 0x000fca0007ffe1ff */
[----:B------:R-:W-:-:S04]  /*0a10*/  IMAD R9, R7, UR8, R9 ;  /* 0x0000000807097c24 */ /* 0x000fc8000f8e0209 */
[C---:B--2---:R-:W-:Y:S02]  /*0a20*/  IMAD R5, R9.reuse, UR10, R5 ;  /* 0x0000000a09057c24 */ /* 0x044fe4000f8e0205 */
[C---:B---3--:R-:W-:Y:S02]  /*0a30*/  IMAD R6, R9.reuse, UR12, R6 ;  /* 0x0000000c09067c24 */ /* 0x048fe4000f8e0206 */
[----:B------:R-:W-:Y:S01]  /*0a40*/  IMAD R4, R9, UR13, R4 ;  /* 0x0000000d09047c24 */ /* 0x000fe2000f8e0204 */
[----:B------:R-:W-:Y:S06]  /*0a50*/  @!P0 BRA `(.L_x_1502) ;  /* 0x0000001000fc8947 */ /* 0x000fec0003800000 */
[----:B------:R-:W0:Y:S01]  /*0a60*/  LDCU.64 UR8, c[0x0][0x3a8] ;  /* 0x00007500ff0877ac */ /* 0x000e220008000a00 */
[----:B------:R-:W-:Y:S01]  /*0a70*/  HFMA2 R10, -RZ, RZ, 0, 0 ;  /* 0x00000000ff0a7431 */ /* 0x000fe200000001ff */
[----:B------:R-:W-:Y:S01]  /*0a80*/  ISETP.NE.AND P0, PT, R0, 0x3, PT ;  /* 0x000000030000780c */ /* 0x000fe20003f05270 */
[----:B------:R-:W1:Y:S01]  /*0a90*/  LDCU UR5, c[0x0][0x3a4] ;  /* 0x00007480ff0577ac */ /* 0x000e620008000800 */
[----:B------:R-:W2:Y:S02]  /*0aa0*/  LDCU.64 UR10, c[0x0][0x4d0] ;  /* 0x00009a00ff0a77ac */ /* 0x000ea40008000a00 */
        /* <DEDUP_REMOVED lines=24> */
[----:B------:R-:W-:Y:S02]  /*0c30*/  MOV R10, RZ ;  /* 0x000000ff000a7202 */ /* 0x000fe40000000f00 */
[----:B------:R-:W-:Y:S01]  /*0c40*/  ISETP.NE.AND P0, PT, R0, 0x5, PT ;  /* 0x000000050000780c */ /* 0x000fe20003f05270 */
[----:B------:R-:W1:Y:S01]  /*0c50*/  LDCU UR5, c[0x0][0x3bc] ;  /* 0x00007780ff0577ac */ /* 0x000e620008000800 */
[----:B------:R-:W2:Y:S01]  /*0c60*/  LDCU.64 UR10, c[0x0][0x4e8] ;  /* 0x00009d00ff0a77ac */ /* 0x000ea20008000a00 */
        /* <DEDUP_REMOVED lines=10> */
[----:B------:R-:W-:Y:S01]  /*0d10*/  HFMA2 R8, -RZ, RZ, 0, 0 ;  /* 0x00000000ff087431 */ /* 0x000fe200000001ff */
        /* <DEDUP_REMOVED lines=250> */
[----:B------:R-:W-:Y:S01]  /*1cc0*/  ISETP.NE.AND P0, PT, R0, 0x18, PT ;  /* 0x000000180000780c */ /* 0x000fe20003f05270 */
[----:B------:R-:W0:Y:S01]  /*1cd0*/  LDCU.64 UR8, c[0x0][0x4a0] ;  /* 0x00009400ff0877ac */ /* 0x000e220008000a00 */
[----:B------:R-:W-:Y:S01]  /*1ce0*/  HFMA2 R8, -RZ, RZ, 0, 0 ;  /* 0x00000000ff087431 */ /* 0x000fe200000001ff */
[----:B------:R-:W1:Y:S01]  /*1cf0*/  LDCU UR5, c[0x0][0x4a8] ;  /* 0x00009500ff0577ac */ /* 0x000e620008000800 */
[----:B------:R-:W2:Y:S09]  /*1d00*/  LDCU.64 UR10, c[0x0][0x5d0] ;  /* 0x0000ba00ff0a77ac */ /* 0x000eb20008000a00 */
[----:B------:R-:W3:Y:S01]  /*1d10*/  @P0 LDC.64 R14, c[0x0][0x4b0] ;  /* 0x00012c00ff0e0b82 */ /* 0x000ee20000000a00 */
[----:B0-----:R-:W-:Y:S01]  /*1d20*/  IMAD.HI.U32 R12, R9, UR9, R8 ;  /* 0x00000009090c7c27 */ /* 0x001fe2000f8e0008 */
[----:B------:R-:W0:Y:S06]  /*1d30*/  LDCU UR9, c[0x0][0x5cc] ;  /* 0x0000b980ff0977ac */ /* 0x000e2c0008000800 */
[----:B------:R-:W4:Y:S01]  /*1d40*/  @P0 LDC R17, c[0x0][0x4ac] ;  /* 0x00012b00ff110b82 */ /* 0x000f220000000800 */
[----:B-1----:R-:W-:-:S02]  /*1d50*/  SHF.R.U32.HI R13, RZ, UR5, R12 ;  /* 0x00000005ff0d7c19 */ /* 0x002fc4000801160c */
[----:B------:R-:W-:Y:S02]  /*1d60*/  @P0 MOV R12, RZ ;  /* 0x000000ff000c0202 */ /* 0x000fe40000000f00 */
[----:B------:R-:W-:-:S03]  /*1d70*/  IADD3 R7, PT, PT, -R13, RZ, RZ ;  /* 0x000000ff0d077210 */ /* 0x000fc60007ffe1ff */
[----:B------:R-:W1:Y:S02]  /*1d80*/  @P0 LDC.64 R10, c[0x0][0x5d8] ;  /* 0x00017600ff0a0b82 */ /* 0x000e640000000a00 */
[----:B------:R-:W-:-:S06]  /*1d90*/  IMAD R9, R7, UR8, R9 ;  /* 0x0000000807097c24 */ /* 0x000fcc000f8e0209 */
[----:B------:R-:W5:Y:S01]  /*1da0*/  @P0 LDC R16, c[0x0][0x5e0] ;  /* 0x00017800ff100b82 */ /* 0x000f620000000800 */
[----:B---3--:R-:W-:-:S04]  /*1db0*/  @P0 IMAD.HI.U32 R8, R13, R14, R12 ;  /* 0x0000000e0d080227 */ /* 0x008fc800078e000c */
[C---:B0-----:R-:W-:Y:S01]  /*1dc0*/  IMAD R5, R9.reuse, UR9, R5 ;  /* 0x0000000909057c24 */ /* 0x041fe2000f8e0205 */
[----:B------:R-:W-:Y:S01]  /*1dd0*/  @P0 SHF.R.U32.HI R8, RZ, R15, R8 ;  /* 0x0000000fff080219 */ /* 0x000fe20000011608 */
[C---:B--2---:R-:W-:Y:S02]  /*1de0*/  IMAD R6, R9.reuse, UR10, R6 ;  /* 0x0000000a09067c24 */ /* 0x044fe4000f8e0206 */
[----:B------:R-:W-:Y:S01]  /*1df0*/  IMAD R4, R9, UR11, R4 ;  /* 0x0000000b09047c24 */ /* 0x000fe2000f8e0204 */
[----:B------:R-:W-:-:S05]  /*1e00*/  @P0 IADD3 R12, PT, PT, -R8, RZ, RZ ;  /* 0x000000ff080c0210 */ /* 0x000fca0007ffe1ff */
[----:B----4-:R-:W-:-:S04]  /*1e10*/  @P0 IMAD R13, R12, R17, R13 ;  /* 0x000000110c0d0224 */ /* 0x010fc800078e020d */
[C---:B-1----:R-:W-:Y:S02]  /*1e20*/  @P0 IMAD R5, R13.reuse, R10, R5 ;  /* 0x0000000a0d050224 */ /* 0x042fe400078e0205 */
[C---:B------:R-:W-:Y:S02]  /*1e30*/  @P0 IMAD R6, R13.reuse, R11, R6 ;  /* 0x0000000b0d060224 */ /* 0x040fe400078e0206 */
[----:B-----5:R-:W-:-:S07]  /*1e40*/  @P0 IMAD R4, R13, R16, R4 ;  /* 0x000000100d040224 */ /* 0x020fce00078e0204 */
.L_x_1502:
[----:B------:R-:W0:Y:S02]  /*1e50*/  LDCU.128 UR8, c[0x0][0x5f0] ;  /* 0x0000be00ff0877ac */ /* 0x000e240008000c00 */
[----:B0-----:R-:W-:Y:S02]  /*1e60*/  IADD3 R6, P0, PT, R6, UR8, RZ ;  /* 0x0000000806067c10 */ /* 0x001fe4000ff1e0ff */
[----:B------:R-:W-:Y:S02]  /*1e70*/  IADD3 R8, P1, PT, R4, UR10, RZ ;  /* 0x0000000a04087c10 */ /* 0x000fe4000ff3e0ff */
[----:B------:R-:W-:Y:S01]  /*1e80*/  IADD3.X R7, PT, PT, RZ, UR9, RZ, P0, !PT ;  /* 0x00000009ff077c10 */ /* 0x000fe200087fe4ff */
[----:B------:R-:W0:Y:S01]  /*1e90*/  LDCU.64 UR8, c[0x0][0x5e8] ;  /* 0x0000bd00ff0877ac */ /* 0x000e220008000a00 */
[----:B------:R-:W-:-:S03]  /*1ea0*/  IADD3.X R9, PT, PT, RZ, UR11, RZ, P1, !PT ;  /* 0x0000000bff097c10 */ /* 0x000fc60008ffe4ff */
[----:B------:R-:W2:Y:S04]  /*1eb0*/  LDG.E.U16 R6, desc[UR6][R6.64] ;  /* 0x0000000606067981 */ /* 0x000ea8000c1e1500 */
[----:B------:R-:W3:Y:S01]  /*1ec0*/  LDG.E.U16 R8, desc[UR6][R8.64] ;  /* 0x0000000608087981 */ /* 0x000ee2000c1e1500 */
[----:B------:R-:W-:Y:S02]  /*1ed0*/  IADD3 R3, PT, PT, R3, 0x80, RZ ;  /* 0x0000008003037810 */ /* 0x000fe40007ffe0ff */
[----:B--2---:R-:W-:Y:S02]  /*1ee0*/  SHF.L.U32 R4, R6, 0x10, RZ ;  /* 0x0000001006047819 */ /* 0x004fe400000006ff */
[----:B---3--:R-:W-:-:S03]  /*1ef0*/  SHF.L.U32 R10, R8, 0x10, RZ ;  /* 0x00000010080a7819 */ /* 0x008fc600000006ff */
        /* <DEDUP_REMOVED lines=16> */
[----:B0-----:R-:W-:Y:S02]  /*2000*/  IADD3 R4, P0, PT, R5, UR8, RZ ;  /* 0x0000000805047c10 */ /* 0x001fe4000ff1e0ff */
[----:B------:R-:W-:Y:S02]  /*2010*/  F2FP.BF16.F32.PACK_AB R10, RZ, R10 ;  /* 0x0000000aff0a723e */ /* 0x000fe400000010ff */
[----:B------:R-:W-:Y:S02]  /*2020*/  IADD3.X R5, PT, PT, RZ, UR9, RZ, P0, !PT ;  /* 0x00000009ff057c10 */ /* 0x000fe400087fe4ff */
[----:B------:R-:W-:-:S03]  /*2030*/  ISETP.GE.AND P0, PT, R3, UR4, PT ;  /* 0x0000000403007c0c */ /* 0x000fc6000bf06270 */
[----:B------:R0:W-:Y:S10]  /*2040*/  STG.E.U16 desc[UR6][R4.64], R10 ;  /* 0x0000000a04007986 */ /* 0x0001f4000c101506 */
        /* <DEDUP_REMOVED lines=8> */
[----:B-1----:R-:W-:Y:S01]  /*20d0*/  IMAD.HI.U32 R8, R3, UR8, R4 ;  /* 0x0000000803087c27 */ /* 0x002fe2000f8e0004 */
[----:B------:R-:W1:Y:S04]  /*20e0*/  LDCU UR8, c[0x0][0x4c0] ;  /* 0x00009800ff0877ac */ /* 0x000e680008000800 */
[----:B------:R-:W-:-:S04]  /*20f0*/  SHF.R.U32.HI R9, RZ, UR9, R8 ;  /* 0x00000009ff097c19 */ /* 0x000fc80008011608 */
[----:B------:R-:W-:-:S05]  /*2100*/  IADD3 R4, PT, PT, -R9, RZ, RZ ;  /* 0x000000ff09047210 */ /* 0x000fca0007ffe1ff */
[----:B0-----:R-:W-:-:S04]  /*2110*/  IMAD R4, R4, UR5, R3 ;  /* 0x0000000504047c24 */ /* 0x001fc8000f8e0203 */
[C---:B--2---:R-:W-:Y:S02]  /*2120*/  IMAD R5, R4.reuse, UR10, RZ ;  /* 0x0000000a04057c24 */ /* 0x044fe4000f8e02ff */
[C---:B------:R-:W-:Y:S02]  /*2130*/  IMAD R6, R4.reuse, UR11, RZ ;  /* 0x0000000b04067c24 */ /* 0x040fe4000f8e02ff */
[----:B-1----:R-:W-:Y:S01]  /*2140*/  IMAD R4, R4, UR8, RZ ;  /* 0x0000000804047c24 */ /* 0x002fe2000f8e02ff */
        /* <DEDUP_REMOVED lines=334> */
.L_x_1504:
        /* <DEDUP_REMOVED lines=29> */
[----:B------:R-:W-:-:S05]  /*3800*/  IADD3.X R5, PT, PT, RZ, UR9, RZ, P0, !PT ;  /* 0x00000009ff057c10 */ /* 0x000fca00087fe4ff */
[----:B------:R0:W-:Y:S04]  /*3810*/  STG.E.U16 desc[UR6][R4.64], R10 ;  /* 0x0000000a04007986 */ /* 0x0001e8000c101506 */
.L_x_1501:
[----:B------:R-:W-:-:S13]  /*3820*/  ISETP.GE.AND P0, PT, R3, UR4, PT ;  /* 0x0000000403007c0c */ /* 0x000fda000bf06270 */
[----:B------:R-:W-:Y:S05]  /*3830*/  @P0 BREAK.RELIABLE B1 ;  /* 0x0000000000010942 */ /* 0x000fea0003800100 */
[----:B------:R-:W-:Y:S05]  /*3840*/  @P0 BRA `(.L_x_1503) ;  /* 0x0000001400f00947 */ /* 0x000fea0003800000 */
[----:B------:R-:W-:Y:S05]  /*3850*/  BSYNC.RELIABLE B1 ;  /* 0x0000000000017941 */ /* 0x000fea0003800100 */
.L_x_1500:
        /* <DEDUP_REMOVED lines=348> */
.L_x_1505:
        /* <DEDUP_REMOVED lines=31> */
.L_x_1503:
[----:B------:R-:W-:Y:S05]  /*5010*/  BSYNC.RECONVERGENT B0 ;  /* 0x0000000000007941 */ /* 0x000fea0003800200 */
.L_x_1499:
        /* <DEDUP_REMOVED lines=9> */
[----:B--2---:R-:W-:Y:S01]  /*50b0*/  IMAD.HI.U32 R6, R3, UR4, R4 ;  /* 0x0000000403067c27 */ /* 0x004fe2000f8e0004 */
[----:B------:R-:W2:Y:S04]  /*50c0*/  LDCU UR4, c[0x0][0x4c0] ;  /* 0x00009800ff0477ac */ /* 0x000ea80008000800 */
[----:B------:R-:W-:-:S04]  /*50d0*/  SHF.R.U32.HI R7, RZ, UR5, R6 ;  /* 0x00000005ff077c19 */ /* 0x000fc80008011606 */
[----:B------:R-:W-:-:S05]  /*50e0*/  IADD3 R4, PT, PT, -R7, RZ, RZ ;  /* 0x000000ff07047210 */ /* 0x000fca0007ffe1ff */
[----:B0-----:R-:W-:-:S04]  /*50f0*/  IMAD R2, R4, UR8, R3 ;  /* 0x0000000804027c24 */ /* 0x001fc8000f8e0203 */
[C---:B-1----:R-:W-:Y:S02]  /*5100*/  IMAD R3, R2.reuse, UR10, RZ ;  /* 0x0000000a02037c24 */ /* 0x042fe4000f8e02ff */
[C---:B------:R-:W-:Y:S02]  /*5110*/  IMAD R4, R2.reuse, UR11, RZ ;  /* 0x0000000b02047c24 */ /* 0x040fe4000f8e02ff */
[----:B--2---:R-:W-:Y:S01]  /*5120*/  IMAD R2, R2, UR4, RZ ;  /* 0x0000000402027c24 */ /* 0x004fe2000f8e02ff */
        /* <DEDUP_REMOVED lines=313> */
[----:B------:R-:W2:Y:S09]  /*64c0*/  LDCU UR5, c[0x0][0x5cc] ;  /* 0x0000b980ff0577ac */ /* 0x000eb20008000800 */
[----:B------:R-:W3:Y:S01]  /*64d0*/  @P0 LDC.64 R12, c[0x0][0x4b0] ;  /* 0x00012c00ff0c0b82 */ /* 0x000ee20000000a00 */
[----:B------:R-:W4:Y:S01]  /*64e0*/  LDCU.64 UR10, c[0x0][0x5d0] ;  /* 0x0000ba00ff0a77ac */ /* 0x000f220008000a00 */
[----:B0-----:R-:W-:-:S06]  /*64f0*/  IMAD.HI.U32 R10, R7, UR9, R6 ;  /* 0x00000009070a7c27 */ /* 0x001fcc000f8e0006 */
[----:B------:R-:W0:Y:S01]  /*6500*/  @P0 LDC R15, c[0x0][0x4ac] ;  /* 0x00012b00ff0f0b82 */ /* 0x000e220000000800 */
[----:B-1----:R-:W-:Y:S02]  /*6510*/  SHF.R.U32.HI R11, RZ, UR4, R10 ;  /* 0x00000004ff0b7c19 */ /* 0x002fe4000801160a */
[----:B------:R-:W-:Y:S02]  /*6520*/  @P0 MOV R10, RZ ;  /* 0x000000ff000a0202 */ /* 0x000fe40000000f00 */
[----:B------:R-:W-:-:S03]  /*6530*/  IADD3 R5, PT, PT, -R11, RZ, RZ ;  /* 0x000000ff0b057210 */ /* 0x000fc60007ffe1ff */
[----:B------:R-:W1:Y:S02]  /*6540*/  @P0 LDC.64 R8, c[0x0][0x5d8] ;  /* 0x00017600ff080b82 */ /* 0x000e640000000a00 */
[----:B------:R-:W-:-:S06]  /*6550*/  IMAD R7, R5, UR8, R7 ;  /* 0x0000000805077c24 */ /* 0x000fcc000f8e0207 */
[----:B------:R-:W5:Y:S01]  /*6560*/  @P0 LDC R6, c[0x0][0x5e0] ;  /* 0x00017800ff060b82 */ /* 0x000f620000000800 */
[----:B---3--:R-:W-:-:S04]  /*6570*/  @P0 IMAD.HI.U32 R0, R11, R12, R10 ;  /* 0x0000000c0b000227 */ /* 0x008fc800078e000a */
[C---:B--2---:R-:W-:Y:S01]  /*6580*/  IMAD R3, R7.reuse, UR5, R3 ;  /* 0x0000000507037c24 */ /* 0x044fe2000f8e0203 */
[----:B------:R-:W-:Y:S01]  /*6590*/  @P0 SHF.R.U32.HI R0, RZ, R13, R0 ;  /* 0x0000000dff000219 */ /* 0x000fe20000011600 */
[C---:B----4-:R-:W-:Y:S02]  /*65a0*/  IMAD R4, R7.reuse, UR10, R4 ;  /* 0x0000000a07047c24 */ /* 0x050fe4000f8e0204 */
[----:B------:R-:W-:Y:S01]  /*65b0*/  IMAD R2, R7, UR11, R2 ;  /* 0x0000000b07027c24 */ /* 0x000fe2000f8e0202 */
[----:B------:R-:W-:-:S05]  /*65c0*/  @P0 IADD3 R10, PT, PT, -R0, RZ, RZ ;  /* 0x000000ff000a0210 */ /* 0x000fca0007ffe1ff */
[----:B0-----:R-:W-:-:S04]  /*65d0*/  @P0 IMAD R11, R15, R10, R11 ;  /* 0x0000000a0f0b0224 */ /* 0x001fc800078e020b */
[C---:B-1----:R-:W-:Y:S02]  /*65e0*/  @P0 IMAD R3, R11.reuse, R8, R3 ;  /* 0x000000080b030224 */ /* 0x042fe400078e0203 */
[C---:B------:R-:W-:Y:S02]  /*65f0*/  @P0 IMAD R4, R11.reuse, R9, R4 ;  /* 0x000000090b040224 */ /* 0x040fe400078e0204 */
[----:B-----5:R-:W-:-:S07]  /*6600*/  @P0 IMAD R2, R11, R6, R2 ;  /* 0x000000060b020224 */ /* 0x020fce00078e0202 */
.L_x_1506:
[----:B------:R-:W0:Y:S01]  /*6610*/  LDCU.128 UR8, c[0x0][0x5f0] ;  /* 0x0000be00ff0877ac */ /* 0x000e220008000c00 */
[----:B------:R-:W1:Y:S01]  /*6620*/  LDCU.64 UR4, c[0x0][0x5e8] ;  /* 0x0000bd00ff0477ac */ /* 0x000e620008000a00 */
[----:B0-----:R-:W-:Y:S02]  /*6630*/  IADD3 R4, P0, PT, R4, UR8, RZ ;  /* 0x0000000804047c10 */ /* 0x001fe4000ff1e0ff */
[----:B------:R-:W-:Y:S02]  /*6640*/  IADD3 R6, P1, PT, R2, UR10, RZ ;  /* 0x0000000a02067c10 */ /* 0x000fe4000ff3e0ff */
[----:B------:R-:W-:Y:S02]  /*6650*/  IADD3.X R5, PT, PT, RZ, UR9, RZ, P0, !PT ;  /* 0x00000009ff057c10 */ /* 0x000fe400087fe4ff */
[----:B------:R-:W-:-:S03]  /*6660*/  IADD3.X R7, PT, PT, RZ, UR11, RZ, P1, !PT ;  /* 0x0000000bff077c10 */ /* 0x000fc60008ffe4ff */
[----:B------:R-:W2:Y:S04]  /*6670*/  LDG.E.U16 R4, desc[UR6][R4.64] ;  /* 0x0000000604047981 */ /* 0x000ea8000c1e1500 */
[----:B------:R-:W3:Y:S01]  /*6680*/  LDG.E.U16 R6, desc[UR6][R6.64] ;  /* 0x0000000606067981 */ /* 0x000ee2000c1e1500 */
        /* <DEDUP_REMOVED lines=19> */
[----:B------:R-:W-:Y:S02]  /*67c0*/  F2FP.BF16.F32.PACK_AB R0, RZ, R0 ;  /* 0x00000000ff00723e */ /* 0x000fe400000010ff */
[----:B------:R-:W-:-:S05]  /*67d0*/  IADD3.X R3, PT, PT, RZ, UR5, RZ, P0, !PT ;  /* 0x00000005ff037c10 */ /* 0x000fca00087fe4ff */
[----:B------:R-:W-:Y:S01]  /*67e0*/  STG.E.U16 desc[UR6][R2.64], R0 ;  /* 0x0000000002007986 */ /* 0x000fe2000c101506 */
[----:B------:R-:W-:Y:S05]  /*67f0*/  EXIT ;  /* 0x000000000000794d */ /* 0x000fea0003800000 */
.L_x_1507:
        /* <DEDUP_REMOVED lines=16> */
.L_x_16828:


//--------------------- .text._ZN2at6native27unrolled_elementwise_kernelINS0_13BinaryFunctorIN3c108BFloat16ES4_S4_ZZZNS0_17hypot_kernel_cudaERNS_18TensorIteratorBaseEENKUlvE_clEvENKUlvE2_clEvEUlS4_S4_E_EESt5arrayIPcLm3EELi4E23TrivialOffsetCalculatorILi2EjESE_ILi1EjENS0_6memory15LoadWithoutCastENSH_16StoreWithoutCastEEEviT_T0_T2_T3_T4_T5_ --------------------------
	.section	.text._ZN2at6native27unrolled_elementwise_kernelINS0_13BinaryFunctorIN3c108BFloat16ES4_S4_ZZZNS0_17hypot_kernel_cudaERNS_18TensorIteratorBaseEENKUlvE_clEvENKUlvE2_clEvEUlS4_S4_E_EESt5arrayIPcLm3EELi4E23TrivialOffsetCalculatorILi2EjESE_ILi1EjENS0_6memory15LoadWithoutCastENSH_16StoreWithoutCastEEEviT_T0_T2_T3_T4_T5_,"ax",@progbits
	.align	128
        .global         _ZN2at6native27unrolled_elementwise_kernelINS0_13BinaryFunctorIN3c108BFloat16ES4_S4_ZZZNS0_17hypot_kernel_cudaERNS_18TensorIteratorBaseEENKUlvE_clEvENKUlvE2_clEvEUlS4_S4_E_EESt5arrayIPcLm3EELi4E23TrivialOffsetCalculatorILi2EjESE_ILi1EjENS0_6memory15LoadWithoutCastENSH_16StoreWithoutCastEEEviT_T0_T2_T3_T4_T5_
        .type           _ZN2at6native27unrolled_elementwise_kernelINS0_13BinaryFunctorIN3c108BFloat16ES4_S4_ZZZNS0_17hypot_kernel_cudaERNS_18TensorIteratorBaseEENKUlvE_clEvENKUlvE2_clEvEUlS4_S4_E_EESt5arrayIPcLm3EELi4E23TrivialOffsetCalculatorILi2EjESE_ILi1EjENS0_6memory15LoadWithoutCastENSH_16StoreWithoutCastEEEviT_T0_T2_T3_T4_T5_,@function
        .size           _ZN2at6native27unrolled_elementwise_kernelINS0_13BinaryFunctorIN3c108BFloat16ES4_S4_ZZZNS0_17hypot_kernel_cudaERNS_18TensorIteratorBaseEENKUlvE_clEvENKUlvE2_clEvEUlS4_S4_E_EESt5arrayIPcLm3EELi4E23TrivialOffsetCalculatorILi2EjESE_ILi1EjENS0_6memory15LoadWithoutCastENSH_16StoreWithoutCastEEEviT_T0_T2_T3_T4_T5_,(.L_x_16829 - _ZN2at6native27unrolled_elementwise_kernelINS0_13BinaryFunctorIN3c108BFloat16ES4_S4_ZZZNS0_17hypot_kernel_cudaERNS_18TensorIteratorBaseEENKUlvE_clEvENKUlvE2_clEvEUlS4_S4_E_EESt5arrayIPcLm3EELi4E23TrivialOffsetCalculatorILi2EjESE_ILi1EjENS0_6memory15LoadWithoutCastENSH_16StoreWithoutCastEEEviT_T0_T2_T3_T4_T5_)
        .other          _ZN2at6native27unrolled_elementwise_kernelINS0_13BinaryFunctorIN3c108BFloat16ES4_S4_ZZZNS0_17hypot_kernel_cudaERNS_18TensorIteratorBaseEENKUlvE_clEvENKUlvE2_clEvEUlS4_S4_E_EESt5arrayIPcLm3EELi4E23TrivialOffsetCalculatorILi2EjESE_ILi1EjENS0_6memory15LoadWithoutCastENSH_16StoreWithoutCastEEEviT_T0_T2_T3_T4_T5_,@"STO_CUDA_ENTRY STV_DEFAULT"
_ZN2at6native27unrolled_elementwise_kernelINS0_13BinaryFunctorIN3c108BFloat16ES4_S4_ZZZNS0_17hypot_kernel_cudaERNS_18TensorIteratorBaseEENKUlvE_clEvENKUlvE2_clEvEUlS4_S4_E_EESt5arrayIPcLm3EELi4E23TrivialOffsetCalculatorILi2EjESE_ILi1EjENS0_6memory15LoadWithoutCastENSH_16StoreWithoutCastEEEviT_T0_T2_T3_T4_T5_:
.text._ZN2at6native27unrolled_elementwise_kernelINS0_13BinaryFunctorIN3c108BFloat16ES4_S4_ZZZNS0_17hypot_kernel_cudaERNS_18TensorIteratorBaseEENKUlvE_clEvENKUlvE2_clEvEUlS4_S4_E_EESt5arrayIPcLm3EELi4E23TrivialOffsetCalculatorILi2EjESE_ILi1EjENS0_6memory15LoadWithoutCastENSH_16StoreWithoutCastEEEviT_T0_T2_T3_T4_T5_:
[----:B------:R-:W-:Y:S01]  /*0000*/  LDC R1, c[0x0][0x37c] ;  /* 0x0000df00ff017b82 */ /* 0x000fe20000000800 */
[----:B------:R-:W0:Y:S07]  /*0010*/  S2R R11, SR_CTAID.X ;  /* 0x00000000000b7919 */ /* 0x000e2e0000002500 */
[----:B------:R-:W0:Y:S01]  /*0020*/  LDC R0, c[0x0][0x380] ;  /* 0x0000e000ff007b82 */ /* 0x000e220000000800 */
[----:B------:R-:W1:Y:S01]  /*0030*/  LDCU.64 UR4, c[0x0][0x358] ;  /* 0x00006b00ff0477ac */ /* 0x000e620008000a00 */
[----:B------:R-:W2:Y:S06]  /*0040*/  S2R R10, SR_TID.X ;  /* 0x00000000000a7919 */ /* 0x000eac0000002100 */
[----:B------:R-:W3:Y:S08]  /*0050*/  LDC.64 R18, c[0x0][0x390] ;  /* 0x0000e400ff127b82 */ /* 0x000ef00000000a00 */
[----:B------:R-:W4:Y:S08]  /*0060*/  LDC.64 R4, c[0x0][0x390] ;  /* 0x0000e400ff047b82 */ /* 0x000f300000000a00 */
[----:B------:R-:W4:Y:S01]  /*0070*/  LDC.64 R6, c[0x0][0x398] ;  /* 0x0000e600ff067b82 */ /* 0x000f220000000a00 */
[--C-:B0-----:R-:W-:Y:S01]  /*0080*/  IMAD R9, R11, -0x200, R0.reuse ;  /* 0xfffffe000b097824 */ /* 0x101fe200078e0200 */
[----:B------:R-:W-:-:S06]  /*0090*/  PRMT R0, RZ, 0x7610, R0 ;  /* 0x00007610ff007816 */ /* 0x000fcc0000000000 */
[----:B------:R-:W0:Y:S01]  /*00a0*/  LDC.64 R14, c[0x0][0x390] ;  /* 0x0000e400ff0e7b82 */ /* 0x000e220000000a00 */
[----:B--2---:R-:W-:Y:S01]  /*00b0*/  IMAD.MOV.U32 R8, RZ, RZ, R10 ;  /* 0x000000ffff087224 */ /* 0x004fe200078e000a */
[----:B------:R-:W-:-:S06]  /*00c0*/  ISETP.GE.AND P0, PT, R10, R9, PT ;  /* 0x000000090a00720c */ /* 0x000fcc0003f06270 */
[----:B------:R-:W2:Y:S07]  /*00d0*/  LDC.64 R12, c[0x0][0x398] ;  /* 0x0000e600ff0c7b82 */ /* 0x000eae0000000a00 */
[----:B------:R-:W-:Y:S01]  /*00e0*/  @!P0 VIADD R10, R8, 0x80 ;  /* 0x00000080080a8836 */ /* 0x000fe20000000000 */
[----:B------:R-:W0:Y:S04]  /*00f0*/  LDC.64 R2, c[0x0][0x398] ;  /* 0x0000e600ff027b82 */ /* 0x000e280000000a00 */
[----:B------:R-:W-:-:S13]  /*0100*/  ISETP.GE.AND P1, PT, R10, R9, PT ;  /* 0x000000090a00720c */ /* 0x000fda0003f26270 */
[----:B------:R-:W-:Y:S01]  /*0110*/  @!P1 IMAD R17, R11, 0x200, R10 ;  /* 0x000002000b119824 */ /* 0x000fe200078e020a */
[----:B------:R-:W-:-:S03]  /*0120*/  @!P1 IADD3 R10, PT, PT, R10, 0x80, RZ ;  /* 0x000000800a0a9810 */ /* 0x000fc60007ffe0ff */
[----:B---3--:R-:W-:Y:S01]  /*0130*/  @!P1 IMAD.WIDE.U32 R18, R17, 0x2, R18 ;  /* 0x0000000211129825 */ /* 0x008fe200078e0012 */
[----:B------:R-:W-:-:S04]  /*0140*/  ISETP.GE.AND P3, PT, R10, R9, PT ;  /* 0x000000090a00720c */ /* 0x000fc80003f66270 */
[----:B-1----:R1:W5:Y:S09]  /*0150*/  @!P1 LDG.E.U16 R0, desc[UR4][R18.64] ;  /* 0x0000000412009981 */ /* 0x002372000c1e1500 */
[----:B------:R-:W-:Y:S01]  /*0160*/  @!P3 IMAD R21, R11, 0x200, R10 ;  /* 0x000002000b15b824 */ /* 0x000fe200078e020a */
[----:B-1----:R-:W1:Y:S01]  /*0170*/  LDC.64 R18, c[0x0][0x390] ;  /* 0x0000e400ff127b82 */ /* 0x002e620000000a00 */
[----:B------:R-:W-:-:S02]  /*0180*/  @!P3 VIADD R10, R10, 0x80 ;  /* 0x000000800a0ab836 */ /* 0x000fc40000000000 */
[----:B----4-:R-:W-:Y:S01]  /*0190*/  @!P3 IMAD.WIDE.U32 R4, R21, 0x2, R4 ;  /* 0x000000021504b825 */ /* 0x010fe200078e0004 */
[----:B------:R-:W-:Y:S02]  /*01a0*/  @!P0 LEA R25, R11, R8, 0x9 ;  /* 0x000000080b198211 */ /* 0x000fe400078e48ff */
[----:B------:R-:W-:Y:S01]  /*01b0*/  ISETP.GE.AND P2, PT, R10, R9, PT ;  /* 0x000000090a00720c */ /* 0x000fe20003f46270 */
[----:B------:R-:W-:Y:S02]  /*01c0*/  @!P3 IMAD.WIDE.U32 R6, R21, 0x2, R6 ;  /* 0x000000021506b825 */ /* 0x000fe400078e0006 */
[----:B------:R-:W3:Y:S01]  /*01d0*/  LDC.64 R20, c[0x0][0x398] ;  /* 0x0000e600ff147b82 */ /* 0x000ee20000000a00 */
[----:B------:R-:W-:Y:S01]  /*01e0*/  PRMT R24, RZ, 0x7610, R24 ;  /* 0x00007610ff187816 */ /* 0x000fe20000000018 */
[----:B0-----:R-:W-:-:S08]  /*01f0*/  @!P1 IMAD.WIDE.U32 R2, R17, 0x2, R2 ;  /* 0x0000000211029825 */ /* 0x001fd000078e0002 */
[----:B------:R-:W-:Y:S02]  /*0200*/  @!P2 IMAD R23, R11, 0x200, R10 ;  /* 0x000002000b17a824 */ /* 0x000fe400078e020a */
[----:B-1----:R-:W-:-:S05]  /*0210*/  @!P0 IMAD.WIDE.U32 R18, R25, 0x2, R18 ;  /* 0x0000000219128825 */ /* 0x002fca00078e0012 */
[----:B------:R-:W5:Y:S01]  /*0220*/  @!P0 LDG.E.U16 R24, desc[UR4][R18.64] ;  /* 0x0000000412188981 */ /* 0x000f62000c1e1500 */
[----:B---3--:R-:W-:Y:S01]  /*0230*/  @!P0 IMAD.WIDE.U32 R20, R25, 0x2, R20 ;  /* 0x0000000219148825 */ /* 0x008fe200078e0014 */
[----:B------:R-:W-:-:S06]  /*0240*/  PRMT R25, RZ, 0x7610, R25 ;  /* 0x00007610ff197816 */ /* 0x000fcc0000000019 */
[----:B------:R-:W5:Y:S01]  /*0250*/  @!P0 LDG.E.U16 R25, desc[UR4][R20.64] ;  /* 0x0000000414198981 */ /* 0x000f62000c1e1500 */
[----:B------:R-:W-:Y:S01]  /*0260*/  ISETP.GE.AND P0, PT, R8, R9, PT ;  /* 0x000000090800720c */ /* 0x000fe20003f06270 */
[----:B------:R-:W-:-:S04]  /*0270*/  @!P2 IMAD.WIDE.U32 R14, R23, 0x2, R14 ;  /* 0x00000002170ea825 */ /* 0x000fc800078e000e */
[----:B--2---:R-:W-:Y:S01]  /*0280*/  @!P2 IMAD.WIDE.U32 R22, R23, 0x2, R12 ;  /* 0x000000021716a825 */ /* 0x004fe200078e000c */
[----:B------:R-:W-:-:S06]  /*0290*/  PRMT R13, RZ, 0x7610, R13 ;  /* 0x00007610ff0d7816 */ /* 0x000fcc000000000d */
[----:B------:R0:W5:Y:S01]  /*02a0*/  @!P1 LDG.E.U16 R13, desc[UR4][R2.64] ;  /* 0x00000004020d9981 */ /* 0x000162000c1e1500 */
[----:B------:R-:W-:Y:S02]  /*02b0*/  PRMT R10, RZ, 0x7610, R10 ;  /* 0x00007610ff0a7816 */ /* 0x000fe4000000000a */
[----:B------:R-:W-:Y:S02]  /*02c0*/  PRMT R16, RZ, 0x7610, R16 ;  /* 0x00007610ff107816 */ /* 0x000fe40000000010 */
[----:B------:R-:W-:Y:S02]  /*02d0*/  PRMT R17, RZ, 0x7610, R17 ;  /* 0x00007610ff117816 */ /* 0x000fe40000000011 */
[----:B------:R1:W5:Y:S01]  /*02e0*/  @!P2 LDG.E.U16 R10, desc[UR4][R14.64] ;  /* 0x000000040e0aa981 */ /* 0x000362000c1e1500 */
[----:B0-----:R-:W0:Y:S01]  /*02f0*/  @!P0 LDC.64 R2, c[0x0][0x388] ;  /* 0x0000e200ff028b82 */ /* 0x001e220000000a00 */
[----:B------:R-:W-:Y:S02]  /*0300*/  PRMT R12, RZ, 0x7610, R12 ;  /* 0x00007610ff0c7816 */ /* 0x000fe4000000000c */
[----:B------:R2:W5:Y:S04]  /*0310*/  @!P3 LDG.E.U16 R16, desc[UR4][R4.64] ;  /* 0x000000040410b981 */ /* 0x000568000c1e1500 */
[----:B------:R3:W5:Y:S01]  /*0320*/  @!P3 LDG.E.U16 R17, desc[UR4][R6.64] ;  /* 0x000000040611b981 */ /* 0x000762000c1e1500 */
[C---:B-1----:R-:W-:Y:S01]  /*0330*/  VIADD R14, R8.reuse, 0x80 ;  /* 0x00000080080e7836 */ /* 0x042fe20000000000 */
[----:B------:R-:W-:Y:S02]  /*0340*/  BSSY.RECONVERGENT B0, `(.L_x_1508) ;  /* 0x000001f000007945 */ /* 0x000fe40003800200 */
[----:B------:R1:W5:Y:S01]  /*0350*/  @!P2 LDG.E.U16 R12, desc[UR4][R22.64] ;  /* 0x00000004160ca981 */ /* 0x000362000c1e1500 */
[C---:B--2---:R-:W-:Y:S01]  /*0360*/  VIADD R4, R8.reuse, 0x100 ;  /* 0x0000010008047836 */ /* 0x044fe20000000000 */
[----:B------:R-:W-:Y:S01]  /*0370*/  @!P0 LEA R5, R11, R8, 0x9 ;  /* 0x000000080b058211 */ /* 0x000fe200078e48ff */
[----:B---3--:R-:W-:-:S02]  /*0380*/  VIADD R6, R8, 0x180 ;  /* 0x0000018008067836 */ /* 0x008fc40000000000 */
[----:B------:R-:W-:Y:S01]  /*0390*/  @!P0 IMAD.MOV.U32 R8, RZ, RZ, R14 ;  /* 0x000000ffff088224 */ /* 0x000fe200078e000e */
[-C--:B------:R-:W-:Y:S02]  /*03a0*/  ISETP.GE.AND P1, PT, R14, R9.reuse, PT ;  /* 0x000000090e00720c */ /* 0x080fe40003f26270 */
[-C--:B------:R-:W-:Y:S02]  /*03b0*/  ISETP.GE.AND P2, PT, R4, R9.reuse, PT ;  /* 0x000000090400720c */ /* 0x080fe40003f46270 */
[-C--:B------:R-:W-:Y:S01]  /*03c0*/  ISETP.GE.AND P3, PT, R6, R9.reuse, PT ;  /* 0x000000090600720c */ /* 0x080fe20003f66270 */
[----:B0-----:R-:W-:Y:S01]  /*03d0*/  @!P0 IMAD.WIDE.U32 R2, R5, 0x2, R2 ;  /* 0x0000000205028825 */ /* 0x001fe200078e0002 */
[----:B------:R-:W-:Y:S01]  /*03e0*/  ISETP.GE.AND P4, PT, R8, R9, PT ;  /* 0x000000090800720c */ /* 0x000fe20003f86270 */
[----:B-1----:R-:W-:-:S12]  /*03f0*/  @P0 BRA `(.L_x_1509) ;  /* 0x00000000004c0947 */ /* 0x002fd80003800000 */
        /* <DEDUP_REMOVED lines=19> */
.L_x_1509:
[----:B------:R-:W-:Y:S05]  /*0530*/  BSYNC.RECONVERGENT B0 ;  /* 0x0000000000007941 */ /* 0x000fea0003800200 */
.L_x_1508:
[----:B------:R-:W-:Y:S04]  /*0540*/  BSSY.RECONVERGENT B0, `(.L_x_1510) ;  /* 0x0000015000007945 */ /* 0x000fe80003800200 */
[----:B------:R-:W-:Y:S05]  /*0550*/  @P1 BRA `(.L_x_1511) ;  /* 0x00000000004c1947 */ /* 0x000fea0003800000 */
[----:B-----5:R-:W-:Y:S01]  /*0560*/  SHF.L.U32 R0, R0, 0x10, RZ ;  /* 0x0000001000007819 */ /* 0x020fe200000006ff */
[----:B------:R-:W-:-:S04]  /*0570*/  IMAD.U32 R13, R13, 0x10000, RZ ;  /* 0x000100000d0d7824 */ /* 0x000fc800078e00ff */
[----:B------:R-:W-:Y:S01]  /*0580*/  FADD.FTZ R0, |R0|, -RZ ;  /* 0x800000ff00007221 */ /* 0x000fe20000010200 */
        /* <DEDUP_REMOVED lines=16> */
.L_x_1511:
[----:B------:R-:W-:Y:S05]  /*0690*/  BSYNC.RECONVERGENT B0 ;  /* 0x0000000000007941 */ /* 0x000fea0003800200 */
.L_x_1510:
        /* <DEDUP_REMOVED lines=21> */
.L_x_1513:
[----:B------:R-:W-:Y:S05]  /*07f0*/  BSYNC.RECONVERGENT B0 ;  /* 0x0000000000007941 */ /* 0x000fea0003800200 */
.L_x_1512:
        /* <DEDUP_REMOVED lines=21> */
.L_x_1515:
[----:B------:R-:W-:Y:S05]  /*0950*/  BSYNC.RECONVERGENT B0 ;  /* 0x0000000000007941 */ /* 0x000fea0003800200 */
.L_x_1514:
[----:B------:R0:W-:Y:S01]  /*0960*/  @!P0 STG.E.U16 desc[UR4][R2.64], R4 ;  /* 0x0000000402008986 */ /* 0x0001e2000c101504 */
[----:B------:R-:W-:Y:S04]  /*0970*/  BSSY.RECONVERGENT B0, `(.L_x_1516) ;  /* 0x000000c000007945 */ /* 0x000fe80003800200 */
[----:B------:R-:W-:Y:S05]  /*0980*/  @P4 BRA `(.L_x_1517) ;  /* 0x0000000000284947 */ /* 0x000fea0003800000 */
[----:B0-----:R-:W0:Y:S01]  /*0990*/  LDC.64 R2, c[0x0][0x388] ;  /* 0x0000e200ff027b82 */ /* 0x001e220000000a00 */
[----:B------:R-:W-:Y:S01]  /*09a0*/  LEA R7, R11, R8, 0x9 ;  /* 0x000000080b077211 */ /* 0x000fe200078e48ff */
[----:B------:R-:W-:-:S05]  /*09b0*/  VIADD R8, R8, 0x80 ;  /* 0x0000008008087836 */ /* 0x000fca0000000000 */
[----:B------:R-:W-:-:S13]  /*09c0*/  ISETP.GE.AND P0, PT, R8, R9, PT ;  /* 0x000000090800720c */ /* 0x000fda0003f06270 */
[----:B-----5:R-:W-:Y:S01]  /*09d0*/  @!P0 IMAD R13, R11, 0x200, R8 ;  /* 0x000002000b0d8824 */ /* 0x020fe200078e0208 */
[----:B------:R-:W-:Y:S01]  /*09e0*/  @!P0 IADD3 R8, PT, PT, R8, 0x80, RZ ;  /* 0x0000008008088810 */ /* 0x000fe20007ffe0ff */
[----:B0-----:R-:W-:-:S04]  /*09f0*/  IMAD.WIDE.U32 R6, R7, 0x2, R2 ;  /* 0x0000000207067825 */ /* 0x001fc800078e0002 */
[----:B------:R-:W-:Y:S01]  /*0a00*/  @!P0 IMAD.WIDE.U32 R2, R13, 0x2, R2 ;  /* 0x000000020d028825 */ /* 0x000fe200078e0002 */
[----:B------:R1:W-:Y:S04]  /*0a10*/  STG.E.U16 desc[UR4][R6.64], R0 ;  /* 0x0000000006007986 */ /* 0x0003e8000c101504 */
[----:B------:R1:W-:Y:S02]  /*0a20*/  @!P0 STG.E.U16 desc[UR4][R2.64], R5 ;  /* 0x0000000502008986 */ /* 0x0003e4000c101504 */
.L_x_1517:
[----:B------:R-:W-:Y:S05]  /*0a30*/  BSYNC.RECONVERGENT B0 ;  /* 0x0000000000007941 */ /* 0x000fea0003800200 */
.L_x_1516:
[----:B------:R-:W-:-:S13]  /*0a40*/  ISETP.GE.AND P0, PT, R8, R9, PT ;  /* 0x000000090800720c */ /* 0x000fda0003f06270 */
[----:B------:R-:W-:Y:S05]  /*0a50*/  @P0 EXIT ;  /* 0x000000000000094d */ /* 0x000fea0003800000 */
[----:B01----:R-:W0:Y:S01]  /*0a60*/  LDC.64 R2, c[0x0][0x388] ;  /* 0x0000e200ff027b82 */ /* 0x003e220000000a00 */
[----:B------:R-:W-:-:S04]  /*0a70*/  IMAD R11, R11, 0x200, R8 ;  /* 0x000002000b0b7824 */ /* 0x000fc800078e0208 */
[----:B0-----:R-:W-:-:S05]  /*0a80*/  IMAD.WIDE.U32 R2, R11, 0x2, R2 ;  /* 0x000000020b027825 */ /* 0x001fca00078e0002 */
[----:B-----5:R-:W-:Y:S01]  /*0a90*/  STG.E.U16 desc[UR4][R2.64], R10 ;  /* 0x0000000a02007986 */ /* 0x020fe2000c101504 */
[----:B------:R-:W-:Y:S05]  /*0aa0*/  EXIT ;  /* 0x000000000000794d */ /* 0x000fea0003800000 */
.L_x_1518:
        /* <DEDUP_REMOVED lines=13> */
.L_x_16829:


//--------------------- .text._ZN2at6native29vectorized_elementwise_kernelILi2ENS0_13BinaryFunctorIN3c108BFloat16ES4_S4_ZZZNS0_17hypot_kernel_cudaERNS_18TensorIteratorBaseEENKUlvE_clEvENKUlvE2_clEvEUlS4_S4_E_EESt5arrayIPcLm3EEEEviT0_T1_ --------------------------
	.section	.text._ZN2at6native29vectorized_elementwise_kernelILi2ENS0_13BinaryFunctorIN3c108BFloat16ES4_S4_ZZZNS0_17hypot_kernel_cudaERNS_18TensorIteratorBaseEENKUlvE_clEvENKUlvE2_clEvEUlS4_S4_E_EESt5arrayIPcLm3EEEEviT0_T1_,"ax",@progbits
	.align	128
        .global         _ZN2at6native29vectorized_elementwise_kernelILi2ENS0_13BinaryFunctorIN3c108BFloat16ES4_S4_ZZZNS0_17hypot_kernel_cudaERNS_18TensorIteratorBaseEENKUlvE_clEvENKUlvE2_clEvEUlS4_S4_E_EESt5arrayIPcLm3EEEEviT0_T1_
        .type           _ZN2at6native29vectorized_elementwise_kernelILi2ENS0_13BinaryFunctorIN3c108BFloat16ES4_S4_ZZZNS0_17hypot_kernel_cudaERNS_18TensorIteratorBaseEENKUlvE_clEvENKUlvE2_clEvEUlS4_S4_E_EESt5arrayIPcLm3EEEEviT0_T1_,@function
        .size           _ZN2at6native29vectorized_elementwise_kernelILi2ENS0_13BinaryFunctorIN3c108BFloat16ES4_S4_ZZZNS0_17hypot_kernel_cudaERNS_18TensorIteratorBaseEENKUlvE_clEvENKUlvE2_clEvEUlS4_S4_E_EESt5arrayIPcLm3EEEEviT0_T1_,(.L_x_16830 - _ZN2at6native29vectorized_elementwise_kernelILi2ENS0_13BinaryFunctorIN3c108BFloat16ES4_S4_ZZZNS0_17hypot_kernel_cudaERNS_18TensorIteratorBaseEENKUlvE_clEvENKUlvE2_clEvEUlS4_S4_E_EESt5arrayIPcLm3EEEEviT0_T1_)
        .other          _ZN2at6native29vectorized_elementwise_kernelILi2ENS0_13BinaryFunctorIN3c108BFloat16ES4_S4_ZZZNS0_17hypot_kernel_cudaERNS_18TensorIteratorBaseEENKUlvE_clEvENKUlvE2_clEvEUlS4_S4_E_EESt5arrayIPcLm3EEEEviT0_T1_,@"STO_CUDA_ENTRY STV_DEFAULT"
_ZN2at6native29vectorized_elementwise_kernelILi2ENS0_13BinaryFunctorIN3c108BFloat16ES4_S4_ZZZNS0_17hypot_kernel_cudaERNS_18TensorIteratorBaseEENKUlvE_clEvENKUlvE2_clEvEUlS4_S4_E_EESt5arrayIPcLm3EEEEviT0_T1_:
.text._ZN2at6native29vectorized_elementwise_kernelILi2ENS0_13BinaryFunctorIN3c108BFloat16ES4_S4_ZZZNS0_17hypot_kernel_cudaERNS_18TensorIteratorBaseEENKUlvE_clEvENKUlvE2_clEvEUlS4_S4_E_EESt5arrayIPcLm3EEEEviT0_T1_:
[----:B------:R-:W-:Y:S01]  /*0000*/  LDC R1, c[0x0][0x37c] ;  /* 0x0000df00ff017b82 */ /* 0x000fe20000000800 */
[----:B------:R-:W0:Y:S01]  /*0010*/  S2R R0, SR_CTAID.X ;  /* 0x0000000000007919 */ /* 0x000e220000002500 */
[----:B------:R-:W1:Y:S01]  /*0020*/  LDCU UR6, c[0x0][0x380] ;  /* 0x00007000ff0677ac */ /* 0x000e620008000800 */
[----:B------:R-:W2:Y:S01]  /*0030*/  LDCU.64 UR4, c[0x0][0x358] ;  /* 0x00006b00ff0477ac */ /* 0x000ea20008000a00 */
[----:B0-----:R-:W-:-:S05]  /*0040*/  IMAD.SHL.U32 R0, R0, 0x400, RZ ;  /* 0x0000040000007824 */ /* 0x001fca00078e00ff */
[----:B-1----:R-:W-:-:S04]  /*0050*/  IADD3 R2, PT, PT, -R0, UR6, RZ ;  /* 0x0000000600027c10 */ /* 0x002fc8000fffe1ff */
[----:B------:R-:W-:-:S13]  /*0060*/  ISETP.GT.U32.AND P0, PT, R2, 0x3ff, PT ;  /* 0x000003ff0200780c */ /* 0x000fda0003f04070 */
[----:B--2---:R-:W-:Y:S05]  /*0070*/  @P0 BRA `(.L_x_1519) ;  /* 0x00000014004c0947 */ /* 0x004fea0003800000 */
[----:B------:R-:W0:Y:S01]  /*0080*/  S2R R23, SR_TID.X ;  /* 0x0000000000177919 */ /* 0x000e220000002100 */
[----:B------:R-:W1:Y:S01]  /*0090*/  LDC.64 R18, c[0x0][0x390] ;  /* 0x0000e400ff127b82 */ /* 0x000e620000000a00 */
[----:B------:R-:W-:-:S07]  /*00a0*/  PRMT R4, RZ, 0x7610, R4 ;  /* 0x00007610ff047816 */ /* 0x000fce0000000004 */
[----:B------:R-:W2:Y:S08]  /*00b0*/  LDC.64 R14, c[0x0][0x398] ;  /* 0x0000e600ff0e7b82 */ /* 0x000eb00000000a00 */
[----:B------:R-:W3:Y:S08]  /*00c0*/  LDC.64 R6, c[0x0][0x390] ;  /* 0x0000e400ff067b82 */ /* 0x000ef00000000a00 */
[----:B------:R-:W4:Y:S01]  /*00d0*/  LDC.64 R16, c[0x0][0x398] ;  /* 0x0000e600ff107b82 */ /* 0x000f220000000a00 */
[----:B0-----:R-:W-:Y:S01]  /*00e0*/  ISETP.GE.U32.AND P0, PT, R23, R2, PT ;  /* 0x000000021700720c */ /* 0x001fe20003f06070 */
[----:B------:R-:W-:-:S06]  /*00f0*/  IMAD.MOV.U32 R3, RZ, RZ, R23 ;  /* 0x000000ffff037224 */ /* 0x000fcc00078e0017 */
[----:B------:R-:W0:Y:S08]  /*0100*/  LDC.64 R12, c[0x0][0x390] ;  /* 0x0000e400ff0c7b82 */ /* 0x000e300000000a00 */
[----:B------:R-:W0:Y:S01]  /*0110*/  LDC.64 R24, c[0x0][0x390] ;  /* 0x0000e400ff187b82 */ /* 0x000e220000000a00 */
[----:B------:R-:W-:-:S05]  /*0120*/  @!P0 VIADD R23, R3, 0x80 ;  /* 0x0000008003178836 */ /* 0x000fca0000000000 */
[----:B------:R-:W-:Y:S02]  /*0130*/  ISETP.GE.U32.AND P1, PT, R23, R2, PT ;  /* 0x000000021700720c */ /* 0x000fe40003f26070 */
[----:B------:R-:W0:Y:S11]  /*0140*/  LDC.64 R20, c[0x0][0x398] ;  /* 0x0000e600ff147b82 */ /* 0x000e360000000a00 */
[----:B------:R-:W-:-:S02]  /*0150*/  @!P1 IMAD.IADD R5, R0, 0x1, R23 ;  /* 0x0000000100059824 */ /* 0x000fc400078e0217 */
[----:B------:R-:W-:Y:S02]  /*0160*/  @!P1 VIADD R23, R23, 0x80 ;  /* 0x0000008017179836 */ /* 0x000fe40000000000 */
[----:B-1----:R-:W-:-:S03]  /*0170*/  @!P1 IMAD.WIDE.U32 R18, R5, 0x2, R18 ;  /* 0x0000000205129825 */ /* 0x002fc600078e0012 */
[-C--:B------:R-:W-:Y:S01]  /*0180*/  ISETP.GE.U32.AND P2, PT, R23, R2.reuse, PT ;  /* 0x000000021700720c */ /* 0x080fe20003f46070 */
[----:B--2---:R-:W-:Y:S01]  /*0190*/  @!P1 IMAD.WIDE.U32 R14, R5, 0x2, R14 ;  /* 0x00000002050e9825 */ /* 0x004fe200078e000e */
[----:B------:R1:W5:Y:S11]  /*01a0*/  @!P1 LDG.E.U16 R4, desc[UR4][R18.64] ;  /* 0x0000000412049981 */ /* 0x000376000c1e1500 */
[C---:B------:R-:W-:Y:S01]  /*01b0*/  @!P2 IADD3 R11, PT, PT, R0.reuse, R23, RZ ;  /* 0x00000017000ba210 */ /* 0x040fe20007ffe0ff */
[----:B------:R-:W-:Y:S01]  /*01c0*/  @!P2 VIADD R23, R23, 0x80 ;  /* 0x000000801717a836 */ /* 0x000fe20000000000 */
[----:B------:R-:W-:Y:S01]  /*01d0*/  PRMT R5, RZ, 0x7610, R5 ;  /* 0x00007610ff057816 */ /* 0x000fe20000000005 */
[----:B-1----:R-:W1:Y:S03]  /*01e0*/  LDC.64 R18, c[0x0][0x398] ;  /* 0x0000e600ff127b82 */ /* 0x002e660000000a00 */
[----:B------:R-:W-:Y:S01]  /*01f0*/  ISETP.GE.U32.AND P3, PT, R23, R2, PT ;  /* 0x000000021700720c */ /* 0x000fe20003f66070 */
[----:B---3--:R-:W-:Y:S01]  /*0200*/  @!P2 IMAD.WIDE.U32 R26, R11, 0x2, R6 ;  /* 0x000000020b1aa825 */ /* 0x008fe200078e0006 */
[----:B------:R2:W5:Y:S11]  /*0210*/  @!P1 LDG.E.U16 R5, desc[UR4][R14.64] ;  /* 0x000000040e059981 */ /* 0x000576000c1e1500 */
[----:B------:R-:W-:-:S02]  /*0220*/  @!P3 IMAD.IADD R9, R0, 0x1, R23 ;  /* 0x000000010009b824 */ /* 0x000fc400078e0217 */
[----:B----4-:R-:W-:Y:S01]  /*0230*/  @!P2 IMAD.WIDE.U32 R16, R11, 0x2, R16 ;  /* 0x000000020b10a825 */ /* 0x010fe200078e0010 */
[----:B------:R-:W-:Y:S01]  /*0240*/  PRMT R6, RZ, 0x7610, R6 ;  /* 0x00007610ff067816 */ /* 0x000fe20000000006 */
[----:B--2---:R-:W2:Y:S02]  /*0250*/  LDC.64 R14, c[0x0][0x398] ;  /* 0x0000e600ff0e7b82 */ /* 0x004ea40000000a00 */
[----:B------:R-:W-:-:S03]  /*0260*/  @!P3 VIADD R23, R23, 0x80 ;  /* 0x000000801717b836 */ /* 0x000fc60000000000 */
[----:B------:R3:W5:Y:S02]  /*0270*/  @!P2 LDG.E.U16 R6, desc[UR4][R26.64] ;  /* 0x000000041a06a981 */ /* 0x000764000c1e1500 */
[----:B------:R-:W-:Y:S02]  /*0280*/  ISETP.GE.U32.AND P4, PT, R23, R2, PT ;  /* 0x000000021700720c */ /* 0x000fe40003f86070 */
[----:B------:R-:W-:Y:S01]  /*0290*/  PRMT R7, RZ, 0x7610, R7 ;  /* 0x00007610ff077816 */ /* 0x000fe20000000007 */
[----:B---3--:R-:W3:Y:S05]  /*02a0*/  LDC.64 R26, c[0x0][0x390] ;  /* 0x0000e400ff1a7b82 */ /* 0x008eea0000000a00 */
[----:B------:R4:W5:Y:S05]  /*02b0*/  @!P2 LDG.E.U16 R7, desc[UR4][R16.64] ;  /* 0x000000041007a981 */ /* 0x00096a000c1e1500 */
[----:B------:R-:W-:-:S02]  /*02c0*/  @!P4 IMAD.IADD R11, R0, 0x1, R23 ;  /* 0x00000001000bc824 */ /* 0x000fc400078e0217 */
[----:B------:R-:W-:Y:S01]  /*02d0*/  @!P4 VIADD R23, R23, 0x80 ;  /* 0x000000801717c836 */ /* 0x000fe20000000000 */
[----:B------:R-:W-:Y:S01]  /*02e0*/  PRMT R10, RZ, 0x7610, R10 ;  /* 0x00007610ff0a7816 */ /* 0x000fe2000000000a */
[----:B0-----:R-:W-:Y:S01]  /*02f0*/  @!P3 IMAD.WIDE.U32 R24, R9, 0x2, R24 ;  /* 0x000000020918b825 */ /* 0x001fe200078e0018 */
[----:B------:R-:W-:Y:S01]  /*0300*/  PRMT R8, RZ, 0x7610, R8 ;  /* 0x00007610ff087816 */ /* 0x000fe20000000008 */
[----:B----4-:R-:W0:Y:S01]  /*0310*/  LDC.64 R16, c[0x0][0x390] ;  /* 0x0000e400ff107b82 */ /* 0x010e220000000a00 */
[----:B------:R-:W-:Y:S01]  /*0320*/  ISETP.GE.U32.AND P1, PT, R23, R2, PT ;  /* 0x000000021700720c */ /* 0x000fe20003f26070 */
[----:B------:R-:W-:Y:S01]  /*0330*/  @!P4 IMAD.WIDE.U32 R12, R11, 0x2, R12 ;  /* 0x000000020b0cc825 */ /* 0x000fe200078e000c */
[----:B------:R-:W-:Y:S02]  /*0340*/  PRMT R22, RZ, 0x7610, R22 ;  /* 0x00007610ff167816 */ /* 0x000fe40000000016 */
[----:B------:R-:W5:Y:S01]  /*0350*/  @!P3 LDG.E.U16 R8, desc[UR4][R24.64] ;  /* 0x000000041808b981 */ /* 0x000f62000c1e1500 */
[----:B------:R-:W-:-:S08]  /*0360*/  @!P3 IMAD.WIDE.U32 R20, R9, 0x2, R20 ;  /* 0x000000020914b825 */ /* 0x000fd000078e0014 */
[----:B------:R-:W-:Y:S01]  /*0370*/  @!P1 IADD3 R29, PT, PT, R0, R23, RZ ;  /* 0x00000017001d9210 */ /* 0x000fe20007ffe0ff */
[----:B------:R-:W-:Y:S01]  /*0380*/  @!P1 VIADD R23, R23, 0x80 ;  /* 0x0000008017179836 */ /* 0x000fe20000000000 */
[----:B------:R4:W5:Y:S04]  /*0390*/  @!P4 LDG.E.U16 R10, desc[UR4][R12.64] ;  /* 0x000000040c0ac981 */ /* 0x000968000c1e1500 */
[----:B------:R-:W-:Y:S01]  /*03a0*/  ISETP.GE.U32.AND P2, PT, R23, R2, PT ;  /* 0x000000021700720c */ /* 0x000fe20003f46070 */
[----:B-1----:R-:W-:Y:S01]  /*03b0*/  @!P4 IMAD.WIDE.U32 R18, R11, 0x2, R18 ;  /* 0x000000020b12c825 */ /* 0x002fe200078e0012 */
[----:B------:R-:W-:Y:S02]  /*03c0*/  PRMT R9, RZ, 0x7610, R9 ;  /* 0x00007610ff097816 */ /* 0x000fe40000000009 */
[----:B------:R-:W-:Y:S01]  /*03d0*/  PRMT R11, RZ, 0x7610, R11 ;  /* 0x00007610ff0b7816 */ /* 0x000fe2000000000b */
[----:B----4-:R-:W1:Y:S01]  /*03e0*/  LDC.64 R12, c[0x0][0x398] ;  /* 0x0000e600ff0c7b82 */ /* 0x010e620000000a00 */
[----:B------:R-:W-:-:S02]  /*03f0*/  PRMT R24, RZ, 0x7610, R24 ;  /* 0x00007610ff187816 */ /* 0x000fc40000000018 */
[----:B------:R4:W5:Y:S01]  /*0400*/  @!P3 LDG.E.U16 R9, desc[UR4][R20.64] ;  /* 0x000000041409b981 */ /* 0x000962000c1e1500 */
[----:B---3--:R-:W-:-:S03]  /*0410*/  @!P1 IMAD.WIDE.U32 R26, R29, 0x2, R26 ;  /* 0x000000021d1a9825 */ /* 0x008fc600078e001a */
[----:B------:R3:W5:Y:S01]  /*0420*/  @!P4 LDG.E.U16 R11, desc[UR4][R18.64] ;  /* 0x00000004120bc981 */ /* 0x000762000c1e1500 */
[----:B------:R-:W-:Y:S02]  /*0430*/  @!P2 IMAD.IADD R25, R0, 0x1, R23 ;  /* 0x000000010019a824 */ /* 0x000fe400078e0217 */
[----:B--2---:R-:W-:Y:S01]  /*0440*/  @!P1 IMAD.WIDE.U32 R14, R29, 0x2, R14 ;  /* 0x000000021d0e9825 */ /* 0x004fe200078e000e */
[----:B------:R-:W5:Y:S01]  /*0450*/  @!P1 LDG.E.U16 R22, desc[UR4][R26.64] ;  /* 0x000000041a169981 */ /* 0x000f62000c1e1500 */
[----:B----4-:R-:W2:Y:S02]  /*0460*/  LDC.64 R20, c[0x0][0x398] ;  /* 0x0000e600ff147b82 */ /* 0x010ea40000000a00 */
[----:B------:R-:W-:Y:S01]  /*0470*/  @!P2 VIADD R23, R23, 0x80 ;  /* 0x000000801717a836 */ /* 0x000fe20000000000 */
[----:B------:R4:W5:Y:S05]  /*0480*/  @!P1 LDG.E.U16 R24, desc[UR4][R14.64] ;  /* 0x000000040e189981 */ /* 0x00096a000c1e1500 */
[----:B---3--:R-:W3:Y:S01]  /*0490*/  LDC.64 R18, c[0x0][0x390] ;  /* 0x0000e400ff127b82 */ /* 0x008ee20000000a00 */
[----:B------:R-:W-:Y:S01]  /*04a0*/  ISETP.GE.U32.AND P1, PT, R23, R2, PT ;  /* 0x000000021700720c */ /* 0x000fe20003f26070 */
[----:B0-----:R-:W-:Y:S01]  /*04b0*/  @!P2 IMAD.WIDE.U32 R16, R25, 0x2, R16 ;  /* 0x000000021910a825 */ /* 0x001fe200078e0010 */
[----:B------:R-:W-:-:S03]  /*04c0*/  PRMT R28, RZ, 0x7610, R28 ;  /* 0x00007610ff1c7816 */ /* 0x000fc6000000001c */
[----:B-1----:R-:W-:Y:S02]  /*04d0*/  @!P2 IMAD.WIDE.U32 R12, R25, 0x2, R12 ;  /* 0x00000002190ca825 */ /* 0x002fe400078e000c */
[----:B----4-:R-:W0:Y:S01]  /*04e0*/  LDC.64 R14, c[0x0][0x390] ;  /* 0x0000e400ff0e7b82 */ /* 0x010e220000000a00 */
[----:B------:R1:W5:Y:S05]  /*04f0*/  @!P2 LDG.E.U16 R28, desc[UR4][R16.64] ;  /* 0x00000004101ca981 */ /* 0x00036a000c1e1500 */
[----:B------:R-:W-:-:S04]  /*0500*/  @!P1 IMAD.IADD R25, R0, 0x1, R23 ;  /* 0x0000000100199824 */ /* 0x000fc800078e0217 */
[C---:B--2---:R-:W-:Y:S01]  /*0510*/  @!P1 IMAD.WIDE.U32 R20, R25.reuse, 0x2, R20 ;  /* 0x0000000219149825 */ /* 0x044fe200078e0014 */
[----:B-1----:R-:W-:Y:S02]  /*0520*/  PRMT R16, RZ, 0x7610, R16 ;  /* 0x00007610ff107816 */ /* 0x002fe40000000010 */
[----:B------:R-:W-:Y:S01]  /*0530*/  PRMT R17, RZ, 0x7610, R17 ;  /* 0x00007610ff117816 */ /* 0x000fe20000000011 */
[----:B---3--:R-:W-:-:S05]  /*0540*/  @!P1 IMAD.WIDE.U32 R18, R25, 0x2, R18 ;  /* 0x0000000219129825 */ /* 0x008fca00078e0012 */
[----:B------:R-:W5:Y:S04]  /*0550*/  @!P1 LDG.E.U16 R17, desc[UR4][R20.64] ;  /* 0x0000000414119981 */ /* 0x000f68000c1e1500 */
[----:B------:R-:W5:Y:S01]  /*0560*/  @!P1 LDG.E.U16 R16, desc[UR4][R18.64] ;  /* 0x0000000412109981 */ /* 0x000f62000c1e1500 */
[----:B------:R-:W-:-:S06]  /*0570*/  PRMT R23, RZ, 0x7610, R23 ;  /* 0x00007610ff177816 */ /* 0x000fcc0000000017 */
[----:B------:R1:W5:Y:S02]  /*0580*/  @!P2 LDG.E.U16 R23, desc[UR4][R12.64] ;  /* 0x000000040c17a981 */ /* 0x000364000c1e1500 */
[----:B-1----:R-:W1:Y:S01]  /*0590*/  LDC.64 R12, c[0x0][0x398] ;  /* 0x0000e600ff0c7b82 */ /* 0x002e620000000a00 */
[----:B------:R-:W-:Y:S01]  /*05a0*/  @!P0 IMAD.IADD R27, R0, 0x1, R3 ;  /* 0x00000001001b8824 */ /* 0x000fe200078e0203 */
[----:B------:R-:W-:Y:S02]  /*05b0*/  PRMT R25, RZ, 0x7610, R25 ;  /* 0x00007610ff197816 */ /* 0x000fe40000000019 */
[----:B------:R-:W-:Y:S01]  /*05c0*/  PRMT R26, RZ, 0x7610, R26 ;  /* 0x00007610ff1a7816 */ /* 0x000fe2000000001a */
[----:B0-----:R-:W-:-:S05]  /*05d0*/  @!P0 IMAD.WIDE.U32 R14, R27, 0x2, R14 ;  /* 0x000000021b0e8825 */ /* 0x001fca00078e000e */
[----:B------:R0:W5:Y:S01]  /*05e0*/  @!P0 LDG.E.U16 R25, desc[UR4][R14.64] ;  /* 0x000000040e198981 */ /* 0x000162000c1e1500 */
[----:B-1----:R-:W-:-:S05]  /*05f0*/  @!P0 IMAD.WIDE.U32 R12, R27, 0x2, R12 ;  /* 0x000000021b0c8825 */ /* 0x002fca00078e000c */
[----:B------:R0:W5:Y:S01]  /*0600*/  @!P0 LDG.E.U16 R26, desc[UR4][R12.64] ;  /* 0x000000040c1a8981 */ /* 0x000162000c1e1500 */
[----:B------:R-:W-:Y:S01]  /*0610*/  ISETP.GE.U32.AND P0, PT, R3, R2, PT ;  /* 0x000000020300720c */ /* 0x000fe20003f06070 */
[----:B------:R-:W-:-:S12]  /*0620*/  BSSY.RECONVERGENT B0, `(.L_x_1520) ;  /* 0x0000015000007945 */ /* 0x000fd80003800200 */
[----:B0-----:R-:W-:Y:S05]  /*0630*/  @P0 BRA `(.L_x_1521) ;  /* 0x00000000004c0947 */ /* 0x001fea0003800000 */
        /* <DEDUP_REMOVED lines=19> */
.L_x_1521:
[----:B------:R-:W-:Y:S05]  /*0770*/  BSYNC.RECONVERGENT B0 ;  /* 0x0000000000007941 */ /* 0x000fea0003800200 */
.L_x_1520:
[----:B------:R-:W-:Y:S01]  /*0780*/  VIADD R13, R3, 0x80 ;  /* 0x00000080030d7836 */ /* 0x000fe20000000000 */
[----:B------:R-:W-:Y:S04]  /*0790*/  BSSY.RECONVERGENT B0, `(.L_x_1522) ;  /* 0x0000016000007945 */ /* 0x000fe80003800200 */
[----:B------:R-:W-:-:S13]  /*07a0*/  ISETP.GE.U32.AND P1, PT, R13, R2, PT ;  /* 0x000000020d00720c */ /* 0x000fda0003f26070 */
        /* <DEDUP_REMOVED lines=20> */
.L_x_1523:
[----:B------:R-:W-:Y:S05]  /*08f0*/  BSYNC.RECONVERGENT B0 ;  /* 0x0000000000007941 */ /* 0x000fea0003800200 */
.L_x_1522:
[----:B-----5:R-:W0:Y:S01]  /*0900*/  @!P0 LDC.64 R4, c[0x0][0x388] ;  /* 0x0000e200ff048b82 */ /* 0x020e220000000a00 */
[C---:B------:R-:W-:Y:S01]  /*0910*/  IADD3 R15, PT, PT, R3.reuse, 0x100, RZ ;  /* 0x00000100030f7810 */ /* 0x040fe20007ffe0ff */
[C---:B------:R-:W-:Y:S01]  /*0920*/  VIADD R19, R3.reuse, 0x180 ;  /* 0x0000018003137836 */ /* 0x040fe20000000000 */
[----:B------:R-:W-:Y:S01]  /*0930*/  BSSY.RECONVERGENT B0, `(.L_x_1524) ;  /* 0x0000021000007945 */ /* 0x000fe20003800200 */
[----:B------:R-:W-:Y:S01]  /*0940*/  VIADD R21, R3, 0x200 ;  /* 0x0000020003157836 */ /* 0x000fe20000000000 */
[-C--:B------:R-:W-:Y:S01]  /*0950*/  ISETP.GE.U32.AND P6, PT, R15, R2.reuse, PT ;  /* 0x000000020f00720c */ /* 0x080fe20003fc6070 */
[----:B------:R-:W-:Y:S01]  /*0960*/  VIADD R15, R3, 0x280 ;  /* 0x00000280030f7836 */ /* 0x000fe20000000000 */
[-C--:B------:R-:W-:Y:S01]  /*0970*/  ISETP.GE.U32.AND P1, PT, R19, R2.reuse, PT ;  /* 0x000000021300720c */ /* 0x080fe20003f26070 */
[----:B------:R-:W-:Y:S01]  /*0980*/  VIADD R19, R3, 0x300 ;  /* 0x0000030003137836 */ /* 0x000fe20000000000 */
[-C--:B------:R-:W-:Y:S02]  /*0990*/  ISETP.GE.U32.AND P2, PT, R21, R2.reuse, PT ;  /* 0x000000021500720c */ /* 0x080fe40003f46070 */
[----:B------:R-:W-:Y:S01]  /*09a0*/  ISETP.GE.U32.AND P3, PT, R15, R2, PT ;  /* 0x000000020f00720c */ /* 0x000fe20003f66070 */
[----:B------:R-:W-:Y:S01]  /*09b0*/  @!P0 IMAD.IADD R15, R0, 0x1, R3 ;  /* 0x00000001000f8824 */ /* 0x000fe200078e0203 */
[----:B------:R-:W-:-:S02]  /*09c0*/  IADD3 R21, PT, PT, R3, 0x380, RZ ;  /* 0x0000038003157810 */ /* 0x000fc40007ffe0ff */
[-C--:B------:R-:W-:Y:S02]  /*09d0*/  ISETP.GE.U32.AND P4, PT, R19, R2.reuse, PT ;  /* 0x000000021300720c */ /* 0x080fe40003f86070 */
[----:B------:R-:W-:Y:S01]  /*09e0*/  ISETP.GE.U32.AND P5, PT, R21, R2, PT ;  /* 0x000000021500720c */ /* 0x000fe20003fa6070 */
[----:B0-----:R-:W-:Y:S01]  /*09f0*/  @!P0 IMAD.WIDE.U32 R4, R15, 0x2, R4 ;  /* 0x000000020f048825 */ /* 0x001fe200078e0004 */
[----:B------:R-:W-:Y:S11]  /*0a00*/  @P6 BRA `(.L_x_1525) ;  /* 0x00000000004c6947 */ /* 0x000ff60003800000 */
[----:B------:R-:W-:Y:S02]  /*0a10*/  IMAD.U32 R6, R6, 0x10000, RZ ;  /* 0x0001000006067824 */ /* 0x000fe400078e00ff */
        /* <DEDUP_REMOVED lines=18> */
.L_x_1525:
[----:B------:R-:W-:Y:S05]  /*0b40*/  BSYNC.RECONVERGENT B0 ;  /* 0x0000000000007941 */ /* 0x000fea0003800200 */
.L_x_1524:
[----:B------:R-:W-:Y:S04]  /*0b50*/  BSSY.RECONVERGENT B0, `(.L_x_1526) ;  /* 0x0000015000007945 */ /* 0x000fe80003800200 */
[----:B------:R-:W-:Y:S05]  /*0b60*/  @P1 BRA `(.L_x_1527) ;  /* 0x00000000004c1947 */ /* 0x000fea0003800000 */
[----:B------:R-:W-:Y:S01]  /*0b70*/  SHF.L.U32 R9, R9, 0x10, RZ ;  /* 0x0000001009097819 */ /* 0x000fe200000006ff */
[----:B------:R-:W-:-:S04]  /*0b80*/  IMAD.U32 R8, R8, 0x10000, RZ ;  /* 0x0001000008087824 */ /* 0x000fc800078e00ff */
[----:B------:R-:W-:Y:S01]  /*0b90*/  FADD.FTZ R8, |R8|, -RZ ;  /* 0x800000ff08087221 */ /* 0x000fe20000010200 */
        /* <DEDUP_REMOVED lines=16> */
.L_x_1527:
[----:B------:R-:W-:Y:S05]  /*0ca0*/  BSYNC.RECONVERGENT B0 ;  /* 0x0000000000007941 */ /* 0x000fea0003800200 */
.L_x_1526:
[----:B------:R-:W-:Y:S04]  /*0cb0*/  BSSY.RECONVERGENT B0, `(.L_x_1528) ;  /* 0x0000015000007945 */ /* 0x000fe80003800200 */
[----:B------:R-:W-:Y:S05]  /*0cc0*/  @P2 BRA `(.L_x_1529) ;  /* 0x00000000004c2947 */ /* 0x000fea0003800000 */
        /* <DEDUP_REMOVED lines=19> */
.L_x_1529:
[----:B------:R-:W-:Y:S05]  /*0e00*/  BSYNC.RECONVERGENT B0 ;  /* 0x0000000000007941 */ /* 0x000fea0003800200 */
.L_x_1528:
        /* <DEDUP_REMOVED lines=21> */
.L_x_1531:
[----:B------:R-:W-:Y:S05]  /*0f60*/  BSYNC.RECONVERGENT B0 ;  /* 0x0000000000007941 */ /* 0x000fea0003800200 */
.L_x_1530:
        /* <DEDUP_REMOVED lines=21> */
.L_x_1533:
[----:B------:R-:W-:Y:S05]  /*10c0*/  BSYNC.RECONVERGENT B0 ;  /* 0x0000000000007941 */ /* 0x000fea0003800200 */
.L_x_1532:
        /* <DEDUP_REMOVED lines=21> */
.L_x_1535:
[----:B------:R-:W-:Y:S05]  /*1220*/  BSYNC.RECONVERGENT B0 ;  /* 0x0000000000007941 */ /* 0x000fea0003800200 */
.L_x_1534:
[----:B------:R-:W-:Y:S01]  /*1230*/  @!P0 IMAD.MOV.U32 R3, RZ, RZ, R13 ;  /* 0x000000ffff038224 */ /* 0x000fe200078e000d */
[----:B------:R0:W-:Y:S01]  /*1240*/  @!P0 STG.E.U16 desc[UR4][R4.64], R12 ;  /* 0x0000000c04008986 */ /* 0x0001e2000c101504 */
[----:B------:R-:W-:Y:S04]  /*1250*/  BSSY.RECONVERGENT B0, `(.L_x_1536) ;  /* 0x000002d000007945 */ /* 0x000fe80003800200 */
[----:B------:R-:W-:Y:S01]  /*1260*/  BSSY.RELIABLE B1, `(.L_x_1537) ;  /* 0x0000025000017945 */ /* 0x000fe20003800100 */
[----:B------:R-:W-:-:S13]  /*1270*/  ISETP.GE.U32.AND P0, PT, R3, R2, PT ;  /* 0x000000020300720c */ /* 0x000fda0003f06070 */
[----:B0-----:R-:W-:Y:S05]  /*1280*/  @P0 BRA `(.L_x_1538) ;  /* 0x0000000000300947 */ /* 0x001fea0003800000 */
[----:B------:R-:W0:Y:S01]  /*1290*/  LDC.64 R4, c[0x0][0x388] ;  /* 0x0000e200ff047b82 */ /* 0x000e220000000a00 */
[----:B------:R-:W-:Y:S01]  /*12a0*/  IADD3 R13, PT, PT, R0, R3, RZ ;  /* 0x00000003000d7210 */ /* 0x000fe20007ffe0ff */
        /* <DEDUP_REMOVED lines=10> */
.L_x_1538:
[----:B------:R-:W-:-:S13]  /*1350*/  ISETP.GE.U32.AND P0, PT, R3, R2, PT ;  /* 0x000000020300720c */ /* 0x000fda0003f06070 */
[----:B------:R-:W-:Y:S05]  /*1360*/  @P0 BRA `(.L_x_1540) ;  /* 0x0000000000300947 */ /* 0x000fea0003800000 */
[----:B0-----:R-:W0:Y:S01]  /*1370*/  LDC.64 R4, c[0x0][0x388] ;  /* 0x0000e200ff047b82 */ /* 0x001e220000000a00 */
[----:B------:R-:W-:Y:S01]  /*1380*/  IMAD.IADD R13, R0, 0x1, R3 ;  /* 0x00000001000d7824 */ /* 0x000fe200078e0203 */
[----:B------:R-:W-:-:S03]  /*1390*/  IADD3 R3, PT, PT, R3, 0x80, RZ ;  /* 0x0000008003037810 */ /* 0x000fc60007ffe0ff */
[----:B0-----:R-:W-:-:S05]  /*13a0*/  IMAD.WIDE.U32 R4, R13, 0x2, R4 ;  /* 0x000000020d047825 */ /* 0x001fca00078e0004 */
[----:B------:R1:W-:Y:S02]  /*13b0*/  STG.E.U16 desc[UR4][R4.64], R7 ;  /* 0x0000000704007986 */ /* 0x0003e4000c101504 */
.L_x_1539:
[----:B------:R-:W-:-:S13]  /*13c0*/  ISETP.GE.U32.AND P0, PT, R3, R2, PT ;  /* 0x000000020300720c */ /* 0x000fda0003f06070 */
[----:B------:R-:W-:Y:S05]  /*13d0*/  @P0 BRA `(.L_x_1541) ;  /* 0x0000000000340947 */ /* 0x000fea0003800000 */
[----:B01----:R-:W0:Y:S01]  /*13e0*/  LDC.64 R4, c[0x0][0x388] ;  /* 0x0000e200ff047b82 */ /* 0x003e220000000a00 */
[----:B------:R-:W-:Y:S02]  /*13f0*/  IMAD.IADD R7, R0, 0x1, R3 ;  /* 0x0000000100077824 */ /* 0x000fe400078e0203 */
[----:B------:R-:W-:Y:S02]  /*1400*/  VIADD R3, R3, 0x80 ;  /* 0x0000008003037836 */ /* 0x000fe40000000000 */
[----:B0-----:R-:W-:-:S05]  /*1410*/  IMAD.WIDE.U32 R4, R7, 0x2, R4 ;  /* 0x0000000207047825 */ /* 0x001fca00078e0004 */
[----:B------:R1:W-:Y:S02]  /*1420*/  STG.E.U16 desc[UR4][R4.64], R8 ;  /* 0x0000000804007986 */ /* 0x0003e4000c101504 */
.L_x_1540:
[----:B------:R-:W-:-:S13]  /*1430*/  ISETP.GE.U32.AND P0, PT, R3, R2, PT ;  /* 0x000000020300720c */ /* 0x000fda0003f06070 */
[----:B------:R-:W-:Y:S05]  /*1440*/  @P0 BREAK.RELIABLE B1 ;  /* 0x0000000000010942 */ /* 0x000fea0003800100 */
[----:B------:R-:W-:Y:S05]  /*1450*/  @P0 BRA `(.L_x_1542) ;  /* 0x0000000000300947 */ /* 0x000fea0003800000 */
[----:B01----:R-:W0:Y:S01]  /*1460*/  LDC.64 R4, c[0x0][0x388] ;  /* 0x0000e200ff047b82 */ /* 0x003e220000000a00 */
[----:B------:R-:W-:Y:S02]  /*1470*/  IMAD.IADD R7, R0, 0x1, R3 ;  /* 0x0000000100077824 */ /* 0x000fe400078e0203 */
[----:B------:R-:W-:Y:S02]  /*1480*/  VIADD R3, R3, 0x80 ;  /* 0x0000008003037836 */ /* 0x000fe40000000000 */
[----:B0-----:R-:W-:-:S05]  /*1490*/  IMAD.WIDE.U32 R4, R7, 0x2, R4 ;  /* 0x0000000207047825 */ /* 0x001fca00078e0004 */
[----:B------:R2:W-:Y:S02]  /*14a0*/  STG.E.U16 desc[UR4][R4.64], R9 ;  /* 0x0000000904007986 */ /* 0x0005e4000c101504 */
.L_x_1541:
[----:B------:R-:W-:Y:S05]  /*14b0*/  BSYNC.RELIABLE B1 ;  /* 0x0000000000017941 */ /* 0x000fea0003800100 */
.L_x_1537:
[----:B------:R-:W-:-:S13]  /*14c0*/  ISETP.GE.U32.AND P0, PT, R3, R2, PT ;  /* 0x000000020300720c */ /* 0x000fda0003f06070 */
[----:B012---:R-:W0:Y:S01]  /*14d0*/  @!P0 LDC.64 R4, c[0x0][0x388] ;  /* 0x0000e200ff048b82 */ /* 0x007e220000000a00 */
[----:B------:R-:W-:Y:S01]  /*14e0*/  @!P0 IADD3 R7, PT, PT, R0, R3, RZ ;  /* 0x0000000300078210 */ /* 0x000fe20007ffe0ff */
[----:B------:R-:W-:-:S04]  /*14f0*/  @!P0 VIADD R3, R3, 0x80 ;  /* 0x0000008003038836 */ /* 0x000fc80000000000 */
[----:B0-----:R-:W-:-:S05]  /*1500*/  @!P0 IMAD.WIDE.U32 R4, R7, 0x2, R4 ;  /* 0x0000000207048825 */ /* 0x001fca00078e0004 */
[----:B------:R2:W-:Y:S02]  /*1510*/  @!P0 STG.E.U16 desc[UR4][R4.64], R10 ;  /* 0x0000000a04008986 */ /* 0x0005e4000c101504 */
.L_x_1542:
[----:B------:R-:W-:Y:S05]  /*1520*/  BSYNC.RECONVERGENT B0 ;  /* 0x0000000000007941 */ /* 0x000fea0003800200 */
.L_x_1536:
        /* <DEDUP_REMOVED lines=8> */
.L_x_1519:
[----:B------:R-:W0:Y:S01]  /*15b0*/  S2R R5, SR_TID.X ;  /* 0x0000000000057919 */ /* 0x000e220000002100 */
[----:B------:R-:W1:Y:S08]  /*15c0*/  LDC.64 R2, c[0x0][0x390] ;  /* 0x0000e400ff027b82 */ /* 0x000e700000000a00 */
[----:B------:R-:W2:Y:S01]  /*15d0*/  LDC.64 R6, c[0x0][0x398] ;  /* 0x0000e600ff067b82 */ /* 0x000ea20000000a00 */
[----:B-1----:R-:W-:-:S04]  /*15e0*/  IMAD.WIDE.U32 R2, R0, 0x2, R2 ;  /* 0x0000000200027825 */ /* 0x002fc800078e0002 */
[----:B0-----:R-:W-:-:S04]  /*15f0*/  IMAD.WIDE.U32 R8, R5, 0x4, R2 ;  /* 0x0000000405087825 */ /* 0x001fc800078e0002 */
[----:B--2---:R-:W-:Y:S01]  /*1600*/  IMAD.WIDE.U32 R6, R0, 0x2, R6 ;  /* 0x0000000200067825 */ /* 0x004fe200078e0006 */
[----:B------:R-:W2:Y:S04]  /*1610*/  LDG.E R10, desc[UR4][R8.64+0x400] ;  /* 0x00040004080a7981 */ /* 0x000ea8000c1e1900 */
[----:B------:R-:W3:Y:S01]  /*1620*/  LDG.E R3, desc[UR4][R8.64+0x600] ;  /* 0x0006000408037981 */ /* 0x000ee2000c1e1900 */
[----:B------:R-:W-:-:S03]  /*1630*/  IMAD.WIDE.U32 R12, R5, 0x4, R6 ;  /* 0x00000004050c7825 */ /* 0x000fc600078e0006 */
[----:B------:R-:W4:Y:S04]  /*1640*/  LDG.E R7, desc[UR4][R8.64] ;  /* 0x0000000408077981 */ /* 0x000f28000c1e1900 */
[----:B------:R-:W5:Y:S04]  /*1650*/  LDG.E R15, desc[UR4][R12.64] ;  /* 0x000000040c0f7981 */ /* 0x000f68000c1e1900 */
[----:B------:R-:W2:Y:S04]  /*1660*/  LDG.E R6, desc[UR4][R8.64+0x200] ;  /* 0x0002000408067981 */ /* 0x000ea8000c1e1900 */
[----:B------:R-:W3:Y:S04]  /*1670*/  LDG.E R4, desc[UR4][R12.64+0x200] ;  /* 0x000200040c047981 */ /* 0x000ee8000c1e1900 */
[----:B------:R-:W3:Y:S04]  /*1680*/  LDG.E R11, desc[UR4][R12.64+0x400] ;  /* 0x000400040c0b7981 */ /* 0x000ee8000c1e1900 */
[----:B------:R0:W3:Y:S01]  /*1690*/  LDG.E R2, desc[UR4][R12.64+0x600] ;  /* 0x000600040c027981 */ /* 0x0000e2000c1e1900 */
[C---:B----4-:R-:W-:Y:S01]  /*16a0*/  PRMT R14, R7.reuse, 0x7632, R14 ;  /* 0x00007632070e7816 */ /* 0x050fe2000000000e */
[----:B------:R-:W-:Y:S01]  /*16b0*/  IMAD.U32 R7, R7, 0x10000, RZ ;  /* 0x0001000007077824 */ /* 0x000fe200078e00ff */
[C---:B-----5:R-:W-:Y:S01]  /*16c0*/  PRMT R16, R15.reuse, 0x7632, R16 ;  /* 0x000076320f107816 */ /* 0x060fe20000000010 */
[----:B------:R-:W-:Y:S01]  /*16d0*/  IMAD.U32 R15, R15, 0x10000, RZ ;  /* 0x000100000f0f7824 */ /* 0x000fe200078e00ff */
[----:B------:R-:W-:Y:S01]  /*16e0*/  SHF.L.U32 R17, R14, 0x10, RZ ;  /* 0x000000100e117819 */ /* 0x000fe200000006ff */
[----:B------:R-:W-:-:S02]  /*16f0*/  FADD.FTZ R7, |R7|, -RZ ;  /* 0x800000ff07077221 */ /* 0x000fc40000010200 */
[----:B------:R-:W-:Y:S01]  /*1700*/  FADD.FTZ R14, |R15|, -RZ ;  /* 0x800000ff0f0e7221 */ /* 0x000fe20000010200 */
[----:B------:R-:W-:Y:S02]  /*1710*/  IMAD.U32 R16, R16, 0x10000, RZ ;  /* 0x0001000010107824 */ /* 0x000fe400078e00ff */
[----:B------:R-:W-:Y:S02]  /*1720*/  FADD.FTZ R17, |R17|, -RZ ;  /* 0x800000ff11117221 */ /* 0x000fe40000010200 */
[CC--:B0-----:R-:W-:Y:S01]  /*1730*/  VIMNMX R12, PT, PT, R7.reuse, R14.reuse, !PT ;  /* 0x0000000e070c7248 */ /* 0x0c1fe20007fe0100 */
[----:B------:R-:W-:Y:S01]  /*1740*/  FADD.FTZ R16, |R16|, -RZ ;  /* 0x800000ff10107221 */ /* 0x000fe20000010200 */
[----:B------:R-:W-:Y:S02]  /*1750*/  VIMNMX R9, PT, PT, R7, R14, PT ;  /* 0x0000000e07097248 */ /* 0x000fe40003fe0100 */
[----:B------:R-:W-:Y:S01]  /*1760*/  LOP3.LUT R14, R12, 0xfe000000, RZ, 0xc0, !PT ;  /* 0xfe0000000c0e7812 */ /* 0x000fe200078ec0ff */
[----:B--2---:R-:W-:Y:S01]  /*1770*/  IMAD.U32 R8, R6, 0x10000, RZ ;  /* 0x0001000006087824 */ /* 0x004fe200078e00ff */
[----:B------:R-:W-:-:S02]  /*1780*/  VIMNMX R13, PT, PT, R17, R16, PT ;  /* 0x00000010110d7248 */ /* 0x000fc40003fe0100 */
[----:B------:R-:W-:Y:S01]  /*1790*/  VIMNMX R15, PT, PT, R17, R16, !PT ;  /* 0x00000010110f7248 */ /* 0x000fe20007fe0100 */
[----:B---3--:R-:W-:Y:S01]  /*17a0*/  IMAD.U32 R16, R4, 0x10000, RZ ;  /* 0x0001000004107824 */ /* 0x008fe200078e00ff */
[----:B------:R-:W-:Y:S02]  /*17b0*/  PRMT R7, R6, 0x7632, R7 ;  /* 0x0000763206077816 */ /* 0x000fe40000000007 */
[----:B------:R-:W-:Y:S02]  /*17c0*/  PRMT R4, R4, 0x7632, R4 ;  /* 0x0000763204047816 */ /* 0x000fe40000000004 */
[----:B------:R-:W-:Y:S01]  /*17d0*/  LOP3.LUT R6, R14, 0x7e800000, RZ, 0x3c, !PT ;  /* 0x7e8000000e067812 */ /* 0x000fe200078e3cff */
[----:B------:R-:W-:Y:S01]  /*17e0*/  IMAD.U32 R7, R7, 0x10000, RZ ;  /* 0x0001000007077824 */ /* 0x000fe200078e00ff */
[----:B------:R-:W-:Y:S01]  /*17f0*/  SHF.L.U32 R19, R4, 0x10, RZ ;  /* 0x0000001004137819 */ /* 0x000fe200000006ff */
[----:B------:R-:W-:Y:S01]  /*1800*/  FADD.FTZ R22, |R16|, -RZ ;  /* 0x800000ff10167221 */ /* 0x000fe20000010200 */
[----:B------:R-:W-:Y:S01]  /*1810*/  FADD.FTZ R21, |R8|, -RZ ;  /* 0x800000ff08157221 */ /* 0x000fe20000010200 */
[-C--:B------:R-:W-:Y:S01]  /*1820*/  FMUL.FTZ R4, R9, R6.reuse ;  /* 0x0000000609047220 */ /* 0x080fe20000410000 */
[----:B------:R-:W-:Y:S01]  /*1830*/  LOP3.LUT R16, R15, 0xfe000000, RZ, 0xc0, !PT ;  /* 0xfe0000000f107812 */ /* 0x000fe200078ec0ff */
[----:B------:R-:W-:Y:S01]  /*1840*/  FADD.FTZ R8, |R7|, -RZ ;  /* 0x800000ff07087221 */ /* 0x000fe20000010200 */
[----:B------:R-:W-:Y:S01]  /*1850*/  FMUL.FTZ R6, R12, R6 ;  /* 0x000000060c067220 */ /* 0x000fe20000410000 */
[----:B------:R-:W-:Y:S01]  /*1860*/  FMUL.FTZ R7, R4, R4 ;  /* 0x0000000404077220 */ /* 0x000fe20000410000 */
[----:B------:R-:W-:Y:S01]  /*1870*/  LOP3.LUT R18, R16, 0x7e800000, RZ, 0x3c, !PT ;  /* 0x7e80000010127812 */ /* 0x000fe200078e3cff */
[----:B------:R-:W-:Y:S01]  /*1880*/  FADD.FTZ R19, |R19|, -RZ ;  /* 0x800000ff13137221 */ /* 0x000fe20000010200 */
[C---:B------:R-:W-:Y:S01]  /*1890*/  VIMNMX R4, PT, PT, R21.reuse, R22, !PT ;  /* 0x0000001615047248 */ /* 0x040fe20007fe0100 */
[----:B------:R-:W-:Y:S01]  /*18a0*/  FFMA.FTZ R20, R6, R6, R7 ;  /* 0x0000000606147223 */ /* 0x000fe20000010007 */
[----:B------:R-:W-:Y:S01]  /*18b0*/  VIMNMX R7, PT, PT, R21, R22, PT ;  /* 0x0000001615077248 */ /* 0x000fe20003fe0100 */
[----:B------:R-:W-:Y:S01]  /*18c0*/  FMUL.FTZ R22, R13, R18 ;  /* 0x000000120d167220 */ /* 0x000fe20000410000 */
[----:B------:R-:W-:-:S02]  /*18d0*/  LOP3.LUT R17, R4, 0xfe000000, RZ, 0xc0, !PT ;  /* 0xfe00000004117812 */ /* 0x000fc400078ec0ff */
[-C--:B------:R-:W-:Y:S01]  /*18e0*/  VIMNMX R6, PT, PT, R8, R19.reuse, !PT ;  /* 0x0000001308067248 */ /* 0x080fe20007fe0100 */
[----:B------:R-:W-:Y:S01]  /*18f0*/  FMUL.FTZ R23, R15, R18 ;  /* 0x000000120f177220 */ /* 0x000fe20000410000 */
[----:B------:R-:W-:Y:S01]  /*1900*/  LOP3.LUT R21, R17, 0x7e800000, RZ, 0x3c, !PT ;  /* 0x7e80000011157812 */ /* 0x000fe200078e3cff */
[----:B------:R-:W-:Y:S01]  /*1910*/  FMUL.FTZ R22, R22, R22 ;  /* 0x0000001616167220 */ /* 0x000fe20000410000 */
[----:B------:R-:W-:Y:S02]  /*1920*/  LOP3.LUT R18, R6, 0xfe000000, RZ, 0xc0, !PT ;  /* 0xfe00000006127812 */ /* 0x000fe400078ec0ff */
[----:B------:R-:W-:Y:S01]  /*1930*/  VIMNMX R8, PT, PT, R8, R19, PT ;  /* 0x0000001308087248 */ /* 0x000fe20003fe0100 */
[----:B------:R-:W-:Y:S01]  /*1940*/  FFMA.FTZ R22, R23, R23, R22 ;  /* 0x0000001717167223 */ /* 0x000fe20000010016 */
[-C--:B------:R-:W-:Y:S01]  /*1950*/  FMUL.FTZ R23, R7, R21.reuse ;  /* 0x0000001507177220 */ /* 0x080fe20000410000 */
[----:B------:R-:W-:Y:S01]  /*1960*/  LOP3.LUT R25, R18, 0x7e800000, RZ, 0x3c, !PT ;  /* 0x7e80000012197812 */ /* 0x000fe200078e3cff */
[----:B------:R-:W-:-:S02]  /*1970*/  FMUL.FTZ R21, R4, R21 ;  /* 0x0000001504157220 */ /* 0x000fc40000410000 */
[----:B------:R-:W-:Y:S02]  /*1980*/  FMUL.FTZ R24, R23, R23 ;  /* 0x0000001717187220 */ /* 0x000fe40000410000 */
[----:B------:R-:W-:Y:S01]  /*1990*/  FMUL.FTZ R23, R8, R25 ;  /* 0x0000001908177220 */ /* 0x000fe20000410000 */
[----:B------:R-:W0:Y:S01]  /*19a0*/  MUFU.SQRT R20, R20 ;  /* 0x0000001400147308 */ /* 0x000e220000002000 */
[----:B------:R-:W-:Y:S01]  /*19b0*/  FFMA.FTZ R21, R21, R21, R24 ;  /* 0x0000001515157223 */ /* 0x000fe20000010018 */
[----:B------:R-:W-:Y:S01]  /*19c0*/  FMUL.FTZ R25, R6, R25 ;  /* 0x0000001906197220 */ /* 0x000fe20000410000 */
[----:B------:R-:W-:Y:S01]  /*19d0*/  FMUL.FTZ R24, R23, R23 ;  /* 0x0000001717187220 */ /* 0x000fe20000410000 */
[----:B------:R-:W-:-:S04]  /*19e0*/  FSETP.NEU.FTZ.AND P0, PT, R9, RZ, PT ;  /* 0x000000ff0900720b */ /* 0x000fc80003f1d000 */
[----:B------:R-:W1:Y:S01]  /*19f0*/  MUFU.SQRT R19, R22 ;  /* 0x0000001600137308 */ /* 0x000e620000002000 */
[----:B------:R-:W-:Y:S01]  /*1a00*/  FFMA.FTZ R24, R25, R25, R24 ;  /* 0x0000001919187223 */ /* 0x000fe20000010018 */
[----:B------:R-:W-:Y:S02]  /*1a10*/  FSETP.NEU.FTZ.AND P2, PT, R13, RZ, PT ;  /* 0x000000ff0d00720b */ /* 0x000fe40003f5d000 */
[----:B------:R-:W-:-:S04]  /*1a20*/  LOP3.LUT R23, R14, 0x800000, RZ, 0xfc, !PT ;  /* 0x008000000e177812 */ /* 0x000fc800078efcff */
[----:B------:R-:W2:Y:S01]  /*1a30*/  MUFU.SQRT R24, R24 ;  /* 0x0000001800187308 */ /* 0x000ea20000002000 */
[----:B------:R-:W-:Y:S02]  /*1a40*/  LOP3.LUT R16, R16, 0x800000, RZ, 0xfc, !PT ;  /* 0x0080000010107812 */ /* 0x000fe400078efcff */
[----:B------:R-:W-:Y:S01]  /*1a50*/  FSETP.NEU.FTZ.AND P4, PT, R8, RZ, PT ;  /* 0x000000ff0800720b */ /* 0x000fe20003f9d000 */
[----:B0-----:R-:W-:-:S04]  /*1a60*/  @P0 FMUL.FTZ R12, R20, R23 ;  /* 0x00000017140c0220 */ /* 0x001fc80000410000 */
[----:B------:R-:W0:Y:S01]  /*1a70*/  MUFU.SQRT R21, R21 ;  /* 0x0000001500157308 */ /* 0x000e220000002000 */
[----:B------:R-:W-:Y:S01]  /*1a80*/  FSETP.NEU.FTZ.AND P1, PT, R9, +INF , PT ;  /* 0x7f8000000900780b */ /* 0x000fe20003f3d000 */
[----:B-1----:R-:W-:Y:S01]  /*1a90*/  @P2 FMUL.FTZ R15, R19, R16 ;  /* 0x00000010130f2220 */ /* 0x002fe20000410000 */
[----:B------:R-:W-:Y:S02]  /*1aa0*/  FSETP.NEU.FTZ.AND P3, PT, R7, RZ, PT ;  /* 0x000000ff0700720b */ /* 0x000fe40003f7d000 */
[----:B------:R-:W-:Y:S02]  /*1ab0*/  FSETP.NEU.FTZ.AND P0, PT, R13, +INF , PT ;  /* 0x7f8000000d00780b */ /* 0x000fe40003f1d000 */
[----:B------:R-:W-:Y:S02]  /*1ac0*/  FSEL R9, R12, +INF , P1 ;  /* 0x7f8000000c097808 */ /* 0x000fe40000800000 */
[----:B------:R-:W-:Y:S02]  /*1ad0*/  LOP3.LUT R13, R18, 0x800000, RZ, 0xfc, !PT ;  /* 0x00800000120d7812 */ /* 0x000fe400078efcff */
[----:B------:R-:W-:-:S02]  /*1ae0*/  FSEL R12, R15, +INF , P0 ;  /* 0x7f8000000f0c7808 */ /* 0x000fc40000000000 */
[----:B------:R-:W-:Y:S01]  /*1af0*/  LOP3.LUT R14, R17, 0x800000, RZ, 0xfc, !PT ;  /* 0x00800000110e7812 */ /* 0x000fe200078efcff */
[----:B--2---:R-:W-:Y:S01]  /*1b00*/  @P4 FMUL.FTZ R6, R24, R13 ;  /* 0x0000000d18064220 */ /* 0x004fe20000410000 */
[----:B------:R-:W-:Y:S01]  /*1b10*/  F2FP.BF16.F32.PACK_AB R9, R12, R9 ;  /* 0x000000090c09723e */ /* 0x000fe200000010ff */
[C---:B------:R-:W-:Y:S01]  /*1b20*/  IMAD.U32 R13, R10.reuse, 0x10000, RZ ;  /* 0x000100000a0d7824 */ /* 0x040fe200078e00ff */
[----:B------:R-:W-:Y:S02]  /*1b30*/  PRMT R12, R10, 0x7632, R12 ;  /* 0x000076320a0c7816 */ /* 0x000fe4000000000c */
[C---:B------:R-:W-:Y:S01]  /*1b40*/  PRMT R10, R11.reuse, 0x7632, R10 ;  /* 0x000076320b0a7816 */ /* 0x040fe2000000000a */
[----:B------:R-:W-:Y:S02]  /*1b50*/  IMAD.U32 R11, R11, 0x10000, RZ ;  /* 0x000100000b0b7824 */ /* 0x000fe400078e00ff */
[----:B0-----:R-:W-:Y:S01]  /*1b60*/  @P3 FMUL.FTZ R4, R21, R14 ;  /* 0x0000000e15043220 */ /* 0x001fe20000410000 */
[----:B------:R-:W-:Y:S01]  /*1b70*/  FADD.FTZ R13, |R13|, -RZ ;  /* 0x800000ff0d0d7221 */ /* 0x000fe20000010200 */
[----:B------:R-:W-:Y:S01]  /*1b80*/  SHF.L.U32 R14, R10, 0x10, RZ ;  /* 0x000000100a0e7819 */ /* 0x000fe200000006ff */
[----:B------:R-:W-:Y:S01]  /*1b90*/  FADD.FTZ R10, |R11|, -RZ ;  /* 0x800000ff0b0a7221 */ /* 0x000fe20000010200 */
[----:B------:R-:W-:-:S02]  /*1ba0*/  IMAD.U32 R12, R12, 0x10000, RZ ;  /* 0x000100000c0c7824 */ /* 0x000fc400078e00ff */
[----:B------:R-:W-:Y:S02]  /*1bb0*/  IMAD.U32 R16, R3, 0x10000, RZ ;  /* 0x0001000003107824 */ /* 0x000fe400078e00ff */
[----:B------:R-:W-:Y:S01]  /*1bc0*/  IMAD.U32 R17, R2, 0x10000, RZ ;  /* 0x0001000002117824 */ /* 0x000fe200078e00ff */
[-C--:B------:R-:W-:Y:S01]  /*1bd0*/  VIMNMX R11, PT, PT, R13, R10.reuse, !PT ;  /* 0x0000000a0d0b7248 */ /* 0x080fe20007fe0100 */
[----:B------:R-:W-:Y:S01]  /*1be0*/  FADD.FTZ R15, |R12|, -RZ ;  /* 0x800000ff0c0f7221 */ /* 0x000fe20000010200 */
[----:B------:R-:W-:Y:S01]  /*1bf0*/  FADD.FTZ R14, |R14|, -RZ ;  /* 0x800000ff0e0e7221 */ /* 0x000fe20000010200 */
[----:B------:R-:W-:Y:S01]  /*1c00*/  FADD.FTZ R16, |R16|, -RZ ;  /* 0x800000ff10107221 */ /* 0x000fe20000010200 */
[----:B------:R-:W-:Y:S01]  /*1c10*/  FADD.FTZ R17, |R17|, -RZ ;  /* 0x800000ff11117221 */ /* 0x000fe20000010200 */
[----:B------:R-:W-:Y:S02]  /*1c20*/  LOP3.LUT R21, R11, 0xfe000000, RZ, 0xc0, !PT ;  /* 0xfe0000000b157812 */ /* 0x000fe400078ec0ff */
[----:B------:R-:W-:-:S02]  /*1c30*/  VIMNMX R12, PT, PT, R13, R10, PT ;  /* 0x0000000a0d0c7248 */ /* 0x000fc40003fe0100 */
[CC--:B------:R-:W-:Y:S02]  /*1c40*/  VIMNMX R13, PT, PT, R15.reuse, R14.reuse, PT ;  /* 0x0000000e0f0d7248 */ /* 0x0c0fe40003fe0100 */
[----:B------:R-:W-:Y:S02]  /*1c50*/  VIMNMX R10, PT, PT, R15, R14, !PT ;  /* 0x0000000e0f0a7248 */ /* 0x000fe40007fe0100 */
[----:B------:R-:W-:Y:S02]  /*1c60*/  PRMT R3, R3, 0x7632, R3 ;  /* 0x0000763203037816 */ /* 0x000fe40000000003 */
[CC--:B------:R-:W-:Y:S02]  /*1c70*/  VIMNMX R15, PT, PT, R16.reuse, R17.reuse, PT ;  /* 0x00000011100f7248 */ /* 0x0c0fe40003fe0100 */
[----:B------:R-:W-:Y:S02]  /*1c80*/  VIMNMX R14, PT, PT, R16, R17, !PT ;  /* 0x00000011100e7248 */ /* 0x000fe40007fe0100 */
[----:B------:R-:W-:-:S02]  /*1c90*/  LOP3.LUT R16, R21, 0x7e800000, RZ, 0x3c, !PT ;  /* 0x7e80000015107812 */ /* 0x000fc400078e3cff */
[----:B------:R-:W-:Y:S01]  /*1ca0*/  PRMT R2, R2, 0x7632, R2 ;  /* 0x0000763202027816 */ /* 0x000fe20000000002 */
[----:B------:R-:W-:Y:S01]  /*1cb0*/  IMAD.U32 R3, R3, 0x10000, RZ ;  /* 0x0001000003037824 */ /* 0x000fe200078e00ff */
[----:B------:R-:W-:Y:S01]  /*1cc0*/  LOP3.LUT R18, R10, 0xfe000000, RZ, 0xc0, !PT ;  /* 0xfe0000000a127812 */ /* 0x000fe200078ec0ff */
[-C--:B------:R-:W-:Y:S01]  /*1cd0*/  FMUL.FTZ R19, R12, R16.reuse ;  /* 0x000000100c137220 */ /* 0x080fe20000410000 */
[----:B------:R-:W-:Y:S01]  /*1ce0*/  LOP3.LUT R17, R14, 0xfe000000, RZ, 0xc0, !PT ;  /* 0xfe0000000e117812 */ /* 0x000fe200078ec0ff */
[----:B------:R-:W-:Y:S01]  /*1cf0*/  IMAD.U32 R23, R2, 0x10000, RZ ;  /* 0x0001000002177824 */ /* 0x000fe200078e00ff */
[----:B------:R-:W-:Y:S01]  /*1d00*/  LOP3.LUT R20, R18, 0x7e800000, RZ, 0x3c, !PT ;  /* 0x7e80000012147812 */ /* 0x000fe200078e3cff */
[----:B------:R-:W-:Y:S01]  /*1d10*/  FADD.FTZ R2, |R3|, -RZ ;  /* 0x800000ff03027221 */ /* 0x000fe20000010200 */
[----:B------:R-:W-:Y:S01]  /*1d20*/  LOP3.LUT R3, R17, 0x7e800000, RZ, 0x3c, !PT ;  /* 0x7e80000011037812 */ /* 0x000fe200078e3cff */
[----:B------:R-:W-:Y:S01]  /*1d30*/  FMUL.FTZ R16, R11, R16 ;  /* 0x000000100b107220 */ /* 0x000fe20000410000 */
[----:B------:R-:W-:Y:S01]  /*1d40*/  FMUL.FTZ R19, R19, R19 ;  /* 0x0000001313137220 */ /* 0x000fe20000410000 */
[----:B------:R-:W-:Y:S01]  /*1d50*/  FADD.FTZ R23, |R23|, -RZ ;  /* 0x800000ff17177221 */ /* 0x000fe20000010200 */
[-C--:B------:R-:W-:Y:S01]  /*1d60*/  FMUL.FTZ R22, R13, R20.reuse ;  /* 0x000000140d167220 */ /* 0x080fe20000410000 */
[----:B------:R-:W-:Y:S01]  /*1d70*/  FMUL.FTZ R24, R10, R20 ;  /* 0x000000140a187220 */ /* 0x000fe20000410000 */
[----:B------:R-:W-:Y:S01]  /*1d80*/  FFMA.FTZ R20, R16, R16, R19 ;  /* 0x0000001010147223 */ /* 0x000fe20000010013 */
[----:B------:R-:W-:Y:S01]  /*1d90*/  FMUL.FTZ R19, R15, R3 ;  /* 0x000000030f137220 */ /* 0x000fe20000410000 */
[----:B------:R-:W-:Y:S01]  /*1da0*/  VIMNMX R16, PT, PT, R2, R23, !PT ;  /* 0x0000001702107248 */ /* 0x000fe20007fe0100 */
[----:B------:R-:W-:-:S02]  /*1db0*/  FMUL.FTZ R25, R22, R22 ;  /* 0x0000001616197220 */ /* 0x000fc40000410000 */
[----:B------:R-:W-:Y:S01]  /*1dc0*/  FMUL.FTZ R22, R19, R19 ;  /* 0x0000001313167220 */ /* 0x000fe20000410000 */
[----:B------:R-:W-:Y:S01]  /*1dd0*/  LOP3.LUT R19, R16, 0xfe000000, RZ, 0xc0, !PT ;  /* 0xfe00000010137812 */ /* 0x000fe200078ec0ff */
[----:B------:R-:W-:Y:S01]  /*1de0*/  FFMA.FTZ R24, R24, R24, R25 ;  /* 0x0000001818187223 */ /* 0x000fe20000010019 */
[----:B------:R-:W-:Y:S01]  /*1df0*/  FMUL.FTZ R3, R14, R3 ;  /* 0x000000030e037220 */ /* 0x000fe20000410000 */
[----:B------:R-:W-:Y:S02]  /*1e00*/  VIMNMX R23, PT, PT, R2, R23, PT ;  /* 0x0000001702177248 */ /* 0x000fe40003fe0100 */
[----:B------:R-:W-:Y:S01]  /*1e10*/  LOP3.LUT R25, R19, 0x7e800000, RZ, 0x3c, !PT ;  /* 0x7e80000013197812 */ /* 0x000fe200078e3cff */
[----:B------:R-:W-:Y:S02]  /*1e20*/  FFMA.FTZ R22, R3, R3, R22 ;  /* 0x0000000303167223 */ /* 0x000fe40000010016 */
[----:B------:R-:W0:Y:S02]  /*1e30*/  LDC.64 R2, c[0x0][0x388] ;  /* 0x0000e200ff027b82 */ /* 0x000e240000000a00 */
[-C--:B------:R-:W-:Y:S01]  /*1e40*/  FMUL.FTZ R26, R23, R25.reuse ;  /* 0x00000019171a7220 */ /* 0x080fe20000410000 */
[----:B------:R-:W-:-:S03]  /*1e50*/  FMUL.FTZ R25, R16, R25 ;  /* 0x0000001910197220 */ /* 0x000fc60000410000 */
[----:B------:R-:W-:Y:S01]  /*1e60*/  FMUL.FTZ R26, R26, R26 ;  /* 0x0000001a1a1a7220 */ /* 0x000fe20000410000 */
[----:B------:R-:W-:-:S03]  /*1e70*/  FSETP.NEU.FTZ.AND P4, PT, R7, +INF , PT ;  /* 0x7f8000000700780b */ /* 0x000fc60003f9d000 */
[----:B------:R-:W-:Y:S01]  /*1e80*/  FFMA.FTZ R26, R25, R25, R26 ;  /* 0x00000019191a7223 */ /* 0x000fe2000001001a */
[----:B------:R-:W1:Y:S01]  /*1e90*/  MUFU.SQRT R20, R20 ;  /* 0x0000001400147308 */ /* 0x000e620000002000 */
[----:B------:R-:W-:Y:S02]  /*1ea0*/  FSETP.NEU.FTZ.AND P1, PT, R12, RZ, PT ;  /* 0x000000ff0c00720b */ /* 0x000fe40003f3d000 */
[----:B------:R-:W-:-:S05]  /*1eb0*/  FSETP.NEU.FTZ.AND P6, PT, R13, RZ, PT ;  /* 0x000000ff0d00720b */ /* 0x000fca0003fdd000 */
[----:B------:R-:W-:Y:S01]  /*1ec0*/  MUFU.SQRT R22, R22 ;  /* 0x0000001600167308 */ /* 0x000fe20000002000 */
[----:B------:R-:W-:Y:S02]  /*1ed0*/  FSETP.NEU.FTZ.AND P5, PT, R15, RZ, PT ;  /* 0x000000ff0f00720b */ /* 0x000fe40003fbd000 */
[----:B------:R-:W-:-:S05]  /*1ee0*/  FSETP.NEU.FTZ.AND P0, PT, R23, RZ, PT ;  /* 0x000000ff1700720b */ /* 0x000fca0003f1d000 */
[----:B------:R-:W2:Y:S08]  /*1ef0*/  MUFU.SQRT R24, R24 ;  /* 0x0000001800187308 */ /* 0x000eb00000002000 */
[----:B------:R-:W3:Y:S01]  /*1f00*/  MUFU.SQRT R7, R26 ;  /* 0x0000001a00077308 */ /* 0x000ee20000002000 */
[----:B0-----:R-:W-:Y:S01]  /*1f10*/  IMAD.WIDE.U32 R2, R0, 0x2, R2 ;  /* 0x0000000200027825 */ /* 0x001fe200078e0002 */
[----:B------:R-:W-:-:S02]  /*1f20*/  LOP3.LUT R21, R21, 0x800000, RZ, 0xfc, !PT ;  /* 0x0080000015157812 */ /* 0x000fc400078efcff */
[----:B------:R-:W-:Y:S02]  /*1f30*/  LOP3.LUT R25, R18, 0x800000, RZ, 0xfc, !PT ;  /* 0x0080000012197812 */ /* 0x000fe400078efcff */
[----:B------:R-:W-:Y:S02]  /*1f40*/  LOP3.LUT R17, R17, 0x800000, RZ, 0xfc, !PT ;  /* 0x0080000011117812 */ /* 0x000fe400078efcff */
[----:B------:R-:W-:Y:S01]  /*1f50*/  LOP3.LUT R0, R19, 0x800000, RZ, 0xfc, !PT ;  /* 0x0080000013007812 */ /* 0x000fe200078efcff */
[----:B-1----:R-:W-:Y:S01]  /*1f60*/  @P1 FMUL.FTZ R11, R20, R21 ;  /* 0x00000015140b1220 */ /* 0x002fe20000410000 */
[----:B--2---:R-:W-:Y:S01]  /*1f70*/  @P6 FMUL.FTZ R10, R24, R25 ;  /* 0x00000019180a6220 */ /* 0x004fe20000410000 */
[----:B------:R-:W-:Y:S01]  /*1f80*/  @P5 FMUL.FTZ R14, R22, R17 ;  /* 0x00000011160e5220 */ /* 0x000fe20000410000 */
[----:B------:R-:W-:Y:S02]  /*1f90*/  FSETP.NEU.FTZ.AND P2, PT, R8, +INF , PT ;  /* 0x7f8000000800780b */ /* 0x000fe40003f5d000 */
[----:B------:R-:W-:-:S02]  /*1fa0*/  FSETP.NEU.FTZ.AND P3, PT, R12, +INF , PT ;  /* 0x7f8000000c00780b */ /* 0x000fc40003f7d000 */
[----:B------:R-:W-:Y:S01]  /*1fb0*/  FSETP.NEU.FTZ.AND P1, PT, R13, +INF , PT ;  /* 0x7f8000000d00780b */ /* 0x000fe20003f3d000 */
[----:B---3--:R-:W-:Y:S01]  /*1fc0*/  @P0 FMUL.FTZ R16, R7, R0 ;  /* 0x0000000007100220 */ /* 0x008fe20000410000 */
[----:B------:R-:W-:Y:S02]  /*1fd0*/  FSETP.NEU.FTZ.AND P6, PT, R15, +INF , PT ;  /* 0x7f8000000f00780b */ /* 0x000fe40003fdd000 */
[----:B------:R-:W-:Y:S02]  /*1fe0*/  FSETP.NEU.FTZ.AND P5, PT, R23, +INF , PT ;  /* 0x7f8000001700780b */ /* 0x000fe40003fbd000 */
[----:B------:R-:W-:Y:S02]  /*1ff0*/  FSEL R4, R4, +INF , P4 ;  /* 0x7f80000004047808 */ /* 0x000fe40002000000 */
[----:B------:R-:W-:Y:S02]  /*2000*/  FSEL R11, R11, +INF , P3 ;  /* 0x7f8000000b0b7808 */ /* 0x000fe40001800000 */
[----:B------:R-:W-:-:S02]  /*2010*/  FSEL R14, R14, +INF , P6 ;  /* 0x7f8000000e0e7808 */ /* 0x000fc40003000000 */
[----:B------:R-:W-:Y:S02]  /*2020*/  FSEL R7, R6, +INF , P2 ;  /* 0x7f80000006077808 */ /* 0x000fe40001000000 */
[----:B------:R-:W-:Y:S02]  /*2030*/  FSEL R10, R10, +INF , P1 ;  /* 0x7f8000000a0a7808 */ /* 0x000fe40000800000 */
[----:B------:R-:W-:Y:S01]  /*2040*/  FSEL R13, R16, +INF , P5 ;  /* 0x7f800000100d7808 */ /* 0x000fe20002800000 */
[----:B------:R-:W-:Y:S01]  /*2050*/  IMAD.WIDE.U32 R2, R5, 0x4, R2 ;  /* 0x0000000405027825 */ /* 0x000fe200078e0002 */
[----:B------:R-:W-:Y:S02]  /*2060*/  F2FP.BF16.F32.PACK_AB R7, R7, R4 ;  /* 0x000000040707723e */ /* 0x000fe400000010ff */
[----:B------:R-:W-:Y:S02]  /*2070*/  F2FP.BF16.F32.PACK_AB R11, R10, R11 ;  /* 0x0000000b0a0b723e */ /* 0x000fe400000010ff */
[----:B------:R-:W-:Y:S01]  /*2080*/  F2FP.BF16.F32.PACK_AB R13, R13, R14 ;  /* 0x0000000e0d0d723e */ /* 0x000fe200000010ff */
[----:B------:R-:W-:Y:S04]  /*2090*/  STG.E desc[UR4][R2.64], R9 ;  /* 0x0000000902007986 */ /* 0x000fe8000c101904 */
[----:B------:R-:W-:Y:S04]  /*20a0*/  STG.E desc[UR4][R2.64+0x200], R7 ;  /* 0x0002000702007986 */ /* 0x000fe8000c101904 */
[----:B------:R-:W-:Y:S04]  /*20b0*/  STG.E desc[UR4][R2.64+0x400], R11 ;  /* 0x0004000b02007986 */ /* 0x000fe8000c101904 */
[----:B------:R-:W-:Y:S01]  /*20c0*/  STG.E desc[UR4][R2.64+0x600], R13 ;  /* 0x0006000d02007986 */ /* 0x000fe2000c101904 */
[----:B------:R-:W-:Y:S05]  /*20d0*/  EXIT ;  /* 0x000000000000794d */ /* 0x000fea0003800000 */
.L_x_1543:
        /* <DEDUP_REMOVED lines=10> */
.L_x_16830:


//--------------------- .text._ZN2at6native29vectorized_elementwise_kernelILi4ENS0_13BinaryFunctorIN3c108BFloat16ES4_S4_ZZZNS0_17hypot_kernel_cudaERNS_18TensorIteratorBaseEENKUlvE_clEvENKUlvE2_clEvEUlS4_S4_E_EESt5arrayIPcLm3EEEEviT0_T1_ --------------------------
	.section	.text._ZN2at6native29vectorized_elementwise_kernelILi4ENS0_13BinaryFunctorIN3c108BFloat16ES4_S4_ZZZNS0_17hypot_kernel_cudaERNS_18TensorIteratorBaseEENKUlvE_clEvENKUlvE2_clEvEUlS4_S4_E_EESt5arrayIPcLm3EEEEviT0_T1_,"ax",@progbits
	.align	128
        .global         _ZN2at6native29vectorized_elementwise_kernelILi4ENS0_13BinaryFunctorIN3c108BFloat16ES4_S4_ZZZNS0_17hypot_kernel_cudaERNS_18TensorIteratorBaseEENKUlvE_clEvENKUlvE2_clEvEUlS4_S4_E_EESt5arrayIPcLm3EEEEviT0_T1_
        .type           _ZN2at6native29vectorized_elementwise_kernelILi4ENS0_13BinaryFunctorIN3c108BFloat16ES4_S4_ZZZNS0_17hypot_kernel_cudaERNS_18TensorIteratorBaseEENKUlvE_clEvENKUlvE2_clEvEUlS4_S4_E_EESt5arrayIPcLm3EEEEviT0_T1_,@function
        .size           _ZN2at6native29vectorized_elementwise_kernelILi4ENS0_13BinaryFunctorIN3c108BFloat16ES4_S4_ZZZNS0_17hypot_kernel_cudaERNS_18TensorIteratorBaseEENKUlvE_clEvENKUlvE2_clEvEUlS4_S4_E_EESt5arrayIPcLm3EEEEviT0_T1_,(.L_x_16831 - _ZN2at6native29vectorized_elementwise_kernelILi4ENS0_13BinaryFunctorIN3c108BFloat16ES4_S4_ZZZNS0_17hypot_kernel_cudaERNS_18TensorIteratorBaseEENKUlvE_clEvENKUlvE2_clEvEUlS4_S4_E_EESt5arrayIPcLm3EEEEviT0_T1_)
        .other          _ZN2at6native29vectorized_elementwise_kernelILi4ENS0_13BinaryFunctorIN3c108BFloat16ES4_S4_ZZZNS0_17hypot_kernel_cudaERNS_18TensorIteratorBaseEENKUlvE_clEvENKUlvE2_clEvEUlS4_S4_E_EESt5arrayIPcLm3EEEEviT0_T1_,@"STO_CUDA_ENTRY STV_DEFAULT"
_ZN2at6native29vectorized_elementwise_kernelILi4ENS0_13BinaryFunctorIN3c108BFloat16ES4_S4_ZZZNS0_17hypot_kernel_cudaERNS_18TensorIteratorBaseEENKUlvE_clEvENKUlvE2_clEvEUlS4_S4_E_EESt5arrayIPcLm3EEEEviT0_T1_:
.text._ZN2at6native29vectorized_elementwise_kernelILi4ENS0_13BinaryFunctorIN3c108BFloat16ES4_S4_ZZZNS0_17hypot_kernel_cudaERNS_18TensorIteratorBaseEENKUlvE_clEvENKUlvE2_clEvEUlS4_S4_E_EESt5arrayIPcLm3EEEEviT0_T1_:
        /* <DEDUP_REMOVED lines=119> */
.L_x_1546:
[----:B------:R-:W-:Y:S05]  /*0770*/  BSYNC.RECONVERGENT B0 ;  /* 0x0000000000007941 */ /* 0x000fea0003800200 */
.L_x_1545:
        /* <DEDUP_REMOVED lines=23> */
.L_x_1548:
[----:B------:R-:W-:Y:S05]  /*08f0*/  BSYNC.RECONVERGENT B0 ;  /* 0x0000000000007941 */ /* 0x000fea0003800200 */
.L_x_1547:
        /* <DEDUP_REMOVED lines=36> */
.L_x_1550:
[----:B------:R-:W-:Y:S05]  /*0b40*/  BSYNC.RECONVERGENT B0 ;  /* 0x0000000000007941 */ /* 0x000fea0003800200 */
.L_x_1549:
        /* <DEDUP_REMOVED lines=21> */
.L_x_1552:
[----:B------:R-:W-:Y:S05]  /*0ca0*/  BSYNC.RECONVERGENT B0 ;  /* 0x0000000000007941 */ /* 0x000fea0003800200 */
.L_x_1551:
        /* <DEDUP_REMOVED lines=21> */
.L_x_1554:
[----:B------:R-:W-:Y:S05]  /*0e00*/  BSYNC.RECONVERGENT B0 ;  /* 0x0000000000007941 */ /* 0x000fea0003800200 */
.L_x_1553:
        /* <DEDUP_REMOVED lines=21> */
.L_x_1556:
[----:B------:R-:W-:Y:S05]  /*0f60*/  BSYNC.RECONVERGENT B0 ;  /* 0x0000000000007941 */ /* 0x000fea0003800200 */
.L_x_1555:
        /* <DEDUP_REMOVED lines=21> */
.L_x_1558:
[----:B------:R-:W-:Y:S05]  /*10c0*/  BSYNC.RECONVERGENT B0 ;  /* 0x0000000000007941 */ /* 0x000fea0003800200 */
.L_x_1557:
        /* <DEDUP_REMOVED lines=21> */
.L_x_1560:
[----:B------:R-:W-:Y:S05]  /*1220*/  BSYNC.RECONVERGENT B0 ;  /* 0x0000000000007941 */ /* 0x000fea0003800200 */
.L_x_1559:
        /* <DEDUP_REMOVED lines=18> */
.L_x_1563:
[----:B------:R-:W-:-:S13]  /*1350*/  ISETP.GE.U32.AND P0, PT, R3, R2, PT ;  /* 0x000000020300720c */ /* 0x000fda0003f06070 */
[----:B------:R-:W-:Y:S05]  /*1360*/  @P0 BRA `(.L_x_1565) ;  /* 0x0000000000300947 */ /* 0x000fea0003800000 */
[----:B0-----:R-:W0:Y:S01]  /*1370*/  LDC.64 R4, c[0x0][0x388] ;  /* 0x0000e200ff047b82 */ /* 0x001e220000000a00 */
[----:B------:R-:W-:Y:S01]  /*1380*/  IMAD.IADD R13, R0, 0x1, R3 ;  /* 0x00000001000d7824 */ /* 0x000fe200078e0203 */
[----:B------:R-:W-:-:S03]  /*1390*/  IADD3 R3, PT, PT, R3, 0x80, RZ ;  /* 0x0000008003037810 */ /* 0x000fc60007ffe0ff */
[----:B0-----:R-:W-:-:S05]  /*13a0*/  IMAD.WIDE.U32 R4, R13, 0x2, R4 ;  /* 0x000000020d047825 */ /* 0x001fca00078e0004 */
[----:B------:R1:W-:Y:S02]  /*13b0*/  STG.E.U16 desc[UR4][R4.64], R7 ;  /* 0x0000000704007986 */ /* 0x0003e4000c101504 */
.L_x_1564:
[----:B------:R-:W-:-:S13]  /*13c0*/  ISETP.GE.U32.AND P0, PT, R3, R2, PT ;  /* 0x000000020300720c */ /* 0x000fda0003f06070 */
[----:B------:R-:W-:Y:S05]  /*13d0*/  @P0 BRA `(.L_x_1566) ;  /* 0x0000000000340947 */ /* 0x000fea0003800000 */
[----:B01----:R-:W0:Y:S01]  /*13e0*/  LDC.64 R4, c[0x0][0x388] ;  /* 0x0000e200ff047b82 */ /* 0x003e220000000a00 */
[----:B------:R-:W-:Y:S02]  /*13f0*/  IMAD.IADD R7, R0, 0x1, R3 ;  /* 0x0000000100077824 */ /* 0x000fe400078e0203 */
[----:B------:R-:W-:Y:S02]  /*1400*/  VIADD R3, R3, 0x80 ;  /* 0x0000008003037836 */ /* 0x000fe40000000000 */
[----:B0-----:R-:W-:-:S05]  /*1410*/  IMAD.WIDE.U32 R4, R7, 0x2, R4 ;  /* 0x0000000207047825 */ /* 0x001fca00078e0004 */
[----:B------:R1:W-:Y:S02]  /*1420*/  STG.E.U16 desc[UR4][R4.64], R8 ;  /* 0x0000000804007986 */ /* 0x0003e4000c101504 */
.L_x_1565:
        /* <DEDUP_REMOVED lines=8> */
.L_x_1566:
[----:B------:R-:W-:Y:S05]  /*14b0*/  BSYNC.RELIABLE B1 ;  /* 0x0000000000017941 */ /* 0x000fea0003800100 */
.L_x_1562:
[----:B------:R-:W-:-:S13]  /*14c0*/  ISETP.GE.U32.AND P0, PT, R3, R2, PT ;  /* 0x000000020300720c */ /* 0x000fda0003f06070 */
[----:B012---:R-:W0:Y:S01]  /*14d0*/  @!P0 LDC.64 R4, c[0x0][0x388] ;  /* 0x0000e200ff048b82 */ /* 0x007e220000000a00 */
[----:B------:R-:W-:Y:S01]  /*14e0*/  @!P0 IADD3 R7, PT, PT, R0, R3, RZ ;  /* 0x0000000300078210 */ /* 0x000fe20007ffe0ff */
[----:B------:R-:W-:-:S04]  /*14f0*/  @!P0 VIADD R3, R3, 0x80 ;  /* 0x0000008003038836 */ /* 0x000fc80000000000 */
[----:B0-----:R-:W-:-:S05]  /*1500*/  @!P0 IMAD.WIDE.U32 R4, R7, 0x2, R4 ;  /* 0x0000000207048825 */ /* 0x001fca00078e0004 */
[----:B------:R2:W-:Y:S02]  /*1510*/  @!P0 STG.E.U16 desc[UR4][R4.64], R10 ;  /* 0x0000000a04008986 */ /* 0x0005e4000c101504 */
.L_x_1567:
[----:B------:R-:W-:Y:S05]  /*1520*/  BSYNC.RECONVERGENT B0 ;  /* 0x0000000000007941 */ /* 0x000fea0003800200 */
.L_x_1561:
        /* <DEDUP_REMOVED lines=8> */
.L_x_1544:
[----:B------:R-:W0:Y:S01]  /*15b0*/  S2R R4, SR_TID.X ;  /* 0x0000000000047919 */ /* 0x000e220000002100 */
[----:B------:R-:W1:Y:S08]  /*15c0*/  LDC.64 R2, c[0x0][0x390] ;  /* 0x0000e400ff027b82 */ /* 0x000e700000000a00 */
[----:B------:R-:W2:Y:S01]  /*15d0*/  LDC.64 R6, c[0x0][0x398] ;  /* 0x0000e600ff067b82 */ /* 0x000ea20000000a00 */
[----:B-1----:R-:W-:-:S04]  /*15e0*/  IMAD.WIDE.U32 R2, R0, 0x2, R2 ;  /* 0x0000000200027825 */ /* 0x002fc800078e0002 */
[----:B0-----:R-:W-:-:S04]  /*15f0*/  IMAD.WIDE.U32 R14, R4, 0x8, R2 ;  /* 0x00000008040e7825 */ /* 0x001fc800078e0002 */
[----:B--2---:R-:W-:Y:S01]  /*1600*/  IMAD.WIDE.U32 R6, R0, 0x2, R6 ;  /* 0x0000000200067825 */ /* 0x004fe200078e0006 */
[----:B------:R-:W2:Y:S04]  /*1610*/  LDG.E.64 R8, desc[UR4][R14.64] ;  /* 0x000000040e087981 */ /* 0x000ea8000c1e1b00 */
[----:B------:R0:W3:Y:S01]  /*1620*/  LDG.E.64 R2, desc[UR4][R14.64+0x400] ;  /* 0x000400040e027981 */ /* 0x0000e2000c1e1b00 */
[----:B------:R-:W-:-:S05]  /*1630*/  IMAD.WIDE.U32 R16, R4, 0x8, R6 ;  /* 0x0000000804107825 */ /* 0x000fca00078e0006 */
[----:B------:R-:W4:Y:S04]  /*1640*/  LDG.E.64 R10, desc[UR4][R16.64] ;  /* 0x00000004100a7981 */ /* 0x000f28000c1e1b00 */
[----:B------:R1:W5:Y:S01]  /*1650*/  LDG.E.64 R6, desc[UR4][R16.64+0x400] ;  /* 0x0004000410067981 */ /* 0x000362000c1e1b00 */
[----:B--2---:R-:W-:-:S04]  /*1660*/  IMAD.U32 R5, R8, 0x10000, RZ ;  /* 0x0001000008057824 */ /* 0x004fc800078e00ff */
[----:B------:R-:W-:Y:S01]  /*1670*/  FADD.FTZ R5, |R5|, -RZ ;  /* 0x800000ff05057221 */ /* 0x000fe20000010200 */
[----:B----4-:R-:W-:-:S04]  /*1680*/  IMAD.U32 R12, R10, 0x10000, RZ ;  /* 0x000100000a0c7824 */ /* 0x010fc800078e00ff */
[----:B------:R-:W-:Y:S01]  /*1690*/  FADD.FTZ R18, |R12|, -RZ ;  /* 0x800000ff0c127221 */ /* 0x000fe20000010200 */
[----:B------:R-:W-:Y:S01]  /*16a0*/  SHF.L.U32 R13, R9, 0x10, RZ ;  /* 0x00000010090d7819 */ /* 0x000fe200000006ff */
[----:B------:R-:W-:-:S03]  /*16b0*/  IMAD.U32 R19, R11, 0x10000, RZ ;  /* 0x000100000b137824 */ /* 0x000fc600078e00ff */
[CC--:B------:R-:W-:Y:S02]  /*16c0*/  VIMNMX R12, PT, PT, R5.reuse, R18.reuse, PT ;  /* 0x00000012050c7248 */ /* 0x0c0fe40003fe0100 */
[----:B------:R-:W-:Y:S01]  /*16d0*/  VIMNMX R5, PT, PT, R5, R18, !PT ;  /* 0x0000001205057248 */ /* 0x000fe20007fe0100 */
[----:B------:R-:W-:Y:S01]  /*16e0*/  FADD.FTZ R20, |R13|, -RZ ;  /* 0x800000ff0d147221 */ /* 0x000fe20000010200 */
[----:B------:R-:W-:Y:S01]  /*16f0*/  PRMT R9, R8, 0x7632, R9 ;  /* 0x0000763208097816 */ /* 0x000fe20000000009 */
[----:B------:R-:W-:Y:S01]  /*1700*/  FADD.FTZ R19, |R19|, -RZ ;  /* 0x800000ff13137221 */ /* 0x000fe20000010200 */
[----:B------:R-:W-:Y:S02]  /*1710*/  PRMT R11, R10, 0x7632, R11 ;  /* 0x000076320a0b7816 */ /* 0x000fe4000000000b */
[----:B0-----:R-:W-:Y:S01]  /*1720*/  LOP3.LUT R14, R5, 0xfe000000, RZ, 0xc0, !PT ;  /* 0xfe000000050e7812 */ /* 0x001fe200078ec0ff */
[C---:B------:R-:W-:Y:S01]  /*1730*/  IMAD.U32 R15, R9.reuse, 0x10000, RZ ;  /* 0x00010000090f7824 */ /* 0x040fe200078e00ff */
[----:B------:R-:W-:Y:S01]  /*1740*/  PRMT R10, R9, 0x7632, R10 ;  /* 0x00007632090a7816 */ /* 0x000fe2000000000a */
[----:B-1----:R-:W-:Y:S01]  /*1750*/  IMAD.U32 R16, R11, 0x10000, RZ ;  /* 0x000100000b107824 */ /* 0x002fe200078e00ff */
[----:B------:R-:W-:-:S02]  /*1760*/  VIMNMX R8, PT, PT, R20, R19, !PT ;  /* 0x0000001314087248 */ /* 0x000fc40007fe0100 */
[----:B------:R-:W-:Y:S02]  /*1770*/  PRMT R11, R11, 0x7632, R11 ;  /* 0x000076320b0b7816 */ /* 0x000fe4000000000b */
[----:B------:R-:W-:Y:S01]  /*1780*/  LOP3.LUT R9, R14, 0x7e800000, RZ, 0x3c, !PT ;  /* 0x7e8000000e097812 */ /* 0x000fe200078e3cff */
[----:B------:R-:W-:Y:S01]  /*1790*/  FADD.FTZ R17, |R15|, -RZ ;  /* 0x800000ff0f117221 */ /* 0x000fe20000010200 */
[----:B------:R-:W-:Y:S01]  /*17a0*/  VIMNMX R13, PT, PT, R20, R19, PT ;  /* 0x00000013140d7248 */ /* 0x000fe20003fe0100 */
[----:B------:R-:W-:Y:S01]  /*17b0*/  FADD.FTZ R22, |R16|, -RZ ;  /* 0x800000ff10167221 */ /* 0x000fe20000010200 */
[----:B------:R-:W-:Y:S01]  /*17c0*/  SHF.L.U32 R20, R11, 0x10, RZ ;  /* 0x000000100b147819 */ /* 0x000fe200000006ff */
[----:B------:R-:W-:Y:S01]  /*17d0*/  IMAD.U32 R10, R10, 0x10000, RZ ;  /* 0x000100000a0a7824 */ /* 0x000fe200078e00ff */
[----:B------:R-:W-:Y:S01]  /*17e0*/  LOP3.LUT R15, R8, 0xfe000000, RZ, 0xc0, !PT ;  /* 0xfe000000080f7812 */ /* 0x000fe200078ec0ff */
[-C--:B------:R-:W-:Y:S01]  /*17f0*/  FMUL.FTZ R16, R12, R9.reuse ;  /* 0x000000090c107220 */ /* 0x080fe20000410000 */
[----:B------:R-:W-:Y:S01]  /*1800*/  FMUL.FTZ R9, R5, R9 ;  /* 0x0000000905097220 */ /* 0x000fe20000410000 */
[----:B------:R-:W-:Y:S01]  /*1810*/  FADD.FTZ R11, |R10|, -RZ ;  /* 0x800000ff0a0b7221 */ /* 0x000fe20000010200 */
[----:B------:R-:W-:Y:S01]  /*1820*/  LOP3.LUT R21, R15, 0x7e800000, RZ, 0x3c, !PT ;  /* 0x7e8000000f157812 */ /* 0x000fe200078e3cff */
[----:B------:R-:W-:Y:S01]  /*1830*/  FMUL.FTZ R18, R16, R16 ;  /* 0x0000001010127220 */ /* 0x000fe20000410000 */
[----:B------:R-:W-:Y:S01]  /*1840*/  FADD.FTZ R20, |R20|, -RZ ;  /* 0x800000ff14147221 */ /* 0x000fe20000010200 */
[----:B------:R-:W-:-:S02]  /*1850*/  VIMNMX R10, PT, PT, R17, R22, !PT ;  /* 0x00000016110a7248 */ /* 0x000fc40007fe0100 */
[----:B------:R-:W-:Y:S01]  /*1860*/  VIMNMX R16, PT, PT, R17, R22, PT ;  /* 0x0000001611107248 */ /* 0x000fe20003fe0100 */
[----:B------:R-:W-:Y:S01]  /*1870*/  FFMA.FTZ R19, R9, R9, R18 ;  /* 0x0000000909137223 */ /* 0x000fe20000010012 */
[----:B------:R-:W-:Y:S01]  /*1880*/  FMUL.FTZ R17, R13, R21 ;  /* 0x000000150d117220 */ /* 0x000fe20000410000 */
[-C--:B------:R-:W-:Y:S02]  /*1890*/  VIMNMX R9, PT, PT, R11, R20.reuse, !PT ;  /* 0x000000140b097248 */ /* 0x080fe40007fe0100 */
[----:B------:R-:W-:Y:S01]  /*18a0*/  LOP3.LUT R18, R10, 0xfe000000, RZ, 0xc0, !PT ;  /* 0xfe0000000a127812 */ /* 0x000fe200078ec0ff */
[----:B------:R-:W-:Y:S01]  /*18b0*/  FMUL.FTZ R23, R17, R17 ;  /* 0x0000001111177220 */ /* 0x000fe20000410000 */
[----:B------:R-:W-:Y:S01]  /*18c0*/  LOP3.LUT R17, R9, 0xfe000000, RZ, 0xc0, !PT ;  /* 0xfe00000009117812 */ /* 0x000fe200078ec0ff */
[----:B------:R-:W-:Y:S01]  /*18d0*/  FMUL.FTZ R22, R8, R21 ;  /* 0x0000001508167220 */ /* 0x000fe20000410000 */
[----:B------:R-:W-:Y:S02]  /*18e0*/  LOP3.LUT R21, R18, 0x7e800000, RZ, 0x3c, !PT ;  /* 0x7e80000012157812 */ /* 0x000fe400078e3cff */
[----:B------:R-:W-:-:S02]  /*18f0*/  VIMNMX R11, PT, PT, R11, R20, PT ;  /* 0x000000140b0b7248 */ /* 0x000fc40003fe0100 */
[----:B------:R-:W-:Y:S01]  /*1900*/  LOP3.LUT R24, R17, 0x7e800000, RZ, 0x3c, !PT ;  /* 0x7e80000011187812 */ /* 0x000fe200078e3cff */
[----:B------:R-:W-:Y:S01]  /*1910*/  FMUL.FTZ R20, R16, R21 ;  /* 0x0000001510147220 */ /* 0x000fe20000410000 */
[----:B------:R-:W-:-:S03]  /*1920*/  FFMA.FTZ R23, R22, R22, R23 ;  /* 0x0000001616177223 */ /* 0x000fc60000010017 */
[----:B------:R-:W-:Y:S01]  /*1930*/  FMUL.FTZ R25, R11, R24 ;  /* 0x000000180b197220 */ /* 0x000fe20000410000 */
[----:B------:R-:W-:Y:S01]  /*1940*/  FMUL.FTZ R21, R10, R21 ;  /* 0x000000150a157220 */ /* 0x000fe20000410000 */
[----:B------:R-:W-:Y:S01]  /*1950*/  FMUL.FTZ R22, R20, R20 ;  /* 0x0000001414167220 */ /* 0x000fe20000410000 */
[----:B------:R-:W-:Y:S01]  /*1960*/  FMUL.FTZ R24, R9, R24 ;  /* 0x0000001809187220 */ /* 0x000fe20000410000 */
[----:B------:R-:W-:Y:S01]  /*1970*/  FMUL.FTZ R25, R25, R25 ;  /* 0x0000001919197220 */ /* 0x000fe20000410000 */
[----:B------:R0:W1:Y:S01]  /*1980*/  MUFU.SQRT R20, R23 ;  /* 0x0000001700147308 */ /* 0x0000620000002000 */
[----:B------:R-:W-:Y:S02]  /*1990*/  FFMA.FTZ R21, R21, R21, R22 ;  /* 0x0000001515157223 */ /* 0x000fe40000010016 */
[----:B------:R-:W-:Y:S01]  /*19a0*/  FFMA.FTZ R22, R24, R24, R25 ;  /* 0x0000001818167223 */ /* 0x000fe20000010019 */
[----:B------:R-:W-:-:S04]  /*19b0*/  FSETP.NEU.FTZ.AND P5, PT, R13, RZ, PT ;  /* 0x000000ff0d00720b */ /* 0x000fc80003fbd000 */
[----:B------:R-:W2:Y:S01]  /*19c0*/  MUFU.SQRT R19, R19 ;  /* 0x0000001300137308 */ /* 0x000ea20000002000 */
[C---:B------:R-:W-:Y:S02]  /*19d0*/  FSETP.NEU.FTZ.AND P2, PT, R12.reuse, RZ, PT ;  /* 0x000000ff0c00720b */ /* 0x040fe40003f5d000 */
[----:B------:R-:W-:-:S05]  /*19e0*/  FSETP.NEU.FTZ.AND P1, PT, R12, +INF , PT ;  /* 0x7f8000000c00780b */ /* 0x000fca0003f3d000 */
[----:B------:R-:W4:Y:S01]  /*19f0*/  MUFU.SQRT R22, R22 ;  /* 0x0000001600167308 */ /* 0x000f220000002000 */
[----:B------:R-:W-:Y:S01]  /*1a00*/  FSETP.NEU.FTZ.AND P0, PT, R13, +INF , PT ;  /* 0x7f8000000d00780b */ /* 0x000fe20003f1d000 */
[----:B---3--:R-:W-:Y:S01]  /*1a10*/  IMAD.U32 R12, R2, 0x10000, RZ ;  /* 0x00010000020c7824 */ /* 0x008fe200078e00ff */
[----:B------:R-:W-:Y:S01]  /*1a20*/  FSETP.NEU.FTZ.AND P6, PT, R11, RZ, PT ;  /* 0x000000ff0b00720b */ /* 0x000fe20003fdd000 */
[----:B-----5:R-:W-:Y:S01]  /*1a30*/  IMAD.U32 R13, R6, 0x10000, RZ ;  /* 0x00010000060d7824 */ /* 0x020fe200078e00ff */
[----:B------:R-:W-:-:S03]  /*1a40*/  LOP3.LUT R15, R15, 0x800000, RZ, 0xfc, !PT ;  /* 0x008000000f0f7812 */ /* 0x000fc600078efcff */
[----:B------:R-:W3:Y:S01]  /*1a50*/  MUFU.SQRT R21, R21 ;  /* 0x0000001500157308 */ /* 0x000ee20000002000 */
[----:B------:R-:W-:Y:S01]  /*1a60*/  LOP3.LUT R14, R14, 0x800000, RZ, 0xfc, !PT ;  /* 0x008000000e0e7812 */ /* 0x000fe200078efcff */
[----:B------:R-:W-:Y:S01]  /*1a70*/  FADD.FTZ R12, |R12|, -RZ ;  /* 0x800000ff0c0c7221 */ /* 0x000fe20000010200 */
[----:B------:R-:W-:Y:S01]  /*1a80*/  FSETP.NEU.FTZ.AND P4, PT, R16, RZ, PT ;  /* 0x000000ff1000720b */ /* 0x000fe20003f9d000 */
[----:B0-----:R-:W-:Y:S01]  /*1a90*/  FADD.FTZ R23, |R13|, -RZ ;  /* 0x800000ff0d177221 */ /* 0x001fe20000010200 */
[----:B------:R-:W-:Y:S01]  /*1aa0*/  PRMT R6, R3, 0x7632, R6 ;  /* 0x0000763203067816 */ /* 0x000fe20000000006 */
[----:B-1----:R-:W-:Y:S01]  /*1ab0*/  @P5 FMUL.FTZ R8, R20, R15 ;  /* 0x0000000f14085220 */ /* 0x002fe20000410000 */
[----:B------:R-:W-:Y:S01]  /*1ac0*/  LOP3.LUT R17, R17, 0x800000, RZ, 0xfc, !PT ;  /* 0x0080000011117812 */ /* 0x000fe200078efcff */
[----:B--2---:R-:W-:Y:S01]  /*1ad0*/  @P2 FMUL.FTZ R5, R19, R14 ;  /* 0x0000000e13052220 */ /* 0x004fe20000410000 */
[----:B------:R-:W-:Y:S01]  /*1ae0*/  PRMT R2, R2, 0x7632, R2 ;  /* 0x0000763202027816 */ /* 0x000fe20000000002 */
[----:B------:R-:W-:Y:S01]  /*1af0*/  IMAD.U32 R15, R3, 0x10000, RZ ;  /* 0x00010000030f7824 */ /* 0x000fe200078e00ff */
[----:B------:R-:W-:-:S02]  /*1b00*/  VIMNMX R13, PT, PT, R12, R23, PT ;  /* 0x000000170c0d7248 */ /* 0x000fc40003fe0100 */
[----:B------:R-:W-:Y:S02]  /*1b10*/  PRMT R3, R6, 0x7632, R3 ;  /* 0x0000763206037816 */ /* 0x000fe40000000003 */
[C---:B------:R-:W-:Y:S01]  /*1b20*/  PRMT R14, R7.reuse, 0x7632, R14 ;  /* 0x00007632070e7816 */ /* 0x040fe2000000000e */
[----:B------:R-:W-:Y:S01]  /*1b30*/  IMAD.U32 R7, R7, 0x10000, RZ ;  /* 0x0001000007077824 */ /* 0x000fe200078e00ff */
[----:B------:R-:W-:Y:S01]  /*1b40*/  VIMNMX R12, PT, PT, R12, R23, !PT ;  /* 0x000000170c0c7248 */ /* 0x000fe20007fe0100 */
[----:B----4-:R-:W-:Y:S01]  /*1b50*/  @P6 FMUL.FTZ R9, R22, R17 ;  /* 0x0000001116096220 */ /* 0x010fe20000410000 */
[----:B------:R-:W-:Y:S02]  /*1b60*/  LOP3.LUT R18, R18, 0x800000, RZ, 0xfc, !PT ;  /* 0x0080000012127812 */ /* 0x000fe400078efcff */
[----:B------:R-:W-:Y:S01]  /*1b70*/  SHF.L.U32 R2, R2, 0x10, RZ ;  /* 0x0000001002027819 */ /* 0x000fe200000006ff */
[----:B------:R-:W-:Y:S01]  /*1b80*/  FADD.FTZ R15, |R15|, -RZ ;  /* 0x800000ff0f0f7221 */ /* 0x000fe20000010200 */
[----:B------:R-:W-:Y:S01]  /*1b90*/  FSETP.NEU.FTZ.AND P3, PT, R16, +INF , PT ;  /* 0x7f8000001000780b */ /* 0x000fe20003f7d000 */
[----:B------:R-:W-:-:S02]  /*1ba0*/  IMAD.U32 R3, R3, 0x10000, RZ ;  /* 0x0001000003037824 */ /* 0x000fc400078e00ff */
[----:B------:R-:W-:Y:S01]  /*1bb0*/  FADD.FTZ R16, |R7|, -RZ ;  /* 0x800000ff07107221 */ /* 0x000fe20000010200 */
[----:B------:R-:W-:Y:S01]  /*1bc0*/  LOP3.LUT R22, R12, 0xfe000000, RZ, 0xc0, !PT ;  /* 0xfe0000000c167812 */ /* 0x000fe200078ec0ff */
[----:B---3--:R-:W-:Y:S01]  /*1bd0*/  @P4 FMUL.FTZ R10, R21, R18 ;  /* 0x00000012150a4220 */ /* 0x008fe20000410000 */
[----:B------:R-:W-:Y:S02]  /*1be0*/  IMAD.U32 R17, R6, 0x10000, RZ ;  /* 0x0001000006117824 */ /* 0x000fe400078e00ff */
[----:B------:R-:W-:Y:S01]  /*1bf0*/  FADD.FTZ R7, |R2|, -RZ ;  /* 0x800000ff02077221 */ /* 0x000fe20000010200 */
[----:B------:R-:W-:Y:S02]  /*1c00*/  IMAD.U32 R18, R14, 0x10000, RZ ;  /* 0x000100000e127824 */ /* 0x000fe400078e00ff */
[----:B------:R-:W-:Y:S01]  /*1c10*/  FADD.FTZ R6, |R3|, -RZ ;  /* 0x800000ff03067221 */ /* 0x000fe20000010200 */
[----:B------:R-:W-:Y:S02]  /*1c20*/  LOP3.LUT R2, R22, 0x7e800000, RZ, 0x3c, !PT ;  /* 0x7e80000016027812 */ /* 0x000fe400078e3cff */
[----:B------:R-:W-:-:S02]  /*1c30*/  VIMNMX R14, PT, PT, R15, R16, !PT ;  /* 0x000000100f0e7248 */ /* 0x000fc40007fe0100 */
[----:B------:R-:W-:Y:S01]  /*1c40*/  VIMNMX R19, PT, PT, R15, R16, PT ;  /* 0x000000100f137248 */ /* 0x000fe20003fe0100 */
[----:B------:R-:W-:Y:S01]  /*1c50*/  FADD.FTZ R16, |R17|, -RZ ;  /* 0x800000ff11107221 */ /* 0x000fe20000010200 */
[----:B------:R-:W-:Y:S01]  /*1c60*/  VIMNMX R17, PT, PT, R7, R6, PT ;  /* 0x0000000607117248 */ /* 0x000fe20003fe0100 */
[----:B------:R-:W-:Y:S01]  /*1c70*/  FMUL.FTZ R3, R13, R2 ;  /* 0x000000020d037220 */ /* 0x000fe20000410000 */
[----:B------:R-:W-:Y:S01]  /*1c80*/  LOP3.LUT R20, R14, 0xfe000000, RZ, 0xc0, !PT ;  /* 0xfe0000000e147812 */ /* 0x000fe200078ec0ff */
[----:B------:R-:W-:Y:S01]  /*1c90*/  FADD.FTZ R15, |R18|, -RZ ;  /* 0x800000ff120f7221 */ /* 0x000fe20000010200 */
[----:B------:R-:W-:Y:S01]  /*1ca0*/  VIMNMX R7, PT, PT, R7, R6, !PT ;  /* 0x0000000607077248 */ /* 0x000fe20007fe0100 */
[----:B------:R-:W-:Y:S01]  /*1cb0*/  FMUL.FTZ R2, R12, R2 ;  /* 0x000000020c027220 */ /* 0x000fe20000410000 */
[----:B------:R-:W-:Y:S01]  /*1cc0*/  FMUL.FTZ R3, R3, R3 ;  /* 0x0000000303037220 */ /* 0x000fe20000410000 */
[----:B------:R-:W-:Y:S02]  /*1cd0*/  LOP3.LUT R23, R20, 0x7e800000, RZ, 0x3c, !PT ;  /* 0x7e80000014177812 */ /* 0x000fe400078e3cff */
[----:B------:R-:W-:-:S02]  /*1ce0*/  LOP3.LUT R21, R7, 0xfe000000, RZ, 0xc0, !PT ;  /* 0xfe00000007157812 */ /* 0x000fc400078ec0ff */
[----:B------:R-:W-:Y:S01]  /*1cf0*/  VIMNMX R6, PT, PT, R16, R15, !PT ;  /* 0x0000000f10067248 */ /* 0x000fe20007fe0100 */
[----:B------:R-:W-:Y:S01]  /*1d00*/  FFMA.FTZ R24, R2, R2, R3 ;  /* 0x0000000202187223 */ /* 0x000fe20000010003 */
[----:B------:R-:W-:Y:S01]  /*1d10*/  LOP3.LUT R18, R21, 0x7e800000, RZ, 0x3c, !PT ;  /* 0x7e80000015127812 */ /* 0x000fe200078e3cff */
[----:B------:R-:W-:Y:S01]  /*1d20*/  FMUL.FTZ R3, R19, R23 ;  /* 0x0000001713037220 */ /* 0x000fe20000410000 */
[----:B------:R-:W-:Y:S02]  /*1d30*/  VIMNMX R16, PT, PT, R16, R15, PT ;  /* 0x0000000f10107248 */ /* 0x000fe40003fe0100 */
[----:B------:R-:W-:Y:S01]  /*1d40*/  LOP3.LUT R15, R6, 0xfe000000, RZ, 0xc0, !PT ;  /* 0xfe000000060f7812 */ /* 0x000fe200078ec0ff */
[----:B------:R-:W-:Y:S01]  /*1d50*/  FMUL.FTZ R26, R3, R3 ;  /* 0x00000003031a7220 */ /* 0x000fe20000410000 */
[----:B------:R-:W-:Y:S02]  /*1d60*/  FMUL.FTZ R2, R17, R18 ;  /* 0x0000001211027220 */ /* 0x000fe40000410000 */
[----:B------:R-:W-:Y:S01]  /*1d70*/  LOP3.LUT R3, R15, 0x7e800000, RZ, 0x3c, !PT ;  /* 0x7e8000000f037812 */ /* 0x000fe200078e3cff */
[----:B------:R-:W-:Y:S01]  /*1d80*/  FMUL.FTZ R25, R14, R23 ;  /* 0x000000170e197220 */ /* 0x000fe20000410000 */
[----:B------:R-:W-:-:S03]  /*1d90*/  FMUL.FTZ R23, R2, R2 ;  /* 0x0000000202177220 */ /* 0x000fc60000410000 */
[----:B------:R-:W-:Y:S01]  /*1da0*/  FMUL.FTZ R2, R16, R3 ;  /* 0x0000000310027220 */ /* 0x000fe20000410000 */
[----:B------:R-:W-:Y:S01]  /*1db0*/  FFMA.FTZ R26, R25, R25, R26 ;  /* 0x00000019191a7223 */ /* 0x000fe2000001001a */
[----:B------:R-:W-:Y:S02]  /*1dc0*/  FMUL.FTZ R25, R6, R3 ;  /* 0x0000000306197220 */ /* 0x000fe40000410000 */
[----:B------:R-:W-:Y:S02]  /*1dd0*/  FMUL.FTZ R28, R2, R2 ;  /* 0x00000002021c7220 */ /* 0x000fe40000410000 */
[----:B------:R-:W0:Y:S01]  /*1de0*/  LDC.64 R2, c[0x0][0x388] ;  /* 0x0000e200ff027b82 */ /* 0x000e220000000a00 */
[----:B------:R-:W-:Y:S01]  /*1df0*/  FMUL.FTZ R18, R7, R18 ;  /* 0x0000001207127220 */ /* 0x000fe20000410000 */
[----:B------:R-:W-:-:S03]  /*1e00*/  FFMA.FTZ R28, R25, R25, R28 ;  /* 0x00000019191c7223 */ /* 0x000fc6000001001c */
[----:B------:R-:W-:Y:S01]  /*1e10*/  FFMA.FTZ R23, R18, R18, R23 ;  /* 0x0000001212177223 */ /* 0x000fe20000010017 */
[----:B------:R-:W-:Y:S01]  /*1e20*/  FSETP.NEU.FTZ.AND P2, PT, R11, +INF , PT ;  /* 0x7f8000000b00780b */ /* 0x000fe20003f5d000 */
[----:B------:R-:W1:Y:S01]  /*1e30*/  MUFU.SQRT R24, R24 ;  /* 0x0000001800187308 */ /* 0x000e620000002000 */
[----:B------:R-:W-:Y:S02]  /*1e40*/  FSEL R5, R5, +INF , P1 ;  /* 0x7f80000005057808 */ /* 0x000fe40000800000 */
[----:B------:R-:W-:-:S05]  /*1e50*/  FSEL R8, R8, +INF , P0 ;  /* 0x7f80000008087808 */ /* 0x000fca0000000000 */
[----:B------:R-:W-:Y:S01]  /*1e60*/  MUFU.SQRT R18, R26 ;  /* 0x0000001a00127308 */ /* 0x000fe20000002000 */
[----:B------:R-:W-:Y:S02]  /*1e70*/  FSETP.NEU.FTZ.AND P6, PT, R13, RZ, PT ;  /* 0x000000ff0d00720b */ /* 0x000fe40003fdd000 */
[----:B------:R-:W-:-:S05]  /*1e80*/  FSETP.NEU.FTZ.AND P5, PT, R17, RZ, PT ;  /* 0x000000ff1100720b */ /* 0x000fca0003fbd000 */
[----:B------:R-:W2:Y:S01]  /*1e90*/  MUFU.SQRT R23, R23 ;  /* 0x0000001700177308 */ /* 0x000ea20000002000 */
[----:B------:R-:W-:Y:S02]  /*1ea0*/  FSETP.NEU.FTZ.AND P1, PT, R19, RZ, PT ;  /* 0x000000ff1300720b */ /* 0x000fe40003f3d000 */
[----:B------:R-:W-:-:S05]  /*1eb0*/  FSETP.NEU.FTZ.AND P0, PT, R16, RZ, PT ;  /* 0x000000ff1000720b */ /* 0x000fca0003f1d000 */
[----:B------:R-:W3:Y:S01]  /*1ec0*/  MUFU.SQRT R11, R28 ;  /* 0x0000001c000b7308 */ /* 0x000ee20000002000 */
[----:B------:R-:W-:Y:S01]  /*1ed0*/  LOP3.LUT R25, R22, 0x800000, RZ, 0xfc, !PT ;  /* 0x0080000016197812 */ /* 0x000fe200078efcff */
[----:B0-----:R-:W-:Y:S01]  /*1ee0*/  IMAD.WIDE.U32 R2, R0, 0x2, R2 ;  /* 0x0000000200027825 */ /* 0x001fe200078e0002 */
[----:B------:R-:W-:Y:S02]  /*1ef0*/  FSETP.NEU.FTZ.AND P4, PT, R13, +INF , PT ;  /* 0x7f8000000d00780b */ /* 0x000fe40003f9d000 */
[----:B------:R-:W-:Y:S02]  /*1f00*/  LOP3.LUT R22, R21, 0x800000, RZ, 0xfc, !PT ;  /* 0x0080000015167812 */ /* 0x000fe400078efcff */
[----:B------:R-:W-:Y:S02]  /*1f10*/  LOP3.LUT R13, R20, 0x800000, RZ, 0xfc, !PT ;  /* 0x00800000140d7812 */ /* 0x000fe400078efcff */
[----:B------:R-:W-:Y:S01]  /*1f20*/  LOP3.LUT R0, R15, 0x800000, RZ, 0xfc, !PT ;  /* 0x008000000f007812 */ /* 0x000fe200078efcff */
[----:B-1----:R-:W-:Y:S01]  /*1f30*/  @P6 FMUL.FTZ R12, R24, R25 ;  /* 0x00000019180c6220 */ /* 0x002fe20000410000 */
[----:B--2---:R-:W-:Y:S01]  /*1f40*/  @P5 FMUL.FTZ R7, R23, R22 ;  /* 0x0000001617075220 */ /* 0x004fe20000410000 */
[----:B------:R-:W-:Y:S01]  /*1f50*/  @P1 FMUL.FTZ R14, R18, R13 ;  /* 0x0000000d120e1220 */ /* 0x000fe20000410000 */
[----:B------:R-:W-:-:S02]  /*1f60*/  FSETP.NEU.FTZ.AND P6, PT, R19, +INF , PT ;  /* 0x7f8000001300780b */ /* 0x000fc40003fdd000 */
[----:B------:R-:W-:Y:S02]  /*1f70*/  FSETP.NEU.FTZ.AND P5, PT, R17, +INF , PT ;  /* 0x7f8000001100780b */ /* 0x000fe40003fbd000 */
[----:B------:R-:W-:Y:S01]  /*1f80*/  FSETP.NEU.FTZ.AND P1, PT, R16, +INF , PT ;  /* 0x7f8000001000780b */ /* 0x000fe20003f3d000 */
[----:B---3--:R-:W-:Y:S01]  /*1f90*/  @P0 FMUL.FTZ R6, R11, R0 ;  /* 0x000000000b060220 */ /* 0x008fe20000410000 */
[----:B------:R-:W-:Y:S02]  /*1fa0*/  FSEL R10, R10, +INF , P3 ;  /* 0x7f8000000a0a7808 */ /* 0x000fe40001800000 */
[----:B------:R-:W-:Y:S02]  /*1fb0*/  FSEL R12, R12, +INF , P4 ;  /* 0x7f8000000c0c7808 */ /* 0x000fe40002000000 */
[----:B------:R-:W-:Y:S02]  /*1fc0*/  FSEL R14, R14, +INF , P6 ;  /* 0x7f8000000e0e7808 */ /* 0x000fe40003000000 */
[----:B------:R-:W-:-:S02]  /*1fd0*/  FSEL R9, R9, +INF , P2 ;  /* 0x7f80000009097808 */ /* 0x000fc40001000000 */
[----:B------:R-:W-:Y:S02]  /*1fe0*/  FSEL R7, R7, +INF , P5 ;  /* 0x7f80000007077808 */ /* 0x000fe40002800000 */
[----:B------:R-:W-:Y:S01]  /*1ff0*/  FSEL R11, R6, +INF , P1 ;  /* 0x7f800000060b7808 */ /* 0x000fe20000800000 */
[----:B------:R-:W-:Y:S01]  /*2000*/  IMAD.WIDE.U32 R2, R4, 0x8, R2 ;  /* 0x0000000804027825 */ /* 0x000fe200078e0002 */
[----:B------:R-:W-:Y:S02]  /*2010*/  F2FP.BF16.F32.PACK_AB R4, R10, R5 ;  /* 0x000000050a04723e */ /* 0x000fe400000010ff */
[----:B------:R-:W-:Y:S02]  /*2020*/  F2FP.BF16.F32.PACK_AB R5, R9, R8 ;  /* 0x000000080905723e */ /* 0x000fe400000010ff */
[----:B------:R-:W-:Y:S02]  /*2030*/  F2FP.BF16.F32.PACK_AB R10, R7, R12 ;  /* 0x0000000c070a723e */ /* 0x000fe400000010ff */
[----:B------:R-:W-:Y:S01]  /*2040*/  F2FP.BF16.F32.PACK_AB R11, R11, R14 ;  /* 0x0000000e0b0b723e */ /* 0x000fe200000010ff */
[----:B------:R-:W-:Y:S04]  /*2050*/  STG.E.64 desc[UR4][R2.64], R4 ;  /* 0x0000000402007986 */ /* 0x000fe8000c101b04 */
[----:B------:R-:W-:Y:S01]  /*2060*/  STG.E.64 desc[UR4][R2.64+0x400], R10 ;  /* 0x0004000a02007986 */ /* 0x000fe2000c101b04 */
[----:B------:R-:W-:Y:S05]  /*2070*/  EXIT ;  /* 0x000000000000794d */ /* 0x000fea0003800000 */
.L_x_1568:
        /* <DEDUP_REMOVED lines=16> */
.L_x_16831:


//--------------------- .text._ZN2at6native29vectorized_elementwise_kernelILi8ENS0_13BinaryFunctorIN3c108BFloat16ES4_S4_ZZZNS0_17hypot_kernel_cudaERNS_18TensorIteratorBaseEENKUlvE_clEvENKUlvE2_clEvEUlS4_S4_E_EESt5arrayIPcLm3EEEEviT0_T1_ --------------------------
	.section	.text._ZN2at6native29vectorized_elementwise_kernelILi8ENS0_13BinaryFunctorIN3c108BFloat16ES4_S4_ZZZNS0_17hypot_kernel_cudaERNS_18TensorIteratorBaseEENKUlvE_clEvENKUlvE2_clEvEUlS4_S4_E_EESt5arrayIPcLm3EEEEviT0_T1_,"ax",@progbits
	.align	128
        .global         _ZN2at6native29vectorized_elementwise_kernelILi8ENS0_13BinaryFunctorIN3c108BFloat16ES4_S4_ZZZNS0_17hypot_kernel_cudaERNS_18TensorIteratorBaseEENKUlvE_clEvENKUlvE2_clEvEUlS4_S4_E_EESt5arrayIPcLm3EEEEviT0_T1_
        .type           _ZN2at6native29vectorized_elementwise_kernelILi8ENS0_13BinaryFunctorIN3c108BFloat16ES4_S4_ZZZNS0_17hypot_kernel_cudaERNS_18TensorIteratorBaseEENKUlvE_clEvENKUlvE2_clEvEUlS4_S4_E_EESt5arrayIPcLm3EEEEviT0_T1_,@function
        .size           _ZN2at6native29vectorized_elementwise_kernelILi8ENS0_13BinaryFunctorIN3c108BFloat16ES4_S4_ZZZNS0_17hypot_kernel_cudaERNS_18TensorIteratorBaseEENKUlvE_clEvENKUlvE2_clEvEUlS4_S4_E_EESt5arrayIPcLm3EEEEviT0_T1_,(.L_x_16832 - _ZN2at6native29vectorized_elementwise_kernelILi8ENS0_13BinaryFunctorIN3c108BFloat16ES4_S4_ZZZNS0_17hypot_kernel_cudaERNS_18TensorIteratorBaseEENKUlvE_clEvENKUlvE2_clEvEUlS4_S4_E_EESt5arrayIPcLm3EEEEviT0_T1_)
        .other          _ZN2at6native29vectorized_elementwise_kernelILi8ENS0_13BinaryFunctorIN3c108BFloat16ES4_S4_ZZZNS0_17hypot_kernel_cudaERNS_18TensorIteratorBaseEENKUlvE_clEvENKUlvE2_clEvEUlS4_S4_E_EESt5arrayIPcLm3EEEEviT0_T1_,@"STO_CUDA_ENTRY STV_DEFAULT"
_ZN2at6native29vectorized_elementwise_kernelILi8ENS0_13BinaryFunctorIN3c108BFloat16ES4_S4_ZZZNS0_17hypot_kernel_cudaERNS_18TensorIteratorBaseEENKUlvE_clEvENKUlvE2_clEvEUlS4_S4_E_EESt5arrayIPcLm3EEEEviT0_T1_:
.text._ZN2at6native29vectorized_elementwise_kernelILi8ENS0_13BinaryFunctorIN3c108BFloat16ES4_S4_ZZZNS0_17hypot_kernel_cudaERNS_18TensorIteratorBaseEENKUlvE_clEvENKUlvE2_clEvEUlS4_S4_E_EESt5arrayIPcLm3EEEEviT0_T1_:
[----:B------:R-:W-:Y:S01]  /*0000*/  LDC R1, c[0x0][0x37c] ;  /* 0x0000df00ff017b82 */ /* 0x000fe20000000800 */
[----:B------:R-:W-:Y:S05]  /*0010*/  EXIT ;  /* 0x000000000000794d */ /* 0x000fea0003800000 */
.L_x_1569:
        /* <DEDUP_REMOVED lines=14> */
.L_x_16832:


//--------------------- .text._ZN2at6native18elementwise_kernelILi128ELi4EZNS0_15gpu_kernel_implINS0_13AUnaryFunctorIN3c104HalfES5_S5_ZZZNS0_17hypot_kernel_cudaERNS_18TensorIteratorBaseEENKUlvE_clEvENKUlvE1_clEvEUlS5_S5_E_EEEEvS7_RKT_EUliE_EEviT1_ --------------------------
	.section	.text._ZN2at6native18elementwise_kernelILi128ELi4EZNS0_15gpu_kernel_implINS0_13AUnaryFunctorIN3c104HalfES5_S5_ZZZNS0_17hypot_kernel_cudaERNS_18TensorIteratorBaseEENKUlvE_clEvENKUlvE1_clEvEUlS5_S5_E_EEEEvS7_RKT_EUliE_EEviT1_,"ax",@progbits
	.align	128
        .global         _ZN2at6native18elementwise_kernelILi128ELi4EZNS0_15gpu_kernel_implINS0_13AUnaryFunctorIN3c104HalfES5_S5_ZZZNS0_17hypot_kernel_cudaERNS_18TensorIteratorBaseEENKUlvE_clEvENKUlvE1_clEvEUlS5_S5_E_EEEEvS7_RKT_EUliE_EEviT1_
        .type           _ZN2at6native18elementwise_kernelILi128ELi4EZNS0_15gpu_kernel_implINS0_13AUnaryFunctorIN3c104HalfES5_S5_ZZZNS0_17hypot_kernel_cudaERNS_18TensorIteratorBaseEENKUlvE_clEvENKUlvE1_clEvEUlS5_S5_E_EEEEvS7_RKT_EUliE_EEviT1_,@function
        .size           _ZN2at6native18elementwise_kernelILi128ELi4EZNS0_15gpu_kernel_implINS0_13AUnaryFunctorIN3c104HalfES5_S5_ZZZNS0_17hypot_kernel_cudaERNS_18TensorIteratorBaseEENKUlvE_clEvENKUlvE1_clEvEUlS5_S5_E_EEEEvS7_RKT_EUliE_EEviT1_,(.L_x_16833 - _ZN2at6native18elementwise_kernelILi128ELi4EZNS0_15gpu_kernel_implINS0_13AUnaryFunctorIN3c104HalfES5_S5_ZZZNS0_17hypot_kernel_cudaERNS_18TensorIteratorBaseEENKUlvE_clEvENKUlvE1_clEvEUlS5_S5_E_EEEEvS7_RKT_EUliE_EEviT1_)
        .other          _ZN2at6native18elementwise_kernelILi128ELi4EZNS0_15gpu_kernel_implINS0_13AUnaryFunctorIN3c104HalfES5_S5_ZZZNS0_17hypot_kernel_cudaERNS_18TensorIteratorBaseEENKUlvE_clEvENKUlvE1_clEvEUlS5_S5_E_EEEEvS7_RKT_EUliE_EEviT1_,@"STO_CUDA_ENTRY STV_DEFAULT"
_ZN2at6native18elementwise_kernelILi128ELi4EZNS0_15gpu_kernel_implINS0_13AUnaryFunctorIN3c104HalfES5_S5_ZZZNS0_17hypot_kernel_cudaERNS_18TensorIteratorBaseEENKUlvE_clEvENKUlvE1_clEvEUlS5_S5_E_EEEEvS7_RKT_EUliE_EEviT1_:
.text._ZN2at6native18elementwise_kernelILi128ELi4EZNS0_15gpu_kernel_implINS0_13AUnaryFunctorIN3c104HalfES5_S5_ZZZNS0_17hypot_kernel_cudaERNS_18TensorIteratorBaseEENKUlvE_clEvENKUlvE1_clEvEUlS5_S5_E_EEEEvS7_RKT_EUliE_EEviT1_:
        /* <DEDUP_REMOVED lines=9> */
[----:B---3--:R-:W-:-:S02]  /*0090*/  UIADD3 UR40, UPT, UPT, UR39, -0x1, URZ ;  /* 0xffffffff27287890 */ /* 0x008fc4000fffe0ff */
[----:B--2---:R-:W-:Y:S02]  /*00a0*/  USHF.L.U32 UR4, UR4, 0x9, URZ ;  /* 0x0000000904047899 */ /* 0x004fe400080006ff */
[----:B------:R-:W-:-:S04]  /*00b0*/  UISETP.LT.U32.AND UP0, UPT, UR40, 0x18, UPT ;  /* 0x000000182800788c */ /* 0x000fc8000bf01070 */
[----:B------:R-:W-:Y:S01]  /*00c0*/  USEL UR38, UR40, 0x18, UP0 ;  /* 0x0000001828267887 */ /* 0x000fe20008000000 */
[----:B-1----:R-:W-:-:S03]  /*00d0*/  LOP3.LUT R17, R17, UR4, RZ, 0xfc, !PT ;  /* 0x0000000411117c12 */ /* 0x002fc6000f8efcff */
[----:B------:R-:W-:Y:S01]  /*00e0*/  UIADD3 UR38, UPT, UPT, UR38, 0x1, URZ ;  /* 0x0000000126267890 */ /* 0x000fe2000fffe0ff */
[----:B----4-:R-:W-:-:S13]  /*00f0*/  ISETP.GE.AND P0, PT, R17, UR5, PT ;  /* 0x0000000511007c0c */ /* 0x010fda000bf06270 */
[----:B0-----:R-:W-:Y:S05]  /*0100*/  @P0 BRA `(.L_x_1571) ;  /* 0x0000003000c80947 */ /* 0x001fea0003800000 */
[----:B------:R-:W-:Y:S01]  /*0110*/  UISETP.NE.AND UP0, UPT, UR39, URZ, UPT ;  /* 0x000000ff2700728c */ /* 0x000fe2000bf05270 */
[----:B------:R-:W-:Y:S02]  /*0120*/  IMAD.MOV.U32 R0, RZ, RZ, RZ ;  /* 0x000000ffff007224 */ /* 0x000fe400078e00ff */
[----:B------:R-:W-:-:S06]  /*0130*/  IMAD.MOV.U32 R16, RZ, RZ, RZ ;  /* 0x000000ffff107224 */ /* 0x000fcc00078e00ff */
[----:B------:R-:W-:Y:S05]  /*0140*/  BRA.U !UP0, `(.L_x_1572) ;  /* 0x0000001108a87547 */ /* 0x000fea000b800000 */
[----:B------:R-:W0:Y:S01]  /*0150*/  LDCU.64 UR4, c[0x0][0x390] ;  /* 0x00007200ff0477ac */ /* 0x000e220008000a00 */
[----:B------:R-:W-:Y:S01]  /*0160*/  HFMA2 R16, -RZ, RZ, 0, 0 ;  /* 0x00000000ff107431 */ /* 0x000fe200000001ff */
[----:B------:R-:W1:Y:S01]  /*0170*/  LDCU UR6, c[0x0][0x38c] ;  /* 0x00007180ff0677ac */ /* 0x000e620008000800 */
[----:B------:R-:W2:Y:S01]  /*0180*/  LDCU.64 UR8, c[0x0][0x4b8] ;  /* 0x00009700ff0877ac */ /* 0x000ea20008000a00 */
[----:B------:R-:W-:Y:S02]  /*0190*/  UISETP.NE.AND UP0, UPT, UR40, URZ, UPT ;  /* 0x000000ff2800728c */ /* 0x000fe4000bf05270 */
[----:B0-----:R-:W-:-:S05]  /*01a0*/  IMAD.HI.U32 R2, R17, UR4, R16 ;  /* 0x0000000411027c27 */ /* 0x001fca000f8e0010 */
[----:B------:R-:W-:-:S05]  /*01b0*/  SHF.R.U32.HI R3, RZ, UR5, R2 ;  /* 0x00000005ff037c19 */ /* 0x000fca0008011602 */
[----:B------:R-:W-:-:S04]  /*01c0*/  IMAD.MOV R0, RZ, RZ, -R3 ;  /* 0x000000ffff007224 */ /* 0x000fc800078e0a03 */
        /* <DEDUP_REMOVED lines=290> */
.L_x_1572:
        /* <DEDUP_REMOVED lines=16> */
[----:B0-----:R-:W-:Y:S01]  /*14f0*/  F2FP.F16.F32.PACK_AB R0, RZ, R0 ;  /* 0x00000000ff00723e */ /* 0x001fe200000000ff */
[----:B------:R-:W-:Y:S06]  /*1500*/  BRA `(.L_x_1578) ;  /* 0x0000000c00ac7947 */ /* 0x000fec0003800000 */
.L_x_1576:
[----:B------:R-:W2:Y:S02]  /*1510*/  LDG.E.U8 R2, desc[UR36][R2.64] ;  /* 0x0000002402027981 */ /* 0x000ea4000c1e1100 */
[----:B--2---:R-:W-:-:S04]  /*1520*/  I2FP.F32.U32 R0, R2 ;  /* 0x0000000200007245 */ /* 0x004fc80000201000 */
[----:B------:R-:W-:Y:S01]  /*1530*/  F2FP.F16.F32.PACK_AB R0, RZ, R0 ;  /* 0x00000000ff00723e */ /* 0x000fe200000000ff */
[----:B------:R-:W-:Y:S06]  /*1540*/  BRA `(.L_x_1578) ;  /* 0x0000000c009c7947 */ /* 0x000fec0003800000 */
.L_x_1575:
        /* <DEDUP_REMOVED lines=8> */
[----:B0-----:R-:W-:Y:S01]  /*15d0*/  F2FP.F16.F32.PACK_AB R0, RZ, R0 ;  /* 0x00000000ff00723e */ /* 0x001fe200000000ff */
[----:B------:R-:W-:Y:S06]  /*15e0*/  BRA `(.L_x_1578) ;  /* 0x0000000c00747947 */ /* 0x000fec0003800000 */
.L_x_1580:
[----:B------:R-:W2:Y:S02]  /*15f0*/  LDG.E R2, desc[UR36][R2.64] ;  /* 0x0000002402027981 */ /* 0x000ea4000c1e1900 */
[----:B--2---:R-:W-:-:S04]  /*1600*/  I2FP.F32.S32 R0, R2 ;  /* 0x0000000200007245 */ /* 0x004fc80000201400 */
[----:B------:R-:W-:Y:S01]  /*1610*/  F2FP.F16.F32.PACK_AB R0, RZ, R0 ;  /* 0x00000000ff00723e */ /* 0x000fe200000000ff */
[----:B------:R-:W-:Y:S06]  /*1620*/  BRA `(.L_x_1578) ;  /* 0x0000000c00647947 */ /* 0x000fec0003800000 */
.L_x_1579:
[----:B------:R-:W2:Y:S02]  /*1630*/  LDG.E.U16 R2, desc[UR36][R2.64] ;  /* 0x0000002402027981 */ /* 0x000ea4000c1e1500 */
[----:B--2---:R-:W0:Y:S02]  /*1640*/  I2F.S16 R0, R2 ;  /* 0x0000000200007306 */ /* 0x004e240000101400 */
[----:B0-----:R-:W-:Y:S01]  /*1650*/  F2FP.F16.F32.PACK_AB R0, RZ, R0 ;  /* 0x00000000ff00723e */ /* 0x001fe200000000ff */
[----:B------:R-:W-:Y:S06]  /*1660*/  BRA `(.L_x_1578) ;  /* 0x0000000c00547947 */ /* 0x000fec0003800000 */
.L_x_1574:
[----:B------:R-:W-:-:S09]  /*1670*/  UISETP.GT.AND UP0, UPT, UR4, 0x6, UPT ;  /* 0x000000060400788c */ /* 0x000fd2000bf04270 */
[----:B------:R-:W-:Y:S05]  /*1680*/  BRA.U UP0, `(.L_x_1581) ;  /* 0x0000000100247547 */ /* 0x000fea000b800000 */
[----:B------:R-:W-:-:S09]  /*1690*/  UISETP.NE.AND UP0, UPT, UR4, 0x5, UPT ;  /* 0x000000050400788c */ /* 0x000fd2000bf05270 */
[----:B------:R-:W-:Y:S05]  /*16a0*/  BRA.U !UP0, `(.L_x_1582) ;  /* 0x0000000108147547 */ /* 0x000fea000b800000 */
[----:B------:R-:W-:-:S09]  /*16b0*/  UISETP.NE.AND UP0, UPT, UR4, 0x6, UPT ;  /* 0x000000060400788c */ /* 0x000fd2000bf05270 */
[----:B------:R-:W-:Y:S05]  /*16c0*/  BRA.U UP0, `(.L_x_1577) ;  /* 0x0000000900ac7547 */ /* 0x000fea000b800000 */
[----:B------:R-:W2:Y:S02]  /*16d0*/  LDG.E R2, desc[UR36][R2.64] ;  /* 0x0000002402027981 */ /* 0x000ea4000c1e1900 */
[----:B--2---:R-:W-:Y:S01]  /*16e0*/  F2FP.F16.F32.PACK_AB R0, RZ, R2 ;  /* 0x00000002ff00723e */ /* 0x004fe200000000ff */
[----:B------:R-:W-:Y:S06]  /*16f0*/  BRA `(.L_x_1578) ;  /* 0x0000000c00307947 */ /* 0x000fec0003800000 */
.L_x_1582:
[----:B------:R0:W5:Y:S01]  /*1700*/  LDG.E.U16 R0, desc[UR36][R2.64] ;  /* 0x0000002402007981 */ /* 0x000162000c1e1500 */
[----:B------:R-:W-:Y:S05]  /*1710*/  BRA `(.L_x_1578) ;  /* 0x0000000c00287947 */ /* 0x000fea0003800000 */
.L_x_1581:
[----:B------:R-:W-:-:S09]  /*1720*/  UISETP.NE.AND UP0, UPT, UR4, 0x7, UPT ;  /* 0x000000070400788c */ /* 0x000fd2000bf05270 */
[----:B------:R-:W-:Y:S05]  /*1730*/  BRA.U !UP0, `(.L_x_1583) ;  /* 0x0000000108247547 */ /* 0x000fea000b800000 */
[----:B------:R-:W-:-:S09]  /*1740*/  UISETP.NE.AND UP0, UPT, UR4, 0x8, UPT ;  /* 0x000000080400788c */ /* 0x000fd2000bf05270 */
[----:B------:R-:W-:Y:S05]  /*1750*/  BRA.U !UP0, `(.L_x_1584) ;  /* 0x0000000108147547 */ /* 0x000fea000b800000 */
[----:B------:R-:W-:-:S09]  /*1760*/  UISETP.NE.AND UP0, UPT, UR4, 0x9, UPT ;  /* 0x000000090400788c */ /* 0x000fd2000bf05270 */
[----:B------:R-:W-:Y:S05]  /*1770*/  BRA.U UP0, `(.L_x_1577) ;  /* 0x0000000900807547 */ /* 0x000fea000b800000 */
[----:B------:R-:W2:Y:S02]  /*1780*/  LDG.E R2, desc[UR36][R2.64] ;  /* 0x0000002402027981 */ /* 0x000ea4000c1e1900 */
[----:B--2---:R-:W-:Y:S01]  /*1790*/  F2FP.F16.F32.PACK_AB R0, RZ, R2 ;  /* 0x00000002ff00723e */ /* 0x004fe200000000ff */
[----:B------:R-:W-:Y:S06]  /*17a0*/  BRA `(.L_x_1578) ;  /* 0x0000000c00047947 */ /* 0x000fec0003800000 */
.L_x_1584:
[----:B------:R1:W5:Y:S01]  /*17b0*/  LDG.E.U16 R0, desc[UR36][R2.64] ;  /* 0x0000002402007981 */ /* 0x000362000c1e1500 */
[----:B------:R-:W-:Y:S05]  /*17c0*/  BRA `(.L_x_1578) ;  /* 0x0000000800fc7947 */ /* 0x000fea0003800000 */
.L_x_1583:
        /* <DEDUP_REMOVED lines=10> */
[----:B------:R-:W-:Y:S01]  /*1870*/  F2FP.F16.F32.PACK_AB R0, RZ, R0 ;  /* 0x00000000ff00723e */ /* 0x000fe200000000ff */
[----:B------:R-:W-:Y:S06]  /*1880*/  BRA `(.L_x_1578) ;  /* 0x0000000800cc7947 */ /* 0x000fec0003800000 */
.L_x_1573:
        /* <DEDUP_REMOVED lines=11> */
[----:B------:R-:W-:Y:S01]  /*1940*/  F2FP.F16.F32.PACK_AB R0, RZ, R0 ;  /* 0x00000000ff00723e */ /* 0x000fe200000000ff */
[----:B------:R-:W-:Y:S06]  /*1950*/  BRA `(.L_x_1578) ;  /* 0x0000000800987947 */ /* 0x000fec0003800000 */
.L_x_1587:
        /* <DEDUP_REMOVED lines=12> */
.L_x_1586:
        /* <DEDUP_REMOVED lines=13> */
[----:B------:R-:W-:-:S04]  /*1af0*/  VIADDMNMX.U32 R5, R5, R6, 0x4, !PT ;  /* 0x0000000405057446 */ /* 0x000fc80007800006 */
[----:B------:R-:W-:-:S04]  /*1b00*/  IADD3 R5, PT, PT, R5, -0x4, RZ ;  /* 0xfffffffc05057810 */ /* 0x000fc80007ffe0ff */
[C---:B------:R-:W-:Y:S01]  /*1b10*/  SHF.L.U32 R6, R4.reuse, R5, RZ ;  /* 0x0000000504067219 */ /* 0x040fe200000006ff */
[----:B------:R-:W-:Y:S02]  /*1b20*/  IMAD.SHL.U32 R7, R5, 0x800000, RZ ;  /* 0x0080000005077824 */ /* 0x000fe400078e00ff */
[----:B------:R-:W-:-:S03]  /*1b30*/  VIADD R5, R4, 0x1000000 ;  /* 0x0100000004057836 */ /* 0x000fc60000000000 */
[----:B------:R-:W-:Y:S02]  /*1b40*/  LEA.HI R6, R6, -R7, RZ, 0x1c ;  /* 0x8000000706067211 */ /* 0x000fe400078fe0ff */
[----:B------:R-:W-:Y:S02]  /*1b50*/  SHF.R.S32.HI R5, RZ, 0x8, R5 ;  /* 0x00000008ff057819 */ /* 0x000fe40000011405 */
[----:B------:R-:W-:-:S04]  /*1b60*/  IADD3 R6, PT, PT, R6, 0x3c000000, RZ ;  /* 0x3c00000006067810 */ /* 0x000fc80007ffe0ff */
[----:B------:R-:W-:-:S04]  /*1b70*/  LOP3.LUT R5, R6, 0x7f800000, R5, 0xf8, !PT ;  /* 0x7f80000006057812 */ /* 0x000fc800078ef805 */
[----:B------:R-:W-:-:S04]  /*1b80*/  SEL R5, R5, RZ, P0 ;  /* 0x000000ff05057207 */ /* 0x000fc80000000000 */
[----:B------:R-:W-:-:S04]  /*1b90*/  LOP3.LUT R5, R5, 0x80000000, R0, 0xf8, !PT ;  /* 0x8000000005057812 */ /* 0x000fc800078ef800 */
[----:B------:R-:W-:-:S04]  /*1ba0*/  F2FP.F16.F32.PACK_AB R5, RZ, R5 ;  /* 0x00000005ff05723e */ /* 0x000fc800000000ff */
[----:B------:R-:W-:Y:S01]  /*1bb0*/  PRMT R0, R5, 0x7610, R0 ;  /* 0x0000761005007816 */ /* 0x000fe20000000000 */
[----:B------:R-:W-:Y:S06]  /*1bc0*/  BRA `(.L_x_1578) ;  /* 0x0000000400fc7947 */ /* 0x000fec0003800000 */
.L_x_1589:
        /* <DEDUP_REMOVED lines=11> */
[----:B------:R-:W-:Y:S01]  /*1c80*/  F2FP.F16.F32.PACK_AB R0, RZ, R0 ;  /* 0x00000000ff00723e */ /* 0x000fe200000000ff */
[----:B------:R-:W-:Y:S06]  /*1c90*/  BRA `(.L_x_1578) ;  /* 0x0000000400c87947 */ /* 0x000fec0003800000 */
.L_x_1588:
[----:B------:R-:W2:Y:S02]  /*1ca0*/  LDG.E.U16 R0, desc[UR36][R2.64] ;  /* 0x0000002402007981 */ /* 0x000ea4000c1e1500 */
[----:B--2---:R-:W-:-:S04]  /*1cb0*/  SHF.L.U32 R0, R0, 0x10, RZ ;  /* 0x0000001000007819 */ /* 0x004fc800000006ff */
[----:B------:R-:W-:Y:S01]  /*1cc0*/  F2FP.F16.F32.PACK_AB R0, RZ, R0 ;  /* 0x00000000ff00723e */ /* 0x000fe200000000ff */
[----:B------:R-:W-:Y:S06]  /*1cd0*/  BRA `(.L_x_1578) ;  /* 0x0000000400b87947 */ /* 0x000fec0003800000 */
.L_x_1585:
        /* <DEDUP_REMOVED lines=10> */
[----:B------:R-:W-:Y:S01]  /*1d80*/  F2FP.F16.F32.PACK_AB R0, RZ, R0 ;  /* 0x00000000ff00723e */ /* 0x000fe200000000ff */
[----:B------:R-:W-:Y:S06]  /*1d90*/  BRA `(.L_x_1578) ;  /* 0x0000000400887947 */ /* 0x000fec0003800000 */
.L_x_1592:
        /* <DEDUP_REMOVED lines=21> */
.L_x_1596:
[----:B------:R-:W-:Y:S05]  /*1ef0*/  BSYNC.RECONVERGENT B1 ;  /* 0x0000000000017941 */ /* 0x000fea0003800200 */
.L_x_1595:
[----:B------:R-:W-:Y:S01]  /*1f00*/  IMAD.SHL.U32 R0, R0, 0x100000, RZ ;  /* 0x0010000000007824 */ /* 0x000fe200078e00ff */
[----:B------:R-:W-:-:S04]  /*1f10*/  LEA R2, R2, 0x3b800000, 0x17 ;  /* 0x3b80000002027811 */ /* 0x000fc800078eb8ff */
[----:B------:R-:W-:-:S07]  /*1f20*/  LOP3.LUT R0, R2, R0, R7, 0xfe, !PT ;  /* 0x0000000002007212 */ /* 0x000fce00078efe07 */
.L_x_1594:
[----:B------:R-:W-:Y:S05]  /*1f30*/  BSYNC.RECONVERGENT B0 ;  /* 0x0000000000007941 */ /* 0x000fea0003800200 */
.L_x_1593:
[----:B------:R-:W-:Y:S01]  /*1f40*/  F2FP.F16.F32.PACK_AB R0, RZ, R0 ;  /* 0x00000000ff00723e */ /* 0x000fe200000000ff */
[----:B------:R-:W-:Y:S06]  /*1f50*/  BRA `(.L_x_1578) ;  /* 0x0000000400187947 */ /* 0x000fec0003800000 */
.L_x_1591:
        /* <DEDUP_REMOVED lines=21> */
.L_x_1600:
[----:B------:R-:W-:Y:S05]  /*20b0*/  BSYNC.RECONVERGENT B1 ;  /* 0x0000000000017941 */ /* 0x000fea0003800200 */
.L_x_1599:
[----:B------:R-:W-:Y:S01]  /*20c0*/  IMAD.SHL.U32 R0, R0, 0x200000, RZ ;  /* 0x0020000000007824 */ /* 0x000fe200078e00ff */
[----:B------:R-:W-:-:S04]  /*20d0*/  LEA R2, R2, 0x37800000, 0x17 ;  /* 0x3780000002027811 */ /* 0x000fc800078eb8ff */
[----:B------:R-:W-:-:S07]  /*20e0*/  LOP3.LUT R0, R2, R0, R7, 0xfe, !PT ;  /* 0x0000000002007212 */ /* 0x000fce00078efe07 */
.L_x_1598:
[----:B------:R-:W-:Y:S05]  /*20f0*/  BSYNC.RECONVERGENT B0 ;  /* 0x0000000000007941 */ /* 0x000fea0003800200 */
.L_x_1597:
[----:B------:R-:W-:Y:S01]  /*2100*/  F2FP.F16.F32.PACK_AB R0, RZ, R0 ;  /* 0x00000000ff00723e */ /* 0x000fe200000000ff */
[----:B------:R-:W-:Y:S06]  /*2110*/  BRA `(.L_x_1578) ;  /* 0x0000000000a87947 */ /* 0x000fec0003800000 */
.L_x_1590:
[----:B------:R-:W-:-:S09]  /*2120*/  UISETP.NE.AND UP0, UPT, UR4, 0x1c, UPT ;  /* 0x0000001c0400788c */ /* 0x000fd2000bf05270 */
[----:B------:R-:W-:Y:S05]  /*2130*/  BRA.U !UP0, `(.L_x_1601) ;  /* 0x0000000108947547 */ /* 0x000fea000b800000 */
[----:B------:R-:W-:-:S09]  /*2140*/  UISETP.NE.AND UP0, UPT, UR4, 0x1d, UPT ;  /* 0x0000001d0400788c */ /* 0x000fd2000bf05270 */
[----:B------:R-:W-:Y:S05]  /*2150*/  BRA.U !UP0, `(.L_x_1602) ;  /* 0x00000001087c7547 */ /* 0x000fea000b800000 */
[----:B------:R-:W-:-:S09]  /*2160*/  UISETP.NE.AND UP0, UPT, UR4, 0x2c, UPT ;  /* 0x0000002c0400788c */ /* 0x000fd2000bf05270 */
[----:B------:R-:W-:Y:S05]  /*2170*/  BRA.U !UP0, `(.L_x_1603) ;  /* 0x0000000108487547 */ /* 0x000fea000b800000 */
.L_x_1577:
        /* <DEDUP_REMOVED lines=16> */
.L_x_1604:
[----:B------:R-:W-:Y:S01]  /*2280*/  PRMT R0, RZ, 0x7610, R0 ;  /* 0x00007610ff007816 */ /* 0x000fe20000000000 */
[----:B------:R-:W-:Y:S06]  /*2290*/  BRA `(.L_x_1578) ;  /* 0x0000000000487947 */ /* 0x000fec0003800000 */
.L_x_1603:
        /* <DEDUP_REMOVED lines=8> */
.L_x_1606:
[----:B------:R-:W-:Y:S05]  /*2320*/  BSYNC.RECONVERGENT B0 ;  /* 0x0000000000007941 */ /* 0x000fea0003800200 */
.L_x_1605:
[----:B------:R-:W-:Y:S01]  /*2330*/  F2FP.F16.F32.PACK_AB R0, RZ, R0 ;  /* 0x00000000ff00723e */ /* 0x000fe200000000ff */
[----:B------:R-:W-:Y:S06]  /*2340*/  BRA `(.L_x_1578) ;  /* 0x00000000001c7947 */ /* 0x000fec0003800000 */
.L_x_1602:
[----:B------:R-:W2:Y:S02]  /*2350*/  LDG.E.64 R2, desc[UR36][R2.64] ;  /* 0x0000002402027981 */ /* 0x000ea4000c1e1b00 */
[----:B--2---:R-:W0:Y:S02]  /*2360*/  I2F.U64 R0, R2 ;  /* 0x0000000200007312 */ /* 0x004e240000301000 */
[----:B0-----:R-:W-:Y:S01]  /*2370*/  F2FP.F16.F32.PACK_AB R0, RZ, R0 ;  /* 0x00000000ff00723e */ /* 0x001fe200000000ff */
[----:B------:R-:W-:Y:S06]  /*2380*/  BRA `(.L_x_1578) ;  /* 0x00000000000c7947 */ /* 0x000fec0003800000 */
.L_x_1601:
[----:B------:R-:W2:Y:S02]  /*2390*/  LDG.E R2, desc[UR36][R2.64] ;  /* 0x0000002402027981 */ /* 0x000ea4000c1e1900 */
[----:B--2---:R-:W-:-:S04]  /*23a0*/  I2FP.F32.U32 R0, R2 ;  /* 0x0000000200007245 */ /* 0x004fc80000201000 */
[----:B------:R-:W-:-:S07]  /*23b0*/  F2FP.F16.F32.PACK_AB R0, RZ, R0 ;  /* 0x00000000ff00723e */ /* 0x000fce00000000ff */
.L_x_1578:
[----:B01----:R-:W0:Y:S01]  /*23c0*/  LDC.U16 R3, c[0x0][0x592] ;  /* 0x00016480ff037b82 */ /* 0x003e220000000400 */
[----:B-----5:R-:W-:Y:S01]  /*23d0*/  HADD2.F32 R2, -RZ, R0.H0_H0 ;  /* 0x20000000ff027230 */ /* 0x020fe20000004100 */
[----:B------:R-:W1:Y:S01]  /*23e0*/  LDCU.64 UR6, c[0x0][0x580] ;  /* 0x0000b000ff0677ac */ /* 0x000e620008000a00 */
[----:B------:R-:W-:-:S04]  /*23f0*/  UPRMT UR4, UR41, 0x9910, URZ ;  /* 0x0000991029047896 */ /* 0x000fc800080000ff */
[----:B------:R-:W-:Y:S01]  /*2400*/  UISETP.GT.AND UP0, UPT, UR4, 0x9, UPT ;  /* 0x000000090400788c */ /* 0x000fe2000bf04270 */
[----:B0-----:R-:W-:Y:S02]  /*2410*/  HADD2.F32 R0, -RZ, R3.H0_H0 ;  /* 0x20000003ff007230 */ /* 0x001fe40000004100 */
[----:B------:R-:W-:-:S03]  /*2420*/  FADD.FTZ R3, |R2|, -RZ ;  /* 0x800000ff02037221 */ /* 0x000fc60000010200 */
[----:B------:R-:W-:-:S05]  /*2430*/  FADD.FTZ R0, |R0|, -RZ ;  /* 0x800000ff00007221 */ /* 0x000fca0000010200 */
[CC--:B------:R-:W-:Y:S02]  /*2440*/  VIMNMX R4, PT, PT, R0.reuse, R3.reuse, !PT ;  /* 0x0000000300047248 */ /* 0x0c0fe40007fe0100 */
[----:B------:R-:W-:Y:S02]  /*2450*/  VIMNMX R0, PT, PT, R0, R3, PT ;  /* 0x0000000300007248 */ /* 0x000fe40003fe0100 */
[----:B------:R-:W-:Y:S02]  /*2460*/  LOP3.LUT R2, R4, 0xfe000000, RZ, 0xc0, !PT ;  /* 0xfe00000004027812 */ /* 0x000fe400078ec0ff */
[----:B------:R-:W-:Y:S02]  /*2470*/  FSETP.NEU.FTZ.AND P0, PT, R0, RZ, PT ;  /* 0x000000ff0000720b */ /* 0x000fe40003f1d000 */
[----:B------:R-:W-:Y:S02]  /*2480*/  LOP3.LUT R3, R2, 0x7e800000, RZ, 0x3c, !PT ;  /* 0x7e80000002037812 */ /* 0x000fe400078e3cff */
[----:B------:R-:W-:-:S03]  /*2490*/  FSETP.NEU.FTZ.AND P1, PT, R0, +INF , PT ;  /* 0x7f8000000000780b */ /* 0x000fc60003f3d000 */
[-C--:B------:R-:W-:Y:S01]  /*24a0*/  FMUL.FTZ R5, R0, R3.reuse ;  /* 0x0000000300057220 */ /* 0x080fe20000410000 */
[----:B------:R-:W-:-:S03]  /*24b0*/  FMUL.FTZ R3, R4, R3 ;  /* 0x0000000304037220 */ /* 0x000fc60000410000 */
[----:B------:R-:W-:-:S04]  /*24c0*/  FMUL.FTZ R6, R5, R5 ;  /* 0x0000000505067220 */ /* 0x000fc80000410000 */
[----:B------:R-:W-:Y:S01]  /*24d0*/  FFMA.FTZ R6, R3, R3, R6 ;  /* 0x0000000303067223 */ /* 0x000fe20000010006 */
[----:B------:R-:W-:-:S05]  /*24e0*/  LOP3.LUT R3, R2, 0x800000, RZ, 0xfc, !PT ;  /* 0x0080000002037812 */ /* 0x000fca00078efcff */
[----:B------:R-:W0:Y:S02]  /*24f0*/  MUFU.SQRT R6, R6 ;  /* 0x0000000600067308 */ /* 0x000e240000002000 */
[----:B0-----:R-:W-:Y:S01]  /*2500*/  @P0 FMUL.FTZ R4, R6, R3 ;  /* 0x0000000306040220 */ /* 0x001fe20000410000 */
[----:B-1----:R-:W-:-:S04]  /*2510*/  IADD3 R2, P0, PT, R16, UR6, RZ ;  /* 0x0000000610027c10 */ /* 0x002fc8000ff1e0ff */
[----:B------:R-:W-:Y:S01]  /*2520*/  FSEL R4, R4, +INF , P1 ;  /* 0x7f80000004047808 */ /* 0x000fe20000800000 */
[----:B------:R-:W-:-:S03]  /*2530*/  IMAD.X R3, RZ, RZ, UR7, P0 ;  /* 0x00000007ff037e24 */ /* 0x000fc600080e06ff */
[----:B------:R-:W-:Y:S01]  /*2540*/  F2FP.F16.F32.PACK_AB R4, RZ, R4 ;  /* 0x00000004ff04723e */ /* 0x000fe200000000ff */
[----:B------:R-:W-:Y:S06]  /*2550*/  BRA.U UP0, `(.L_x_1607) ;  /* 0x0000000500047547 */ /* 0x000fec000b800000 */
        /* <DEDUP_REMOVED lines=8> */
[----:B------:R-:W-:-:S04]  /*25e0*/  HADD2.F32 R0, -RZ, R4.H0_H0 ;  /* 0x20000004ff007230 */ /* 0x000fc80000004100 */
[----:B------:R-:W0:Y:S02]  /*25f0*/  F2I.FTZ.TRUNC.NTZ R5, R0 ;  /* 0x0000000000057305 */ /* 0x000e24000021f100 */
[----:B0-----:R4:W-:Y:S01]  /*2600*/  STG.E.U8 desc[UR36][R2.64], R5 ;  /* 0x0000000502007986 */ /* 0x0019e2000c101124 */
[----:B------:R-:W-:Y:S05]  /*2610*/  BRA `(.L_x_1612) ;  /* 0x0000000c00807947 */ /* 0x000fea0003800000 */
.L_x_1610:
[----:B------:R-:W-:-:S06]  /*2620*/  HADD2.F32 R5, -RZ, R4.H0_H0 ;  /* 0x20000004ff057230 */ /* 0x000fcc0000004100 */
[----:B------:R-:W0:Y:S02]  /*2630*/  F2I.S64.TRUNC R4, R5 ;  /* 0x0000000500047311 */ /* 0x000e24000020d900 */
[----:B0-----:R3:W-:Y:S01]  /*2640*/  STG.E.U8 desc[UR36][R2.64], R4 ;  /* 0x0000000402007986 */ /* 0x0017e2000c101124 */
[----:B------:R-:W-:Y:S05]  /*2650*/  BRA `(.L_x_1612) ;  /* 0x0000000c00707947 */ /* 0x000fea0003800000 */
.L_x_1609:
[----:B------:R-:W-:-:S09]  /*2660*/  UISETP.NE.AND UP0, UPT, UR4, 0x2, UPT ;  /* 0x000000020400788c */ /* 0x000fd2000bf05270 */
[----:B------:R-:W-:Y:S05]  /*2670*/  BRA.U !UP0, `(.L_x_1613) ;  /* 0x0000000108307547 */ /* 0x000fea000b800000 */
[----:B------:R-:W-:-:S09]  /*2680*/  UISETP.NE.AND UP0, UPT, UR4, 0x3, UPT ;  /* 0x000000030400788c */ /* 0x000fd2000bf05270 */
[----:B------:R-:W-:Y:S05]  /*2690*/  BRA.U !UP0, `(.L_x_1614) ;  /* 0x0000000108187547 */ /* 0x000fea000b800000 */
[----:B------:R-:W-:-:S09]  /*26a0*/  UISETP.NE.AND UP0, UPT, UR4, 0x4, UPT ;  /* 0x000000040400788c */ /* 0x000fd2000bf05270 */
[----:B------:R-:W-:Y:S05]  /*26b0*/  BRA.U UP0, `(.L_x_1611) ;  /* 0x0000000900b87547 */ /* 0x000fea000b800000 */
[----:B------:R-:W-:-:S06]  /*26c0*/  HADD2.F32 R4, -RZ, R4.H0_H0 ;  /* 0x20000004ff047230 */ /* 0x000fcc0000004100 */
[----:B------:R-:W0:Y:S02]  /*26d0*/  F2I.S64.TRUNC R4, R4 ;  /* 0x0000000400047311 */ /* 0x000e24000020d900 */
[----:B0-----:R0:W-:Y:S01]  /*26e0*/  STG.E.64 desc[UR36][R2.64], R4 ;  /* 0x0000000402007986 */ /* 0x0011e2000c101b24 */
[----:B------:R-:W-:Y:S05]  /*26f0*/  BRA `(.L_x_1612) ;  /* 0x0000000c00487947 */ /* 0x000fea0003800000 */
.L_x_1614:
[----:B------:R-:W-:-:S04]  /*2700*/  HADD2.F32 R4, -RZ, R4.H0_H0 ;  /* 0x20000004ff047230 */ /* 0x000fc80000004100 */
[----:B------:R-:W0:Y:S02]  /*2710*/  F2I.FTZ.TRUNC.NTZ R5, R4 ;  /* 0x0000000400057305 */ /* 0x000e24000021f100 */
[----:B0-----:R1:W-:Y:S01]  /*2720*/  STG.E desc[UR36][R2.64], R5 ;  /* 0x0000000502007986 */ /* 0x0013e2000c101924 */
[----:B------:R-:W-:Y:S05]  /*2730*/  BRA `(.L_x_1612) ;  /* 0x0000000c00387947 */ /* 0x000fea0003800000 */
.L_x_1613:
[----:B------:R-:W-:-:S04]  /*2740*/  HADD2.F32 R4, -RZ, R4.H0_H0 ;  /* 0x20000004ff047230 */ /* 0x000fc80000004100 */
[----:B------:R-:W0:Y:S02]  /*2750*/  F2I.FTZ.TRUNC.NTZ R5, R4 ;  /* 0x0000000400057305 */ /* 0x000e24000021f100 */
[----:B0-----:R2:W-:Y:S01]  /*2760*/  STG.E.U16 desc[UR36][R2.64], R5 ;  /* 0x0000000502007986 */ /* 0x0015e2000c101524 */
[----:B------:R-:W-:Y:S05]  /*2770*/  BRA `(.L_x_1612) ;  /* 0x0000000c00287947 */ /* 0x000fea0003800000 */
.L_x_1608:
[----:B------:R-:W-:-:S09]  /*2780*/  UISETP.GT.AND UP0, UPT, UR4, 0x6, UPT ;  /* 0x000000060400788c */ /* 0x000fd2000bf04270 */
[----:B------:R-:W-:Y:S05]  /*2790*/  BRA.U UP0, `(.L_x_1615) ;  /* 0x0000000100247547 */ /* 0x000fea000b800000 */
[----:B------:R-:W-:-:S09]  /*27a0*/  UISETP.NE.AND UP0, UPT, UR4, 0x5, UPT ;  /* 0x000000050400788c */ /* 0x000fd2000bf05270 */
[----:B------:R-:W-:Y:S05]  /*27b0*/  BRA.U !UP0, `(.L_x_1616) ;  /* 0x0000000108147547 */ /* 0x000fea000b800000 */
[----:B------:R-:W-:-:S09]  /*27c0*/  UISETP.NE.AND UP0, UPT, UR4, 0x6, UPT ;  /* 0x000000060400788c */ /* 0x000fd2000bf05270 */
[----:B------:R-:W-:Y:S05]  /*27d0*/  BRA.U UP0, `(.L_x_1611) ;  /* 0x0000000900707547 */ /* 0x000fea000b800000 */
[----:B------:R-:W-:-:S05]  /*27e0*/  HADD2.F32 R5, -RZ, R4.H0_H0 ;  /* 0x20000004ff057230 */ /* 0x000fca0000004100 */
[----:B------:R0:W-:Y:S01]  /*27f0*/  STG.E desc[UR36][R2.64], R5 ;  /* 0x0000000502007986 */ /* 0x0001e2000c101924 */
[----:B------:R-:W-:Y:S05]  /*2800*/  BRA `(.L_x_1612) ;  /* 0x0000000c00047947 */ /* 0x000fea0003800000 */
.L_x_1616:
[----:B------:R0:W-:Y:S01]  /*2810*/  STG.E.U16 desc[UR36][R2.64], R4 ;  /* 0x0000000402007986 */ /* 0x0001e2000c101524 */
[----:B------:R-:W-:Y:S05]  /*2820*/  BRA `(.L_x_1612) ;  /* 0x0000000800fc7947 */ /* 0x000fea0003800000 */
.L_x_1615:
[----:B------:R-:W-:-:S09]  /*2830*/  UISETP.NE.AND UP0, UPT, UR4, 0x7, UPT ;  /* 0x000000070400788c */ /* 0x000fd2000bf05270 */
[----:B------:R-:W-:Y:S05]  /*2840*/  BRA.U !UP0, `(.L_x_1617) ;  /* 0x0000000108347547 */ /* 0x000fea000b800000 */
[----:B------:R-:W-:-:S09]  /*2850*/  UISETP.NE.AND UP0, UPT, UR4, 0x8, UPT ;  /* 0x000000080400788c */ /* 0x000fd2000bf05270 */
[----:B------:R-:W-:Y:S05]  /*2860*/  BRA.U !UP0, `(.L_x_1618) ;  /* 0x0000000108187547 */ /* 0x000fea000b800000 */
[----:B------:R-:W-:-:S09]  /*2870*/  UISETP.NE.AND UP0, UPT, UR4, 0x9, UPT ;  /* 0x000000090400788c */ /* 0x000fd2000bf05270 */
[----:B------:R-:W-:Y:S05]  /*2880*/  BRA.U UP0, `(.L_x_1611) ;  /* 0x0000000900447547 */ /* 0x000fea000b800000 */
[----:B------:R-:W-:Y:S02]  /*2890*/  HADD2.F32 R4, -RZ, R4.H0_H0 ;  /* 0x20000004ff047230 */ /* 0x000fe40000004100 */
[----:B------:R-:W-:-:S05]  /*28a0*/  HFMA2 R5, -RZ, RZ, 0, 0 ;  /* 0x00000000ff057431 */ /* 0x000fca00000001ff */
[----:B------:R0:W-:Y:S01]  /*28b0*/  STG.E.64 desc[UR36][R2.64], R4 ;  /* 0x0000000402007986 */ /* 0x0001e2000c101b24 */
[----:B------:R-:W-:Y:S05]  /*28c0*/  BRA `(.L_x_1612) ;  /* 0x0000000800d47947 */ /* 0x000fea0003800000 */
.L_x_1618:
[----:B------:R-:W-:-:S05]  /*28d0*/  HADD2.F32 R0, -RZ, R4.H0_H0 ;  /* 0x20000004ff007230 */ /* 0x000fca0000004100 */
[----:B------:R-:W-:-:S04]  /*28e0*/  F2FP.F16.F32.PACK_AB R0, RZ, R0 ;  /* 0x00000000ff00723e */ /* 0x000fc800000000ff */
[----:B------:R-:W-:-:S05]  /*28f0*/  PRMT R0, R0, 0x5410, RZ ;  /* 0x0000541000007816 */ /* 0x000fca00000000ff */
[----:B------:R0:W-:Y:S01]  /*2900*/  STG.E desc[UR36][R2.64], R0 ;  /* 0x0000000002007986 */ /* 0x0001e2000c101924 */
[----:B------:R-:W-:Y:S05]  /*2910*/  BRA `(.L_x_1612) ;  /* 0x0000000800c07947 */ /* 0x000fea0003800000 */
.L_x_1617:
[----:B------:R-:W-:-:S05]  /*2920*/  HADD2.F32 R4, -RZ, R4.H0_H0 ;  /* 0x20000004ff047230 */ /* 0x000fca0000004100 */
[----:B------:R-:W-:-:S06]  /*2930*/  FMUL.FTZ R4, R4, 1 ;  /* 0x3f80000004047820 */ /* 0x000fcc0000410000 */
[----:B------:R-:W0:Y:S02]  /*2940*/  F2F.F64.F32 R4, R4 ;  /* 0x0000000400047310 */ /* 0x000e240000201800 */
[----:B0-----:R0:W-:Y:S01]  /*2950*/  STG.E.64 desc[UR36][R2.64], R4 ;  /* 0x0000000402007986 */ /* 0x0011e2000c101b24 */
[----:B------:R-:W-:Y:S05]  /*2960*/  BRA `(.L_x_1612) ;  /* 0x0000000800ac7947 */ /* 0x000fea0003800000 */
.L_x_1607:
        /* <DEDUP_REMOVED lines=8> */
[----:B------:R-:W-:-:S05]  /*29f0*/  HADD2.F32 R4, -RZ, R4.H0_H0 ;  /* 0x20000004ff047230 */ /* 0x000fca0000004100 */
[----:B------:R-:W-:-:S04]  /*2a00*/  FSETP.NEU.FTZ.AND P0, PT, R4, RZ, PT ;  /* 0x000000ff0400720b */ /* 0x000fc80003f1d000 */
[----:B------:R-:W-:-:S05]  /*2a10*/  SEL R5, RZ, 0x1, !P0 ;  /* 0x00000001ff057807 */ /* 0x000fca0004000000 */
[----:B------:R0:W-:Y:S01]  /*2a20*/  STG.E.U8 desc[UR36][R2.64], R5 ;  /* 0x0000000502007986 */ /* 0x0001e2000c101124 */
[----:B------:R-:W-:Y:S05]  /*2a30*/  BRA `(.L_x_1612) ;  /* 0x0000000800787947 */ /* 0x000fea0003800000 */
.L_x_1621:
[----:B------:R-:W-:Y:S01]  /*2a40*/  HADD2.F32 R4, -RZ, R4.H0_H0 ;  /* 0x20000004ff047230 */ /* 0x000fe20000004100 */
[----:B------:R-:W-:-:S04]  /*2a50*/  CS2R R6, SRZ ;  /* 0x0000000000067805 */ /* 0x000fc8000001ff00 */
[----:B------:R-:W-:-:S06]  /*2a60*/  FMUL.FTZ R4, R4, 1 ;  /* 0x3f80000004047820 */ /* 0x000fcc0000410000 */
[----:B------:R-:W0:Y:S02]  /*2a70*/  F2F.F64.F32 R4, R4 ;  /* 0x0000000400047310 */ /* 0x000e240000201800 */
[----:B0-----:R0:W-:Y:S01]  /*2a80*/  STG.E.128 desc[UR36][R2.64], R4 ;  /* 0x0000000402007986 */ /* 0x0011e2000c101d24 */
[----:B------:R-:W-:Y:S05]  /*2a90*/  BRA `(.L_x_1612) ;  /* 0x0000000800607947 */ /* 0x000fea0003800000 */
.L_x_1620:
[----:B------:R-:W-:-:S09]  /*2aa0*/  UISETP.NE.AND UP0, UPT, UR4, 0xf, UPT ;  /* 0x0000000f0400788c */ /* 0x000fd2000bf05270 */
[----:B------:R-:W-:Y:S05]  /*2ab0*/  BRA.U !UP0, `(.L_x_1622) ;  /* 0x0000000108a07547 */ /* 0x000fea000b800000 */
[----:B------:R-:W-:-:S09]  /*2ac0*/  UISETP.NE.AND UP0, UPT, UR4, 0x17, UPT ;  /* 0x000000170400788c */ /* 0x000fd2000bf05270 */
[----:B------:R-:W-:Y:S05]  /*2ad0*/  BRA.U !UP0, `(.L_x_1623) ;  /* 0x00000001084c7547 */ /* 0x000fea000b800000 */
[----:B------:R-:W-:-:S09]  /*2ae0*/  UISETP.NE.AND UP0, UPT, UR4, 0x18, UPT ;  /* 0x000000180400788c */ /* 0x000fd2000bf05270 */
[----:B------:R-:W-:Y:S05]  /*2af0*/  BRA.U UP0, `(.L_x_1611) ;  /* 0x0000000500a87547 */ /* 0x000fea000b800000 */
[----:B------:R-:W-:Y:S01]  /*2b00*/  HADD2.F32 R7, -RZ, R4.H0_H0 ;  /* 0x20000004ff077230 */ /* 0x000fe20000004100 */
        /* <DEDUP_REMOVED lines=12> */
.L_x_1625:
[----:B------:R-:W-:Y:S05]  /*2bd0*/  BSYNC.RECONVERGENT B0 ;  /* 0x0000000000007941 */ /* 0x000fea0003800200 */
.L_x_1624:
[----:B------:R-:W-:-:S05]  /*2be0*/  LOP3.LUT R5, R0, 0x80, R5, 0xf8, !PT ;  /* 0x0000008000057812 */ /* 0x000fca00078ef805 */
[----:B------:R0:W-:Y:S01]  /*2bf0*/  STG.E.U8 desc[UR36][R2.64], R5 ;  /* 0x0000000502007986 */ /* 0x0001e2000c101124 */
[----:B------:R-:W-:Y:S05]  /*2c00*/  BRA `(.L_x_1612) ;  /* 0x0000000800047947 */ /* 0x000fea0003800000 */
.L_x_1623:
[----:B------:R-:W-:Y:S01]  /*2c10*/  HADD2.F32 R7, -RZ, R4.H0_H0 ;  /* 0x20000004ff077230 */ /* 0x000fe20000004100 */
        /* <DEDUP_REMOVED lines=14> */
.L_x_1627:
[----:B------:R-:W-:Y:S05]  /*2d00*/  BSYNC.RECONVERGENT B0 ;  /* 0x0000000000007941 */ /* 0x000fea0003800200 */
.L_x_1626:
[----:B------:R-:W-:-:S05]  /*2d10*/  LOP3.LUT R5, R0, 0x80, R5, 0xf8, !PT ;  /* 0x0000008000057812 */ /* 0x000fca00078ef805 */
[----:B------:R0:W-:Y:S01]  /*2d20*/  STG.E.U8 desc[UR36][R2.64], R5 ;  /* 0x0000000502007986 */ /* 0x0001e2000c101124 */
[----:B------:R-:W-:Y:S05]  /*2d30*/  BRA `(.L_x_1612) ;  /* 0x0000000400b87947 */ /* 0x000fea0003800000 */
.L_x_1622:
[----:B------:R-:W-:-:S05]  /*2d40*/  HADD2.F32 R0, -RZ, R4.H0_H0 ;  /* 0x20000004ff007230 */ /* 0x000fca0000004100 */
[----:B------:R-:W-:-:S05]  /*2d50*/  F2FP.BF16.F32.PACK_AB R0, RZ, R0 ;  /* 0x00000000ff00723e */ /* 0x000fca00000010ff */
[----:B------:R0:W-:Y:S01]  /*2d60*/  STG.E.U16 desc[UR36][R2.64], R0 ;  /* 0x0000000002007986 */ /* 0x0001e2000c101524 */
[----:B------:R-:W-:Y:S05]  /*2d70*/  BRA `(.L_x_1612) ;  /* 0x0000000400a87947 */ /* 0x000fea0003800000 */
.L_x_1619:
        /* <DEDUP_REMOVED lines=8> */
[----:B------:R-:W-:-:S06]  /*2e00*/  HADD2.F32 R5, -RZ, R4.H0_H0 ;  /* 0x20000004ff057230 */ /* 0x000fcc0000004100 */
[----:B------:R-:W0:Y:S02]  /*2e10*/  F2I.FTZ.U32.TRUNC.NTZ R5, R5 ;  /* 0x0000000500057305 */ /* 0x000e24000021f000 */
[----:B0-----:R0:W-:Y:S01]  /*2e20*/  STG.E.U16 desc[UR36][R2.64], R5 ;  /* 0x0000000502007986 */ /* 0x0011e2000c101524 */
[----:B------:R-:W-:Y:S05]  /*2e30*/  BRA `(.L_x_1612) ;  /* 0x0000000400787947 */ /* 0x000fea0003800000 */
.L_x_1630:
[----:B------:R-:W-:Y:S01]  /*2e40*/  HADD2.F32 R5, -RZ, R4.H0_H0 ;  /* 0x20000004ff057230 */ /* 0x000fe20000004100 */
[----:B------:R-:W-:Y:S01]  /*2e50*/  BSSY.RECONVERGENT B0, `(.L_x_1631) ;  /* 0x0000014000007945 */ /* 0x000fe20003800200 */
[----:B------:R-:W-:-:S03]  /*2e60*/  MOV R0, 0x80 ;  /* 0x0000008000007802 */ /* 0x000fc60000000f00 */
        /* <DEDUP_REMOVED lines=10> */
.L_x_1633:
[----:B------:R-:W-:-:S04]  /*2f10*/  SHF.R.U32.HI R0, RZ, 0x14, R5 ;  /* 0x00000014ff007819 */ /* 0x000fc80000011605 */
[----:B------:R-:W-:-:S04]  /*2f20*/  LOP3.LUT R0, R0, 0x1, RZ, 0xc0, !PT ;  /* 0x0000000100007812 */ /* 0x000fc800078ec0ff */
[----:B------:R-:W-:-:S04]  /*2f30*/  IADD3 R0, PT, PT, R5, 0x487ffff, R0 ;  /* 0x0487ffff05007810 */ /* 0x000fc80007ffe000 */
[----:B------:R-:W-:-:S04]  /*2f40*/  SHF.R.U32.HI R0, RZ, 0x14, R0 ;  /* 0x00000014ff007819 */ /* 0x000fc80000011600 */
[----:B------:R-:W-:-:S07]  /*2f50*/  LOP3.LUT R4, R0, 0xff, RZ, 0xc0, !PT ;  /* 0x000000ff00047812 */ /* 0x000fce00078ec0ff */
.L_x_1634:
[----:B------:R-:W-:-:S04]  /*2f60*/  SHF.R.U32.HI R5, RZ, 0x18, R5 ;  /* 0x00000018ff057819 */ /* 0x000fc80000011605 */
[----:B------:R-:W-:-:S04]  /*2f70*/  LOP3.LUT R4, R4, 0x80, R5, 0xf8, !PT ;  /* 0x0000008004047812 */ /* 0x000fc800078ef805 */
[----:B------:R-:W-:-:S07]  /*2f80*/  PRMT R0, R4, 0x7610, R0 ;  /* 0x0000761004007816 */ /* 0x000fce0000000000 */
.L_x_1632:
[----:B------:R-:W-:Y:S05]  /*2f90*/  BSYNC.RECONVERGENT B0 ;  /* 0x0000000000007941 */ /* 0x000fea0003800200 */
.L_x_1631:
[----:B------:R0:W-:Y:S01]  /*2fa0*/  STG.E.U8 desc[UR36][R2.64], R0 ;  /* 0x0000000002007986 */ /* 0x0001e2000c101124 */
[----:B------:R-:W-:Y:S05]  /*2fb0*/  BRA `(.L_x_1612) ;  /* 0x0000000400187947 */ /* 0x000fea0003800000 */
.L_x_1629:
[----:B------:R-:W-:Y:S01]  /*2fc0*/  HADD2.F32 R5, -RZ, R4.H0_H0 ;  /* 0x20000004ff057230 */ /* 0x000fe20000004100 */
[----:B------:R-:W-:Y:S01]  /*2fd0*/  BSSY.RECONVERGENT B0, `(.L_x_1635) ;  /* 0x0000014000007945 */ /* 0x000fe20003800200 */
[----:B------:R-:W-:-:S03]  /*2fe0*/  IMAD.MOV.U32 R0, RZ, RZ, 0x80 ;  /* 0x00000080ff007424 */ /* 0x000fc600078e00ff */
        /* <DEDUP_REMOVED lines=10> */
.L_x_1637:
[----:B------:R-:W-:-:S04]  /*3090*/  SHF.R.U32.HI R0, RZ, 0x15, R5 ;  /* 0x00000015ff007819 */ /* 0x000fc80000011605 */
[----:B------:R-:W-:-:S04]  /*30a0*/  LOP3.LUT R0, R0, 0x1, RZ, 0xc0, !PT ;  /* 0x0000000100007812 */ /* 0x000fc800078ec0ff */
[----:B------:R-:W-:-:S04]  /*30b0*/  IADD3 R0, PT, PT, R5, 0x88fffff, R0 ;  /* 0x088fffff05007810 */ /* 0x000fc80007ffe000 */
[----:B------:R-:W-:-:S04]  /*30c0*/  SHF.R.U32.HI R0, RZ, 0x15, R0 ;  /* 0x00000015ff007819 */ /* 0x000fc80000011600 */
[----:B------:R-:W-:-:S07]  /*30d0*/  LOP3.LUT R4, R0, 0xff, RZ, 0xc0, !PT ;  /* 0x000000ff00047812 */ /* 0x000fce00078ec0ff */
.L_x_1638:
[----:B------:R-:W-:-:S04]  /*30e0*/  SHF.R.U32.HI R5, RZ, 0x18, R5 ;  /* 0x00000018ff057819 */ /* 0x000fc80000011605 */
[----:B------:R-:W-:-:S04]  /*30f0*/  LOP3.LUT R4, R4, 0x80, R5, 0xf8, !PT ;  /* 0x0000008004047812 */ /* 0x000fc800078ef805 */
[----:B------:R-:W-:-:S07]  /*3100*/  PRMT R0, R4, 0x7610, R0 ;  /* 0x0000761004007816 */ /* 0x000fce0000000000 */
.L_x_1636:
[----:B------:R-:W-:Y:S05]  /*3110*/  BSYNC.RECONVERGENT B0 ;  /* 0x0000000000007941 */ /* 0x000fea0003800200 */
.L_x_1635:
[----:B------:R0:W-:Y:S01]  /*3120*/  STG.E.U8 desc[UR36][R2.64], R0 ;  /* 0x0000000002007986 */ /* 0x0001e2000c101124 */
[----:B------:R-:W-:Y:S05]  /*3130*/  BRA `(.L_x_1612) ;  /* 0x0000000000b87947 */ /* 0x000fea0003800000 */
.L_x_1628:
[----:B------:R-:W-:-:S09]  /*3140*/  UISETP.NE.AND UP0, UPT, UR4, 0x1c, UPT ;  /* 0x0000001c0400788c */ /* 0x000fd2000bf05270 */
[----:B------:R-:W-:Y:S05]  /*3150*/  BRA.U !UP0, `(.L_x_1639) ;  /* 0x0000000108a47547 */ /* 0x000fea000b800000 */
[----:B------:R-:W-:-:S09]  /*3160*/  UISETP.NE.AND UP0, UPT, UR4, 0x1d, UPT ;  /* 0x0000001d0400788c */ /* 0x000fd2000bf05270 */
[----:B------:R-:W-:Y:S05]  /*3170*/  BRA.U !UP0, `(.L_x_1640) ;  /* 0x00000001088c7547 */ /* 0x000fea000b800000 */
[----:B------:R-:W-:-:S09]  /*3180*/  UISETP.NE.AND UP0, UPT, UR4, 0x2c, UPT ;  /* 0x0000002c0400788c */ /* 0x000fd2000bf05270 */
[----:B------:R-:W-:Y:S05]  /*3190*/  BRA.U !UP0, `(.L_x_1641) ;  /* 0x0000000108447547 */ /* 0x000fea000b800000 */
.L_x_1611:
        /* <DEDUP_REMOVED lines=16> */
.L_x_1642:
[----:B------:R-:W-:Y:S05]  /*32a0*/  BRA `(.L_x_1612) ;  /* 0x00000000005c7947 */ /* 0x000fea0003800000 */
.L_x_1641:
[----:B------:R-:W-:-:S05]  /*32b0*/  HADD2.F32 R5, -RZ, R4.H0_H0 ;  /* 0x20000004ff057230 */ /* 0x000fca0000004100 */
[----:B------:R-:W-:-:S04]  /*32c0*/  SHF.R.U32.HI R6, RZ, 0x17, R5 ;  /* 0x00000017ff067819 */ /* 0x000fc80000011605 */
[----:B------:R-:W-:-:S04]  /*32d0*/  LOP3.LUT R4, R6, 0xff, RZ, 0xc0, !PT ;  /* 0x000000ff06047812 */ /* 0x000fc800078ec0ff */
        /* <DEDUP_REMOVED lines=13> */
.L_x_1640:
[----:B------:R-:W-:-:S06]  /*33b0*/  HADD2.F32 R4, -RZ, R4.H0_H0 ;  /* 0x20000004ff047230 */ /* 0x000fcc0000004100 */
[----:B------:R-:W0:Y:S02]  /*33c0*/  F2I.U64.TRUNC R4, R4 ;  /* 0x0000000400047311 */ /* 0x000e24000020d800 */
[----:B0-----:R0:W-:Y:S01]  /*33d0*/  STG.E.64 desc[UR36][R2.64], R4 ;  /* 0x0000000402007986 */ /* 0x0011e2000c101b24 */
[----:B------:R-:W-:Y:S05]  /*33e0*/  BRA `(.L_x_1612) ;  /* 0x00000000000c7947 */ /* 0x000fea0003800000 */
.L_x_1639:
[----:B------:R-:W-:-:S04]  /*33f0*/  HADD2.F32 R4, -RZ, R4.H0_H0 ;  /* 0x20000004ff047230 */ /* 0x000fc80000004100 */
[----:B------:R-:W0:Y:S02]  /*3400*/  F2I.FTZ.U32.TRUNC.NTZ R5, R4 ;  /* 0x0000000400057305 */ /* 0x000e24000021f000 */
[----:B0-----:R0:W-:Y:S02]  /*3410*/  STG.E desc[UR36][R2.64], R5 ;  /* 0x0000000502007986 */ /* 0x0011e4000c101924 */
.L_x_1612:
[----:B------:R-:W-:-:S07]  /*3420*/  IADD3 R17, PT, PT, R17, 0x80, RZ ;  /* 0x0000008011117810 */ /* 0x000fce0007ffe0ff */
.L_x_1571:
[----:B------:R-:W-:Y:S05]  /*3430*/  BSYNC.RECONVERGENT B6 ;  /* 0x0000000000067941 */ /* 0x000fea0003800200 */
.L_x_1570:
        /* <DEDUP_REMOVED lines=307> */
.L_x_1645:
        /* <DEDUP_REMOVED lines=18> */
.L_x_1649:
[----:B------:R-:W2:Y:S02]  /*4890*/  LDG.E.U8 R2, desc[UR36][R2.64] ;  /* 0x0000002402027981 */ /* 0x000ea4000c1e1100 */
[----:B--2---:R-:W-:-:S04]  /*48a0*/  I2FP.F32.U32 R0, R2 ;  /* 0x0000000200007245 */ /* 0x004fc80000201000 */
[----:B------:R-:W-:Y:S01]  /*48b0*/  F2FP.F16.F32.PACK_AB R0, RZ, R0 ;  /* 0x00000000ff00723e */ /* 0x000fe200000000ff */
[----:B------:R-:W-:Y:S06]  /*48c0*/  BRA `(.L_x_1651) ;  /* 0x0000000c009c7947 */ /* 0x000fec0003800000 */
.L_x_1648:
        /* <DEDUP_REMOVED lines=10> */
.L_x_1653:
[----:B------:R-:W2:Y:S02]  /*4970*/  LDG.E R2, desc[UR36][R2.64] ;  /* 0x0000002402027981 */ /* 0x000ea4000c1e1900 */
[----:B--2---:R-:W-:-:S04]  /*4980*/  I2FP.F32.S32 R0, R2 ;  /* 0x0000000200007245 */ /* 0x004fc80000201400 */
[----:B------:R-:W-:Y:S01]  /*4990*/  F2FP.F16.F32.PACK_AB R0, RZ, R0 ;  /* 0x00000000ff00723e */ /* 0x000fe200000000ff */
[----:B------:R-:W-:Y:S06]  /*49a0*/  BRA `(.L_x_1651) ;  /* 0x0000000c00647947 */ /* 0x000fec0003800000 */
.L_x_1652:
[----:B------:R-:W2:Y:S02]  /*49b0*/  LDG.E.U16 R2, desc[UR36][R2.64] ;  /* 0x0000002402027981 */ /* 0x000ea4000c1e1500 */
[----:B--2---:R-:W0:Y:S02]  /*49c0*/  I2F.S16 R0, R2 ;  /* 0x0000000200007306 */ /* 0x004e240000101400 */
[----:B0-----:R-:W-:Y:S01]  /*49d0*/  F2FP.F16.F32.PACK_AB R0, RZ, R0 ;  /* 0x00000000ff00723e */ /* 0x001fe200000000ff */
[----:B------:R-:W-:Y:S06]  /*49e0*/  BRA `(.L_x_1651) ;  /* 0x0000000c00547947 */ /* 0x000fec0003800000 */
.L_x_1647:
        /* <DEDUP_REMOVED lines=9> */
.L_x_1655:
[----:B------:R1:W5:Y:S01]  /*4a80*/  LDG.E.U16 R0, desc[UR36][R2.64] ;  /* 0x0000002402007981 */ /* 0x000362000c1e1500 */
[----:B------:R-:W-:Y:S05]  /*4a90*/  BRA `(.L_x_1651) ;  /* 0x0000000c00287947 */ /* 0x000fea0003800000 */
.L_x_1654:
        /* <DEDUP_REMOVED lines=9> */
.L_x_1657:
[----:B------:R0:W5:Y:S01]  /*4b30*/  LDG.E.U16 R0, desc[UR36][R2.64] ;  /* 0x0000002402007981 */ /* 0x000162000c1e1500 */
[----:B------:R-:W-:Y:S05]  /*4b40*/  BRA `(.L_x_1651) ;  /* 0x0000000800fc7947 */ /* 0x000fea0003800000 */
.L_x_1656:
        /* <DEDUP_REMOVED lines=12> */
.L_x_1646:
        /* <DEDUP_REMOVED lines=13> */
.L_x_1660:
        /* <DEDUP_REMOVED lines=12> */
.L_x_1659:
        /* <DEDUP_REMOVED lines=27> */
.L_x_1662:
        /* <DEDUP_REMOVED lines=11> */
[----:B------:R-:W-:Y:S01]  /*5000*/  F2FP.F16.F32.PACK_AB R0, RZ, R0 ;  /* 0x00000000ff00723e */ /* 0x000fe200000000ff */
[----:B------:R-:W-:Y:S06]  /*5010*/  BRA `(.L_x_1651) ;  /* 0x0000000400c87947 */ /* 0x000fec0003800000 */
.L_x_1661:
[----:B------:R-:W2:Y:S02]  /*5020*/  LDG.E.U16 R0, desc[UR36][R2.64] ;  /* 0x0000002402007981 */ /* 0x000ea4000c1e1500 */
[----:B--2---:R-:W-:-:S04]  /*5030*/  SHF.L.U32 R0, R0, 0x10, RZ ;  /* 0x0000001000007819 */ /* 0x004fc800000006ff */
[----:B------:R-:W-:Y:S01]  /*5040*/  F2FP.F16.F32.PACK_AB R0, RZ, R0 ;  /* 0x00000000ff00723e */ /* 0x000fe200000000ff */
[----:B------:R-:W-:Y:S06]  /*5050*/  BRA `(.L_x_1651) ;  /* 0x0000000400b87947 */ /* 0x000fec0003800000 */
.L_x_1658:
        /* <DEDUP_REMOVED lines=12> */
.L_x_1665:
        /* <DEDUP_REMOVED lines=21> */
.L_x_1669:
[----:B------:R-:W-:Y:S05]  /*5270*/  BSYNC.RECONVERGENT B1 ;  /* 0x0000000000017941 */ /* 0x000fea0003800200 */
.L_x_1668:
[----:B------:R-:W-:Y:S01]  /*5280*/  IMAD.SHL.U32 R0, R0, 0x100000, RZ ;  /* 0x0010000000007824 */ /* 0x000fe200078e00ff */
[----:B------:R-:W-:-:S04]  /*5290*/  LEA R2, R2, 0x3b800000, 0x17 ;  /* 0x3b80000002027811 */ /* 0x000fc800078eb8ff */
[----:B------:R-:W-:-:S07]  /*52a0*/  LOP3.LUT R0, R2, R0, R7, 0xfe, !PT ;  /* 0x0000000002007212 */ /* 0x000fce00078efe07 */
.L_x_1667:
[----:B------:R-:W-:Y:S05]  /*52b0*/  BSYNC.RECONVERGENT B0 ;  /* 0x0000000000007941 */ /* 0x000fea0003800200 */
.L_x_1666:
[----:B------:R-:W-:Y:S01]  /*52c0*/  F2FP.F16.F32.PACK_AB R0, RZ, R0 ;  /* 0x00000000ff00723e */ /* 0x000fe200000000ff */
[----:B------:R-:W-:Y:S06]  /*52d0*/  BRA `(.L_x_1651) ;  /* 0x0000000400187947 */ /* 0x000fec0003800000 */
.L_x_1664:
        /* <DEDUP_REMOVED lines=21> */
.L_x_1673:
[----:B------:R-:W-:Y:S05]  /*5430*/  BSYNC.RECONVERGENT B1 ;  /* 0x0000000000017941 */ /* 0x000fea0003800200 */
.L_x_1672:
[----:B------:R-:W-:Y:S01]  /*5440*/  IMAD.SHL.U32 R0, R0, 0x200000, RZ ;  /* 0x0020000000007824 */ /* 0x000fe200078e00ff */
[----:B------:R-:W-:-:S04]  /*5450*/  LEA R2, R2, 0x37800000, 0x17 ;  /* 0x3780000002027811 */ /* 0x000fc800078eb8ff */
[----:B------:R-:W-:-:S07]  /*5460*/  LOP3.LUT R0, R2, R0, R7, 0xfe, !PT ;  /* 0x0000000002007212 */ /* 0x000fce00078efe07 */
.L_x_1671:
[----:B------:R-:W-:Y:S05]  /*5470*/  BSYNC.RECONVERGENT B0 ;  /* 0x0000000000007941 */ /* 0x000fea0003800200 */
.L_x_1670:
[----:B------:R-:W-:Y:S01]  /*5480*/  F2FP.F16.F32.PACK_AB R0, RZ, R0 ;  /* 0x00000000ff00723e */ /* 0x000fe200000000ff */
[----:B------:R-:W-:Y:S06]  /*5490*/  BRA `(.L_x_1651) ;  /* 0x0000000000a87947 */ /* 0x000fec0003800000 */
.L_x_1663:
        /* <DEDUP_REMOVED lines=14> */
.L_x_1677:
[----:B------:R-:W-:Y:S05]  /*5580*/  BSYNC.RECONVERGENT B0 ;  /* 0x0000000000007941 */ /* 0x000fea0003800200 */
.L_x_1676:
[----:B------:R-:W-:Y:S01]  /*5590*/  F2FP.F16.F32.PACK_AB R0, RZ, R0 ;  /* 0x00000000ff00723e */ /* 0x000fe200000000ff */
[----:B------:R-:W-:Y:S06]  /*55a0*/  BRA `(.L_x_1651) ;  /* 0x0000000000647947 */ /* 0x000fec0003800000 */
.L_x_1650:
        /* <DEDUP_REMOVED lines=16> */
.L_x_1678:
[----:B------:R-:W-:Y:S01]  /*56b0*/  PRMT R0, RZ, 0x7610, R0 ;  /* 0x00007610ff007816 */ /* 0x000fe20000000000 */
[----:B------:R-:W-:Y:S06]  /*56c0*/  BRA `(.L_x_1651) ;  /* 0x00000000001c7947 */ /* 0x000fec0003800000 */
.L_x_1675:
[----:B------:R-:W2:Y:S02]  /*56d0*/  LDG.E.64 R2, desc[UR36][R2.64] ;  /* 0x0000002402027981 */ /* 0x000ea4000c1e1b00 */
[----:B--2---:R-:W0:Y:S02]  /*56e0*/  I2F.U64 R0, R2 ;  /* 0x0000000200007312 */ /* 0x004e240000301000 */
[----:B0-----:R-:W-:Y:S01]  /*56f0*/  F2FP.F16.F32.PACK_AB R0, RZ, R0 ;  /* 0x00000000ff00723e */ /* 0x001fe200000000ff */
[----:B------:R-:W-:Y:S06]  /*5700*/  BRA `(.L_x_1651) ;  /* 0x00000000000c7947 */ /* 0x000fec0003800000 */
.L_x_1674:
[----:B------:R-:W2:Y:S02]  /*5710*/  LDG.E R2, desc[UR36][R2.64] ;  /* 0x0000002402027981 */ /* 0x000ea4000c1e1900 */
[----:B--2---:R-:W-:-:S04]  /*5720*/  I2FP.F32.U32 R0, R2 ;  /* 0x0000000200007245 */ /* 0x004fc80000201000 */
[----:B------:R-:W-:-:S07]  /*5730*/  F2FP.F16.F32.PACK_AB R0, RZ, R0 ;  /* 0x00000000ff00723e */ /* 0x000fce00000000ff */
.L_x_1651:
[----:B01----:R-:W0:Y:S01]  /*5740*/  LDC.U16 R2, c[0x0][0x592] ;  /* 0x00016480ff027b82 */ /* 0x003e220000000400 */
[----:B-----5:R-:W-:Y:S01]  /*5750*/  HADD2.F32 R0, -RZ, R0.H0_H0 ;  /* 0x20000000ff007230 */ /* 0x020fe20000004100 */
[----:B------:R-:W1:Y:S04]  /*5760*/  LDCU.64 UR6, c[0x0][0x580] ;  /* 0x0000b000ff0677ac */ /* 0x000e680008000a00 */
[----:B------:R-:W-:Y:S01]  /*5770*/  FADD.FTZ R0, |R0|, -RZ ;  /* 0x800000ff00007221 */ /* 0x000fe20000010200 */
[----:B------:R-:W-:-:S04]  /*5780*/  UPRMT UR4, UR41, 0x9910, URZ ;  /* 0x0000991029047896 */ /* 0x000fc800080000ff */
[----:B------:R-:W-:Y:S01]  /*5790*/  UISETP.GT.AND UP0, UPT, UR4, 0x9, UPT ;  /* 0x000000090400788c */ /* 0x000fe2000bf04270 */
[----:B0-----:R-:W-:-:S05]  /*57a0*/  HADD2.F32 R2, -RZ, R2.H0_H0 ;  /* 0x20000002ff027230 */ /* 0x001fca0000004100 */
[----:B------:R-:W-:-:S05]  /*57b0*/  FADD.FTZ R5, |R2|, -RZ ;  /* 0x800000ff02057221 */ /* 0x000fca0000010200 */
[CC--:B------:R-:W-:Y:S02]  /*57c0*/  VIMNMX R3, PT, PT, R5.reuse, R0.reuse, !PT ;  /* 0x0000000005037248 */ /* 0x0c0fe40007fe0100 */
[----:B------:R-:W-:Y:S02]  /*57d0*/  VIMNMX R0, PT, PT, R5, R0, PT ;  /* 0x0000000005007248 */ /* 0x000fe40003fe0100 */
[----:B------:R-:W-:Y:S02]  /*57e0*/  LOP3.LUT R2, R3, 0xfe000000, RZ, 0xc0, !PT ;  /* 0xfe00000003027812 */ /* 0x000fe400078ec0ff */
[----:B------:R-:W-:Y:S02]  /*57f0*/  FSETP.NEU.FTZ.AND P0, PT, R0, RZ, PT ;  /* 0x000000ff0000720b */ /* 0x000fe40003f1d000 */
[C---:B------:R-:W-:Y:S02]  /*5800*/  LOP3.LUT R4, R2.reuse, 0x7e800000, RZ, 0x3c, !PT ;  /* 0x7e80000002047812 */ /* 0x040fe400078e3cff */
[----:B------:R-:W-:-:S02]  /*5810*/  LOP3.LUT R2, R2, 0x800000, RZ, 0xfc, !PT ;  /* 0x0080000002027812 */ /* 0x000fc400078efcff */
[C---:B------:R-:W-:Y:S01]  /*5820*/  FSETP.NEU.FTZ.AND P1, PT, R0.reuse, +INF , PT ;  /* 0x7f8000000000780b */ /* 0x040fe20003f3d000 */
[-C--:B------:R-:W-:Y:S01]  /*5830*/  FMUL.FTZ R5, R0, R4.reuse ;  /* 0x0000000400057220 */ /* 0x080fe20000410000 */
[----:B------:R-:W-:-:S03]  /*5840*/  FMUL.FTZ R4, R3, R4 ;  /* 0x0000000403047220 */ /* 0x000fc60000410000 */
[----:B------:R-:W-:-:S04]  /*5850*/  FMUL.FTZ R5, R5, R5 ;  /* 0x0000000505057220 */ /* 0x000fc80000410000 */
[----:B------:R-:W-:-:S06]  /*5860*/  FFMA.FTZ R5, R4, R4, R5 ;  /* 0x0000000404057223 */ /* 0x000fcc0000010005 */
        /* <DEDUP_REMOVED lines=19> */
.L_x_1682:
[----:B------:R-:W-:-:S06]  /*59a0*/  HADD2.F32 R5, -RZ, R0.H0_H0 ;  /* 0x20000000ff057230 */ /* 0x000fcc0000004100 */
[----:B------:R-:W0:Y:S02]  /*59b0*/  F2I.S64.TRUNC R4, R5 ;  /* 0x0000000500047311 */ /* 0x000e24000020d900 */
[----:B0-----:R0:W-:Y:S01]  /*59c0*/  STG.E.U8 desc[UR36][R2.64], R4 ;  /* 0x0000000402007986 */ /* 0x0011e2000c101124 */
[----:B------:R-:W-:Y:S05]  /*59d0*/  BRA `(.L_x_1684) ;  /* 0x0000000c006c7947 */ /* 0x000fea0003800000 */
.L_x_1681:
        /* <DEDUP_REMOVED lines=10> */
.L_x_1686:
[----:B------:R-:W-:-:S04]  /*5a80*/  HADD2.F32 R0, -RZ, R0.H0_H0 ;  /* 0x20000000ff007230 */ /* 0x000fc80000004100 */
[----:B------:R-:W0:Y:S02]  /*5a90*/  F2I.FTZ.TRUNC.NTZ R5, R0 ;  /* 0x0000000000057305 */ /* 0x000e24000021f100 */
[----:B0-----:R0:W-:Y:S01]  /*5aa0*/  STG.E desc[UR36][R2.64], R5 ;  /* 0x0000000502007986 */ /* 0x0011e2000c101924 */
[----:B------:R-:W-:Y:S05]  /*5ab0*/  BRA `(.L_x_1684) ;  /* 0x0000000c00347947 */ /* 0x000fea0003800000 */
.L_x_1685:
[----:B------:R-:W-:-:S04]  /*5ac0*/  HADD2.F32 R0, -RZ, R0.H0_H0 ;  /* 0x20000000ff007230 */ /* 0x000fc80000004100 */
[----:B------:R-:W0:Y:S02]  /*5ad0*/  F2I.FTZ.TRUNC.NTZ R5, R0 ;  /* 0x0000000000057305 */ /* 0x000e24000021f100 */
[----:B0-----:R0:W-:Y:S01]  /*5ae0*/  STG.E.U16 desc[UR36][R2.64], R5 ;  /* 0x0000000502007986 */ /* 0x0011e2000c101524 */
[----:B------:R-:W-:Y:S05]  /*5af0*/  BRA `(.L_x_1684) ;  /* 0x0000000c00247947 */ /* 0x000fea0003800000 */
.L_x_1680:
        /* <DEDUP_REMOVED lines=9> */
.L_x_1688:
[----:B------:R0:W-:Y:S01]  /*5b90*/  STG.E.U16 desc[UR36][R2.64], R0 ;  /* 0x0000000002007986 */ /* 0x0001e2000c101524 */
[----:B------:R-:W-:Y:S05]  /*5ba0*/  BRA `(.L_x_1684) ;  /* 0x0000000800f87947 */ /* 0x000fea0003800000 */
.L_x_1687:
[----:B------:R-:W-:-:S09]  /*5bb0*/  UISETP.NE.AND UP0, UPT, UR4, 0x7, UPT ;  /* 0x000000070400788c */ /* 0x000fd2000bf05270 */
[----:B------:R-:W-:Y:S05]  /*5bc0*/  BRA.U !UP0, `(.L_x_1689) ;  /* 0x0000000108347547 */ /* 0x000fea000b800000 */
[----:B------:R-:W-:-:S09]  /*5bd0*/  UISETP.NE.AND UP0, UPT, UR4, 0x8, UPT ;  /* 0x000000080400788c */ /* 0x000fd2000bf05270 */
[----:B------:R-:W-:Y:S05]  /*5be0*/  BRA.U !UP0, `(.L_x_1690) ;  /* 0x0000000108187547 */ /* 0x000fea000b800000 */
[----:B------:R-:W-:-:S09]  /*5bf0*/  UISETP.NE.AND UP0, UPT, UR4, 0x9, UPT ;  /* 0x000000090400788c */ /* 0x000fd2000bf05270 */
[----:B------:R-:W-:Y:S05]  /*5c00*/  BRA.U UP0, `(.L_x_1683) ;  /* 0x0000000500fc7547 */ /* 0x000fea000b800000 */
[----:B------:R-:W-:Y:S01]  /*5c10*/  HADD2.F32 R4, -RZ, R0.H0_H0 ;  /* 0x20000000ff047230 */ /* 0x000fe20000004100 */
[----:B------:R-:W-:-:S05]  /*5c20*/  MOV R5, RZ ;  /* 0x000000ff00057202 */ /* 0x000fca0000000f00 */
[----:B------:R0:W-:Y:S01]  /*5c30*/  STG.E.64 desc[UR36][R2.64], R4 ;  /* 0x0000000402007986 */ /* 0x0001e2000c101b24 */
[----:B------:R-:W-:Y:S05]  /*5c40*/  BRA `(.L_x_1684) ;  /* 0x0000000800d07947 */ /* 0x000fea0003800000 */
.L_x_1690:
[----:B------:R-:W-:-:S05]  /*5c50*/  HADD2.F32 R0, -RZ, R0.H0_H0 ;  /* 0x20000000ff007230 */ /* 0x000fca0000004100 */
[----:B------:R-:W-:-:S04]  /*5c60*/  F2FP.F16.F32.PACK_AB R0, RZ, R0 ;  /* 0x00000000ff00723e */ /* 0x000fc800000000ff */
[----:B------:R-:W-:-:S05]  /*5c70*/  PRMT R0, R0, 0x5410, RZ ;  /* 0x0000541000007816 */ /* 0x000fca00000000ff */
[----:B------:R0:W-:Y:S01]  /*5c80*/  STG.E desc[UR36][R2.64], R0 ;  /* 0x0000000002007986 */ /* 0x0001e2000c101924 */
[----:B------:R-:W-:Y:S05]  /*5c90*/  BRA `(.L_x_1684) ;  /* 0x0000000800bc7947 */ /* 0x000fea0003800000 */
.L_x_1689:
[----:B------:R-:W-:-:S05]  /*5ca0*/  HADD2.F32 R4, -RZ, R0.H0_H0 ;  /* 0x20000000ff047230 */ /* 0x000fca0000004100 */
[----:B------:R-:W-:-:S06]  /*5cb0*/  FMUL.FTZ R4, R4, 1 ;  /* 0x3f80000004047820 */ /* 0x000fcc0000410000 */
[----:B------:R-:W0:Y:S02]  /*5cc0*/  F2F.F64.F32 R4, R4 ;  /* 0x0000000400047310 */ /* 0x000e240000201800 */
[----:B0-----:R0:W-:Y:S01]  /*5cd0*/  STG.E.64 desc[UR36][R2.64], R4 ;  /* 0x0000000402007986 */ /* 0x0011e2000c101b24 */
[----:B------:R-:W-:Y:S05]  /*5ce0*/  BRA `(.L_x_1684) ;  /* 0x0000000800a87947 */ /* 0x000fea0003800000 */
.L_x_1679:
        /* <DEDUP_REMOVED lines=14> */
.L_x_1694:
[----:B------:R-:W-:Y:S01]  /*5dd0*/  HADD2.F32 R5, -RZ, R0.H0_H0 ;  /* 0x20000000ff057230 */ /* 0x000fe20000004100 */
        /* <DEDUP_REMOVED lines=17> */
.L_x_1697:
[----:B------:R-:W-:-:S04]  /*5ef0*/  SHF.R.U32.HI R5, RZ, 0x18, R5 ;  /* 0x00000018ff057819 */ /* 0x000fc80000011605 */
[----:B------:R-:W-:-:S07]  /*5f00*/  LOP3.LUT R0, R0, 0x80, R5, 0xf8, !PT ;  /* 0x0000008000007812 */ /* 0x000fce00078ef805 */
.L_x_1696:
[----:B------:R-:W-:Y:S05]  /*5f10*/  BSYNC.RECONVERGENT B0 ;  /* 0x0000000000007941 */ /* 0x000fea0003800200 */
.L_x_1695:
[----:B------:R0:W-:Y:S01]  /*5f20*/  STG.E.U8 desc[UR36][R2.64], R0 ;  /* 0x0000000002007986 */ /* 0x0001e2000c101124 */
[----:B------:R-:W-:Y:S05]  /*5f30*/  BRA `(.L_x_1684) ;  /* 0x0000000800147947 */ /* 0x000fea0003800000 */
.L_x_1693:
[----:B------:R-:W-:Y:S01]  /*5f40*/  HADD2.F32 R5, -RZ, R0.H0_H0 ;  /* 0x20000000ff057230 */ /* 0x000fe20000004100 */
[----:B------:R-:W-:Y:S01]  /*5f50*/  BSSY.RECONVERGENT B0, `(.L_x_1698) ;  /* 0x0000013000007945 */ /* 0x000fe20003800200 */
[----:B------:R-:W-:-:S03]  /*5f60*/  HFMA2 R0, -RZ, RZ, 0, 7.62939453125e-06 ;  /* 0x00000080ff007431 */ /* 0x000fc600000001ff */
        /* <DEDUP_REMOVED lines=15> */
.L_x_1700:
[----:B------:R-:W-:-:S04]  /*6060*/  SHF.R.U32.HI R5, RZ, 0x18, R5 ;  /* 0x00000018ff057819 */ /* 0x000fc80000011605 */
[----:B------:R-:W-:-:S07]  /*6070*/  LOP3.LUT R0, R0, 0x80, R5, 0xf8, !PT ;  /* 0x0000008000007812 */ /* 0x000fce00078ef805 */
.L_x_1699:
[----:B------:R-:W-:Y:S05]  /*6080*/  BSYNC.RECONVERGENT B0 ;  /* 0x0000000000007941 */ /* 0x000fea0003800200 */
.L_x_1698:
[----:B------:R0:W-:Y:S01]  /*6090*/  STG.E.U8 desc[UR36][R2.64], R0 ;  /* 0x0000000002007986 */ /* 0x0001e2000c101124 */
[----:B------:R-:W-:Y:S05]  /*60a0*/  BRA `(.L_x_1684) ;  /* 0x0000000400b87947 */ /* 0x000fea0003800000 */
.L_x_1692:
[----:B------:R-:W-:-:S09]  /*60b0*/  UISETP.NE.AND UP0, UPT, UR4, 0x1c, UPT ;  /* 0x0000001c0400788c */ /* 0x000fd2000bf05270 */
[----:B------:R-:W-:Y:S05]  /*60c0*/  BRA.U !UP0, `(.L_x_1701) ;  /* 0x0000000108607547 */ /* 0x000fea000b800000 */
[----:B------:R-:W-:-:S09]  /*60d0*/  UISETP.NE.AND UP0, UPT, UR4, 0x1d, UPT ;  /* 0x0000001d0400788c */ /* 0x000fd2000bf05270 */
[----:B------:R-:W-:Y:S05]  /*60e0*/  BRA.U !UP0, `(.L_x_1702) ;  /* 0x0000000108487547 */ /* 0x000fea000b800000 */
[----:B------:R-:W-:-:S09]  /*60f0*/  UISETP.NE.AND UP0, UPT, UR4, 0x2c, UPT ;  /* 0x0000002c0400788c */ /* 0x000fd2000bf05270 */
[----:B------:R-:W-:Y:S05]  /*6100*/  BRA.U UP0, `(.L_x_1683) ;  /* 0x0000000100bc7547 */ /* 0x000fea000b800000 */
        /* <DEDUP_REMOVED lines=16> */
.L_x_1702:
[----:B------:R-:W-:-:S06]  /*6210*/  HADD2.F32 R4, -RZ, R0.H0_H0 ;  /* 0x20000000ff047230 */ /* 0x000fcc0000004100 */
[----:B------:R-:W0:Y:S02]  /*6220*/  F2I.U64.TRUNC R4, R4 ;  /* 0x0000000400047311 */ /* 0x000e24000020d800 */
[----:B0-----:R0:W-:Y:S01]  /*6230*/  STG.E.64 desc[UR36][R2.64], R4 ;  /* 0x0000000402007986 */ /* 0x0011e2000c101b24 */
[----:B------:R-:W-:Y:S05]  /*6240*/  BRA `(.L_x_1684) ;  /* 0x0000000400507947 */ /* 0x000fea0003800000 */
.L_x_1701:
[----:B------:R-:W-:-:S04]  /*6250*/  HADD2.F32 R0, -RZ, R0.H0_H0 ;  /* 0x20000000ff007230 */ /* 0x000fc80000004100 */
[----:B------:R-:W0:Y:S02]  /*6260*/  F2I.FTZ.U32.TRUNC.NTZ R5, R0 ;  /* 0x0000000000057305 */ /* 0x000e24000021f000 */
[----:B0-----:R0:W-:Y:S01]  /*6270*/  STG.E desc[UR36][R2.64], R5 ;  /* 0x0000000502007986 */ /* 0x0011e2000c101924 */
[----:B------:R-:W-:Y:S05]  /*6280*/  BRA `(.L_x_1684) ;  /* 0x0000000400407947 */ /* 0x000fea0003800000 */
.L_x_1691:
        /* <DEDUP_REMOVED lines=11> */
.L_x_1704:
[----:B------:R-:W-:Y:S01]  /*6340*/  HADD2.F32 R0, -RZ, R0.H0_H0 ;  /* 0x20000000ff007230 */ /* 0x000fe20000004100 */
[----:B------:R-:W-:-:S04]  /*6350*/  CS2R R6, SRZ ;  /* 0x0000000000067805 */ /* 0x000fc8000001ff00 */
[----:B------:R-:W-:-:S04]  /*6360*/  FMUL.FTZ R0, R0, 1 ;  /* 0x3f80000000007820 */ /* 0x000fc80000410000 */
[----:B------:R-:W0:Y:S02]  /*6370*/  F2F.F64.F32 R4, R0 ;  /* 0x0000000000047310 */ /* 0x000e240000201800 */
[----:B0-----:R4:W-:Y:S01]  /*6380*/  STG.E.128 desc[UR36][R2.64], R4 ;  /* 0x0000000402007986 */ /* 0x0019e2000c101d24 */
[----:B------:R-:W-:Y:S05]  /*6390*/  BRA `(.L_x_1684) ;  /* 0x0000000000fc7947 */ /* 0x000fea0003800000 */
.L_x_1703:
[----:B------:R-:W-:-:S09]  /*63a0*/  UISETP.NE.AND UP0, UPT, UR4, 0xf, UPT ;  /* 0x0000000f0400788c */ /* 0x000fd2000bf05270 */
[----:B------:R-:W-:Y:S05]  /*63b0*/  BRA.U !UP0, `(.L_x_1705) ;  /* 0x0000000108e87547 */ /* 0x000fea000b800000 */
[----:B------:R-:W-:-:S09]  /*63c0*/  UISETP.NE.AND UP0, UPT, UR4, 0x17, UPT ;  /* 0x000000170400788c */ /* 0x000fd2000bf05270 */
[----:B------:R-:W-:Y:S05]  /*63d0*/  BRA.U !UP0, `(.L_x_1706) ;  /* 0x0000000108907547 */ /* 0x000fea000b800000 */
[----:B------:R-:W-:-:S09]  /*63e0*/  UISETP.NE.AND UP0, UPT, UR4, 0x18, UPT ;  /* 0x000000180400788c */ /* 0x000fd2000bf05270 */
[----:B------:R-:W-:Y:S05]  /*63f0*/  BRA.U !UP0, `(.L_x_1707) ;  /* 0x0000000108447547 */ /* 0x000fea000b800000 */
.L_x_1683:
[----:B------:R-:W-:Y:S01]  /*6400*/  MOV R0, 0x0 ;  /* 0x0000000000007802 */ /* 0x000fe20000000f00 */
[----:B------:R-:W0:Y:S01]  /*6410*/  LDCU.64 UR4, c[0x4][0x128] ;  /* 0x01002500ff0477ac */ /* 0x000e220008000a00 */
[----:B------:R-:W-:Y:S02]  /*6420*/  HFMA2 R8, -RZ, RZ, 0, 6.020069122314453125e-06 ;  /* 0x00000065ff087431 */ /* 0x000fe400000001ff */
[----:B------:R-:W-:Y:S01]  /*6430*/  IMAD.MOV.U32 R12, RZ, RZ, 0x1 ;  /* 0x00000001ff0c7424 */ /* 0x000fe200078e00ff */
[----:B------:R1:W2:Y:S01]  /*6440*/  LDC.64 R2, c[0x4][R0] ;  /* 0x0100000000027b82 */ /* 0x0002a20000000a00 */
[----:B------:R-:W3:Y:S01]  /*6450*/  LDCU.64 UR6, c[0x4][0x130] ;  /* 0x01002600ff0677ac */ /* 0x000ee20008000a00 */
[----:B------:R-:W-:Y:S01]  /*6460*/  IMAD.MOV.U32 R13, RZ, RZ, RZ ;  /* 0x000000ffff0d7224 */ /* 0x000fe200078e00ff */
[----:B------:R-:W4:Y:S01]  /*6470*/  LDCU.64 UR8, c[0x4][0x30] ;  /* 0x01000600ff0877ac */ /* 0x000f220008000a00 */
[----:B0-----:R-:W-:Y:S01]  /*6480*/  MOV R4, UR4 ;  /* 0x0000000400047c02 */ /* 0x001fe20008000f00 */
[----:B------:R-:W-:-:S02]  /*6490*/  IMAD.U32 R5, RZ, RZ, UR5 ;  /* 0x00000005ff057e24 */ /* 0x000fc4000f8e00ff */
[----:B---3--:R-:W-:Y:S01]  /*64a0*/  IMAD.U32 R6, RZ, RZ, UR6 ;  /* 0x00000006ff067e24 */ /* 0x008fe2000f8e00ff */
[----:B------:R-:W-:Y:S01]  /*64b0*/  MOV R7, UR7 ;  /* 0x0000000700077c02 */ /* 0x000fe20008000f00 */
[----:B----4-:R-:W-:Y:S02]  /*64c0*/  IMAD.U32 R10, RZ, RZ, UR8 ;  /* 0x00000008ff0a7e24 */ /* 0x010fe4000f8e00ff */
[----:B-1----:R-:W-:-:S07]  /*64d0*/  IMAD.U32 R11, RZ, RZ, UR9 ;  /* 0x00000009ff0b7e24 */ /* 0x002fce000f8e00ff */
[----:B------:R-:W-:-:S07]  /*64e0*/  LEPC R20, `(.L_x_1708) ;  /* 0x000000001014794e */ /* 0x000fce0000000000 */
[----:B--2---:R-:W-:Y:S05]  /*64f0*/  CALL.ABS.NOINC R2 ;  /* 0x0000000002007343 */ /* 0x004fea0003c00000 */
.L_x_1708:
[----:B------:R-:W-:Y:S05]  /*6500*/  BRA `(.L_x_1684) ;  /* 0x0000000000a07947 */ /* 0x000fea0003800000 */
.L_x_1707:
[----:B------:R-:W-:Y:S01]  /*6510*/  HADD2.F32 R7, -RZ, R0.H0_H0 ;  /* 0x20000000ff077230 */ /* 0x000fe20000004100 */
[----:B------:R-:W-:Y:S01]  /*6520*/  BSSY.RECONVERGENT B0, `(.L_x_1709) ;  /* 0x000000c000007945 */ /* 0x000fe20003800200 */
[----:B------:R-:W-:-:S03]  /*6530*/  MOV R0, 0x7f ;  /* 0x0000007f00007802 */ /* 0x000fc60000000f00 */
        /* <DEDUP_REMOVED lines=10> */
.L_x_1710:
[----:B------:R-:W-:Y:S05]  /*65e0*/  BSYNC.RECONVERGENT B0 ;  /* 0x0000000000007941 */ /* 0x000fea0003800200 */
.L_x_1709:
[----:B------:R-:W-:-:S05]  /*65f0*/  LOP3.LUT R5, R0, 0x80, R5, 0xf8, !PT ;  /* 0x0000008000057812 */ /* 0x000fca00078ef805 */
[----:B------:R2:W-:Y:S01]  /*6600*/  STG.E.U8 desc[UR36][R2.64], R5 ;  /* 0x0000000502007986 */ /* 0x0005e2000c101124 */
[----:B------:R-:W-:Y:S05]  /*6610*/  BRA `(.L_x_1684) ;  /* 0x00000000005c7947 */ /* 0x000fea0003800000 */
.L_x_1706:
[----:B------:R-:W-:Y:S01]  /*6620*/  HADD2.F32 R5, -RZ, R0.H0_H0 ;  /* 0x20000000ff057230 */ /* 0x000fe20000004100 */
        /* <DEDUP_REMOVED lines=11> */
.L_x_1712:
[----:B------:R-:W-:Y:S01]  /*66e0*/  IMAD.MOV.U32 R0, RZ, RZ, 0x7f ;  /* 0x0000007fff007424 */ /* 0x000fe200078e00ff */
[----:B------:R-:W-:-:S04]  /*66f0*/  ISETP.GT.U32.AND P0, PT, R4, 0x7f800000, PT ;  /* 0x7f8000000400780c */ /* 0x000fc80003f04070 */
[----:B------:R-:W-:-:S09]  /*6700*/  SEL R0, R0, 0x7c, P0 ;  /* 0x0000007c00007807 */ /* 0x000fd20000000000 */
.L_x_1713:
[----:B------:R-:W-:Y:S05]  /*6710*/  BSYNC.RECONVERGENT B0 ;  /* 0x0000000000007941 */ /* 0x000fea0003800200 */
.L_x_1711:
[----:B------:R-:W-:-:S04]  /*6720*/  SHF.R.U32.HI R5, RZ, 0x18, R5 ;  /* 0x00000018ff057819 */ /* 0x000fc80000011605 */
[----:B------:R-:W-:-:S05]  /*6730*/  LOP3.LUT R5, R0, 0x80, R5, 0xf8, !PT ;  /* 0x0000008000057812 */ /* 0x000fca00078ef805 */
[----:B------:R1:W-:Y:S01]  /*6740*/  STG.E.U8 desc[UR36][R2.64], R5 ;  /* 0x0000000502007986 */ /* 0x0003e2000c101124 */
[----:B------:R-:W-:Y:S05]  /*6750*/  BRA `(.L_x_1684) ;  /* 0x00000000000c7947 */ /* 0x000fea0003800000 */
.L_x_1705:
[----:B------:R-:W-:-:S05]  /*6760*/  HADD2.F32 R0, -RZ, R0.H0_H0 ;  /* 0x20000000ff007230 */ /* 0x000fca0000004100 */
[----:B------:R-:W-:-:S05]  /*6770*/  F2FP.BF16.F32.PACK_AB R0, RZ, R0 ;  /* 0x00000000ff00723e */ /* 0x000fca00000010ff */
[----:B------:R0:W-:Y:S02]  /*6780*/  STG.E.U16 desc[UR36][R2.64], R0 ;  /* 0x0000000002007986 */ /* 0x0001e4000c101524 */
.L_x_1684:
[----:B------:R-:W-:-:S07]  /*6790*/  VIADD R17, R17, 0x80 ;  /* 0x0000008011117836 */ /* 0x000fce0000000000 */
.L_x_1644:
[----:B------:R-:W-:Y:S05]  /*67a0*/  BSYNC.RECONVERGENT B6 ;  /* 0x0000000000067941 */ /* 0x000fea0003800200 */
.L_x_1643:
[----:B------:R-:W5:Y:S01]  /*67b0*/  LDCU UR4, c[0x0][0x380] ;  /* 0x00007000ff0477ac */ /* 0x000f620008000800 */
[----:B------:R-:W-:Y:S01]  /*67c0*/  BSSY.RECONVERGENT B6, `(.L_x_1714) ;  /* 0x0000335000067945 */ /* 0x000fe20003800200 */
[----:B-----5:R-:W-:-:S13]  /*67d0*/  ISETP.GE.AND P0, PT, R17, UR4, PT ;  /* 0x0000000411007c0c */ /* 0x020fda000bf06270 */
[----:B------:R-:W-:Y:S05]  /*67e0*/  @P0 BRA `(.L_x_1715) ;  /* 0x0000003000c80947 */ /* 0x000fea0003800000 */
[----:B------:R-:W5:Y:S01]  /*67f0*/  LDCU UR4, c[0x0][0x388] ;  /* 0x00007100ff0477ac */ /* 0x000f620008000800 */
[----:B0-----:R-:W-:Y:S02]  /*6800*/  HFMA2 R0, -RZ, RZ, 0, 0 ;  /* 0x00000000ff007431 */ /* 0x001fe400000001ff */
        /* <DEDUP_REMOVED lines=301> */
.L_x_1716:
        /* <DEDUP_REMOVED lines=18> */
.L_x_1720:
[----:B------:R-:W2:Y:S02]  /*7c00*/  LDG.E.U8 R2, desc[UR36][R2.64] ;  /* 0x0000002402027981 */ /* 0x000ea4000c1e1100 */
[----:B--2---:R-:W-:-:S04]  /*7c10*/  I2FP.F32.U32 R0, R2 ;  /* 0x0000000200007245 */ /* 0x004fc80000201000 */
[----:B------:R-:W-:Y:S01]  /*7c20*/  F2FP.F16.F32.PACK_AB R0, RZ, R0 ;  /* 0x00000000ff00723e */ /* 0x000fe200000000ff */
[----:B------:R-:W-:Y:S06]  /*7c30*/  BRA `(.L_x_1722) ;  /* 0x0000000c009c7947 */ /* 0x000fec0003800000 */
.L_x_1719:
        /* <DEDUP_REMOVED lines=10> */
.L_x_1724:
[----:B------:R-:W2:Y:S02]  /*7ce0*/  LDG.E R2, desc[UR36][R2.64] ;  /* 0x0000002402027981 */ /* 0x000ea4000c1e1900 */
[----:B--2---:R-:W-:-:S04]  /*7cf0*/  I2FP.F32.S32 R0, R2 ;  /* 0x0000000200007245 */ /* 0x004fc80000201400 */
[----:B------:R-:W-:Y:S01]  /*7d00*/  F2FP.F16.F32.PACK_AB R0, RZ, R0 ;  /* 0x00000000ff00723e */ /* 0x000fe200000000ff */
[----:B------:R-:W-:Y:S06]  /*7d10*/  BRA `(.L_x_1722) ;  /* 0x0000000c00647947 */ /* 0x000fec0003800000 */
.L_x_1723:
[----:B------:R-:W2:Y:S02]  /*7d20*/  LDG.E.U16 R2, desc[UR36][R2.64] ;  /* 0x0000002402027981 */ /* 0x000ea4000c1e1500 */
[----:B--2---:R-:W0:Y:S02]  /*7d30*/  I2F.S16 R0, R2 ;  /* 0x0000000200007306 */ /* 0x004e240000101400 */
[----:B0-----:R-:W-:Y:S01]  /*7d40*/  F2FP.F16.F32.PACK_AB R0, RZ, R0 ;  /* 0x00000000ff00723e */ /* 0x001fe200000000ff */
[----:B------:R-:W-:Y:S06]  /*7d50*/  BRA `(.L_x_1722) ;  /* 0x0000000c00547947 */ /* 0x000fec0003800000 */
.L_x_1718:
        /* <DEDUP_REMOVED lines=9> */
.L_x_1726:
[----:B------:R1:W5:Y:S01]  /*7df0*/  LDG.E.U16 R0, desc[UR36][R2.64] ;  /* 0x0000002402007981 */ /* 0x000362000c1e1500 */
[----:B------:R-:W-:Y:S05]  /*7e00*/  BRA `(.L_x_1722) ;  /* 0x0000000c00287947 */ /* 0x000fea0003800000 */
.L_x_1725:
        /* <DEDUP_REMOVED lines=9> */
.L_x_1728:
[----:B------:R0:W5:Y:S01]  /*7ea0*/  LDG.E.U16 R0, desc[UR36][R2.64] ;  /* 0x0000002402007981 */ /* 0x000162000c1e1500 */
[----:B------:R-:W-:Y:S05]  /*7eb0*/  BRA `(.L_x_1722) ;  /* 0x0000000800fc7947 */ /* 0x000fea0003800000 */
.L_x_1727:
        /* <DEDUP_REMOVED lines=12> */
.L_x_1717:
        /* <DEDUP_REMOVED lines=13> */
.L_x_1731:
        /* <DEDUP_REMOVED lines=12> */
.L_x_1730:
        /* <DEDUP_REMOVED lines=24> */
[----:B------:R-:W-:-:S04]  /*8290*/  F2FP.F16.F32.PACK_AB R5, RZ, R5 ;  /* 0x00000005ff05723e */ /* 0x000fc800000000ff */
[----:B------:R-:W-:Y:S01]  /*82a0*/  PRMT R0, R5, 0x7610, R0 ;  /* 0x0000761005007816 */ /* 0x000fe20000000000 */
[----:B------:R-:W-:Y:S06]  /*82b0*/  BRA `(.L_x_1722) ;  /* 0x0000000400fc7947 */ /* 0x000fec0003800000 */
.L_x_1733:
        /* <DEDUP_REMOVED lines=13> */
.L_x_1732:
[----:B------:R-:W2:Y:S02]  /*8390*/  LDG.E.U16 R0, desc[UR36][R2.64] ;  /* 0x0000002402007981 */ /* 0x000ea4000c1e1500 */
[----:B--2---:R-:W-:-:S05]  /*83a0*/  IMAD.U32 R0, R0, 0x10000, RZ ;  /* 0x0001000000007824 */ /* 0x004fca00078e00ff */
[----:B------:R-:W-:Y:S01]  /*83b0*/  F2FP.F16.F32.PACK_AB R0, RZ, R0 ;  /* 0x00000000ff00723e */ /* 0x000fe200000000ff */
[----:B------:R-:W-:Y:S06]  /*83c0*/  BRA `(.L_x_1722) ;  /* 0x0000000400b87947 */ /* 0x000fec0003800000 */
.L_x_1729:
        /* <DEDUP_REMOVED lines=12> */
.L_x_1736:
        /* <DEDUP_REMOVED lines=21> */
.L_x_1740:
[----:B------:R-:W-:Y:S05]  /*85e0*/  BSYNC.RECONVERGENT B1 ;  /* 0x0000000000017941 */ /* 0x000fea0003800200 */
.L_x_1739:
[----:B------:R-:W-:Y:S01]  /*85f0*/  IMAD.SHL.U32 R0, R0, 0x100000, RZ ;  /* 0x0010000000007824 */ /* 0x000fe200078e00ff */
[----:B------:R-:W-:-:S04]  /*8600*/  LEA R2, R2, 0x3b800000, 0x17 ;  /* 0x3b80000002027811 */ /* 0x000fc800078eb8ff */
[----:B------:R-:W-:-:S07]  /*8610*/  LOP3.LUT R0, R2, R0, R7, 0xfe, !PT ;  /* 0x0000000002007212 */ /* 0x000fce00078efe07 */
.L_x_1738:
[----:B------:R-:W-:Y:S05]  /*8620*/  BSYNC.RECONVERGENT B0 ;  /* 0x0000000000007941 */ /* 0x000fea0003800200 */
.L_x_1737:
[----:B------:R-:W-:Y:S01]  /*8630*/  F2FP.F16.F32.PACK_AB R0, RZ, R0 ;  /* 0x00000000ff00723e */ /* 0x000fe200000000ff */
[----:B------:R-:W-:Y:S06]  /*8640*/  BRA `(.L_x_1722) ;  /* 0x0000000400187947 */ /* 0x000fec0003800000 */
.L_x_1735:
        /* <DEDUP_REMOVED lines=21> */
.L_x_1744:
[----:B------:R-:W-:Y:S05]  /*87a0*/  BSYNC.RECONVERGENT B1 ;  /* 0x0000000000017941 */ /* 0x000fea0003800200 */
.L_x_1743:
[----:B------:R-:W-:Y:S02]  /*87b0*/  SHF.L.U32 R0, R0, 0x15, RZ ;  /* 0x0000001500007819 */ /* 0x000fe400000006ff */
[----:B------:R-:W-:-:S04]  /*87c0*/  LEA R2, R2, 0x37800000, 0x17 ;  /* 0x3780000002027811 */ /* 0x000fc800078eb8ff */
[----:B------:R-:W-:-:S07]  /*87d0*/  LOP3.LUT R0, R2, R0, R7, 0xfe, !PT ;  /* 0x0000000002007212 */ /* 0x000fce00078efe07 */
.L_x_1742:
[----:B------:R-:W-:Y:S05]  /*87e0*/  BSYNC.RECONVERGENT B0 ;  /* 0x0000000000007941 */ /* 0x000fea0003800200 */
.L_x_1741:
[----:B------:R-:W-:Y:S01]  /*87f0*/  F2FP.F16.F32.PACK_AB R0, RZ, R0 ;  /* 0x00000000ff00723e */ /* 0x000fe200000000ff */
[----:B------:R-:W-:Y:S06]  /*8800*/  BRA `(.L_x_1722) ;  /* 0x0000000000a87947 */ /* 0x000fec0003800000 */
.L_x_1734:
        /* <DEDUP_REMOVED lines=14> */
.L_x_1748:
[----:B------:R-:W-:Y:S05]  /*88f0*/  BSYNC.RECONVERGENT B0 ;  /* 0x0000000000007941 */ /* 0x000fea0003800200 */
.L_x_1747:
[----:B------:R-:W-:Y:S01]  /*8900*/  F2FP.F16.F32.PACK_AB R0, RZ, R0 ;  /* 0x00000000ff00723e */ /* 0x000fe200000000ff */
[----:B------:R-:W-:Y:S06]  /*8910*/  BRA `(.L_x_1722) ;  /* 0x0000000000647947 */ /* 0x000fec0003800000 */
.L_x_1721:
        /* <DEDUP_REMOVED lines=12> */
[----:B---3--:R-:W-:Y:S01]  /*89e0*/  IMAD.U32 R10, RZ, RZ, UR8 ;  /* 0x00000008ff0a7e24 */ /* 0x008fe2000f8e00ff */
[----:B------:R-:W-:-:S07]  /*89f0*/  MOV R11, UR9 ;  /* 0x00000009000b7c02 */ /* 0x000fce0008000f00 */
[----:B------:R-:W-:-:S07]  /*8a00*/  LEPC R20, `(.L_x_1749) ;  /* 0x000000001014794e */ /* 0x000fce0000000000 */
[----:B--2---:R-:W-:Y:S05]  /*8a10*/  CALL.ABS.NOINC R2 ;  /* 0x0000000002007343 */ /* 0x004fea0003c00000 */
.L_x_1749:
[----:B------:R-:W-:Y:S01]  /*8a20*/  PRMT R0, RZ, 0x7610, R0 ;  /* 0x00007610ff007816 */ /* 0x000fe20000000000 */
[----:B------:R-:W-:Y:S06]  /*8a30*/  BRA `(.L_x_1722) ;  /* 0x00000000001c7947 */ /* 0x000fec0003800000 */
.L_x_1746:
[----:B------:R-:W2:Y:S02]  /*8a40*/  LDG.E.64 R2, desc[UR36][R2.64] ;  /* 0x0000002402027981 */ /* 0x000ea4000c1e1b00 */
[----:B--2---:R-:W0:Y:S02]  /*8a50*/  I2F.U64 R0, R2 ;  /* 0x0000000200007312 */ /* 0x004e240000301000 */
[----:B0-----:R-:W-:Y:S01]  /*8a60*/  F2FP.F16.F32.PACK_AB R0, RZ, R0 ;  /* 0x00000000ff00723e */ /* 0x001fe200000000ff */
[----:B------:R-:W-:Y:S06]  /*8a70*/  BRA `(.L_x_1722) ;  /* 0x00000000000c7947 */ /* 0x000fec0003800000 */
.L_x_1745:
[----:B------:R-:W2:Y:S02]  /*8a80*/  LDG.E R2, desc[UR36][R2.64] ;  /* 0x0000002402027981 */ /* 0x000ea4000c1e1900 */
[----:B--2---:R-:W-:-:S04]  /*8a90*/  I2FP.F32.U32 R0, R2 ;  /* 0x0000000200007245 */ /* 0x004fc80000201000 */
[----:B------:R-:W-:-:S07]  /*8aa0*/  F2FP.F16.F32.PACK_AB R0, RZ, R0 ;  /* 0x00000000ff00723e */ /* 0x000fce00000000ff */
.L_x_1722:
        /* <DEDUP_REMOVED lines=38> */
.L_x_1753:
[----:B------:R-:W-:-:S06]  /*8d10*/  HADD2.F32 R5, -RZ, R0.H0_H0 ;  /* 0x20000000ff057230 */ /* 0x000fcc0000004100 */
[----:B------:R-:W0:Y:S02]  /*8d20*/  F2I.S64.TRUNC R4, R5 ;  /* 0x0000000500047311 */ /* 0x000e24000020d900 */
[----:B0-----:R4:W-:Y:S01]  /*8d30*/  STG.E.U8 desc[UR36][R2.64], R4 ;  /* 0x0000000402007986 */ /* 0x0019e2000c101124 */
[----:B------:R-:W-:Y:S05]  /*8d40*/  BRA `(.L_x_1755) ;  /* 0x0000000c006c7947 */ /* 0x000fea0003800000 */
.L_x_1752:
        /* <DEDUP_REMOVED lines=10> */
.L_x_1757:
[----:B------:R-:W-:-:S04]  /*8df0*/  HADD2.F32 R0, -RZ, R0.H0_H0 ;  /* 0x20000000ff007230 */ /* 0x000fc80000004100 */
[----:B------:R-:W0:Y:S02]  /*8e00*/  F2I.FTZ.TRUNC.NTZ R5, R0 ;  /* 0x0000000000057305 */ /* 0x000e24000021f100 */
[----:B0-----:R2:W-:Y:S01]  /*8e10*/  STG.E desc[UR36][R2.64], R5 ;  /* 0x0000000502007986 */ /* 0x0015e2000c101924 */
[----:B------:R-:W-:Y:S05]  /*8e20*/  BRA `(.L_x_1755) ;  /* 0x0000000c00347947 */ /* 0x000fea0003800000 */
.L_x_1756:
[----:B------:R-:W-:-:S04]  /*8e30*/  HADD2.F32 R0, -RZ, R0.H0_H0 ;  /* 0x20000000ff007230 */ /* 0x000fc80000004100 */
[----:B------:R-:W0:Y:S02]  /*8e40*/  F2I.FTZ.TRUNC.NTZ R5, R0 ;  /* 0x0000000000057305 */ /* 0x000e24000021f100 */
[----:B0-----:R0:W-:Y:S01]  /*8e50*/  STG.E.U16 desc[UR36][R2.64], R5 ;  /* 0x0000000502007986 */ /* 0x0011e2000c101524 */
[----:B------:R-:W-:Y:S05]  /*8e60*/  BRA `(.L_x_1755) ;  /* 0x0000000c00247947 */ /* 0x000fea0003800000 */
.L_x_1751:
        /* <DEDUP_REMOVED lines=9> */
.L_x_1759:
[----:B------:R0:W-:Y:S01]  /*8f00*/  STG.E.U16 desc[UR36][R2.64], R0 ;  /* 0x0000000002007986 */ /* 0x0001e2000c101524 */
[----:B------:R-:W-:Y:S05]  /*8f10*/  BRA `(.L_x_1755) ;  /* 0x0000000800f87947 */ /* 0x000fea0003800000 */
.L_x_1758:
[----:B------:R-:W-:-:S09]  /*8f20*/  UISETP.NE.AND UP0, UPT, UR4, 0x7, UPT ;  /* 0x000000070400788c */ /* 0x000fd2000bf05270 */
[----:B------:R-:W-:Y:S05]  /*8f30*/  BRA.U !UP0, `(.L_x_1760) ;  /* 0x0000000108347547 */ /* 0x000fea000b800000 */
[----:B------:R-:W-:-:S09]  /*8f40*/  UISETP.NE.AND UP0, UPT, UR4, 0x8, UPT ;  /* 0x000000080400788c */ /* 0x000fd2000bf05270 */
[----:B------:R-:W-:Y:S05]  /*8f50*/  BRA.U !UP0, `(.L_x_1761) ;  /* 0x0000000108187547 */ /* 0x000fea000b800000 */
[----:B------:R-:W-:-:S09]  /*8f60*/  UISETP.NE.AND UP0, UPT, UR4, 0x9, UPT ;  /* 0x000000090400788c */ /* 0x000fd2000bf05270 */
[----:B------:R-:W-:Y:S05]  /*8f70*/  BRA.U UP0, `(.L_x_1754) ;  /* 0x0000000500fc7547 */ /* 0x000fea000b800000 */
[----:B------:R-:W-:Y:S02]  /*8f80*/  HADD2.F32 R4, -RZ, R0.H0_H0 ;  /* 0x20000000ff047230 */ /* 0x000fe40000004100 */
[----:B------:R-:W-:-:S05]  /*8f90*/  IMAD.MOV.U32 R5, RZ, RZ, RZ ;  /* 0x000000ffff057224 */ /* 0x000fca00078e00ff */
[----:B------:R0:W-:Y:S01]  /*8fa0*/  STG.E.64 desc[UR36][R2.64], R4 ;  /* 0x0000000402007986 */ /* 0x0001e2000c101b24 */
[----:B------:R-:W-:Y:S05]  /*8fb0*/  BRA `(.L_x_1755) ;  /* 0x0000000800d07947 */ /* 0x000fea0003800000 */
.L_x_1761:
[----:B------:R-:W-:-:S05]  /*8fc0*/  HADD2.F32 R0, -RZ, R0.H0_H0 ;  /* 0x20000000ff007230 */ /* 0x000fca0000004100 */
[----:B------:R-:W-:-:S04]  /*8fd0*/  F2FP.F16.F32.PACK_AB R0, RZ, R0 ;  /* 0x00000000ff00723e */ /* 0x000fc800000000ff */
[----:B------:R-:W-:-:S05]  /*8fe0*/  PRMT R0, R0, 0x5410, RZ ;  /* 0x0000541000007816 */ /* 0x000fca00000000ff */
[----:B------:R0:W-:Y:S01]  /*8ff0*/  STG.E desc[UR36][R2.64], R0 ;  /* 0x0000000002007986 */ /* 0x0001e2000c101924 */
[----:B------:R-:W-:Y:S05]  /*9000*/  BRA `(.L_x_1755) ;  /* 0x0000000800bc7947 */ /* 0x000fea0003800000 */
.L_x_1760:
[----:B------:R-:W-:-:S05]  /*9010*/  HADD2.F32 R4, -RZ, R0.H0_H0 ;  /* 0x20000000ff047230 */ /* 0x000fca0000004100 */
[----:B------:R-:W-:-:S06]  /*9020*/  FMUL.FTZ R4, R4, 1 ;  /* 0x3f80000004047820 */ /* 0x000fcc0000410000 */
[----:B------:R-:W0:Y:S02]  /*9030*/  F2F.F64.F32 R4, R4 ;  /* 0x0000000400047310 */ /* 0x000e240000201800 */
[----:B0-----:R0:W-:Y:S01]  /*9040*/  STG.E.64 desc[UR36][R2.64], R4 ;  /* 0x0000000402007986 */ /* 0x0011e2000c101b24 */
[----:B------:R-:W-:Y:S05]  /*9050*/  BRA `(.L_x_1755) ;  /* 0x0000000800a87947 */ /* 0x000fea0003800000 */
.L_x_1750:
        /* <DEDUP_REMOVED lines=14> */
.L_x_1765:
[----:B------:R-:W-:Y:S01]  /*9140*/  HADD2.F32 R5, -RZ, R0.H0_H0 ;  /* 0x20000000ff057230 */ /* 0x000fe20000004100 */
[----:B------:R-:W-:Y:S01]  /*9150*/  BSSY.RECONVERGENT B0, `(.L_x_1766) ;  /* 0x0000013000007945 */ /* 0x000fe20003800200 */
[----:B------:R-:W-:-:S03]  /*9160*/  MOV R0, 0x80 ;  /* 0x0000008000007802 */ /* 0x000fc60000000f00 */
        /* <DEDUP_REMOVED lines=15> */
.L_x_1768:
[----:B------:R-:W-:-:S04]  /*9260*/  SHF.R.U32.HI R5, RZ, 0x18, R5 ;  /* 0x00000018ff057819 */ /* 0x000fc80000011605 */
[----:B------:R-:W-:-:S07]  /*9270*/  LOP3.LUT R0, R0, 0x80, R5, 0xf8, !PT ;  /* 0x0000008000007812 */ /* 0x000fce00078ef805 */
.L_x_1767:
[----:B------:R-:W-:Y:S05]  /*9280*/  BSYNC.RECONVERGENT B0 ;  /* 0x0000000000007941 */ /* 0x000fea0003800200 */
.L_x_1766:
[----:B------:R0:W-:Y:S01]  /*9290*/  STG.E.U8 desc[UR36][R2.64], R0 ;  /* 0x0000000002007986 */ /* 0x0001e2000c101124 */
[----:B------:R-:W-:Y:S05]  /*92a0*/  BRA `(.L_x_1755) ;  /* 0x0000000800147947 */ /* 0x000fea0003800000 */
.L_x_1764:
        /* <DEDUP_REMOVED lines=18> */
.L_x_1771:
[----:B------:R-:W-:-:S04]  /*93d0*/  SHF.R.U32.HI R5, RZ, 0x18, R5 ;  /* 0x00000018ff057819 */ /* 0x000fc80000011605 */
[----:B------:R-:W-:-:S07]  /*93e0*/  LOP3.LUT R0, R0, 0x80, R5, 0xf8, !PT ;  /* 0x0000008000007812 */ /* 0x000fce00078ef805 */
.L_x_1770:
[----:B------:R-:W-:Y:S05]  /*93f0*/  BSYNC.RECONVERGENT B0 ;  /* 0x0000000000007941 */ /* 0x000fea0003800200 */
.L_x_1769:
[----:B------:R0:W-:Y:S01]  /*9400*/  STG.E.U8 desc[UR36][R2.64], R0 ;  /* 0x0000000002007986 */ /* 0x0001e2000c101124 */
[----:B------:R-:W-:Y:S05]  /*9410*/  BRA `(.L_x_1755) ;  /* 0x0000000400b87947 */ /* 0x000fea0003800000 */
.L_x_1763:
        /* <DEDUP_REMOVED lines=22> */
.L_x_1773:
[----:B------:R-:W-:-:S06]  /*9580*/  HADD2.F32 R4, -RZ, R0.H0_H0 ;  /* 0x20000000ff047230 */ /* 0x000fcc0000004100 */
[----:B------:R-:W0:Y:S02]  /*9590*/  F2I.U64.TRUNC R4, R4 ;  /* 0x0000000400047311 */ /* 0x000e24000020d800 */
[----:B0-----:R0:W-:Y:S01]  /*95a0*/  STG.E.64 desc[UR36][R2.64], R4 ;  /* 0x0000000402007986 */ /* 0x0011e2000c101b24 */
[----:B------:R-:W-:Y:S05]  /*95b0*/  BRA `(.L_x_1755) ;  /* 0x0000000400507947 */ /* 0x000fea0003800000 */
.L_x_1772:
[----:B------:R-:W-:-:S04]  /*95c0*/  HADD2.F32 R0, -RZ, R0.H0_H0 ;  /* 0x20000000ff007230 */ /* 0x000fc80000004100 */
[----:B------:R-:W0:Y:S02]  /*95d0*/  F2I.FTZ.U32.TRUNC.NTZ R5, R0 ;  /* 0x0000000000057305 */ /* 0x000e24000021f000 */
[----:B0-----:R0:W-:Y:S01]  /*95e0*/  STG.E desc[UR36][R2.64], R5 ;  /* 0x0000000502007986 */ /* 0x0011e2000c101924 */
[----:B------:R-:W-:Y:S05]  /*95f0*/  BRA `(.L_x_1755) ;  /* 0x0000000400407947 */ /* 0x000fea0003800000 */
.L_x_1762:
        /* <DEDUP_REMOVED lines=11> */
.L_x_1775:
[----:B------:R-:W-:Y:S01]  /*96b0*/  HADD2.F32 R0, -RZ, R0.H0_H0 ;  /* 0x20000000ff007230 */ /* 0x000fe20000004100 */
[----:B------:R-:W-:-:S04]  /*96c0*/  CS2R R6, SRZ ;  /* 0x0000000000067805 */ /* 0x000fc8000001ff00 */
[----:B------:R-:W-:-:S04]  /*96d0*/  FMUL.FTZ R0, R0, 1 ;  /* 0x3f80000000007820 */ /* 0x000fc80000410000 */
[----:B------:R-:W0:Y:S02]  /*96e0*/  F2F.F64.F32 R4, R0 ;  /* 0x0000000000047310 */ /* 0x000e240000201800 */
[----:B0-----:R0:W-:Y:S01]  /*96f0*/  STG.E.128 desc[UR36][R2.64], R4 ;  /* 0x0000000402007986 */ /* 0x0011e2000c101d24 */
[----:B------:R-:W-:Y:S05]  /*9700*/  BRA `(.L_x_1755) ;  /* 0x0000000000fc7947 */ /* 0x000fea0003800000 */
.L_x_1774:
[----:B------:R-:W-:-:S09]  /*9710*/  UISETP.NE.AND UP0, UPT, UR4, 0xf, UPT ;  /* 0x0000000f0400788c */ /* 0x000fd2000bf05270 */
[----:B------:R-:W-:Y:S05]  /*9720*/  BRA.U !UP0, `(.L_x_1776) ;  /* 0x0000000108e87547 */ /* 0x000fea000b800000 */
[----:B------:R-:W-:-:S09]  /*9730*/  UISETP.NE.AND UP0, UPT, UR4, 0x17, UPT ;  /* 0x000000170400788c */ /* 0x000fd2000bf05270 */
[----:B------:R-:W-:Y:S05]  /*9740*/  BRA.U !UP0, `(.L_x_1777) ;  /* 0x0000000108907547 */ /* 0x000fea000b800000 */
[----:B------:R-:W-:-:S09]  /*9750*/  UISETP.NE.AND UP0, UPT, UR4, 0x18, UPT ;  /* 0x000000180400788c */ /* 0x000fd2000bf05270 */
[----:B------:R-:W-:Y:S05]  /*9760*/  BRA.U !UP0, `(.L_x_1778) ;  /* 0x0000000108447547 */ /* 0x000fea000b800000 */
.L_x_1754:
        /* <DEDUP_REMOVED lines=16> */
.L_x_1779:
[----:B------:R-:W-:Y:S05]  /*9870*/  BRA `(.L_x_1755) ;  /* 0x0000000000a07947 */ /* 0x000fea0003800000 */
.L_x_1778:
[----:B------:R-:W-:Y:S01]  /*9880*/  HADD2.F32 R7, -RZ, R0.H0_H0 ;  /* 0x20000000ff077230 */ /* 0x000fe20000004100 */
        /* <DEDUP_REMOVED lines=12> */
.L_x_1781:
[----:B------:R-:W-:Y:S05]  /*9950*/  BSYNC.RECONVERGENT B0 ;  /* 0x0000000000007941 */ /* 0x000fea0003800200 */
.L_x_1780:
[----:B------:R-:W-:-:S05]  /*9960*/  LOP3.LUT R5, R0, 0x80, R5, 0xf8, !PT ;  /* 0x0000008000057812 */ /* 0x000fca00078ef805 */
[----:B------:R0:W-:Y:S01]  /*9970*/  STG.E.U8 desc[UR36][R2.64], R5 ;  /* 0x0000000502007986 */ /* 0x0001e2000c101124 */
[----:B------:R-:W-:Y:S05]  /*9980*/  BRA `(.L_x_1755) ;  /* 0x00000000005c7947 */ /* 0x000fea0003800000 */
.L_x_1777:
        /* <DEDUP_REMOVED lines=12> */
.L_x_1783:
[----:B------:R-:W-:Y:S02]  /*9a50*/  ISETP.GT.U32.AND P0, PT, R4, 0x7f800000, PT ;  /* 0x7f8000000400780c */ /* 0x000fe40003f04070 */
[----:B------:R-:W-:-:S04]  /*9a60*/  MOV R0, 0x7f ;  /* 0x0000007f00007802 */ /* 0x000fc80000000f00 */
[----:B------:R-:W-:-:S07]  /*9a70*/  SEL R0, R0, 0x7c, P0 ;  /* 0x0000007c00007807 */ /* 0x000fce0000000000 */
.L_x_1784:
[----:B------:R-:W-:Y:S05]  /*9a80*/  BSYNC.RECONVERGENT B0 ;  /* 0x0000000000007941 */ /* 0x000fea0003800200 */
.L_x_1782:
[----:B------:R-:W-:-:S04]  /*9a90*/  SHF.R.U32.HI R5, RZ, 0x18, R5 ;  /* 0x00000018ff057819 */ /* 0x000fc80000011605 */
[----:B------:R-:W-:-:S05]  /*9aa0*/  LOP3.LUT R5, R0, 0x80, R5, 0xf8, !PT ;  /* 0x0000008000057812 */ /* 0x000fca00078ef805 */
[----:B------:R0:W-:Y:S01]  /*9ab0*/  STG.E.U8 desc[UR36][R2.64], R5 ;  /* 0x0000000502007986 */ /* 0x0001e2000c101124 */
[----:B------:R-:W-:Y:S05]  /*9ac0*/  BRA `(.L_x_1755) ;  /* 0x00000000000c7947 */ /* 0x000fea0003800000 */
.L_x_1776:
[----:B------:R-:W-:-:S05]  /*9ad0*/  HADD2.F32 R0, -RZ, R0.H0_H0 ;  /* 0x20000000ff007230 */ /* 0x000fca0000004100 */
[----:B------:R-:W-:-:S05]  /*9ae0*/  F2FP.BF16.F32.PACK_AB R0, RZ, R0 ;  /* 0x00000000ff00723e */ /* 0x000fca00000010ff */
[----:B------:R0:W-:Y:S02]  /*9af0*/  STG.E.U16 desc[UR36][R2.64], R0 ;  /* 0x0000000002007986 */ /* 0x0001e4000c101524 */
.L_x_1755:
[----:B------:R-:W-:-:S07]  /*9b00*/  VIADD R17, R17, 0x80 ;  /* 0x0000008011117836 */ /* 0x000fce0000000000 */
.L_x_1715:
[----:B------:R-:W-:Y:S05]  /*9b10*/  BSYNC.RECONVERGENT B6 ;  /* 0x0000000000067941 */ /* 0x000fea0003800200 */
.L_x_1714:
[----:B------:R-:W5:Y:S02]  /*9b20*/  LDCU UR4, c[0x0][0x380] ;  /* 0x00007000ff0477ac */ /* 0x000f640008000800 */
[----:B-----5:R-:W-:-:S13]  /*9b30*/  ISETP.GE.AND P0, PT, R17, UR4, PT ;  /* 0x0000000411007c0c */ /* 0x020fda000bf06270 */
[----:B------:R-:W-:Y:S05]  /*9b40*/  @P0 EXIT ;  /* 0x000000000000094d */ /* 0x000fea0003800000 */
[----:B------:R-:W5:Y:S01]  /*9b50*/  LDCU UR4, c[0x0][0x388] ;  /* 0x00007100ff0477ac */ /* 0x000f620008000800 */
[----:B------:R-:W-:Y:S02]  /*9b60*/  HFMA2 R16, -RZ, RZ, 0, 0 ;  /* 0x00000000ff107431 */ /* 0x000fe400000001ff */
[----:B0-----:R-:W-:Y:S01]  /*9b70*/  IMAD.MOV.U32 R0, RZ, RZ, RZ ;  /* 0x000000ffff007224 */ /* 0x001fe200078e00ff */
        /* <DEDUP_REMOVED lines=300> */
.L_x_1785:
        /* <DEDUP_REMOVED lines=20> */
.L_x_1789:
[----:B------:R-:W2:Y:S02]  /*af80*/  LDG.E.U8 R2, desc[UR36][R2.64] ;  /* 0x0000002402027981 */ /* 0x000ea4000c1e1100 */
[----:B--2---:R-:W-:-:S04]  /*af90*/  I2FP.F32.U32 R0, R2 ;  /* 0x0000000200007245 */ /* 0x004fc80000201000 */
[----:B------:R-:W-:Y:S01]  /*afa0*/  F2FP.F16.F32.PACK_AB R0, RZ, R0 ;  /* 0x00000000ff00723e */ /* 0x000fe200000000ff */
[----:B------:R-:W-:Y:S06]  /*afb0*/  BRA `(.L_x_1791) ;  /* 0x0000000c009c7947 */ /* 0x000fec0003800000 */
.L_x_1788:
        /* <DEDUP_REMOVED lines=10> */
.L_x_1793:
[----:B------:R-:W2:Y:S02]  /*b060*/  LDG.E R2, desc[UR36][R2.64] ;  /* 0x0000002402027981 */ /* 0x000ea4000c1e1900 */
[----:B--2---:R-:W-:-:S04]  /*b070*/  I2FP.F32.S32 R0, R2 ;  /* 0x0000000200007245 */ /* 0x004fc80000201400 */
[----:B------:R-:W-:Y:S01]  /*b080*/  F2FP.F16.F32.PACK_AB R0, RZ, R0 ;  /* 0x00000000ff00723e */ /* 0x000fe200000000ff */
[----:B------:R-:W-:Y:S06]  /*b090*/  BRA `(.L_x_1791) ;  /* 0x0000000c00647947 */ /* 0x000fec0003800000 */
.L_x_1792:
[----:B------:R-:W2:Y:S02]  /*b0a0*/  LDG.E.U16 R2, desc[UR36][R2.64] ;  /* 0x0000002402027981 */ /* 0x000ea4000c1e1500 */
[----:B--2---:R-:W0:Y:S02]  /*b0b0*/  I2F.S16 R0, R2 ;  /* 0x0000000200007306 */ /* 0x004e240000101400 */
[----:B0-----:R-:W-:Y:S01]  /*b0c0*/  F2FP.F16.F32.PACK_AB R0, RZ, R0 ;  /* 0x00000000ff00723e */ /* 0x001fe200000000ff */
[----:B------:R-:W-:Y:S06]  /*b0d0*/  BRA `(.L_x_1791) ;  /* 0x0000000c00547947 */ /* 0x000fec0003800000 */
.L_x_1787:
        /* <DEDUP_REMOVED lines=9> */
.L_x_1795:
[----:B------:R1:W5:Y:S01]  /*b170*/  LDG.E.U16 R0, desc[UR36][R2.64] ;  /* 0x0000002402007981 */ /* 0x000362000c1e1500 */
[----:B------:R-:W-:Y:S05]  /*b180*/  BRA `(.L_x_1791) ;  /* 0x0000000c00287947 */ /* 0x000fea0003800000 */
.L_x_1794:
        /* <DEDUP_REMOVED lines=9> */
.L_x_1797:
[----:B------:R0:W5:Y:S01]  /*b220*/  LDG.E.U16 R0, desc[UR36][R2.64] ;  /* 0x0000002402007981 */ /* 0x000162000c1e1500 */
[----:B------:R-:W-:Y:S05]  /*b230*/  BRA `(.L_x_1791) ;  /* 0x0000000800fc7947 */ /* 0x000fea0003800000 */
.L_x_1796:
        /* <DEDUP_REMOVED lines=12> */
.L_x_1786:
        /* <DEDUP_REMOVED lines=13> */
.L_x_1800:
        /* <DEDUP_REMOVED lines=12> */
.L_x_1799:
        /* <DEDUP_REMOVED lines=13> */
[----:B------:R-:W-:-:S04]  /*b560*/  VIADDMNMX.U32 R5, R5, R6, 0x4, !PT ;  /* 0x0000000405057446 */ /* 0x000fc80007800006 */
[----:B------:R-:W-:-:S04]  /*b570*/  IADD3 R5, PT, PT, R5, -0x4, RZ ;  /* 0xfffffffc05057810 */ /* 0x000fc80007ffe0ff */
[C---:B------:R-:W-:Y:S01]  /*b580*/  SHF.L.U32 R6, R4.reuse, R5, RZ ;  /* 0x0000000504067219 */ /* 0x040fe200000006ff */
[----:B------:R-:W-:Y:S01]  /*b590*/  IMAD.SHL.U32 R7, R5, 0x800000, RZ ;  /* 0x0080000005077824 */ /* 0x000fe200078e00ff */
[----:B------:R-:W-:-:S04]  /*b5a0*/  IADD3 R5, PT, PT, R4, 0x1000000, RZ ;  /* 0x0100000004057810 */ /* 0x000fc80007ffe0ff */
        /* <DEDUP_REMOVED lines=9> */
.L_x_1802:
        /* <DEDUP_REMOVED lines=13> */
.L_x_1801:
[----:B------:R-:W2:Y:S02]  /*b710*/  LDG.E.U16 R0, desc[UR36][R2.64] ;  /* 0x0000002402007981 */ /* 0x000ea4000c1e1500 */
[----:B--2---:R-:W-:-:S04]  /*b720*/  SHF.L.U32 R0, R0, 0x10, RZ ;  /* 0x0000001000007819 */ /* 0x004fc800000006ff */
[----:B------:R-:W-:Y:S01]  /*b730*/  F2FP.F16.F32.PACK_AB R0, RZ, R0 ;  /* 0x00000000ff00723e */ /* 0x000fe200000000ff */
[----:B------:R-:W-:Y:S06]  /*b740*/  BRA `(.L_x_1791) ;  /* 0x0000000400b87947 */ /* 0x000fec0003800000 */
.L_x_1798:
        /* <DEDUP_REMOVED lines=12> */
.L_x_1805:
        /* <DEDUP_REMOVED lines=21> */
.L_x_1809:
[----:B------:R-:W-:Y:S05]  /*b960*/  BSYNC.RECONVERGENT B1 ;  /* 0x0000000000017941 */ /* 0x000fea0003800200 */
.L_x_1808:
[----:B------:R-:W-:Y:S01]  /*b970*/  IMAD.SHL.U32 R0, R0, 0x100000, RZ ;  /* 0x0010000000007824 */ /* 0x000fe200078e00ff */
[----:B------:R-:W-:-:S04]  /*b980*/  LEA R2, R2, 0x3b800000, 0x17 ;  /* 0x3b80000002027811 */ /* 0x000fc800078eb8ff */
[----:B------:R-:W-:-:S07]  /*b990*/  LOP3.LUT R0, R2, R0, R7, 0xfe, !PT ;  /* 0x0000000002007212 */ /* 0x000fce00078efe07 */
.L_x_1807:
[----:B------:R-:W-:Y:S05]  /*b9a0*/  BSYNC.RECONVERGENT B0 ;  /* 0x0000000000007941 */ /* 0x000fea0003800200 */
.L_x_1806:
[----:B------:R-:W-:Y:S01]  /*b9b0*/  F2FP.F16.F32.PACK_AB R0, RZ, R0 ;  /* 0x00000000ff00723e */ /* 0x000fe200000000ff */
[----:B------:R-:W-:Y:S06]  /*b9c0*/  BRA `(.L_x_1791) ;  /* 0x0000000400187947 */ /* 0x000fec0003800000 */
.L_x_1804:
        /* <DEDUP_REMOVED lines=21> */
.L_x_1813:
[----:B------:R-:W-:Y:S05]  /*bb20*/  BSYNC.RECONVERGENT B1 ;  /* 0x0000000000017941 */ /* 0x000fea0003800200 */
.L_x_1812:
[----:B------:R-:W-:Y:S02]  /*bb30*/  SHF.L.U32 R0, R0, 0x15, RZ ;  /* 0x0000001500007819 */ /* 0x000fe400000006ff */
[----:B------:R-:W-:-:S04]  /*bb40*/  LEA R2, R2, 0x37800000, 0x17 ;  /* 0x3780000002027811 */ /* 0x000fc800078eb8ff */
[----:B------:R-:W-:-:S07]  /*bb50*/  LOP3.LUT R0, R2, R0, R7, 0xfe, !PT ;  /* 0x0000000002007212 */ /* 0x000fce00078efe07 */
.L_x_1811:
[----:B------:R-:W-:Y:S05]  /*bb60*/  BSYNC.RECONVERGENT B0 ;  /* 0x0000000000007941 */ /* 0x000fea0003800200 */
.L_x_1810:
[----:B------:R-:W-:Y:S01]  /*bb70*/  F2FP.F16.F32.PACK_AB R0, RZ, R0 ;  /* 0x00000000ff00723e */ /* 0x000fe200000000ff */
[----:B------:R-:W-:Y:S06]  /*bb80*/  BRA `(.L_x_1791) ;  /* 0x0000000000a87947 */ /* 0x000fec0003800000 */
.L_x_1803:
        /* <DEDUP_REMOVED lines=14> */
.L_x_1817:
[----:B------:R-:W-:Y:S05]  /*bc70*/  BSYNC.RECONVERGENT B0 ;  /* 0x0000000000007941 */ /* 0x000fea0003800200 */
.L_x_1816:
[----:B------:R-:W-:Y:S01]  /*bc80*/  F2FP.F16.F32.PACK_AB R0, RZ, R0 ;  /* 0x00000000ff00723e */ /* 0x000fe200000000ff */
[----:B------:R-:W-:Y:S06]  /*bc90*/  BRA `(.L_x_1791) ;  /* 0x0000000000647947 */ /* 0x000fec0003800000 */
.L_x_1790:
[----:B------:R-:W-:Y:S01]  /*bca0*/  MOV R0, 0x0 ;  /* 0x0000000000007802 */ /* 0x000fe20000000f00 */
[----:B------:R-:W0:Y:S01]  /*bcb0*/  LDCU.64 UR4, c[0x4][0x128] ;  /* 0x01002500ff0477ac */ /* 0x000e220008000a00 */
[----:B------:R-:W-:Y:S02]  /*bcc0*/  HFMA2 R8, -RZ, RZ, 0, 4.64916229248046875e-06 ;  /* 0x0000004eff087431 */ /* 0x000fe400000001ff */
[----:B------:R-:W-:Y:S01]  /*bcd0*/  IMAD.MOV.U32 R12, RZ, RZ, 0x1 ;  /* 0x00000001ff0c7424 */ /* 0x000fe200078e00ff */
[----:B------:R1:W2:Y:S01]  /*bce0*/  LDC.64 R2, c[0x4][R0] ;  /* 0x0100000000027b82 */ /* 0x0002a20000000a00 */
[----:B------:R-:W3:Y:S01]  /*bcf0*/  LDCU.64 UR6, c[0x4][0x130] ;  /* 0x01002600ff0677ac */ /* 0x000ee20008000a00 */
[----:B------:R-:W-:Y:S01]  /*bd00*/  MOV R13, RZ ;  /* 0x000000ff000d7202 */ /* 0x000fe20000000f00 */
[----:B------:R-:W4:Y:S01]  /*bd10*/  LDCU.64 UR8, c[0x4][0x28] ;  /* 0x01000500ff0877ac */ /* 0x000f220008000a00 */
[----:B0-----:R-:W-:Y:S01]  /*bd20*/  MOV R4, UR4 ;  /* 0x0000000400047c02 */ /* 0x001fe20008000f00 */
[----:B------:R-:W-:Y:S01]  /*bd30*/  IMAD.U32 R5, RZ, RZ, UR5 ;  /* 0x00000005ff057e24 */ /* 0x000fe2000f8e00ff */
[----:B---3--:R-:W-:Y:S01]  /*bd40*/  MOV R6, UR6 ;  /* 0x0000000600067c02 */ /* 0x008fe20008000f00 */
[----:B------:R-:W-:Y:S01]  /*bd50*/  IMAD.U32 R7, RZ, RZ, UR7 ;  /* 0x00000007ff077e24 */ /* 0x000fe2000f8e00ff */
[----:B----4-:R-:W-:Y:S01]  /*bd60*/  MOV R10, UR8 ;  /* 0x00000008000a7c02 */ /* 0x010fe20008000f00 */
[----:B-1----:R-:W-:-:S07]  /*bd70*/  IMAD.U32 R11, RZ, RZ, UR9 ;  /* 0x00000009ff0b7e24 */ /* 0x002fce000f8e00ff */
[----:B------:R-:W-:-:S07]  /*bd80*/  LEPC R20, `(.L_x_1818) ;  /* 0x000000001014794e */ /* 0x000fce0000000000 */
[----:B--2---:R-:W-:Y:S05]  /*bd90*/  CALL.ABS.NOINC R2 ;  /* 0x0000000002007343 */ /* 0x004fea0003c00000 */
.L_x_1818:
[----:B------:R-:W-:Y:S01]  /*bda0*/  PRMT R0, RZ, 0x7610, R0 ;  /* 0x00007610ff007816 */ /* 0x000fe20000000000 */
[----:B------:R-:W-:Y:S06]  /*bdb0*/  BRA `(.L_x_1791) ;  /* 0x00000000001c7947 */ /* 0x000fec0003800000 */
.L_x_1815:
[----:B------:R-:W2:Y:S02]  /*bdc0*/  LDG.E.64 R2, desc[UR36][R2.64] ;  /* 0x0000002402027981 */ /* 0x000ea4000c1e1b00 */
[----:B--2---:R-:W0:Y:S02]  /*bdd0*/  I2F.U64 R0, R2 ;  /* 0x0000000200007312 */ /* 0x004e240000301000 */
[----:B0-----:R-:W-:Y:S01]  /*bde0*/  F2FP.F16.F32.PACK_AB R0, RZ, R0 ;  /* 0x00000000ff00723e */ /* 0x001fe200000000ff */
[----:B------:R-:W-:Y:S06]  /*bdf0*/  BRA `(.L_x_1791) ;  /* 0x00000000000c7947 */ /* 0x000fec0003800000 */
.L_x_1814:
[----:B------:R-:W2:Y:S02]  /*be00*/  LDG.E R2, desc[UR36][R2.64] ;  /* 0x0000002402027981 */ /* 0x000ea4000c1e1900 */
[----:B--2---:R-:W-:-:S04]  /*be10*/  I2FP.F32.U32 R0, R2 ;  /* 0x0000000200007245 */ /* 0x004fc80000201000 */
[----:B------:R-:W-:-:S07]  /*be20*/  F2FP.F16.F32.PACK_AB R0, RZ, R0 ;  /* 0x00000000ff00723e */ /* 0x000fce00000000ff */
.L_x_1791:
[----:B01----:R-:W0:Y:S01]  /*be30*/  LDC.U16 R2, c[0x0][0x592] ;  /* 0x00016480ff027b82 */ /* 0x003e220000000400 */
[----:B-----5:R-:W-:Y:S01]  /*be40*/  HADD2.F32 R0, -RZ, R0.H0_H0 ;  /* 0x20000000ff007230 */ /* 0x020fe20000004100 */
[----:B------:R-:W-:-:S04]  /*be50*/  UPRMT UR4, UR41, 0x9910, URZ ;  /* 0x0000991029047896 */ /* 0x000fc800080000ff */
[----:B------:R-:W-:Y:S01]  /*be60*/  FADD.FTZ R0, |R0|, -RZ ;  /* 0x800000ff00007221 */ /* 0x000fe20000010200 */
        /* <DEDUP_REMOVED lines=29> */
[----:B0-----:R-:W-:Y:S01]  /*c040*/  STG.E.U8 desc[UR36][R16.64], R3 ;  /* 0x0000000310007986 */ /* 0x001fe2000c101124 */
[----:B------:R-:W-:Y:S05]  /*c050*/  EXIT ;  /* 0x000000000000794d */ /* 0x000fea0003800000 */
.L_x_1822:
[----:B------:R-:W-:-:S06]  /*c060*/  HADD2.F32 R3, -RZ, R2.H0_H0 ;  /* 0x20000002ff037230 */ /* 0x000fcc0000004100 */
[----:B------:R-:W0:Y:S02]  /*c070*/  F2I.S64.TRUNC R2, R3 ;  /* 0x0000000300027311 */ /* 0x000e24000020d900 */
[----:B0-----:R-:W-:Y:S01]  /*c080*/  STG.E.U8 desc[UR36][R16.64], R2 ;  /* 0x0000000210007986 */ /* 0x001fe2000c101124 */
[----:B------:R-:W-:Y:S05]  /*c090*/  EXIT ;  /* 0x000000000000794d */ /* 0x000fea0003800000 */
.L_x_1821:
        /* <DEDUP_REMOVED lines=8> */
[----:B0-----:R-:W-:Y:S01]  /*c120*/  STG.E.64 desc[UR36][R16.64], R2 ;  /* 0x0000000210007986 */ /* 0x001fe2000c101b24 */
[----:B------:R-:W-:Y:S05]  /*c130*/  EXIT ;  /* 0x000000000000794d */ /* 0x000fea0003800000 */
.L_x_1825:
[----:B------:R-:W-:-:S04]  /*c140*/  HADD2.F32 R2, -RZ, R2.H0_H0 ;  /* 0x20000002ff027230 */ /* 0x000fc80000004100 */
[----:B------:R-:W0:Y:S02]  /*c150*/  F2I.FTZ.TRUNC.NTZ R3, R2 ;  /* 0x0000000200037305 */ /* 0x000e24000021f100 */
[----:B0-----:R-:W-:Y:S01]  /*c160*/  STG.E desc[UR36][R16.64], R3 ;  /* 0x0000000310007986 */ /* 0x001fe2000c101924 */
[----:B------:R-:W-:Y:S05]  /*c170*/  EXIT ;  /* 0x000000000000794d */ /* 0x000fea0003800000 */
.L_x_1824:
[----:B------:R-:W-:-:S04]  /*c180*/  HADD2.F32 R2, -RZ, R2.H0_H0 ;  /* 0x20000002ff027230 */ /* 0x000fc80000004100 */
[----:B------:R-:W0:Y:S02]  /*c190*/  F2I.FTZ.TRUNC.NTZ R3, R2 ;  /* 0x0000000200037305 */ /* 0x000e24000021f100 */
[----:B0-----:R-:W-:Y:S01]  /*c1a0*/  STG.E.U16 desc[UR36][R16.64], R3 ;  /* 0x0000000310007986 */ /* 0x001fe2000c101524 */
[----:B------:R-:W-:Y:S05]  /*c1b0*/  EXIT ;  /* 0x000000000000794d */ /* 0x000fea0003800000 */
.L_x_1820:
[----:B------:R-:W-:-:S09]  /*c1c0*/  UISETP.GT.AND UP0, UPT, UR4, 0x6, UPT ;  /* 0x000000060400788c */ /* 0x000fd2000bf04270 */
[----:B------:R-:W-:Y:S05]  /*c1d0*/  BRA.U UP0, `(.L_x_1826) ;  /* 0x0000000100247547 */ /* 0x000fea000b800000 */
[----:B------:R-:W-:-:S09]  /*c1e0*/  UISETP.NE.AND UP0, UPT, UR4, 0x5, UPT ;  /* 0x000000050400788c */ /* 0x000fd2000bf05270 */
[----:B------:R-:W-:Y:S05]  /*c1f0*/  BRA.U !UP0, `(.L_x_1827) ;  /* 0x0000000108147547 */ /* 0x000fea000b800000 */
[----:B------:R-:W-:-:S09]  /*c200*/  UISETP.NE.AND UP0, UPT, UR4, 0x6, UPT ;  /* 0x000000060400788c */ /* 0x000fd2000bf05270 */
[----:B------:R-:W-:Y:S05]  /*c210*/  BRA.U UP0, `(.L_x_1823) ;  /* 0x0000000900287547 */ /* 0x000fea000b800000 */
[----:B------:R-:W-:-:S05]  /*c220*/  HADD2.F32 R3, -RZ, R2.H0_H0 ;  /* 0x20000002ff037230 */ /* 0x000fca0000004100 */
[----:B------:R-:W-:Y:S01]  /*c230*/  STG.E desc[UR36][R16.64], R3 ;  /* 0x0000000310007986 */ /* 0x000fe2000c101924 */
[----:B------:R-:W-:Y:S05]  /*c240*/  EXIT ;  /* 0x000000000000794d */ /* 0x000fea0003800000 */
.L_x_1827:
[----:B------:R-:W-:Y:S01]  /*c250*/  STG.E.U16 desc[UR36][R16.64], R2 ;  /* 0x0000000210007986 */ /* 0x000fe2000c101524 */
[----:B------:R-:W-:Y:S05]  /*c260*/  EXIT ;  /* 0x000000000000794d */ /* 0x000fea0003800000 */
.L_x_1826:
        /* <DEDUP_REMOVED lines=8> */
[----:B------:R-:W-:Y:S01]  /*c2f0*/  STG.E.64 desc[UR36][R16.64], R2 ;  /* 0x0000000210007986 */ /* 0x000fe2000c101b24 */
[----:B------:R-:W-:Y:S05]  /*c300*/  EXIT ;  /* 0x000000000000794d */ /* 0x000fea0003800000 */
.L_x_1829:
[----:B------:R-:W-:-:S05]  /*c310*/  HADD2.F32 R0, -RZ, R2.H0_H0 ;  /* 0x20000002ff007230 */ /* 0x000fca0000004100 */
[----:B------:R-:W-:-:S04]  /*c320*/  F2FP.F16.F32.PACK_AB R0, RZ, R0 ;  /* 0x00000000ff00723e */ /* 0x000fc800000000ff */
[----:B------:R-:W-:-:S05]  /*c330*/  PRMT R0, R0, 0x5410, RZ ;  /* 0x0000541000007816 */ /* 0x000fca00000000ff */
[----:B------:R-:W-:Y:S01]  /*c340*/  STG.E desc[UR36][R16.64], R0 ;  /* 0x0000000010007986 */ /* 0x000fe2000c101924 */
[----:B------:R-:W-:Y:S05]  /*c350*/  EXIT ;  /* 0x000000000000794d */ /* 0x000fea0003800000 */
.L_x_1828:
[----:B------:R-:W-:-:S05]  /*c360*/  HADD2.F32 R2, -RZ, R2.H0_H0 ;  /* 0x20000002ff027230 */ /* 0x000fca0000004100 */
[----:B------:R-:W-:-:S06]  /*c370*/  FMUL.FTZ R2, R2, 1 ;  /* 0x3f80000002027820 */ /* 0x000fcc0000410000 */
[----:B------:R-:W0:Y:S02]  /*c380*/  F2F.F64.F32 R2, R2 ;  /* 0x0000000200027310 */ /* 0x000e240000201800 */
[----:B0-----:R-:W-:Y:S01]  /*c390*/  STG.E.64 desc[UR36][R16.64], R2 ;  /* 0x0000000210007986 */ /* 0x001fe2000c101b24 */
[----:B------:R-:W-:Y:S05]  /*c3a0*/  EXIT ;  /* 0x000000000000794d */ /* 0x000fea0003800000 */
.L_x_1819:
        /* <DEDUP_REMOVED lines=12> */
[----:B0-----:R-:W-:Y:S01]  /*c470*/  STG.E.U16 desc[UR36][R16.64], R3 ;  /* 0x0000000310007986 */ /* 0x001fe2000c101524 */
[----:B------:R-:W-:Y:S05]  /*c480*/  EXIT ;  /* 0x000000000000794d */ /* 0x000fea0003800000 */
.L_x_1833:
        /* <DEDUP_REMOVED lines=17> */
.L_x_1836:
[----:B------:R-:W-:-:S04]  /*c5a0*/  SHF.R.U32.HI R3, RZ, 0x18, R3 ;  /* 0x00000018ff037819 */ /* 0x000fc80000011603 */
[----:B------:R-:W-:-:S04]  /*c5b0*/  LOP3.LUT R0, R0, 0x80, R3, 0xf8, !PT ;  /* 0x0000008000007812 */ /* 0x000fc800078ef803 */
[----:B------:R-:W-:-:S07]  /*c5c0*/  PRMT R8, R0, 0x7610, R8 ;  /* 0x0000761000087816 */ /* 0x000fce0000000008 */
.L_x_1835:
[----:B------:R-:W-:Y:S05]  /*c5d0*/  BSYNC.RECONVERGENT B0 ;  /* 0x0000000000007941 */ /* 0x000fea0003800200 */
.L_x_1834:
[----:B------:R-:W-:Y:S01]  /*c5e0*/  STG.E.U8 desc[UR36][R16.64], R8 ;  /* 0x0000000810007986 */ /* 0x000fe2000c101124 */
[----:B------:R-:W-:Y:S05]  /*c5f0*/  EXIT ;  /* 0x000000000000794d */ /* 0x000fea0003800000 */
.L_x_1832:
        /* <DEDUP_REMOVED lines=17> */
.L_x_1839:
[----:B------:R-:W-:-:S04]  /*c710*/  SHF.R.U32.HI R3, RZ, 0x18, R3 ;  /* 0x00000018ff037819 */ /* 0x000fc80000011603 */
[----:B------:R-:W-:-:S04]  /*c720*/  LOP3.LUT R0, R0, 0x80, R3, 0xf8, !PT ;  /* 0x0000008000007812 */ /* 0x000fc800078ef803 */
[----:B------:R-:W-:-:S07]  /*c730*/  PRMT R8, R0, 0x7610, R8 ;  /* 0x0000761000087816 */ /* 0x000fce0000000008 */
.L_x_1838:
[----:B------:R-:W-:Y:S05]  /*c740*/  BSYNC.RECONVERGENT B0 ;  /* 0x0000000000007941 */ /* 0x000fea0003800200 */
.L_x_1837:
[----:B------:R-:W-:Y:S01]  /*c750*/  STG.E.U8 desc[UR36][R16.64], R8 ;  /* 0x0000000810007986 */ /* 0x000fe2000c101124 */
[----:B------:R-:W-:Y:S05]  /*c760*/  EXIT ;  /* 0x000000000000794d */ /* 0x000fea0003800000 */
.L_x_1831:
        /* <DEDUP_REMOVED lines=12> */
[----:B------:R-:W-:Y:S01]  /*c830*/  HFMA2 R3, -RZ, RZ, 0, 1.5199184417724609375e-05 ;  /* 0x000000ffff037431 */ /* 0x000fe200000001ff */
[----:B------:R-:W-:-:S04]  /*c840*/  @P1 LOP3.LUT R0, R0, 0x1, RZ, 0xc0, !PT ;  /* 0x0000000100001812 */ /* 0x000fc800078ec0ff */
[----:B------:R-:W-:Y:S01]  /*c850*/  @P1 ISETP.EQ.U32.AND P2, PT, R0, 0x1, P0 ;  /* 0x000000010000180c */ /* 0x000fe20000742070 */
[----:B------:R-:W-:Y:S01]  /*c860*/  @P1 VIADD R0, R4, 0x1 ;  /* 0x0000000104001836 */ /* 0x000fe20000000000 */
[----:B------:R-:W-:Y:S02]  /*c870*/  PLOP3.LUT P0, PT, PT, PT, PT, 0x80, 0x8 ;  /* 0x000000000008781c */ /* 0x000fe40003f0f070 */
[----:B------:R-:W-:-:S13]  /*c880*/  @P1 PLOP3.LUT P0, PT, P2, PT, PT, 0x80, 0x8 ;  /* 0x000000000008181c */ /* 0x000fda000170f070 */
[----:B------:R-:W-:-:S05]  /*c890*/  @!P0 IADD3 R0, PT, PT, R4, RZ, RZ ;  /* 0x000000ff04008210 */ /* 0x000fca0007ffe0ff */
[----:B------:R-:W-:-:S05]  /*c8a0*/  @P1 IMAD.MOV.U32 R3, RZ, RZ, R0 ;  /* 0x000000ffff031224 */ /* 0x000fca00078e0000 */
[----:B------:R-:W-:Y:S01]  /*c8b0*/  STG.E.U8 desc[UR36][R16.64], R3 ;  /* 0x0000000310007986 */ /* 0x000fe2000c101124 */
[----:B------:R-:W-:Y:S05]  /*c8c0*/  EXIT ;  /* 0x000000000000794d */ /* 0x000fea0003800000 */
.L_x_1841:
[----:B------:R-:W-:-:S06]  /*c8d0*/  HADD2.F32 R2, -RZ, R2.H0_H0 ;  /* 0x20000002ff027230 */ /* 0x000fcc0000004100 */
[----:B------:R-:W0:Y:S02]  /*c8e0*/  F2I.U64.TRUNC R2, R2 ;  /* 0x0000000200027311 */ /* 0x000e24000020d800 */
[----:B0-----:R-:W-:Y:S01]  /*c8f0*/  STG.E.64 desc[UR36][R16.64], R2 ;  /* 0x0000000210007986 */ /* 0x001fe2000c101b24 */
[----:B------:R-:W-:Y:S05]  /*c900*/  EXIT ;  /* 0x000000000000794d */ /* 0x000fea0003800000 */
.L_x_1840:
[----:B------:R-:W-:-:S04]  /*c910*/  HADD2.F32 R2, -RZ, R2.H0_H0 ;  /* 0x20000002ff027230 */ /* 0x000fc80000004100 */
[----:B------:R-:W0:Y:S02]  /*c920*/  F2I.FTZ.U32.TRUNC.NTZ R3, R2 ;  /* 0x0000000200037305 */ /* 0x000e24000021f000 */
[----:B0-----:R-:W-:Y:S01]  /*c930*/  STG.E desc[UR36][R16.64], R3 ;  /* 0x0000000310007986 */ /* 0x001fe2000c101924 */
[----:B------:R-:W-:Y:S05]  /*c940*/  EXIT ;  /* 0x000000000000794d */ /* 0x000fea0003800000 */
.L_x_1830:
        /* <DEDUP_REMOVED lines=9> */
[----:B------:R-:W-:Y:S01]  /*c9e0*/  STG.E.U8 desc[UR36][R16.64], R3 ;  /* 0x0000000310007986 */ /* 0x000fe2000c101124 */
[----:B------:R-:W-:Y:S05]  /*c9f0*/  EXIT ;  /* 0x000000000000794d */ /* 0x000fea0003800000 */
.L_x_1843:
[----:B------:R-:W-:Y:S01]  /*ca00*/  HADD2.F32 R2, -RZ, R2.H0_H0 ;  /* 0x20000002ff027230 */ /* 0x000fe20000004100 */
[----:B------:R-:W-:-:S04]  /*ca10*/  CS2R R6, SRZ ;  /* 0x0000000000067805 */ /* 0x000fc8000001ff00 */
[----:B------:R-:W-:-:S04]  /*ca20*/  FMUL.FTZ R2, R2, 1 ;  /* 0x3f80000002027820 */ /* 0x000fc80000410000 */
[----:B------:R-:W0:Y:S02]  /*ca30*/  F2F.F64.F32 R4, R2 ;  /* 0x0000000200047310 */ /* 0x000e240000201800 */
[----:B0-----:R-:W-:Y:S01]  /*ca40*/  STG.E.128 desc[UR36][R16.64], R4 ;  /* 0x0000000410007986 */ /* 0x001fe2000c101d24 */
[----:B------:R-:W-:Y:S05]  /*ca50*/  EXIT ;  /* 0x000000000000794d */ /* 0x000fea0003800000 */
.L_x_1842:
[----:B------:R-:W-:-:S09]  /*ca60*/  UISETP.NE.AND UP0, UPT, UR4, 0xf, UPT ;  /* 0x0000000f0400788c */ /* 0x000fd2000bf05270 */
[----:B------:R-:W-:Y:S05]  /*ca70*/  BRA.U !UP0, `(.L_x_1844) ;  /* 0x0000000108e87547 */ /* 0x000fea000b800000 */
[----:B------:R-:W-:-:S09]  /*ca80*/  UISETP.NE.AND UP0, UPT, UR4, 0x17, UPT ;  /* 0x000000170400788c */ /* 0x000fd2000bf05270 */
[----:B------:R-:W-:Y:S05]  /*ca90*/  BRA.U !UP0, `(.L_x_1845) ;  /* 0x0000000108907547 */ /* 0x000fea000b800000 */
[----:B------:R-:W-:-:S09]  /*caa0*/  UISETP.NE.AND UP0, UPT, UR4, 0x18, UPT ;  /* 0x000000180400788c */ /* 0x000fd2000bf05270 */
[----:B------:R-:W-:Y:S05]  /*cab0*/  BRA.U !UP0, `(.L_x_1846) ;  /* 0x0000000108447547 */ /* 0x000fea000b800000 */
.L_x_1823:
[----:B------:R-:W-:Y:S01]  /*cac0*/  MOV R0, 0x0 ;  /* 0x0000000000007802 */ /* 0x000fe20000000f00 */
[----:B------:R-:W0:Y:S01]  /*cad0*/  LDCU.64 UR4, c[0x4][0x128] ;  /* 0x01002500ff0477ac */ /* 0x000e220008000a00 */
[----:B------:R-:W-:Y:S02]  /*cae0*/  HFMA2 R8, -RZ, RZ, 0, 6.020069122314453125e-06 ;  /* 0x00000065ff087431 */ /* 0x000fe400000001ff */
        /* <DEDUP_REMOVED lines=13> */
.L_x_1847:
[----:B------:R-:W-:Y:S05]  /*cbc0*/  EXIT ;  /* 0x000000000000794d */ /* 0x000fea0003800000 */
.L_x_1846:
        /* <DEDUP_REMOVED lines=13> */
.L_x_1849:
[----:B------:R-:W-:Y:S05]  /*cca0*/  BSYNC.RECONVERGENT B0 ;  /* 0x0000000000007941 */ /* 0x000fea0003800200 */
.L_x_1848:
[----:B------:R-:W-:-:S05]  /*ccb0*/  LOP3.LUT R3, R0, 0x80, R3, 0xf8, !PT ;  /* 0x0000008000037812 */ /* 0x000fca00078ef803 */
[----:B------:R-:W-:Y:S01]  /*ccc0*/  STG.E.U8 desc[UR36][R16.64], R3 ;  /* 0x0000000310007986 */ /* 0x000fe2000c101124 */
[----:B------:R-:W-:Y:S05]  /*ccd0*/  EXIT ;  /* 0x000000000000794d */ /* 0x000fea0003800000 */
.L_x_1845:
        /* <DEDUP_REMOVED lines=12> */
.L_x_1851:
[----:B------:R-:W-:Y:S01]  /*cda0*/  HFMA2 R0, -RZ, RZ, 0, 7.569789886474609375e-06 ;  /* 0x0000007fff007431 */ /* 0x000fe200000001ff */
[----:B------:R-:W-:-:S04]  /*cdb0*/  ISETP.GT.U32.AND P0, PT, R2, 0x7f800000, PT ;  /* 0x7f8000000200780c */ /* 0x000fc80003f04070 */
[----:B------:R-:W-:-:S09]  /*cdc0*/  SEL R0, R0, 0x7c, P0 ;  /* 0x0000007c00007807 */ /* 0x000fd20000000000 */
.L_x_1852:
[----:B------:R-:W-:Y:S05]  /*cdd0*/  BSYNC.RECONVERGENT B0 ;  /* 0x0000000000007941 */ /* 0x000fea0003800200 */
.L_x_1850:
[----:B------:R-:W-:-:S04]  /*cde0*/  SHF.R.U32.HI R3, RZ, 0x18, R3 ;  /* 0x00000018ff037819 */ /* 0x000fc80000011603 */
[----:B------:R-:W-:-:S05]  /*cdf0*/  LOP3.LUT R3, R0, 0x80, R3, 0xf8, !PT ;  /* 0x0000008000037812 */ /* 0x000fca00078ef803 */
[----:B------:R-:W-:Y:S01]  /*ce00*/  STG.E.U8 desc[UR36][R16.64], R3 ;  /* 0x0000000310007986 */ /* 0x000fe2000c101124 */
[----:B------:R-:W-:Y:S05]  /*ce10*/  EXIT ;  /* 0x000000000000794d */ /* 0x000fea0003800000 */
.L_x_1844:
[----:B------:R-:W-:-:S05]  /*ce20*/  HADD2.F32 R0, -RZ, R2.H0_H0 ;  /* 0x20000002ff007230 */ /* 0x000fca0000004100 */
[----:B------:R-:W-:-:S05]  /*ce30*/  F2FP.BF16.F32.PACK_AB R0, RZ, R0 ;  /* 0x00000000ff00723e */ /* 0x000fca00000010ff */
[----:B------:R-:W-:Y:S01]  /*ce40*/  STG.E.U16 desc[UR36][R16.64], R0 ;  /* 0x0000000010007986 */ /* 0x000fe2000c101524 */
[----:B------:R-:W-:Y:S05]  /*ce50*/  EXIT ;  /* 0x000000000000794d */ /* 0x000fea0003800000 */
.L_x_1853:
        /* <DEDUP_REMOVED lines=10> */
.L_x_16833:


//--------------------- .text._ZN2at6native27unrolled_elementwise_kernelINS0_13AUnaryFunctorIN3c104HalfES4_S4_ZZZNS0_17hypot_kernel_cudaERNS_18TensorIteratorBaseEENKUlvE_clEvENKUlvE1_clEvEUlS4_S4_E_EESt5arrayIPcLm2EELi4E23TrivialOffsetCalculatorILi1EjESF_NS0_6memory12LoadWithCastILi1EEENSG_13StoreWithCastILi1EEEEEviT_T0_T2_T3_T4_T5_ --------------------------
	.section	.text._ZN2at6native27unrolled_elementwise_kernelINS0_13AUnaryFunctorIN3c104HalfES4_S4_ZZZNS0_17hypot_kernel_cudaERNS_18TensorIteratorBaseEENKUlvE_clEvENKUlvE1_clEvEUlS4_S4_E_EESt5arrayIPcLm2EELi4E23TrivialOffsetCalculatorILi1EjESF_NS0_6memory12LoadWithCastILi1EEENSG_13StoreWithCastILi1EEEEEviT_T0_T2_T3_T4_T5_,"ax",@progbits
	.align	128
        .global         _ZN2at6native27unrolled_elementwise_kernelINS0_13AUnaryFunctorIN3c104HalfES4_S4_ZZZNS0_17hypot_kernel_cudaERNS_18TensorIteratorBaseEENKUlvE_clEvENKUlvE1_clEvEUlS4_S4_E_EESt5arrayIPcLm2EELi4E23TrivialOffsetCalculatorILi1EjESF_NS0_6memory12LoadWithCastILi1EEENSG_13StoreWithCastILi1EEEEEviT_T0_T2_T3_T4_T5_
        .type           _ZN2at6native27unrolled_elementwise_kernelINS0_13AUnaryFunctorIN3c104HalfES4_S4_ZZZNS0_17hypot_kernel_cudaERNS_18TensorIteratorBaseEENKUlvE_clEvENKUlvE1_clEvEUlS4_S4_E_EESt5arrayIPcLm2EELi4E23TrivialOffsetCalculatorILi1EjESF_NS0_6memory12LoadWithCastILi1EEENSG_13StoreWithCastILi1EEEEEviT_T0_T2_T3_T4_T5_,@function
        .size           _ZN2at6native27unrolled_elementwise_kernelINS0_13AUnaryFunctorIN3c104HalfES4_S4_ZZZNS0_17hypot_kernel_cudaERNS_18TensorIteratorBaseEENKUlvE_clEvENKUlvE1_clEvEUlS4_S4_E_EESt5arrayIPcLm2EELi4E23TrivialOffsetCalculatorILi1EjESF_NS0_6memory12LoadWithCastILi1EEENSG_13StoreWithCastILi1EEEEEviT_T0_T2_T3_T4_T5_,(.L_x_16834 - _ZN2at6native27unrolled_elementwise_kernelINS0_13AUnaryFunctorIN3c104HalfES4_S4_ZZZNS0_17hypot_kernel_cudaERNS_18TensorIteratorBaseEENKUlvE_clEvENKUlvE1_clEvEUlS4_S4_E_EESt5arrayIPcLm2EELi4E23TrivialOffsetCalculatorILi1EjESF_NS0_6memory12LoadWithCastILi1EEENSG_13StoreWithCastILi1EEEEEviT_T0_T2_T3_T4_T5_)
        .other          _ZN2at6native27unrolled_elementwise_kernelINS0_13AUnaryFunctorIN3c104HalfES4_S4_ZZZNS0_17hypot_kernel_cudaERNS_18TensorIteratorBaseEENKUlvE_clEvENKUlvE1_clEvEUlS4_S4_E_EESt5arrayIPcLm2EELi4E23TrivialOffsetCalculatorILi1EjESF_NS0_6memory12LoadWithCastILi1EEENSG_13StoreWithCastILi1EEEEEviT_T0_T2_T3_T4_T5_,@"STO_CUDA_ENTRY STV_DEFAULT"
_ZN2at6native27unrolled_elementwise_kernelINS0_13AUnaryFunctorIN3c104HalfES4_S4_ZZZNS0_17hypot_kernel_cudaERNS_18TensorIteratorBaseEENKUlvE_clEvENKUlvE1_clEvEUlS4_S4_E_EESt5arrayIPcLm2EELi4E23TrivialOffsetCalculatorILi1EjESF_NS0_6memory12LoadWithCastILi1EEENSG_13StoreWithCastILi1EEEEEviT_T0_T2_T3_T4_T5_:
.text._ZN2at6native27unrolled_elementwise_kernelINS0_13AUnaryFunctorIN3c104HalfES4_S4_ZZZNS0_17hypot_kernel_cudaERNS_18TensorIteratorBaseEENKUlvE_clEvENKUlvE1_clEvEUlS4_S4_E_EESt5arrayIPcLm2EELi4E23TrivialOffsetCalculatorILi1EjESF_NS0_6memory12LoadWithCastILi1EEENSG_13StoreWithCastILi1EEEEEviT_T0_T2_T3_T4_T5_:
        /* <DEDUP_REMOVED lines=31> */
[----:B0-----:R-:W-:-:S04]  /*01f0*/  F2FP.F16.F32.PACK_AB R0, RZ, R0 ;  /* 0x00000000ff00723e */ /* 0x001fc800000000ff */
[----:B------:R-:W-:Y:S01]  /*0200*/  PRMT R24, R0, 0x7610, R24 ;  /* 0x0000761000187816 */ /* 0x000fe20000000018 */
[----:B------:R-:W-:Y:S06]  /*0210*/  BRA `(.L_x_1861) ;  /* 0x0000000c00e87947 */ /* 0x000fec0003800000 */
.L_x_1859:
[----:B------:R-:W2:Y:S02]  /*0220*/  LDG.E.U8 R2, desc[UR36][R2.64] ;  /* 0x0000002402027981 */ /* 0x000ea4000c1e1100 */
[----:B--2---:R-:W-:-:S04]  /*0230*/  I2FP.F32.U32 R0, R2 ;  /* 0x0000000200007245 */ /* 0x004fc80000201000 */
[----:B------:R-:W-:-:S04]  /*0240*/  F2FP.F16.F32.PACK_AB R0, RZ, R0 ;  /* 0x00000000ff00723e */ /* 0x000fc800000000ff */
[----:B------:R-:W-:Y:S01]  /*0250*/  PRMT R24, R0, 0x7610, R24 ;  /* 0x0000761000187816 */ /* 0x000fe20000000018 */
[----:B------:R-:W-:Y:S06]  /*0260*/  BRA `(.L_x_1861) ;  /* 0x0000000c00d47947 */ /* 0x000fec0003800000 */
.L_x_1858:
        /* <DEDUP_REMOVED lines=8> */
[----:B0-----:R-:W-:-:S04]  /*02f0*/  F2FP.F16.F32.PACK_AB R0, RZ, R0 ;  /* 0x00000000ff00723e */ /* 0x001fc800000000ff */
[----:B------:R-:W-:Y:S01]  /*0300*/  PRMT R24, R0, 0x7610, R24 ;  /* 0x0000761000187816 */ /* 0x000fe20000000018 */
[----:B------:R-:W-:Y:S06]  /*0310*/  BRA `(.L_x_1861) ;  /* 0x0000000c00a87947 */ /* 0x000fec0003800000 */
.L_x_1863:
[----:B------:R-:W2:Y:S02]  /*0320*/  LDG.E R2, desc[UR36][R2.64] ;  /* 0x0000002402027981 */ /* 0x000ea4000c1e1900 */
[----:B--2---:R-:W-:-:S04]  /*0330*/  I2FP.F32.S32 R0, R2 ;  /* 0x0000000200007245 */ /* 0x004fc80000201400 */
[----:B------:R-:W-:-:S04]  /*0340*/  F2FP.F16.F32.PACK_AB R0, RZ, R0 ;  /* 0x00000000ff00723e */ /* 0x000fc800000000ff */
[----:B------:R-:W-:Y:S01]  /*0350*/  PRMT R24, R0, 0x7610, R24 ;  /* 0x0000761000187816 */ /* 0x000fe20000000018 */
[----:B------:R-:W-:Y:S06]  /*0360*/  BRA `(.L_x_1861) ;  /* 0x0000000c00947947 */ /* 0x000fec0003800000 */
.L_x_1862:
[----:B------:R-:W2:Y:S02]  /*0370*/  LDG.E.U16 R2, desc[UR36][R2.64] ;  /* 0x0000002402027981 */ /* 0x000ea4000c1e1500 */
[----:B--2---:R-:W0:Y:S02]  /*0380*/  I2F.S16 R0, R2 ;  /* 0x0000000200007306 */ /* 0x004e240000101400 */
[----:B0-----:R-:W-:-:S04]  /*0390*/  F2FP.F16.F32.PACK_AB R0, RZ, R0 ;  /* 0x00000000ff00723e */ /* 0x001fc800000000ff */
[----:B------:R-:W-:Y:S01]  /*03a0*/  PRMT R24, R0, 0x7610, R24 ;  /* 0x0000761000187816 */ /* 0x000fe20000000018 */
[----:B------:R-:W-:Y:S06]  /*03b0*/  BRA `(.L_x_1861) ;  /* 0x0000000c00807947 */ /* 0x000fec0003800000 */
.L_x_1857:
        /* <DEDUP_REMOVED lines=9> */
.L_x_1865:
[----:B------:R1:W5:Y:S01]  /*0450*/  LDG.E.U16 R24, desc[UR36][R2.64] ;  /* 0x0000002402187981 */ /* 0x000362000c1e1500 */
[----:B------:R-:W-:Y:S05]  /*0460*/  BRA `(.L_x_1861) ;  /* 0x0000000c00547947 */ /* 0x000fea0003800000 */
.L_x_1864:
        /* <DEDUP_REMOVED lines=9> */
.L_x_1867:
[----:B------:R0:W5:Y:S01]  /*0500*/  LDG.E.U16 R24, desc[UR36][R2.64] ;  /* 0x0000002402187981 */ /* 0x000162000c1e1500 */
[----:B------:R-:W-:Y:S05]  /*0510*/  BRA `(.L_x_1861) ;  /* 0x0000000c00287947 */ /* 0x000fea0003800000 */
.L_x_1866:
        /* <DEDUP_REMOVED lines=10> */
[----:B------:R-:W-:-:S04]  /*05c0*/  F2FP.F16.F32.PACK_AB R0, RZ, R0 ;  /* 0x00000000ff00723e */ /* 0x000fc800000000ff */
[----:B------:R-:W-:Y:S01]  /*05d0*/  PRMT R24, R0, 0x7610, R24 ;  /* 0x0000761000187816 */ /* 0x000fe20000000018 */
[----:B------:R-:W-:Y:S06]  /*05e0*/  BRA `(.L_x_1861) ;  /* 0x0000000800f47947 */ /* 0x000fec0003800000 */
.L_x_1856:
        /* <DEDUP_REMOVED lines=11> */
[----:B------:R-:W-:-:S04]  /*06a0*/  F2FP.F16.F32.PACK_AB R0, RZ, R0 ;  /* 0x00000000ff00723e */ /* 0x000fc800000000ff */
[----:B------:R-:W-:Y:S01]  /*06b0*/  PRMT R24, R0, 0x7610, R24 ;  /* 0x0000761000187816 */ /* 0x000fe20000000018 */
[----:B------:R-:W-:Y:S06]  /*06c0*/  BRA `(.L_x_1861) ;  /* 0x0000000800bc7947 */ /* 0x000fec0003800000 */
.L_x_1870:
        /* <DEDUP_REMOVED lines=13> */
.L_x_1869:
        /* <DEDUP_REMOVED lines=27> */
.L_x_1872:
        /* <DEDUP_REMOVED lines=11> */
[----:B------:R-:W-:-:S04]  /*0a00*/  F2FP.F16.F32.PACK_AB R0, RZ, R0 ;  /* 0x00000000ff00723e */ /* 0x000fc800000000ff */
[----:B------:R-:W-:Y:S01]  /*0a10*/  PRMT R24, R0, 0x7610, R24 ;  /* 0x0000761000187816 */ /* 0x000fe20000000018 */
[----:B------:R-:W-:Y:S06]  /*0a20*/  BRA `(.L_x_1861) ;  /* 0x0000000400e47947 */ /* 0x000fec0003800000 */
.L_x_1871:
[----:B------:R-:W2:Y:S02]  /*0a30*/  LDG.E.U16 R0, desc[UR36][R2.64] ;  /* 0x0000002402007981 */ /* 0x000ea4000c1e1500 */
[----:B--2---:R-:W-:-:S05]  /*0a40*/  IMAD.U32 R0, R0, 0x10000, RZ ;  /* 0x0001000000007824 */ /* 0x004fca00078e00ff */
[----:B------:R-:W-:-:S04]  /*0a50*/  F2FP.F16.F32.PACK_AB R0, RZ, R0 ;  /* 0x00000000ff00723e */ /* 0x000fc800000000ff */
[----:B------:R-:W-:Y:S01]  /*0a60*/  PRMT R24, R0, 0x7610, R24 ;  /* 0x0000761000187816 */ /* 0x000fe20000000018 */
[----:B------:R-:W-:Y:S06]  /*0a70*/  BRA `(.L_x_1861) ;  /* 0x0000000400d07947 */ /* 0x000fec0003800000 */
.L_x_1868:
        /* <DEDUP_REMOVED lines=10> */
[----:B------:R-:W-:-:S04]  /*0b20*/  F2FP.F16.F32.PACK_AB R0, RZ, R0 ;  /* 0x00000000ff00723e */ /* 0x000fc800000000ff */
[----:B------:R-:W-:Y:S01]  /*0b30*/  PRMT R24, R0, 0x7610, R24 ;  /* 0x0000761000187816 */ /* 0x000fe20000000018 */
[----:B------:R-:W-:Y:S06]  /*0b40*/  BRA `(.L_x_1861) ;  /* 0x00000004009c7947 */ /* 0x000fec0003800000 */
.L_x_1875:
        /* <DEDUP_REMOVED lines=21> */
.L_x_1879:
[----:B------:R-:W-:Y:S05]  /*0ca0*/  BSYNC.RECONVERGENT B1 ;  /* 0x0000000000017941 */ /* 0x000fea0003800200 */
.L_x_1878:
[----:B------:R-:W-:Y:S01]  /*0cb0*/  IMAD.SHL.U32 R0, R0, 0x100000, RZ ;  /* 0x0010000000007824 */ /* 0x000fe200078e00ff */
[----:B------:R-:W-:-:S04]  /*0cc0*/  LEA R2, R2, 0x3b800000, 0x17 ;  /* 0x3b80000002027811 */ /* 0x000fc800078eb8ff */
[----:B------:R-:W-:-:S07]  /*0cd0*/  LOP3.LUT R0, R2, R0, R7, 0xfe, !PT ;  /* 0x0000000002007212 */ /* 0x000fce00078efe07 */
.L_x_1877:
[----:B------:R-:W-:Y:S05]  /*0ce0*/  BSYNC.RECONVERGENT B0 ;  /* 0x0000000000007941 */ /* 0x000fea0003800200 */
.L_x_1876:
[----:B------:R-:W-:-:S04]  /*0cf0*/  F2FP.F16.F32.PACK_AB R0, RZ, R0 ;  /* 0x00000000ff00723e */ /* 0x000fc800000000ff */
[----:B------:R-:W-:Y:S01]  /*0d00*/  PRMT R24, R0, 0x7610, R24 ;  /* 0x0000761000187816 */ /* 0x000fe20000000018 */
[----:B------:R-:W-:Y:S06]  /*0d10*/  BRA `(.L_x_1861) ;  /* 0x0000000400287947 */ /* 0x000fec0003800000 */
.L_x_1874:
        /* <DEDUP_REMOVED lines=21> */
.L_x_1883:
[----:B------:R-:W-:Y:S05]  /*0e70*/  BSYNC.RECONVERGENT B1 ;  /* 0x0000000000017941 */ /* 0x000fea0003800200 */
.L_x_1882:
[----:B------:R-:W-:Y:S01]  /*0e80*/  IMAD.SHL.U32 R0, R0, 0x200000, RZ ;  /* 0x0020000000007824 */ /* 0x000fe200078e00ff */
[----:B------:R-:W-:-:S04]  /*0e90*/  LEA R2, R2, 0x37800000, 0x17 ;  /* 0x3780000002027811 */ /* 0x000fc800078eb8ff */
[----:B------:R-:W-:-:S07]  /*0ea0*/  LOP3.LUT R0, R2, R0, R7, 0xfe, !PT ;  /* 0x0000000002007212 */ /* 0x000fce00078efe07 */
.L_x_1881:
[----:B------:R-:W-:Y:S05]  /*0eb0*/  BSYNC.RECONVERGENT B0 ;  /* 0x0000000000007941 */ /* 0x000fea0003800200 */
.L_x_1880:
[----:B------:R-:W-:-:S04]  /*0ec0*/  F2FP.F16.F32.PACK_AB R0, RZ, R0 ;  /* 0x00000000ff00723e */ /* 0x000fc800000000ff */
[----:B------:R-:W-:Y:S01]  /*0ed0*/  PRMT R24, R0, 0x7610, R24 ;  /* 0x0000761000187816 */ /* 0x000fe20000000018 */
[----:B------:R-:W-:Y:S06]  /*0ee0*/  BRA `(.L_x_1861) ;  /* 0x0000000000b47947 */ /* 0x000fec0003800000 */
.L_x_1873:
[----:B------:R-:W-:-:S09]  /*0ef0*/  UISETP.NE.AND UP0, UPT, UR4, 0x1c, UPT ;  /* 0x0000001c0400788c */ /* 0x000fd2000bf05270 */
[----:B------:R-:W-:Y:S05]  /*0f00*/  BRA.U !UP0, `(.L_x_1884) ;  /* 0x00000001089c7547 */ /* 0x000fea000b800000 */
[----:B------:R-:W-:-:S09]  /*0f10*/  UISETP.NE.AND UP0, UPT, UR4, 0x1d, UPT ;  /* 0x0000001d0400788c */ /* 0x000fd2000bf05270 */
[----:B------:R-:W-:Y:S05]  /*0f20*/  BRA.U !UP0, `(.L_x_1885) ;  /* 0x0000000108807547 */ /* 0x000fea000b800000 */
[----:B------:R-:W-:-:S09]  /*0f30*/  UISETP.NE.AND UP0, UPT, UR4, 0x2c, UPT ;  /* 0x0000002c0400788c */ /* 0x000fd2000bf05270 */
[----:B------:R-:W-:Y:S05]  /*0f40*/  BRA.U !UP0, `(.L_x_1886) ;  /* 0x0000000108487547 */ /* 0x000fea000b800000 */
.L_x_1860:
        /* <DEDUP_REMOVED lines=16> */
.L_x_1887:
[----:B------:R-:W-:Y:S01]  /*1050*/  PRMT R24, RZ, 0x7610, R24 ;  /* 0x00007610ff187816 */ /* 0x000fe20000000018 */
[----:B------:R-:W-:Y:S06]  /*1060*/  BRA `(.L_x_1861) ;  /* 0x0000000000547947 */ /* 0x000fec0003800000 */
.L_x_1886:
        /* <DEDUP_REMOVED lines=8> */
.L_x_1889:
[----:B------:R-:W-:Y:S05]  /*10f0*/  BSYNC.RECONVERGENT B0 ;  /* 0x0000000000007941 */ /* 0x000fea0003800200 */
.L_x_1888:
[----:B------:R-:W-:-:S04]  /*1100*/  F2FP.F16.F32.PACK_AB R0, RZ, R0 ;  /* 0x00000000ff00723e */ /* 0x000fc800000000ff */
[----:B------:R-:W-:Y:S01]  /*1110*/  PRMT R24, R0, 0x7610, R24 ;  /* 0x0000761000187816 */ /* 0x000fe20000000018 */
[----:B------:R-:W-:Y:S06]  /*1120*/  BRA `(.L_x_1861) ;  /* 0x0000000000247947 */ /* 0x000fec0003800000 */
.L_x_1885:
[----:B------:R-:W2:Y:S02]  /*1130*/  LDG.E.64 R2, desc[UR36][R2.64] ;  /* 0x0000002402027981 */ /* 0x000ea4000c1e1b00 */
[----:B--2---:R-:W0:Y:S02]  /*1140*/  I2F.U64 R0, R2 ;  /* 0x0000000200007312 */ /* 0x004e240000301000 */
[----:B0-----:R-:W-:-:S04]  /*1150*/  F2FP.F16.F32.PACK_AB R0, RZ, R0 ;  /* 0x00000000ff00723e */ /* 0x001fc800000000ff */
[----:B------:R-:W-:Y:S01]  /*1160*/  PRMT R24, R0, 0x7610, R24 ;  /* 0x0000761000187816 */ /* 0x000fe20000000018 */
[----:B------:R-:W-:Y:S06]  /*1170*/  BRA `(.L_x_1861) ;  /* 0x0000000000107947 */ /* 0x000fec0003800000 */
.L_x_1884:
[----:B------:R-:W2:Y:S02]  /*1180*/  LDG.E R2, desc[UR36][R2.64] ;  /* 0x0000002402027981 */ /* 0x000ea4000c1e1900 */
[----:B--2---:R-:W-:-:S04]  /*1190*/  I2FP.F32.U32 R0, R2 ;  /* 0x0000000200007245 */ /* 0x004fc80000201000 */
[----:B------:R-:W-:-:S04]  /*11a0*/  F2FP.F16.F32.PACK_AB R0, RZ, R0 ;  /* 0x00000000ff00723e */ /* 0x000fc800000000ff */
[----:B------:R-:W-:-:S07]  /*11b0*/  PRMT R24, R0, 0x7610, R24 ;  /* 0x0000761000187816 */ /* 0x000fce0000000018 */
.L_x_1861:
[----:B------:R-:W-:-:S07]  /*11c0*/  VIADD R16, R19, 0x80 ;  /* 0x0000008013107836 */ /* 0x000fce0000000000 */
.L_x_1855:
[----:B------:R-:W-:Y:S05]  /*11d0*/  BSYNC.RECONVERGENT B6 ;  /* 0x0000000000067941 */ /* 0x000fea0003800200 */
.L_x_1854:
[----:B------:R-:W-:Y:S01]  /*11e0*/  ISETP.GE.AND P0, PT, R16, R17, PT ;  /* 0x000000111000720c */ /* 0x000fe20003f06270 */
[----:B------:R-:W-:Y:S01]  /*11f0*/  BSSY.RECONVERGENT B6, `(.L_x_1890) ;  /* 0x0000114000067945 */ /* 0x000fe20003800200 */
[----:B------:R-:W-:-:S11]  /*1200*/  PRMT R23, RZ, 0x7610, R23 ;  /* 0x00007610ff177816 */ /* 0x000fd60000000017 */
[----:B------:R-:W-:Y:S05]  /*1210*/  @P0 BRA `(.L_x_1891) ;  /* 0x0000001000440947 */ /* 0x000fea0003800000 */
[----:B01----:R-:W0:Y:S01]  /*1220*/  LDC.64 R2, c[0x0][0x390] ;  /* 0x0000e400ff027b82 */ /* 0x003e220000000a00 */
        /* <DEDUP_REMOVED lines=21> */
.L_x_1895:
[----:B------:R-:W2:Y:S02]  /*1380*/  LDG.E.U8 R2, desc[UR36][R2.64] ;  /* 0x0000002402027981 */ /* 0x000ea4000c1e1100 */
[----:B--2---:R-:W-:-:S04]  /*1390*/  I2FP.F32.U32 R0, R2 ;  /* 0x0000000200007245 */ /* 0x004fc80000201000 */
[----:B------:R-:W-:-:S04]  /*13a0*/  F2FP.F16.F32.PACK_AB R0, RZ, R0 ;  /* 0x00000000ff00723e */ /* 0x000fc800000000ff */
[----:B------:R-:W-:Y:S01]  /*13b0*/  PRMT R23, R0, 0x7610, R23 ;  /* 0x0000761000177816 */ /* 0x000fe20000000017 */
[----:B------:R-:W-:Y:S06]  /*13c0*/  BRA `(.L_x_1897) ;  /* 0x0000000c00d47947 */ /* 0x000fec0003800000 */
.L_x_1894:
        /* <DEDUP_REMOVED lines=11> */
.L_x_1899:
[----:B------:R-:W2:Y:S02]  /*1480*/  LDG.E R2, desc[UR36][R2.64] ;  /* 0x0000002402027981 */ /* 0x000ea4000c1e1900 */
[----:B--2---:R-:W-:-:S04]  /*1490*/  I2FP.F32.S32 R0, R2 ;  /* 0x0000000200007245 */ /* 0x004fc80000201400 */
[----:B------:R-:W-:-:S04]  /*14a0*/  F2FP.F16.F32.PACK_AB R0, RZ, R0 ;  /* 0x00000000ff00723e */ /* 0x000fc800000000ff */
[----:B------:R-:W-:Y:S01]  /*14b0*/  PRMT R23, R0, 0x7610, R23 ;  /* 0x0000761000177816 */ /* 0x000fe20000000017 */
[----:B------:R-:W-:Y:S06]  /*14c0*/  BRA `(.L_x_1897) ;  /* 0x0000000c00947947 */ /* 0x000fec0003800000 */
.L_x_1898:
[----:B------:R-:W2:Y:S02]  /*14d0*/  LDG.E.U16 R2, desc[UR36][R2.64] ;  /* 0x0000002402027981 */ /* 0x000ea4000c1e1500 */
[----:B--2---:R-:W0:Y:S02]  /*14e0*/  I2F.S16 R0, R2 ;  /* 0x0000000200007306 */ /* 0x004e240000101400 */
[----:B0-----:R-:W-:-:S04]  /*14f0*/  F2FP.F16.F32.PACK_AB R0, RZ, R0 ;  /* 0x00000000ff00723e */ /* 0x001fc800000000ff */
[----:B------:R-:W-:Y:S01]  /*1500*/  PRMT R23, R0, 0x7610, R23 ;  /* 0x0000761000177816 */ /* 0x000fe20000000017 */
[----:B------:R-:W-:Y:S06]  /*1510*/  BRA `(.L_x_1897) ;  /* 0x0000000c00807947 */ /* 0x000fec0003800000 */
.L_x_1893:
        /* <DEDUP_REMOVED lines=9> */
.L_x_1901:
[----:B------:R0:W5:Y:S01]  /*15b0*/  LDG.E.U16 R23, desc[UR36][R2.64] ;  /* 0x0000002402177981 */ /* 0x000162000c1e1500 */
[----:B------:R-:W-:Y:S05]  /*15c0*/  BRA `(.L_x_1897) ;  /* 0x0000000c00547947 */ /* 0x000fea0003800000 */
.L_x_1900:
        /* <DEDUP_REMOVED lines=9> */
.L_x_1903:
[----:B------:R1:W5:Y:S01]  /*1660*/  LDG.E.U16 R23, desc[UR36][R2.64] ;  /* 0x0000002402177981 */ /* 0x000362000c1e1500 */
[----:B------:R-:W-:Y:S05]  /*1670*/  BRA `(.L_x_1897) ;  /* 0x0000000c00287947 */ /* 0x000fea0003800000 */
.L_x_1902:
        /* <DEDUP_REMOVED lines=13> */
.L_x_1892:
        /* <DEDUP_REMOVED lines=14> */
.L_x_1906:
        /* <DEDUP_REMOVED lines=13> */
.L_x_1905:
        /* <DEDUP_REMOVED lines=27> */
.L_x_1908:
        /* <DEDUP_REMOVED lines=11> */
[----:B------:R-:W-:-:S04]  /*1b60*/  F2FP.F16.F32.PACK_AB R0, RZ, R0 ;  /* 0x00000000ff00723e */ /* 0x000fc800000000ff */
[----:B------:R-:W-:Y:S01]  /*1b70*/  PRMT R23, R0, 0x7610, R23 ;  /* 0x0000761000177816 */ /* 0x000fe20000000017 */
[----:B------:R-:W-:Y:S06]  /*1b80*/  BRA `(.L_x_1897) ;  /* 0x0000000400e47947 */ /* 0x000fec0003800000 */
.L_x_1907:
[----:B------:R-:W2:Y:S02]  /*1b90*/  LDG.E.U16 R0, desc[UR36][R2.64] ;  /* 0x0000002402007981 */ /* 0x000ea4000c1e1500 */
[----:B--2---:R-:W-:-:S05]  /*1ba0*/  IMAD.U32 R0, R0, 0x10000, RZ ;  /* 0x0001000000007824 */ /* 0x004fca00078e00ff */
[----:B------:R-:W-:-:S04]  /*1bb0*/  F2FP.F16.F32.PACK_AB R0, RZ, R0 ;  /* 0x00000000ff00723e */ /* 0x000fc800000000ff */
[----:B------:R-:W-:Y:S01]  /*1bc0*/  PRMT R23, R0, 0x7610, R23 ;  /* 0x0000761000177816 */ /* 0x000fe20000000017 */
[----:B------:R-:W-:Y:S06]  /*1bd0*/  BRA `(.L_x_1897) ;  /* 0x0000000400d07947 */ /* 0x000fec0003800000 */
.L_x_1904:
        /* <DEDUP_REMOVED lines=13> */
.L_x_1911:
        /* <DEDUP_REMOVED lines=21> */
.L_x_1915:
[----:B------:R-:W-:Y:S05]  /*1e00*/  BSYNC.RECONVERGENT B1 ;  /* 0x0000000000017941 */ /* 0x000fea0003800200 */
.L_x_1914:
[----:B------:R-:W-:Y:S01]  /*1e10*/  IMAD.SHL.U32 R0, R0, 0x100000, RZ ;  /* 0x0010000000007824 */ /* 0x000fe200078e00ff */
[----:B------:R-:W-:-:S04]  /*1e20*/  LEA R2, R2, 0x3b800000, 0x17 ;  /* 0x3b80000002027811 */ /* 0x000fc800078eb8ff */
[----:B------:R-:W-:-:S07]  /*1e30*/  LOP3.LUT R0, R2, R0, R7, 0xfe, !PT ;  /* 0x0000000002007212 */ /* 0x000fce00078efe07 */
.L_x_1913:
[----:B------:R-:W-:Y:S05]  /*1e40*/  BSYNC.RECONVERGENT B0 ;  /* 0x0000000000007941 */ /* 0x000fea0003800200 */
.L_x_1912:
[----:B------:R-:W-:-:S04]  /*1e50*/  F2FP.F16.F32.PACK_AB R0, RZ, R0 ;  /* 0x00000000ff00723e */ /* 0x000fc800000000ff */
[----:B------:R-:W-:Y:S01]  /*1e60*/  PRMT R23, R0, 0x7610, R23 ;  /* 0x0000761000177816 */ /* 0x000fe20000000017 */
[----:B------:R-:W-:Y:S06]  /*1e70*/  BRA `(.L_x_1897) ;  /* 0x0000000400287947 */ /* 0x000fec0003800000 */
.L_x_1910:
        /* <DEDUP_REMOVED lines=21> */
.L_x_1919:
[----:B------:R-:W-:Y:S05]  /*1fd0*/  BSYNC.RECONVERGENT B1 ;  /* 0x0000000000017941 */ /* 0x000fea0003800200 */
.L_x_1918:
[----:B------:R-:W-:Y:S01]  /*1fe0*/  IMAD.SHL.U32 R0, R0, 0x200000, RZ ;  /* 0x0020000000007824 */ /* 0x000fe200078e00ff */
[----:B------:R-:W-:-:S04]  /*1ff0*/  LEA R2, R2, 0x37800000, 0x17 ;  /* 0x3780000002027811 */ /* 0x000fc800078eb8ff */
[----:B------:R-:W-:-:S07]  /*2000*/  LOP3.LUT R0, R2, R0, R7, 0xfe, !PT ;  /* 0x0000000002007212 */ /* 0x000fce00078efe07 */
.L_x_1917:
[----:B------:R-:W-:Y:S05]  /*2010*/  BSYNC.RECONVERGENT B0 ;  /* 0x0000000000007941 */ /* 0x000fea0003800200 */
.L_x_1916:
[----:B------:R-:W-:-:S04]  /*2020*/  F2FP.F16.F32.PACK_AB R0, RZ, R0 ;  /* 0x00000000ff00723e */ /* 0x000fc800000000ff */
[----:B------:R-:W-:Y:S01]  /*2030*/  PRMT R23, R0, 0x7610, R23 ;  /* 0x0000761000177816 */ /* 0x000fe20000000017 */
[----:B------:R-:W-:Y:S06]  /*2040*/  BRA `(.L_x_1897) ;  /* 0x0000000000b47947 */ /* 0x000fec0003800000 */
.L_x_1909:
        /* <DEDUP_REMOVED lines=14> */
.L_x_1923:
[----:B------:R-:W-:Y:S05]  /*2130*/  BSYNC.RECONVERGENT B0 ;  /* 0x0000000000007941 */ /* 0x000fea0003800200 */
.L_x_1922:
[----:B------:R-:W-:-:S04]  /*2140*/  F2FP.F16.F32.PACK_AB R0, RZ, R0 ;  /* 0x00000000ff00723e */ /* 0x000fc800000000ff */
[----:B------:R-:W-:Y:S01]  /*2150*/  PRMT R23, R0, 0x7610, R23 ;  /* 0x0000761000177816 */ /* 0x000fe20000000017 */
[----:B------:R-:W-:Y:S06]  /*2160*/  BRA `(.L_x_1897) ;  /* 0x00000000006c7947 */ /* 0x000fec0003800000 */
.L_x_1896:
        /* <DEDUP_REMOVED lines=16> */
.L_x_1924:
[----:B------:R-:W-:Y:S01]  /*2270*/  PRMT R23, RZ, 0x7610, R23 ;  /* 0x00007610ff177816 */ /* 0x000fe20000000017 */
[----:B------:R-:W-:Y:S06]  /*2280*/  BRA `(.L_x_1897) ;  /* 0x0000000000247947 */ /* 0x000fec0003800000 */
.L_x_1921:
[----:B------:R-:W2:Y:S02]  /*2290*/  LDG.E.64 R2, desc[UR36][R2.64] ;  /* 0x0000002402027981 */ /* 0x000ea4000c1e1b00 */
[----:B--2---:R-:W0:Y:S02]  /*22a0*/  I2F.U64 R0, R2 ;  /* 0x0000000200007312 */ /* 0x004e240000301000 */
[----:B0-----:R-:W-:-:S04]  /*22b0*/  F2FP.F16.F32.PACK_AB R0, RZ, R0 ;  /* 0x00000000ff00723e */ /* 0x001fc800000000ff */
[----:B------:R-:W-:Y:S01]  /*22c0*/  PRMT R23, R0, 0x7610, R23 ;  /* 0x0000761000177816 */ /* 0x000fe20000000017 */
[----:B------:R-:W-:Y:S06]  /*22d0*/  BRA `(.L_x_1897) ;  /* 0x0000000000107947 */ /* 0x000fec0003800000 */
.L_x_1920:
[----:B------:R-:W2:Y:S02]  /*22e0*/  LDG.E R2, desc[UR36][R2.64] ;  /* 0x0000002402027981 */ /* 0x000ea4000c1e1900 */
[----:B--2---:R-:W-:-:S04]  /*22f0*/  I2FP.F32.U32 R0, R2 ;  /* 0x0000000200007245 */ /* 0x004fc80000201000 */
[----:B------:R-:W-:-:S04]  /*2300*/  F2FP.F16.F32.PACK_AB R0, RZ, R0 ;  /* 0x00000000ff00723e */ /* 0x000fc800000000ff */
[----:B------:R-:W-:-:S07]  /*2310*/  PRMT R23, R0, 0x7610, R23 ;  /* 0x0000761000177816 */ /* 0x000fce0000000017 */
.L_x_1897:
[----:B------:R-:W-:-:S07]  /*2320*/  VIADD R16, R16, 0x80 ;  /* 0x0000008010107836 */ /* 0x000fce0000000000 */
.L_x_1891:
[----:B------:R-:W-:Y:S05]  /*2330*/  BSYNC.RECONVERGENT B6 ;  /* 0x0000000000067941 */ /* 0x000fea0003800200 */
.L_x_1890:
        /* <DEDUP_REMOVED lines=26> */
.L_x_1930:
[----:B------:R-:W2:Y:S02]  /*24e0*/  LDG.E.U8 R2, desc[UR36][R2.64] ;  /* 0x0000002402027981 */ /* 0x000ea4000c1e1100 */
[----:B--2---:R-:W-:-:S04]  /*24f0*/  I2FP.F32.U32 R0, R2 ;  /* 0x0000000200007245 */ /* 0x004fc80000201000 */
[----:B------:R-:W-:-:S04]  /*2500*/  F2FP.F16.F32.PACK_AB R0, RZ, R0 ;  /* 0x00000000ff00723e */ /* 0x000fc800000000ff */
[----:B------:R-:W-:Y:S01]  /*2510*/  PRMT R25, R0, 0x7610, R25 ;  /* 0x0000761000197816 */ /* 0x000fe20000000019 */
[----:B------:R-:W-:Y:S06]  /*2520*/  BRA `(.L_x_1932) ;  /* 0x0000000c00d47947 */ /* 0x000fec0003800000 */
.L_x_1929:
        /* <DEDUP_REMOVED lines=11> */
.L_x_1934:
[----:B------:R-:W2:Y:S02]  /*25e0*/  LDG.E R2, desc[UR36][R2.64] ;  /* 0x0000002402027981 */ /* 0x000ea4000c1e1900 */
[----:B--2---:R-:W-:-:S04]  /*25f0*/  I2FP.F32.S32 R0, R2 ;  /* 0x0000000200007245 */ /* 0x004fc80000201400 */
[----:B------:R-:W-:-:S04]  /*2600*/  F2FP.F16.F32.PACK_AB R0, RZ, R0 ;  /* 0x00000000ff00723e */ /* 0x000fc800000000ff */
[----:B------:R-:W-:Y:S01]  /*2610*/  PRMT R25, R0, 0x7610, R25 ;  /* 0x0000761000197816 */ /* 0x000fe20000000019 */
[----:B------:R-:W-:Y:S06]  /*2620*/  BRA `(.L_x_1932) ;  /* 0x0000000c00947947 */ /* 0x000fec0003800000 */
.L_x_1933:
[----:B------:R-:W2:Y:S02]  /*2630*/  LDG.E.U16 R2, desc[UR36][R2.64] ;  /* 0x0000002402027981 */ /* 0x000ea4000c1e1500 */
[----:B--2---:R-:W0:Y:S02]  /*2640*/  I2F.S16 R0, R2 ;  /* 0x0000000200007306 */ /* 0x004e240000101400 */
[----:B0-----:R-:W-:-:S04]  /*2650*/  F2FP.F16.F32.PACK_AB R0, RZ, R0 ;  /* 0x00000000ff00723e */ /* 0x001fc800000000ff */
[----:B------:R-:W-:Y:S01]  /*2660*/  PRMT R25, R0, 0x7610, R25 ;  /* 0x0000761000197816 */ /* 0x000fe20000000019 */
[----:B------:R-:W-:Y:S06]  /*2670*/  BRA `(.L_x_1932) ;  /* 0x0000000c00807947 */ /* 0x000fec0003800000 */
.L_x_1928:
        /* <DEDUP_REMOVED lines=9> */
.L_x_1936:
[----:B------:R0:W5:Y:S01]  /*2710*/  LDG.E.U16 R25, desc[UR36][R2.64] ;  /* 0x0000002402197981 */ /* 0x000162000c1e1500 */
[----:B------:R-:W-:Y:S05]  /*2720*/  BRA `(.L_x_1932) ;  /* 0x0000000c00547947 */ /* 0x000fea0003800000 */
.L_x_1935:
        /* <DEDUP_REMOVED lines=9> */
.L_x_1938:
[----:B------:R1:W5:Y:S01]  /*27c0*/  LDG.E.U16 R25, desc[UR36][R2.64] ;  /* 0x0000002402197981 */ /* 0x000362000c1e1500 */
[----:B------:R-:W-:Y:S05]  /*27d0*/  BRA `(.L_x_1932) ;  /* 0x0000000c00287947 */ /* 0x000fea0003800000 */
.L_x_1937:
        /* <DEDUP_REMOVED lines=13> */
.L_x_1927:
        /* <DEDUP_REMOVED lines=14> */
.L_x_1941:
        /* <DEDUP_REMOVED lines=13> */
.L_x_1940:
        /* <DEDUP_REMOVED lines=27> */
.L_x_1943:
        /* <DEDUP_REMOVED lines=14> */
.L_x_1942:
[----:B------:R-:W2:Y:S02]  /*2cf0*/  LDG.E.U16 R0, desc[UR36][R2.64] ;  /* 0x0000002402007981 */ /* 0x000ea4000c1e1500 */
[----:B--2---:R-:W-:-:S05]  /*2d00*/  IMAD.U32 R0, R0, 0x10000, RZ ;  /* 0x0001000000007824 */ /* 0x004fca00078e00ff */
[----:B------:R-:W-:-:S04]  /*2d10*/  F2FP.F16.F32.PACK_AB R0, RZ, R0 ;  /* 0x00000000ff00723e */ /* 0x000fc800000000ff */
[----:B------:R-:W-:Y:S01]  /*2d20*/  PRMT R25, R0, 0x7610, R25 ;  /* 0x0000761000197816 */ /* 0x000fe20000000019 */
[----:B------:R-:W-:Y:S06]  /*2d30*/  BRA `(.L_x_1932) ;  /* 0x0000000400d07947 */ /* 0x000fec0003800000 */
.L_x_1939:
        /* <DEDUP_REMOVED lines=13> */
.L_x_1946:
        /* <DEDUP_REMOVED lines=21> */
.L_x_1950:
[----:B------:R-:W-:Y:S05]  /*2f60*/  BSYNC.RECONVERGENT B1 ;  /* 0x0000000000017941 */ /* 0x000fea0003800200 */
.L_x_1949:
[----:B------:R-:W-:Y:S01]  /*2f70*/  IMAD.SHL.U32 R0, R0, 0x100000, RZ ;  /* 0x0010000000007824 */ /* 0x000fe200078e00ff */
[----:B------:R-:W-:-:S04]  /*2f80*/  LEA R2, R2, 0x3b800000, 0x17 ;  /* 0x3b80000002027811 */ /* 0x000fc800078eb8ff */
[----:B------:R-:W-:-:S07]  /*2f90*/  LOP3.LUT R0, R2, R0, R7, 0xfe, !PT ;  /* 0x0000000002007212 */ /* 0x000fce00078efe07 */
.L_x_1948:
[----:B------:R-:W-:Y:S05]  /*2fa0*/  BSYNC.RECONVERGENT B0 ;  /* 0x0000000000007941 */ /* 0x000fea0003800200 */
.L_x_1947:
[----:B------:R-:W-:-:S04]  /*2fb0*/  F2FP.F16.F32.PACK_AB R0, RZ, R0 ;  /* 0x00000000ff00723e */ /* 0x000fc800000000ff */
[----:B------:R-:W-:Y:S01]  /*2fc0*/  PRMT R25, R0, 0x7610, R25 ;  /* 0x0000761000197816 */ /* 0x000fe20000000019 */
[----:B------:R-:W-:Y:S06]  /*2fd0*/  BRA `(.L_x_1932) ;  /* 0x0000000400287947 */ /* 0x000fec0003800000 */
.L_x_1945:
        /* <DEDUP_REMOVED lines=21> */
.L_x_1954:
[----:B------:R-:W-:Y:S05]  /*3130*/  BSYNC.RECONVERGENT B1 ;  /* 0x0000000000017941 */ /* 0x000fea0003800200 */
.L_x_1953:
[----:B------:R-:W-:Y:S01]  /*3140*/  IMAD.SHL.U32 R0, R0, 0x200000, RZ ;  /* 0x0020000000007824 */ /* 0x000fe200078e00ff */
[----:B------:R-:W-:-:S04]  /*3150*/  LEA R2, R2, 0x37800000, 0x17 ;  /* 0x3780000002027811 */ /* 0x000fc800078eb8ff */
[----:B------:R-:W-:-:S07]  /*3160*/  LOP3.LUT R0, R2, R0, R7, 0xfe, !PT ;  /* 0x0000000002007212 */ /* 0x000fce00078efe07 */
.L_x_1952:
[----:B------:R-:W-:Y:S05]  /*3170*/  BSYNC.RECONVERGENT B0 ;  /* 0x0000000000007941 */ /* 0x000fea0003800200 */
.L_x_1951:
[----:B------:R-:W-:-:S04]  /*3180*/  F2FP.F16.F32.PACK_AB R0, RZ, R0 ;  /* 0x00000000ff00723e */ /* 0x000fc800000000ff */
[----:B------:R-:W-:Y:S01]  /*3190*/  PRMT R25, R0, 0x7610, R25 ;  /* 0x0000761000197816 */ /* 0x000fe20000000019 */
[----:B------:R-:W-:Y:S06]  /*31a0*/  BRA `(.L_x_1932) ;  /* 0x0000000000b47947 */ /* 0x000fec0003800000 */
.L_x_1944:
        /* <DEDUP_REMOVED lines=14> */
.L_x_1958:
[----:B------:R-:W-:Y:S05]  /*3290*/  BSYNC.RECONVERGENT B0 ;  /* 0x0000000000007941 */ /* 0x000fea0003800200 */
.L_x_1957:
[----:B------:R-:W-:-:S04]  /*32a0*/  F2FP.F16.F32.PACK_AB R0, RZ, R0 ;  /* 0x00000000ff00723e */ /* 0x000fc800000000ff */
[----:B------:R-:W-:Y:S01]  /*32b0*/  PRMT R25, R0, 0x7610, R25 ;  /* 0x0000761000197816 */ /* 0x000fe20000000019 */
[----:B------:R-:W-:Y:S06]  /*32c0*/  BRA `(.L_x_1932) ;  /* 0x00000000006c7947 */ /* 0x000fec0003800000 */
.L_x_1931:
        /* <DEDUP_REMOVED lines=16> */
.L_x_1959:
[----:B------:R-:W-:Y:S01]  /*33d0*/  PRMT R25, RZ, 0x7610, R25 ;  /* 0x00007610ff197816 */ /* 0x000fe20000000019 */
[----:B------:R-:W-:Y:S06]  /*33e0*/  BRA `(.L_x_1932) ;  /* 0x0000000000247947 */ /* 0x000fec0003800000 */
.L_x_1956:
[----:B------:R-:W2:Y:S02]  /*33f0*/  LDG.E.64 R2, desc[UR36][R2.64] ;  /* 0x0000002402027981 */ /* 0x000ea4000c1e1b00 */
[----:B--2---:R-:W0:Y:S02]  /*3400*/  I2F.U64 R0, R2 ;  /* 0x0000000200007312 */ /* 0x004e240000301000 */
[----:B0-----:R-:W-:-:S04]  /*3410*/  F2FP.F16.F32.PACK_AB R0, RZ, R0 ;  /* 0x00000000ff00723e */ /* 0x001fc800000000ff */
[----:B------:R-:W-:Y:S01]  /*3420*/  PRMT R25, R0, 0x7610, R25 ;  /* 0x0000761000197816 */ /* 0x000fe20000000019 */
[----:B------:R-:W-:Y:S06]  /*3430*/  BRA `(.L_x_1932) ;  /* 0x0000000000107947 */ /* 0x000fec0003800000 */
.L_x_1955:
[----:B------:R-:W2:Y:S02]  /*3440*/  LDG.E R2, desc[UR36][R2.64] ;  /* 0x0000002402027981 */ /* 0x000ea4000c1e1900 */
[----:B--2---:R-:W-:-:S04]  /*3450*/  I2FP.F32.U32 R0, R2 ;  /* 0x0000000200007245 */ /* 0x004fc80000201000 */
[----:B------:R-:W-:-:S04]  /*3460*/  F2FP.F16.F32.PACK_AB R0, RZ, R0 ;  /* 0x00000000ff00723e */ /* 0x000fc800000000ff */
[----:B------:R-:W-:-:S07]  /*3470*/  PRMT R25, R0, 0x7610, R25 ;  /* 0x0000761000197816 */ /* 0x000fce0000000019 */
.L_x_1932:
[----:B------:R-:W-:-:S07]  /*3480*/  VIADD R16, R16, 0x80 ;  /* 0x0000008010107836 */ /* 0x000fce0000000000 */
.L_x_1926:
[----:B------:R-:W-:Y:S05]  /*3490*/  BSYNC.RECONVERGENT B6 ;  /* 0x0000000000067941 */ /* 0x000fea0003800200 */
.L_x_1925:
        /* <DEDUP_REMOVED lines=25> */
.L_x_1965:
[----:B------:R-:W2:Y:S02]  /*3630*/  LDG.E.U8 R2, desc[UR36][R2.64] ;  /* 0x0000002402027981 */ /* 0x000ea4000c1e1100 */
[----:B--2---:R-:W-:-:S04]  /*3640*/  I2FP.F32.U32 R0, R2 ;  /* 0x0000000200007245 */ /* 0x004fc80000201000 */
[----:B------:R-:W-:Y:S01]  /*3650*/  F2FP.F16.F32.PACK_AB R0, RZ, R0 ;  /* 0x00000000ff00723e */ /* 0x000fe200000000ff */
[----:B------:R-:W-:Y:S06]  /*3660*/  BRA `(.L_x_1961) ;  /* 0x0000000c009c7947 */ /* 0x000fec0003800000 */
.L_x_1964:
        /* <DEDUP_REMOVED lines=10> */
.L_x_1968:
[----:B------:R-:W2:Y:S02]  /*3710*/  LDG.E R2, desc[UR36][R2.64] ;  /* 0x0000002402027981 */ /* 0x000ea4000c1e1900 */
[----:B--2---:R-:W-:-:S04]  /*3720*/  I2FP.F32.S32 R0, R2 ;  /* 0x0000000200007245 */ /* 0x004fc80000201400 */
[----:B------:R-:W-:Y:S01]  /*3730*/  F2FP.F16.F32.PACK_AB R0, RZ, R0 ;  /* 0x00000000ff00723e */ /* 0x000fe200000000ff */
[----:B------:R-:W-:Y:S06]  /*3740*/  BRA `(.L_x_1961) ;  /* 0x0000000c00647947 */ /* 0x000fec0003800000 */
.L_x_1967:
[----:B------:R-:W2:Y:S02]  /*3750*/  LDG.E.U16 R2, desc[UR36][R2.64] ;  /* 0x0000002402027981 */ /* 0x000ea4000c1e1500 */
[----:B--2---:R-:W0:Y:S02]  /*3760*/  I2F.S16 R0, R2 ;  /* 0x0000000200007306 */ /* 0x004e240000101400 */
[----:B0-----:R-:W-:Y:S01]  /*3770*/  F2FP.F16.F32.PACK_AB R0, RZ, R0 ;  /* 0x00000000ff00723e */ /* 0x001fe200000000ff */
[----:B------:R-:W-:Y:S06]  /*3780*/  BRA `(.L_x_1961) ;  /* 0x0000000c00547947 */ /* 0x000fec0003800000 */
.L_x_1963:
        /* <DEDUP_REMOVED lines=9> */
.L_x_1970:
[----:B------:R2:W5:Y:S01]  /*3820*/  LDG.E.U16 R0, desc[UR36][R2.64] ;  /* 0x0000002402007981 */ /* 0x000562000c1e1500 */
[----:B------:R-:W-:Y:S05]  /*3830*/  BRA `(.L_x_1961) ;  /* 0x0000000c00287947 */ /* 0x000fea0003800000 */
.L_x_1969:
        /* <DEDUP_REMOVED lines=9> */
.L_x_1972:
[----:B------:R3:W5:Y:S01]  /*38d0*/  LDG.E.U16 R0, desc[UR36][R2.64] ;  /* 0x0000002402007981 */ /* 0x000762000c1e1500 */
[----:B------:R-:W-:Y:S05]  /*38e0*/  BRA `(.L_x_1961) ;  /* 0x0000000800fc7947 */ /* 0x000fea0003800000 */
.L_x_1971:
        /* <DEDUP_REMOVED lines=12> */
.L_x_1962:
        /* <DEDUP_REMOVED lines=13> */
.L_x_1975:
        /* <DEDUP_REMOVED lines=12> */
.L_x_1974:
        /* <DEDUP_REMOVED lines=27> */
.L_x_1977:
        /* <DEDUP_REMOVED lines=13> */
.L_x_1976:
[----:B------:R-:W2:Y:S02]  /*3dc0*/  LDG.E.U16 R0, desc[UR36][R2.64] ;  /* 0x0000002402007981 */ /* 0x000ea4000c1e1500 */
[----:B--2---:R-:W-:-:S05]  /*3dd0*/  IMAD.U32 R0, R0, 0x10000, RZ ;  /* 0x0001000000007824 */ /* 0x004fca00078e00ff */
[----:B------:R-:W-:Y:S01]  /*3de0*/  F2FP.F16.F32.PACK_AB R0, RZ, R0 ;  /* 0x00000000ff00723e */ /* 0x000fe200000000ff */
[----:B------:R-:W-:Y:S06]  /*3df0*/  BRA `(.L_x_1961) ;  /* 0x0000000400b87947 */ /* 0x000fec0003800000 */
.L_x_1973:
        /* <DEDUP_REMOVED lines=12> */
.L_x_1980:
        /* <DEDUP_REMOVED lines=21> */
.L_x_1984:
[----:B------:R-:W-:Y:S05]  /*4010*/  BSYNC.RECONVERGENT B1 ;  /* 0x0000000000017941 */ /* 0x000fea0003800200 */
.L_x_1983:
[----:B------:R-:W-:Y:S01]  /*4020*/  IMAD.SHL.U32 R0, R0, 0x100000, RZ ;  /* 0x0010000000007824 */ /* 0x000fe200078e00ff */
[----:B------:R-:W-:-:S04]  /*4030*/  LEA R2, R2, 0x3b800000, 0x17 ;  /* 0x3b80000002027811 */ /* 0x000fc800078eb8ff */
[----:B------:R-:W-:-:S07]  /*4040*/  LOP3.LUT R0, R2, R0, R7, 0xfe, !PT ;  /* 0x0000000002007212 */ /* 0x000fce00078efe07 */
.L_x_1982:
[----:B------:R-:W-:Y:S05]  /*4050*/  BSYNC.RECONVERGENT B0 ;  /* 0x0000000000007941 */ /* 0x000fea0003800200 */
.L_x_1981:
[----:B------:R-:W-:Y:S01]  /*4060*/  F2FP.F16.F32.PACK_AB R0, RZ, R0 ;  /* 0x00000000ff00723e */ /* 0x000fe200000000ff */
[----:B------:R-:W-:Y:S06]  /*4070*/  BRA `(.L_x_1961) ;  /* 0x0000000400187947 */ /* 0x000fec0003800000 */
.L_x_1979:
        /* <DEDUP_REMOVED lines=21> */
.L_x_1988:
[----:B------:R-:W-:Y:S05]  /*41d0*/  BSYNC.RECONVERGENT B1 ;  /* 0x0000000000017941 */ /* 0x000fea0003800200 */
.L_x_1987:
[----:B------:R-:W-:Y:S01]  /*41e0*/  IMAD.SHL.U32 R0, R0, 0x200000, RZ ;  /* 0x0020000000007824 */ /* 0x000fe200078e00ff */
[----:B------:R-:W-:-:S04]  /*41f0*/  LEA R2, R2, 0x37800000, 0x17 ;  /* 0x3780000002027811 */ /* 0x000fc800078eb8ff */
[----:B------:R-:W-:-:S07]  /*4200*/  LOP3.LUT R0, R2, R0, R7, 0xfe, !PT ;  /* 0x0000000002007212 */ /* 0x000fce00078efe07 */
.L_x_1986:
[----:B------:R-:W-:Y:S05]  /*4210*/  BSYNC.RECONVERGENT B0 ;  /* 0x0000000000007941 */ /* 0x000fea0003800200 */
.L_x_1985:
[----:B------:R-:W-:Y:S01]  /*4220*/  F2FP.F16.F32.PACK_AB R0, RZ, R0 ;  /* 0x00000000ff00723e */ /* 0x000fe200000000ff */
[----:B------:R-:W-:Y:S06]  /*4230*/  BRA `(.L_x_1961) ;  /* 0x0000000000a87947 */ /* 0x000fec0003800000 */
.L_x_1978:
        /* <DEDUP_REMOVED lines=14> */
.L_x_1992:
[----:B------:R-:W-:Y:S05]  /*4320*/  BSYNC.RECONVERGENT B0 ;  /* 0x0000000000007941 */ /* 0x000fea0003800200 */
.L_x_1991:
[----:B------:R-:W-:Y:S01]  /*4330*/  F2FP.F16.F32.PACK_AB R0, RZ, R0 ;  /* 0x00000000ff00723e */ /* 0x000fe200000000ff */
[----:B------:R-:W-:Y:S06]  /*4340*/  BRA `(.L_x_1961) ;  /* 0x0000000000647947 */ /* 0x000fec0003800000 */
.L_x_1966:
        /* <DEDUP_REMOVED lines=16> */
.L_x_1993:
[----:B------:R-:W-:Y:S01]  /*4450*/  PRMT R0, RZ, 0x7610, R0 ;  /* 0x00007610ff007816 */ /* 0x000fe20000000000 */
[----:B------:R-:W-:Y:S06]  /*4460*/  BRA `(.L_x_1961) ;  /* 0x00000000001c7947 */ /* 0x000fec0003800000 */
.L_x_1990:
[----:B------:R-:W2:Y:S02]  /*4470*/  LDG.E.64 R2, desc[UR36][R2.64] ;  /* 0x0000002402027981 */ /* 0x000ea4000c1e1b00 */
[----:B--2---:R-:W0:Y:S02]  /*4480*/  I2F.U64 R0, R2 ;  /* 0x0000000200007312 */ /* 0x004e240000301000 */
[----:B0-----:R-:W-:Y:S01]  /*4490*/  F2FP.F16.F32.PACK_AB R0, RZ, R0 ;  /* 0x00000000ff00723e */ /* 0x001fe200000000ff */
[----:B------:R-:W-:Y:S06]  /*44a0*/  BRA `(.L_x_1961) ;  /* 0x00000000000c7947 */ /* 0x000fec0003800000 */
.L_x_1989:
[----:B------:R-:W2:Y:S02]  /*44b0*/  LDG.E R2, desc[UR36][R2.64] ;  /* 0x0000002402027981 */ /* 0x000ea4000c1e1900 */
[----:B--2---:R-:W-:-:S04]  /*44c0*/  I2FP.F32.U32 R0, R2 ;  /* 0x0000000200007245 */ /* 0x004fc80000201000 */
[----:B------:R-:W-:-:S07]  /*44d0*/  F2FP.F16.F32.PACK_AB R0, RZ, R0 ;  /* 0x00000000ff00723e */ /* 0x000fce00000000ff */
.L_x_1961:
[----:B------:R-:W-:Y:S05]  /*44e0*/  BSYNC.RECONVERGENT B6 ;  /* 0x0000000000067941 */ /* 0x000fea0003800200 */
.L_x_1960:
[----:B------:R-:W4:Y:S01]  /*44f0*/  LDC.U8 R16, c[0x0][0x3a4] ;  /* 0x0000e900ff107b82 */ /* 0x000f220000000000 */
[CC--:B------:R-:W-:Y:S01]  /*4500*/  ISETP.GE.AND P2, PT, R19.reuse, R17.reuse, PT ;  /* 0x000000111300720c */ /* 0x0c0fe20003f46270 */
[C---:B0123--:R-:W-:Y:S01]  /*4510*/  VIADD R2, R19.reuse, 0x100 ;  /* 0x0000010013027836 */ /* 0x04ffe20000000000 */
[----:B------:R-:W-:Y:S01]  /*4520*/  BSSY.RECONVERGENT B0, `(.L_x_1994) ;  /* 0x000001b000007945 */ /* 0x000fe20003800200 */
[C---:B------:R-:W-:Y:S02]  /*4530*/  VIADD R4, R19.reuse, 0x180 ;  /* 0x0000018013047836 */ /* 0x040fe40000000000 */
[----:B------:R-:W-:Y:S01]  /*4540*/  VIADD R22, R19, 0x80 ;  /* 0x0000008013167836 */ /* 0x000fe20000000000 */
[-C--:B------:R-:W-:Y:S02]  /*4550*/  ISETP.GE.AND P0, PT, R2, R17.reuse, PT ;  /* 0x000000110200720c */ /* 0x080fe40003f06270 */
[-C--:B------:R-:W-:Y:S02]  /*4560*/  ISETP.GE.AND P1, PT, R4, R17.reuse, PT ;  /* 0x000000110400720c */ /* 0x080fe40003f26270 */
[----:B------:R-:W-:-:S03]  /*4570*/  ISETP.GE.AND P3, PT, R22, R17, PT ;  /* 0x000000111600720c */ /* 0x000fc60003f66270 */
[----:B------:R-:W-:Y:S10]  /*4580*/  @P2 BRA `(.L_x_1995) ;  /* 0x0000000000502947 */ /* 0x000ff40003800000 */
[----:B------:R-:W0:Y:S01]  /*4590*/  LDC.U16 R2, c[0x0][0x386] ;  /* 0x0000e180ff027b82 */ /* 0x000e220000000400 */
[----:B-----5:R-:W-:-:S05]  /*45a0*/  HADD2.F32 R24, -RZ, R24.H0_H0 ;  /* 0x20000018ff187230 */ /* 0x020fca0000004100 */
[----:B------:R-:W-:Y:S01]  /*45b0*/  FADD.FTZ R3, |R24|, -RZ ;  /* 0x800000ff18037221 */ /* 0x000fe20000010200 */
        /* <DEDUP_REMOVED lines=16> */
[----:B------:R-:W-:-:S07]  /*46c0*/  F2FP.F16.F32.PACK_AB R4, RZ, R4 ;  /* 0x00000004ff04723e */ /* 0x000fce00000000ff */
.L_x_1995:
[----:B------:R-:W-:Y:S05]  /*46d0*/  BSYNC.RECONVERGENT B0 ;  /* 0x0000000000007941 */ /* 0x000fea0003800200 */
.L_x_1994:
[----:B------:R-:W-:Y:S04]  /*46e0*/  BSSY.RECONVERGENT B0, `(.L_x_1996) ;  /* 0x0000016000007945 */ /* 0x000fe80003800200 */
[----:B------:R-:W-:Y:S05]  /*46f0*/  @P3 BRA `(.L_x_1997) ;  /* 0x0000000000503947 */ /* 0x000fea0003800000 */
        /* <DEDUP_REMOVED lines=20> */
.L_x_1997:
[----:B------:R-:W-:Y:S05]  /*4840*/  BSYNC.RECONVERGENT B0 ;  /* 0x0000000000007941 */ /* 0x000fea0003800200 */
.L_x_1996:
        /* <DEDUP_REMOVED lines=22> */
.L_x_1999:
[----:B------:R-:W-:Y:S05]  /*49b0*/  BSYNC.RECONVERGENT B0 ;  /* 0x0000000000007941 */ /* 0x000fea0003800200 */
.L_x_1998:
        /* <DEDUP_REMOVED lines=22> */
.L_x_2001:
[----:B------:R-:W-:Y:S05]  /*4b20*/  BSYNC.RECONVERGENT B0 ;  /* 0x0000000000007941 */ /* 0x000fea0003800200 */
.L_x_2000:
[----:B------:R-:W-:Y:S04]  /*4b30*/  BSSY.RECONVERGENT B6, `(.L_x_2002) ;  /* 0x000010e000067945 */ /* 0x000fe80003800200 */
[----:B------:R-:W-:Y:S05]  /*4b40*/  @P2 BRA `(.L_x_2003) ;  /* 0x0000001000302947 */ /* 0x000fea0003800000 */
[----:B------:R-:W0:Y:S01]  /*4b50*/  LDCU UR4, c[0x0][0x3a8] ;  /* 0x00007500ff0477ac */ /* 0x000e220008000800 */
[----:B------:R-:W1:Y:S01]  /*4b60*/  LDC.64 R2, c[0x0][0x388] ;  /* 0x0000e200ff027b82 */ /* 0x000e620000000a00 */
[----:B-----5:R-:W-:Y:S01]  /*4b70*/  IMAD R0, R18, 0x200, R19 ;  /* 0x0000020012007824 */ /* 0x020fe200078e0213 */
[----:B----4-:R-:W-:-:S03]  /*4b80*/  PRMT R6, R16, 0x9910, RZ ;  /* 0x0000991010067816 */ /* 0x010fc600000000ff */
        /* <DEDUP_REMOVED lines=14> */
[----:B------:R-:W-:Y:S02]  /*4c70*/  HADD2.F32 R4, -RZ, R4.H0_H0 ;  /* 0x20000004ff047230 */ /* 0x000fe40000004100 */
[----:B------:R-:W-:Y:S02]  /*4c80*/  IMAD.MOV.U32 R19, RZ, RZ, R22 ;  /* 0x000000ffff137224 */ /* 0x000fe400078e0016 */
[----:B------:R-:W0:Y:S02]  /*4c90*/  F2I.FTZ.TRUNC.NTZ R5, R4 ;  /* 0x0000000400057305 */ /* 0x000e24000021f100 */
[----:B0-----:R3:W-:Y:S01]  /*4ca0*/  STG.E.U8 desc[UR36][R2.64], R5 ;  /* 0x0000000502007986 */ /* 0x0017e2000c101124 */
[----:B------:R-:W-:Y:S05]  /*4cb0*/  BRA `(.L_x_2003) ;  /* 0x0000000c00d47947 */ /* 0x000fea0003800000 */
.L_x_2007:
[----:B------:R-:W-:Y:S02]  /*4cc0*/  HADD2.F32 R5, -RZ, R4.H0_H0 ;  /* 0x20000004ff057230 */ /* 0x000fe40000004100 */
[----:B------:R-:W-:-:S04]  /*4cd0*/  IMAD.MOV.U32 R19, RZ, RZ, R22 ;  /* 0x000000ffff137224 */ /* 0x000fc800078e0016 */
[----:B------:R-:W0:Y:S02]  /*4ce0*/  F2I.S64.TRUNC R4, R5 ;  /* 0x0000000500047311 */ /* 0x000e24000020d900 */
[----:B0-----:R0:W-:Y:S01]  /*4cf0*/  STG.E.U8 desc[UR36][R2.64], R4 ;  /* 0x0000000402007986 */ /* 0x0011e2000c101124 */
[----:B------:R-:W-:Y:S05]  /*4d00*/  BRA `(.L_x_2003) ;  /* 0x0000000c00c07947 */ /* 0x000fea0003800000 */
.L_x_2006:
[----:B------:R-:W-:-:S13]  /*4d10*/  ISETP.NE.AND P0, PT, R0, 0x2, PT ;  /* 0x000000020000780c */ /* 0x000fda0003f05270 */
[----:B------:R-:W-:Y:S05]  /*4d20*/  @!P0 BRA `(.L_x_2009) ;  /* 0x0000000000388947 */ /* 0x000fea0003800000 */
[----:B------:R-:W-:-:S13]  /*4d30*/  ISETP.NE.AND P0, PT, R0, 0x3, PT ;  /* 0x000000030000780c */ /* 0x000fda0003f05270 */
[----:B------:R-:W-:Y:S05]  /*4d40*/  @!P0 BRA `(.L_x_2010) ;  /* 0x00000000001c8947 */ /* 0x000fea0003800000 */
[----:B------:R-:W-:-:S13]  /*4d50*/  ISETP.NE.AND P0, PT, R0, 0x4, PT ;  /* 0x000000040000780c */ /* 0x000fda0003f05270 */
[----:B------:R-:W-:Y:S05]  /*4d60*/  @P0 BRA `(.L_x_2008) ;  /* 0x0000000800f80947 */ /* 0x000fea0003800000 */
[----:B------:R-:W-:Y:S02]  /*4d70*/  HADD2.F32 R4, -RZ, R4.H0_H0 ;  /* 0x20000004ff047230 */ /* 0x000fe40000004100 */
[----:B------:R-:W-:-:S04]  /*4d80*/  IMAD.MOV.U32 R19, RZ, RZ, R22 ;  /* 0x000000ffff137224 */ /* 0x000fc800078e0016 */
[----:B------:R-:W0:Y:S02]  /*4d90*/  F2I.S64.TRUNC R4, R4 ;  /* 0x0000000400047311 */ /* 0x000e24000020d900 */
[----:B0-----:R1:W-:Y:S01]  /*4da0*/  STG.E.64 desc[UR36][R2.64], R4 ;  /* 0x0000000402007986 */ /* 0x0013e2000c101b24 */
[----:B------:R-:W-:Y:S05]  /*4db0*/  BRA `(.L_x_2003) ;  /* 0x0000000c00947947 */ /* 0x000fea0003800000 */
.L_x_2010:
[----:B------:R-:W-:Y:S02]  /*4dc0*/  HADD2.F32 R4, -RZ, R4.H0_H0 ;  /* 0x20000004ff047230 */ /* 0x000fe40000004100 */
[----:B------:R-:W-:Y:S02]  /*4dd0*/  IMAD.MOV.U32 R19, RZ, RZ, R22 ;  /* 0x000000ffff137224 */ /* 0x000fe400078e0016 */
[----:B------:R-:W0:Y:S02]  /*4de0*/  F2I.FTZ.TRUNC.NTZ R5, R4 ;  /* 0x0000000400057305 */ /* 0x000e24000021f100 */
[----:B0-----:R2:W-:Y:S01]  /*4df0*/  STG.E desc[UR36][R2.64], R5 ;  /* 0x0000000502007986 */ /* 0x0015e2000c101924 */
[----:B------:R-:W-:Y:S05]  /*4e00*/  BRA `(.L_x_2003) ;  /* 0x0000000c00807947 */ /* 0x000fea0003800000 */
.L_x_2009:
[----:B------:R-:W-:Y:S02]  /*4e10*/  HADD2.F32 R4, -RZ, R4.H0_H0 ;  /* 0x20000004ff047230 */ /* 0x000fe40000004100 */
[----:B------:R-:W-:Y:S02]  /*4e20*/  IMAD.MOV.U32 R19, RZ, RZ, R22 ;  /* 0x000000ffff137224 */ /* 0x000fe400078e0016 */
[----:B------:R-:W0:Y:S02]  /*4e30*/  F2I.FTZ.TRUNC.NTZ R5, R4 ;  /* 0x0000000400057305 */ /* 0x000e24000021f100 */
[----:B0-----:R0:W-:Y:S01]  /*4e40*/  STG.E.U16 desc[UR36][R2.64], R5 ;  /* 0x0000000502007986 */ /* 0x0011e2000c101524 */
[----:B------:R-:W-:Y:S05]  /*4e50*/  BRA `(.L_x_2003) ;  /* 0x0000000c006c7947 */ /* 0x000fea0003800000 */
.L_x_2005:
[----:B------:R-:W-:-:S13]  /*4e60*/  ISETP.GT.AND P0, PT, R0, 0x6, PT ;  /* 0x000000060000780c */ /* 0x000fda0003f04270 */
[----:B------:R-:W-:Y:S05]  /*4e70*/  @P0 BRA `(.L_x_2011) ;  /* 0x00000000002c0947 */ /* 0x000fea0003800000 */
[----:B------:R-:W-:-:S13]  /*4e80*/  ISETP.NE.AND P0, PT, R0, 0x5, PT ;  /* 0x000000050000780c */ /* 0x000fda0003f05270 */
[----:B------:R-:W-:Y:S05]  /*4e90*/  @!P0 BRA `(.L_x_2012) ;  /* 0x0000000000188947 */ /* 0x000fea0003800000 */
[----:B------:R-:W-:-:S13]  /*4ea0*/  ISETP.NE.AND P0, PT, R0, 0x6, PT ;  /* 0x000000060000780c */ /* 0x000fda0003f05270 */
[----:B------:R-:W-:Y:S05]  /*4eb0*/  @P0 BRA `(.L_x_2008) ;  /* 0x0000000800a40947 */ /* 0x000fea0003800000 */
[----:B------:R-:W-:Y:S02]  /*4ec0*/  HADD2.F32 R5, -RZ, R4.H0_H0 ;  /* 0x20000004ff057230 */ /* 0x000fe40000004100 */
[----:B------:R-:W-:-:S03]  /*4ed0*/  IMAD.MOV.U32 R19, RZ, RZ, R22 ;  /* 0x000000ffff137224 */ /* 0x000fc600078e0016 */
[----:B------:R0:W-:Y:S01]  /*4ee0*/  STG.E desc[UR36][R2.64], R5 ;  /* 0x0000000502007986 */ /* 0x0001e2000c101924 */
[----:B------:R-:W-:Y:S05]  /*4ef0*/  BRA `(.L_x_2003) ;  /* 0x0000000c00447947 */ /* 0x000fea0003800000 */
.L_x_2012:
[----:B------:R0:W-:Y:S01]  /*4f00*/  STG.E.U16 desc[UR36][R2.64], R4 ;  /* 0x0000000402007986 */ /* 0x0001e2000c101524 */
[----:B------:R-:W-:Y:S01]  /*4f10*/  IMAD.MOV.U32 R19, RZ, RZ, R22 ;  /* 0x000000ffff137224 */ /* 0x000fe200078e0016 */
[----:B------:R-:W-:Y:S06]  /*4f20*/  BRA `(.L_x_2003) ;  /* 0x0000000c00387947 */ /* 0x000fec0003800000 */
.L_x_2011:
[----:B------:R-:W-:-:S13]  /*4f30*/  ISETP.NE.AND P0, PT, R0, 0x7, PT ;  /* 0x000000070000780c */ /* 0x000fda0003f05270 */
[----:B------:R-:W-:Y:S05]  /*4f40*/  @!P0 BRA `(.L_x_2013) ;  /* 0x00000000003c8947 */ /* 0x000fea0003800000 */
[----:B------:R-:W-:-:S13]  /*4f50*/  ISETP.NE.AND P0, PT, R0, 0x8, PT ;  /* 0x000000080000780c */ /* 0x000fda0003f05270 */
[----:B------:R-:W-:Y:S05]  /*4f60*/  @!P0 BRA `(.L_x_2014) ;  /* 0x00000000001c8947 */ /* 0x000fea0003800000 */
[----:B------:R-:W-:-:S13]  /*4f70*/  ISETP.NE.AND P0, PT, R0, 0x9, PT ;  /* 0x000000090000780c */ /* 0x000fda0003f05270 */
[----:B------:R-:W-:Y:S05]  /*4f80*/  @P0 BRA `(.L_x_2008) ;  /* 0x0000000800700947 */ /* 0x000fea0003800000 */
[----:B------:R-:W-:Y:S02]  /*4f90*/  HADD2.F32 R4, -RZ, R4.H0_H0 ;  /* 0x20000004ff047230 */ /* 0x000fe40000004100 */
[----:B------:R-:W-:Y:S02]  /*4fa0*/  IMAD.MOV.U32 R5, RZ, RZ, RZ ;  /* 0x000000ffff057224 */ /* 0x000fe400078e00ff */
[----:B------:R-:W-:-:S03]  /*4fb0*/  IMAD.MOV.U32 R19, RZ, RZ, R22 ;  /* 0x000000ffff137224 */ /* 0x000fc600078e0016 */
[----:B------:R0:W-:Y:S01]  /*4fc0*/  STG.E.64 desc[UR36][R2.64], R4 ;  /* 0x0000000402007986 */ /* 0x0001e2000c101b24 */
[----:B------:R-:W-:Y:S05]  /*4fd0*/  BRA `(.L_x_2003) ;  /* 0x0000000c000c7947 */ /* 0x000fea0003800000 */
.L_x_2014:
[----:B------:R-:W-:Y:S02]  /*4fe0*/  HADD2.F32 R0, -RZ, R4.H0_H0 ;  /* 0x20000004ff007230 */ /* 0x000fe40000004100 */
[----:B------:R-:W-:-:S03]  /*4ff0*/  IMAD.MOV.U32 R19, RZ, RZ, R22 ;  /* 0x000000ffff137224 */ /* 0x000fc600078e0016 */
[----:B------:R-:W-:-:S04]  /*5000*/  F2FP.F16.F32.PACK_AB R0, RZ, R0 ;  /* 0x00000000ff00723e */ /* 0x000fc800000000ff */
[----:B------:R-:W-:-:S05]  /*5010*/  PRMT R0, R0, 0x5410, RZ ;  /* 0x0000541000007816 */ /* 0x000fca00000000ff */
[----:B------:R0:W-:Y:S01]  /*5020*/  STG.E desc[UR36][R2.64], R0 ;  /* 0x0000000002007986 */ /* 0x0001e2000c101924 */
[----:B------:R-:W-:Y:S05]  /*5030*/  BRA `(.L_x_2003) ;  /* 0x0000000800f47947 */ /* 0x000fea0003800000 */
.L_x_2013:
[----:B------:R-:W-:Y:S02]  /*5040*/  HADD2.F32 R4, -RZ, R4.H0_H0 ;  /* 0x20000004ff047230 */ /* 0x000fe40000004100 */
[----:B------:R-:W-:-:S03]  /*5050*/  IMAD.MOV.U32 R19, RZ, RZ, R22 ;  /* 0x000000ffff137224 */ /* 0x000fc600078e0016 */
[----:B------:R-:W-:-:S06]  /*5060*/  FMUL.FTZ R4, R4, 1 ;  /* 0x3f80000004047820 */ /* 0x000fcc0000410000 */
[----:B------:R-:W0:Y:S02]  /*5070*/  F2F.F64.F32 R4, R4 ;  /* 0x0000000400047310 */ /* 0x000e240000201800 */
[----:B0-----:R0:W-:Y:S01]  /*5080*/  STG.E.64 desc[UR36][R2.64], R4 ;  /* 0x0000000402007986 */ /* 0x0011e2000c101b24 */
[----:B------:R-:W-:Y:S05]  /*5090*/  BRA `(.L_x_2003) ;  /* 0x0000000800dc7947 */ /* 0x000fea0003800000 */
.L_x_2004:
        /* <DEDUP_REMOVED lines=10> */
[----:B------:R-:W-:-:S04]  /*5140*/  FSETP.NEU.FTZ.AND P0, PT, R4, RZ, PT ;  /* 0x000000ff0400720b */ /* 0x000fc80003f1d000 */
[----:B------:R-:W-:-:S05]  /*5150*/  SEL R5, RZ, 0x1, !P0 ;  /* 0x00000001ff057807 */ /* 0x000fca0004000000 */
[----:B------:R0:W-:Y:S01]  /*5160*/  STG.E.U8 desc[UR36][R2.64], R5 ;  /* 0x0000000502007986 */ /* 0x0001e2000c101124 */
[----:B------:R-:W-:Y:S05]  /*5170*/  BRA `(.L_x_2003) ;  /* 0x0000000800a47947 */ /* 0x000fea0003800000 */
.L_x_2017:
[----:B------:R-:W-:Y:S01]  /*5180*/  HADD2.F32 R4, -RZ, R4.H0_H0 ;  /* 0x20000004ff047230 */ /* 0x000fe20000004100 */
[----:B------:R-:W-:Y:S01]  /*5190*/  CS2R R6, SRZ ;  /* 0x0000000000067805 */ /* 0x000fe2000001ff00 */
[----:B------:R-:W-:-:S03]  /*51a0*/  IMAD.MOV.U32 R19, RZ, RZ, R22 ;  /* 0x000000ffff137224 */ /* 0x000fc600078e0016 */
[----:B------:R-:W-:-:S06]  /*51b0*/  FMUL.FTZ R4, R4, 1 ;  /* 0x3f80000004047820 */ /* 0x000fcc0000410000 */
[----:B------:R-:W0:Y:S02]  /*51c0*/  F2F.F64.F32 R4, R4 ;  /* 0x0000000400047310 */ /* 0x000e240000201800 */
[----:B0-----:R0:W-:Y:S01]  /*51d0*/  STG.E.128 desc[UR36][R2.64], R4 ;  /* 0x0000000402007986 */ /* 0x0011e2000c101d24 */
[----:B------:R-:W-:Y:S05]  /*51e0*/  BRA `(.L_x_2003) ;  /* 0x0000000800887947 */ /* 0x000fea0003800000 */
.L_x_2016:
[----:B------:R-:W-:-:S13]  /*51f0*/  ISETP.NE.AND P0, PT, R0, 0xf, PT ;  /* 0x0000000f0000780c */ /* 0x000fda0003f05270 */
[----:B------:R-:W-:Y:S05]  /*5200*/  @!P0 BRA `(.L_x_2018) ;  /* 0x0000000000a88947 */ /* 0x000fea0003800000 */
[----:B------:R-:W-:-:S13]  /*5210*/  ISETP.NE.AND P0, PT, R0, 0x17, PT ;  /* 0x000000170000780c */ /* 0x000fda0003f05270 */
[----:B------:R-:W-:Y:S05]  /*5220*/  @!P0 BRA `(.L_x_2019) ;  /* 0x0000000000508947 */ /* 0x000fea0003800000 */
[----:B------:R-:W-:-:S13]  /*5230*/  ISETP.NE.AND P0, PT, R0, 0x18, PT ;  /* 0x000000180000780c */ /* 0x000fda0003f05270 */
[----:B------:R-:W-:Y:S05]  /*5240*/  @P0 BRA `(.L_x_2008) ;  /* 0x0000000400c00947 */ /* 0x000fea0003800000 */
        /* <DEDUP_REMOVED lines=13> */
.L_x_2021:
[----:B------:R-:W-:Y:S05]  /*5320*/  BSYNC.RECONVERGENT B0 ;  /* 0x0000000000007941 */ /* 0x000fea0003800200 */
.L_x_2020:
[----:B------:R-:W-:Y:S01]  /*5330*/  LOP3.LUT R5, R0, 0x80, R5, 0xf8, !PT ;  /* 0x0000008000057812 */ /* 0x000fe200078ef805 */
[----:B------:R-:W-:-:S04]  /*5340*/  IMAD.MOV.U32 R19, RZ, RZ, R22 ;  /* 0x000000ffff137224 */ /* 0x000fc800078e0016 */
[----:B------:R0:W-:Y:S01]  /*5350*/  STG.E.U8 desc[UR36][R2.64], R5 ;  /* 0x0000000502007986 */ /* 0x0001e2000c101124 */
[----:B------:R-:W-:Y:S05]  /*5360*/  BRA `(.L_x_2003) ;  /* 0x0000000800287947 */ /* 0x000fea0003800000 */
.L_x_2019:
        /* <DEDUP_REMOVED lines=15> */
.L_x_2023:
[----:B------:R-:W-:Y:S05]  /*5460*/  BSYNC.RECONVERGENT B0 ;  /* 0x0000000000007941 */ /* 0x000fea0003800200 */
.L_x_2022:
[----:B------:R-:W-:Y:S01]  /*5470*/  LOP3.LUT R5, R0, 0x80, R5, 0xf8, !PT ;  /* 0x0000008000057812 */ /* 0x000fe200078ef805 */
[----:B------:R-:W-:-:S04]  /*5480*/  IMAD.MOV.U32 R19, RZ, RZ, R22 ;  /* 0x000000ffff137224 */ /* 0x000fc800078e0016 */
[----:B------:R0:W-:Y:S01]  /*5490*/  STG.E.U8 desc[UR36][R2.64], R5 ;  /* 0x0000000502007986 */ /* 0x0001e2000c101124 */
[----:B------:R-:W-:Y:S05]  /*54a0*/  BRA `(.L_x_2003) ;  /* 0x0000000400d87947 */ /* 0x000fea0003800000 */
.L_x_2018:
[----:B------:R-:W-:Y:S02]  /*54b0*/  HADD2.F32 R0, -RZ, R4.H0_H0 ;  /* 0x20000004ff007230 */ /* 0x000fe40000004100 */
[----:B------:R-:W-:-:S03]  /*54c0*/  IMAD.MOV.U32 R19, RZ, RZ, R22 ;  /* 0x000000ffff137224 */ /* 0x000fc600078e0016 */
[----:B------:R-:W-:-:S05]  /*54d0*/  F2FP.BF16.F32.PACK_AB R0, RZ, R0 ;  /* 0x00000000ff00723e */ /* 0x000fca00000010ff */
[----:B------:R0:W-:Y:S01]  /*54e0*/  STG.E.U16 desc[UR36][R2.64], R0 ;  /* 0x0000000002007986 */ /* 0x0001e2000c101524 */
[----:B------:R-:W-:Y:S05]  /*54f0*/  BRA `(.L_x_2003) ;  /* 0x0000000400c47947 */ /* 0x000fea0003800000 */
.L_x_2015:
        /* <DEDUP_REMOVED lines=10> */
[----:B------:R-:W0:Y:S02]  /*55a0*/  F2I.FTZ.U32.TRUNC.NTZ R5, R5 ;  /* 0x0000000500057305 */ /* 0x000e24000021f000 */
[----:B0-----:R0:W-:Y:S01]  /*55b0*/  STG.E.U16 desc[UR36][R2.64], R5 ;  /* 0x0000000502007986 */ /* 0x0011e2000c101524 */
[----:B------:R-:W-:Y:S05]  /*55c0*/  BRA `(.L_x_2003) ;  /* 0x0000000400907947 */ /* 0x000fea0003800000 */
.L_x_2026:
        /* <DEDUP_REMOVED lines=13> */
.L_x_2029:
[----:B------:R-:W-:-:S04]  /*56a0*/  SHF.R.U32.HI R0, RZ, 0x14, R5 ;  /* 0x00000014ff007819 */ /* 0x000fc80000011605 */
[----:B------:R-:W-:-:S04]  /*56b0*/  LOP3.LUT R0, R0, 0x1, RZ, 0xc0, !PT ;  /* 0x0000000100007812 */ /* 0x000fc800078ec0ff */
[----:B------:R-:W-:-:S04]  /*56c0*/  IADD3 R0, PT, PT, R5, 0x487ffff, R0 ;  /* 0x0487ffff05007810 */ /* 0x000fc80007ffe000 */
[----:B------:R-:W-:-:S04]  /*56d0*/  SHF.R.U32.HI R0, RZ, 0x14, R0 ;  /* 0x00000014ff007819 */ /* 0x000fc80000011600 */
[----:B------:R-:W-:-:S07]  /*56e0*/  LOP3.LUT R4, R0, 0xff, RZ, 0xc0, !PT ;  /* 0x000000ff00047812 */ /* 0x000fce00078ec0ff */
.L_x_2030:
[----:B------:R-:W-:-:S04]  /*56f0*/  SHF.R.U32.HI R5, RZ, 0x18, R5 ;  /* 0x00000018ff057819 */ /* 0x000fc80000011605 */
[----:B------:R-:W-:-:S04]  /*5700*/  LOP3.LUT R4, R4, 0x80, R5, 0xf8, !PT ;  /* 0x0000008004047812 */ /* 0x000fc800078ef805 */
[----:B------:R-:W-:-:S07]  /*5710*/  PRMT R0, R4, 0x7610, R0 ;  /* 0x0000761004007816 */ /* 0x000fce0000000000 */
.L_x_2028:
[----:B------:R-:W-:Y:S05]  /*5720*/  BSYNC.RECONVERGENT B0 ;  /* 0x0000000000007941 */ /* 0x000fea0003800200 */
.L_x_2027:
[----:B------:R0:W-:Y:S01]  /*5730*/  STG.E.U8 desc[UR36][R2.64], R0 ;  /* 0x0000000002007986 */ /* 0x0001e2000c101124 */
[----:B------:R-:W-:Y:S01]  /*5740*/  IMAD.MOV.U32 R19, RZ, RZ, R22 ;  /* 0x000000ffff137224 */ /* 0x000fe200078e0016 */
[----:B------:R-:W-:Y:S06]  /*5750*/  BRA `(.L_x_2003) ;  /* 0x00000004002c7947 */ /* 0x000fec0003800000 */
.L_x_2025:
        /* <DEDUP_REMOVED lines=13> */
.L_x_2033:
[----:B------:R-:W-:-:S04]  /*5830*/  SHF.R.U32.HI R0, RZ, 0x15, R5 ;  /* 0x00000015ff007819 */ /* 0x000fc80000011605 */
[----:B------:R-:W-:-:S04]  /*5840*/  LOP3.LUT R0, R0, 0x1, RZ, 0xc0, !PT ;  /* 0x0000000100007812 */ /* 0x000fc800078ec0ff */
[----:B------:R-:W-:-:S04]  /*5850*/  IADD3 R0, PT, PT, R5, 0x88fffff, R0 ;  /* 0x088fffff05007810 */ /* 0x000fc80007ffe000 */
[----:B------:R-:W-:-:S04]  /*5860*/  SHF.R.U32.HI R0, RZ, 0x15, R0 ;  /* 0x00000015ff007819 */ /* 0x000fc80000011600 */
[----:B------:R-:W-:-:S07]  /*5870*/  LOP3.LUT R4, R0, 0xff, RZ, 0xc0, !PT ;  /* 0x000000ff00047812 */ /* 0x000fce00078ec0ff */
.L_x_2034:
[----:B------:R-:W-:-:S04]  /*5880*/  SHF.R.U32.HI R5, RZ, 0x18, R5 ;  /* 0x00000018ff057819 */ /* 0x000fc80000011605 */
[----:B------:R-:W-:-:S04]  /*5890*/  LOP3.LUT R4, R4, 0x80, R5, 0xf8, !PT ;  /* 0x0000008004047812 */ /* 0x000fc800078ef805 */
[----:B------:R-:W-:-:S07]  /*58a0*/  PRMT R0, R4, 0x7610, R0 ;  /* 0x0000761004007816 */ /* 0x000fce0000000000 */
.L_x_2032:
[----:B------:R-:W-:Y:S05]  /*58b0*/  BSYNC.RECONVERGENT B0 ;  /* 0x0000000000007941 */ /* 0x000fea0003800200 */
.L_x_2031:
[----:B------:R0:W-:Y:S01]  /*58c0*/  STG.E.U8 desc[UR36][R2.64], R0 ;  /* 0x0000000002007986 */ /* 0x0001e2000c101124 */
[----:B------:R-:W-:Y:S01]  /*58d0*/  IMAD.MOV.U32 R19, RZ, RZ, R22 ;  /* 0x000000ffff137224 */ /* 0x000fe200078e0016 */
[----:B------:R-:W-:Y:S06]  /*58e0*/  BRA `(.L_x_2003) ;  /* 0x0000000000c87947 */ /* 0x000fec0003800000 */
.L_x_2024:
[----:B------:R-:W-:-:S13]  /*58f0*/  ISETP.NE.AND P0, PT, R0, 0x1c, PT ;  /* 0x0000001c0000780c */ /* 0x000fda0003f05270 */
[----:B------:R-:W-:Y:S05]  /*5900*/  @!P0 BRA `(.L_x_2035) ;  /* 0x0000000000b08947 */ /* 0x000fea0003800000 */
[----:B------:R-:W-:-:S13]  /*5910*/  ISETP.NE.AND P0, PT, R0, 0x1d, PT ;  /* 0x0000001d0000780c */ /* 0x000fda0003f05270 */
[----:B------:R-:W-:Y:S05]  /*5920*/  @!P0 BRA `(.L_x_2036) ;  /* 0x0000000000948947 */ /* 0x000fea0003800000 */
[----:B------:R-:W-:-:S13]  /*5930*/  ISETP.NE.AND P0, PT, R0, 0x2c, PT ;  /* 0x0000002c0000780c */ /* 0x000fda0003f05270 */
[----:B------:R-:W-:Y:S05]  /*5940*/  @!P0 BRA `(.L_x_2037) ;  /* 0x0000000000488947 */ /* 0x000fea0003800000 */
.L_x_2008:
        /* <DEDUP_REMOVED lines=16> */
.L_x_2038:
[----:B------:R-:W-:Y:S01]  /*5a50*/  IMAD.MOV.U32 R19, RZ, RZ, R22 ;  /* 0x000000ffff137224 */ /* 0x000fe200078e0016 */
[----:B------:R-:W-:Y:S06]  /*5a60*/  BRA `(.L_x_2003) ;  /* 0x0000000000687947 */ /* 0x000fec0003800000 */
.L_x_2037:
[----:B------:R-:W-:Y:S02]  /*5a70*/  HADD2.F32 R5, -RZ, R4.H0_H0 ;  /* 0x20000004ff057230 */ /* 0x000fe40000004100 */
        /* <DEDUP_REMOVED lines=16> */
.L_x_2036:
[----:B------:R-:W-:Y:S02]  /*5b80*/  HADD2.F32 R4, -RZ, R4.H0_H0 ;  /* 0x20000004ff047230 */ /* 0x000fe40000004100 */
[----:B------:R-:W-:-:S04]  /*5b90*/  IMAD.MOV.U32 R19, RZ, RZ, R22 ;  /* 0x000000ffff137224 */ /* 0x000fc800078e0016 */
[----:B------:R-:W0:Y:S02]  /*5ba0*/  F2I.U64.TRUNC R4, R4 ;  /* 0x0000000400047311 */ /* 0x000e24000020d800 */
[----:B0-----:R0:W-:Y:S01]  /*5bb0*/  STG.E.64 desc[UR36][R2.64], R4 ;  /* 0x0000000402007986 */ /* 0x0011e2000c101b24 */
[----:B------:R-:W-:Y:S05]  /*5bc0*/  BRA `(.L_x_2003) ;  /* 0x0000000000107947 */ /* 0x000fea0003800000 */
.L_x_2035:
[----:B------:R-:W-:Y:S02]  /*5bd0*/  HADD2.F32 R4, -RZ, R4.H0_H0 ;  /* 0x20000004ff047230 */ /* 0x000fe40000004100 */
[----:B------:R-:W-:Y:S02]  /*5be0*/  IMAD.MOV.U32 R19, RZ, RZ, R22 ;  /* 0x000000ffff137224 */ /* 0x000fe400078e0016 */
[----:B------:R-:W0:Y:S02]  /*5bf0*/  F2I.FTZ.U32.TRUNC.NTZ R5, R4 ;  /* 0x0000000400057305 */ /* 0x000e24000021f000 */
[----:B0-----:R0:W-:Y:S03]  /*5c00*/  STG.E desc[UR36][R2.64], R5 ;  /* 0x0000000502007986 */ /* 0x0011e6000c101924 */
.L_x_2003:
[----:B------:R-:W-:Y:S05]  /*5c10*/  BSYNC.RECONVERGENT B6 ;  /* 0x0000000000067941 */ /* 0x000fea0003800200 */
.L_x_2002:
[----:B------:R-:W-:Y:S01]  /*5c20*/  ISETP.GE.AND P0, PT, R19, R17, PT ;  /* 0x000000111300720c */ /* 0x000fe20003f06270 */
[----:B------:R-:W-:-:S12]  /*5c30*/  BSSY.RECONVERGENT B6, `(.L_x_2039) ;  /* 0x00001f0000067945 */ /* 0x000fd80003800200 */
[----:B------:R-:W-:Y:S05]  /*5c40*/  @P0 BRA `(.L_x_2040) ;  /* 0x0000001c00b80947 */ /* 0x000fea0003800000 */
[----:B------:R-:W4:Y:S01]  /*5c50*/  LDCU UR4, c[0x0][0x3a8] ;  /* 0x00007500ff0477ac */ /* 0x000f220008000800 */
[----:B0123--:R-:W0:Y:S01]  /*5c60*/  LDC.64 R2, c[0x0][0x388] ;  /* 0x0000e200ff027b82 */ /* 0x00fe220000000a00 */
[----:B-----5:R-:W-:Y:S01]  /*5c70*/  IMAD R0, R18, 0x200, R19 ;  /* 0x0000020012007824 */ /* 0x020fe200078e0213 */
[----:B----4-:R-:W-:-:S03]  /*5c80*/  PRMT R4, R16, 0x9910, RZ ;  /* 0x0000991010047816 */ /* 0x010fc600000000ff */
[----:B------:R-:W-:Y:S02]  /*5c90*/  IMAD R5, R0, UR4, RZ ;  /* 0x0000000400057c24 */ /* 0x000fe4000f8e02ff */
        /* <DEDUP_REMOVED lines=13> */
[----:B------:R-:W-:-:S04]  /*5d70*/  HADD2.F32 R26, -RZ, R26.H0_H0 ;  /* 0x2000001aff1a7230 */ /* 0x000fc80000004100 */
[----:B------:R-:W0:Y:S02]  /*5d80*/  F2I.FTZ.TRUNC.NTZ R5, R26 ;  /* 0x0000001a00057305 */ /* 0x000e24000021f100 */
[----:B0-----:R4:W-:Y:S01]  /*5d90*/  STG.E.U8 desc[UR36][R2.64], R5 ;  /* 0x0000000502007986 */ /* 0x0019e2000c101124 */
[----:B------:R-:W-:Y:S05]  /*5da0*/  BRA `(.L_x_2046) ;  /* 0x0000000c007c7947 */ /* 0x000fea0003800000 */
.L_x_2044:
[----:B------:R-:W-:-:S06]  /*5db0*/  HADD2.F32 R5, -RZ, R26.H0_H0 ;  /* 0x2000001aff057230 */ /* 0x000fcc0000004100 */
[----:B------:R-:W0:Y:S02]  /*5dc0*/  F2I.S64.TRUNC R4, R5 ;  /* 0x0000000500047311 */ /* 0x000e24000020d900 */
[----:B0-----:R3:W-:Y:S01]  /*5dd0*/  STG.E.U8 desc[UR36][R2.64], R4 ;  /* 0x0000000402007986 */ /* 0x0017e2000c101124 */
[----:B------:R-:W-:Y:S05]  /*5de0*/  BRA `(.L_x_2046) ;  /* 0x0000000c006c7947 */ /* 0x000fea0003800000 */
.L_x_2043:
[----:B------:R-:W-:-:S13]  /*5df0*/  ISETP.NE.AND P0, PT, R0, 0x2, PT ;  /* 0x000000020000780c */ /* 0x000fda0003f05270 */
[----:B------:R-:W-:Y:S05]  /*5e00*/  @!P0 BRA `(.L_x_2047) ;  /* 0x0000000000308947 */ /* 0x000fea0003800000 */
[----:B------:R-:W-:-:S13]  /*5e10*/  ISETP.NE.AND P0, PT, R0, 0x3, PT ;  /* 0x000000030000780c */ /* 0x000fda0003f05270 */
[----:B------:R-:W-:Y:S05]  /*5e20*/  @!P0 BRA `(.L_x_2048) ;  /* 0x0000000000188947 */ /* 0x000fea0003800000 */
[----:B------:R-:W-:-:S13]  /*5e30*/  ISETP.NE.AND P0, PT, R0, 0x4, PT ;  /* 0x000000040000780c */ /* 0x000fda0003f05270 */
[----:B------:R-:W-:Y:S05]  /*5e40*/  @P0 BRA `(.L_x_2045) ;  /* 0x0000000800700947 */ /* 0x000fea0003800000 */
[----:B------:R-:W-:-:S06]  /*5e50*/  HADD2.F32 R4, -RZ, R26.H0_H0 ;  /* 0x2000001aff047230 */ /* 0x000fcc0000004100 */
[----:B------:R-:W0:Y:S02]  /*5e60*/  F2I.S64.TRUNC R4, R4 ;  /* 0x0000000400047311 */ /* 0x000e24000020d900 */
[----:B0-----:R1:W-:Y:S01]  /*5e70*/  STG.E.64 desc[UR36][R2.64], R4 ;  /* 0x0000000402007986 */ /* 0x0013e2000c101b24 */
[----:B------:R-:W-:Y:S05]  /*5e80*/  BRA `(.L_x_2046) ;  /* 0x0000000c00447947 */ /* 0x000fea0003800000 */
.L_x_2048:
[----:B------:R-:W-:-:S04]  /*5e90*/  HADD2.F32 R26, -RZ, R26.H0_H0 ;  /* 0x2000001aff1a7230 */ /* 0x000fc80000004100 */
[----:B------:R-:W0:Y:S02]  /*5ea0*/  F2I.FTZ.TRUNC.NTZ R5, R26 ;  /* 0x0000001a00057305 */ /* 0x000e24000021f100 */
[----:B0-----:R2:W-:Y:S01]  /*5eb0*/  STG.E desc[UR36][R2.64], R5 ;  /* 0x0000000502007986 */ /* 0x0015e2000c101924 */
[----:B------:R-:W-:Y:S05]  /*5ec0*/  BRA `(.L_x_2046) ;  /* 0x0000000c00347947 */ /* 0x000fea0003800000 */
.L_x_2047:
[----:B------:R-:W-:-:S04]  /*5ed0*/  HADD2.F32 R26, -RZ, R26.H0_H0 ;  /* 0x2000001aff1a7230 */ /* 0x000fc80000004100 */
[----:B------:R-:W0:Y:S02]  /*5ee0*/  F2I.FTZ.TRUNC.NTZ R5, R26 ;  /* 0x0000001a00057305 */ /* 0x000e24000021f100 */
[----:B0-----:R0:W-:Y:S01]  /*5ef0*/  STG.E.U16 desc[UR36][R2.64], R5 ;  /* 0x0000000502007986 */ /* 0x0011e2000c101524 */
[----:B------:R-:W-:Y:S05]  /*5f00*/  BRA `(.L_x_2046) ;  /* 0x0000000c00247947 */ /* 0x000fea0003800000 */
.L_x_2042:
[----:B------:R-:W-:-:S13]  /*5f10*/  ISETP.GT.AND P0, PT, R0, 0x6, PT ;  /* 0x000000060000780c */ /* 0x000fda0003f04270 */
[----:B------:R-:W-:Y:S05]  /*5f20*/  @P0 BRA `(.L_x_2049) ;  /* 0x0000000000240947 */ /* 0x000fea0003800000 */
[----:B------:R-:W-:-:S13]  /*5f30*/  ISETP.NE.AND P0, PT, R0, 0x5, PT ;  /* 0x000000050000780c */ /* 0x000fda0003f05270 */
[----:B------:R-:W-:Y:S05]  /*5f40*/  @!P0 BRA `(.L_x_2050) ;  /* 0x0000000000148947 */ /* 0x000fea0003800000 */
[----:B------:R-:W-:-:S13]  /*5f50*/  ISETP.NE.AND P0, PT, R0, 0x6, PT ;  /* 0x000000060000780c */ /* 0x000fda0003f05270 */
[----:B------:R-:W-:Y:S05]  /*5f60*/  @P0 BRA `(.L_x_2045) ;  /* 0x0000000800280947 */ /* 0x000fea0003800000 */
[----:B------:R-:W-:-:S05]  /*5f70*/  HADD2.F32 R5, -RZ, R26.H0_H0 ;  /* 0x2000001aff057230 */ /* 0x000fca0000004100 */
[----:B------:R0:W-:Y:S01]  /*5f80*/  STG.E desc[UR36][R2.64], R5 ;  /* 0x0000000502007986 */ /* 0x0001e2000c101924 */
[----:B------:R-:W-:Y:S05]  /*5f90*/  BRA `(.L_x_2046) ;  /* 0x0000000c00007947 */ /* 0x000fea0003800000 */
.L_x_2050:
[----:B------:R0:W-:Y:S01]  /*5fa0*/  STG.E.U16 desc[UR36][R2.64], R26 ;  /* 0x0000001a02007986 */ /* 0x0001e2000c101524 */
[----:B------:R-:W-:Y:S05]  /*5fb0*/  BRA `(.L_x_2046) ;  /* 0x0000000800f87947 */ /* 0x000fea0003800000 */
.L_x_2049:
[----:B------:R-:W-:-:S13]  /*5fc0*/  ISETP.NE.AND P0, PT, R0, 0x7, PT ;  /* 0x000000070000780c */ /* 0x000fda0003f05270 */
[----:B------:R-:W-:Y:S05]  /*5fd0*/  @!P0 BRA `(.L_x_2051) ;  /* 0x0000000000348947 */ /* 0x000fea0003800000 */
[----:B------:R-:W-:-:S13]  /*5fe0*/  ISETP.NE.AND P0, PT, R0, 0x8, PT ;  /* 0x000000080000780c */ /* 0x000fda0003f05270 */
[----:B------:R-:W-:Y:S05]  /*5ff0*/  @!P0 BRA `(.L_x_2052) ;  /* 0x0000000000188947 */ /* 0x000fea0003800000 */
[----:B------:R-:W-:-:S13]  /*6000*/  ISETP.NE.AND P0, PT, R0, 0x9, PT ;  /* 0x000000090000780c */ /* 0x000fda0003f05270 */
[----:B------:R-:W-:Y:S05]  /*6010*/  @P0 BRA `(.L_x_2045) ;  /* 0x0000000400fc0947 */ /* 0x000fea0003800000 */
[----:B------:R-:W-:Y:S02]  /*6020*/  HADD2.F32 R26, -RZ, R26.H0_H0 ;  /* 0x2000001aff1a7230 */ /* 0x000fe40000004100 */
[----:B------:R-:W-:-:S05]  /*6030*/  IMAD.MOV.U32 R27, RZ, RZ, RZ ;  /* 0x000000ffff1b7224 */ /* 0x000fca00078e00ff */
[----:B------:R0:W-:Y:S01]  /*6040*/  STG.E.64 desc[UR36][R2.64], R26 ;  /* 0x0000001a02007986 */ /* 0x0001e2000c101b24 */
[----:B------:R-:W-:Y:S05]  /*6050*/  BRA `(.L_x_2046) ;  /* 0x0000000800d07947 */ /* 0x000fea0003800000 */
.L_x_2052:
[----:B------:R-:W-:-:S05]  /*6060*/  HADD2.F32 R0, -RZ, R26.H0_H0 ;  /* 0x2000001aff007230 */ /* 0x000fca0000004100 */
[----:B------:R-:W-:-:S04]  /*6070*/  F2FP.F16.F32.PACK_AB R0, RZ, R0 ;  /* 0x00000000ff00723e */ /* 0x000fc800000000ff */
[----:B------:R-:W-:-:S05]  /*6080*/  PRMT R0, R0, 0x5410, RZ ;  /* 0x0000541000007816 */ /* 0x000fca00000000ff */
[----:B------:R0:W-:Y:S01]  /*6090*/  STG.E desc[UR36][R2.64], R0 ;  /* 0x0000000002007986 */ /* 0x0001e2000c101924 */
[----:B------:R-:W-:Y:S05]  /*60a0*/  BRA `(.L_x_2046) ;  /* 0x0000000800bc7947 */ /* 0x000fea0003800000 */
.L_x_2051:
[----:B------:R-:W-:-:S05]  /*60b0*/  HADD2.F32 R4, -RZ, R26.H0_H0 ;  /* 0x2000001aff047230 */ /* 0x000fca0000004100 */
[----:B------:R-:W-:-:S06]  /*60c0*/  FMUL.FTZ R4, R4, 1 ;  /* 0x3f80000004047820 */ /* 0x000fcc0000410000 */
[----:B------:R-:W0:Y:S02]  /*60d0*/  F2F.F64.F32 R4, R4 ;  /* 0x0000000400047310 */ /* 0x000e240000201800 */
[----:B0-----:R0:W-:Y:S01]  /*60e0*/  STG.E.64 desc[UR36][R2.64], R4 ;  /* 0x0000000402007986 */ /* 0x0011e2000c101b24 */
[----:B------:R-:W-:Y:S05]  /*60f0*/  BRA `(.L_x_2046) ;  /* 0x0000000800a87947 */ /* 0x000fea0003800000 */
.L_x_2041:
        /* <DEDUP_REMOVED lines=10> */
[----:B------:R-:W-:-:S06]  /*61a0*/  HADD2.F32 R5, -RZ, R26.H0_H0 ;  /* 0x2000001aff057230 */ /* 0x000fcc0000004100 */
[----:B------:R-:W0:Y:S02]  /*61b0*/  F2I.FTZ.U32.TRUNC.NTZ R5, R5 ;  /* 0x0000000500057305 */ /* 0x000e24000021f000 */
[----:B0-----:R0:W-:Y:S01]  /*61c0*/  STG.E.U16 desc[UR36][R2.64], R5 ;  /* 0x0000000502007986 */ /* 0x0011e2000c101524 */
[----:B------:R-:W-:Y:S05]  /*61d0*/  BRA `(.L_x_2046) ;  /* 0x0000000800707947 */ /* 0x000fea0003800000 */
.L_x_2056:
        /* <DEDUP_REMOVED lines=18> */
.L_x_2059:
[----:B------:R-:W-:-:S04]  /*6300*/  SHF.R.U32.HI R5, RZ, 0x18, R5 ;  /* 0x00000018ff057819 */ /* 0x000fc80000011605 */
[----:B------:R-:W-:-:S07]  /*6310*/  LOP3.LUT R0, R0, 0x80, R5, 0xf8, !PT ;  /* 0x0000008000007812 */ /* 0x000fce00078ef805 */
.L_x_2058:
[----:B------:R-:W-:Y:S05]  /*6320*/  BSYNC.RECONVERGENT B0 ;  /* 0x0000000000007941 */ /* 0x000fea0003800200 */
.L_x_2057:
[----:B------:R0:W-:Y:S01]  /*6330*/  STG.E.U8 desc[UR36][R2.64], R0 ;  /* 0x0000000002007986 */ /* 0x0001e2000c101124 */
[----:B------:R-:W-:Y:S05]  /*6340*/  BRA `(.L_x_2046) ;  /* 0x0000000800147947 */ /* 0x000fea0003800000 */
.L_x_2055:
        /* <DEDUP_REMOVED lines=18> */
.L_x_2062:
[----:B------:R-:W-:-:S04]  /*6470*/  SHF.R.U32.HI R5, RZ, 0x18, R5 ;  /* 0x00000018ff057819 */ /* 0x000fc80000011605 */
[----:B------:R-:W-:-:S07]  /*6480*/  LOP3.LUT R0, R0, 0x80, R5, 0xf8, !PT ;  /* 0x0000008000007812 */ /* 0x000fce00078ef805 */
.L_x_2061:
[----:B------:R-:W-:Y:S05]  /*6490*/  BSYNC.RECONVERGENT B0 ;  /* 0x0000000000007941 */ /* 0x000fea0003800200 */
.L_x_2060:
[----:B------:R0:W-:Y:S01]  /*64a0*/  STG.E.U8 desc[UR36][R2.64], R0 ;  /* 0x0000000002007986 */ /* 0x0001e2000c101124 */
[----:B------:R-:W-:Y:S05]  /*64b0*/  BRA `(.L_x_2046) ;  /* 0x0000000400b87947 */ /* 0x000fea0003800000 */
.L_x_2054:
[----:B------:R-:W-:-:S13]  /*64c0*/  ISETP.NE.AND P0, PT, R0, 0x1c, PT ;  /* 0x0000001c0000780c */ /* 0x000fda0003f05270 */
[----:B------:R-:W-:Y:S05]  /*64d0*/  @!P0 BRA `(.L_x_2063) ;  /* 0x0000000000608947 */ /* 0x000fea0003800000 */
[----:B------:R-:W-:-:S13]  /*64e0*/  ISETP.NE.AND P0, PT, R0, 0x1d, PT ;  /* 0x0000001d0000780c */ /* 0x000fda0003f05270 */
[----:B------:R-:W-:Y:S05]  /*64f0*/  @!P0 BRA `(.L_x_2064) ;  /* 0x0000000000488947 */ /* 0x000fea0003800000 */
[----:B------:R-:W-:-:S13]  /*6500*/  ISETP.NE.AND P0, PT, R0, 0x2c, PT ;  /* 0x0000002c0000780c */ /* 0x000fda0003f05270 */
[----:B------:R-:W-:Y:S05]  /*6510*/  @P0 BRA `(.L_x_2045) ;  /* 0x0000000000bc0947 */ /* 0x000fea0003800000 */
        /* <DEDUP_REMOVED lines=16> */
.L_x_2064:
[----:B------:R-:W-:-:S06]  /*6620*/  HADD2.F32 R4, -RZ, R26.H0_H0 ;  /* 0x2000001aff047230 */ /* 0x000fcc0000004100 */
[----:B------:R-:W0:Y:S02]  /*6630*/  F2I.U64.TRUNC R4, R4 ;  /* 0x0000000400047311 */ /* 0x000e24000020d800 */
[----:B0-----:R0:W-:Y:S01]  /*6640*/  STG.E.64 desc[UR36][R2.64], R4 ;  /* 0x0000000402007986 */ /* 0x0011e2000c101b24 */
[----:B------:R-:W-:Y:S05]  /*6650*/  BRA `(.L_x_2046) ;  /* 0x0000000400507947 */ /* 0x000fea0003800000 */
.L_x_2063:
[----:B------:R-:W-:-:S04]  /*6660*/  HADD2.F32 R26, -RZ, R26.H0_H0 ;  /* 0x2000001aff1a7230 */ /* 0x000fc80000004100 */
[----:B------:R-:W0:Y:S02]  /*6670*/  F2I.FTZ.U32.TRUNC.NTZ R5, R26 ;  /* 0x0000001a00057305 */ /* 0x000e24000021f000 */
[----:B0-----:R0:W-:Y:S01]  /*6680*/  STG.E desc[UR36][R2.64], R5 ;  /* 0x0000000502007986 */ /* 0x0011e2000c101924 */
[----:B------:R-:W-:Y:S05]  /*6690*/  BRA `(.L_x_2046) ;  /* 0x0000000400407947 */ /* 0x000fea0003800000 */
.L_x_2053:
[----:B------:R-:W-:-:S13]  /*66a0*/  ISETP.GT.AND P0, PT, R0, 0xe, PT ;  /* 0x0000000e0000780c */ /* 0x000fda0003f04270 */
[----:B------:R-:W-:Y:S05]  /*66b0*/  @P0 BRA `(.L_x_2065) ;  /* 0x00000000003c0947 */ /* 0x000fea0003800000 */
[----:B------:R-:W-:-:S13]  /*66c0*/  ISETP.NE.AND P0, PT, R0, 0xa, PT ;  /* 0x0000000a0000780c */ /* 0x000fda0003f05270 */
[----:B------:R-:W-:Y:S05]  /*66d0*/  @!P0 BRA `(.L_x_2066) ;  /* 0x00000000001c8947 */ /* 0x000fea0003800000 */
[----:B------:R-:W-:-:S13]  /*66e0*/  ISETP.NE.AND P0, PT, R0, 0xb, PT ;  /* 0x0000000b0000780c */ /* 0x000fda0003f05270 */
[----:B------:R-:W-:Y:S05]  /*66f0*/  @P0 BRA `(.L_x_2045) ;  /* 0x0000000000440947 */ /* 0x000fea0003800000 */
[----:B------:R-:W-:-:S05]  /*6700*/  HADD2.F32 R26, -RZ, R26.H0_H0 ;  /* 0x2000001aff1a7230 */ /* 0x000fca0000004100 */
[----:B------:R-:W-:-:S04]  /*6710*/  FSETP.NEU.FTZ.AND P0, PT, R26, RZ, PT ;  /* 0x000000ff1a00720b */ /* 0x000fc80003f1d000 */
[----:B------:R-:W-:-:S05]  /*6720*/  SEL R5, RZ, 0x1, !P0 ;  /* 0x00000001ff057807 */ /* 0x000fca0004000000 */
[----:B------:R0:W-:Y:S01]  /*6730*/  STG.E.U8 desc[UR36][R2.64], R5 ;  /* 0x0000000502007986 */ /* 0x0001e2000c101124 */
[----:B------:R-:W-:Y:S05]  /*6740*/  BRA `(.L_x_2046) ;  /* 0x0000000400147947 */ /* 0x000fea0003800000 */
.L_x_2066:
[----:B------:R-:W-:Y:S01]  /*6750*/  HADD2.F32 R26, -RZ, R26.H0_H0 ;  /* 0x2000001aff1a7230 */ /* 0x000fe20000004100 */
[----:B------:R-:W-:-:S04]  /*6760*/  CS2R R6, SRZ ;  /* 0x0000000000067805 */ /* 0x000fc8000001ff00 */
[----:B------:R-:W-:-:S06]  /*6770*/  FMUL.FTZ R4, R26, 1 ;  /* 0x3f8000001a047820 */ /* 0x000fcc0000410000 */
[----:B------:R-:W0:Y:S02]  /*6780*/  F2F.F64.F32 R4, R4 ;  /* 0x0000000400047310 */ /* 0x000e240000201800 */
[----:B0-----:R0:W-:Y:S01]  /*6790*/  STG.E.128 desc[UR36][R2.64], R4 ;  /* 0x0000000402007986 */ /* 0x0011e2000c101d24 */
[----:B------:R-:W-:Y:S05]  /*67a0*/  BRA `(.L_x_2046) ;  /* 0x0000000000fc7947 */ /* 0x000fea0003800000 */
.L_x_2065:
[----:B------:R-:W-:-:S13]  /*67b0*/  ISETP.NE.AND P0, PT, R0, 0xf, PT ;  /* 0x0000000f0000780c */ /* 0x000fda0003f05270 */
[----:B------:R-:W-:Y:S05]  /*67c0*/  @!P0 BRA `(.L_x_2067) ;  /* 0x0000000000e88947 */ /* 0x000fea0003800000 */
[----:B------:R-:W-:-:S13]  /*67d0*/  ISETP.NE.AND P0, PT, R0, 0x17, PT ;  /* 0x000000170000780c */ /* 0x000fda0003f05270 */
[----:B------:R-:W-:Y:S05]  /*67e0*/  @!P0 BRA `(.L_x_2068) ;  /* 0x0000000000908947 */ /* 0x000fea0003800000 */
[----:B------:R-:W-:-:S13]  /*67f0*/  ISETP.NE.AND P0, PT, R0, 0x18, PT ;  /* 0x000000180000780c */ /* 0x000fda0003f05270 */
[----:B------:R-:W-:Y:S05]  /*6800*/  @!P0 BRA `(.L_x_2069) ;  /* 0x0000000000448947 */ /* 0x000fea0003800000 */
.L_x_2045:
        /* <DEDUP_REMOVED lines=16> */
.L_x_2070:
[----:B------:R-:W-:Y:S05]  /*6910*/  BRA `(.L_x_2046) ;  /* 0x0000000000a07947 */ /* 0x000fea0003800000 */
.L_x_2069:
        /* <DEDUP_REMOVED lines=13> */
.L_x_2072:
[----:B------:R-:W-:Y:S05]  /*69f0*/  BSYNC.RECONVERGENT B0 ;  /* 0x0000000000007941 */ /* 0x000fea0003800200 */
.L_x_2071:
[----:B------:R-:W-:-:S05]  /*6a00*/  LOP3.LUT R5, R0, 0x80, R5, 0xf8, !PT ;  /* 0x0000008000057812 */ /* 0x000fca00078ef805 */
[----:B------:R0:W-:Y:S01]  /*6a10*/  STG.E.U8 desc[UR36][R2.64], R5 ;  /* 0x0000000502007986 */ /* 0x0001e2000c101124 */
[----:B------:R-:W-:Y:S05]  /*6a20*/  BRA `(.L_x_2046) ;  /* 0x00000000005c7947 */ /* 0x000fea0003800000 */
.L_x_2068:
        /* <DEDUP_REMOVED lines=12> */
.L_x_2074:
[----:B------:R-:W-:Y:S01]  /*6af0*/  IMAD.MOV.U32 R0, RZ, RZ, 0x7f ;  /* 0x0000007fff007424 */ /* 0x000fe200078e00ff */
[----:B------:R-:W-:-:S04]  /*6b00*/  ISETP.GT.U32.AND P0, PT, R4, 0x7f800000, PT ;  /* 0x7f8000000400780c */ /* 0x000fc80003f04070 */
[----:B------:R-:W-:-:S09]  /*6b10*/  SEL R0, R0, 0x7c, P0 ;  /* 0x0000007c00007807 */ /* 0x000fd20000000000 */
.L_x_2075:
[----:B------:R-:W-:Y:S05]  /*6b20*/  BSYNC.RECONVERGENT B0 ;  /* 0x0000000000007941 */ /* 0x000fea0003800200 */
.L_x_2073:
[----:B------:R-:W-:-:S04]  /*6b30*/  SHF.R.U32.HI R5, RZ, 0x18, R5 ;  /* 0x00000018ff057819 */ /* 0x000fc80000011605 */
[----:B------:R-:W-:-:S05]  /*6b40*/  LOP3.LUT R5, R0, 0x80, R5, 0xf8, !PT ;  /* 0x0000008000057812 */ /* 0x000fca00078ef805 */
[----:B------:R0:W-:Y:S01]  /*6b50*/  STG.E.U8 desc[UR36][R2.64], R5 ;  /* 0x0000000502007986 */ /* 0x0001e2000c101124 */
[----:B------:R-:W-:Y:S05]  /*6b60*/  BRA `(.L_x_2046) ;  /* 0x00000000000c7947 */ /* 0x000fea0003800000 */
.L_x_2067:
[----:B------:R-:W-:-:S05]  /*6b70*/  HADD2.F32 R0, -RZ, R26.H0_H0 ;  /* 0x2000001aff007230 */ /* 0x000fca0000004100 */
[----:B------:R-:W-:-:S05]  /*6b80*/  F2FP.BF16.F32.PACK_AB R0, RZ, R0 ;  /* 0x00000000ff00723e */ /* 0x000fca00000010ff */
[----:B------:R0:W-:Y:S02]  /*6b90*/  STG.E.U16 desc[UR36][R2.64], R0 ;  /* 0x0000000002007986 */ /* 0x0001e4000c101524 */
.L_x_2046:
[----:B------:R-:W-:-:S05]  /*6ba0*/  VIADD R19, R19, 0x80 ;  /* 0x0000008013137836 */ /* 0x000fca0000000000 */
[----:B------:R-:W-:-:S13]  /*6bb0*/  ISETP.GE.AND P0, PT, R19, R17, PT ;  /* 0x000000111300720c */ /* 0x000fda0003f06270 */
[----:B------:R-:W-:Y:S05]  /*6bc0*/  @P0 BRA `(.L_x_2040) ;  /* 0x0000000c00d80947 */ /* 0x000fea0003800000 */
[----:B------:R-:W5:Y:S01]  /*6bd0*/  LDCU UR4, c[0x0][0x3a8] ;  /* 0x00007500ff0477ac */ /* 0x000f620008000800 */
[----:B01234-:R-:W0:Y:S01]  /*6be0*/  LDC.64 R2, c[0x0][0x388] ;  /* 0x0000e200ff027b82 */ /* 0x01fe220000000a00 */
        /* <DEDUP_REMOVED lines=20> */
.L_x_2079:
[----:B------:R-:W-:-:S06]  /*6d30*/  HADD2.F32 R5, -RZ, R24.H0_H0 ;  /* 0x20000018ff057230 */ /* 0x000fcc0000004100 */
[----:B------:R-:W0:Y:S02]  /*6d40*/  F2I.S64.TRUNC R4, R5 ;  /* 0x0000000500047311 */ /* 0x000e24000020d900 */
[----:B0-----:R0:W-:Y:S01]  /*6d50*/  STG.E.U8 desc[UR36][R2.64], R4 ;  /* 0x0000000402007986 */ /* 0x0011e2000c101124 */
[----:B------:R-:W-:Y:S05]  /*6d60*/  BRA `(.L_x_2081) ;  /* 0x0000000c006c7947 */ /* 0x000fea0003800000 */
.L_x_2078:
        /* <DEDUP_REMOVED lines=10> */
.L_x_2083:
[----:B------:R-:W-:-:S04]  /*6e10*/  HADD2.F32 R24, -RZ, R24.H0_H0 ;  /* 0x20000018ff187230 */ /* 0x000fc80000004100 */
[----:B------:R-:W0:Y:S02]  /*6e20*/  F2I.FTZ.TRUNC.NTZ R5, R24 ;  /* 0x0000001800057305 */ /* 0x000e24000021f100 */
[----:B0-----:R0:W-:Y:S01]  /*6e30*/  STG.E desc[UR36][R2.64], R5 ;  /* 0x0000000502007986 */ /* 0x0011e2000c101924 */
[----:B------:R-:W-:Y:S05]  /*6e40*/  BRA `(.L_x_2081) ;  /* 0x0000000c00347947 */ /* 0x000fea0003800000 */
.L_x_2082:
[----:B------:R-:W-:-:S04]  /*6e50*/  HADD2.F32 R24, -RZ, R24.H0_H0 ;  /* 0x20000018ff187230 */ /* 0x000fc80000004100 */
[----:B------:R-:W0:Y:S02]  /*6e60*/  F2I.FTZ.TRUNC.NTZ R5, R24 ;  /* 0x0000001800057305 */ /* 0x000e24000021f100 */
[----:B0-----:R0:W-:Y:S01]  /*6e70*/  STG.E.U16 desc[UR36][R2.64], R5 ;  /* 0x0000000502007986 */ /* 0x0011e2000c101524 */
[----:B------:R-:W-:Y:S05]  /*6e80*/  BRA `(.L_x_2081) ;  /* 0x0000000c00247947 */ /* 0x000fea0003800000 */
.L_x_2077:
        /* <DEDUP_REMOVED lines=9> */
.L_x_2085:
[----:B------:R0:W-:Y:S01]  /*6f20*/  STG.E.U16 desc[UR36][R2.64], R24 ;  /* 0x0000001802007986 */ /* 0x0001e2000c101524 */
[----:B------:R-:W-:Y:S05]  /*6f30*/  BRA `(.L_x_2081) ;  /* 0x0000000800f87947 */ /* 0x000fea0003800000 */
.L_x_2084:
        /* <DEDUP_REMOVED lines=10> */
.L_x_2087:
[----:B------:R-:W-:-:S05]  /*6fe0*/  HADD2.F32 R0, -RZ, R24.H0_H0 ;  /* 0x20000018ff007230 */ /* 0x000fca0000004100 */
[----:B------:R-:W-:-:S04]  /*6ff0*/  F2FP.F16.F32.PACK_AB R0, RZ, R0 ;  /* 0x00000000ff00723e */ /* 0x000fc800000000ff */
[----:B------:R-:W-:-:S05]  /*7000*/  PRMT R0, R0, 0x5410, RZ ;  /* 0x0000541000007816 */ /* 0x000fca00000000ff */
[----:B------:R0:W-:Y:S01]  /*7010*/  STG.E desc[UR36][R2.64], R0 ;  /* 0x0000000002007986 */ /* 0x0001e2000c101924 */
[----:B------:R-:W-:Y:S05]  /*7020*/  BRA `(.L_x_2081) ;  /* 0x0000000800bc7947 */ /* 0x000fea0003800000 */
.L_x_2086:
[----:B------:R-:W-:-:S05]  /*7030*/  HADD2.F32 R4, -RZ, R24.H0_H0 ;  /* 0x20000018ff047230 */ /* 0x000fca0000004100 */
[----:B------:R-:W-:-:S06]  /*7040*/  FMUL.FTZ R4, R4, 1 ;  /* 0x3f80000004047820 */ /* 0x000fcc0000410000 */
[----:B------:R-:W0:Y:S02]  /*7050*/  F2F.F64.F32 R4, R4 ;  /* 0x0000000400047310 */ /* 0x000e240000201800 */
[----:B0-----:R0:W-:Y:S01]  /*7060*/  STG.E.64 desc[UR36][R2.64], R4 ;  /* 0x0000000402007986 */ /* 0x0011e2000c101b24 */
[----:B------:R-:W-:Y:S05]  /*7070*/  BRA `(.L_x_2081) ;  /* 0x0000000800a87947 */ /* 0x000fea0003800000 */
.L_x_2076:
        /* <DEDUP_REMOVED lines=14> */
.L_x_2091:
        /* <DEDUP_REMOVED lines=18> */
.L_x_2094:
[----:B------:R-:W-:-:S04]  /*7280*/  SHF.R.U32.HI R5, RZ, 0x18, R5 ;  /* 0x00000018ff057819 */ /* 0x000fc80000011605 */
[----:B------:R-:W-:-:S07]  /*7290*/  LOP3.LUT R0, R0, 0x80, R5, 0xf8, !PT ;  /* 0x0000008000007812 */ /* 0x000fce00078ef805 */
.L_x_2093:
[----:B------:R-:W-:Y:S05]  /*72a0*/  BSYNC.RECONVERGENT B0 ;  /* 0x0000000000007941 */ /* 0x000fea0003800200 */
.L_x_2092:
[----:B------:R4:W-:Y:S01]  /*72b0*/  STG.E.U8 desc[UR36][R2.64], R0 ;  /* 0x0000000002007986 */ /* 0x0009e2000c101124 */
[----:B------:R-:W-:Y:S05]  /*72c0*/  BRA `(.L_x_2081) ;  /* 0x0000000800147947 */ /* 0x000fea0003800000 */
.L_x_2090:
        /* <DEDUP_REMOVED lines=18> */
.L_x_2097:
[----:B------:R-:W-:-:S04]  /*73f0*/  SHF.R.U32.HI R5, RZ, 0x18, R5 ;  /* 0x00000018ff057819 */ /* 0x000fc80000011605 */
[----:B------:R-:W-:-:S07]  /*7400*/  LOP3.LUT R0, R0, 0x80, R5, 0xf8, !PT ;  /* 0x0000008000007812 */ /* 0x000fce00078ef805 */
.L_x_2096:
[----:B------:R-:W-:Y:S05]  /*7410*/  BSYNC.RECONVERGENT B0 ;  /* 0x0000000000007941 */ /* 0x000fea0003800200 */
.L_x_2095:
[----:B------:R3:W-:Y:S01]  /*7420*/  STG.E.U8 desc[UR36][R2.64], R0 ;  /* 0x0000000002007986 */ /* 0x0007e2000c101124 */
[----:B------:R-:W-:Y:S05]  /*7430*/  BRA `(.L_x_2081) ;  /* 0x0000000400b87947 */ /* 0x000fea0003800000 */
.L_x_2089:
        /* <DEDUP_REMOVED lines=22> */
.L_x_2099:
[----:B------:R-:W-:-:S06]  /*75a0*/  HADD2.F32 R4, -RZ, R24.H0_H0 ;  /* 0x20000018ff047230 */ /* 0x000fcc0000004100 */
[----:B------:R-:W0:Y:S02]  /*75b0*/  F2I.U64.TRUNC R4, R4 ;  /* 0x0000000400047311 */ /* 0x000e24000020d800 */
[----:B0-----:R0:W-:Y:S01]  /*75c0*/  STG.E.64 desc[UR36][R2.64], R4 ;  /* 0x0000000402007986 */ /* 0x0011e2000c101b24 */
[----:B------:R-:W-:Y:S05]  /*75d0*/  BRA `(.L_x_2081) ;  /* 0x0000000400507947 */ /* 0x000fea0003800000 */
.L_x_2098:
[----:B------:R-:W-:-:S04]  /*75e0*/  HADD2.F32 R24, -RZ, R24.H0_H0 ;  /* 0x20000018ff187230 */ /* 0x000fc80000004100 */
[----:B------:R-:W0:Y:S02]  /*75f0*/  F2I.FTZ.U32.TRUNC.NTZ R5, R24 ;  /* 0x0000001800057305 */ /* 0x000e24000021f000 */
[----:B0-----:R2:W-:Y:S01]  /*7600*/  STG.E desc[UR36][R2.64], R5 ;  /* 0x0000000502007986 */ /* 0x0015e2000c101924 */
[----:B------:R-:W-:Y:S05]  /*7610*/  BRA `(.L_x_2081) ;  /* 0x0000000400407947 */ /* 0x000fea0003800000 */
.L_x_2088:
        /* <DEDUP_REMOVED lines=11> */
.L_x_2101:
[----:B------:R-:W-:Y:S01]  /*76d0*/  HADD2.F32 R24, -RZ, R24.H0_H0 ;  /* 0x20000018ff187230 */ /* 0x000fe20000004100 */
[----:B------:R-:W-:-:S04]  /*76e0*/  CS2R R6, SRZ ;  /* 0x0000000000067805 */ /* 0x000fc8000001ff00 */
[----:B------:R-:W-:-:S06]  /*76f0*/  FMUL.FTZ R4, R24, 1 ;  /* 0x3f80000018047820 */ /* 0x000fcc0000410000 */
[----:B------:R-:W0:Y:S02]  /*7700*/  F2F.F64.F32 R4, R4 ;  /* 0x0000000400047310 */ /* 0x000e240000201800 */
[----:B0-----:R0:W-:Y:S01]  /*7710*/  STG.E.128 desc[UR36][R2.64], R4 ;  /* 0x0000000402007986 */ /* 0x0011e2000c101d24 */
[----:B------:R-:W-:Y:S05]  /*7720*/  BRA `(.L_x_2081) ;  /* 0x0000000000fc7947 */ /* 0x000fea0003800000 */
.L_x_2100:
[----:B------:R-:W-:-:S13]  /*7730*/  ISETP.NE.AND P0, PT, R0, 0xf, PT ;  /* 0x0000000f0000780c */ /* 0x000fda0003f05270 */
[----:B------:R-:W-:Y:S05]  /*7740*/  @!P0 BRA `(.L_x_2102) ;  /* 0x0000000000e88947 */ /* 0x000fea0003800000 */
[----:B------:R-:W-:-:S13]  /*7750*/  ISETP.NE.AND P0, PT, R0, 0x17, PT ;  /* 0x000000170000780c */ /* 0x000fda0003f05270 */
[----:B------:R-:W-:Y:S05]  /*7760*/  @!P0 BRA `(.L_x_2103) ;  /* 0x0000000000908947 */ /* 0x000fea0003800000 */
[----:B------:R-:W-:-:S13]  /*7770*/  ISETP.NE.AND P0, PT, R0, 0x18, PT ;  /* 0x000000180000780c */ /* 0x000fda0003f05270 */
[----:B------:R-:W-:Y:S05]  /*7780*/  @!P0 BRA `(.L_x_2104) ;  /* 0x0000000000448947 */ /* 0x000fea0003800000 */
.L_x_2080:
        /* <DEDUP_REMOVED lines=16> */
.L_x_2105:
[----:B------:R-:W-:Y:S05]  /*7890*/  BRA `(.L_x_2081) ;  /* 0x0000000000a07947 */ /* 0x000fea0003800000 */
.L_x_2104:
        /* <DEDUP_REMOVED lines=13> */
.L_x_2107:
[----:B------:R-:W-:Y:S05]  /*7970*/  BSYNC.RECONVERGENT B0 ;  /* 0x0000000000007941 */ /* 0x000fea0003800200 */
.L_x_2106:
[----:B------:R-:W-:-:S05]  /*7980*/  LOP3.LUT R5, R0, 0x80, R5, 0xf8, !PT ;  /* 0x0000008000057812 */ /* 0x000fca00078ef805 */
[----:B------:R0:W-:Y:S01]  /*7990*/  STG.E.U8 desc[UR36][R2.64], R5 ;  /* 0x0000000502007986 */ /* 0x0001e2000c101124 */
[----:B------:R-:W-:Y:S05]  /*79a0*/  BRA `(.L_x_2081) ;  /* 0x00000000005c7947 */ /* 0x000fea0003800000 */
.L_x_2103:
        /* <DEDUP_REMOVED lines=12> */
.L_x_2109:
[----:B------:R-:W-:Y:S01]  /*7a70*/  IMAD.MOV.U32 R0, RZ, RZ, 0x7f ;  /* 0x0000007fff007424 */ /* 0x000fe200078e00ff */
[----:B------:R-:W-:-:S04]  /*7a80*/  ISETP.GT.U32.AND P0, PT, R4, 0x7f800000, PT ;  /* 0x7f8000000400780c */ /* 0x000fc80003f04070 */
[----:B------:R-:W-:-:S09]  /*7a90*/  SEL R0, R0, 0x7c, P0 ;  /* 0x0000007c00007807 */ /* 0x000fd20000000000 */
.L_x_2110:
[----:B------:R-:W-:Y:S05]  /*7aa0*/  BSYNC.RECONVERGENT B0 ;  /* 0x0000000000007941 */ /* 0x000fea0003800200 */
.L_x_2108:
[----:B------:R-:W-:-:S04]  /*7ab0*/  SHF.R.U32.HI R5, RZ, 0x18, R5 ;  /* 0x00000018ff057819 */ /* 0x000fc80000011605 */
[----:B------:R-:W-:-:S05]  /*7ac0*/  LOP3.LUT R5, R0, 0x80, R5, 0xf8, !PT ;  /* 0x0000008000057812 */ /* 0x000fca00078ef805 */
[----:B------:R0:W-:Y:S01]  /*7ad0*/  STG.E.U8 desc[UR36][R2.64], R5 ;  /* 0x0000000502007986 */ /* 0x0001e2000c101124 */
[----:B------:R-:W-:Y:S05]  /*7ae0*/  BRA `(.L_x_2081) ;  /* 0x00000000000c7947 */ /* 0x000fea0003800000 */
.L_x_2102:
[----:B------:R-:W-:-:S05]  /*7af0*/  HADD2.F32 R0, -RZ, R24.H0_H0 ;  /* 0x20000018ff007230 */ /* 0x000fca0000004100 */
[----:B------:R-:W-:-:S05]  /*7b00*/  F2FP.BF16.F32.PACK_AB R0, RZ, R0 ;  /* 0x00000000ff00723e */ /* 0x000fca00000010ff */
[----:B------:R0:W-:Y:S02]  /*7b10*/  STG.E.U16 desc[UR36][R2.64], R0 ;  /* 0x0000000002007986 */ /* 0x0001e4000c101524 */
.L_x_2081:
[----:B------:R-:W-:-:S07]  /*7b20*/  VIADD R19, R19, 0x80 ;  /* 0x0000008013137836 */ /* 0x000fce0000000000 */
.L_x_2040:
[----:B------:R-:W-:Y:S05]  /*7b30*/  BSYNC.RECONVERGENT B6 ;  /* 0x0000000000067941 */ /* 0x000fea0003800200 */
.L_x_2039:
[----:B------:R-:W-:-:S13]  /*7b40*/  ISETP.GE.AND P0, PT, R19, R17, PT ;  /* 0x000000111300720c */ /* 0x000fda0003f06270 */
[----:B------:R-:W-:Y:S05]  /*7b50*/  @P0 EXIT ;  /* 0x000000000000094d */ /* 0x000fea0003800000 */
[----:B01234-:R-:W0:Y:S01]  /*7b60*/  LDC.64 R2, c[0x0][0x388] ;  /* 0x0000e200ff027b82 */ /* 0x01fe220000000a00 */
[----:B------:R-:W1:Y:S01]  /*7b70*/  LDCU UR4, c[0x0][0x3a8] ;  /* 0x00007500ff0477ac */ /* 0x000e620008000800 */
[----:B-----5:R-:W-:Y:S01]  /*7b80*/  PRMT R0, R16, 0x9910, RZ ;  /* 0x0000991010007816 */ /* 0x020fe200000000ff */
        /* <DEDUP_REMOVED lines=14> */
[----:B------:R-:W-:-:S06]  /*7c70*/  HADD2.F32 R23, -RZ, R23.H0_H0 ;  /* 0x20000017ff177230 */ /* 0x000fcc0000004100 */
[----:B------:R-:W0:Y:S02]  /*7c80*/  F2I.FTZ.TRUNC.NTZ R23, R23 ;  /* 0x0000001700177305 */ /* 0x000e24000021f100 */
[----:B0-----:R-:W-:Y:S01]  /*7c90*/  STG.E.U8 desc[UR36][R2.64], R23 ;  /* 0x0000001702007986 */ /* 0x001fe2000c101124 */
[----:B------:R-:W-:Y:S05]  /*7ca0*/  EXIT ;  /* 0x000000000000794d */ /* 0x000fea0003800000 */
.L_x_2114:
[----:B------:R-:W-:-:S06]  /*7cb0*/  HADD2.F32 R5, -RZ, R23.H0_H0 ;  /* 0x20000017ff057230 */ /* 0x000fcc0000004100 */
[----:B------:R-:W0:Y:S02]  /*7cc0*/  F2I.S64.TRUNC R4, R5 ;  /* 0x0000000500047311 */ /* 0x000e24000020d900 */
[----:B0-----:R-:W-:Y:S01]  /*7cd0*/  STG.E.U8 desc[UR36][R2.64], R4 ;  /* 0x0000000402007986 */ /* 0x001fe2000c101124 */
[----:B------:R-:W-:Y:S05]  /*7ce0*/  EXIT ;  /* 0x000000000000794d */ /* 0x000fea0003800000 */
.L_x_2113:
        /* <DEDUP_REMOVED lines=8> */
[----:B0-----:R-:W-:Y:S01]  /*7d70*/  STG.E.64 desc[UR36][R2.64], R4 ;  /* 0x0000000402007986 */ /* 0x001fe2000c101b24 */
[----:B------:R-:W-:Y:S05]  /*7d80*/  EXIT ;  /* 0x000000000000794d */ /* 0x000fea0003800000 */
.L_x_2117:
[----:B------:R-:W-:-:S06]  /*7d90*/  HADD2.F32 R23, -RZ, R23.H0_H0 ;  /* 0x20000017ff177230 */ /* 0x000fcc0000004100 */
[----:B------:R-:W0:Y:S02]  /*7da0*/  F2I.FTZ.TRUNC.NTZ R23, R23 ;  /* 0x0000001700177305 */ /* 0x000e24000021f100 */
[----:B0-----:R-:W-:Y:S01]  /*7db0*/  STG.E desc[UR36][R2.64], R23 ;  /* 0x0000001702007986 */ /* 0x001fe2000c101924 */
[----:B------:R-:W-:Y:S05]  /*7dc0*/  EXIT ;  /* 0x000000000000794d */ /* 0x000fea0003800000 */
.L_x_2116:
[----:B------:R-:W-:-:S06]  /*7dd0*/  HADD2.F32 R23, -RZ, R23.H0_H0 ;  /* 0x20000017ff177230 */ /* 0x000fcc0000004100 */
[----:B------:R-:W0:Y:S02]  /*7de0*/  F2I.FTZ.TRUNC.NTZ R23, R23 ;  /* 0x0000001700177305 */ /* 0x000e24000021f100 */
[----:B0-----:R-:W-:Y:S01]  /*7df0*/  STG.E.U16 desc[UR36][R2.64], R23 ;  /* 0x0000001702007986 */ /* 0x001fe2000c101524 */
[----:B------:R-:W-:Y:S05]  /*7e00*/  EXIT ;  /* 0x000000000000794d */ /* 0x000fea0003800000 */
.L_x_2112:
[----:B------:R-:W-:-:S13]  /*7e10*/  ISETP.GT.AND P0, PT, R0, 0x6, PT ;  /* 0x000000060000780c */ /* 0x000fda0003f04270 */
[----:B------:R-:W-:Y:S05]  /*7e20*/  @P0 BRA `(.L_x_2118) ;  /* 0x0000000000240947 */ /* 0x000fea0003800000 */
[----:B------:R-:W-:-:S13]  /*7e30*/  ISETP.NE.AND P0, PT, R0, 0x5, PT ;  /* 0x000000050000780c */ /* 0x000fda0003f05270 */
[----:B------:R-:W-:Y:S05]  /*7e40*/  @!P0 BRA `(.L_x_2119) ;  /* 0x0000000000148947 */ /* 0x000fea0003800000 */
[----:B------:R-:W-:-:S13]  /*7e50*/  ISETP.NE.AND P0, PT, R0, 0x6, PT ;  /* 0x000000060000780c */ /* 0x000fda0003f05270 */
[----:B------:R-:W-:Y:S05]  /*7e60*/  @P0 BRA `(.L_x_2115) ;  /* 0x0000000800280947 */ /* 0x000fea0003800000 */
[----:B------:R-:W-:-:S05]  /*7e70*/  HADD2.F32 R23, -RZ, R23.H0_H0 ;  /* 0x20000017ff177230 */ /* 0x000fca0000004100 */
[----:B------:R-:W-:Y:S01]  /*7e80*/  STG.E desc[UR36][R2.64], R23 ;  /* 0x0000001702007986 */ /* 0x000fe2000c101924 */
[----:B------:R-:W-:Y:S05]  /*7e90*/  EXIT ;  /* 0x000000000000794d */ /* 0x000fea0003800000 */
.L_x_2119:
[----:B------:R-:W-:Y:S01]  /*7ea0*/  STG.E.U16 desc[UR36][R2.64], R23 ;  /* 0x0000001702007986 */ /* 0x000fe2000c101524 */
[----:B------:R-:W-:Y:S05]  /*7eb0*/  EXIT ;  /* 0x000000000000794d */ /* 0x000fea0003800000 */
.L_x_2118:
        /* <DEDUP_REMOVED lines=8> */
[----:B------:R-:W-:Y:S01]  /*7f40*/  STG.E.64 desc[UR36][R2.64], R4 ;  /* 0x0000000402007986 */ /* 0x000fe2000c101b24 */
[----:B------:R-:W-:Y:S05]  /*7f50*/  EXIT ;  /* 0x000000000000794d */ /* 0x000fea0003800000 */
.L_x_2121:
[----:B------:R-:W-:-:S05]  /*7f60*/  HADD2.F32 R0, -RZ, R23.H0_H0 ;  /* 0x20000017ff007230 */ /* 0x000fca0000004100 */
[----:B------:R-:W-:-:S04]  /*7f70*/  F2FP.F16.F32.PACK_AB R0, RZ, R0 ;  /* 0x00000000ff00723e */ /* 0x000fc800000000ff */
[----:B------:R-:W-:-:S05]  /*7f80*/  PRMT R0, R0, 0x5410, RZ ;  /* 0x0000541000007816 */ /* 0x000fca00000000ff */
[----:B------:R-:W-:Y:S01]  /*7f90*/  STG.E desc[UR36][R2.64], R0 ;  /* 0x0000000002007986 */ /* 0x000fe2000c101924 */
[----:B------:R-:W-:Y:S05]  /*7fa0*/  EXIT ;  /* 0x000000000000794d */ /* 0x000fea0003800000 */
.L_x_2120:
[----:B------:R-:W-:-:S05]  /*7fb0*/  HADD2.F32 R4, -RZ, R23.H0_H0 ;  /* 0x20000017ff047230 */ /* 0x000fca0000004100 */
[----:B------:R-:W-:-:S06]  /*7fc0*/  FMUL.FTZ R4, R4, 1 ;  /* 0x3f80000004047820 */ /* 0x000fcc0000410000 */
[----:B------:R-:W0:Y:S02]  /*7fd0*/  F2F.F64.F32 R4, R4 ;  /* 0x0000000400047310 */ /* 0x000e240000201800 */
[----:B0-----:R-:W-:Y:S01]  /*7fe0*/  STG.E.64 desc[UR36][R2.64], R4 ;  /* 0x0000000402007986 */ /* 0x001fe2000c101b24 */
[----:B------:R-:W-:Y:S05]  /*7ff0*/  EXIT ;  /* 0x000000000000794d */ /* 0x000fea0003800000 */
.L_x_2111:
        /* <DEDUP_REMOVED lines=12> */
[----:B0-----:R-:W-:Y:S01]  /*80c0*/  STG.E.U16 desc[UR36][R2.64], R5 ;  /* 0x0000000502007986 */ /* 0x001fe2000c101524 */
[----:B------:R-:W-:Y:S05]  /*80d0*/  EXIT ;  /* 0x000000000000794d */ /* 0x000fea0003800000 */
.L_x_2125:
        /* <DEDUP_REMOVED lines=18> */
.L_x_2128:
[----:B------:R-:W-:-:S04]  /*8200*/  SHF.R.U32.HI R5, RZ, 0x18, R5 ;  /* 0x00000018ff057819 */ /* 0x000fc80000011605 */
[----:B------:R-:W-:-:S07]  /*8210*/  LOP3.LUT R0, R0, 0x80, R5, 0xf8, !PT ;  /* 0x0000008000007812 */ /* 0x000fce00078ef805 */
.L_x_2127:
[----:B------:R-:W-:Y:S05]  /*8220*/  BSYNC.RECONVERGENT B0 ;  /* 0x0000000000007941 */ /* 0x000fea0003800200 */
.L_x_2126:
[----:B------:R-:W-:Y:S01]  /*8230*/  STG.E.U8 desc[UR36][R2.64], R0 ;  /* 0x0000000002007986 */ /* 0x000fe2000c101124 */
[----:B------:R-:W-:Y:S05]  /*8240*/  EXIT ;  /* 0x000000000000794d */ /* 0x000fea0003800000 */
.L_x_2124:
        /* <DEDUP_REMOVED lines=18> */
.L_x_2131:
[----:B------:R-:W-:-:S04]  /*8370*/  SHF.R.U32.HI R5, RZ, 0x18, R5 ;  /* 0x00000018ff057819 */ /* 0x000fc80000011605 */
[----:B------:R-:W-:-:S07]  /*8380*/  LOP3.LUT R0, R0, 0x80, R5, 0xf8, !PT ;  /* 0x0000008000007812 */ /* 0x000fce00078ef805 */
.L_x_2130:
[----:B------:R-:W-:Y:S05]  /*8390*/  BSYNC.RECONVERGENT B0 ;  /* 0x0000000000007941 */ /* 0x000fea0003800200 */
.L_x_2129:
[----:B------:R-:W-:Y:S01]  /*83a0*/  STG.E.U8 desc[UR36][R2.64], R0 ;  /* 0x0000000002007986 */ /* 0x000fe2000c101124 */
[----:B------:R-:W-:Y:S05]  /*83b0*/  EXIT ;  /* 0x000000000000794d */ /* 0x000fea0003800000 */
.L_x_2123:
[----:B------:R-:W-:-:S13]  /*83c0*/  ISETP.NE.AND P0, PT, R0, 0x1c, PT ;  /* 0x0000001c0000780c */ /* 0x000fda0003f05270 */
[----:B------:R-:W-:Y:S05]  /*83d0*/  @!P0 BRA `(.L_x_2132) ;  /* 0x0000000000608947 */ /* 0x000fea0003800000 */
[----:B------:R-:W-:-:S13]  /*83e0*/  ISETP.NE.AND P0, PT, R0, 0x1d, PT ;  /* 0x0000001d0000780c */ /* 0x000fda0003f05270 */
[----:B------:R-:W-:Y:S05]  /*83f0*/  @!P0 BRA `(.L_x_2133) ;  /* 0x0000000000488947 */ /* 0x000fea0003800000 */
[----:B------:R-:W-:-:S13]  /*8400*/  ISETP.NE.AND P0, PT, R0, 0x2c, PT ;  /* 0x0000002c0000780c */ /* 0x000fda0003f05270 */
[----:B------:R-:W-:Y:S05]  /*8410*/  @P0 BRA `(.L_x_2115) ;  /* 0x0000000000bc0947 */ /* 0x000fea0003800000 */
[----:B------:R-:W-:Y:S02]  /*8420*/  HADD2.F32 R23, -RZ, R23.H0_H0 ;  /* 0x20000017ff177230 */ /* 0x000fe40000004100 */
        /* <DEDUP_REMOVED lines=15> */
.L_x_2133:
[----:B------:R-:W-:-:S06]  /*8520*/  HADD2.F32 R4, -RZ, R23.H0_H0 ;  /* 0x20000017ff047230 */ /* 0x000fcc0000004100 */
[----:B------:R-:W0:Y:S02]  /*8530*/  F2I.U64.TRUNC R4, R4 ;  /* 0x0000000400047311 */ /* 0x000e24000020d800 */
[----:B0-----:R-:W-:Y:S01]  /*8540*/  STG.E.64 desc[UR36][R2.64], R4 ;  /* 0x0000000402007986 */ /* 0x001fe2000c101b24 */
[----:B------:R-:W-:Y:S05]  /*8550*/  EXIT ;  /* 0x000000000000794d */ /* 0x000fea0003800000 */
.L_x_2132:
[----:B------:R-:W-:-:S06]  /*8560*/  HADD2.F32 R23, -RZ, R23.H0_H0 ;  /* 0x20000017ff177230 */ /* 0x000fcc0000004100 */
[----:B------:R-:W0:Y:S02]  /*8570*/  F2I.FTZ.U32.TRUNC.NTZ R23, R23 ;  /* 0x0000001700177305 */ /* 0x000e24000021f000 */
[----:B0-----:R-:W-:Y:S01]  /*8580*/  STG.E desc[UR36][R2.64], R23 ;  /* 0x0000001702007986 */ /* 0x001fe2000c101924 */
[----:B------:R-:W-:Y:S05]  /*8590*/  EXIT ;  /* 0x000000000000794d */ /* 0x000fea0003800000 */
.L_x_2122:
        /* <DEDUP_REMOVED lines=9> */
[----:B------:R-:W-:Y:S01]  /*8630*/  STG.E.U8 desc[UR36][R2.64], R5 ;  /* 0x0000000502007986 */ /* 0x000fe2000c101124 */
[----:B------:R-:W-:Y:S05]  /*8640*/  EXIT ;  /* 0x000000000000794d */ /* 0x000fea0003800000 */
.L_x_2135:
[----:B------:R-:W-:Y:S01]  /*8650*/  HADD2.F32 R23, -RZ, R23.H0_H0 ;  /* 0x20000017ff177230 */ /* 0x000fe20000004100 */
[----:B------:R-:W-:-:S04]  /*8660*/  CS2R R6, SRZ ;  /* 0x0000000000067805 */ /* 0x000fc8000001ff00 */
[----:B------:R-:W-:-:S06]  /*8670*/  FMUL.FTZ R4, R23, 1 ;  /* 0x3f80000017047820 */ /* 0x000fcc0000410000 */
[----:B------:R-:W0:Y:S02]  /*8680*/  F2F.F64.F32 R4, R4 ;  /* 0x0000000400047310 */ /* 0x000e240000201800 */
[----:B0-----:R-:W-:Y:S01]  /*8690*/  STG.E.128 desc[UR36][R2.64], R4 ;  /* 0x0000000402007986 */ /* 0x001fe2000c101d24 */
[----:B------:R-:W-:Y:S05]  /*86a0*/  EXIT ;  /* 0x000000000000794d */ /* 0x000fea0003800000 */
.L_x_2134:
[----:B------:R-:W-:-:S13]  /*86b0*/  ISETP.NE.AND P0, PT, R0, 0xf, PT ;  /* 0x0000000f0000780c */ /* 0x000fda0003f05270 */
[----:B------:R-:W-:Y:S05]  /*86c0*/  @!P0 BRA `(.L_x_2136) ;  /* 0x0000000000e88947 */ /* 0x000fea0003800000 */
[----:B------:R-:W-:-:S13]  /*86d0*/  ISETP.NE.AND P0, PT, R0, 0x17, PT ;  /* 0x000000170000780c */ /* 0x000fda0003f05270 */
[----:B------:R-:W-:Y:S05]  /*86e0*/  @!P0 BRA `(.L_x_2137) ;  /* 0x0000000000908947 */ /* 0x000fea0003800000 */
[----:B------:R-:W-:-:S13]  /*86f0*/  ISETP.NE.AND P0, PT, R0, 0x18, PT ;  /* 0x000000180000780c */ /* 0x000fda0003f05270 */
[----:B------:R-:W-:Y:S05]  /*8700*/  @!P0 BRA `(.L_x_2138) ;  /* 0x0000000000448947 */ /* 0x000fea0003800000 */
.L_x_2115:
        /* <DEDUP_REMOVED lines=16> */
.L_x_2139:
[----:B------:R-:W-:Y:S05]  /*8810*/  EXIT ;  /* 0x000000000000794d */ /* 0x000fea0003800000 */
.L_x_2138:
        /* <DEDUP_REMOVED lines=13> */
.L_x_2141:
[----:B------:R-:W-:Y:S05]  /*88f0*/  BSYNC.RECONVERGENT B0 ;  /* 0x0000000000007941 */ /* 0x000fea0003800200 */
.L_x_2140:
[----:B------:R-:W-:-:S05]  /*8900*/  LOP3.LUT R5, R0, 0x80, R5, 0xf8, !PT ;  /* 0x0000008000057812 */ /* 0x000fca00078ef805 */
[----:B------:R-:W-:Y:S01]  /*8910*/  STG.E.U8 desc[UR36][R2.64], R5 ;  /* 0x0000000502007986 */ /* 0x000fe2000c101124 */
[----:B------:R-:W-:Y:S05]  /*8920*/  EXIT ;  /* 0x000000000000794d */ /* 0x000fea0003800000 */
.L_x_2137:
        /* <DEDUP_REMOVED lines=12> */
.L_x_2143:
[----:B------:R-:W-:Y:S01]  /*89f0*/  IMAD.MOV.U32 R0, RZ, RZ, 0x7f ;  /* 0x0000007fff007424 */ /* 0x000fe200078e00ff */
[----:B------:R-:W-:-:S04]  /*8a00*/  ISETP.GT.U32.AND P0, PT, R4, 0x7f800000, PT ;  /* 0x7f8000000400780c */ /* 0x000fc80003f04070 */
[----:B------:R-:W-:-:S09]  /*8a10*/  SEL R0, R0, 0x7c, P0 ;  /* 0x0000007c00007807 */ /* 0x000fd20000000000 */
.L_x_2144:
[----:B------:R-:W-:Y:S05]  /*8a20*/  BSYNC.RECONVERGENT B0 ;  /* 0x0000000000007941 */ /* 0x000fea0003800200 */
.L_x_2142:
[----:B------:R-:W-:-:S04]  /*8a30*/  SHF.R.U32.HI R5, RZ, 0x18, R5 ;  /* 0x00000018ff057819 */ /* 0x000fc80000011605 */
[----:B------:R-:W-:-:S05]  /*8a40*/  LOP3.LUT R5, R0, 0x80, R5, 0xf8, !PT ;  /* 0x0000008000057812 */ /* 0x000fca00078ef805 */
[----:B------:R-:W-:Y:S01]  /*8a50*/  STG.E.U8 desc[UR36][R2.64], R5 ;  /* 0x0000000502007986 */ /* 0x000fe2000c101124 */
[----:B------:R-:W-:Y:S05]  /*8a60*/  EXIT ;  /* 0x000000000000794d */ /* 0x000fea0003800000 */
.L_x_2136:
[----:B------:R-:W-:-:S05]  /*8a70*/  HADD2.F32 R0, -RZ, R23.H0_H0 ;  /* 0x20000017ff007230 */ /* 0x000fca0000004100 */
[----:B------:R-:W-:-:S05]  /*8a80*/  F2FP.BF16.F32.PACK_AB R0, RZ, R0 ;  /* 0x00000000ff00723e */ /* 0x000fca00000010ff */
[----:B------:R-:W-:Y:S01]  /*8a90*/  STG.E.U16 desc[UR36][R2.64], R0 ;  /* 0x0000000002007986 */ /* 0x000fe2000c101524 */
[----:B------:R-:W-:Y:S05]  /*8aa0*/  EXIT ;  /* 0x000000000000794d */ /* 0x000fea0003800000 */
.L_x_2145:
        /* <DEDUP_REMOVED lines=13> */
.L_x_16834:


//--------------------- .text._ZN2at6native18elementwise_kernelILi128ELi4EZNS0_22gpu_kernel_impl_nocastINS0_13AUnaryFunctorIN3c104HalfES5_S5_ZZZNS0_17hypot_kernel_cudaERNS_18TensorIteratorBaseEENKUlvE_clEvENKUlvE1_clEvEUlS5_S5_E_EEEEvS7_RKT_EUliE_EEviT1_ --------------------------
	.section	.text._ZN2at6native18elementwise_kernelILi128ELi4EZNS0_22gpu_kernel_impl_nocastINS0_13AUnaryFunctorIN3c104HalfES5_S5_ZZZNS0_17hypot_kernel_cudaERNS_18TensorIteratorBaseEENKUlvE_clEvENKUlvE1_clEvEUlS5_S5_E_EEEEvS7_RKT_EUliE_EEviT1_,"ax",@progbits
	.align	128
        .global         _ZN2at6native18elementwise_kernelILi128ELi4EZNS0_22gpu_kernel_impl_nocastINS0_13AUnaryFunctorIN3c104HalfES5_S5_ZZZNS0_17hypot_kernel_cudaERNS_18TensorIteratorBaseEENKUlvE_clEvENKUlvE1_clEvEUlS5_S5_E_EEEEvS7_RKT_EUliE_EEviT1_
        .type           _ZN2at6native18elementwise_kernelILi128ELi4EZNS0_22gpu_kernel_impl_nocastINS0_13AUnaryFunctorIN3c104HalfES5_S5_ZZZNS0_17hypot_kernel_cudaERNS_18TensorIteratorBaseEENKUlvE_clEvENKUlvE1_clEvEUlS5_S5_E_EEEEvS7_RKT_EUliE_EEviT1_,@function
        .size           _ZN2at6native18elementwise_kernelILi128ELi4EZNS0_22gpu_kernel_impl_nocastINS0_13AUnaryFunctorIN3c104HalfES5_S5_ZZZNS0_17hypot_kernel_cudaERNS_18TensorIteratorBaseEENKUlvE_clEvENKUlvE1_clEvEUlS5_S5_E_EEEEvS7_RKT_EUliE_EEviT1_,(.L_x_16835 - _ZN2at6native18elementwise_kernelILi128ELi4EZNS0_22gpu_kernel_impl_nocastINS0_13AUnaryFunctorIN3c104HalfES5_S5_ZZZNS0_17hypot_kernel_cudaERNS_18TensorIteratorBaseEENKUlvE_clEvENKUlvE1_clEvEUlS5_S5_E_EEEEvS7_RKT_EUliE_EEviT1_)
        .other          _ZN2at6native18elementwise_kernelILi128ELi4EZNS0_22gpu_kernel_impl_nocastINS0_13AUnaryFunctorIN3c104HalfES5_S5_ZZZNS0_17hypot_kernel_cudaERNS_18TensorIteratorBaseEENKUlvE_clEvENKUlvE1_clEvEUlS5_S5_E_EEEEvS7_RKT_EUliE_EEviT1_,@"STO_CUDA_ENTRY STV_DEFAULT"
_ZN2at6native18elementwise_kernelILi128ELi4EZNS0_22gpu_kernel_impl_nocastINS0_13AUnaryFunctorIN3c104HalfES5_S5_ZZZNS0_17hypot_kernel_cudaERNS_18TensorIteratorBaseEENKUlvE_clEvENKUlvE1_clEvEUlS5_S5_E_EEEEvS7_RKT_EUliE_EEviT1_:
.text._ZN2at6native18elementwise_kernelILi128ELi4EZNS0_22gpu_kernel_impl_nocastINS0_13AUnaryFunctorIN3c104HalfES5_S5_ZZZNS0_17hypot_kernel_cudaERNS_18TensorIteratorBaseEENKUlvE_clEvENKUlvE1_clEvEUlS5_S5_E_EEEEvS7_RKT_EUliE_EEviT1_:
        /* <DEDUP_REMOVED lines=14> */
[----:B------:R-:W0:Y:S02]  /*00e0*/  LDC.64 R4, c[0x0][0x588] ;  /* 0x00016200ff047b82 */ /* 0x000e240000000a00 */
[----:B0-----:R-:W2:Y:S06]  /*00f0*/  LDG.E.U16 R4, desc[UR6][R4.64] ;  /* 0x0000000604047981 */ /* 0x001eac000c1e1500 */
[----:B------:R-:W0:Y:S01]  /*0100*/  LDC.U16 R0, c[0x0][0x592] ;  /* 0x00016480ff007b82 */ /* 0x000e220000000400 */
[----:B------:R-:W-:Y:S01]  /*0110*/  IADD3 R3, PT, PT, R3, 0x80, RZ ;  /* 0x0000008003037810 */ /* 0x000fe20007ffe0ff */
[----:B0-----:R-:W-:-:S05]  /*0120*/  HADD2.F32 R0, -RZ, R0.H0_H0 ;  /* 0x20000000ff007230 */ /* 0x001fca0000004100 */
[----:B------:R-:W-:Y:S01]  /*0130*/  FADD.FTZ R0, |R0|, -RZ ;  /* 0x800000ff00007221 */ /* 0x000fe20000010200 */
[----:B--2---:R-:W-:Y:S02]  /*0140*/  HADD2.F32 R2, -RZ, R4.H0_H0 ;  /* 0x20000004ff027230 */ /* 0x004fe40000004100 */
        /* <DEDUP_REMOVED lines=17> */
[----:B------:R-:W-:-:S05]  /*0260*/  F2FP.F16.F32.PACK_AB R2, RZ, R2 ;  /* 0x00000002ff02723e */ /* 0x000fca00000000ff */
[----:B0-----:R0:W-:Y:S06]  /*0270*/  STG.E.U16 desc[UR6][R4.64], R2 ;  /* 0x0000000204007986 */ /* 0x0011ec000c101506 */
[----:B------:R-:W-:Y:S05]  /*0280*/  @P0 BREAK.RELIABLE B1 ;  /* 0x0000000000010942 */ /* 0x000fea0003800100 */
[----:B------:R-:W-:Y:S05]  /*0290*/  @P0 BRA `(.L_x_2150) ;  /* 0x0000000000d80947 */ /* 0x000fea0003800000 */
[----:B0-----:R-:W0:Y:S02]  /*02a0*/  LDC.64 R4, c[0x0][0x588] ;  /* 0x00016200ff047b82 */ /* 0x001e240000000a00 */
        /* <DEDUP_REMOVED lines=22> */
[----:B------:R-:W-:-:S05]  /*0410*/  F2FP.F16.F32.PACK_AB R2, RZ, R2 ;  /* 0x00000002ff02723e */ /* 0x000fca00000000ff */
[----:B0-----:R0:W-:Y:S02]  /*0420*/  STG.E.U16 desc[UR6][R4.64], R2 ;  /* 0x0000000204007986 */ /* 0x0011e4000c101506 */
.L_x_2149:
[----:B------:R-:W-:-:S13]  /*0430*/  ISETP.GE.AND P0, PT, R3, UR4, PT ;  /* 0x0000000403007c0c */ /* 0x000fda000bf06270 */
[----:B------:R-:W-:Y:S05]  /*0440*/  @P0 BREAK.RELIABLE B1 ;  /* 0x0000000000010942 */ /* 0x000fea0003800100 */
[----:B------:R-:W-:Y:S05]  /*0450*/  @P0 BRA `(.L_x_2150) ;  /* 0x0000000000680947 */ /* 0x000fea0003800000 */
[----:B------:R-:W-:Y:S05]  /*0460*/  BSYNC.RELIABLE B1 ;  /* 0x0000000000017941 */ /* 0x000fea0003800100 */
.L_x_2148:
        /* <DEDUP_REMOVED lines=25> */
.L_x_2150:
[----:B------:R-:W-:Y:S05]  /*0600*/  BSYNC.RECONVERGENT B0 ;  /* 0x0000000000007941 */ /* 0x000fea0003800200 */
.L_x_2147:
[----:B------:R-:W-:Y:S05]  /*0610*/  WARPSYNC.ALL ;  /* 0x0000000000007948 */ /* 0x000fea0003800000 */
[----:B------:R-:W-:-:S13]  /*0620*/  ISETP.GE.AND P0, PT, R3, UR4, PT ;  /* 0x0000000403007c0c */ /* 0x000fda000bf06270 */
[----:B------:R-:W-:Y:S05]  /*0630*/  @P0 EXIT ;  /* 0x000000000000094d */ /* 0x000fea0003800000 */
[----:B01----:R-:W0:Y:S02]  /*0640*/  LDC.64 R2, c[0x0][0x588] ;  /* 0x00016200ff027b82 */ /* 0x003e240000000a00 */
[----:B0-----:R-:W2:Y:S06]  /*0650*/  LDG.E.U16 R2, desc[UR6][R2.64] ;  /* 0x0000000602027981 */ /* 0x001eac000c1e1500 */
[----:B------:R-:W0:Y:S02]  /*0660*/  LDC.U16 R0, c[0x0][0x592] ;  /* 0x00016480ff007b82 */ /* 0x000e240000000400 */
        /* <DEDUP_REMOVED lines=19> */
[----:B------:R-:W-:-:S05]  /*07a0*/  F2FP.F16.F32.PACK_AB R4, RZ, R4 ;  /* 0x00000004ff04723e */ /* 0x000fca00000000ff */
[----:B0-----:R-:W-:Y:S01]  /*07b0*/  STG.E.U16 desc[UR6][R2.64], R4 ;  /* 0x0000000402007986 */ /* 0x001fe2000c101506 */
[----:B------:R-:W-:Y:S05]  /*07c0*/  EXIT ;  /* 0x000000000000794d */ /* 0x000fea0003800000 */
.L_x_2146:
        /* <DEDUP_REMOVED lines=296> */
[----:B------:R-:W1:Y:S01]  /*1a50*/  @P0 LDC.64 R8, c[0x0][0x578] ;  /* 0x00015e00ff080b82 */ /* 0x000e620000000a00 */
[----:B---3--:R-:W-:-:S05]  /*1a60*/  @P0 IMAD.HI.U32 R6, R11, R14, R10 ;  /* 0x0000000e0b060227 */ /* 0x008fca00078e000a */
[----:B------:R-:W-:Y:S01]  /*1a70*/  @P0 SHF.R.U32.HI R10, RZ, R15, R6 ;  /* 0x0000000fff0a0219 */ /* 0x000fe20000011606 */
[----:B------:R-:W-:-:S03]  /*1a80*/  IMAD R6, R13, UR8, R7 ;  /* 0x000000080d067c24 */ /* 0x000fc6000f8e0207 */
[----:B------:R-:W-:Y:S01]  /*1a90*/  @P0 IADD3 R10, PT, PT, -R10, RZ, RZ ;  /* 0x000000ff0a0a0210 */ /* 0x000fe20007ffe1ff */
[C---:B--2---:R-:W-:Y:S02]  /*1aa0*/  IMAD R5, R6.reuse, UR10, R5 ;  /* 0x0000000a06057c24 */ /* 0x044fe4000f8e0205 */
[----:B------:R-:W-:Y:S02]  /*1ab0*/  IMAD R4, R6, UR11, R4 ;  /* 0x0000000b06047c24 */ /* 0x000fe4000f8e0204 */
[----:B0-----:R-:W-:-:S04]  /*1ac0*/  @P0 IMAD R10, R10, R17, R11 ;  /* 0x000000110a0a0224 */ /* 0x001fc800078e020b */
[C---:B-1----:R-:W-:Y:S02]  /*1ad0*/  @P0 IMAD R5, R10.reuse, R8, R5 ;  /* 0x000000080a050224 */ /* 0x042fe400078e0205 */
[----:B------:R-:W-:-:S07]  /*1ae0*/  @P0 IMAD R4, R10, R9, R4 ;  /* 0x000000090a040224 */ /* 0x000fce00078e0204 */
.L_x_2154:
[----:B------:R-:W0:Y:S02]  /*1af0*/  LDCU.128 UR8, c[0x0][0x580] ;  /* 0x0000b000ff0877ac */ /* 0x000e240008000c00 */
[----:B0-----:R-:W-:-:S04]  /*1b00*/  IADD3 R6, P0, PT, R4, UR10, RZ ;  /* 0x0000000a04067c10 */ /* 0x001fc8000ff1e0ff */
[----:B------:R-:W-:-:S05]  /*1b10*/  IADD3.X R7, PT, PT, RZ, UR11, RZ, P0, !PT ;  /* 0x0000000bff077c10 */ /* 0x000fca00087fe4ff */
[----:B------:R-:W2:Y:S01]  /*1b20*/  LDG.E.U16 R6, desc[UR6][R6.64] ;  /* 0x0000000606067981 */ /* 0x000ea2000c1e1500 */
[----:B------:R-:W0:Y:S01]  /*1b30*/  LDC.U16 R4, c[0x0][0x592] ;  /* 0x00016480ff047b82 */ /* 0x000e220000000400 */
[----:B------:R-:W-:Y:S01]  /*1b40*/  IADD3 R3, PT, PT, R3, 0x80, RZ ;  /* 0x0000008003037810 */ /* 0x000fe20007ffe0ff */
[----:B0-----:R-:W-:-:S05]  /*1b50*/  HADD2.F32 R8, -RZ, R4.H0_H0 ;  /* 0x20000004ff087230 */ /* 0x001fca0000004100 */
[----:B------:R-:W-:Y:S01]  /*1b60*/  FADD.FTZ R11, |R8|, -RZ ;  /* 0x800000ff080b7221 */ /* 0x000fe20000010200 */
[----:B--2---:R-:W-:-:S05]  /*1b70*/  HADD2.F32 R4, -RZ, R6.H0_H0 ;  /* 0x20000006ff047230 */ /* 0x004fca0000004100 */
        /* <DEDUP_REMOVED lines=16> */
[----:B------:R-:W-:Y:S02]  /*1c80*/  F2FP.F16.F32.PACK_AB R8, RZ, R8 ;  /* 0x00000008ff08723e */ /* 0x000fe400000000ff */
[----:B------:R-:W-:Y:S02]  /*1c90*/  IADD3.X R5, PT, PT, RZ, UR9, RZ, P0, !PT ;  /* 0x00000009ff057c10 */ /* 0x000fe400087fe4ff */
[----:B------:R-:W-:-:S03]  /*1ca0*/  ISETP.GE.AND P0, PT, R3, UR4, PT ;  /* 0x0000000403007c0c */ /* 0x000fc6000bf06270 */
[----:B------:R0:W-:Y:S10]  /*1cb0*/  STG.E.U16 desc[UR6][R4.64], R8 ;  /* 0x0000000804007986 */ /* 0x0001f4000c101506 */
[----:B------:R-:W-:Y:S05]  /*1cc0*/  @P0 BREAK.RELIABLE B1 ;  /* 0x0000000000010942 */ /* 0x000fea0003800100 */
[----:B------:R-:W-:Y:S05]  /*1cd0*/  @P0 BRA `(.L_x_2155) ;  /* 0x0000002800400947 */ /* 0x000fea0003800000 */
[----:B------:R-:W1:Y:S01]  /*1ce0*/  LDCU.64 UR8, c[0x0][0x390] ;  /* 0x00007200ff0877ac */ /* 0x000e620008000a00 */
[----:B0-----:R-:W-:Y:S01]  /*1cf0*/  MOV R5, R3 ;  /* 0x0000000300057202 */ /* 0x001fe20000000f00 */
[----:B------:R-:W-:Y:S01]  /*1d00*/  IMAD.MOV.U32 R4, RZ, RZ, RZ ;  /* 0x000000ffff047224 */ /* 0x000fe200078e00ff */
[----:B------:R-:W-:Y:S01]  /*1d10*/  ISETP.NE.AND P0, PT, R2, RZ, PT ;  /* 0x000000ff0200720c */ /* 0x000fe20003f05270 */
[----:B------:R-:W0:Y:S01]  /*1d20*/  LDCU UR5, c[0x0][0x38c] ;  /* 0x00007180ff0577ac */ /* 0x000e220008000800 */
        /* <DEDUP_REMOVED lines=275> */
[----:B------:R-:W1:Y:S01]  /*2e60*/  LDCU UR5, c[0x0][0x4a8] ;  /* 0x00009500ff0577ac */ /* 0x000e620008000800 */
[----:B------:R-:W2:Y:S09]  /*2e70*/  LDCU.64 UR10, c[0x0][0x570] ;  /* 0x0000ae00ff0a77ac */ /* 0x000eb20008000a00 */
[----:B------:R-:W3:Y:S01]  /*2e80*/  @P0 LDC.64 R14, c[0x0][0x4b0] ;  /* 0x00012c00ff0e0b82 */ /* 0x000ee20000000a00 */
[----:B0-----:R-:W-:-:S07]  /*2e90*/  IMAD.HI.U32 R10, R7, UR9, R6 ;  /* 0x00000009070a7c27 */ /* 0x001fce000f8e0006 */
[----:B------:R-:W0:Y:S01]  /*2ea0*/  @P0 LDC R17, c[0x0][0x4ac] ;  /* 0x00012b00ff110b82 */ /* 0x000e220000000800 */
[----:B-1----:R-:W-:Y:S01]  /*2eb0*/  SHF.R.U32.HI R11, RZ, UR5, R10 ;  /* 0x00000005ff0b7c19 */ /* 0x002fe2000801160a */
[----:B------:R-:W-:-:S03]  /*2ec0*/  @P0 IMAD.MOV.U32 R10, RZ, RZ, RZ ;  /* 0x000000ffff0a0224 */ /* 0x000fc600078e00ff */
        /* <DEDUP_REMOVED lines=11> */
.L_x_2156:
        /* <DEDUP_REMOVED lines=26> */
[----:B------:R-:W-:-:S05]  /*3120*/  IADD3.X R5, PT, PT, RZ, UR9, RZ, P0, !PT ;  /* 0x00000009ff057c10 */ /* 0x000fca00087fe4ff */
[----:B------:R0:W-:Y:S04]  /*3130*/  STG.E.U16 desc[UR6][R4.64], R8 ;  /* 0x0000000804007986 */ /* 0x0001e8000c101506 */
.L_x_2153:
[----:B------:R-:W-:-:S13]  /*3140*/  ISETP.GE.AND P0, PT, R3, UR4, PT ;  /* 0x0000000403007c0c */ /* 0x000fda000bf06270 */
[----:B------:R-:W-:Y:S05]  /*3150*/  @P0 BREAK.RELIABLE B1 ;  /* 0x0000000000010942 */ /* 0x000fea0003800100 */
[----:B------:R-:W-:Y:S05]  /*3160*/  @P0 BRA `(.L_x_2155) ;  /* 0x00000014001c0947 */ /* 0x000fea0003800000 */
[----:B------:R-:W-:Y:S05]  /*3170*/  BSYNC.RELIABLE B1 ;  /* 0x0000000000017941 */ /* 0x000fea0003800100 */
.L_x_2152:
[----:B------:R-:W1:Y:S01]  /*3180*/  LDCU.64 UR8, c[0x0][0x390] ;  /* 0x00007200ff0877ac */ /* 0x000e620008000a00 */
[----:B0-----:R-:W-:Y:S02]  /*3190*/  MOV R4, RZ ;  /* 0x000000ff00047202 */ /* 0x001fe40000000f00 */
        /* <DEDUP_REMOVED lines=296> */
.L_x_2157:
        /* <DEDUP_REMOVED lines=28> */
.L_x_2155:
[----:B------:R-:W-:Y:S05]  /*45e0*/  BSYNC.RECONVERGENT B0 ;  /* 0x0000000000007941 */ /* 0x000fea0003800200 */
.L_x_2151:
[----:B------:R-:W-:Y:S05]  /*45f0*/  WARPSYNC.ALL ;  /* 0x0000000000007948 */ /* 0x000fea0003800000 */
[----:B------:R-:W-:-:S13]  /*4600*/  ISETP.GE.AND P0, PT, R3, UR4, PT ;  /* 0x0000000403007c0c */ /* 0x000fda000bf06270 */
[----:B------:R-:W-:Y:S05]  /*4610*/  @P0 EXIT ;  /* 0x000000000000094d */ /* 0x000fea0003800000 */
[----:B------:R-:W2:Y:S01]  /*4620*/  LDCU.64 UR4, c[0x0][0x390] ;  /* 0x00007200ff0477ac */ /* 0x000ea20008000a00 */
[----:B01----:R-:W-:Y:S01]  /*4630*/  MOV R4, RZ ;  /* 0x000000ff00047202 */ /* 0x003fe20000000f00 */
[----:B------:R-:W-:Y:S01]  /*4640*/  IMAD.MOV.U32 R5, RZ, RZ, R3 ;  /* 0x000000ffff057224 */ /* 0x000fe200078e0003 */
[----:B------:R-:W-:Y:S01]  /*4650*/  ISETP.NE.AND P0, PT, R2, RZ, PT ;  /* 0x000000ff0200720c */ /* 0x000fe20003f05270 */
[----:B------:R-:W0:Y:S01]  /*4660*/  LDCU UR8, c[0x0][0x38c] ;  /* 0x00007180ff0877ac */ /* 0x000e220008000800 */
        /* <DEDUP_REMOVED lines=283> */
[----:B------:R-:W3:Y:S02]  /*5820*/  @P0 LDC.64 R12, c[0x0][0x578] ;  /* 0x00015e00ff0c0b82 */ /* 0x000ee40000000a00 */
[----:B------:R-:W-:Y:S02]  /*5830*/  IMAD R4, R4, UR8, R5 ;  /* 0x0000000804047c24 */ /* 0x000fe4000f8e0205 */
[----:B--2---:R-:W-:-:S05]  /*5840*/  @P0 IMAD.HI.U32 R0, R7, R8, R6 ;  /* 0x0000000807000227 */ /* 0x004fca00078e0006 */
[----:B------:R-:W-:Y:S01]  /*5850*/  @P0 SHF.R.U32.HI R0, RZ, R9, R0 ;  /* 0x00000009ff000219 */ /* 0x000fe20000011600 */
[C---:B-1----:R-:W-:Y:S02]  /*5860*/  IMAD R3, R4.reuse, UR4, R3 ;  /* 0x0000000404037c24 */ /* 0x042fe4000f8e0203 */
[----:B------:R-:W-:Y:S01]  /*5870*/  IMAD R2, R4, UR5, R2 ;  /* 0x0000000504027c24 */ /* 0x000fe2000f8e0202 */
[----:B------:R-:W-:-:S05]  /*5880*/  @P0 IADD3 R6, PT, PT, -R0, RZ, RZ ;  /* 0x000000ff00060210 */ /* 0x000fca0007ffe1ff */
[----:B0-----:R-:W-:-:S04]  /*5890*/  @P0 IMAD R6, R11, R6, R7 ;  /* 0x000000060b060224 */ /* 0x001fc800078e0207 */
[C---:B---3--:R-:W-:Y:S02]  /*58a0*/  @P0 IMAD R3, R6.reuse, R12, R3 ;  /* 0x0000000c06030224 */ /* 0x048fe400078e0203 */
[----:B------:R-:W-:-:S07]  /*58b0*/  @P0 IMAD R2, R6, R13, R2 ;  /* 0x0000000d06020224 */ /* 0x000fce00078e0202 */
.L_x_2158:
[----:B------:R-:W0:Y:S02]  /*58c0*/  LDCU.128 UR8, c[0x0][0x580] ;  /* 0x0000b000ff0877ac */ /* 0x000e240008000c00 */
[----:B0-----:R-:W-:-:S04]  /*58d0*/  IADD3 R4, P0, PT, R2, UR10, RZ ;  /* 0x0000000a02047c10 */ /* 0x001fc8000ff1e0ff */
[----:B------:R-:W-:-:S05]  /*58e0*/  IADD3.X R5, PT, PT, RZ, UR11, RZ, P0, !PT ;  /* 0x0000000bff057c10 */ /* 0x000fca00087fe4ff */
[----:B------:R-:W2:Y:S01]  /*58f0*/  LDG.E.U16 R4, desc[UR6][R4.64] ;  /* 0x0000000604047981 */ /* 0x000ea2000c1e1500 */
[----:B------:R-:W0:Y:S02]  /*5900*/  LDC.U16 R0, c[0x0][0x592] ;  /* 0x00016480ff007b82 */ /* 0x000e240000000400 */
        /* <DEDUP_REMOVED lines=21> */
[----:B------:R-:W-:Y:S01]  /*5a60*/  STG.E.U16 desc[UR6][R2.64], R0 ;  /* 0x0000000002007986 */ /* 0x000fe2000c101506 */
[----:B------:R-:W-:Y:S05]  /*5a70*/  EXIT ;  /* 0x000000000000794d */ /* 0x000fea0003800000 */
.L_x_2159:
        /* <DEDUP_REMOVED lines=16> */
.L_x_16835:


//--------------------- .text._ZN2at6native27unrolled_elementwise_kernelINS0_13AUnaryFunctorIN3c104HalfES4_S4_ZZZNS0_17hypot_kernel_cudaERNS_18TensorIteratorBaseEENKUlvE_clEvENKUlvE1_clEvEUlS4_S4_E_EESt5arrayIPcLm2EELi4E23TrivialOffsetCalculatorILi1EjESF_NS0_6memory15LoadWithoutCastENSG_16StoreWithoutCastEEEviT_T0_T2_T3_T4_T5_ --------------------------
	.section	.text._ZN2at6native27unrolled_elementwise_kernelINS0_13AUnaryFunctorIN3c104HalfES4_S4_ZZZNS0_17hypot_kernel_cudaERNS_18TensorIteratorBaseEENKUlvE_clEvENKUlvE1_clEvEUlS4_S4_E_EESt5arrayIPcLm2EELi4E23TrivialOffsetCalculatorILi1EjESF_NS0_6memory15LoadWithoutCastENSG_16StoreWithoutCastEEEviT_T0_T2_T3_T4_T5_,"ax",@progbits
	.align	128
        .global         _ZN2at6native27unrolled_elementwise_kernelINS0_13AUnaryFunctorIN3c104HalfES4_S4_ZZZNS0_17hypot_kernel_cudaERNS_18TensorIteratorBaseEENKUlvE_clEvENKUlvE1_clEvEUlS4_S4_E_EESt5arrayIPcLm2EELi4E23TrivialOffsetCalculatorILi1EjESF_NS0_6memory15LoadWithoutCastENSG_16StoreWithoutCastEEEviT_T0_T2_T3_T4_T5_
        .type           _ZN2at6native27unrolled_elementwise_kernelINS0_13AUnaryFunctorIN3c104HalfES4_S4_ZZZNS0_17hypot_kernel_cudaERNS_18TensorIteratorBaseEENKUlvE_clEvENKUlvE1_clEvEUlS4_S4_E_EESt5arrayIPcLm2EELi4E23TrivialOffsetCalculatorILi1EjESF_NS0_6memory15LoadWithoutCastENSG_16StoreWithoutCastEEEviT_T0_T2_T3_T4_T5_,@function
        .size           _ZN2at6native27unrolled_elementwise_kernelINS0_13AUnaryFunctorIN3c104HalfES4_S4_ZZZNS0_17hypot_kernel_cudaERNS_18TensorIteratorBaseEENKUlvE_clEvENKUlvE1_clEvEUlS4_S4_E_EESt5arrayIPcLm2EELi4E23TrivialOffsetCalculatorILi1EjESF_NS0_6memory15LoadWithoutCastENSG_16StoreWithoutCastEEEviT_T0_T2_T3_T4_T5_,(.L_x_16836 - _ZN2at6native27unrolled_elementwise_kernelINS0_13AUnaryFunctorIN3c104HalfES4_S4_ZZZNS0_17hypot_kernel_cudaERNS_18TensorIteratorBaseEENKUlvE_clEvENKUlvE1_clEvEUlS4_S4_E_EESt5arrayIPcLm2EELi4E23TrivialOffsetCalculatorILi1EjESF_NS0_6memory15LoadWithoutCastENSG_16StoreWithoutCastEEEviT_T0_T2_T3_T4_T5_)
        .other          _ZN2at6native27unrolled_elementwise_kernelINS0_13AUnaryFunctorIN3c104HalfES4_S4_ZZZNS0_17hypot_kernel_cudaERNS_18TensorIteratorBaseEENKUlvE_clEvENKUlvE1_clEvEUlS4_S4_E_EESt5arrayIPcLm2EELi4E23TrivialOffsetCalculatorILi1EjESF_NS0_6memory15LoadWithoutCastENSG_16StoreWithoutCastEEEviT_T0_T2_T3_T4_T5_,@"STO_CUDA_ENTRY STV_DEFAULT"
_ZN2at6native27unrolled_elementwise_kernelINS0_13AUnaryFunctorIN3c104HalfES4_S4_ZZZNS0_17hypot_kernel_cudaERNS_18TensorIteratorBaseEENKUlvE_clEvENKUlvE1_clEvEUlS4_S4_E_EESt5arrayIPcLm2EELi4E23TrivialOffsetCalculatorILi1EjESF_NS0_6memory15LoadWithoutCastENSG_16StoreWithoutCastEEEviT_T0_T2_T3_T4_T5_:
.text._ZN2at6native27unrolled_elementwise_kernelINS0_13AUnaryFunctorIN3c104HalfES4_S4_ZZZNS0_17hypot_kernel_cudaERNS_18TensorIteratorBaseEENKUlvE_clEvENKUlvE1_clEvEUlS4_S4_E_EESt5arrayIPcLm2EELi4E23TrivialOffsetCalculatorILi1EjESF_NS0_6memory15LoadWithoutCastENSG_16StoreWithoutCastEEEviT_T0_T2_T3_T4_T5_:
        /* <DEDUP_REMOVED lines=12> */
[----:B------:R-:W-:Y:S01]  /*00c0*/  @!P1 LEA R9, R3, R2, 0x9 ;  /* 0x0000000203099211 */ /* 0x000fe200078e48ff */
[----:B------:R-:W-:Y:S01]  /*00d0*/  @!P1 VIADD R2, R2, 0x80 ;  /* 0x0000008002029836 */ /* 0x000fe20000000000 */
[----:B------:R-:W0:Y:S04]  /*00e0*/  @!P1 LDC.64 R10, c[0x0][0x390] ;  /* 0x0000e400ff0a9b82 */ /* 0x000e280000000a00 */
[----:B------:R-:W-:-:S13]  /*00f0*/  ISETP.GE.AND P3, PT, R2, R5, PT ;  /* 0x000000050200720c */ /* 0x000fda0003f66270 */
[----:B------:R-:W2:Y:S01]  /*0100*/  @!P3 LDC.64 R6, c[0x0][0x390] ;  /* 0x0000e400ff06bb82 */ /* 0x000ea20000000a00 */
[----:B------:R-:W-:Y:S01]  /*0110*/  @!P3 IMAD R17, R3, 0x200, R2 ;  /* 0x000002000311b824 */ /* 0x000fe200078e0202 */
[----:B------:R-:W-:-:S04]  /*0120*/  @!P3 IADD3 R2, PT, PT, R2, 0x80, RZ ;  /* 0x000000800202b810 */ /* 0x000fc80007ffe0ff */
[----:B------:R-:W-:Y:S01]  /*0130*/  ISETP.GE.AND P2, PT, R2, R5, PT ;  /* 0x000000050200720c */ /* 0x000fe20003f46270 */
[----:B0-----:R-:W-:-:S04]  /*0140*/  @!P1 IMAD.WIDE.U32 R10, R9, 0x2, R10 ;  /* 0x00000002090a9825 */ /* 0x001fc800078e000a */
[----:B--2---:R-:W-:-:S08]  /*0150*/  @!P3 IMAD.WIDE.U32 R16, R17, 0x2, R6 ;  /* 0x000000021110b825 */ /* 0x004fd000078e0006 */
        /* <DEDUP_REMOVED lines=9> */
[----:B------:R-:W-:Y:S03]  /*01f0*/  BSSY.RECONVERGENT B0, `(.L_x_2160) ;  /* 0x0000025000007945 */ /* 0x000fe60003800200 */
[----:B-1----:R-:W-:Y:S01]  /*0200*/  VIADD R10, R0, 0x100 ;  /* 0x00000100000a7836 */ /* 0x002fe20000000000 */
[----:B------:R-:W5:Y:S01]  /*0210*/  @!P2 LDG.E.U16 R2, desc[UR4][R12.64] ;  /* 0x000000040c02a981 */ /* 0x000f62000c1e1500 */
[----:B---3--:R-:W-:Y:S01]  /*0220*/  @!P0 IMAD.WIDE.U32 R6, R9, 0x2, R6 ;  /* 0x0000000209068825 */ /* 0x008fe200078e0006 */
[----:B------:R-:W-:-:S06]  /*0230*/  PRMT R9, RZ, 0x7610, R9 ;  /* 0x00007610ff097816 */ /* 0x000fcc0000000009 */
[----:B------:R0:W5:Y:S01]  /*0240*/  @!P0 LDG.E.U16 R9, desc[UR4][R6.64] ;  /* 0x0000000406098981 */ /* 0x000162000c1e1500 */
[----:B------:R-:W-:-:S13]  /*0250*/  ISETP.GE.AND P0, PT, R0, R5, PT ;  /* 0x000000050000720c */ /* 0x000fda0003f06270 */
[----:B------:R-:W0:Y:S01]  /*0260*/  @!P0 LDC.64 R14, c[0x0][0x388] ;  /* 0x0000e200ff0e8b82 */ /* 0x000e220000000a00 */
[----:B--2---:R-:W-:Y:S01]  /*0270*/  VIADD R16, R0, 0x180 ;  /* 0x0000018000107836 */ /* 0x004fe20000000000 */
[----:B------:R-:W-:Y:S01]  /*0280*/  @!P0 LEA R11, R3, R0, 0x9 ;  /* 0x00000000030b8211 */ /* 0x000fe200078e48ff */
[----:B------:R-:W-:Y:S01]  /*0290*/  @!P0 IMAD.MOV.U32 R0, RZ, RZ, R18 ;  /* 0x000000ffff008224 */ /* 0x000fe200078e0012 */
[-C--:B------:R-:W-:Y:S02]  /*02a0*/  ISETP.GE.AND P1, PT, R18, R5.reuse, PT ;  /* 0x000000051200720c */ /* 0x080fe40003f26270 */
[-C--:B------:R-:W-:Y:S02]  /*02b0*/  ISETP.GE.AND P2, PT, R10, R5.reuse, PT ;  /* 0x000000050a00720c */ /* 0x080fe40003f46270 */
[-C--:B------:R-:W-:Y:S02]  /*02c0*/  ISETP.GE.AND P3, PT, R16, R5.reuse, PT ;  /* 0x000000051000720c */ /* 0x080fe40003f66270 */
[----:B------:R-:W-:Y:S01]  /*02d0*/  ISETP.GE.AND P4, PT, R0, R5, PT ;  /* 0x000000050000720c */ /* 0x000fe20003f86270 */
[----:B0-----:R-:W-:Y:S01]  /*02e0*/  @!P0 IMAD.WIDE.U32 R6, R11, 0x2, R14 ;  /* 0x000000020b068825 */ /* 0x001fe200078e000e */
[----:B------:R-:W-:Y:S11]  /*02f0*/  @P0 BRA `(.L_x_2161) ;  /* 0x0000000000500947 */ /* 0x000ff60003800000 */
        /* <DEDUP_REMOVED lines=20> */
.L_x_2161:
[----:B------:R-:W-:Y:S05]  /*0440*/  BSYNC.RECONVERGENT B0 ;  /* 0x0000000000007941 */ /* 0x000fea0003800200 */
.L_x_2160:
        /* <DEDUP_REMOVED lines=22> */
.L_x_2163:
[----:B------:R-:W-:Y:S05]  /*05b0*/  BSYNC.RECONVERGENT B0 ;  /* 0x0000000000007941 */ /* 0x000fea0003800200 */
.L_x_2162:
        /* <DEDUP_REMOVED lines=22> */
.L_x_2165:
[----:B------:R-:W-:Y:S05]  /*0720*/  BSYNC.RECONVERGENT B0 ;  /* 0x0000000000007941 */ /* 0x000fea0003800200 */
.L_x_2164:
        /* <DEDUP_REMOVED lines=22> */
.L_x_2167:
[----:B------:R-:W-:Y:S05]  /*0890*/  BSYNC.RECONVERGENT B0 ;  /* 0x0000000000007941 */ /* 0x000fea0003800200 */
.L_x_2166:
[----:B-----5:R0:W-:Y:S01]  /*08a0*/  @!P0 STG.E.U16 desc[UR4][R6.64], R9 ;  /* 0x0000000906008986 */ /* 0x0201e2000c101504 */
[----:B------:R-:W-:Y:S04]  /*08b0*/  BSSY.RECONVERGENT B0, `(.L_x_2168) ;  /* 0x000000d000007945 */ /* 0x000fe80003800200 */
[----:B------:R-:W-:Y:S05]  /*08c0*/  @P4 BRA `(.L_x_2169) ;  /* 0x00000000002c4947 */ /* 0x000fea0003800000 */
[----:B0-----:R-:W0:Y:S01]  /*08d0*/  LDC.64 R6, c[0x0][0x388] ;  /* 0x0000e200ff067b82 */ /* 0x001e220000000a00 */
[----:B------:R-:W-:Y:S01]  /*08e0*/  LEA R9, R3, R0, 0x9 ;  /* 0x0000000003097211 */ /* 0x000fe200078e48ff */
[----:B------:R-:W-:Y:S01]  /*08f0*/  VIADD R0, R0, 0x80 ;  /* 0x0000008000007836 */ /* 0x000fe20000000000 */
[----:B------:R-:W-:-:S04]  /*0900*/  PRMT R2, R8, 0x7610, R2 ;  /* 0x0000761008027816 */ /* 0x000fc80000000002 */
[----:B------:R-:W-:-:S13]  /*0910*/  ISETP.GE.AND P0, PT, R0, R5, PT ;  /* 0x000000050000720c */ /* 0x000fda0003f06270 */
[----:B------:R-:W-:Y:S01]  /*0920*/  @!P0 LEA R11, R3, R0, 0x9 ;  /* 0x00000000030b8211 */ /* 0x000fe200078e48ff */
[----:B------:R-:W-:Y:S02]  /*0930*/  @!P0 VIADD R0, R0, 0x80 ;  /* 0x0000008000008836 */ /* 0x000fe40000000000 */
[----:B0-----:R-:W-:-:S04]  /*0940*/  IMAD.WIDE.U32 R8, R9, 0x2, R6 ;  /* 0x0000000209087825 */ /* 0x001fc800078e0006 */
[----:B------:R-:W-:Y:S01]  /*0950*/  @!P0 IMAD.WIDE.U32 R6, R11, 0x2, R6 ;  /* 0x000000020b068825 */ /* 0x000fe200078e0006 */
[----:B------:R1:W-:Y:S04]  /*0960*/  STG.E.U16 desc[UR4][R8.64], R2 ;  /* 0x0000000208007986 */ /* 0x0003e8000c101504 */
[----:B------:R1:W-:Y:S02]  /*0970*/  @!P0 STG.E.U16 desc[UR4][R6.64], R4 ;  /* 0x0000000406008986 */ /* 0x0003e4000c101504 */
.L_x_2169:
[----:B------:R-:W-:Y:S05]  /*0980*/  BSYNC.RECONVERGENT B0 ;  /* 0x0000000000007941 */ /* 0x000fea0003800200 */
.L_x_2168:
[----:B------:R-:W-:-:S13]  /*0990*/  ISETP.GE.AND P0, PT, R0, R5, PT ;  /* 0x000000050000720c */ /* 0x000fda0003f06270 */
[----:B------:R-:W-:Y:S05]  /*09a0*/  @P0 EXIT ;  /* 0x000000000000094d */ /* 0x000fea0003800000 */
[----:B-1----:R-:W1:Y:S01]  /*09b0*/  LDC.64 R4, c[0x0][0x388] ;  /* 0x0000e200ff047b82 */ /* 0x002e620000000a00 */
[----:B------:R-:W-:-:S05]  /*09c0*/  LEA R3, R3, R0, 0x9 ;  /* 0x0000000003037211 */ /* 0x000fca00078e48ff */
[----:B-1----:R-:W-:-:S05]  /*09d0*/  IMAD.WIDE.U32 R2, R3, 0x2, R4 ;  /* 0x0000000203027825 */ /* 0x002fca00078e0004 */
[----:B------:R-:W-:Y:S01]  /*09e0*/  STG.E.U16 desc[UR4][R2.64], R10 ;  /* 0x0000000a02007986 */ /* 0x000fe2000c101504 */
[----:B------:R-:W-:Y:S05]  /*09f0*/  EXIT ;  /* 0x000000000000794d */ /* 0x000fea0003800000 */
.L_x_2170:
        /* <DEDUP_REMOVED lines=16> */
.L_x_16836:


//--------------------- .text._ZN2at6native29vectorized_elementwise_kernelILi2ENS0_13AUnaryFunctorIN3c104HalfES4_S4_ZZZNS0_17hypot_kernel_cudaERNS_18TensorIteratorBaseEENKUlvE_clEvENKUlvE1_clEvEUlS4_S4_E_EESt5arrayIPcLm2EEEEviT0_T1_ --------------------------
	.section	.text._ZN2at6native29vectorized_elementwise_kernelILi2ENS0_13AUnaryFunctorIN3c104HalfES4_S4_ZZZNS0_17hypot_kernel_cudaERNS_18TensorIteratorBaseEENKUlvE_clEvENKUlvE1_clEvEUlS4_S4_E_EESt5arrayIPcLm2EEEEviT0_T1_,"ax",@progbits
	.align	128
        .global         _ZN2at6native29vectorized_elementwise_kernelILi2ENS0_13AUnaryFunctorIN3c104HalfES4_S4_ZZZNS0_17hypot_kernel_cudaERNS_18TensorIteratorBaseEENKUlvE_clEvENKUlvE1_clEvEUlS4_S4_E_EESt5arrayIPcLm2EEEEviT0_T1_
        .type           _ZN2at6native29vectorized_elementwise_kernelILi2ENS0_13AUnaryFunctorIN3c104HalfES4_S4_ZZZNS0_17hypot_kernel_cudaERNS_18TensorIteratorBaseEENKUlvE_clEvENKUlvE1_clEvEUlS4_S4_E_EESt5arrayIPcLm2EEEEviT0_T1_,@function
        .size           _ZN2at6native29vectorized_elementwise_kernelILi2ENS0_13AUnaryFunctorIN3c104HalfES4_S4_ZZZNS0_17hypot_kernel_cudaERNS_18TensorIteratorBaseEENKUlvE_clEvENKUlvE1_clEvEUlS4_S4_E_EESt5arrayIPcLm2EEEEviT0_T1_,(.L_x_16837 - _ZN2at6native29vectorized_elementwise_kernelILi2ENS0_13AUnaryFunctorIN3c104HalfES4_S4_ZZZNS0_17hypot_kernel_cudaERNS_18TensorIteratorBaseEENKUlvE_clEvENKUlvE1_clEvEUlS4_S4_E_EESt5arrayIPcLm2EEEEviT0_T1_)
        .other          _ZN2at6native29vectorized_elementwise_kernelILi2ENS0_13AUnaryFunctorIN3c104HalfES4_S4_ZZZNS0_17hypot_kernel_cudaERNS_18TensorIteratorBaseEENKUlvE_clEvENKUlvE1_clEvEUlS4_S4_E_EESt5arrayIPcLm2EEEEviT0_T1_,@"STO_CUDA_ENTRY STV_DEFAULT"
_ZN2at6native29vectorized_elementwise_kernelILi2ENS0_13AUnaryFunctorIN3c104HalfES4_S4_ZZZNS0_17hypot_kernel_cudaERNS_18TensorIteratorBaseEENKUlvE_clEvENKUlvE1_clEvEUlS4_S4_E_EESt5arrayIPcLm2EEEEviT0_T1_:
.text._ZN2at6native29vectorized_elementwise_kernelILi2ENS0_13AUnaryFunctorIN3c104HalfES4_S4_ZZZNS0_17hypot_kernel_cudaERNS_18TensorIteratorBaseEENKUlvE_clEvENKUlvE1_clEvEUlS4_S4_E_EESt5arrayIPcLm2EEEEviT0_T1_:
        /* <DEDUP_REMOVED lines=9> */
[----:B------:R-:W-:Y:S02]  /*0090*/  PRMT R7, RZ, 0x7610, R7 ;  /* 0x00007610ff077816 */ /* 0x000fe40000000007 */
[----:B0-----:R-:W-:Y:S01]  /*00a0*/  ISETP.GE.U32.AND P0, PT, R27, R6, PT ;  /* 0x000000061b00720c */ /* 0x001fe20003f06070 */
[----:B------:R-:W-:-:S12]  /*00b0*/  IMAD.MOV.U32 R5, RZ, RZ, R27 ;  /* 0x000000ffff057224 */ /* 0x000fd800078e001b */
[----:B------:R-:W-:-:S05]  /*00c0*/  @!P0 VIADD R27, R5, 0x80 ;  /* 0x00000080051b8836 */ /* 0x000fca0000000000 */
[----:B------:R-:W-:-:S13]  /*00d0*/  ISETP.GE.U32.AND P6, PT, R27, R6, PT ;  /* 0x000000061b00720c */ /* 0x000fda0003fc6070 */
[----:B------:R-:W-:Y:S01]  /*00e0*/  @!P6 IMAD.IADD R3, R0, 0x1, R27 ;  /* 0x000000010003e824 */ /* 0x000fe200078e021b */
[----:B------:R-:W-:Y:S01]  /*00f0*/  @!P6 IADD3 R27, PT, PT, R27, 0x80, RZ ;  /* 0x000000801b1be810 */ /* 0x000fe20007ffe0ff */
[----:B------:R-:W0:Y:S03]  /*0100*/  @!P6 LDC.64 R28, c[0x0][0x390] ;  /* 0x0000e400ff1ceb82 */ /* 0x000e260000000a00 */
[----:B------:R-:W-:-:S13]  /*0110*/  ISETP.GE.U32.AND P5, PT, R27, R6, PT ;  /* 0x000000061b00720c */ /* 0x000fda0003fa6070 */
[----:B------:R-:W-:Y:S01]  /*0120*/  @!P5 IMAD.IADD R4, R0, 0x1, R27 ;  /* 0x000000010004d824 */ /* 0x000fe200078e021b */
[----:B------:R-:W1:Y:S01]  /*0130*/  @!P5 LDC.64 R16, c[0x0][0x390] ;  /* 0x0000e400ff10db82 */ /* 0x000e620000000a00 */
[----:B------:R-:W-:-:S05]  /*0140*/  @!P5 VIADD R27, R27, 0x80 ;  /* 0x000000801b1bd836 */ /* 0x000fca0000000000 */
[----:B------:R-:W-:Y:S01]  /*0150*/  ISETP.GE.U32.AND P4, PT, R27, R6, PT ;  /* 0x000000061b00720c */ /* 0x000fe20003f86070 */
[----:B0-----:R-:W-:-:S05]  /*0160*/  @!P6 IMAD.WIDE.U32 R28, R3, 0x2, R28 ;  /* 0x00000002031ce825 */ /* 0x001fca00078e001c */
[----:B------:R-:W5:Y:S07]  /*0170*/  @!P6 LDG.E.U16 R7, desc[UR4][R28.64] ;  /* 0x000000041c07e981 */ /* 0x000f6e000c1e1500 */
[----:B------:R-:W-:Y:S01]  /*0180*/  @!P4 IMAD.IADD R25, R0, 0x1, R27 ;  /* 0x000000010019c824 */ /* 0x000fe200078e021b */
[----:B------:R-:W-:Y:S01]  /*0190*/  @!P4 IADD3 R27, PT, PT, R27, 0x80, RZ ;  /* 0x000000801b1bc810 */ /* 0x000fe20007ffe0ff */
[----:B------:R-:W0:Y:S03]  /*01a0*/  @!P4 LDC.64 R8, c[0x0][0x390] ;  /* 0x0000e400ff08cb82 */ /* 0x000e260000000a00 */
[----:B------:R-:W-:-:S13]  /*01b0*/  ISETP.GE.U32.AND P3, PT, R27, R6, PT ;  /* 0x000000061b00720c */ /* 0x000fda0003f66070 */
[----:B------:R-:W-:Y:S01]  /*01c0*/  @!P3 IMAD.IADD R23, R0, 0x1, R27 ;  /* 0x000000010017b824 */ /* 0x000fe200078e021b */
[----:B------:R-:W2:Y:S01]  /*01d0*/  @!P3 LDC.64 R10, c[0x0][0x390] ;  /* 0x0000e400ff0abb82 */ /* 0x000ea20000000a00 */
[----:B------:R-:W-:-:S05]  /*01e0*/  @!P3 VIADD R27, R27, 0x80 ;  /* 0x000000801b1bb836 */ /* 0x000fca0000000000 */
[----:B------:R-:W-:-:S13]  /*01f0*/  ISETP.GE.U32.AND P2, PT, R27, R6, PT ;  /* 0x000000061b00720c */ /* 0x000fda0003f46070 */
[----:B------:R-:W-:Y:S01]  /*0200*/  @!P2 IMAD.IADD R21, R0, 0x1, R27 ;  /* 0x000000010015a824 */ /* 0x000fe200078e021b */
[----:B------:R-:W-:Y:S01]  /*0210*/  @!P2 IADD3 R27, PT, PT, R27, 0x80, RZ ;  /* 0x000000801b1ba810 */ /* 0x000fe20007ffe0ff */
[----:B-1----:R-:W-:Y:S01]  /*0220*/  @!P5 IMAD.WIDE.U32 R16, R4, 0x2, R16 ;  /* 0x000000020410d825 */ /* 0x002fe200078e0010 */
[----:B------:R-:W1:Y:S02]  /*0230*/  @!P2 LDC.64 R12, c[0x0][0x390] ;  /* 0x0000e400ff0cab82 */ /* 0x000e640000000a00 */
[----:B------:R-:W-:Y:S01]  /*0240*/  ISETP.GE.U32.AND P1, PT, R27, R6, PT ;  /* 0x000000061b00720c */ /* 0x000fe20003f26070 */
[----:B--2---:R-:W-:-:S05]  /*0250*/  @!P3 IMAD.WIDE.U32 R10, R23, 0x2, R10 ;  /* 0x00000002170ab825 */ /* 0x004fca00078e000a */
[----:B------:R-:W2:Y:S01]  /*0260*/  @!P0 LDC.64 R22, c[0x0][0x390] ;  /* 0x0000e400ff168b82 */ /* 0x000ea20000000a00 */
[----:B------:R-:W-:-:S06]  /*0270*/  PRMT R4, RZ, 0x7610, R4 ;  /* 0x00007610ff047816 */ /* 0x000fcc0000000004 */
[C---:B------:R-:W-:Y:S01]  /*0280*/  @!P1 IMAD.IADD R19, R0.reuse, 0x1, R27 ;  /* 0x0000000100139824 */ /* 0x040fe200078e021b */
[----:B------:R3:W5:Y:S01]  /*0290*/  @!P5 LDG.E.U16 R4, desc[UR4][R16.64] ;  /* 0x000000041004d981 */ /* 0x000762000c1e1500 */
[----:B------:R-:W-:Y:S01]  /*02a0*/  @!P1 VIADD R27, R27, 0x80 ;  /* 0x000000801b1b9836 */ /* 0x000fe20000000000 */
[----:B------:R-:W4:Y:S04]  /*02b0*/  @!P1 LDC.64 R14, c[0x0][0x390] ;  /* 0x0000e400ff0e9b82 */ /* 0x000f280000000a00 */
[----:B------:R-:W-:Y:S02]  /*02c0*/  ISETP.GE.U32.AND P6, PT, R27, R6, PT ;  /* 0x000000061b00720c */ /* 0x000fe40003fc6070 */
[----:B---3--:R-:W-:-:S05]  /*02d0*/  @!P0 IADD3 R17, PT, PT, R0, R5, RZ ;  /* 0x0000000500118210 */ /* 0x008fca0007ffe0ff */
[----:B--2---:R-:W-:Y:S01]  /*02e0*/  @!P0 IMAD.WIDE.U32 R22, R17, 0x2, R22 ;  /* 0x0000000211168825 */ /* 0x004fe200078e0016 */
[----:B------:R-:W-:-:S05]  /*02f0*/  PRMT R17, RZ, 0x7610, R17 ;  /* 0x00007610ff117816 */ /* 0x000fca0000000011 */
[----:B------:R-:W2:Y:S01]  /*0300*/  @!P6 LDC.64 R2, c[0x0][0x390] ;  /* 0x0000e400ff02eb82 */ /* 0x000ea20000000a00 */
[----:B------:R-:W5:Y:S01]  /*0310*/  @!P0 LDG.E.U16 R17, desc[UR4][R22.64] ;  /* 0x0000000416118981 */ /* 0x000f62000c1e1500 */
[----:B------:R-:W-:Y:S01]  /*0320*/  ISETP.GE.U32.AND P0, PT, R5, R6, PT ;  /* 0x000000060500720c */ /* 0x000fe20003f06070 */
[----:B-1----:R-:W-:Y:S01]  /*0330*/  @!P2 IMAD.WIDE.U32 R12, R21, 0x2, R12 ;  /* 0x00000002150ca825 */ /* 0x002fe200078e000c */
        /* <DEDUP_REMOVED lines=8> */
[----:B--2---:R-:W-:Y:S01]  /*03c0*/  @!P6 IMAD.WIDE.U32 R2, R27, 0x2, R2 ;  /* 0x000000021b02e825 */ /* 0x004fe200078e0002 */
        /* <DEDUP_REMOVED lines=9> */
[C---:B---3--:R-:W-:Y:S01]  /*0460*/  VIADD R15, R5.reuse, 0x200 ;  /* 0x00000200050f7836 */ /* 0x048fe20000000000 */
[----:B-1----:R-:W-:Y:S02]  /*0470*/  IADD3 R3, PT, PT, R5, 0x280, RZ ;  /* 0x0000028005037810 */ /* 0x002fe40007ffe0ff */
[-C--:B------:R-:W-:Y:S01]  /*0480*/  ISETP.GE.U32.AND P1, PT, R11, R6.reuse, PT ;  /* 0x000000060b00720c */ /* 0x080fe20003f26070 */
[----:B------:R-:W-:Y:S01]  /*0490*/  VIADD R11, R5, 0x80 ;  /* 0x00000080050b7836 */ /* 0x000fe20000000000 */
[-C--:B------:R-:W-:Y:S01]  /*04a0*/  ISETP.GE.U32.AND P4, PT, R3, R6.reuse, PT ;  /* 0x000000060300720c */ /* 0x080fe20003f86070 */
[----:B------:R-:W-:Y:S01]  /*04b0*/  VIADD R3, R5, 0x300 ;  /* 0x0000030005037836 */ /* 0x000fe20000000000 */
[----:B------:R-:W-:-:S02]  /*04c0*/  ISETP.GE.U32.AND P2, PT, R13, R6, PT ;  /* 0x000000060d00720c */ /* 0x000fc40003f46070 */
[----:B------:R-:W-:Y:S01]  /*04d0*/  ISETP.GE.U32.AND P3, PT, R15, R6, PT ;  /* 0x000000060f00720c */ /* 0x000fe20003f66070 */
[----:B0-----:R-:W-:-:S12]  /*04e0*/  @P0 BRA `(.L_x_2173) ;  /* 0x0000000000500947 */ /* 0x001fd80003800000 */
        /* <DEDUP_REMOVED lines=19> */
[----:B------:R-:W-:-:S07]  /*0620*/  F2FP.F16.F32.PACK_AB R10, RZ, R10 ;  /* 0x0000000aff0a723e */ /* 0x000fce00000000ff */
.L_x_2173:
[----:B------:R-:W-:Y:S05]  /*0630*/  BSYNC.RECONVERGENT B0 ;  /* 0x0000000000007941 */ /* 0x000fea0003800200 */
.L_x_2172:
[-C--:B------:R-:W-:Y:S01]  /*0640*/  ISETP.GE.U32.AND P6, PT, R11, R6.reuse, PT ;  /* 0x000000060b00720c */ /* 0x080fe20003fc6070 */
[----:B------:R-:W-:Y:S01]  /*0650*/  BSSY.RECONVERGENT B0, `(.L_x_2174) ;  /* 0x0000018000007945 */ /* 0x000fe20003800200 */
[----:B------:R-:W-:Y:S01]  /*0660*/  ISETP.GE.U32.AND P5, PT, R3, R6, PT ;  /* 0x000000060300720c */ /* 0x000fe20003fa6070 */
[----:B------:R-:W-:-:S10]  /*0670*/  VIADD R3, R5, 0x380 ;  /* 0x0000038005037836 */ /* 0x000fd40000000000 */
        /* <DEDUP_REMOVED lines=21> */
.L_x_2175:
[----:B------:R-:W-:Y:S05]  /*07d0*/  BSYNC.RECONVERGENT B0 ;  /* 0x0000000000007941 */ /* 0x000fea0003800200 */
.L_x_2174:
[----:B------:R-:W-:Y:S01]  /*07e0*/  ISETP.GE.U32.AND P6, PT, R3, R6, PT ;  /* 0x000000060300720c */ /* 0x000fe20003fc6070 */
[----:B------:R-:W-:Y:S01]  /*07f0*/  BSSY.RECONVERGENT B0, `(.L_x_2176) ;  /* 0x0000018000007945 */ /* 0x000fe20003800200 */
[----:B------:R-:W-:-:S05]  /*0800*/  @!P0 IADD3 R3, PT, PT, R0, R5, RZ ;  /* 0x0000000500038210 */ /* 0x000fca0007ffe0ff */
[----:B------:R-:W-:Y:S01]  /*0810*/  @!P0 IMAD.WIDE.U32 R2, R3, 0x2, R8 ;  /* 0x0000000203028825 */ /* 0x000fe200078e0008 */
[----:B------:R-:W-:Y:S06]  /*0820*/  @P1 BRA `(.L_x_2177) ;  /* 0x0000000000501947 */ /* 0x000fec0003800000 */
[----:B-----5:R-:W0:Y:S01]  /*0830*/  LDC.U16 R7, c[0x0][0x386] ;  /* 0x0000e180ff077b82 */ /* 0x020e220000000400 */
[----:B------:R-:W-:-:S05]  /*0840*/  HADD2.F32 R4, -RZ, R4.H0_H0 ;  /* 0x20000004ff047230 */ /* 0x000fca0000004100 */
        /* <DEDUP_REMOVED lines=18> */
.L_x_2177:
[----:B------:R-:W-:Y:S05]  /*0970*/  BSYNC.RECONVERGENT B0 ;  /* 0x0000000000007941 */ /* 0x000fea0003800200 */
.L_x_2176:
[----:B------:R-:W-:Y:S04]  /*0980*/  BSSY.RECONVERGENT B0, `(.L_x_2178) ;  /* 0x0000016000007945 */ /* 0x000fe80003800200 */
[----:B------:R-:W-:Y:S05]  /*0990*/  @P2 BRA `(.L_x_2179) ;  /* 0x0000000000502947 */ /* 0x000fea0003800000 */
        /* <DEDUP_REMOVED lines=20> */
.L_x_2179:
[----:B------:R-:W-:Y:S05]  /*0ae0*/  BSYNC.RECONVERGENT B0 ;  /* 0x0000000000007941 */ /* 0x000fea0003800200 */
.L_x_2178:
        /* <DEDUP_REMOVED lines=22> */
.L_x_2181:
[----:B------:R-:W-:Y:S05]  /*0c50*/  BSYNC.RECONVERGENT B0 ;  /* 0x0000000000007941 */ /* 0x000fea0003800200 */
.L_x_2180:
        /* <DEDUP_REMOVED lines=22> */
.L_x_2183:
[----:B------:R-:W-:Y:S05]  /*0dc0*/  BSYNC.RECONVERGENT B0 ;  /* 0x0000000000007941 */ /* 0x000fea0003800200 */
.L_x_2182:
        /* <DEDUP_REMOVED lines=22> */
.L_x_2185:
[----:B------:R-:W-:Y:S05]  /*0f30*/  BSYNC.RECONVERGENT B0 ;  /* 0x0000000000007941 */ /* 0x000fea0003800200 */
.L_x_2184:
        /* <DEDUP_REMOVED lines=22> */
.L_x_2187:
[----:B------:R-:W-:Y:S05]  /*10a0*/  BSYNC.RECONVERGENT B0 ;  /* 0x0000000000007941 */ /* 0x000fea0003800200 */
.L_x_2186:
        /* <DEDUP_REMOVED lines=14> */
[----:B------:R-:W-:Y:S01]  /*1190*/  IADD3 R11, PT, PT, R0, R5, RZ ;  /* 0x00000005000b7210 */ /* 0x000fe20007ffe0ff */
[----:B------:R-:W-:-:S04]  /*11a0*/  VIADD R5, R5, 0x80 ;  /* 0x0000008005057836 */ /* 0x000fc80000000000 */
[----:B0-----:R-:W-:-:S05]  /*11b0*/  IMAD.WIDE.U32 R2, R11, 0x2, R2 ;  /* 0x000000020b027825 */ /* 0x001fca00078e0002 */
[----:B------:R0:W-:Y:S02]  /*11c0*/  STG.E.U16 desc[UR4][R2.64], R13 ;  /* 0x0000000d02007986 */ /* 0x0001e4000c101504 */
.L_x_2190:
[----:B------:R-:W-:-:S13]  /*11d0*/  ISETP.GE.U32.AND P0, PT, R5, R6, PT ;  /* 0x000000060500720c */ /* 0x000fda0003f06070 */
[----:B------:R-:W-:Y:S05]  /*11e0*/  @P0 BRA `(.L_x_2192) ;  /* 0x0000000000300947 */ /* 0x000fea0003800000 */
[----:B0-----:R-:W0:Y:S01]  /*11f0*/  LDC.64 R2, c[0x0][0x388] ;  /* 0x0000e200ff027b82 */ /* 0x001e220000000a00 */
[----:B------:R-:W-:Y:S02]  /*1200*/  IMAD.IADD R11, R0, 0x1, R5 ;  /* 0x00000001000b7824 */ /* 0x000fe400078e0205 */
[----:B------:R-:W-:Y:S02]  /*1210*/  VIADD R5, R5, 0x80 ;  /* 0x0000008005057836 */ /* 0x000fe40000000000 */
[----:B0-----:R-:W-:-:S05]  /*1220*/  IMAD.WIDE.U32 R2, R11, 0x2, R2 ;  /* 0x000000020b027825 */ /* 0x001fca00078e0002 */
[----:B------:R1:W-:Y:S02]  /*1230*/  STG.E.U16 desc[UR4][R2.64], R14 ;  /* 0x0000000e02007986 */ /* 0x0003e4000c101504 */
.L_x_2191:
[----:B------:R-:W-:-:S13]  /*1240*/  ISETP.GE.U32.AND P0, PT, R5, R6, PT ;  /* 0x000000060500720c */ /* 0x000fda0003f06070 */
[----:B------:R-:W-:Y:S05]  /*1250*/  @P0 BRA `(.L_x_2193) ;  /* 0x0000000000340947 */ /* 0x000fea0003800000 */
[----:B01----:R-:W0:Y:S01]  /*1260*/  LDC.64 R2, c[0x0][0x388] ;  /* 0x0000e200ff027b82 */ /* 0x003e220000000a00 */
[----:B------:R-:W-:Y:S01]  /*1270*/  IADD3 R11, PT, PT, R0, R5, RZ ;  /* 0x00000005000b7210 */ /* 0x000fe20007ffe0ff */
[----:B------:R-:W-:-:S04]  /*1280*/  VIADD R5, R5, 0x80 ;  /* 0x0000008005057836 */ /* 0x000fc80000000000 */
[----:B0-----:R-:W-:-:S05]  /*1290*/  IMAD.WIDE.U32 R2, R11, 0x2, R2 ;  /* 0x000000020b027825 */ /* 0x001fca00078e0002 */
[----:B-----5:R1:W-:Y:S02]  /*12a0*/  STG.E.U16 desc[UR4][R2.64], R7 ;  /* 0x0000000702007986 */ /* 0x0203e4000c101504 */
.L_x_2192:
        /* <DEDUP_REMOVED lines=8> */
.L_x_2193:
[----:B------:R-:W-:Y:S05]  /*1330*/  BSYNC.RELIABLE B1 ;  /* 0x0000000000017941 */ /* 0x000fea0003800100 */
.L_x_2189:
[----:B------:R-:W-:-:S13]  /*1340*/  ISETP.GE.U32.AND P0, PT, R5, R6, PT ;  /* 0x000000060500720c */ /* 0x000fda0003f06070 */
[----:B012---:R-:W0:Y:S01]  /*1350*/  @!P0 LDC.64 R2, c[0x0][0x388] ;  /* 0x0000e200ff028b82 */ /* 0x007e220000000a00 */
[----:B-----5:R-:W-:Y:S01]  /*1360*/  @!P0 IADD3 R7, PT, PT, R0, R5, RZ ;  /* 0x0000000500078210 */ /* 0x020fe20007ffe0ff */
[----:B------:R-:W-:-:S04]  /*1370*/  @!P0 VIADD R5, R5, 0x80 ;  /* 0x0000008005058836 */ /* 0x000fc80000000000 */
[----:B0-----:R-:W-:-:S05]  /*1380*/  @!P0 IMAD.WIDE.U32 R2, R7, 0x2, R2 ;  /* 0x0000000207028825 */ /* 0x001fca00078e0002 */
[----:B------:R2:W-:Y:S02]  /*1390*/  @!P0 STG.E.U16 desc[UR4][R2.64], R9 ;  /* 0x0000000902008986 */ /* 0x0005e4000c101504 */
.L_x_2194:
[----:B------:R-:W-:Y:S05]  /*13a0*/  BSYNC.RECONVERGENT B0 ;  /* 0x0000000000007941 */ /* 0x000fea0003800200 */
.L_x_2188:
        /* <DEDUP_REMOVED lines=8> */
.L_x_2171:
        /* <DEDUP_REMOVED lines=8> */
[----:B------:R-:W1:Y:S02]  /*14b0*/  LDC.U16 R2, c[0x0][0x386] ;  /* 0x0000e180ff027b82 */ /* 0x000e640000000400 */
[----:B-1----:R-:W-:-:S05]  /*14c0*/  HADD2.F32 R2, -RZ, R2.H0_H0 ;  /* 0x20000002ff027230 */ /* 0x002fca0000004100 */
[----:B------:R-:W-:Y:S01]  /*14d0*/  FADD.FTZ R2, |R2|, -RZ ;  /* 0x800000ff02027221 */ /* 0x000fe20000010200 */
[--C-:B--2---:R-:W-:Y:S02]  /*14e0*/  HADD2.F32 R7, -RZ, R4.reuse.H0_H0 ;  /* 0x20000004ff077230 */ /* 0x104fe40000004100 */
[----:B------:R-:W-:Y:S02]  /*14f0*/  HADD2.F32 R4, -RZ, R4.H1_H1 ;  /* 0x30000004ff047230 */ /* 0x000fe40000004100 */
[----:B---3--:R-:W-:Y:S02]  /*1500*/  HADD2.F32 R19, -RZ, R6.H1_H1 ;  /* 0x30000006ff137230 */ /* 0x008fe40000004100 */
[----:B------:R-:W-:Y:S01]  /*1510*/  FADD.FTZ R13, |R7|, -RZ ;  /* 0x800000ff070d7221 */ /* 0x000fe20000010200 */
[----:B------:R-:W-:Y:S02]  /*1520*/  FADD.FTZ R17, |R4|, -RZ ;  /* 0x800000ff04117221 */ /* 0x000fe40000010200 */
[----:B------:R-:W-:-:S02]  /*1530*/  FADD.FTZ R19, |R19|, -RZ ;  /* 0x800000ff13137221 */ /* 0x000fc40000010200 */
[CC--:B------:R-:W-:Y:S02]  /*1540*/  VIMNMX R7, PT, PT, R2.reuse, R13.reuse, !PT ;  /* 0x0000000d02077248 */ /* 0x0c0fe40007fe0100 */
[C---:B------:R-:W-:Y:S02]  /*1550*/  VIMNMX R13, PT, PT, R2.reuse, R13, PT ;  /* 0x0000000d020d7248 */ /* 0x040fe40003fe0100 */
[----:B------:R-:W-:Y:S02]  /*1560*/  LOP3.LUT R10, R7, 0xfe000000, RZ, 0xc0, !PT ;  /* 0xfe000000070a7812 */ /* 0x000fe400078ec0ff */
[----:B------:R-:W-:Y:S02]  /*1570*/  VIMNMX R8, PT, PT, R2, R17, !PT ;  /* 0x0000001102087248 */ /* 0x000fe40007fe0100 */
[----:B------:R-:W-:Y:S02]  /*1580*/  LOP3.LUT R4, R10, 0x7e800000, RZ, 0x3c, !PT ;  /* 0x7e8000000a047812 */ /* 0x000fe400078e3cff */
[----:B------:R-:W-:-:S02]  /*1590*/  LOP3.LUT R11, R8, 0xfe000000, RZ, 0xc0, !PT ;  /* 0xfe000000080b7812 */ /* 0x000fc400078ec0ff */
[----:B------:R-:W-:Y:S01]  /*15a0*/  VIMNMX R12, PT, PT, R2, R17, PT ;  /* 0x00000011020c7248 */ /* 0x000fe20003fe0100 */
[-C--:B0-----:R-:W-:Y:S01]  /*15b0*/  FMUL.FTZ R14, R13, R4.reuse ;  /* 0x000000040d0e7220 */ /* 0x081fe20000410000 */
[----:B------:R-:W-:Y:S01]  /*15c0*/  LOP3.LUT R17, R11, 0x7e800000, RZ, 0x3c, !PT ;  /* 0x7e8000000b117812 */ /* 0x000fe200078e3cff */
[----:B------:R-:W-:Y:S01]  /*15d0*/  FMUL.FTZ R4, R7, R4 ;  /* 0x0000000407047220 */ /* 0x000fe20000410000 */
[C---:B------:R-:W-:Y:S01]  /*15e0*/  FSETP.NEU.FTZ.AND P0, PT, R13.reuse, RZ, PT ;  /* 0x000000ff0d00720b */ /* 0x040fe20003f1d000 */
[----:B------:R-:W-:Y:S01]  /*15f0*/  FMUL.FTZ R15, R14, R14 ;  /* 0x0000000e0e0f7220 */ /* 0x000fe20000410000 */
[----:B------:R-:W-:Y:S01]  /*1600*/  HADD2.F32 R14, -RZ, R6.H0_H0 ;  /* 0x20000006ff0e7230 */ /* 0x000fe20000004100 */
[----:B------:R-:W-:Y:S02]  /*1610*/  FSETP.NEU.FTZ.AND P2, PT, R12, RZ, PT ;  /* 0x000000ff0c00720b */ /* 0x000fe40003f5d000 */
[----:B------:R-:W-:Y:S01]  /*1620*/  FFMA.FTZ R16, R4, R4, R15 ;  /* 0x0000000404107223 */ /* 0x000fe2000001000f */
[-C--:B------:R-:W-:Y:S01]  /*1630*/  FMUL.FTZ R4, R12, R17.reuse ;  /* 0x000000110c047220 */ /* 0x080fe20000410000 */
[----:B------:R-:W-:Y:S01]  /*1640*/  FMUL.FTZ R17, R8, R17 ;  /* 0x0000001108117220 */ /* 0x000fe20000410000 */
[----:B------:R-:W-:Y:S01]  /*1650*/  FADD.FTZ R15, |R14|, -RZ ;  /* 0x800000ff0e0f7221 */ /* 0x000fe20000010200 */
[----:B------:R-:W-:Y:S01]  /*1660*/  FSETP.NEU.FTZ.AND P1, PT, R13, +INF , PT ;  /* 0x7f8000000d00780b */ /* 0x000fe20003f3d000 */
[----:B------:R-:W-:Y:S01]  /*1670*/  FMUL.FTZ R4, R4, R4 ;  /* 0x0000000404047220 */ /* 0x000fe20000410000 */
[----:B------:R-:W0:Y:S01]  /*1680*/  MUFU.SQRT R16, R16 ;  /* 0x0000001000107308 */ /* 0x000e220000002000 */
[----:B------:R-:W-:-:S02]  /*1690*/  LOP3.LUT R13, R10, 0x800000, RZ, 0xfc, !PT ;  /* 0x008000000a0d7812 */ /* 0x000fc400078efcff */
[----:B------:R-:W-:Y:S01]  /*16a0*/  FFMA.FTZ R17, R17, R17, R4 ;  /* 0x0000001111117223 */ /* 0x000fe20000010004 */
[CC--:B------:R-:W-:Y:S02]  /*16b0*/  VIMNMX R4, PT, PT, R2.reuse, R15.reuse, !PT ;  /* 0x0000000f02047248 */ /* 0x0c0fe40007fe0100 */
[----:B------:R-:W-:Y:S02]  /*16c0*/  VIMNMX R15, PT, PT, R2, R15, PT ;  /* 0x0000000f020f7248 */ /* 0x000fe40003fe0100 */
[----:B------:R-:W-:Y:S01]  /*16d0*/  LOP3.LUT R14, R4, 0xfe000000, RZ, 0xc0, !PT ;  /* 0xfe000000040e7812 */ /* 0x000fe200078ec0ff */
[----:B------:R-:W1:Y:S01]  /*16e0*/  MUFU.SQRT R17, R17 ;  /* 0x0000001100117308 */ /* 0x000e620000002000 */
[----:B------:R-:W-:Y:S02]  /*16f0*/  LOP3.LUT R6, R11, 0x800000, RZ, 0xfc, !PT ;  /* 0x008000000b067812 */ /* 0x000fe400078efcff */
[----:B------:R-:W-:Y:S02]  /*1700*/  LOP3.LUT R18, R14, 0x7e800000, RZ, 0x3c, !PT ;  /* 0x7e8000000e127812 */ /* 0x000fe400078e3cff */
[----:B------:R-:W-:-:S02]  /*1710*/  FSETP.NEU.FTZ.AND P4, PT, R15, +INF , PT ;  /* 0x7f8000000f00780b */ /* 0x000fc40003f9d000 */
[----:B------:R-:W-:Y:S01]  /*1720*/  LOP3.LUT R14, R14, 0x800000, RZ, 0xfc, !PT ;  /* 0x008000000e0e7812 */ /* 0x000fe200078efcff */
[-C--:B------:R-:W-:Y:S01]  /*1730*/  FMUL.FTZ R10, R15, R18.reuse ;  /* 0x000000120f0a7220 */ /* 0x080fe20000410000 */
[----:B------:R-:W-:Y:S01]  /*1740*/  FMUL.FTZ R18, R4, R18 ;  /* 0x0000001204127220 */ /* 0x000fe20000410000 */
[----:B0-----:R-:W-:Y:S01]  /*1750*/  @P0 FMUL.FTZ R7, R16, R13 ;  /* 0x0000000d10070220 */ /* 0x001fe20000410000 */
[----:B------:R-:W-:Y:S01]  /*1760*/  FSETP.NEU.FTZ.AND P0, PT, R12, +INF , PT ;  /* 0x7f8000000c00780b */ /* 0x000fe20003f1d000 */
[----:B------:R-:W-:Y:S01]  /*1770*/  FMUL.FTZ R11, R10, R10 ;  /* 0x0000000a0a0b7220 */ /* 0x000fe20000410000 */
[--C-:B----4-:R-:W-:Y:S02]  /*1780*/  HADD2.F32 R12, -RZ, R9.reuse.H0_H0 ;  /* 0x20000009ff0c7230 */ /* 0x110fe40000004100 */
[----:B------:R-:W-:Y:S01]  /*1790*/  FSEL R7, R7, +INF , P1 ;  /* 0x7f80000007077808 */ /* 0x000fe20000800000 */
[----:B------:R-:W-:Y:S01]  /*17a0*/  FFMA.FTZ R11, R18, R18, R11 ;  /* 0x00000012120b7223 */ /* 0x000fe2000001000b */
[----:B------:R-:W-:-:S02]  /*17b0*/  HADD2.F32 R9, -RZ, R9.H1_H1 ;  /* 0x30000009ff097230 */ /* 0x000fc40000004100 */
[----:B-1----:R-:W-:Y:S01]  /*17c0*/  @P2 FMUL.FTZ R8, R17, R6 ;  /* 0x0000000611082220 */ /* 0x002fe20000410000 */
[-C--:B------:R-:W-:Y:S01]  /*17d0*/  VIMNMX R6, PT, PT, R2, R19.reuse, !PT ;  /* 0x0000001302067248 */ /* 0x080fe20007fe0100 */
[----:B------:R-:W-:Y:S01]  /*17e0*/  FADD.FTZ R13, |R12|, -RZ ;  /* 0x800000ff0c0d7221 */ /* 0x000fe20000010200 */
[----:B------:R-:W-:Y:S01]  /*17f0*/  VIMNMX R19, PT, PT, R2, R19, PT ;  /* 0x0000001302137248 */ /* 0x000fe20003fe0100 */
[----:B------:R-:W0:Y:S01]  /*1800*/  MUFU.SQRT R11, R11 ;  /* 0x0000000b000b7308 */ /* 0x000e220000002000 */
[----:B------:R-:W-:Y:S01]  /*1810*/  FSEL R10, R8, +INF , P0 ;  /* 0x7f800000080a7808 */ /* 0x000fe20000000000 */
[----:B------:R-:W-:Y:S01]  /*1820*/  FADD.FTZ R17, |R9|, -RZ ;  /* 0x800000ff09117221 */ /* 0x000fe20000010200 */
[----:B------:R-:W-:Y:S02]  /*1830*/  LOP3.LUT R8, R6, 0xfe000000, RZ, 0xc0, !PT ;  /* 0xfe00000006087812 */ /* 0x000fe400078ec0ff */
[----:B------:R-:W-:Y:S02]  /*1840*/  F2FP.F16.F32.PACK_AB R7, R10, R7 ;  /* 0x000000070a07723e */ /* 0x000fe400000000ff */
[----:B------:R-:W-:-:S02]  /*1850*/  LOP3.LUT R10, R8, 0x7e800000, RZ, 0x3c, !PT ;  /* 0x7e800000080a7812 */ /* 0x000fc400078e3cff */
[C---:B------:R-:W-:Y:S02]  /*1860*/  FSETP.NEU.FTZ.AND P2, PT, R19.reuse, RZ, PT ;  /* 0x000000ff1300720b */ /* 0x040fe40003f5d000 */
[C---:B------:R-:W-:Y:S01]  /*1870*/  FSETP.NEU.FTZ.AND P3, PT, R19.reuse, +INF , PT ;  /* 0x7f8000001300780b */ /* 0x040fe20003f7d000 */
[-C--:B------:R-:W-:Y:S01]  /*1880*/  FMUL.FTZ R19, R19, R10.reuse ;  /* 0x0000000a13137220 */ /* 0x080fe20000410000 */
[----:B------:R-:W-:Y:S01]  /*1890*/  FSETP.NEU.FTZ.AND P0, PT, R15, RZ, PT ;  /* 0x000000ff0f00720b */ /* 0x000fe20003f1d000 */
[----:B------:R-:W-:Y:S01]  /*18a0*/  FMUL.FTZ R10, R6, R10 ;  /* 0x0000000a060a7220 */ /* 0x000fe20000410000 */
[--C-:B-----5:R-:W-:Y:S02]  /*18b0*/  HADD2.F32 R15, -RZ, R3.reuse.H0_H0 ;  /* 0x20000003ff0f7230 */ /* 0x120fe40000004100 */
[----:B------:R-:W-:Y:S01]  /*18c0*/  FMUL.FTZ R19, R19, R19 ;  /* 0x0000001313137220 */ /* 0x000fe20000410000 */
[C---:B------:R-:W-:Y:S01]  /*18d0*/  VIMNMX R9, PT, PT, R2.reuse, R13, !PT ;  /* 0x0000000d02097248 */ /* 0x040fe20007fe0100 */
[----:B------:R-:W-:Y:S01]  /*18e0*/  HADD2.F32 R3, -RZ, R3.H1_H1 ;  /* 0x30000003ff037230 */ /* 0x000fe20000004100 */
[-C--:B------:R-:W-:Y:S01]  /*18f0*/  VIMNMX R12, PT, PT, R2, R17.reuse, PT ;  /* 0x00000011020c7248 */ /* 0x080fe20003fe0100 */
[----:B------:R-:W-:Y:S01]  /*1900*/  FFMA.FTZ R18, R10, R10, R19 ;  /* 0x0000000a0a127223 */ /* 0x000fe20000010013 */
[----:B------:R-:W-:Y:S01]  /*1910*/  FADD.FTZ R21, |R15|, -RZ ;  /* 0x800000ff0f157221 */ /* 0x000fe20000010200 */
[C---:B------:R-:W-:Y:S01]  /*1920*/  VIMNMX R10, PT, PT, R2.reuse, R17, !PT ;  /* 0x00000011020a7248 */ /* 0x040fe20007fe0100 */
[----:B------:R-:W-:Y:S01]  /*1930*/  FADD.FTZ R3, |R3|, -RZ ;  /* 0x800000ff03037221 */ /* 0x000fe20000010200 */
[----:B------:R-:W-:Y:S01]  /*1940*/  LOP3.LUT R19, R9, 0xfe000000, RZ, 0xc0, !PT ;  /* 0xfe00000009137812 */ /* 0x000fe200078ec0ff */
[----:B0-----:R-:W-:Y:S01]  /*1950*/  @P0 FMUL.FTZ R4, R11, R14 ;  /* 0x0000000e0b040220 */ /* 0x001fe20000410000 */
[----:B------:R-:W-:Y:S01]  /*1960*/  VIMNMX R16, PT, PT, R2, R13, PT ;  /* 0x0000000d02107248 */ /* 0x000fe20003fe0100 */
[----:B------:R-:W0:Y:S01]  /*1970*/  MUFU.SQRT R18, R18 ;  /* 0x0000001200127308 */ /* 0x000e220000002000 */
[----:B------:R-:W-:-:S02]  /*1980*/  LOP3.LUT R15, R10, 0xfe000000, RZ, 0xc0, !PT ;  /* 0xfe0000000a0f7812 */ /* 0x000fc400078ec0ff */
[----:B------:R-:W-:Y:S02]  /*1990*/  LOP3.LUT R17, R19, 0x7e800000, RZ, 0x3c, !PT ;  /* 0x7e80000013117812 */ /* 0x000fe400078e3cff */
[CC--:B------:R-:W-:Y:S02]  /*19a0*/  VIMNMX R11, PT, PT, R2.reuse, R21.reuse, !PT ;  /* 0x00000015020b7248 */ /* 0x0c0fe40007fe0100 */
[----:B------:R-:W-:Y:S02]  /*19b0*/  LOP3.LUT R23, R15, 0x7e800000, RZ, 0x3c, !PT ;  /* 0x7e8000000f177812 */ /* 0x000fe400078e3cff */
[----:B------:R-:W-:Y:S01]  /*19c0*/  VIMNMX R13, PT, PT, R2, R21, PT ;  /* 0x00000015020d7248 */ /* 0x000fe20003fe0100 */
[----:B------:R-:W-:Y:S01]  /*19d0*/  FMUL.FTZ R21, R16, R17 ;  /* 0x0000001110157220 */ /* 0x000fe20000410000 */
[----:B------:R-:W-:Y:S01]  /*19e0*/  LOP3.LUT R14, R11, 0xfe000000, RZ, 0xc0, !PT ;  /* 0xfe0000000b0e7812 */ /* 0x000fe200078ec0ff */
[----:B------:R-:W-:Y:S01]  /*19f0*/  FMUL.FTZ R24, R12, R23 ;  /* 0x000000170c187220 */ /* 0x000fe20000410000 */
[----:B------:R-:W-:Y:S01]  /*1a00*/  FMUL.FTZ R17, R9, R17 ;  /* 0x0000001109117220 */ /* 0x000fe20000410000 */
[----:B------:R-:W-:Y:S01]  /*1a10*/  FMUL.FTZ R22, R21, R21 ;  /* 0x0000001515167220 */ /* 0x000fe20000410000 */
[----:B------:R-:W-:Y:S01]  /*1a20*/  LOP3.LUT R20, R14, 0x7e800000, RZ, 0x3c, !PT ;  /* 0x7e8000000e147812 */ /* 0x000fe200078e3cff */
[----:B------:R-:W-:Y:S01]  /*1a30*/  FMUL.FTZ R23, R10, R23 ;  /* 0x000000170a177220 */ /* 0x000fe20000410000 */
[----:B------:R-:W-:Y:S01]  /*1a40*/  FMUL.FTZ R24, R24, R24 ;  /* 0x0000001818187220 */ /* 0x000fe20000410000 */
[----:B------:R-:W-:Y:S01]  /*1a50*/  FFMA.FTZ R21, R17, R17, R22 ;  /* 0x0000001111157223 */ /* 0x000fe20000010016 */
[----:B------:R-:W-:Y:S01]  /*1a60*/  VIMNMX R17, PT, PT, R2, R3, !PT ;  /* 0x0000000302117248 */ /* 0x000fe20007fe0100 */
[-C--:B------:R-:W-:Y:S01]  /*1a70*/  FMUL.FTZ R22, R13, R20.reuse ;  /* 0x000000140d167220 */ /* 0x080fe20000410000 */
[----:B------:R-:W-:Y:S01]  /*1a80*/  FFMA.FTZ R25, R23, R23, R24 ;  /* 0x0000001717197223 */ /* 0x000fe20000010018 */
[----:B------:R-:W-:Y:S01]  /*1a90*/  FMUL.FTZ R23, R11, R20 ;  /* 0x000000140b177220 */ /* 0x000fe20000410000 */
[----:B------:R-:W-:Y:S01]  /*1aa0*/  LOP3.LUT R20, R17, 0xfe000000, RZ, 0xc0, !PT ;  /* 0xfe00000011147812 */ /* 0x000fe200078ec0ff */
[----:B------:R-:W-:Y:S01]  /*1ab0*/  FMUL.FTZ R24, R22, R22 ;  /* 0x0000001616187220 */ /* 0x000fe20000410000 */
[----:B------:R-:W-:Y:S01]  /*1ac0*/  VIMNMX R22, PT, PT, R2, R3, PT ;  /* 0x0000000302167248 */ /* 0x000fe20003fe0100 */
[----:B------:R-:W1:Y:S01]  /*1ad0*/  MUFU.SQRT R21, R21 ;  /* 0x0000001500157308 */ /* 0x000e620000002000 */
[----:B------:R-:W2:Y:S01]  /*1ae0*/  LDC.64 R2, c[0x0][0x388] ;  /* 0x0000e200ff027b82 */ /* 0x000ea20000000a00 */
[----:B------:R-:W-:Y:S01]  /*1af0*/  FFMA.FTZ R24, R23, R23, R24 ;  /* 0x0000001717187223 */ /* 0x000fe20000010018 */
[----:B------:R-:W-:-:S02]  /*1b00*/  LOP3.LUT R23, R20, 0x7e800000, RZ, 0x3c, !PT ;  /* 0x7e80000014177812 */ /* 0x000fc400078e3cff */
[----:B------:R-:W-:Y:S02]  /*1b10*/  FSETP.NEU.FTZ.AND P6, PT, R16, RZ, PT ;  /* 0x000000ff1000720b */ /* 0x000fe40003fdd000 */
[----:B------:R-:W-:Y:S01]  /*1b20*/  FSETP.NEU.FTZ.AND P5, PT, R12, RZ, PT ;  /* 0x000000ff0c00720b */ /* 0x000fe20003fbd000 */
[-C--:B------:R-:W-:Y:S01]  /*1b30*/  FMUL.FTZ R26, R22, R23.reuse ;  /* 0x00000017161a7220 */ /* 0x080fe20000410000 */
[----:B------:R-:W-:Y:S01]  /*1b40*/  FMUL.FTZ R23, R17, R23 ;  /* 0x0000001711177220 */ /* 0x000fe20000410000 */
[----:B------:R-:W3:Y:S01]  /*1b50*/  MUFU.SQRT R25, R25 ;  /* 0x0000001900197308 */ /* 0x000ee20000002000 */
[----:B------:R-:W-:Y:S01]  /*1b60*/  FSETP.NEU.FTZ.AND P1, PT, R13, RZ, PT ;  /* 0x000000ff0d00720b */ /* 0x000fe20003f3d000 */
[----:B------:R-:W-:Y:S01]  /*1b70*/  FMUL.FTZ R26, R26, R26 ;  /* 0x0000001a1a1a7220 */ /* 0x000fe20000410000 */
[----:B------:R-:W-:Y:S02]  /*1b80*/  FSETP.NEU.FTZ.AND P0, PT, R22, RZ, PT ;  /* 0x000000ff1600720b */ /* 0x000fe40003f1d000 */
[----:B------:R-:W-:Y:S01]  /*1b90*/  LOP3.LUT R27, R8, 0x800000, RZ, 0xfc, !PT ;  /* 0x00800000081b7812 */ /* 0x000fe200078efcff */
[----:B------:R-:W-:Y:S01]  /*1ba0*/  FFMA.FTZ R23, R23, R23, R26 ;  /* 0x0000001717177223 */ /* 0x000fe2000001001a */
[----:B------:R-:W-:Y:S01]  /*1bb0*/  LOP3.LUT R8, R19, 0x800000, RZ, 0xfc, !PT ;  /* 0x0080000013087812 */ /* 0x000fe200078efcff */
[----:B------:R-:W4:Y:S01]  /*1bc0*/  MUFU.SQRT R24, R24 ;  /* 0x0000001800187308 */ /* 0x000f220000002000 */
[----:B------:R-:W-:Y:S01]  /*1bd0*/  LOP3.LUT R20, R20, 0x800000, RZ, 0xfc, !PT ;  /* 0x0080000014147812 */ /* 0x000fe200078efcff */
[----:B0-----:R-:W-:Y:S01]  /*1be0*/  @P2 FMUL.FTZ R6, R18, R27 ;  /* 0x0000001b12062220 */ /* 0x001fe20000410000 */
[----:B------:R-:W-:Y:S01]  /*1bf0*/  FSETP.NEU.FTZ.AND P2, PT, R16, +INF , PT ;  /* 0x7f8000001000780b */ /* 0x000fe20003f5d000 */
[----:B-1----:R-:W-:Y:S01]  /*1c00*/  @P6 FMUL.FTZ R9, R21, R8 ;  /* 0x0000000815096220 */ /* 0x002fe20000410000 */
[----:B------:R-:W-:Y:S01]  /*1c10*/  FSETP.NEU.FTZ.AND P6, PT, R12, +INF , PT ;  /* 0x7f8000000c00780b */ /* 0x000fe20003fdd000 */
[----:B--2---:R-:W-:-:S02]  /*1c20*/  IMAD.WIDE.U32 R2, R0, 0x2, R2 ;  /* 0x0000000200027825 */ /* 0x004fc400078e0002 */
[----:B------:R-:W0:Y:S01]  /*1c30*/  MUFU.SQRT R23, R23 ;  /* 0x0000001700177308 */ /* 0x000e220000002000 */
[----:B------:R-:W-:Y:S02]  /*1c40*/  LOP3.LUT R0, R15, 0x800000, RZ, 0xfc, !PT ;  /* 0x008000000f007812 */ /* 0x000fe400078efcff */
[----:B------:R-:W-:Y:S02]  /*1c50*/  LOP3.LUT R15, R14, 0x800000, RZ, 0xfc, !PT ;  /* 0x008000000e0f7812 */ /* 0x000fe400078efcff */
[----:B------:R-:W-:Y:S01]  /*1c60*/  FSEL R4, R4, +INF , P4 ;  /* 0x7f80000004047808 */ /* 0x000fe20002000000 */
[----:B---3--:R-:W-:Y:S01]  /*1c70*/  @P5 FMUL.FTZ R10, R25, R0 ;  /* 0x00000000190a5220 */ /* 0x008fe20000410000 */
[----:B------:R-:W-:Y:S01]  /*1c80*/  FSETP.NEU.FTZ.AND P5, PT, R13, +INF , PT ;  /* 0x7f8000000d00780b */ /* 0x000fe20003fbd000 */
[----:B------:R-:W-:Y:S01]  /*1c90*/  IMAD.WIDE.U32 R2, R5, 0x4, R2 ;  /* 0x0000000405027825 */ /* 0x000fe200078e0002 */
[----:B------:R-:W-:-:S03]  /*1ca0*/  FSEL R13, R6, +INF , P3 ;  /* 0x7f800000060d7808 */ /* 0x000fc60001800000 */
[----:B----4-:R-:W-:Y:S01]  /*1cb0*/  @P1 FMUL.FTZ R11, R24, R15 ;  /* 0x0000000f180b1220 */ /* 0x010fe20000410000 */
[----:B------:R-:W-:Y:S02]  /*1cc0*/  FSETP.NEU.FTZ.AND P1, PT, R22, +INF , PT ;  /* 0x7f8000001600780b */ /* 0x000fe40003f3d000 */
[----:B------:R-:W-:Y:S01]  /*1cd0*/  FSEL R9, R9, +INF , P2 ;  /* 0x7f80000009097808 */ /* 0x000fe20001000000 */
[----:B------:R-:W-:Y:S01]  /*1ce0*/  STG.E desc[UR4][R2.64], R7 ;  /* 0x0000000702007986 */ /* 0x000fe2000c101904 */
[----:B------:R-:W-:Y:S02]  /*1cf0*/  FSEL R10, R10, +INF , P6 ;  /* 0x7f8000000a0a7808 */ /* 0x000fe40003000000 */
[----:B------:R-:W-:Y:S01]  /*1d00*/  FSEL R11, R11, +INF , P5 ;  /* 0x7f8000000b0b7808 */ /* 0x000fe20002800000 */
[----:B0-----:R-:W-:Y:S01]  /*1d10*/  @P0 FMUL.FTZ R17, R23, R20 ;  /* 0x0000001417110220 */ /* 0x001fe20000410000 */
[----:B------:R-:W-:Y:S02]  /*1d20*/  F2FP.F16.F32.PACK_AB R13, R13, R4 ;  /* 0x000000040d0d723e */ /* 0x000fe400000000ff */
[----:B------:R-:W-:-:S02]  /*1d30*/  F2FP.F16.F32.PACK_AB R9, R10, R9 ;  /* 0x000000090a09723e */ /* 0x000fc400000000ff */
[----:B------:R-:W-:Y:S01]  /*1d40*/  FSEL R0, R17, +INF , P1 ;  /* 0x7f80000011007808 */ /* 0x000fe20000800000 */
[----:B------:R-:W-:Y:S03]  /*1d50*/  STG.E desc[UR4][R2.64+0x200], R13 ;  /* 0x0002000d02007986 */ /* 0x000fe6000c101904 */
[----:B------:R-:W-:Y:S01]  /*1d60*/  F2FP.F16.F32.PACK_AB R11, R0, R11 ;  /* 0x0000000b000b723e */ /* 0x000fe200000000ff */
[----:B------:R-:W-:Y:S04]  /*1d70*/  STG.E desc[UR4][R2.64+0x400], R9 ;  /* 0x0004000902007986 */ /* 0x000fe8000c101904 */
[----:B------:R-:W-:Y:S01]  /*1d80*/  STG.E desc[UR4][R2.64+0x600], R11 ;  /* 0x0006000b02007986 */ /* 0x000fe2000c101904 */
[----:B------:R-:W-:Y:S05]  /*1d90*/  EXIT ;  /* 0x000000000000794d */ /* 0x000fea0003800000 */
.L_x_2195:
        /* <DEDUP_REMOVED lines=14> */
.L_x_16837:


//--------------------- .text._ZN2at6native29vectorized_elementwise_kernelILi4ENS0_13AUnaryFunctorIN3c104HalfES4_S4_ZZZNS0_17hypot_kernel_cudaERNS_18TensorIteratorBaseEENKUlvE_clEvENKUlvE1_clEvEUlS4_S4_E_EESt5arrayIPcLm2EEEEviT0_T1_ --------------------------
	.section	.text._ZN2at6native29vectorized_elementwise_kernelILi4ENS0_13AUnaryFunctorIN3c104HalfES4_S4_ZZZNS0_17hypot_kernel_cudaERNS_18TensorIteratorBaseEENKUlvE_clEvENKUlvE1_clEvEUlS4_S4_E_EESt5arrayIPcLm2EEEEviT0_T1_,"ax",@progbits
	.align	128
        .global         _ZN2at6native29vectorized_elementwise_kernelILi4ENS0_13AUnaryFunctorIN3c104HalfES4_S4_ZZZNS0_17hypot_kernel_cudaERNS_18TensorIteratorBaseEENKUlvE_clEvENKUlvE1_clEvEUlS4_S4_E_EESt5arrayIPcLm2EEEEviT0_T1_
        .type           _ZN2at6native29vectorized_elementwise_kernelILi4ENS0_13AUnaryFunctorIN3c104HalfES4_S4_ZZZNS0_17hypot_kernel_cudaERNS_18TensorIteratorBaseEENKUlvE_clEvENKUlvE1_clEvEUlS4_S4_E_EESt5arrayIPcLm2EEEEviT0_T1_,@function
        .size           _ZN2at6native29vectorized_elementwise_kernelILi4ENS0_13AUnaryFunctorIN3c104HalfES4_S4_ZZZNS0_17hypot_kernel_cudaERNS_18TensorIteratorBaseEENKUlvE_clEvENKUlvE1_clEvEUlS4_S4_E_EESt5arrayIPcLm2EEEEviT0_T1_,(.L_x_16838 - _ZN2at6native29vectorized_elementwise_kernelILi4ENS0_13AUnaryFunctorIN3c104HalfES4_S4_ZZZNS0_17hypot_kernel_cudaERNS_18TensorIteratorBaseEENKUlvE_clEvENKUlvE1_clEvEUlS4_S4_E_EESt5arrayIPcLm2EEEEviT0_T1_)
        .other          _ZN2at6native29vectorized_elementwise_kernelILi4ENS0_13AUnaryFunctorIN3c104HalfES4_S4_ZZZNS0_17hypot_kernel_cudaERNS_18TensorIteratorBaseEENKUlvE_clEvENKUlvE1_clEvEUlS4_S4_E_EESt5arrayIPcLm2EEEEviT0_T1_,@"STO_CUDA_ENTRY STV_DEFAULT"
_ZN2at6native29vectorized_elementwise_kernelILi4ENS0_13AUnaryFunctorIN3c104HalfES4_S4_ZZZNS0_17hypot_kernel_cudaERNS_18TensorIteratorBaseEENKUlvE_clEvENKUlvE1_clEvEUlS4_S4_E_EESt5arrayIPcLm2EEEEviT0_T1_:
.text._ZN2at6native29vectorized_elementwise_kernelILi4ENS0_13AUnaryFunctorIN3c104HalfES4_S4_ZZZNS0_17hypot_kernel_cudaERNS_18TensorIteratorBaseEENKUlvE_clEvENKUlvE1_clEvEUlS4_S4_E_EESt5arrayIPcLm2EEEEviT0_T1_:
        /* <DEDUP_REMOVED lines=99> */
.L_x_2198:
[----:B------:R-:W-:Y:S05]  /*0630*/  BSYNC.RECONVERGENT B0 ;  /* 0x0000000000007941 */ /* 0x000fea0003800200 */
.L_x_2197:
        /* <DEDUP_REMOVED lines=25> */
.L_x_2200:
[----:B------:R-:W-:Y:S05]  /*07d0*/  BSYNC.RECONVERGENT B0 ;  /* 0x0000000000007941 */ /* 0x000fea0003800200 */
.L_x_2199:
        /* <DEDUP_REMOVED lines=25> */
.L_x_2202:
[----:B------:R-:W-:Y:S05]  /*0970*/  BSYNC.RECONVERGENT B0 ;  /* 0x0000000000007941 */ /* 0x000fea0003800200 */
.L_x_2201:
        /* <DEDUP_REMOVED lines=22> */
.L_x_2204:
[----:B------:R-:W-:Y:S05]  /*0ae0*/  BSYNC.RECONVERGENT B0 ;  /* 0x0000000000007941 */ /* 0x000fea0003800200 */
.L_x_2203:
        /* <DEDUP_REMOVED lines=22> */
.L_x_2206:
[----:B------:R-:W-:Y:S05]  /*0c50*/  BSYNC.RECONVERGENT B0 ;  /* 0x0000000000007941 */ /* 0x000fea0003800200 */
.L_x_2205:
        /* <DEDUP_REMOVED lines=22> */
.L_x_2208:
[----:B------:R-:W-:Y:S05]  /*0dc0*/  BSYNC.RECONVERGENT B0 ;  /* 0x0000000000007941 */ /* 0x000fea0003800200 */
.L_x_2207:
        /* <DEDUP_REMOVED lines=22> */
.L_x_2210:
[----:B------:R-:W-:Y:S05]  /*0f30*/  BSYNC.RECONVERGENT B0 ;  /* 0x0000000000007941 */ /* 0x000fea0003800200 */
.L_x_2209:
        /* <DEDUP_REMOVED lines=22> */
.L_x_2212:
[----:B------:R-:W-:Y:S05]  /*10a0*/  BSYNC.RECONVERGENT B0 ;  /* 0x0000000000007941 */ /* 0x000fea0003800200 */
.L_x_2211:
        /* <DEDUP_REMOVED lines=18> */
.L_x_2215:
[----:B------:R-:W-:-:S13]  /*11d0*/  ISETP.GE.U32.AND P0, PT, R5, R6, PT ;  /* 0x000000060500720c */ /* 0x000fda0003f06070 */
[----:B------:R-:W-:Y:S05]  /*11e0*/  @P0 BRA `(.L_x_2217) ;  /* 0x0000000000300947 */ /* 0x000fea0003800000 */
[----:B0-----:R-:W0:Y:S01]  /*11f0*/  LDC.64 R2, c[0x0][0x388] ;  /* 0x0000e200ff027b82 */ /* 0x001e220000000a00 */
[----:B------:R-:W-:Y:S02]  /*1200*/  IMAD.IADD R11, R0, 0x1, R5 ;  /* 0x00000001000b7824 */ /* 0x000fe400078e0205 */
[----:B------:R-:W-:Y:S02]  /*1210*/  VIADD R5, R5, 0x80 ;  /* 0x0000008005057836 */ /* 0x000fe40000000000 */
[----:B0-----:R-:W-:-:S05]  /*1220*/  IMAD.WIDE.U32 R2, R11, 0x2, R2 ;  /* 0x000000020b027825 */ /* 0x001fca00078e0002 */
[----:B------:R1:W-:Y:S02]  /*1230*/  STG.E.U16 desc[UR4][R2.64], R14 ;  /* 0x0000000e02007986 */ /* 0x0003e4000c101504 */
.L_x_2216:
[----:B------:R-:W-:-:S13]  /*1240*/  ISETP.GE.U32.AND P0, PT, R5, R6, PT ;  /* 0x000000060500720c */ /* 0x000fda0003f06070 */
[----:B------:R-:W-:Y:S05]  /*1250*/  @P0 BRA `(.L_x_2218) ;  /* 0x0000000000340947 */ /* 0x000fea0003800000 */
[----:B01----:R-:W0:Y:S01]  /*1260*/  LDC.64 R2, c[0x0][0x388] ;  /* 0x0000e200ff027b82 */ /* 0x003e220000000a00 */
[----:B------:R-:W-:Y:S01]  /*1270*/  IADD3 R11, PT, PT, R0, R5, RZ ;  /* 0x00000005000b7210 */ /* 0x000fe20007ffe0ff */
[----:B------:R-:W-:-:S04]  /*1280*/  VIADD R5, R5, 0x80 ;  /* 0x0000008005057836 */ /* 0x000fc80000000000 */
[----:B0-----:R-:W-:-:S05]  /*1290*/  IMAD.WIDE.U32 R2, R11, 0x2, R2 ;  /* 0x000000020b027825 */ /* 0x001fca00078e0002 */
[----:B-----5:R1:W-:Y:S02]  /*12a0*/  STG.E.U16 desc[UR4][R2.64], R7 ;  /* 0x0000000702007986 */ /* 0x0203e4000c101504 */
.L_x_2217:
        /* <DEDUP_REMOVED lines=8> */
.L_x_2218:
[----:B------:R-:W-:Y:S05]  /*1330*/  BSYNC.RELIABLE B1 ;  /* 0x0000000000017941 */ /* 0x000fea0003800100 */
.L_x_2214:
[----:B------:R-:W-:-:S13]  /*1340*/  ISETP.GE.U32.AND P0, PT, R5, R6, PT ;  /* 0x000000060500720c */ /* 0x000fda0003f06070 */
[----:B012---:R-:W0:Y:S01]  /*1350*/  @!P0 LDC.64 R2, c[0x0][0x388] ;  /* 0x0000e200ff028b82 */ /* 0x007e220000000a00 */
[----:B-----5:R-:W-:Y:S01]  /*1360*/  @!P0 IADD3 R7, PT, PT, R0, R5, RZ ;  /* 0x0000000500078210 */ /* 0x020fe20007ffe0ff */
[----:B------:R-:W-:-:S04]  /*1370*/  @!P0 VIADD R5, R5, 0x80 ;  /* 0x0000008005058836 */ /* 0x000fc80000000000 */
[----:B0-----:R-:W-:-:S05]  /*1380*/  @!P0 IMAD.WIDE.U32 R2, R7, 0x2, R2 ;  /* 0x0000000207028825 */ /* 0x001fca00078e0002 */
[----:B------:R2:W-:Y:S02]  /*1390*/  @!P0 STG.E.U16 desc[UR4][R2.64], R9 ;  /* 0x0000000902008986 */ /* 0x0005e4000c101504 */
.L_x_2219:
[----:B------:R-:W-:Y:S05]  /*13a0*/  BSYNC.RECONVERGENT B0 ;  /* 0x0000000000007941 */ /* 0x000fea0003800200 */
.L_x_2213:
        /* <DEDUP_REMOVED lines=8> */
.L_x_2196:
[----:B------:R-:W0:Y:S01]  /*1430*/  S2R R4, SR_TID.X ;  /* 0x0000000000047919 */ /* 0x000e220000002100 */
[----:B------:R-:W1:Y:S02]  /*1440*/  LDC.64 R2, c[0x0][0x390] ;  /* 0x0000e400ff027b82 */ /* 0x000e640000000a00 */
[----:B-1----:R-:W-:-:S04]  /*1450*/  IMAD.WIDE.U32 R2, R0, 0x2, R2 ;  /* 0x0000000200027825 */ /* 0x002fc800078e0002 */
[----:B0-----:R-:W-:-:S05]  /*1460*/  IMAD.WIDE.U32 R2, R4, 0x8, R2 ;  /* 0x0000000804027825 */ /* 0x001fca00078e0002 */
[----:B------:R-:W2:Y:S04]  /*1470*/  LDG.E.64 R8, desc[UR4][R2.64] ;  /* 0x0000000402087981 */ /* 0x000ea8000c1e1b00 */
[----:B------:R-:W3:Y:S01]  /*1480*/  LDG.E.64 R14, desc[UR4][R2.64+0x400] ;  /* 0x00040004020e7981 */ /* 0x000ee2000c1e1b00 */
[----:B------:R-:W0:Y:S02]  /*1490*/  LDC.U16 R10, c[0x0][0x386] ;  /* 0x0000e180ff0a7b82 */ /* 0x000e240000000400 */
[----:B0-----:R-:W-:-:S05]  /*14a0*/  HADD2.F32 R12, -RZ, R10.H0_H0 ;  /* 0x2000000aff0c7230 */ /* 0x001fca0000004100 */
[----:B------:R-:W-:Y:S01]  /*14b0*/  FADD.FTZ R12, |R12|, -RZ ;  /* 0x800000ff0c0c7221 */ /* 0x000fe20000010200 */
[--C-:B--2---:R-:W-:Y:S02]  /*14c0*/  HADD2.F32 R5, -RZ, R8.reuse.H0_H0 ;  /* 0x20000008ff057230 */ /* 0x104fe40000004100 */
[----:B------:R-:W-:Y:S02]  /*14d0*/  HADD2.F32 R6, -RZ, R8.H1_H1 ;  /* 0x30000008ff067230 */ /* 0x000fe40000004100 */
[--C-:B---3--:R-:W-:Y:S02]  /*14e0*/  HADD2.F32 R10, -RZ, R14.reuse.H0_H0 ;  /* 0x2000000eff0a7230 */ /* 0x108fe40000004100 */
[----:B------:R-:W-:Y:S01]  /*14f0*/  FADD.FTZ R5, |R5|, -RZ ;  /* 0x800000ff05057221 */ /* 0x000fe20000010200 */
[----:B------:R-:W-:Y:S02]  /*1500*/  HADD2.F32 R13, -RZ, R14.H1_H1 ;  /* 0x3000000eff0d7230 */ /* 0x000fe40000004100 */
[----:B------:R-:W-:Y:S01]  /*1510*/  FADD.FTZ R3, |R6|, -RZ ;  /* 0x800000ff06037221 */ /* 0x000fe20000010200 */
[----:B------:R-:W-:-:S02]  /*1520*/  HADD2.F32 R14, -RZ, R15.H0_H0 ;  /* 0x2000000fff0e7230 */ /* 0x000fc40000004100 */
[----:B------:R-:W-:Y:S01]  /*1530*/  FADD.FTZ R11, |R10|, -RZ ;  /* 0x800000ff0a0b7221 */ /* 0x000fe20000010200 */
[----:B------:R-:W-:Y:S02]  /*1540*/  HADD2.F32 R15, -RZ, R15.H1_H1 ;  /* 0x3000000fff0f7230 */ /* 0x000fe40000004100 */
[----:B------:R-:W-:Y:S01]  /*1550*/  FADD.FTZ R19, |R13|, -RZ ;  /* 0x800000ff0d137221 */ /* 0x000fe20000010200 */
[--C-:B------:R-:W-:Y:S02]  /*1560*/  HADD2.F32 R8, -RZ, R9.reuse.H1_H1 ;  /* 0x30000009ff087230 */ /* 0x100fe40000004100 */
[----:B------:R-:W-:Y:S01]  /*1570*/  FADD.FTZ R23, |R14|, -RZ ;  /* 0x800000ff0e177221 */ /* 0x000fe20000010200 */
[----:B------:R-:W-:Y:S02]  /*1580*/  HADD2.F32 R7, -RZ, R9.H0_H0 ;  /* 0x20000009ff077230 */ /* 0x000fe40000004100 */
[----:B------:R-:W-:Y:S01]  /*1590*/  FADD.FTZ R25, |R15|, -RZ ;  /* 0x800000ff0f197221 */ /* 0x000fe20000010200 */
[----:B------:R-:W-:Y:S01]  /*15a0*/  VIMNMX R15, PT, PT, R12, R5, !PT ;  /* 0x000000050c0f7248 */ /* 0x000fe20007fe0100 */
[----:B------:R-:W-:Y:S01]  /*15b0*/  FADD.FTZ R9, |R8|, -RZ ;  /* 0x800000ff08097221 */ /* 0x000fe20000010200 */
[CC--:B------:R-:W-:Y:S01]  /*15c0*/  VIMNMX R16, PT, PT, R12.reuse, R19.reuse, PT ;  /* 0x000000130c107248 */ /* 0x0c0fe20003fe0100 */
[----:B------:R-:W-:Y:S01]  /*15d0*/  FADD.FTZ R7, |R7|, -RZ ;  /* 0x800000ff07077221 */ /* 0x000fe20000010200 */
[----:B------:R-:W-:-:S02]  /*15e0*/  VIMNMX R8, PT, PT, R12, R19, !PT ;  /* 0x000000130c087248 */ /* 0x000fc40007fe0100 */
[C---:B------:R-:W-:Y:S02]  /*15f0*/  VIMNMX R14, PT, PT, R12.reuse, R3, !PT ;  /* 0x000000030c0e7248 */ /* 0x040fe40007fe0100 */
[----:B------:R-:W-:Y:S02]  /*1600*/  LOP3.LUT R19, R15, 0xfe000000, RZ, 0xc0, !PT ;  /* 0xfe0000000f137812 */ /* 0x000fe400078ec0ff */
[C---:B------:R-:W-:Y:S02]  /*1610*/  VIMNMX R21, PT, PT, R12.reuse, R5, PT ;  /* 0x000000050c157248 */ /* 0x040fe40003fe0100 */
[CC--:B------:R-:W-:Y:S02]  /*1620*/  VIMNMX R18, PT, PT, R12.reuse, R7.reuse, PT ;  /* 0x000000070c127248 */ /* 0x0c0fe40003fe0100 */
[----:B------:R-:W-:Y:S02]  /*1630*/  VIMNMX R5, PT, PT, R12, R7, !PT ;  /* 0x000000070c057248 */ /* 0x000fe40007fe0100 */
[----:B------:R-:W-:-:S02]  /*1640*/  LOP3.LUT R2, R14, 0xfe000000, RZ, 0xc0, !PT ;  /* 0xfe0000000e027812 */ /* 0x000fc400078ec0ff */
[----:B------:R-:W-:Y:S02]  /*1650*/  LOP3.LUT R22, R19, 0x7e800000, RZ, 0x3c, !PT ;  /* 0x7e80000013167812 */ /* 0x000fe400078e3cff */
[CC--:B------:R-:W-:Y:S02]  /*1660*/  VIMNMX R17, PT, PT, R12.reuse, R9.reuse, PT ;  /* 0x000000090c117248 */ /* 0x0c0fe40003fe0100 */
[C---:B------:R-:W-:Y:S02]  /*1670*/  VIMNMX R6, PT, PT, R12.reuse, R9, !PT ;  /* 0x000000090c067248 */ /* 0x040fe40007fe0100 */
[CC--:B------:R-:W-:Y:S02]  /*1680*/  VIMNMX R13, PT, PT, R12.reuse, R11.reuse, PT ;  /* 0x0000000b0c0d7248 */ /* 0x0c0fe40003fe0100 */
[C---:B------:R-:W-:Y:S02]  /*1690*/  VIMNMX R7, PT, PT, R12.reuse, R11, !PT ;  /* 0x0000000b0c077248 */ /* 0x040fe40007fe0100 */
[----:B------:R-:W-:-:S02]  /*16a0*/  VIMNMX R20, PT, PT, R12, R3, PT ;  /* 0x000000030c147248 */ /* 0x000fc40003fe0100 */
[CC--:B------:R-:W-:Y:S02]  /*16b0*/  VIMNMX R9, PT, PT, R12.reuse, R23.reuse, PT ;  /* 0x000000170c097248 */ /* 0x0c0fe40003fe0100 */
[C---:B------:R-:W-:Y:S01]  /*16c0*/  VIMNMX R10, PT, PT, R12.reuse, R23, !PT ;  /* 0x000000170c0a7248 */ /* 0x040fe20007fe0100 */
[----:B------:R-:W-:Y:S01]  /*16d0*/  FMUL.FTZ R23, R15, R22 ;  /* 0x000000160f177220 */ /* 0x000fe20000410000 */
[CC--:B------:R-:W-:Y:S02]  /*16e0*/  VIMNMX R11, PT, PT, R12.reuse, R25.reuse, PT ;  /* 0x000000190c0b7248 */ /* 0x0c0fe40003fe0100 */
[----:B------:R-:W-:Y:S02]  /*16f0*/  VIMNMX R12, PT, PT, R12, R25, !PT ;  /* 0x000000190c0c7248 */ /* 0x000fe40007fe0100 */
[----:B------:R-:W-:Y:S02]  /*1700*/  LOP3.LUT R25, R2, 0x7e800000, RZ, 0x3c, !PT ;  /* 0x7e80000002197812 */ /* 0x000fe400078e3cff */
[----:B------:R-:W-:-:S02]  /*1710*/  FSETP.NEU.FTZ.AND P2, PT, R21, RZ, PT ;  /* 0x000000ff1500720b */ /* 0x000fc40003f5d000 */
[C---:B------:R-:W-:Y:S01]  /*1720*/  FSETP.NEU.FTZ.AND P1, PT, R21.reuse, +INF , PT ;  /* 0x7f8000001500780b */ /* 0x040fe20003f3d000 */
[----:B------:R-:W-:Y:S01]  /*1730*/  FMUL.FTZ R21, R21, R22 ;  /* 0x0000001615157220 */ /* 0x000fe20000410000 */
[----:B------:R-:W-:Y:S01]  /*1740*/  LOP3.LUT R3, R5, 0xfe000000, RZ, 0xc0, !PT ;  /* 0xfe00000005037812 */ /* 0x000fe200078ec0ff */
[C---:B------:R-:W-:Y:S01]  /*1750*/  FMUL.FTZ R26, R20.reuse, R25 ;  /* 0x00000019141a7220 */ /* 0x040fe20000410000 */
[----:B------:R-:W-:Y:S01]  /*1760*/  FSETP.NEU.FTZ.AND P3, PT, R20, RZ, PT ;  /* 0x000000ff1400720b */ /* 0x000fe20003f7d000 */
[----:B------:R-:W-:Y:S01]  /*1770*/  FMUL.FTZ R24, R21, R21 ;  /* 0x0000001515187220 */ /* 0x000fe20000410000 */
[----:B------:R-:W-:Y:S01]  /*1780*/  LOP3.LUT R22, R3, 0x7e800000, RZ, 0x3c, !PT ;  /* 0x7e80000003167812 */ /* 0x000fe200078e3cff */
[----:B------:R-:W-:Y:S01]  /*1790*/  FMUL.FTZ R25, R14, R25 ;  /* 0x000000190e197220 */ /* 0x000fe20000410000 */
[----:B------:R-:W-:Y:S01]  /*17a0*/  FSETP.NEU.FTZ.AND P0, PT, R20, +INF , PT ;  /* 0x7f8000001400780b */ /* 0x000fe20003f1d000 */
[----:B------:R-:W-:Y:S01]  /*17b0*/  FMUL.FTZ R26, R26, R26 ;  /* 0x0000001a1a1a7220 */ /* 0x000fe20000410000 */
[----:B------:R-:W-:Y:S01]  /*17c0*/  FFMA.FTZ R20, R23, R23, R24 ;  /* 0x0000001717147223 */ /* 0x000fe20000010018 */
[-C--:B------:R-:W-:Y:S01]  /*17d0*/  FMUL.FTZ R24, R18, R22.reuse ;  /* 0x0000001612187220 */ /* 0x080fe20000410000 */
[----:B------:R-:W-:Y:S01]  /*17e0*/  LOP3.LUT R21, R6, 0xfe000000, RZ, 0xc0, !PT ;  /* 0xfe00000006157812 */ /* 0x000fe200078ec0ff */
[----:B------:R-:W-:Y:S01]  /*17f0*/  FFMA.FTZ R23, R25, R25, R26 ;  /* 0x0000001919177223 */ /* 0x000fe2000001001a */
[----:B------:R-:W-:Y:S01]  /*1800*/  FMUL.FTZ R22, R5, R22 ;  /* 0x0000001605167220 */ /* 0x000fe20000410000 */
[----:B------:R-:W-:Y:S01]  /*1810*/  FMUL.FTZ R25, R24, R24 ;  /* 0x0000001818197220 */ /* 0x000fe20000410000 */
[----:B------:R-:W-:Y:S01]  /*1820*/  LOP3.LUT R24, R21, 0x7e800000, RZ, 0x3c, !PT ;  /* 0x7e80000015187812 */ /* 0x000fe200078e3cff */
[----:B------:R-:W0:Y:S01]  /*1830*/  MUFU.SQRT R20, R20 ;  /* 0x0000001400147308 */ /* 0x000e220000002000 */
[----:B------:R-:W-:Y:S01]  /*1840*/  LOP3.LUT R19, R19, 0x800000, RZ, 0xfc, !PT ;  /* 0x0080000013137812 */ /* 0x000fe200078efcff */
[----:B------:R-:W-:Y:S01]  /*1850*/  FFMA.FTZ R22, R22, R22, R25 ;  /* 0x0000001616167223 */ /* 0x000fe20000010019 */
[----:B------:R-:W-:Y:S01]  /*1860*/  FSETP.NEU.FTZ.AND P5, PT, R18, RZ, PT ;  /* 0x000000ff1200720b */ /* 0x000fe20003fbd000 */
[-C--:B------:R-:W-:Y:S01]  /*1870*/  FMUL.FTZ R25, R17, R24.reuse ;  /* 0x0000001811197220 */ /* 0x080fe20000410000 */
[----:B------:R-:W-:Y:S01]  /*1880*/  FMUL.FTZ R24, R6, R24 ;  /* 0x0000001806187220 */ /* 0x000fe20000410000 */
[----:B------:R-:W-:-:S02]  /*1890*/  FSETP.NEU.FTZ.AND P4, PT, R18, +INF , PT ;  /* 0x7f8000001200780b */ /* 0x000fc40003f9d000 */
[----:B------:R-:W-:Y:S01]  /*18a0*/  FMUL.FTZ R25, R25, R25 ;  /* 0x0000001919197220 */ /* 0x000fe20000410000 */
[----:B------:R-:W1:Y:S01]  /*18b0*/  MUFU.SQRT R23, R23 ;  /* 0x0000001700177308 */ /* 0x000e620000002000 */
[----:B------:R-:W-:Y:S02]  /*18c0*/  LOP3.LUT R18, R7, 0xfe000000, RZ, 0xc0, !PT ;  /* 0xfe00000007127812 */ /* 0x000fe400078ec0ff */
[----:B------:R-:W-:Y:S01]  /*18d0*/  FFMA.FTZ R24, R24, R24, R25 ;  /* 0x0000001818187223 */ /* 0x000fe20000010019 */
[----:B------:R-:W-:Y:S02]  /*18e0*/  LOP3.LUT R2, R2, 0x800000, RZ, 0xfc, !PT ;  /* 0x0080000002027812 */ /* 0x000fe400078efcff */
[----:B------:R-:W-:Y:S02]  /*18f0*/  LOP3.LUT R26, R18, 0x7e800000, RZ, 0x3c, !PT ;  /* 0x7e800000121a7812 */ /* 0x000fe400078e3cff */
[----:B------:R-:W2:Y:S01]  /*1900*/  MUFU.SQRT R22, R22 ;  /* 0x0000001600167308 */ /* 0x000ea20000002000 */
[----:B0-----:R-:W-:Y:S01]  /*1910*/  @P2 FMUL.FTZ R15, R20, R19 ;  /* 0x00000013140f2220 */ /* 0x001fe20000410000 */
[----:B------:R-:W-:Y:S01]  /*1920*/  FSETP.NEU.FTZ.AND P2, PT, R17, RZ, PT ;  /* 0x000000ff1100720b */ /* 0x000fe20003f5d000 */
[----:B------:R-:W-:Y:S01]  /*1930*/  FMUL.FTZ R25, R7, R26 ;  /* 0x0000001a07197220 */ /* 0x000fe20000410000 */
[----:B------:R-:W-:-:S02]  /*1940*/  LOP3.LUT R3, R3, 0x800000, RZ, 0xfc, !PT ;  /* 0x0080000003037812 */ /* 0x000fc400078efcff */
[----:B------:R-:W-:Y:S02]  /*1950*/  LOP3.LUT R19, R8, 0xfe000000, RZ, 0xc0, !PT ;  /* 0xfe00000008137812 */ /* 0x000fe400078ec0ff */
[----:B------:R-:W0:Y:S01]  /*1960*/  MUFU.SQRT R24, R24 ;  /* 0x0000001800187308 */ /* 0x000e220000002000 */
[----:B------:R-:W-:Y:S01]  /*1970*/  LOP3.LUT R21, R21, 0x800000, RZ, 0xfc, !PT ;  /* 0x0080000015157812 */ /* 0x000fe200078efcff */
[----:B-1----:R-:W-:Y:S01]  /*1980*/  @P3 FMUL.FTZ R14, R23, R2 ;  /* 0x00000002170e3220 */ /* 0x002fe20000410000 */
[----:B------:R-:W-:Y:S01]  /*1990*/  FMUL.FTZ R2, R13, R26 ;  /* 0x0000001a0d027220 */ /* 0x000fe20000410000 */
[----:B------:R-:W-:Y:S02]  /*19a0*/  LOP3.LUT R20, R10, 0xfe000000, RZ, 0xc0, !PT ;  /* 0xfe0000000a147812 */ /* 0x000fe400078ec0ff */
[----:B------:R-:W-:Y:S01]  /*19b0*/  FSETP.NEU.FTZ.AND P3, PT, R17, +INF , PT ;  /* 0x7f8000001100780b */ /* 0x000fe20003f7d000 */
[----:B------:R-:W-:Y:S01]  /*19c0*/  FMUL.FTZ R2, R2, R2 ;  /* 0x0000000202027220 */ /* 0x000fe20000410000 */
[----:B------:R-:W-:Y:S01]  /*19d0*/  FSEL R15, R15, +INF , P1 ;  /* 0x7f8000000f0f7808 */ /* 0x000fe20000800000 */
[----:B--2---:R-:W-:Y:S01]  /*19e0*/  @P5 FMUL.FTZ R5, R22, R3 ;  /* 0x0000000316055220 */ /* 0x004fe20000410000 */
[----:B------:R-:W-:Y:S01]  /*19f0*/  LOP3.LUT R3, R19, 0x7e800000, RZ, 0x3c, !PT ;  /* 0x7e80000013037812 */ /* 0x000fe200078e3cff */
[----:B------:R-:W-:Y:S01]  /*1a00*/  FFMA.FTZ R25, R25, R25, R2 ;  /* 0x0000001919197223 */ /* 0x000fe20000010002 */
[----:B------:R-:W-:-:S02]  /*1a10*/  LOP3.LUT R22, R20, 0x7e800000, RZ, 0x3c, !PT ;  /* 0x7e80000014167812 */ /* 0x000fc400078e3cff */
[----:B------:R-:W-:Y:S01]  /*1a20*/  FSEL R14, R14, +INF , P0 ;  /* 0x7f8000000e0e7808 */ /* 0x000fe20000000000 */
[-C--:B------:R-:W-:Y:S01]  /*1a30*/  FMUL.FTZ R2, R16, R3.reuse ;  /* 0x0000000310027220 */ /* 0x080fe20000410000 */
[----:B------:R-:W-:Y:S01]  /*1a40*/  FMUL.FTZ R3, R8, R3 ;  /* 0x0000000308037220 */ /* 0x000fe20000410000 */
[----:B0-----:R-:W-:Y:S01]  /*1a50*/  @P2 FMUL.FTZ R6, R24, R21 ;  /* 0x0000001518062220 */ /* 0x001fe20000410000 */
[----:B------:R-:W-:Y:S01]  /*1a60*/  LOP3.LUT R21, R12, 0xfe000000, RZ, 0xc0, !PT ;  /* 0xfe0000000c157812 */ /* 0x000fe200078ec0ff */
[----:B------:R-:W-:Y:S01]  /*1a70*/  FMUL.FTZ R2, R2, R2 ;  /* 0x0000000202027220 */ /* 0x000fe20000410000 */
[-C--:B------:R-:W-:Y:S01]  /*1a80*/  FMUL.FTZ R23, R9, R22.reuse ;  /* 0x0000001609177220 */ /* 0x080fe20000410000 */
[----:B------:R-:W-:Y:S01]  /*1a90*/  FMUL.FTZ R26, R10, R22 ;  /* 0x000000160a1a7220 */ /* 0x000fe20000410000 */
[----:B------:R-:W-:Y:S01]  /*1aa0*/  LOP3.LUT R27, R21, 0x7e800000, RZ, 0x3c, !PT ;  /* 0x7e800000151b7812 */ /* 0x000fe200078e3cff */
[----:B------:R-:W-:Y:S01]  /*1ab0*/  FFMA.FTZ R22, R3, R3, R2 ;  /* 0x0000000303167223 */ /* 0x000fe20000010002 */
[----:B------:R-:W-:Y:S01]  /*1ac0*/  FMUL.FTZ R23, R23, R23 ;  /* 0x0000001717177220 */ /* 0x000fe20000410000 */
[----:B------:R0:W1:Y:S01]  /*1ad0*/  MUFU.SQRT R24, R25 ;  /* 0x0000001900187308 */ /* 0x0000620000002000 */
[----:B------:R-:W-:Y:S01]  /*1ae0*/  FSETP.NEU.FTZ.AND P6, PT, R13, RZ, PT ;  /* 0x000000ff0d00720b */ /* 0x000fe20003fdd000 */
[-C--:B------:R-:W-:Y:S01]  /*1af0*/  FMUL.FTZ R2, R11, R27.reuse ;  /* 0x0000001b0b027220 */ /* 0x080fe20000410000 */
[----:B------:R-:W-:Y:S01]  /*1b00*/  FFMA.FTZ R23, R26, R26, R23 ;  /* 0x0000001a1a177223 */ /* 0x000fe20000010017 */
[----:B------:R-:W-:Y:S01]  /*1b10*/  FMUL.FTZ R27, R12, R27 ;  /* 0x0000001b0c1b7220 */ /* 0x000fe20000410000 */
[----:B------:R-:W-:Y:S01]  /*1b20*/  FSETP.NEU.FTZ.AND P5, PT, R16, RZ, PT ;  /* 0x000000ff1000720b */ /* 0x000fe20003fbd000 */
[----:B------:R-:W-:Y:S01]  /*1b30*/  FMUL.FTZ R26, R2, R2 ;  /* 0x00000002021a7220 */ /* 0x000fe20000410000 */
[----:B------:R-:W-:Y:S01]  /*1b40*/  FSETP.NEU.FTZ.AND P1, PT, R9, RZ, PT ;  /* 0x000000ff0900720b */ /* 0x000fe20003f3d000 */
[----:B------:R-:W2:Y:S01]  /*1b50*/  LDC.64 R2, c[0x0][0x388] ;  /* 0x0000e200ff027b82 */ /* 0x000ea20000000a00 */
[----:B------:R-:W3:Y:S01]  /*1b60*/  MUFU.SQRT R22, R22 ;  /* 0x0000001600167308 */ /* 0x000ee20000002000 */
[----:B------:R-:W-:Y:S01]  /*1b70*/  FFMA.FTZ R26, R27, R27, R26 ;  /* 0x0000001b1b1a7223 */ /* 0x000fe2000001001a */
[----:B------:R-:W-:-:S02]  /*1b80*/  FSETP.NEU.FTZ.AND P0, PT, R11, RZ, PT ;  /* 0x000000ff0b00720b */ /* 0x000fc40003f1d000 */
[----:B0-----:R-:W-:Y:S02]  /*1b90*/  LOP3.LUT R25, R18, 0x800000, RZ, 0xfc, !PT ;  /* 0x0080000012197812 */ /* 0x001fe400078efcff */
[----:B------:R-:W-:Y:S02]  /*1ba0*/  LOP3.LUT R19, R19, 0x800000, RZ, 0xfc, !PT ;  /* 0x0080000013137812 */ /* 0x000fe400078efcff */
[----:B------:R-:W0:Y:S01]  /*1bb0*/  MUFU.SQRT R23, R23 ;  /* 0x0000001700177308 */ /* 0x000e220000002000 */
[----:B------:R-:W-:Y:S01]  /*1bc0*/  LOP3.LUT R20, R20, 0x800000, RZ, 0xfc, !PT ;  /* 0x0080000014147812 */ /* 0x000fe200078efcff */
[----:B-1----:R-:W-:Y:S01]  /*1bd0*/  @P6 FMUL.FTZ R7, R24, R25 ;  /* 0x0000001918076220 */ /* 0x002fe20000410000 */
[----:B------:R-:W-:Y:S02]  /*1be0*/  FSETP.NEU.FTZ.AND P2, PT, R13, +INF , PT ;  /* 0x7f8000000d00780b */ /* 0x000fe40003f5d000 */
[----:B------:R-:W-:Y:S02]  /*1bf0*/  FSETP.NEU.FTZ.AND P6, PT, R16, +INF , PT ;  /* 0x7f8000001000780b */ /* 0x000fe40003fdd000 */
[----:B------:R-:W-:Y:S01]  /*1c00*/  FSEL R5, R5, +INF , P4 ;  /* 0x7f80000005057808 */ /* 0x000fe20002000000 */
[----:B------:R-:W1:Y:S01]  /*1c10*/  MUFU.SQRT R17, R26 ;  /* 0x0000001a00117308 */ /* 0x000e620000002000 */
[----:B------:R-:W-:Y:S01]  /*1c20*/  FSEL R6, R6, +INF , P3 ;  /* 0x7f80000006067808 */ /* 0x000fe20001800000 */
[----:B---3--:R-:W-:Y:S01]  /*1c30*/  @P5 FMUL.FTZ R8, R22, R19 ;  /* 0x0000001316085220 */ /* 0x008fe20000410000 */
[----:B------:R-:W-:-:S02]  /*1c40*/  FSETP.NEU.FTZ.AND P5, PT, R9, +INF , PT ;  /* 0x7f8000000900780b */ /* 0x000fc40003fbd000 */
[----:B------:R-:W-:Y:S01]  /*1c50*/  FSEL R7, R7, +INF , P2 ;  /* 0x7f80000007077808 */ /* 0x000fe20001000000 */
[----:B--2---:R-:W-:Y:S01]  /*1c60*/  IMAD.WIDE.U32 R2, R0, 0x2, R2 ;  /* 0x0000000200027825 */ /* 0x004fe200078e0002 */
[----:B------:R-:W-:-:S03]  /*1c70*/  LOP3.LUT R0, R21, 0x800000, RZ, 0xfc, !PT ;  /* 0x0080000015007812 */ /* 0x000fc600078efcff */
[----:B0-----:R-:W-:Y:S01]  /*1c80*/  @P1 FMUL.FTZ R10, R23, R20 ;  /* 0x00000014170a1220 */ /* 0x001fe20000410000 */
[----:B------:R-:W-:Y:S02]  /*1c90*/  FSETP.NEU.FTZ.AND P1, PT, R11, +INF , PT ;  /* 0x7f8000000b00780b */ /* 0x000fe40003f3d000 */
[----:B------:R-:W-:Y:S01]  /*1ca0*/  FSEL R8, R8, +INF , P6 ;  /* 0x7f80000008087808 */ /* 0x000fe20003000000 */
[----:B------:R-:W-:Y:S01]  /*1cb0*/  IMAD.WIDE.U32 R2, R4, 0x8, R2 ;  /* 0x0000000804027825 */ /* 0x000fe200078e0002 */
[----:B------:R-:W-:Y:S02]  /*1cc0*/  FSEL R10, R10, +INF , P5 ;  /* 0x7f8000000a0a7808 */ /* 0x000fe40002800000 */
[----:B------:R-:W-:Y:S01]  /*1cd0*/  F2FP.F16.F32.PACK_AB R4, R14, R15 ;  /* 0x0000000f0e04723e */ /* 0x000fe200000000ff */
[----:B-1----:R-:W-:Y:S01]  /*1ce0*/  @P0 FMUL.FTZ R12, R17, R0 ;  /* 0x00000000110c0220 */ /* 0x002fe20000410000 */
[----:B------:R-:W-:Y:S02]  /*1cf0*/  F2FP.F16.F32.PACK_AB R5, R6, R5 ;  /* 0x000000050605723e */ /* 0x000fe400000000ff */
[----:B------:R-:W-:-:S02]  /*1d00*/  F2FP.F16.F32.PACK_AB R8, R8, R7 ;  /* 0x000000070808723e */ /* 0x000fc400000000ff */
[----:B------:R-:W-:Y:S01]  /*1d10*/  FSEL R9, R12, +INF , P1 ;  /* 0x7f8000000c097808 */ /* 0x000fe20000800000 */
[----:B------:R-:W-:Y:S03]  /*1d20*/  STG.E.64 desc[UR4][R2.64], R4 ;  /* 0x0000000402007986 */ /* 0x000fe6000c101b04 */
[----:B------:R-:W-:-:S05]  /*1d30*/  F2FP.F16.F32.PACK_AB R9, R9, R10 ;  /* 0x0000000a0909723e */ /* 0x000fca00000000ff */
[----:B------:R-:W-:Y:S01]  /*1d40*/  STG.E.64 desc[UR4][R2.64+0x400], R8 ;  /* 0x0004000802007986 */ /* 0x000fe2000c101b04 */
[----:B------:R-:W-:Y:S05]  /*1d50*/  EXIT ;  /* 0x000000000000794d */ /* 0x000fea0003800000 */
.L_x_2220:
        /* <DEDUP_REMOVED lines=10> */
.L_x_16838:


//--------------------- .text._ZN2at6native29vectorized_elementwise_kernelILi8ENS0_13AUnaryFunctorIN3c104HalfES4_S4_ZZZNS0_17hypot_kernel_cudaERNS_18TensorIteratorBaseEENKUlvE_clEvENKUlvE1_clEvEUlS4_S4_E_EESt5arrayIPcLm2EEEEviT0_T1_ --------------------------
	.section	.text._ZN2at6native29vectorized_elementwise_kernelILi8ENS0_13AUnaryFunctorIN3c104HalfES4_S4_ZZZNS0_17hypot_kernel_cudaERNS_18TensorIteratorBaseEENKUlvE_clEvENKUlvE1_clEvEUlS4_S4_E_EESt5arrayIPcLm2EEEEviT0_T1_,"ax",@progbits
	.align	128
        .global         _ZN2at6native29vectorized_elementwise_kernelILi8ENS0_13AUnaryFunctorIN3c104HalfES4_S4_ZZZNS0_17hypot_kernel_cudaERNS_18TensorIteratorBaseEENKUlvE_clEvENKUlvE1_clEvEUlS4_S4_E_EESt5arrayIPcLm2EEEEviT0_T1_
        .type           _ZN2at6native29vectorized_elementwise_kernelILi8ENS0_13AUnaryFunctorIN3c104HalfES4_S4_ZZZNS0_17hypot_kernel_cudaERNS_18TensorIteratorBaseEENKUlvE_clEvENKUlvE1_clEvEUlS4_S4_E_EESt5arrayIPcLm2EEEEviT0_T1_,@function
        .size           _ZN2at6native29vectorized_elementwise_kernelILi8ENS0_13AUnaryFunctorIN3c104HalfES4_S4_ZZZNS0_17hypot_kernel_cudaERNS_18TensorIteratorBaseEENKUlvE_clEvENKUlvE1_clEvEUlS4_S4_E_EESt5arrayIPcLm2EEEEviT0_T1_,(.L_x_16839 - _ZN2at6native29vectorized_elementwise_kernelILi8ENS0_13AUnaryFunctorIN3c104HalfES4_S4_ZZZNS0_17hypot_kernel_cudaERNS_18TensorIteratorBaseEENKUlvE_clEvENKUlvE1_clEvEUlS4_S4_E_EESt5arrayIPcLm2EEEEviT0_T1_)
        .other          _ZN2at6native29vectorized_elementwise_kernelILi8ENS0_13AUnaryFunctorIN3c104HalfES4_S4_ZZZNS0_17hypot_kernel_cudaERNS_18TensorIteratorBaseEENKUlvE_clEvENKUlvE1_clEvEUlS4_S4_E_EESt5arrayIPcLm2EEEEviT0_T1_,@"STO_CUDA_ENTRY STV_DEFAULT"
_ZN2at6native29vectorized_elementwise_kernelILi8ENS0_13AUnaryFunctorIN3c104HalfES4_S4_ZZZNS0_17hypot_kernel_cudaERNS_18TensorIteratorBaseEENKUlvE_clEvENKUlvE1_clEvEUlS4_S4_E_EESt5arrayIPcLm2EEEEviT0_T1_:
.text._ZN2at6native29vectorized_elementwise_kernelILi8ENS0_13AUnaryFunctorIN3c104HalfES4_S4_ZZZNS0_17hypot_kernel_cudaERNS_18TensorIteratorBaseEENKUlvE_clEvENKUlvE1_clEvEUlS4_S4_E_EESt5arrayIPcLm2EEEEviT0_T1_:
[----:B------:R-:W-:Y:S01]  /*0000*/  LDC R1, c[0x0][0x37c] ;  /* 0x0000df00ff017b82 */ /* 0x000fe20000000800 */
[----:B------:R-:W-:Y:S05]  /*0010*/  EXIT ;  /* 0x000000000000794d */ /* 0x000fea0003800000 */
.L_x_2221:
        /* <DEDUP_REMOVED lines=14> */
.L_x_16839:


//--------------------- .text._ZN2at6native18elementwise_kernelILi128ELi4EZNS0_15gpu_kernel_implINS0_13BinaryFunctorIN3c104HalfES5_S5_ZZZNS0_17hypot_kernel_cudaERNS_18TensorIteratorBaseEENKUlvE_clEvENKUlvE1_clEvEUlS5_S5_E_EEEEvS7_RKT_EUliE_EEviT1_ --------------------------
	.section	.text._ZN2at6native18elementwise_kernelILi128ELi4EZNS0_15gpu_kernel_implINS0_13BinaryFunctorIN3c104HalfES5_S5_ZZZNS0_17hypot_kernel_cudaERNS_18TensorIteratorBaseEENKUlvE_clEvENKUlvE1_clEvEUlS5_S5_E_EEEEvS7_RKT_EUliE_EEviT1_,"ax",@progbits
	.align	128
        .global         _ZN2at6native18elementwise_kernelILi128ELi4EZNS0_15gpu_kernel_implINS0_13BinaryFunctorIN3c104HalfES5_S5_ZZZNS0_17hypot_kernel_cudaERNS_18TensorIteratorBaseEENKUlvE_clEvENKUlvE1_clEvEUlS5_S5_E_EEEEvS7_RKT_EUliE_EEviT1_
        .type           _ZN2at6native18elementwise_kernelILi128ELi4EZNS0_15gpu_kernel_implINS0_13BinaryFunctorIN3c104HalfES5_S5_ZZZNS0_17hypot_kernel_cudaERNS_18TensorIteratorBaseEENKUlvE_clEvENKUlvE1_clEvEUlS5_S5_E_EEEEvS7_RKT_EUliE_EEviT1_,@function
        .size           _ZN2at6native18elementwise_kernelILi128ELi4EZNS0_15gpu_kernel_implINS0_13BinaryFunctorIN3c104HalfES5_S5_ZZZNS0_17hypot_kernel_cudaERNS_18TensorIteratorBaseEENKUlvE_clEvENKUlvE1_clEvEUlS5_S5_E_EEEEvS7_RKT_EUliE_EEviT1_,(.L_x_16840 - _ZN2at6native18elementwise_kernelILi128ELi4EZNS0_15gpu_kernel_implINS0_13BinaryFunctorIN3c104HalfES5_S5_ZZZNS0_17hypot_kernel_cudaERNS_18TensorIteratorBaseEENKUlvE_clEvENKUlvE1_clEvEUlS5_S5_E_EEEEvS7_RKT_EUliE_EEviT1_)
        .other          _ZN2at6native18elementwise_kernelILi128ELi4EZNS0_15gpu_kernel_implINS0_13BinaryFunctorIN3c104HalfES5_S5_ZZZNS0_17hypot_kernel_cudaERNS_18TensorIteratorBaseEENKUlvE_clEvENKUlvE1_clEvEUlS5_S5_E_EEEEvS7_RKT_EUliE_EEviT1_,@"STO_CUDA_ENTRY STV_DEFAULT"
_ZN2at6native18elementwise_kernelILi128ELi4EZNS0_15gpu_kernel_implINS0_13BinaryFunctorIN3c104HalfES5_S5_ZZZNS0_17hypot_kernel_cudaERNS_18TensorIteratorBaseEENKUlvE_clEvENKUlvE1_clEvEUlS5_S5_E_EEEEvS7_RKT_EUliE_EEviT1_:
.text._ZN2at6native18elementwise_kernelILi128ELi4EZNS0_15gpu_kernel_implINS0_13BinaryFunctorIN3c104HalfES5_S5_ZZZNS0_17hypot_kernel_cudaERNS_18TensorIteratorBaseEENKUlvE_clEvENKUlvE1_clEvEUlS5_S5_E_EEEEvS7_RKT_EUliE_EEviT1_:
        /* <DEDUP_REMOVED lines=371> */
.L_x_2224:
        /* <DEDUP_REMOVED lines=19> */
.L_x_2228:
[----:B------:R-:W2:Y:S02]  /*1860*/  LDG.E.U8 R2, desc[UR36][R2.64] ;  /* 0x0000002402027981 */ /* 0x000ea4000c1e1100 */
[----:B--2---:R-:W-:-:S04]  /*1870*/  I2FP.F32.U32 R0, R2 ;  /* 0x0000000200007245 */ /* 0x004fc80000201000 */
[----:B------:R-:W-:-:S04]  /*1880*/  F2FP.F16.F32.PACK_AB R0, RZ, R0 ;  /* 0x00000000ff00723e */ /* 0x000fc800000000ff */
[----:B------:R-:W-:Y:S01]  /*1890*/  PRMT R19, R0, 0x7610, R19 ;  /* 0x0000761000137816 */ /* 0x000fe20000000013 */
[----:B------:R-:W-:Y:S06]  /*18a0*/  BRA `(.L_x_2230) ;  /* 0x0000000c00d47947 */ /* 0x000fec0003800000 */
.L_x_2227:
        /* <DEDUP_REMOVED lines=11> */
.L_x_2232:
[----:B------:R-:W2:Y:S02]  /*1960*/  LDG.E R2, desc[UR36][R2.64] ;  /* 0x0000002402027981 */ /* 0x000ea4000c1e1900 */
[----:B--2---:R-:W-:-:S04]  /*1970*/  I2FP.F32.S32 R0, R2 ;  /* 0x0000000200007245 */ /* 0x004fc80000201400 */
[----:B------:R-:W-:-:S04]  /*1980*/  F2FP.F16.F32.PACK_AB R0, RZ, R0 ;  /* 0x00000000ff00723e */ /* 0x000fc800000000ff */
[----:B------:R-:W-:Y:S01]  /*1990*/  PRMT R19, R0, 0x7610, R19 ;  /* 0x0000761000137816 */ /* 0x000fe20000000013 */
[----:B------:R-:W-:Y:S06]  /*19a0*/  BRA `(.L_x_2230) ;  /* 0x0000000c00947947 */ /* 0x000fec0003800000 */
.L_x_2231:
[----:B------:R-:W2:Y:S02]  /*19b0*/  LDG.E.U16 R2, desc[UR36][R2.64] ;  /* 0x0000002402027981 */ /* 0x000ea4000c1e1500 */
[----:B--2---:R-:W0:Y:S02]  /*19c0*/  I2F.S16 R0, R2 ;  /* 0x0000000200007306 */ /* 0x004e240000101400 */
[----:B0-----:R-:W-:-:S04]  /*19d0*/  F2FP.F16.F32.PACK_AB R0, RZ, R0 ;  /* 0x00000000ff00723e */ /* 0x001fc800000000ff */
[----:B------:R-:W-:Y:S01]  /*19e0*/  PRMT R19, R0, 0x7610, R19 ;  /* 0x0000761000137816 */ /* 0x000fe20000000013 */
[----:B------:R-:W-:Y:S06]  /*19f0*/  BRA `(.L_x_2230) ;  /* 0x0000000c00807947 */ /* 0x000fec0003800000 */
.L_x_2226:
        /* <DEDUP_REMOVED lines=9> */
.L_x_2234:
[----:B------:R0:W5:Y:S01]  /*1a90*/  LDG.E.U16 R19, desc[UR36][R2.64] ;  /* 0x0000002402137981 */ /* 0x000162000c1e1500 */
[----:B------:R-:W-:Y:S05]  /*1aa0*/  BRA `(.L_x_2230) ;  /* 0x0000000c00547947 */ /* 0x000fea0003800000 */
.L_x_2233:
        /* <DEDUP_REMOVED lines=9> */
.L_x_2236:
[----:B------:R1:W5:Y:S01]  /*1b40*/  LDG.E.U16 R19, desc[UR36][R2.64] ;  /* 0x0000002402137981 */ /* 0x000362000c1e1500 */
[----:B------:R-:W-:Y:S05]  /*1b50*/  BRA `(.L_x_2230) ;  /* 0x0000000c00287947 */ /* 0x000fea0003800000 */
.L_x_2235:
        /* <DEDUP_REMOVED lines=13> */
.L_x_2225:
        /* <DEDUP_REMOVED lines=14> */
.L_x_2239:
        /* <DEDUP_REMOVED lines=13> */
.L_x_2238:
        /* <DEDUP_REMOVED lines=27> */
.L_x_2241:
        /* <DEDUP_REMOVED lines=14> */
.L_x_2240:
[----:B------:R-:W2:Y:S02]  /*2070*/  LDG.E.U16 R0, desc[UR36][R2.64] ;  /* 0x0000002402007981 */ /* 0x000ea4000c1e1500 */
[----:B--2---:R-:W-:-:S05]  /*2080*/  IMAD.U32 R0, R0, 0x10000, RZ ;  /* 0x0001000000007824 */ /* 0x004fca00078e00ff */
[----:B------:R-:W-:-:S04]  /*2090*/  F2FP.F16.F32.PACK_AB R0, RZ, R0 ;  /* 0x00000000ff00723e */ /* 0x000fc800000000ff */
[----:B------:R-:W-:Y:S01]  /*20a0*/  PRMT R19, R0, 0x7610, R19 ;  /* 0x0000761000137816 */ /* 0x000fe20000000013 */
[----:B------:R-:W-:Y:S06]  /*20b0*/  BRA `(.L_x_2230) ;  /* 0x0000000400d07947 */ /* 0x000fec0003800000 */
.L_x_2237:
        /* <DEDUP_REMOVED lines=13> */
.L_x_2244:
        /* <DEDUP_REMOVED lines=21> */
.L_x_2248:
[----:B------:R-:W-:Y:S05]  /*22e0*/  BSYNC.RECONVERGENT B1 ;  /* 0x0000000000017941 */ /* 0x000fea0003800200 */
.L_x_2247:
[----:B------:R-:W-:Y:S01]  /*22f0*/  IMAD.SHL.U32 R0, R0, 0x100000, RZ ;  /* 0x0010000000007824 */ /* 0x000fe200078e00ff */
[----:B------:R-:W-:-:S04]  /*2300*/  LEA R2, R2, 0x3b800000, 0x17 ;  /* 0x3b80000002027811 */ /* 0x000fc800078eb8ff */
[----:B------:R-:W-:-:S07]  /*2310*/  LOP3.LUT R0, R2, R0, R7, 0xfe, !PT ;  /* 0x0000000002007212 */ /* 0x000fce00078efe07 */
.L_x_2246:
[----:B------:R-:W-:Y:S05]  /*2320*/  BSYNC.RECONVERGENT B0 ;  /* 0x0000000000007941 */ /* 0x000fea0003800200 */
.L_x_2245:
[----:B------:R-:W-:-:S04]  /*2330*/  F2FP.F16.F32.PACK_AB R0, RZ, R0 ;  /* 0x00000000ff00723e */ /* 0x000fc800000000ff */
[----:B------:R-:W-:Y:S01]  /*2340*/  PRMT R19, R0, 0x7610, R19 ;  /* 0x0000761000137816 */ /* 0x000fe20000000013 */
[----:B------:R-:W-:Y:S06]  /*2350*/  BRA `(.L_x_2230) ;  /* 0x0000000400287947 */ /* 0x000fec0003800000 */
.L_x_2243:
        /* <DEDUP_REMOVED lines=21> */
.L_x_2252:
[----:B------:R-:W-:Y:S05]  /*24b0*/  BSYNC.RECONVERGENT B1 ;  /* 0x0000000000017941 */ /* 0x000fea0003800200 */
.L_x_2251:
[----:B------:R-:W-:Y:S01]  /*24c0*/  IMAD.SHL.U32 R0, R0, 0x200000, RZ ;  /* 0x0020000000007824 */ /* 0x000fe200078e00ff */
[----:B------:R-:W-:-:S04]  /*24d0*/  LEA R2, R2, 0x37800000, 0x17 ;  /* 0x3780000002027811 */ /* 0x000fc800078eb8ff */
[----:B------:R-:W-:-:S07]  /*24e0*/  LOP3.LUT R0, R2, R0, R7, 0xfe, !PT ;  /* 0x0000000002007212 */ /* 0x000fce00078efe07 */
.L_x_2250:
[----:B------:R-:W-:Y:S05]  /*24f0*/  BSYNC.RECONVERGENT B0 ;  /* 0x0000000000007941 */ /* 0x000fea0003800200 */
.L_x_2249:
[----:B------:R-:W-:-:S04]  /*2500*/  F2FP.F16.F32.PACK_AB R0, RZ, R0 ;  /* 0x00000000ff00723e */ /* 0x000fc800000000ff */
[----:B------:R-:W-:Y:S01]  /*2510*/  PRMT R19, R0, 0x7610, R19 ;  /* 0x0000761000137816 */ /* 0x000fe20000000013 */
[----:B------:R-:W-:Y:S06]  /*2520*/  BRA `(.L_x_2230) ;  /* 0x0000000000b47947 */ /* 0x000fec0003800000 */
.L_x_2242:
[----:B------:R-:W-:-:S09]  /*2530*/  UISETP.NE.AND UP0, UPT, UR4, 0x1c, UPT ;  /* 0x0000001c0400788c */ /* 0x000fd2000bf05270 */
[----:B------:R-:W-:Y:S05]  /*2540*/  BRA.U !UP0, `(.L_x_2253) ;  /* 0x00000001089c7547 */ /* 0x000fea000b800000 */
[----:B------:R-:W-:-:S09]  /*2550*/  UISETP.NE.AND UP0, UPT, UR4, 0x1d, UPT ;  /* 0x0000001d0400788c */ /* 0x000fd2000bf05270 */
[----:B------:R-:W-:Y:S05]  /*2560*/  BRA.U !UP0, `(.L_x_2254) ;  /* 0x0000000108807547 */ /* 0x000fea000b800000 */
[----:B------:R-:W-:-:S09]  /*2570*/  UISETP.NE.AND UP0, UPT, UR4, 0x2c, UPT ;  /* 0x0000002c0400788c */ /* 0x000fd2000bf05270 */
[----:B------:R-:W-:Y:S05]  /*2580*/  BRA.U !UP0, `(.L_x_2255) ;  /* 0x0000000108487547 */ /* 0x000fea000b800000 */
.L_x_2229:
        /* <DEDUP_REMOVED lines=16> */
.L_x_2256:
[----:B------:R-:W-:Y:S01]  /*2690*/  PRMT R19, RZ, 0x7610, R19 ;  /* 0x00007610ff137816 */ /* 0x000fe20000000013 */
[----:B------:R-:W-:Y:S06]  /*26a0*/  BRA `(.L_x_2230) ;  /* 0x0000000000547947 */ /* 0x000fec0003800000 */
.L_x_2255:
        /* <DEDUP_REMOVED lines=8> */
.L_x_2258:
[----:B------:R-:W-:Y:S05]  /*2730*/  BSYNC.RECONVERGENT B0 ;  /* 0x0000000000007941 */ /* 0x000fea0003800200 */
.L_x_2257:
[----:B------:R-:W-:-:S04]  /*2740*/  F2FP.F16.F32.PACK_AB R0, RZ, R0 ;  /* 0x00000000ff00723e */ /* 0x000fc800000000ff */
[----:B------:R-:W-:Y:S01]  /*2750*/  PRMT R19, R0, 0x7610, R19 ;  /* 0x0000761000137816 */ /* 0x000fe20000000013 */
[----:B------:R-:W-:Y:S06]  /*2760*/  BRA `(.L_x_2230) ;  /* 0x0000000000247947 */ /* 0x000fec0003800000 */
.L_x_2254:
[----:B------:R-:W2:Y:S02]  /*2770*/  LDG.E.64 R2, desc[UR36][R2.64] ;  /* 0x0000002402027981 */ /* 0x000ea4000c1e1b00 */
[----:B--2---:R-:W0:Y:S02]  /*2780*/  I2F.U64 R0, R2 ;  /* 0x0000000200007312 */ /* 0x004e240000301000 */
[----:B0-----:R-:W-:-:S04]  /*2790*/  F2FP.F16.F32.PACK_AB R0, RZ, R0 ;  /* 0x00000000ff00723e */ /* 0x001fc800000000ff */
[----:B------:R-:W-:Y:S01]  /*27a0*/  PRMT R19, R0, 0x7610, R19 ;  /* 0x0000761000137816 */ /* 0x000fe20000000013 */
[----:B------:R-:W-:Y:S06]  /*27b0*/  BRA `(.L_x_2230) ;  /* 0x0000000000107947 */ /* 0x000fec0003800000 */
.L_x_2253:
[----:B------:R-:W2:Y:S02]  /*27c0*/  LDG.E R2, desc[UR36][R2.64] ;  /* 0x0000002402027981 */ /* 0x000ea4000c1e1900 */
[----:B--2---:R-:W-:-:S04]  /*27d0*/  I2FP.F32.U32 R0, R2 ;  /* 0x0000000200007245 */ /* 0x004fc80000201000 */
[----:B------:R-:W-:-:S04]  /*27e0*/  F2FP.F16.F32.PACK_AB R0, RZ, R0 ;  /* 0x00000000ff00723e */ /* 0x000fc800000000ff */
[----:B------:R-:W-:-:S07]  /*27f0*/  PRMT R19, R0, 0x7610, R19 ;  /* 0x0000761000137816 */ /* 0x000fce0000000013 */
.L_x_2230:
[----:B------:R-:W0:Y:S01]  /*2800*/  LDCU.64 UR6, c[0x0][0x5f8] ;  /* 0x0000bf00ff0677ac */ /* 0x000e220008000a00 */
[----:B------:R-:W-:-:S04]  /*2810*/  UPRMT UR4, UR42, 0x9910, URZ ;  /* 0x000099102a047896 */ /* 0x000fc800080000ff */
[----:B------:R-:W-:Y:S01]  /*2820*/  UISETP.GT.AND UP0, UPT, UR4, 0x9, UPT ;  /* 0x000000090400788c */ /* 0x000fe2000bf04270 */
[----:B01----:R-:W-:-:S05]  /*2830*/  IADD3 R2, P0, PT, R18, UR6, RZ ;  /* 0x0000000612027c10 */ /* 0x003fca000ff1e0ff */
        /* <DEDUP_REMOVED lines=14> */
.L_x_2262:
[----:B------:R-:W2:Y:S02]  /*2920*/  LDG.E.U8 R2, desc[UR36][R2.64] ;  /* 0x0000002402027981 */ /* 0x000ea4000c1e1100 */
[----:B--2---:R-:W-:-:S04]  /*2930*/  I2FP.F32.U32 R0, R2 ;  /* 0x0000000200007245 */ /* 0x004fc80000201000 */
[----:B------:R-:W-:Y:S01]  /*2940*/  F2FP.F16.F32.PACK_AB R0, RZ, R0 ;  /* 0x00000000ff00723e */ /* 0x000fe200000000ff */
[----:B------:R-:W-:Y:S06]  /*2950*/  BRA `(.L_x_2264) ;  /* 0x0000000c009c7947 */ /* 0x000fec0003800000 */
.L_x_2261:
        /* <DEDUP_REMOVED lines=10> */
.L_x_2266:
[----:B------:R-:W2:Y:S02]  /*2a00*/  LDG.E R2, desc[UR36][R2.64] ;  /* 0x0000002402027981 */ /* 0x000ea4000c1e1900 */
[----:B--2---:R-:W-:-:S04]  /*2a10*/  I2FP.F32.S32 R0, R2 ;  /* 0x0000000200007245 */ /* 0x004fc80000201400 */
[----:B------:R-:W-:Y:S01]  /*2a20*/  F2FP.F16.F32.PACK_AB R0, RZ, R0 ;  /* 0x00000000ff00723e */ /* 0x000fe200000000ff */
[----:B------:R-:W-:Y:S06]  /*2a30*/  BRA `(.L_x_2264) ;  /* 0x0000000c00647947 */ /* 0x000fec0003800000 */
.L_x_2265:
[----:B------:R-:W2:Y:S02]  /*2a40*/  LDG.E.U16 R2, desc[UR36][R2.64] ;  /* 0x0000002402027981 */ /* 0x000ea4000c1e1500 */
[----:B--2---:R-:W0:Y:S02]  /*2a50*/  I2F.S16 R0, R2 ;  /* 0x0000000200007306 */ /* 0x004e240000101400 */
[----:B0-----:R-:W-:Y:S01]  /*2a60*/  F2FP.F16.F32.PACK_AB R0, RZ, R0 ;  /* 0x00000000ff00723e */ /* 0x001fe200000000ff */
[----:B------:R-:W-:Y:S06]  /*2a70*/  BRA `(.L_x_2264) ;  /* 0x0000000c00547947 */ /* 0x000fec0003800000 */
.L_x_2260:
        /* <DEDUP_REMOVED lines=9> */
.L_x_2268:
[----:B------:R1:W5:Y:S01]  /*2b10*/  LDG.E.U16 R0, desc[UR36][R2.64] ;  /* 0x0000002402007981 */ /* 0x000362000c1e1500 */
[----:B------:R-:W-:Y:S05]  /*2b20*/  BRA `(.L_x_2264) ;  /* 0x0000000c00287947 */ /* 0x000fea0003800000 */
.L_x_2267:
        /* <DEDUP_REMOVED lines=9> */
.L_x_2270:
[----:B------:R0:W5:Y:S01]  /*2bc0*/  LDG.E.U16 R0, desc[UR36][R2.64] ;  /* 0x0000002402007981 */ /* 0x000162000c1e1500 */
[----:B------:R-:W-:Y:S05]  /*2bd0*/  BRA `(.L_x_2264) ;  /* 0x0000000800fc7947 */ /* 0x000fea0003800000 */
.L_x_2269:
        /* <DEDUP_REMOVED lines=12> */
.L_x_2259:
        /* <DEDUP_REMOVED lines=13> */
.L_x_2273:
        /* <DEDUP_REMOVED lines=12> */
.L_x_2272:
        /* <DEDUP_REMOVED lines=27> */
.L_x_2275:
        /* <DEDUP_REMOVED lines=13> */
.L_x_2274:
[----:B------:R-:W2:Y:S02]  /*30b0*/  LDG.E.U16 R0, desc[UR36][R2.64] ;  /* 0x0000002402007981 */ /* 0x000ea4000c1e1500 */
[----:B--2---:R-:W-:-:S05]  /*30c0*/  IMAD.U32 R0, R0, 0x10000, RZ ;  /* 0x0001000000007824 */ /* 0x004fca00078e00ff */
[----:B------:R-:W-:Y:S01]  /*30d0*/  F2FP.F16.F32.PACK_AB R0, RZ, R0 ;  /* 0x00000000ff00723e */ /* 0x000fe200000000ff */
[----:B------:R-:W-:Y:S06]  /*30e0*/  BRA `(.L_x_2264) ;  /* 0x0000000400b87947 */ /* 0x000fec0003800000 */
.L_x_2271:
        /* <DEDUP_REMOVED lines=12> */
.L_x_2278:
        /* <DEDUP_REMOVED lines=21> */
.L_x_2282:
[----:B------:R-:W-:Y:S05]  /*3300*/  BSYNC.RECONVERGENT B1 ;  /* 0x0000000000017941 */ /* 0x000fea0003800200 */
.L_x_2281:
[----:B------:R-:W-:Y:S02]  /*3310*/  SHF.L.U32 R0, R0, 0x14, RZ ;  /* 0x0000001400007819 */ /* 0x000fe400000006ff */
[----:B------:R-:W-:-:S04]  /*3320*/  LEA R2, R2, 0x3b800000, 0x17 ;  /* 0x3b80000002027811 */ /* 0x000fc800078eb8ff */
[----:B------:R-:W-:-:S07]  /*3330*/  LOP3.LUT R0, R2, R0, R7, 0xfe, !PT ;  /* 0x0000000002007212 */ /* 0x000fce00078efe07 */
.L_x_2280:
[----:B------:R-:W-:Y:S05]  /*3340*/  BSYNC.RECONVERGENT B0 ;  /* 0x0000000000007941 */ /* 0x000fea0003800200 */
.L_x_2279:
[----:B------:R-:W-:Y:S01]  /*3350*/  F2FP.F16.F32.PACK_AB R0, RZ, R0 ;  /* 0x00000000ff00723e */ /* 0x000fe200000000ff */
[----:B------:R-:W-:Y:S06]  /*3360*/  BRA `(.L_x_2264) ;  /* 0x0000000400187947 */ /* 0x000fec0003800000 */
.L_x_2277:
        /* <DEDUP_REMOVED lines=21> */
.L_x_2286:
[----:B------:R-:W-:Y:S05]  /*34c0*/  BSYNC.RECONVERGENT B1 ;  /* 0x0000000000017941 */ /* 0x000fea0003800200 */
.L_x_2285:
[----:B------:R-:W-:Y:S01]  /*34d0*/  IMAD.SHL.U32 R0, R0, 0x200000, RZ ;  /* 0x0020000000007824 */ /* 0x000fe200078e00ff */
[----:B------:R-:W-:-:S04]  /*34e0*/  LEA R2, R2, 0x37800000, 0x17 ;  /* 0x3780000002027811 */ /* 0x000fc800078eb8ff */
[----:B------:R-:W-:-:S07]  /*34f0*/  LOP3.LUT R0, R2, R0, R7, 0xfe, !PT ;  /* 0x0000000002007212 */ /* 0x000fce00078efe07 */
.L_x_2284:
[----:B------:R-:W-:Y:S05]  /*3500*/  BSYNC.RECONVERGENT B0 ;  /* 0x0000000000007941 */ /* 0x000fea0003800200 */
.L_x_2283:
[----:B------:R-:W-:Y:S01]  /*3510*/  F2FP.F16.F32.PACK_AB R0, RZ, R0 ;  /* 0x00000000ff00723e */ /* 0x000fe200000000ff */
[----:B------:R-:W-:Y:S06]  /*3520*/  BRA `(.L_x_2264) ;  /* 0x0000000000a87947 */ /* 0x000fec0003800000 */
.L_x_2276:
[----:B------:R-:W-:-:S09]  /*3530*/  UISETP.NE.AND UP0, UPT, UR4, 0x1c, UPT ;  /* 0x0000001c0400788c */ /* 0x000fd2000bf05270 */
[----:B------:R-:W-:Y:S05]  /*3540*/  BRA.U !UP0, `(.L_x_2287) ;  /* 0x0000000108947547 */ /* 0x000fea000b800000 */
[----:B------:R-:W-:-:S09]  /*3550*/  UISETP.NE.AND UP0, UPT, UR4, 0x1d, UPT ;  /* 0x0000001d0400788c */ /* 0x000fd2000bf05270 */
[----:B------:R-:W-:Y:S05]  /*3560*/  BRA.U !UP0, `(.L_x_2288) ;  /* 0x00000001087c7547 */ /* 0x000fea000b800000 */
[----:B------:R-:W-:-:S09]  /*3570*/  UISETP.NE.AND UP0, UPT, UR4, 0x2c, UPT ;  /* 0x0000002c0400788c */ /* 0x000fd2000bf05270 */
[----:B------:R-:W-:Y:S05]  /*3580*/  BRA.U !UP0, `(.L_x_2289) ;  /* 0x0000000108487547 */ /* 0x000fea000b800000 */
.L_x_2263:
        /* <DEDUP_REMOVED lines=10> */
[----:B-1----:R-:W-:Y:S02]  /*3630*/  IMAD.U32 R6, RZ, RZ, UR6 ;  /* 0x00000006ff067e24 */ /* 0x002fe4000f8e00ff */
[----:B------:R-:W-:Y:S02]  /*3640*/  IMAD.U32 R7, RZ, RZ, UR7 ;  /* 0x00000007ff077e24 */ /* 0x000fe4000f8e00ff */
[----:B---3--:R-:W-:Y:S02]  /*3650*/  IMAD.U32 R10, RZ, RZ, UR8 ;  /* 0x00000008ff0a7e24 */ /* 0x008fe4000f8e00ff */
[----:B------:R-:W-:-:S07]  /*3660*/  IMAD.U32 R11, RZ, RZ, UR9 ;  /* 0x00000009ff0b7e24 */ /* 0x000fce000f8e00ff */
[----:B------:R-:W-:-:S07]  /*3670*/  LEPC R20, `(.L_x_2290) ;  /* 0x000000001014794e */ /* 0x000fce0000000000 */
[----:B--2--5:R-:W-:Y:S05]  /*3680*/  CALL.ABS.NOINC R2 ;  /* 0x0000000002007343 */ /* 0x024fea0003c00000 */
.L_x_2290:
[----:B------:R-:W-:Y:S01]  /*3690*/  PRMT R0, RZ, 0x7610, R0 ;  /* 0x00007610ff007816 */ /* 0x000fe20000000000 */
[----:B------:R-:W-:Y:S06]  /*36a0*/  BRA `(.L_x_2264) ;  /* 0x0000000000487947 */ /* 0x000fec0003800000 */
.L_x_2289:
        /* <DEDUP_REMOVED lines=8> */
.L_x_2292:
[----:B------:R-:W-:Y:S05]  /*3730*/  BSYNC.RECONVERGENT B0 ;  /* 0x0000000000007941 */ /* 0x000fea0003800200 */
.L_x_2291:
[----:B------:R-:W-:Y:S01]  /*3740*/  F2FP.F16.F32.PACK_AB R0, RZ, R0 ;  /* 0x00000000ff00723e */ /* 0x000fe200000000ff */
[----:B------:R-:W-:Y:S06]  /*3750*/  BRA `(.L_x_2264) ;  /* 0x00000000001c7947 */ /* 0x000fec0003800000 */
.L_x_2288:
[----:B------:R-:W2:Y:S02]  /*3760*/  LDG.E.64 R2, desc[UR36][R2.64] ;  /* 0x0000002402027981 */ /* 0x000ea4000c1e1b00 */
[----:B--2---:R-:W0:Y:S02]  /*3770*/  I2F.U64 R0, R2 ;  /* 0x0000000200007312 */ /* 0x004e240000301000 */
[----:B0-----:R-:W-:Y:S01]  /*3780*/  F2FP.F16.F32.PACK_AB R0, RZ, R0 ;  /* 0x00000000ff00723e */ /* 0x001fe200000000ff */
[----:B------:R-:W-:Y:S06]  /*3790*/  BRA `(.L_x_2264) ;  /* 0x00000000000c7947 */ /* 0x000fec0003800000 */
.L_x_2287:
[----:B------:R-:W2:Y:S02]  /*37a0*/  LDG.E R2, desc[UR36][R2.64] ;  /* 0x0000002402027981 */ /* 0x000ea4000c1e1900 */
[----:B--2---:R-:W-:-:S04]  /*37b0*/  I2FP.F32.U32 R0, R2 ;  /* 0x0000000200007245 */ /* 0x004fc80000201000 */
[----:B------:R-:W-:-:S07]  /*37c0*/  F2FP.F16.F32.PACK_AB R0, RZ, R0 ;  /* 0x00000000ff00723e */ /* 0x000fce00000000ff */
.L_x_2264:
[----:B-----5:R-:W-:Y:S01]  /*37d0*/  HADD2.F32 R19, -RZ, R19.H0_H0 ;  /* 0x20000013ff137230 */ /* 0x020fe20000004100 */
[----:B------:R-:W2:Y:S01]  /*37e0*/  LDCU.64 UR6, c[0x0][0x5e8] ;  /* 0x0000bd00ff0677ac */ /* 0x000ea20008000a00 */
[----:B------:R-:W-:-:S03]  /*37f0*/  HADD2.F32 R0, -RZ, R0.H0_H0 ;  /* 0x20000000ff007230 */ /* 0x000fc60000004100 */
[----:B------:R-:W-:Y:S01]  /*3800*/  FADD.FTZ R19, |R19|, -RZ ;  /* 0x800000ff13137221 */ /* 0x000fe20000010200 */
[----:B------:R-:W-:Y:S01]  /*3810*/  UPRMT UR4, UR43, 0x9910, URZ ;  /* 0x000099102b047896 */ /* 0x000fe200080000ff */
[----:B------:R-:W-:-:S03]  /*3820*/  FADD.FTZ R0, |R0|, -RZ ;  /* 0x800000ff00007221 */ /* 0x000fc60000010200 */
[----:B------:R-:W-:Y:S02]  /*3830*/  UISETP.GT.AND UP0, UPT, UR4, 0x9, UPT ;  /* 0x000000090400788c */ /* 0x000fe4000bf04270 */
[CC--:B01----:R-:W-:Y:S02]  /*3840*/  VIMNMX R3, PT, PT, R19.reuse, R0.reuse, !PT ;  /* 0x0000000013037248 */ /* 0x0c3fe40007fe0100 */
[----:B------:R-:W-:Y:S02]  /*3850*/  VIMNMX R0, PT, PT, R19, R0, PT ;  /* 0x0000000013007248 */ /* 0x000fe40003fe0100 */
[----:B------:R-:W-:Y:S02]  /*3860*/  LOP3.LUT R2, R3, 0xfe000000, RZ, 0xc0, !PT ;  /* 0xfe00000003027812 */ /* 0x000fe400078ec0ff */
[----:B------:R-:W-:Y:S02]  /*3870*/  FSETP.NEU.FTZ.AND P0, PT, R0, RZ, PT ;  /* 0x000000ff0000720b */ /* 0x000fe40003f1d000 */
[----:B------:R-:W-:-:S02]  /*3880*/  LOP3.LUT R4, R2, 0x7e800000, RZ, 0x3c, !PT ;  /* 0x7e80000002047812 */ /* 0x000fc400078e3cff */
[----:B------:R-:W-:Y:S02]  /*3890*/  LOP3.LUT R2, R2, 0x800000, RZ, 0xfc, !PT ;  /* 0x0080000002027812 */ /* 0x000fe400078efcff */
[C---:B------:R-:W-:Y:S01]  /*38a0*/  FSETP.NEU.FTZ.AND P1, PT, R0.reuse, +INF , PT ;  /* 0x7f8000000000780b */ /* 0x040fe20003f3d000 */
[-C--:B------:R-:W-:Y:S01]  /*38b0*/  FMUL.FTZ R5, R0, R4.reuse ;  /* 0x0000000400057220 */ /* 0x080fe20000410000 */
[----:B------:R-:W-:-:S03]  /*38c0*/  FMUL.FTZ R4, R3, R4 ;  /* 0x0000000403047220 */ /* 0x000fc60000410000 */
[----:B------:R-:W-:-:S04]  /*38d0*/  FMUL.FTZ R5, R5, R5 ;  /* 0x0000000505057220 */ /* 0x000fc80000410000 */
[----:B------:R-:W-:-:S06]  /*38e0*/  FFMA.FTZ R5, R4, R4, R5 ;  /* 0x0000000404057223 */ /* 0x000fcc0000010005 */
[----:B------:R-:W0:Y:S02]  /*38f0*/  MUFU.SQRT R5, R5 ;  /* 0x0000000500057308 */ /* 0x000e240000002000 */
[----:B0-----:R-:W-:Y:S01]  /*3900*/  @P0 FMUL.FTZ R3, R5, R2 ;  /* 0x0000000205030220 */ /* 0x001fe20000410000 */
[----:B--2---:R-:W-:-:S04]  /*3910*/  IADD3 R2, P0, PT, R16, UR6, RZ ;  /* 0x0000000610027c10 */ /* 0x004fc8000ff1e0ff */
[----:B------:R-:W-:Y:S02]  /*3920*/  FSEL R0, R3, +INF , P1 ;  /* 0x7f80000003007808 */ /* 0x000fe40000800000 */
[----:B------:R-:W-:Y:S02]  /*3930*/  IADD3.X R3, PT, PT, RZ, UR7, RZ, P0, !PT ;  /* 0x00000007ff037c10 */ /* 0x000fe400087fe4ff */
        /* <DEDUP_REMOVED lines=14> */
.L_x_2296:
[----:B------:R-:W-:-:S06]  /*3a20*/  HADD2.F32 R5, -RZ, R0.H0_H0 ;  /* 0x20000000ff057230 */ /* 0x000fcc0000004100 */
[----:B------:R-:W0:Y:S02]  /*3a30*/  F2I.S64.TRUNC R4, R5 ;  /* 0x0000000500047311 */ /* 0x000e24000020d900 */
[----:B0-----:R1:W-:Y:S01]  /*3a40*/  STG.E.U8 desc[UR36][R2.64], R4 ;  /* 0x0000000402007986 */ /* 0x0013e2000c101124 */
[----:B------:R-:W-:Y:S05]  /*3a50*/  BRA `(.L_x_2298) ;  /* 0x0000000c00707947 */ /* 0x000fea0003800000 */
.L_x_2295:
        /* <DEDUP_REMOVED lines=10> */
.L_x_2300:
[----:B------:R-:W-:-:S04]  /*3b00*/  HADD2.F32 R0, -RZ, R0.H0_H0 ;  /* 0x20000000ff007230 */ /* 0x000fc80000004100 */
[----:B------:R-:W0:Y:S02]  /*3b10*/  F2I.FTZ.TRUNC.NTZ R5, R0 ;  /* 0x0000000000057305 */ /* 0x000e24000021f100 */
[----:B0-----:R3:W-:Y:S01]  /*3b20*/  STG.E desc[UR36][R2.64], R5 ;  /* 0x0000000502007986 */ /* 0x0017e2000c101924 */
[----:B------:R-:W-:Y:S05]  /*3b30*/  BRA `(.L_x_2298) ;  /* 0x0000000c00387947 */ /* 0x000fea0003800000 */
.L_x_2299:
[----:B------:R-:W-:-:S04]  /*3b40*/  HADD2.F32 R0, -RZ, R0.H0_H0 ;  /* 0x20000000ff007230 */ /* 0x000fc80000004100 */
[----:B------:R-:W0:Y:S02]  /*3b50*/  F2I.FTZ.TRUNC.NTZ R5, R0 ;  /* 0x0000000000057305 */ /* 0x000e24000021f100 */
[----:B0-----:R2:W-:Y:S01]  /*3b60*/  STG.E.U16 desc[UR36][R2.64], R5 ;  /* 0x0000000502007986 */ /* 0x0015e2000c101524 */
[----:B------:R-:W-:Y:S05]  /*3b70*/  BRA `(.L_x_2298) ;  /* 0x0000000c00287947 */ /* 0x000fea0003800000 */
.L_x_2294:
        /* <DEDUP_REMOVED lines=9> */
.L_x_2302:
[----:B------:R0:W-:Y:S01]  /*3c10*/  STG.E.U16 desc[UR36][R2.64], R0 ;  /* 0x0000000002007986 */ /* 0x0001e2000c101524 */
[----:B------:R-:W-:Y:S05]  /*3c20*/  BRA `(.L_x_2298) ;  /* 0x0000000800fc7947 */ /* 0x000fea0003800000 */
.L_x_2301:
        /* <DEDUP_REMOVED lines=10> */
.L_x_2304:
[----:B------:R-:W-:-:S05]  /*3cd0*/  HADD2.F32 R0, -RZ, R0.H0_H0 ;  /* 0x20000000ff007230 */ /* 0x000fca0000004100 */
[----:B------:R-:W-:-:S04]  /*3ce0*/  F2FP.F16.F32.PACK_AB R0, RZ, R0 ;  /* 0x00000000ff00723e */ /* 0x000fc800000000ff */
[----:B------:R-:W-:-:S05]  /*3cf0*/  PRMT R0, R0, 0x5410, RZ ;  /* 0x0000541000007816 */ /* 0x000fca00000000ff */
[----:B------:R0:W-:Y:S01]  /*3d00*/  STG.E desc[UR36][R2.64], R0 ;  /* 0x0000000002007986 */ /* 0x0001e2000c101924 */
[----:B------:R-:W-:Y:S05]  /*3d10*/  BRA `(.L_x_2298) ;  /* 0x0000000800c07947 */ /* 0x000fea0003800000 */
.L_x_2303:
[----:B------:R-:W-:-:S05]  /*3d20*/  HADD2.F32 R4, -RZ, R0.H0_H0 ;  /* 0x20000000ff047230 */ /* 0x000fca0000004100 */
[----:B------:R-:W-:-:S06]  /*3d30*/  FMUL.FTZ R4, R4, 1 ;  /* 0x3f80000004047820 */ /* 0x000fcc0000410000 */
[----:B------:R-:W0:Y:S02]  /*3d40*/  F2F.F64.F32 R4, R4 ;  /* 0x0000000400047310 */ /* 0x000e240000201800 */
[----:B0-----:R0:W-:Y:S01]  /*3d50*/  STG.E.64 desc[UR36][R2.64], R4 ;  /* 0x0000000402007986 */ /* 0x0011e2000c101b24 */
[----:B------:R-:W-:Y:S05]  /*3d60*/  BRA `(.L_x_2298) ;  /* 0x0000000800ac7947 */ /* 0x000fea0003800000 */
.L_x_2293:
        /* <DEDUP_REMOVED lines=13> */
.L_x_2307:
[----:B------:R-:W-:Y:S01]  /*3e40*/  HADD2.F32 R0, -RZ, R0.H0_H0 ;  /* 0x20000000ff007230 */ /* 0x000fe20000004100 */
[----:B------:R-:W-:-:S04]  /*3e50*/  CS2R R6, SRZ ;  /* 0x0000000000067805 */ /* 0x000fc8000001ff00 */
[----:B------:R-:W-:-:S04]  /*3e60*/  FMUL.FTZ R0, R0, 1 ;  /* 0x3f80000000007820 */ /* 0x000fc80000410000 */
[----:B------:R-:W0:Y:S02]  /*3e70*/  F2F.F64.F32 R4, R0 ;  /* 0x0000000000047310 */ /* 0x000e240000201800 */
[----:B0-----:R0:W-:Y:S01]  /*3e80*/  STG.E.128 desc[UR36][R2.64], R4 ;  /* 0x0000000402007986 */ /* 0x0011e2000c101d24 */
[----:B------:R-:W-:Y:S05]  /*3e90*/  BRA `(.L_x_2298) ;  /* 0x0000000800607947 */ /* 0x000fea0003800000 */
.L_x_2306:
        /* <DEDUP_REMOVED lines=19> */
.L_x_2311:
[----:B------:R-:W-:Y:S05]  /*3fd0*/  BSYNC.RECONVERGENT B0 ;  /* 0x0000000000007941 */ /* 0x000fea0003800200 */
.L_x_2310:
[----:B------:R-:W-:-:S05]  /*3fe0*/  LOP3.LUT R5, R0, 0x80, R5, 0xf8, !PT ;  /* 0x0000008000057812 */ /* 0x000fca00078ef805 */
[----:B------:R0:W-:Y:S01]  /*3ff0*/  STG.E.U8 desc[UR36][R2.64], R5 ;  /* 0x0000000502007986 */ /* 0x0001e2000c101124 */
[----:B------:R-:W-:Y:S05]  /*4000*/  BRA `(.L_x_2298) ;  /* 0x0000000800047947 */ /* 0x000fea0003800000 */
.L_x_2309:
        /* <DEDUP_REMOVED lines=15> */
.L_x_2313:
[----:B------:R-:W-:Y:S05]  /*4100*/  BSYNC.RECONVERGENT B0 ;  /* 0x0000000000007941 */ /* 0x000fea0003800200 */
.L_x_2312:
[----:B------:R-:W-:-:S05]  /*4110*/  LOP3.LUT R5, R0, 0x80, R5, 0xf8, !PT ;  /* 0x0000008000057812 */ /* 0x000fca00078ef805 */
[----:B------:R0:W-:Y:S01]  /*4120*/  STG.E.U8 desc[UR36][R2.64], R5 ;  /* 0x0000000502007986 */ /* 0x0001e2000c101124 */
[----:B------:R-:W-:Y:S05]  /*4130*/  BRA `(.L_x_2298) ;  /* 0x0000000400b87947 */ /* 0x000fea0003800000 */
.L_x_2308:
[----:B------:R-:W-:-:S05]  /*4140*/  HADD2.F32 R0, -RZ, R0.H0_H0 ;  /* 0x20000000ff007230 */ /* 0x000fca0000004100 */
[----:B------:R-:W-:-:S05]  /*4150*/  F2FP.BF16.F32.PACK_AB R0, RZ, R0 ;  /* 0x00000000ff00723e */ /* 0x000fca00000010ff */
[----:B------:R0:W-:Y:S01]  /*4160*/  STG.E.U16 desc[UR36][R2.64], R0 ;  /* 0x0000000002007986 */ /* 0x0001e2000c101524 */
[----:B------:R-:W-:Y:S05]  /*4170*/  BRA `(.L_x_2298) ;  /* 0x0000000400a87947 */ /* 0x000fea0003800000 */
.L_x_2305:
        /* <DEDUP_REMOVED lines=12> */
.L_x_2316:
        /* <DEDUP_REMOVED lines=13> */
.L_x_2319:
[----:B------:R-:W-:-:S04]  /*4310*/  SHF.R.U32.HI R0, RZ, 0x14, R5 ;  /* 0x00000014ff007819 */ /* 0x000fc80000011605 */
[----:B------:R-:W-:-:S04]  /*4320*/  LOP3.LUT R0, R0, 0x1, RZ, 0xc0, !PT ;  /* 0x0000000100007812 */ /* 0x000fc800078ec0ff */
[----:B------:R-:W-:-:S04]  /*4330*/  IADD3 R0, PT, PT, R5, 0x487ffff, R0 ;  /* 0x0487ffff05007810 */ /* 0x000fc80007ffe000 */
[----:B------:R-:W-:-:S04]  /*4340*/  SHF.R.U32.HI R0, RZ, 0x14, R0 ;  /* 0x00000014ff007819 */ /* 0x000fc80000011600 */
[----:B------:R-:W-:-:S07]  /*4350*/  LOP3.LUT R4, R0, 0xff, RZ, 0xc0, !PT ;  /* 0x000000ff00047812 */ /* 0x000fce00078ec0ff */
.L_x_2320:
[----:B------:R-:W-:-:S04]  /*4360*/  SHF.R.U32.HI R5, RZ, 0x18, R5 ;  /* 0x00000018ff057819 */ /* 0x000fc80000011605 */
[----:B------:R-:W-:-:S04]  /*4370*/  LOP3.LUT R4, R4, 0x80, R5, 0xf8, !PT ;  /* 0x0000008004047812 */ /* 0x000fc800078ef805 */
[----:B------:R-:W-:-:S07]  /*4380*/  PRMT R0, R4, 0x7610, R0 ;  /* 0x0000761004007816 */ /* 0x000fce0000000000 */
.L_x_2318:
[----:B------:R-:W-:Y:S05]  /*4390*/  BSYNC.RECONVERGENT B0 ;  /* 0x0000000000007941 */ /* 0x000fea0003800200 */
.L_x_2317:
[----:B------:R0:W-:Y:S01]  /*43a0*/  STG.E.U8 desc[UR36][R2.64], R0 ;  /* 0x0000000002007986 */ /* 0x0001e2000c101124 */
[----:B------:R-:W-:Y:S05]  /*43b0*/  BRA `(.L_x_2298) ;  /* 0x0000000400187947 */ /* 0x000fea0003800000 */
.L_x_2315:
        /* <DEDUP_REMOVED lines=13> */
.L_x_2323:
[----:B------:R-:W-:-:S04]  /*4490*/  SHF.R.U32.HI R0, RZ, 0x15, R5 ;  /* 0x00000015ff007819 */ /* 0x000fc80000011605 */
[----:B------:R-:W-:-:S04]  /*44a0*/  LOP3.LUT R0, R0, 0x1, RZ, 0xc0, !PT ;  /* 0x0000000100007812 */ /* 0x000fc800078ec0ff */
[----:B------:R-:W-:-:S04]  /*44b0*/  IADD3 R0, PT, PT, R5, 0x88fffff, R0 ;  /* 0x088fffff05007810 */ /* 0x000fc80007ffe000 */
[----:B------:R-:W-:-:S04]  /*44c0*/  SHF.R.U32.HI R0, RZ, 0x15, R0 ;  /* 0x00000015ff007819 */ /* 0x000fc80000011600 */
[----:B------:R-:W-:-:S07]  /*44d0*/  LOP3.LUT R4, R0, 0xff, RZ, 0xc0, !PT ;  /* 0x000000ff00047812 */ /* 0x000fce00078ec0ff */
.L_x_2324:
[----:B------:R-:W-:-:S04]  /*44e0*/  SHF.R.U32.HI R5, RZ, 0x18, R5 ;  /* 0x00000018ff057819 */ /* 0x000fc80000011605 */
[----:B------:R-:W-:-:S04]  /*44f0*/  LOP3.LUT R4, R4, 0x80, R5, 0xf8, !PT ;  /* 0x0000008004047812 */ /* 0x000fc800078ef805 */
[----:B------:R-:W-:-:S07]  /*4500*/  PRMT R0, R4, 0x7610, R0 ;  /* 0x0000761004007816 */ /* 0x000fce0000000000 */
.L_x_2322:
[----:B------:R-:W-:Y:S05]  /*4510*/  BSYNC.RECONVERGENT B0 ;  /* 0x0000000000007941 */ /* 0x000fea0003800200 */
.L_x_2321:
[----:B------:R0:W-:Y:S01]  /*4520*/  STG.E.U8 desc[UR36][R2.64], R0 ;  /* 0x0000000002007986 */ /* 0x0001e2000c101124 */
[----:B------:R-:W-:Y:S05]  /*4530*/  BRA `(.L_x_2298) ;  /* 0x0000000000b87947 */ /* 0x000fea0003800000 */
.L_x_2314:
[----:B------:R-:W-:-:S09]  /*4540*/  UISETP.NE.AND UP0, UPT, UR4, 0x1c, UPT ;  /* 0x0000001c0400788c */ /* 0x000fd2000bf05270 */
[----:B------:R-:W-:Y:S05]  /*4550*/  BRA.U !UP0, `(.L_x_2325) ;  /* 0x0000000108a47547 */ /* 0x000fea000b800000 */
[----:B------:R-:W-:-:S09]  /*4560*/  UISETP.NE.AND UP0, UPT, UR4, 0x1d, UPT ;  /* 0x0000001d0400788c */ /* 0x000fd2000bf05270 */
[----:B------:R-:W-:Y:S05]  /*4570*/  BRA.U !UP0, `(.L_x_2326) ;  /* 0x00000001088c7547 */ /* 0x000fea000b800000 */
[----:B------:R-:W-:-:S09]  /*4580*/  UISETP.NE.AND UP0, UPT, UR4, 0x2c, UPT ;  /* 0x0000002c0400788c */ /* 0x000fd2000bf05270 */
[----:B------:R-:W-:Y:S05]  /*4590*/  BRA.U !UP0, `(.L_x_2327) ;  /* 0x0000000108447547 */ /* 0x000fea000b800000 */
.L_x_2297:
        /* <DEDUP_REMOVED lines=10> */
[----:B---3--:R-:W-:Y:S02]  /*4640*/  IMAD.U32 R6, RZ, RZ, UR8 ;  /* 0x00000008ff067e24 */ /* 0x008fe4000f8e00ff */
[----:B------:R-:W-:Y:S02]  /*4650*/  IMAD.U32 R7, RZ, RZ, UR9 ;  /* 0x00000009ff077e24 */ /* 0x000fe4000f8e00ff */
[----:B----4-:R-:W-:Y:S02]  /*4660*/  IMAD.U32 R10, RZ, RZ, UR4 ;  /* 0x00000004ff0a7e24 */ /* 0x010fe4000f8e00ff */
[----:B-1----:R-:W-:-:S07]  /*4670*/  IMAD.U32 R11, RZ, RZ, UR5 ;  /* 0x00000005ff0b7e24 */ /* 0x002fce000f8e00ff */
[----:B------:R-:W-:-:S07]  /*4680*/  LEPC R20, `(.L_x_2328) ;  /* 0x000000001014794e */ /* 0x000fce0000000000 */
[----:B--2---:R-:W-:Y:S05]  /*4690*/  CALL.ABS.NOINC R2 ;  /* 0x0000000002007343 */ /* 0x004fea0003c00000 */
.L_x_2328:
[----:B------:R-:W-:Y:S05]  /*46a0*/  BRA `(.L_x_2298) ;  /* 0x00000000005c7947 */ /* 0x000fea0003800000 */
.L_x_2327:
        /* <DEDUP_REMOVED lines=16> */
.L_x_2326:
[----:B------:R-:W-:-:S06]  /*47b0*/  HADD2.F32 R4, -RZ, R0.H0_H0 ;  /* 0x20000000ff047230 */ /* 0x000fcc0000004100 */
[----:B------:R-:W0:Y:S02]  /*47c0*/  F2I.U64.TRUNC R4, R4 ;  /* 0x0000000400047311 */ /* 0x000e24000020d800 */
[----:B0-----:R0:W-:Y:S01]  /*47d0*/  STG.E.64 desc[UR36][R2.64], R4 ;  /* 0x0000000402007986 */ /* 0x0011e2000c101b24 */
[----:B------:R-:W-:Y:S05]  /*47e0*/  BRA `(.L_x_2298) ;  /* 0x00000000000c7947 */ /* 0x000fea0003800000 */
.L_x_2325:
[----:B------:R-:W-:-:S04]  /*47f0*/  HADD2.F32 R0, -RZ, R0.H0_H0 ;  /* 0x20000000ff007230 */ /* 0x000fc80000004100 */
[----:B------:R-:W0:Y:S02]  /*4800*/  F2I.FTZ.U32.TRUNC.NTZ R5, R0 ;  /* 0x0000000000057305 */ /* 0x000e24000021f000 */
[----:B0-----:R0:W-:Y:S02]  /*4810*/  STG.E desc[UR36][R2.64], R5 ;  /* 0x0000000502007986 */ /* 0x0011e4000c101924 */
.L_x_2298:
[----:B------:R-:W-:-:S07]  /*4820*/  VIADD R17, R17, 0x80 ;  /* 0x0000008011117836 */ /* 0x000fce0000000000 */
.L_x_2223:
[----:B------:R-:W-:Y:S05]  /*4830*/  BSYNC.RECONVERGENT B6 ;  /* 0x0000000000067941 */ /* 0x000fea0003800200 */
.L_x_2222:
[----:B------:R-:W5:Y:S01]  /*4840*/  LDCU UR4, c[0x0][0x380] ;  /* 0x00007000ff0477ac */ /* 0x000f620008000800 */
[----:B------:R-:W-:Y:S01]  /*4850*/  BSSY.RECONVERGENT B6, `(.L_x_2329) ;  /* 0x0000474000067945 */ /* 0x000fe20003800200 */
[----:B-----5:R-:W-:-:S13]  /*4860*/  ISETP.GE.AND P0, PT, R17, UR4, PT ;  /* 0x0000000411007c0c */ /* 0x020fda000bf06270 */
[----:B------:R-:W-:Y:S05]  /*4870*/  @P0 BRA `(.L_x_2330) ;  /* 0x0000004400c40947 */ /* 0x000fea0003800000 */
[----:B------:R-:W5:Y:S01]  /*4880*/  LDCU UR4, c[0x0][0x388] ;  /* 0x00007100ff0477ac */ /* 0x000f620008000800 */
[----:B------:R-:W-:Y:S02]  /*4890*/  IMAD.MOV.U32 R18, RZ, RZ, RZ ;  /* 0x000000ffff127224 */ /* 0x000fe400078e00ff */
[----:B0-----:R-:W-:Y:S02]  /*48a0*/  IMAD.MOV.U32 R0, RZ, RZ, RZ ;  /* 0x000000ffff007224 */ /* 0x001fe400078e00ff */
        /* <DEDUP_REMOVED lines=10> */
[----:B------:R-:W-:-:S04]  /*4950*/  SHF.R.U32.HI R3, RZ, UR5, R2 ;  /* 0x00000005ff037c19 */ /* 0x000fc80008011602 */
[----:B------:R-:W-:-:S05]  /*4960*/  IADD3 R18, PT, PT, -R3, RZ, RZ ;  /* 0x000000ff03127210 */ /* 0x000fca0007ffe1ff */
        /* <DEDUP_REMOVED lines=338> */
[----:B0-----:R-:W-:-:S07]  /*5e90*/  IMAD R18, R5, UR4, R18 ;  /* 0x0000000405127c24 */ /* 0x001fce000f8e0212 */
.L_x_2331:
        /* <DEDUP_REMOVED lines=19> */
.L_x_2335:
[----:B------:R-:W2:Y:S02]  /*5fd0*/  LDG.E.U8 R2, desc[UR36][R2.64] ;  /* 0x0000002402027981 */ /* 0x000ea4000c1e1100 */
[----:B--2---:R-:W-:-:S04]  /*5fe0*/  I2FP.F32.U32 R0, R2 ;  /* 0x0000000200007245 */ /* 0x004fc80000201000 */
[----:B------:R-:W-:-:S04]  /*5ff0*/  F2FP.F16.F32.PACK_AB R0, RZ, R0 ;  /* 0x00000000ff00723e */ /* 0x000fc800000000ff */
[----:B------:R-:W-:Y:S01]  /*6000*/  PRMT R19, R0, 0x7610, R19 ;  /* 0x0000761000137816 */ /* 0x000fe20000000013 */
[----:B------:R-:W-:Y:S06]  /*6010*/  BRA `(.L_x_2337) ;  /* 0x0000000c00d47947 */ /* 0x000fec0003800000 */
.L_x_2334:
        /* <DEDUP_REMOVED lines=11> */
.L_x_2339:
[----:B------:R-:W2:Y:S02]  /*60d0*/  LDG.E R2, desc[UR36][R2.64] ;  /* 0x0000002402027981 */ /* 0x000ea4000c1e1900 */
[----:B--2---:R-:W-:-:S04]  /*60e0*/  I2FP.F32.S32 R0, R2 ;  /* 0x0000000200007245 */ /* 0x004fc80000201400 */
[----:B------:R-:W-:-:S04]  /*60f0*/  F2FP.F16.F32.PACK_AB R0, RZ, R0 ;  /* 0x00000000ff00723e */ /* 0x000fc800000000ff */
[----:B------:R-:W-:Y:S01]  /*6100*/  PRMT R19, R0, 0x7610, R19 ;  /* 0x0000761000137816 */ /* 0x000fe20000000013 */
[----:B------:R-:W-:Y:S06]  /*6110*/  BRA `(.L_x_2337) ;  /* 0x0000000c00947947 */ /* 0x000fec0003800000 */
.L_x_2338:
[----:B------:R-:W2:Y:S02]  /*6120*/  LDG.E.U16 R2, desc[UR36][R2.64] ;  /* 0x0000002402027981 */ /* 0x000ea4000c1e1500 */
[----:B--2---:R-:W0:Y:S02]  /*6130*/  I2F.S16 R0, R2 ;  /* 0x0000000200007306 */ /* 0x004e240000101400 */
[----:B0-----:R-:W-:-:S04]  /*6140*/  F2FP.F16.F32.PACK_AB R0, RZ, R0 ;  /* 0x00000000ff00723e */ /* 0x001fc800000000ff */
[----:B------:R-:W-:Y:S01]  /*6150*/  PRMT R19, R0, 0x7610, R19 ;  /* 0x0000761000137816 */ /* 0x000fe20000000013 */
[----:B------:R-:W-:Y:S06]  /*6160*/  BRA `(.L_x_2337) ;  /* 0x0000000c00807947 */ /* 0x000fec0003800000 */
.L_x_2333:
        /* <DEDUP_REMOVED lines=9> */
.L_x_2341:
[----:B------:R1:W5:Y:S01]  /*6200*/  LDG.E.U16 R19, desc[UR36][R2.64] ;  /* 0x0000002402137981 */ /* 0x000362000c1e1500 */
[----:B------:R-:W-:Y:S05]  /*6210*/  BRA `(.L_x_2337) ;  /* 0x0000000c00547947 */ /* 0x000fea0003800000 */
.L_x_2340:
        /* <DEDUP_REMOVED lines=9> */
.L_x_2343:
[----:B------:R0:W5:Y:S01]  /*62b0*/  LDG.E.U16 R19, desc[UR36][R2.64] ;  /* 0x0000002402137981 */ /* 0x000162000c1e1500 */
[----:B------:R-:W-:Y:S05]  /*62c0*/  BRA `(.L_x_2337) ;  /* 0x0000000c00287947 */ /* 0x000fea0003800000 */
.L_x_2342:
        /* <DEDUP_REMOVED lines=13> */
.L_x_2332:
        /* <DEDUP_REMOVED lines=14> */
.L_x_2346:
        /* <DEDUP_REMOVED lines=13> */
.L_x_2345:
        /* <DEDUP_REMOVED lines=27> */
.L_x_2348:
        /* <DEDUP_REMOVED lines=14> */
.L_x_2347:
[----:B------:R-:W2:Y:S02]  /*67e0*/  LDG.E.U16 R0, desc[UR36][R2.64] ;  /* 0x0000002402007981 */ /* 0x000ea4000c1e1500 */
[----:B--2---:R-:W-:-:S05]  /*67f0*/  IMAD.U32 R0, R0, 0x10000, RZ ;  /* 0x0001000000007824 */ /* 0x004fca00078e00ff */
[----:B------:R-:W-:-:S04]  /*6800*/  F2FP.F16.F32.PACK_AB R0, RZ, R0 ;  /* 0x00000000ff00723e */ /* 0x000fc800000000ff */
[----:B------:R-:W-:Y:S01]  /*6810*/  PRMT R19, R0, 0x7610, R19 ;  /* 0x0000761000137816 */ /* 0x000fe20000000013 */
[----:B------:R-:W-:Y:S06]  /*6820*/  BRA `(.L_x_2337) ;  /* 0x0000000400d07947 */ /* 0x000fec0003800000 */
.L_x_2344:
        /* <DEDUP_REMOVED lines=13> */
.L_x_2351:
        /* <DEDUP_REMOVED lines=21> */
.L_x_2355:
[----:B------:R-:W-:Y:S05]  /*6a50*/  BSYNC.RECONVERGENT B1 ;  /* 0x0000000000017941 */ /* 0x000fea0003800200 */
.L_x_2354:
[----:B------:R-:W-:Y:S01]  /*6a60*/  IMAD.SHL.U32 R0, R0, 0x100000, RZ ;  /* 0x0010000000007824 */ /* 0x000fe200078e00ff */
[----:B------:R-:W-:-:S04]  /*6a70*/  LEA R2, R2, 0x3b800000, 0x17 ;  /* 0x3b80000002027811 */ /* 0x000fc800078eb8ff */
[----:B------:R-:W-:-:S07]  /*6a80*/  LOP3.LUT R0, R2, R0, R7, 0xfe, !PT ;  /* 0x0000000002007212 */ /* 0x000fce00078efe07 */
.L_x_2353:
[----:B------:R-:W-:Y:S05]  /*6a90*/  BSYNC.RECONVERGENT B0 ;  /* 0x0000000000007941 */ /* 0x000fea0003800200 */
.L_x_2352:
[----:B------:R-:W-:-:S04]  /*6aa0*/  F2FP.F16.F32.PACK_AB R0, RZ, R0 ;  /* 0x00000000ff00723e */ /* 0x000fc800000000ff */
[----:B------:R-:W-:Y:S01]  /*6ab0*/  PRMT R19, R0, 0x7610, R19 ;  /* 0x0000761000137816 */ /* 0x000fe20000000013 */
[----:B------:R-:W-:Y:S06]  /*6ac0*/  BRA `(.L_x_2337) ;  /* 0x0000000400287947 */ /* 0x000fec0003800000 */
.L_x_2350:
        /* <DEDUP_REMOVED lines=21> */
.L_x_2359:
[----:B------:R-:W-:Y:S05]  /*6c20*/  BSYNC.RECONVERGENT B1 ;  /* 0x0000000000017941 */ /* 0x000fea0003800200 */
.L_x_2358:
[----:B------:R-:W-:Y:S01]  /*6c30*/  IMAD.SHL.U32 R0, R0, 0x200000, RZ ;  /* 0x0020000000007824 */ /* 0x000fe200078e00ff */
[----:B------:R-:W-:-:S04]  /*6c40*/  LEA R2, R2, 0x37800000, 0x17 ;  /* 0x3780000002027811 */ /* 0x000fc800078eb8ff */
[----:B------:R-:W-:-:S07]  /*6c50*/  LOP3.LUT R0, R2, R0, R7, 0xfe, !PT ;  /* 0x0000000002007212 */ /* 0x000fce00078efe07 */
.L_x_2357:
[----:B------:R-:W-:Y:S05]  /*6c60*/  BSYNC.RECONVERGENT B0 ;  /* 0x0000000000007941 */ /* 0x000fea0003800200 */
.L_x_2356:
[----:B------:R-:W-:-:S04]  /*6c70*/  F2FP.F16.F32.PACK_AB R0, RZ, R0 ;  /* 0x00000000ff00723e */ /* 0x000fc800000000ff */
[----:B------:R-:W-:Y:S01]  /*6c80*/  PRMT R19, R0, 0x7610, R19 ;  /* 0x0000761000137816 */ /* 0x000fe20000000013 */
[----:B------:R-:W-:Y:S06]  /*6c90*/  BRA `(.L_x_2337) ;  /* 0x0000000000b47947 */ /* 0x000fec0003800000 */
.L_x_2349:
        /* <DEDUP_REMOVED lines=14> */
.L_x_2363:
[----:B------:R-:W-:Y:S05]  /*6d80*/  BSYNC.RECONVERGENT B0 ;  /* 0x0000000000007941 */ /* 0x000fea0003800200 */
.L_x_2362:
[----:B------:R-:W-:-:S04]  /*6d90*/  F2FP.F16.F32.PACK_AB R0, RZ, R0 ;  /* 0x00000000ff00723e */ /* 0x000fc800000000ff */
[----:B------:R-:W-:Y:S01]  /*6da0*/  PRMT R19, R0, 0x7610, R19 ;  /* 0x0000761000137816 */ /* 0x000fe20000000013 */
[----:B------:R-:W-:Y:S06]  /*6db0*/  BRA `(.L_x_2337) ;  /* 0x00000000006c7947 */ /* 0x000fec0003800000 */
.L_x_2336:
        /* <DEDUP_REMOVED lines=16> */
.L_x_2364:
[----:B------:R-:W-:Y:S01]  /*6ec0*/  PRMT R19, RZ, 0x7610, R19 ;  /* 0x00007610ff137816 */ /* 0x000fe20000000013 */
[----:B------:R-:W-:Y:S06]  /*6ed0*/  BRA `(.L_x_2337) ;  /* 0x0000000000247947 */ /* 0x000fec0003800000 */
.L_x_2361:
[----:B------:R-:W2:Y:S02]  /*6ee0*/  LDG.E.64 R2, desc[UR36][R2.64] ;  /* 0x0000002402027981 */ /* 0x000ea4000c1e1b00 */
[----:B--2---:R-:W0:Y:S02]  /*6ef0*/  I2F.U64 R0, R2 ;  /* 0x0000000200007312 */ /* 0x004e240000301000 */
[----:B0-----:R-:W-:-:S04]  /*6f00*/  F2FP.F16.F32.PACK_AB R0, RZ, R0 ;  /* 0x00000000ff00723e */ /* 0x001fc800000000ff */
[----:B------:R-:W-:Y:S01]  /*6f10*/  PRMT R19, R0, 0x7610, R19 ;  /* 0x0000761000137816 */ /* 0x000fe20000000013 */
[----:B------:R-:W-:Y:S06]  /*6f20*/  BRA `(.L_x_2337) ;  /* 0x0000000000107947 */ /* 0x000fec0003800000 */
.L_x_2360:
[----:B------:R-:W2:Y:S02]  /*6f30*/  LDG.E R2, desc[UR36][R2.64] ;  /* 0x0000002402027981 */ /* 0x000ea4000c1e1900 */
[----:B--2---:R-:W-:-:S04]  /*6f40*/  I2FP.F32.U32 R0, R2 ;  /* 0x0000000200007245 */ /* 0x004fc80000201000 */
[----:B------:R-:W-:-:S04]  /*6f50*/  F2FP.F16.F32.PACK_AB R0, RZ, R0 ;  /* 0x00000000ff00723e */ /* 0x000fc800000000ff */
[----:B------:R-:W-:-:S07]  /*6f60*/  PRMT R19, R0, 0x7610, R19 ;  /* 0x0000761000137816 */ /* 0x000fce0000000013 */
.L_x_2337:
[----:B------:R-:W0:Y:S01]  /*6f70*/  LDCU.64 UR6, c[0x0][0x5f8] ;  /* 0x0000bf00ff0677ac */ /* 0x000e220008000a00 */
[----:B------:R-:W-:-:S04]  /*6f80*/  UPRMT UR4, UR42, 0x9910, URZ ;  /* 0x000099102a047896 */ /* 0x000fc800080000ff */
[----:B------:R-:W-:Y:S01]  /*6f90*/  UISETP.GT.AND UP0, UPT, UR4, 0x9, UPT ;  /* 0x000000090400788c */ /* 0x000fe2000bf04270 */
[----:B01----:R-:W-:-:S04]  /*6fa0*/  IADD3 R2, P0, PT, R18, UR6, RZ ;  /* 0x0000000612027c10 */ /* 0x003fc8000ff1e0ff */
        /* <DEDUP_REMOVED lines=14> */
.L_x_2368:
[----:B------:R-:W2:Y:S02]  /*7090*/  LDG.E.U8 R2, desc[UR36][R2.64] ;  /* 0x0000002402027981 */ /* 0x000ea4000c1e1100 */
[----:B--2---:R-:W-:-:S04]  /*70a0*/  I2FP.F32.U32 R0, R2 ;  /* 0x0000000200007245 */ /* 0x004fc80000201000 */
[----:B------:R-:W-:Y:S01]  /*70b0*/  F2FP.F16.F32.PACK_AB R0, RZ, R0 ;  /* 0x00000000ff00723e */ /* 0x000fe200000000ff */
[----:B------:R-:W-:Y:S06]  /*70c0*/  BRA `(.L_x_2370) ;  /* 0x0000000c009c7947 */ /* 0x000fec0003800000 */
.L_x_2367:
        /* <DEDUP_REMOVED lines=10> */
.L_x_2372:
[----:B------:R-:W2:Y:S02]  /*7170*/  LDG.E R2, desc[UR36][R2.64] ;  /* 0x0000002402027981 */ /* 0x000ea4000c1e1900 */
[----:B--2---:R-:W-:-:S04]  /*7180*/  I2FP.F32.S32 R0, R2 ;  /* 0x0000000200007245 */ /* 0x004fc80000201400 */
[----:B------:R-:W-:Y:S01]  /*7190*/  F2FP.F16.F32.PACK_AB R0, RZ, R0 ;  /* 0x00000000ff00723e */ /* 0x000fe200000000ff */
[----:B------:R-:W-:Y:S06]  /*71a0*/  BRA `(.L_x_2370) ;  /* 0x0000000c00647947 */ /* 0x000fec0003800000 */
.L_x_2371:
[----:B------:R-:W2:Y:S02]  /*71b0*/  LDG.E.U16 R2, desc[UR36][R2.64] ;  /* 0x0000002402027981 */ /* 0x000ea4000c1e1500 */
[----:B--2---:R-:W0:Y:S02]  /*71c0*/  I2F.S16 R0, R2 ;  /* 0x0000000200007306 */ /* 0x004e240000101400 */
[----:B0-----:R-:W-:Y:S01]  /*71d0*/  F2FP.F16.F32.PACK_AB R0, RZ, R0 ;  /* 0x00000000ff00723e */ /* 0x001fe200000000ff */
[----:B------:R-:W-:Y:S06]  /*71e0*/  BRA `(.L_x_2370) ;  /* 0x0000000c00547947 */ /* 0x000fec0003800000 */
.L_x_2366:
        /* <DEDUP_REMOVED lines=9> */
.L_x_2374:
[----:B------:R0:W5:Y:S01]  /*7280*/  LDG.E.U16 R0, desc[UR36][R2.64] ;  /* 0x0000002402007981 */ /* 0x000162000c1e1500 */
[----:B------:R-:W-:Y:S05]  /*7290*/  BRA `(.L_x_2370) ;  /* 0x0000000c00287947 */ /* 0x000fea0003800000 */
.L_x_2373:
        /* <DEDUP_REMOVED lines=9> */
.L_x_2376:
[----:B------:R1:W5:Y:S01]  /*7330*/  LDG.E.U16 R0, desc[UR36][R2.64] ;  /* 0x0000002402007981 */ /* 0x000362000c1e1500 */
[----:B------:R-:W-:Y:S05]  /*7340*/  BRA `(.L_x_2370) ;  /* 0x0000000800fc7947 */ /* 0x000fea0003800000 */
.L_x_2375:
        /* <DEDUP_REMOVED lines=12> */
.L_x_2365:
        /* <DEDUP_REMOVED lines=13> */
.L_x_2379:
        /* <DEDUP_REMOVED lines=12> */
.L_x_2378:
        /* <DEDUP_REMOVED lines=27> */
.L_x_2381:
        /* <DEDUP_REMOVED lines=13> */
.L_x_2380:
[----:B------:R-:W2:Y:S02]  /*7820*/  LDG.E.U16 R0, desc[UR36][R2.64] ;  /* 0x0000002402007981 */ /* 0x000ea4000c1e1500 */
[----:B--2---:R-:W-:-:S04]  /*7830*/  SHF.L.U32 R0, R0, 0x10, RZ ;  /* 0x0000001000007819 */ /* 0x004fc800000006ff */
[----:B------:R-:W-:Y:S01]  /*7840*/  F2FP.F16.F32.PACK_AB R0, RZ, R0 ;  /* 0x00000000ff00723e */ /* 0x000fe200000000ff */
[----:B------:R-:W-:Y:S06]  /*7850*/  BRA `(.L_x_2370) ;  /* 0x0000000400b87947 */ /* 0x000fec0003800000 */
.L_x_2377:
        /* <DEDUP_REMOVED lines=12> */
.L_x_2384:
        /* <DEDUP_REMOVED lines=21> */
.L_x_2388:
[----:B------:R-:W-:Y:S05]  /*7a70*/  BSYNC.RECONVERGENT B1 ;  /* 0x0000000000017941 */ /* 0x000fea0003800200 */
.L_x_2387:
[----:B------:R-:W-:Y:S02]  /*7a80*/  SHF.L.U32 R0, R0, 0x14, RZ ;  /* 0x0000001400007819 */ /* 0x000fe400000006ff */
[----:B------:R-:W-:-:S04]  /*7a90*/  LEA R2, R2, 0x3b800000, 0x17 ;  /* 0x3b80000002027811 */ /* 0x000fc800078eb8ff */
[----:B------:R-:W-:-:S07]  /*7aa0*/  LOP3.LUT R0, R2, R0, R7, 0xfe, !PT ;  /* 0x0000000002007212 */ /* 0x000fce00078efe07 */
.L_x_2386:
[----:B------:R-:W-:Y:S05]  /*7ab0*/  BSYNC.RECONVERGENT B0 ;  /* 0x0000000000007941 */ /* 0x000fea0003800200 */
.L_x_2385:
[----:B------:R-:W-:Y:S01]  /*7ac0*/  F2FP.F16.F32.PACK_AB R0, RZ, R0 ;  /* 0x00000000ff00723e */ /* 0x000fe200000000ff */
[----:B------:R-:W-:Y:S06]  /*7ad0*/  BRA `(.L_x_2370) ;  /* 0x0000000400187947 */ /* 0x000fec0003800000 */
.L_x_2383:
        /* <DEDUP_REMOVED lines=21> */
.L_x_2392:
[----:B------:R-:W-:Y:S05]  /*7c30*/  BSYNC.RECONVERGENT B1 ;  /* 0x0000000000017941 */ /* 0x000fea0003800200 */
.L_x_2391:
[----:B------:R-:W-:Y:S02]  /*7c40*/  SHF.L.U32 R0, R0, 0x15, RZ ;  /* 0x0000001500007819 */ /* 0x000fe400000006ff */
[----:B------:R-:W-:-:S04]  /*7c50*/  LEA R2, R2, 0x37800000, 0x17 ;  /* 0x3780000002027811 */ /* 0x000fc800078eb8ff */
[----:B------:R-:W-:-:S07]  /*7c60*/  LOP3.LUT R0, R2, R0, R7, 0xfe, !PT ;  /* 0x0000000002007212 */ /* 0x000fce00078efe07 */
.L_x_2390:
[----:B------:R-:W-:Y:S05]  /*7c70*/  BSYNC.RECONVERGENT B0 ;  /* 0x0000000000007941 */ /* 0x000fea0003800200 */
.L_x_2389:
[----:B------:R-:W-:Y:S01]  /*7c80*/  F2FP.F16.F32.PACK_AB R0, RZ, R0 ;  /* 0x00000000ff00723e */ /* 0x000fe200000000ff */
[----:B------:R-:W-:Y:S06]  /*7c90*/  BRA `(.L_x_2370) ;  /* 0x0000000000a87947 */ /* 0x000fec0003800000 */
.L_x_2382:
        /* <DEDUP_REMOVED lines=14> */
.L_x_2396:
[----:B------:R-:W-:Y:S05]  /*7d80*/  BSYNC.RECONVERGENT B0 ;  /* 0x0000000000007941 */ /* 0x000fea0003800200 */
.L_x_2395:
[----:B------:R-:W-:Y:S01]  /*7d90*/  F2FP.F16.F32.PACK_AB R0, RZ, R0 ;  /* 0x00000000ff00723e */ /* 0x000fe200000000ff */
[----:B------:R-:W-:Y:S06]  /*7da0*/  BRA `(.L_x_2370) ;  /* 0x0000000000647947 */ /* 0x000fec0003800000 */
.L_x_2369:
        /* <DEDUP_REMOVED lines=16> */
.L_x_2397:
[----:B------:R-:W-:Y:S01]  /*7eb0*/  PRMT R0, RZ, 0x7610, R0 ;  /* 0x00007610ff007816 */ /* 0x000fe20000000000 */
[----:B------:R-:W-:Y:S06]  /*7ec0*/  BRA `(.L_x_2370) ;  /* 0x00000000001c7947 */ /* 0x000fec0003800000 */
.L_x_2394:
[----:B------:R-:W2:Y:S02]  /*7ed0*/  LDG.E.64 R2, desc[UR36][R2.64] ;  /* 0x0000002402027981 */ /* 0x000ea4000c1e1b00 */
[----:B--2---:R-:W0:Y:S02]  /*7ee0*/  I2F.U64 R0, R2 ;  /* 0x0000000200007312 */ /* 0x004e240000301000 */
[----:B0-----:R-:W-:Y:S01]  /*7ef0*/  F2FP.F16.F32.PACK_AB R0, RZ, R0 ;  /* 0x00000000ff00723e */ /* 0x001fe200000000ff */
[----:B------:R-:W-:Y:S06]  /*7f00*/  BRA `(.L_x_2370) ;  /* 0x00000000000c7947 */ /* 0x000fec0003800000 */
.L_x_2393:
[----:B------:R-:W2:Y:S02]  /*7f10*/  LDG.E R2, desc[UR36][R2.64] ;  /* 0x0000002402027981 */ /* 0x000ea4000c1e1900 */
[----:B--2---:R-:W-:-:S04]  /*7f20*/  I2FP.F32.U32 R0, R2 ;  /* 0x0000000200007245 */ /* 0x004fc80000201000 */
[----:B------:R-:W-:-:S07]  /*7f30*/  F2FP.F16.F32.PACK_AB R0, RZ, R0 ;  /* 0x00000000ff00723e */ /* 0x000fce00000000ff */
.L_x_2370:
        /* <DEDUP_REMOVED lines=37> */
.L_x_2401:
[----:B------:R-:W-:-:S06]  /*8190*/  HADD2.F32 R5, -RZ, R0.H0_H0 ;  /* 0x20000000ff057230 */ /* 0x000fcc0000004100 */
[----:B------:R-:W0:Y:S02]  /*81a0*/  F2I.S64.TRUNC R4, R5 ;  /* 0x0000000500047311 */ /* 0x000e24000020d900 */
[----:B0-----:R0:W-:Y:S01]  /*81b0*/  STG.E.U8 desc[UR36][R2.64], R4 ;  /* 0x0000000402007986 */ /* 0x0011e2000c101124 */
[----:B------:R-:W-:Y:S05]  /*81c0*/  BRA `(.L_x_2403) ;  /* 0x0000000c006c7947 */ /* 0x000fea0003800000 */
.L_x_2400:
        /* <DEDUP_REMOVED lines=10> */
.L_x_2405:
[----:B------:R-:W-:-:S04]  /*8270*/  HADD2.F32 R0, -RZ, R0.H0_H0 ;  /* 0x20000000ff007230 */ /* 0x000fc80000004100 */
[----:B------:R-:W0:Y:S02]  /*8280*/  F2I.FTZ.TRUNC.NTZ R5, R0 ;  /* 0x0000000000057305 */ /* 0x000e24000021f100 */
[----:B0-----:R0:W-:Y:S01]  /*8290*/  STG.E desc[UR36][R2.64], R5 ;  /* 0x0000000502007986 */ /* 0x0011e2000c101924 */
[----:B------:R-:W-:Y:S05]  /*82a0*/  BRA `(.L_x_2403) ;  /* 0x0000000c00347947 */ /* 0x000fea0003800000 */
.L_x_2404:
[----:B------:R-:W-:-:S04]  /*82b0*/  HADD2.F32 R0, -RZ, R0.H0_H0 ;  /* 0x20000000ff007230 */ /* 0x000fc80000004100 */
[----:B------:R-:W0:Y:S02]  /*82c0*/  F2I.FTZ.TRUNC.NTZ R5, R0 ;  /* 0x0000000000057305 */ /* 0x000e24000021f100 */
[----:B0-----:R0:W-:Y:S01]  /*82d0*/  STG.E.U16 desc[UR36][R2.64], R5 ;  /* 0x0000000502007986 */ /* 0x0011e2000c101524 */
[----:B------:R-:W-:Y:S05]  /*82e0*/  BRA `(.L_x_2403) ;  /* 0x0000000c00247947 */ /* 0x000fea0003800000 */
.L_x_2399:
        /* <DEDUP_REMOVED lines=9> */
.L_x_2407:
[----:B------:R0:W-:Y:S01]  /*8380*/  STG.E.U16 desc[UR36][R2.64], R0 ;  /* 0x0000000002007986 */ /* 0x0001e2000c101524 */
[----:B------:R-:W-:Y:S05]  /*8390*/  BRA `(.L_x_2403) ;  /* 0x0000000800f87947 */ /* 0x000fea0003800000 */
.L_x_2406:
        /* <DEDUP_REMOVED lines=10> */
.L_x_2409:
[----:B------:R-:W-:-:S05]  /*8440*/  HADD2.F32 R0, -RZ, R0.H0_H0 ;  /* 0x20000000ff007230 */ /* 0x000fca0000004100 */
[----:B------:R-:W-:-:S04]  /*8450*/  F2FP.F16.F32.PACK_AB R0, RZ, R0 ;  /* 0x00000000ff00723e */ /* 0x000fc800000000ff */
[----:B------:R-:W-:-:S05]  /*8460*/  PRMT R0, R0, 0x5410, RZ ;  /* 0x0000541000007816 */ /* 0x000fca00000000ff */
[----:B------:R0:W-:Y:S01]  /*8470*/  STG.E desc[UR36][R2.64], R0 ;  /* 0x0000000002007986 */ /* 0x0001e2000c101924 */
[----:B------:R-:W-:Y:S05]  /*8480*/  BRA `(.L_x_2403) ;  /* 0x0000000800bc7947 */ /* 0x000fea0003800000 */
.L_x_2408:
[----:B------:R-:W-:-:S05]  /*8490*/  HADD2.F32 R4, -RZ, R0.H0_H0 ;  /* 0x20000000ff047230 */ /* 0x000fca0000004100 */
[----:B------:R-:W-:-:S06]  /*84a0*/  FMUL.FTZ R4, R4, 1 ;  /* 0x3f80000004047820 */ /* 0x000fcc0000410000 */
[----:B------:R-:W0:Y:S02]  /*84b0*/  F2F.F64.F32 R4, R4 ;  /* 0x0000000400047310 */ /* 0x000e240000201800 */
[----:B0-----:R0:W-:Y:S01]  /*84c0*/  STG.E.64 desc[UR36][R2.64], R4 ;  /* 0x0000000402007986 */ /* 0x0011e2000c101b24 */
[----:B------:R-:W-:Y:S05]  /*84d0*/  BRA `(.L_x_2403) ;  /* 0x0000000800a87947 */ /* 0x000fea0003800000 */
.L_x_2398:
        /* <DEDUP_REMOVED lines=14> */
.L_x_2413:
        /* <DEDUP_REMOVED lines=18> */
.L_x_2416:
[----:B------:R-:W-:-:S04]  /*86e0*/  SHF.R.U32.HI R5, RZ, 0x18, R5 ;  /* 0x00000018ff057819 */ /* 0x000fc80000011605 */
[----:B------:R-:W-:-:S07]  /*86f0*/  LOP3.LUT R0, R0, 0x80, R5, 0xf8, !PT ;  /* 0x0000008000007812 */ /* 0x000fce00078ef805 */
.L_x_2415:
[----:B------:R-:W-:Y:S05]  /*8700*/  BSYNC.RECONVERGENT B0 ;  /* 0x0000000000007941 */ /* 0x000fea0003800200 */
.L_x_2414:
[----:B------:R3:W-:Y:S01]  /*8710*/  STG.E.U8 desc[UR36][R2.64], R0 ;  /* 0x0000000002007986 */ /* 0x0007e2000c101124 */
[----:B------:R-:W-:Y:S05]  /*8720*/  BRA `(.L_x_2403) ;  /* 0x0000000800147947 */ /* 0x000fea0003800000 */
.L_x_2412:
        /* <DEDUP_REMOVED lines=18> */
.L_x_2419:
[----:B------:R-:W-:-:S04]  /*8850*/  SHF.R.U32.HI R5, RZ, 0x18, R5 ;  /* 0x00000018ff057819 */ /* 0x000fc80000011605 */
[----:B------:R-:W-:-:S07]  /*8860*/  LOP3.LUT R0, R0, 0x80, R5, 0xf8, !PT ;  /* 0x0000008000007812 */ /* 0x000fce00078ef805 */
.L_x_2418:
[----:B------:R-:W-:Y:S05]  /*8870*/  BSYNC.RECONVERGENT B0 ;  /* 0x0000000000007941 */ /* 0x000fea0003800200 */
.L_x_2417:
[----:B------:R0:W-:Y:S01]  /*8880*/  STG.E.U8 desc[UR36][R2.64], R0 ;  /* 0x0000000002007986 */ /* 0x0001e2000c101124 */
[----:B------:R-:W-:Y:S05]  /*8890*/  BRA `(.L_x_2403) ;  /* 0x0000000400b87947 */ /* 0x000fea0003800000 */
.L_x_2411:
        /* <DEDUP_REMOVED lines=22> */
.L_x_2421:
[----:B------:R-:W-:-:S06]  /*8a00*/  HADD2.F32 R4, -RZ, R0.H0_H0 ;  /* 0x20000000ff047230 */ /* 0x000fcc0000004100 */
[----:B------:R-:W0:Y:S02]  /*8a10*/  F2I.U64.TRUNC R4, R4 ;  /* 0x0000000400047311 */ /* 0x000e24000020d800 */
[----:B0-----:R1:W-:Y:S01]  /*8a20*/  STG.E.64 desc[UR36][R2.64], R4 ;  /* 0x0000000402007986 */ /* 0x0013e2000c101b24 */
[----:B------:R-:W-:Y:S05]  /*8a30*/  BRA `(.L_x_2403) ;  /* 0x0000000400507947 */ /* 0x000fea0003800000 */
.L_x_2420:
[----:B------:R-:W-:-:S04]  /*8a40*/  HADD2.F32 R0, -RZ, R0.H0_H0 ;  /* 0x20000000ff007230 */ /* 0x000fc80000004100 */
[----:B------:R-:W0:Y:S02]  /*8a50*/  F2I.FTZ.U32.TRUNC.NTZ R5, R0 ;  /* 0x0000000000057305 */ /* 0x000e24000021f000 */
[----:B0-----:R0:W-:Y:S01]  /*8a60*/  STG.E desc[UR36][R2.64], R5 ;  /* 0x0000000502007986 */ /* 0x0011e2000c101924 */
[----:B------:R-:W-:Y:S05]  /*8a70*/  BRA `(.L_x_2403) ;  /* 0x0000000400407947 */ /* 0x000fea0003800000 */
.L_x_2410:
        /* <DEDUP_REMOVED lines=11> */
.L_x_2423:
[----:B------:R-:W-:Y:S01]  /*8b30*/  HADD2.F32 R0, -RZ, R0.H0_H0 ;  /* 0x20000000ff007230 */ /* 0x000fe20000004100 */
[----:B------:R-:W-:-:S04]  /*8b40*/  CS2R R6, SRZ ;  /* 0x0000000000067805 */ /* 0x000fc8000001ff00 */
[----:B------:R-:W-:-:S04]  /*8b50*/  FMUL.FTZ R0, R0, 1 ;  /* 0x3f80000000007820 */ /* 0x000fc80000410000 */
[----:B------:R-:W0:Y:S02]  /*8b60*/  F2F.F64.F32 R4, R0 ;  /* 0x0000000000047310 */ /* 0x000e240000201800 */
[----:B0-----:R0:W-:Y:S01]  /*8b70*/  STG.E.128 desc[UR36][R2.64], R4 ;  /* 0x0000000402007986 */ /* 0x0011e2000c101d24 */
[----:B------:R-:W-:Y:S05]  /*8b80*/  BRA `(.L_x_2403) ;  /* 0x0000000000fc7947 */ /* 0x000fea0003800000 */
.L_x_2422:
[----:B------:R-:W-:-:S09]  /*8b90*/  UISETP.NE.AND UP0, UPT, UR4, 0xf, UPT ;  /* 0x0000000f0400788c */ /* 0x000fd2000bf05270 */
[----:B------:R-:W-:Y:S05]  /*8ba0*/  BRA.U !UP0, `(.L_x_2424) ;  /* 0x0000000108e87547 */ /* 0x000fea000b800000 */
[----:B------:R-:W-:-:S09]  /*8bb0*/  UISETP.NE.AND UP0, UPT, UR4, 0x17, UPT ;  /* 0x000000170400788c */ /* 0x000fd2000bf05270 */
[----:B------:R-:W-:Y:S05]  /*8bc0*/  BRA.U !UP0, `(.L_x_2425) ;  /* 0x0000000108907547 */ /* 0x000fea000b800000 */
[----:B------:R-:W-:-:S09]  /*8bd0*/  UISETP.NE.AND UP0, UPT, UR4, 0x18, UPT ;  /* 0x000000180400788c */ /* 0x000fd2000bf05270 */
[----:B------:R-:W-:Y:S05]  /*8be0*/  BRA.U !UP0, `(.L_x_2426) ;  /* 0x0000000108447547 */ /* 0x000fea000b800000 */
.L_x_2402:
        /* <DEDUP_REMOVED lines=8> */
[----:B0-----:R-:W-:Y:S02]  /*8c70*/  IMAD.U32 R4, RZ, RZ, UR4 ;  /* 0x00000004ff047e24 */ /* 0x001fe4000f8e00ff */
[----:B------:R-:W-:Y:S01]  /*8c80*/  IMAD.U32 R5, RZ, RZ, UR5 ;  /* 0x00000005ff057e24 */ /* 0x000fe2000f8e00ff */
[----:B---3--:R-:W-:Y:S01]  /*8c90*/  MOV R6, UR6 ;  /* 0x0000000600067c02 */ /* 0x008fe20008000f00 */
[----:B------:R-:W-:-:S02]  /*8ca0*/  IMAD.U32 R7, RZ, RZ, UR7 ;  /* 0x00000007ff077e24 */ /* 0x000fc4000f8e00ff */
[----:B----4-:R-:W-:Y:S02]  /*8cb0*/  IMAD.U32 R10, RZ, RZ, UR8 ;  /* 0x00000008ff0a7e24 */ /* 0x010fe4000f8e00ff */
[----:B-1----:R-:W-:-:S07]  /*8cc0*/  IMAD.U32 R11, RZ, RZ, UR9 ;  /* 0x00000009ff0b7e24 */ /* 0x002fce000f8e00ff */
[----:B------:R-:W-:-:S07]  /*8cd0*/  LEPC R20, `(.L_x_2427) ;  /* 0x000000001014794e */ /* 0x000fce0000000000 */
[----:B--2---:R-:W-:Y:S05]  /*8ce0*/  CALL.ABS.NOINC R2 ;  /* 0x0000000002007343 */ /* 0x004fea0003c00000 */
.L_x_2427:
[----:B------:R-:W-:Y:S05]  /*8cf0*/  BRA `(.L_x_2403) ;  /* 0x0000000000a07947 */ /* 0x000fea0003800000 */
.L_x_2426:
        /* <DEDUP_REMOVED lines=13> */
.L_x_2429:
[----:B------:R-:W-:Y:S05]  /*8dd0*/  BSYNC.RECONVERGENT B0 ;  /* 0x0000000000007941 */ /* 0x000fea0003800200 */
.L_x_2428:
[----:B------:R-:W-:-:S05]  /*8de0*/  LOP3.LUT R5, R0, 0x80, R5, 0xf8, !PT ;  /* 0x0000008000057812 */ /* 0x000fca00078ef805 */
[----:B------:R0:W-:Y:S01]  /*8df0*/  STG.E.U8 desc[UR36][R2.64], R5 ;  /* 0x0000000502007986 */ /* 0x0001e2000c101124 */
[----:B------:R-:W-:Y:S05]  /*8e00*/  BRA `(.L_x_2403) ;  /* 0x00000000005c7947 */ /* 0x000fea0003800000 */
.L_x_2425:
        /* <DEDUP_REMOVED lines=12> */
.L_x_2431:
[----:B------:R-:W-:Y:S01]  /*8ed0*/  IMAD.MOV.U32 R0, RZ, RZ, 0x7f ;  /* 0x0000007fff007424 */ /* 0x000fe200078e00ff */
[----:B------:R-:W-:-:S04]  /*8ee0*/  ISETP.GT.U32.AND P0, PT, R4, 0x7f800000, PT ;  /* 0x7f8000000400780c */ /* 0x000fc80003f04070 */
[----:B------:R-:W-:-:S09]  /*8ef0*/  SEL R0, R0, 0x7c, P0 ;  /* 0x0000007c00007807 */ /* 0x000fd20000000000 */
.L_x_2432:
[----:B------:R-:W-:Y:S05]  /*8f00*/  BSYNC.RECONVERGENT B0 ;  /* 0x0000000000007941 */ /* 0x000fea0003800200 */
.L_x_2430:
[----:B------:R-:W-:-:S04]  /*8f10*/  SHF.R.U32.HI R5, RZ, 0x18, R5 ;  /* 0x00000018ff057819 */ /* 0x000fc80000011605 */
[----:B------:R-:W-:-:S05]  /*8f20*/  LOP3.LUT R5, R0, 0x80, R5, 0xf8, !PT ;  /* 0x0000008000057812 */ /* 0x000fca00078ef805 */
[----:B------:R0:W-:Y:S01]  /*8f30*/  STG.E.U8 desc[UR36][R2.64], R5 ;  /* 0x0000000502007986 */ /* 0x0001e2000c101124 */
[----:B------:R-:W-:Y:S05]  /*8f40*/  BRA `(.L_x_2403) ;  /* 0x00000000000c7947 */ /* 0x000fea0003800000 */
.L_x_2424:
[----:B------:R-:W-:-:S05]  /*8f50*/  HADD2.F32 R0, -RZ, R0.H0_H0 ;  /* 0x20000000ff007230 */ /* 0x000fca0000004100 */
[----:B------:R-:W-:-:S05]  /*8f60*/  F2FP.BF16.F32.PACK_AB R0, RZ, R0 ;  /* 0x00000000ff00723e */ /* 0x000fca00000010ff */
[----:B------:R0:W-:Y:S02]  /*8f70*/  STG.E.U16 desc[UR36][R2.64], R0 ;  /* 0x0000000002007986 */ /* 0x0001e4000c101524 */
.L_x_2403:
[----:B------:R-:W-:-:S07]  /*8f80*/  VIADD R17, R17, 0x80 ;  /* 0x0000008011117836 */ /* 0x000fce0000000000 */
.L_x_2330:
[----:B------:R-:W-:Y:S05]  /*8f90*/  BSYNC.RECONVERGENT B6 ;  /* 0x0000000000067941 */ /* 0x000fea0003800200 */
.L_x_2329:
[----:B------:R-:W5:Y:S01]  /*8fa0*/  LDCU UR4, c[0x0][0x380] ;  /* 0x00007000ff0477ac */ /* 0x000f620008000800 */
[----:B------:R-:W-:Y:S01]  /*8fb0*/  BSSY.RECONVERGENT B6, `(.L_x_2433) ;  /* 0x0000474000067945 */ /* 0x000fe20003800200 */
[----:B-----5:R-:W-:-:S13]  /*8fc0*/  ISETP.GE.AND P0, PT, R17, UR4, PT ;  /* 0x0000000411007c0c */ /* 0x020fda000bf06270 */
[----:B------:R-:W-:Y:S05]  /*8fd0*/  @P0 BRA `(.L_x_2434) ;  /* 0x0000004400c40947 */ /* 0x000fea0003800000 */
[----:B------:R-:W5:Y:S01]  /*8fe0*/  LDCU UR4, c[0x0][0x388] ;  /* 0x00007100ff0477ac */ /* 0x000f620008000800 */
[----:B------:R-:W-:Y:S01]  /*8ff0*/  MOV R18, RZ ;  /* 0x000000ff00127202 */ /* 0x000fe20000000f00 */
[----:B0--3--:R-:W-:Y:S02]  /*9000*/  IMAD.MOV.U32 R0, RZ, RZ, RZ ;  /* 0x000000ffff007224 */ /* 0x009fe400078e00ff */
[----:B------:R-:W-:Y:S01]  /*9010*/  IMAD.MOV.U32 R16, RZ, RZ, RZ ;  /* 0x000000ffff107224 */ /* 0x000fe200078e00ff */
[----:B-----5:R-:W-:-:S09]  /*9020*/  UISETP.NE.AND UP0, UPT, UR4, URZ, UPT ;  /* 0x000000ff0400728c */ /* 0x020fd2000bf05270 */
[----:B------:R-:W-:Y:S05]  /*9030*/  BRA.U !UP0, `(.L_x_2435) ;  /* 0x0000001508707547 */ /* 0x000fea000b800000 */
[----:B------:R-:W1:Y:S01]  /*9040*/  LDCU.64 UR4, c[0x0][0x390] ;  /* 0x00007200ff0477ac */ /* 0x000e620008000a00 */
[----:B------:R-:W-:Y:S01]  /*9050*/  IMAD.MOV.U32 R16, RZ, RZ, RZ ;  /* 0x000000ffff107224 */ /* 0x000fe200078e00ff */
[----:B------:R-:W0:Y:S01]  /*9060*/  LDCU UR6, c[0x0][0x38c] ;  /* 0x00007180ff0677ac */ /* 0x000e220008000800 */
[----:B------:R-:W3:Y:S01]  /*9070*/  LDCU.64 UR8, c[0x0][0x4b8] ;  /* 0x00009700ff0877ac */ /* 0x000ee20008000a00 */
[----:B------:R-:W-:Y:S01]  /*9080*/  UISETP.NE.AND UP0, UPT, UR41, URZ, UPT ;  /* 0x000000ff2900728c */ /* 0x000fe2000bf05270 */
[----:B-12-4-:R-:W-:Y:S01]  /*9090*/  IMAD.HI.U32 R2, R17, UR4, R16 ;  /* 0x0000000411027c27 */ /* 0x016fe2000f8e0010 */
[----:B------:R-:W1:Y:S04]  /*90a0*/  LDCU UR4, c[0x0][0x4c0] ;  /* 0x00009800ff0477ac */ /* 0x000e680008000800 */
[----:B------:R-:W-:-:S05]  /*90b0*/  SHF.R.U32.HI R3, RZ, UR5, R2 ;  /* 0x00000005ff037c19 */ /* 0x000fca0008011602 */
[----:B------:R-:W-:-:S04]  /*90c0*/  IMAD.MOV R18, RZ, RZ, -R3 ;  /* 0x000000ffff127224 */ /* 0x000fc800078e0a03 */
[----:B0-----:R-:W-:-:S04]  /*90d0*/  IMAD R18, R18, UR6, R17 ;  /* 0x0000000612127c24 */ /* 0x001fc8000f8e0211 */
[C---:B---3--:R-:W-:Y:S02]  /*90e0*/  IMAD R16, R18.reuse, UR8, RZ ;  /* 0x0000000812107c24 */ /* 0x048fe4000f8e02ff */
[C---:B------:R-:W-:Y:S02]  /*90f0*/  IMAD R0, R18.reuse, UR9, RZ ;  /* 0x0000000912007c24 */ /* 0x040fe4000f8e02ff */
[----:B-1----:R-:W-:Y:S01]  /*9100*/  IMAD R18, R18, UR4, RZ ;  /* 0x0000000412127c24 */ /* 0x002fe2000f8e02ff */
        /* <DEDUP_REMOVED lines=335> */
.L_x_2435:
[----:B------:R-:W1:Y:S01]  /*a600*/  LDCU.64 UR6, c[0x0][0x5f0] ;  /* 0x0000be00ff0677ac */ /* 0x000e620008000a00 */
[----:B------:R-:W-:-:S04]  /*a610*/  UPRMT UR4, UR39, 0x9910, URZ ;  /* 0x0000991027047896 */ /* 0x000fc800080000ff */
[----:B------:R-:W-:Y:S01]  /*a620*/  UISETP.GT.AND UP0, UPT, UR4, 0x9, UPT ;  /* 0x000000090400788c */ /* 0x000fe2000bf04270 */
[----:B-12-4-:R-:W-:-:S05]  /*a630*/  IADD3 R2, P0, PT, R0, UR6, RZ ;  /* 0x0000000600027c10 */ /* 0x016fca000ff1e0ff */
        /* <DEDUP_REMOVED lines=15> */
.L_x_2439:
[----:B------:R-:W2:Y:S02]  /*a730*/  LDG.E.U8 R2, desc[UR36][R2.64] ;  /* 0x0000002402027981 */ /* 0x000ea4000c1e1100 */
[----:B--2---:R-:W-:-:S04]  /*a740*/  I2FP.F32.U32 R0, R2 ;  /* 0x0000000200007245 */ /* 0x004fc80000201000 */
[----:B------:R-:W-:-:S04]  /*a750*/  F2FP.F16.F32.PACK_AB R0, RZ, R0 ;  /* 0x00000000ff00723e */ /* 0x000fc800000000ff */
[----:B------:R-:W-:Y:S01]  /*a760*/  PRMT R19, R0, 0x7610, R19 ;  /* 0x0000761000137816 */ /* 0x000fe20000000013 */
[----:B------:R-:W-:Y:S06]  /*a770*/  BRA `(.L_x_2441) ;  /* 0x0000000c00d47947 */ /* 0x000fec0003800000 */
.L_x_2438:
        /* <DEDUP_REMOVED lines=11> */
.L_x_2443:
[----:B------:R-:W2:Y:S02]  /*a830*/  LDG.E R2, desc[UR36][R2.64] ;  /* 0x0000002402027981 */ /* 0x000ea4000c1e1900 */
[----:B--2---:R-:W-:-:S04]  /*a840*/  I2FP.F32.S32 R0, R2 ;  /* 0x0000000200007245 */ /* 0x004fc80000201400 */
[----:B------:R-:W-:-:S04]  /*a850*/  F2FP.F16.F32.PACK_AB R0, RZ, R0 ;  /* 0x00000000ff00723e */ /* 0x000fc800000000ff */
[----:B------:R-:W-:Y:S01]  /*a860*/  PRMT R19, R0, 0x7610, R19 ;  /* 0x0000761000137816 */ /* 0x000fe20000000013 */
[----:B------:R-:W-:Y:S06]  /*a870*/  BRA `(.L_x_2441) ;  /* 0x0000000c00947947 */ /* 0x000fec0003800000 */
.L_x_2442:
[----:B------:R-:W2:Y:S02]  /*a880*/  LDG.E.U16 R2, desc[UR36][R2.64] ;  /* 0x0000002402027981 */ /* 0x000ea4000c1e1500 */
[----:B--2---:R-:W0:Y:S02]  /*a890*/  I2F.S16 R0, R2 ;  /* 0x0000000200007306 */ /* 0x004e240000101400 */
[----:B0-----:R-:W-:-:S04]  /*a8a0*/  F2FP.F16.F32.PACK_AB R0, RZ, R0 ;  /* 0x00000000ff00723e */ /* 0x001fc800000000ff */
[----:B------:R-:W-:Y:S01]  /*a8b0*/  PRMT R19, R0, 0x7610, R19 ;  /* 0x0000761000137816 */ /* 0x000fe20000000013 */
[----:B------:R-:W-:Y:S06]  /*a8c0*/  BRA `(.L_x_2441) ;  /* 0x0000000c00807947 */ /* 0x000fec0003800000 */
.L_x_2437:
        /* <DEDUP_REMOVED lines=9> */
.L_x_2445:
[----:B------:R1:W5:Y:S01]  /*a960*/  LDG.E.U16 R19, desc[UR36][R2.64] ;  /* 0x0000002402137981 */ /* 0x000362000c1e1500 */
[----:B------:R-:W-:Y:S05]  /*a970*/  BRA `(.L_x_2441) ;  /* 0x0000000c00547947 */ /* 0x000fea0003800000 */
.L_x_2444:
        /* <DEDUP_REMOVED lines=9> */
.L_x_2447:
[----:B------:R0:W5:Y:S01]  /*aa10*/  LDG.E.U16 R19, desc[UR36][R2.64] ;  /* 0x0000002402137981 */ /* 0x000162000c1e1500 */
[----:B------:R-:W-:Y:S05]  /*aa20*/  BRA `(.L_x_2441) ;  /* 0x0000000c00287947 */ /* 0x000fea0003800000 */
.L_x_2446:
        /* <DEDUP_REMOVED lines=13> */
.L_x_2436:
        /* <DEDUP_REMOVED lines=14> */
.L_x_2450:
        /* <DEDUP_REMOVED lines=13> */
.L_x_2449:
        /* <DEDUP_REMOVED lines=27> */
.L_x_2452:
        /* <DEDUP_REMOVED lines=14> */
.L_x_2451:
[----:B------:R-:W2:Y:S02]  /*af40*/  LDG.E.U16 R0, desc[UR36][R2.64] ;  /* 0x0000002402007981 */ /* 0x000ea4000c1e1500 */
[----:B--2---:R-:W-:-:S05]  /*af50*/  IMAD.U32 R0, R0, 0x10000, RZ ;  /* 0x0001000000007824 */ /* 0x004fca00078e00ff */
[----:B------:R-:W-:-:S04]  /*af60*/  F2FP.F16.F32.PACK_AB R0, RZ, R0 ;  /* 0x00000000ff00723e */ /* 0x000fc800000000ff */
[----:B------:R-:W-:Y:S01]  /*af70*/  PRMT R19, R0, 0x7610, R19 ;  /* 0x0000761000137816 */ /* 0x000fe20000000013 */
[----:B------:R-:W-:Y:S06]  /*af80*/  BRA `(.L_x_2441) ;  /* 0x0000000400d07947 */ /* 0x000fec0003800000 */
.L_x_2448:
        /* <DEDUP_REMOVED lines=13> */
.L_x_2455:
        /* <DEDUP_REMOVED lines=21> */
.L_x_2459:
[----:B------:R-:W-:Y:S05]  /*b1b0*/  BSYNC.RECONVERGENT B1 ;  /* 0x0000000000017941 */ /* 0x000fea0003800200 */
.L_x_2458:
[----:B------:R-:W-:Y:S01]  /*b1c0*/  IMAD.SHL.U32 R0, R0, 0x100000, RZ ;  /* 0x0010000000007824 */ /* 0x000fe200078e00ff */
[----:B------:R-:W-:-:S04]  /*b1d0*/  LEA R2, R2, 0x3b800000, 0x17 ;  /* 0x3b80000002027811 */ /* 0x000fc800078eb8ff */
[----:B------:R-:W-:-:S07]  /*b1e0*/  LOP3.LUT R0, R2, R0, R7, 0xfe, !PT ;  /* 0x0000000002007212 */ /* 0x000fce00078efe07 */
.L_x_2457:
[----:B------:R-:W-:Y:S05]  /*b1f0*/  BSYNC.RECONVERGENT B0 ;  /* 0x0000000000007941 */ /* 0x000fea0003800200 */
.L_x_2456:
[----:B------:R-:W-:-:S04]  /*b200*/  F2FP.F16.F32.PACK_AB R0, RZ, R0 ;  /* 0x00000000ff00723e */ /* 0x000fc800000000ff */
[----:B------:R-:W-:Y:S01]  /*b210*/  PRMT R19, R0, 0x7610, R19 ;  /* 0x0000761000137816 */ /* 0x000fe20000000013 */
[----:B------:R-:W-:Y:S06]  /*b220*/  BRA `(.L_x_2441) ;  /* 0x0000000400287947 */ /* 0x000fec0003800000 */
.L_x_2454:
        /* <DEDUP_REMOVED lines=21> */
.L_x_2463:
[----:B------:R-:W-:Y:S05]  /*b380*/  BSYNC.RECONVERGENT B1 ;  /* 0x0000000000017941 */ /* 0x000fea0003800200 */
.L_x_2462:
[----:B------:R-:W-:Y:S01]  /*b390*/  IMAD.SHL.U32 R0, R0, 0x200000, RZ ;  /* 0x0020000000007824 */ /* 0x000fe200078e00ff */
[----:B------:R-:W-:-:S04]  /*b3a0*/  LEA R2, R2, 0x37800000, 0x17 ;  /* 0x3780000002027811 */ /* 0x000fc800078eb8ff */
[----:B------:R-:W-:-:S07]  /*b3b0*/  LOP3.LUT R0, R2, R0, R7, 0xfe, !PT ;  /* 0x0000000002007212 */ /* 0x000fce00078efe07 */
.L_x_2461:
[----:B------:R-:W-:Y:S05]  /*b3c0*/  BSYNC.RECONVERGENT B0 ;  /* 0x0000000000007941 */ /* 0x000fea0003800200 */
.L_x_2460:
[----:B------:R-:W-:-:S04]  /*b3d0*/  F2FP.F16.F32.PACK_AB R0, RZ, R0 ;  /* 0x00000000ff00723e */ /* 0x000fc800000000ff */
[----:B------:R-:W-:Y:S01]  /*b3e0*/  PRMT R19, R0, 0x7610, R19 ;  /* 0x0000761000137816 */ /* 0x000fe20000000013 */
[----:B------:R-:W-:Y:S06]  /*b3f0*/  BRA `(.L_x_2441) ;  /* 0x0000000000b47947 */ /* 0x000fec0003800000 */
.L_x_2453:
        /* <DEDUP_REMOVED lines=14> */
.L_x_2467:
[----:B------:R-:W-:Y:S05]  /*b4e0*/  BSYNC.RECONVERGENT B0 ;  /* 0x0000000000007941 */ /* 0x000fea0003800200 */
.L_x_2466:
[----:B------:R-:W-:-:S04]  /*b4f0*/  F2FP.F16.F32.PACK_AB R0, RZ, R0 ;  /* 0x00000000ff00723e */ /* 0x000fc800000000ff */
[----:B------:R-:W-:Y:S01]  /*b500*/  PRMT R19, R0, 0x7610, R19 ;  /* 0x0000761000137816 */ /* 0x000fe20000000013 */
[----:B------:R-:W-:Y:S06]  /*b510*/  BRA `(.L_x_2441) ;  /* 0x00000000006c7947 */ /* 0x000fec0003800000 */
.L_x_2440:
        /* <DEDUP_REMOVED lines=16> */
.L_x_2468:
[----:B------:R-:W-:Y:S01]  /*b620*/  PRMT R19, RZ, 0x7610, R19 ;  /* 0x00007610ff137816 */ /* 0x000fe20000000013 */
[----:B------:R-:W-:Y:S06]  /*b630*/  BRA `(.L_x_2441) ;  /* 0x0000000000247947 */ /* 0x000fec0003800000 */
.L_x_2465:
[----:B------:R-:W2:Y:S02]  /*b640*/  LDG.E.64 R2, desc[UR36][R2.64] ;  /* 0x0000002402027981 */ /* 0x000ea4000c1e1b00 */
[----:B--2---:R-:W0:Y:S02]  /*b650*/  I2F.U64 R0, R2 ;  /* 0x0000000200007312 */ /* 0x004e240000301000 */
[----:B0-----:R-:W-:-:S04]  /*b660*/  F2FP.F16.F32.PACK_AB R0, RZ, R0 ;  /* 0x00000000ff00723e */ /* 0x001fc800000000ff */
[----:B------:R-:W-:Y:S01]  /*b670*/  PRMT R19, R0, 0x7610, R19 ;  /* 0x0000761000137816 */ /* 0x000fe20000000013 */
[----:B------:R-:W-:Y:S06]  /*b680*/  BRA `(.L_x_2441) ;  /* 0x0000000000107947 */ /* 0x000fec0003800000 */
.L_x_2464:
[----:B------:R-:W2:Y:S02]  /*b690*/  LDG.E R2, desc[UR36][R2.64] ;  /* 0x0000002402027981 */ /* 0x000ea4000c1e1900 */
[----:B--2---:R-:W-:-:S04]  /*b6a0*/  I2FP.F32.U32 R0, R2 ;  /* 0x0000000200007245 */ /* 0x004fc80000201000 */
[----:B------:R-:W-:-:S04]  /*b6b0*/  F2FP.F16.F32.PACK_AB R0, RZ, R0 ;  /* 0x00000000ff00723e */ /* 0x000fc800000000ff */
[----:B------:R-:W-:-:S07]  /*b6c0*/  PRMT R19, R0, 0x7610, R19 ;  /* 0x0000761000137816 */ /* 0x000fce0000000013 */
.L_x_2441:
        /* <DEDUP_REMOVED lines=18> */
.L_x_2472:
[----:B------:R-:W2:Y:S02]  /*b7f0*/  LDG.E.U8 R2, desc[UR36][R2.64] ;  /* 0x0000002402027981 */ /* 0x000ea4000c1e1100 */
[----:B--2---:R-:W-:-:S04]  /*b800*/  I2FP.F32.U32 R0, R2 ;  /* 0x0000000200007245 */ /* 0x004fc80000201000 */
[----:B------:R-:W-:Y:S01]  /*b810*/  F2FP.F16.F32.PACK_AB R0, RZ, R0 ;  /* 0x00000000ff00723e */ /* 0x000fe200000000ff */
[----:B------:R-:W-:Y:S06]  /*b820*/  BRA `(.L_x_2474) ;  /* 0x0000000c009c7947 */ /* 0x000fec0003800000 */
.L_x_2471:
        /* <DEDUP_REMOVED lines=10> */
.L_x_2476:
[----:B------:R-:W2:Y:S02]  /*b8d0*/  LDG.E R2, desc[UR36][R2.64] ;  /* 0x0000002402027981 */ /* 0x000ea4000c1e1900 */
[----:B--2---:R-:W-:-:S04]  /*b8e0*/  I2FP.F32.S32 R0, R2 ;  /* 0x0000000200007245 */ /* 0x004fc80000201400 */
[----:B------:R-:W-:Y:S01]  /*b8f0*/  F2FP.F16.F32.PACK_AB R0, RZ, R0 ;  /* 0x00000000ff00723e */ /* 0x000fe200000000ff */
[----:B------:R-:W-:Y:S06]  /*b900*/  BRA `(.L_x_2474) ;  /* 0x0000000c00647947 */ /* 0x000fec0003800000 */
.L_x_2475:
[----:B------:R-:W2:Y:S02]  /*b910*/  LDG.E.U16 R2, desc[UR36][R2.64] ;  /* 0x0000002402027981 */ /* 0x000ea4000c1e1500 */
[----:B--2---:R-:W0:Y:S02]  /*b920*/  I2F.S16 R0, R2 ;  /* 0x0000000200007306 */ /* 0x004e240000101400 */
[----:B0-----:R-:W-:Y:S01]  /*b930*/  F2FP.F16.F32.PACK_AB R0, RZ, R0 ;  /* 0x00000000ff00723e */ /* 0x001fe200000000ff */
[----:B------:R-:W-:Y:S06]  /*b940*/  BRA `(.L_x_2474) ;  /* 0x0000000c00547947 */ /* 0x000fec0003800000 */
.L_x_2470:
        /* <DEDUP_REMOVED lines=9> */
.L_x_2478:
[----:B------:R0:W5:Y:S01]  /*b9e0*/  LDG.E.U16 R0, desc[UR36][R2.64] ;  /* 0x0000002402007981 */ /* 0x000162000c1e1500 */
[----:B------:R-:W-:Y:S05]  /*b9f0*/  BRA `(.L_x_2474) ;  /* 0x0000000c00287947 */ /* 0x000fea0003800000 */
.L_x_2477:
        /* <DEDUP_REMOVED lines=9> */
.L_x_2480:
[----:B------:R1:W5:Y:S01]  /*ba90*/  LDG.E.U16 R0, desc[UR36][R2.64] ;  /* 0x0000002402007981 */ /* 0x000362000c1e1500 */
[----:B------:R-:W-:Y:S05]  /*baa0*/  BRA `(.L_x_2474) ;  /* 0x0000000800fc7947 */ /* 0x000fea0003800000 */
.L_x_2479:
        /* <DEDUP_REMOVED lines=12> */
.L_x_2469:
        /* <DEDUP_REMOVED lines=13> */
.L_x_2483:
        /* <DEDUP_REMOVED lines=12> */
.L_x_2482:
        /* <DEDUP_REMOVED lines=27> */
.L_x_2485:
        /* <DEDUP_REMOVED lines=13> */
.L_x_2484:
[----:B------:R-:W2:Y:S02]  /*bf80*/  LDG.E.U16 R0, desc[UR36][R2.64] ;  /* 0x0000002402007981 */ /* 0x000ea4000c1e1500 */
[----:B--2---:R-:W-:-:S05]  /*bf90*/  IMAD.U32 R0, R0, 0x10000, RZ ;  /* 0x0001000000007824 */ /* 0x004fca00078e00ff */
[----:B------:R-:W-:Y:S01]  /*bfa0*/  F2FP.F16.F32.PACK_AB R0, RZ, R0 ;  /* 0x00000000ff00723e */ /* 0x000fe200000000ff */
[----:B------:R-:W-:Y:S06]  /*bfb0*/  BRA `(.L_x_2474) ;  /* 0x0000000400b87947 */ /* 0x000fec0003800000 */
.L_x_2481:
        /* <DEDUP_REMOVED lines=12> */
.L_x_2488:
        /* <DEDUP_REMOVED lines=21> */
.L_x_2492:
[----:B------:R-:W-:Y:S05]  /*c1d0*/  BSYNC.RECONVERGENT B1 ;  /* 0x0000000000017941 */ /* 0x000fea0003800200 */
.L_x_2491:
[----:B------:R-:W-:Y:S01]  /*c1e0*/  IMAD.SHL.U32 R0, R0, 0x100000, RZ ;  /* 0x0010000000007824 */ /* 0x000fe200078e00ff */
[----:B------:R-:W-:-:S04]  /*c1f0*/  LEA R2, R2, 0x3b800000, 0x17 ;  /* 0x3b80000002027811 */ /* 0x000fc800078eb8ff */
[----:B------:R-:W-:-:S07]  /*c200*/  LOP3.LUT R0, R2, R0, R7, 0xfe, !PT ;  /* 0x0000000002007212 */ /* 0x000fce00078efe07 */
.L_x_2490:
[----:B------:R-:W-:Y:S05]  /*c210*/  BSYNC.RECONVERGENT B0 ;  /* 0x0000000000007941 */ /* 0x000fea0003800200 */
.L_x_2489:
[----:B------:R-:W-:Y:S01]  /*c220*/  F2FP.F16.F32.PACK_AB R0, RZ, R0 ;  /* 0x00000000ff00723e */ /* 0x000fe200000000ff */
[----:B------:R-:W-:Y:S06]  /*c230*/  BRA `(.L_x_2474) ;  /* 0x0000000400187947 */ /* 0x000fec0003800000 */
.L_x_2487:
        /* <DEDUP_REMOVED lines=21> */
.L_x_2496:
[----:B------:R-:W-:Y:S05]  /*c390*/  BSYNC.RECONVERGENT B1 ;  /* 0x0000000000017941 */ /* 0x000fea0003800200 */
.L_x_2495:
[----:B------:R-:W-:Y:S01]  /*c3a0*/  IMAD.SHL.U32 R0, R0, 0x200000, RZ ;  /* 0x0020000000007824 */ /* 0x000fe200078e00ff */
[----:B------:R-:W-:-:S04]  /*c3b0*/  LEA R2, R2, 0x37800000, 0x17 ;  /* 0x3780000002027811 */ /* 0x000fc800078eb8ff */
[----:B------:R-:W-:-:S07]  /*c3c0*/  LOP3.LUT R0, R2, R0, R7, 0xfe, !PT ;  /* 0x0000000002007212 */ /* 0x000fce00078efe07 */
.L_x_2494:
[----:B------:R-:W-:Y:S05]  /*c3d0*/  BSYNC.RECONVERGENT B0 ;  /* 0x0000000000007941 */ /* 0x000fea0003800200 */
.L_x_2493:
[----:B------:R-:W-:Y:S01]  /*c3e0*/  F2FP.F16.F32.PACK_AB R0, RZ, R0 ;  /* 0x00000000ff00723e */ /* 0x000fe200000000ff */
[----:B------:R-:W-:Y:S06]  /*c3f0*/  BRA `(.L_x_2474) ;  /* 0x0000000000a87947 */ /* 0x000fec0003800000 */
.L_x_2486:
        /* <DEDUP_REMOVED lines=14> */
.L_x_2500:
[----:B------:R-:W-:Y:S05]  /*c4e0*/  BSYNC.RECONVERGENT B0 ;  /* 0x0000000000007941 */ /* 0x000fea0003800200 */
.L_x_2499:
[----:B------:R-:W-:Y:S01]  /*c4f0*/  F2FP.F16.F32.PACK_AB R0, RZ, R0 ;  /* 0x00000000ff00723e */ /* 0x000fe200000000ff */
[----:B------:R-:W-:Y:S06]  /*c500*/  BRA `(.L_x_2474) ;  /* 0x0000000000647947 */ /* 0x000fec0003800000 */
.L_x_2473:
        /* <DEDUP_REMOVED lines=12> */
[----:B---3--:R-:W-:Y:S01]  /*c5d0*/  IMAD.U32 R10, RZ, RZ, UR8 ;  /* 0x00000008ff0a7e24 */ /* 0x008fe2000f8e00ff */
[----:B------:R-:W-:-:S07]  /*c5e0*/  MOV R11, UR9 ;  /* 0x00000009000b7c02 */ /* 0x000fce0008000f00 */
[----:B------:R-:W-:-:S07]  /*c5f0*/  LEPC R20, `(.L_x_2501) ;  /* 0x000000001014794e */ /* 0x000fce0000000000 */
[----:B--2--5:R-:W-:Y:S05]  /*c600*/  CALL.ABS.NOINC R2 ;  /* 0x0000000002007343 */ /* 0x024fea0003c00000 */
.L_x_2501:
[----:B------:R-:W-:Y:S01]  /*c610*/  PRMT R0, RZ, 0x7610, R0 ;  /* 0x00007610ff007816 */ /* 0x000fe20000000000 */
[----:B------:R-:W-:Y:S06]  /*c620*/  BRA `(.L_x_2474) ;  /* 0x00000000001c7947 */ /* 0x000fec0003800000 */
.L_x_2498:
[----:B------:R-:W2:Y:S02]  /*c630*/  LDG.E.64 R2, desc[UR36][R2.64] ;  /* 0x0000002402027981 */ /* 0x000ea4000c1e1b00 */
[----:B--2---:R-:W0:Y:S02]  /*c640*/  I2F.U64 R0, R2 ;  /* 0x0000000200007312 */ /* 0x004e240000301000 */
[----:B0-----:R-:W-:Y:S01]  /*c650*/  F2FP.F16.F32.PACK_AB R0, RZ, R0 ;  /* 0x00000000ff00723e */ /* 0x001fe200000000ff */
[----:B------:R-:W-:Y:S06]  /*c660*/  BRA `(.L_x_2474) ;  /* 0x00000000000c7947 */ /* 0x000fec0003800000 */
.L_x_2497:
[----:B------:R-:W2:Y:S02]  /*c670*/  LDG.E R2, desc[UR36][R2.64] ;  /* 0x0000002402027981 */ /* 0x000ea4000c1e1900 */
[----:B--2---:R-:W-:-:S04]  /*c680*/  I2FP.F32.U32 R0, R2 ;  /* 0x0000000200007245 */ /* 0x004fc80000201000 */
[----:B------:R-:W-:-:S07]  /*c690*/  F2FP.F16.F32.PACK_AB R0, RZ, R0 ;  /* 0x00000000ff00723e */ /* 0x000fce00000000ff */
.L_x_2474:
        /* <DEDUP_REMOVED lines=37> */
.L_x_2505:
[----:B------:R-:W-:-:S06]  /*c8f0*/  HADD2.F32 R5, -RZ, R0.H0_H0 ;  /* 0x20000000ff057230 */ /* 0x000fcc0000004100 */
[----:B------:R-:W0:Y:S02]  /*c900*/  F2I.S64.TRUNC R4, R5 ;  /* 0x0000000500047311 */ /* 0x000e24000020d900 */
[----:B0-----:R0:W-:Y:S01]  /*c910*/  STG.E.U8 desc[UR36][R2.64], R4 ;  /* 0x0000000402007986 */ /* 0x0011e2000c101124 */
[----:B------:R-:W-:Y:S05]  /*c920*/  BRA `(.L_x_2507) ;  /* 0x0000000c006c7947 */ /* 0x000fea0003800000 */
.L_x_2504:
        /* <DEDUP_REMOVED lines=10> */
.L_x_2509:
[----:B------:R-:W-:-:S04]  /*c9d0*/  HADD2.F32 R0, -RZ, R0.H0_H0 ;  /* 0x20000000ff007230 */ /* 0x000fc80000004100 */
[----:B------:R-:W0:Y:S02]  /*c9e0*/  F2I.FTZ.TRUNC.NTZ R5, R0 ;  /* 0x0000000000057305 */ /* 0x000e24000021f100 */
[----:B0-----:R0:W-:Y:S01]  /*c9f0*/  STG.E desc[UR36][R2.64], R5 ;  /* 0x0000000502007986 */ /* 0x0011e2000c101924 */
[----:B------:R-:W-:Y:S05]  /*ca00*/  BRA `(.L_x_2507) ;  /* 0x0000000c00347947 */ /* 0x000fea0003800000 */
.L_x_2508:
[----:B------:R-:W-:-:S04]  /*ca10*/  HADD2.F32 R0, -RZ, R0.H0_H0 ;  /* 0x20000000ff007230 */ /* 0x000fc80000004100 */
[----:B------:R-:W0:Y:S02]  /*ca20*/  F2I.FTZ.TRUNC.NTZ R5, R0 ;  /* 0x0000000000057305 */ /* 0x000e24000021f100 */
[----:B0-----:R0:W-:Y:S01]  /*ca30*/  STG.E.U16 desc[UR36][R2.64], R5 ;  /* 0x0000000502007986 */ /* 0x0011e2000c101524 */
[----:B------:R-:W-:Y:S05]  /*ca40*/  BRA `(.L_x_2507) ;  /* 0x0000000c00247947 */ /* 0x000fea0003800000 */
.L_x_2503:
        /* <DEDUP_REMOVED lines=9> */
.L_x_2511:
[----:B------:R0:W-:Y:S01]  /*cae0*/  STG.E.U16 desc[UR36][R2.64], R0 ;  /* 0x0000000002007986 */ /* 0x0001e2000c101524 */
[----:B------:R-:W-:Y:S05]  /*caf0*/  BRA `(.L_x_2507) ;  /* 0x0000000800f87947 */ /* 0x000fea0003800000 */
.L_x_2510:
        /* <DEDUP_REMOVED lines=10> */
.L_x_2513:
[----:B------:R-:W-:-:S05]  /*cba0*/  HADD2.F32 R0, -RZ, R0.H0_H0 ;  /* 0x20000000ff007230 */ /* 0x000fca0000004100 */
[----:B------:R-:W-:-:S04]  /*cbb0*/  F2FP.F16.F32.PACK_AB R0, RZ, R0 ;  /* 0x00000000ff00723e */ /* 0x000fc800000000ff */
[----:B------:R-:W-:-:S05]  /*cbc0*/  PRMT R0, R0, 0x5410, RZ ;  /* 0x0000541000007816 */ /* 0x000fca00000000ff */
[----:B------:R0:W-:Y:S01]  /*cbd0*/  STG.E desc[UR36][R2.64], R0 ;  /* 0x0000000002007986 */ /* 0x0001e2000c101924 */
[----:B------:R-:W-:Y:S05]  /*cbe0*/  BRA `(.L_x_2507) ;  /* 0x0000000800bc7947 */ /* 0x000fea0003800000 */
.L_x_2512:
[----:B------:R-:W-:-:S05]  /*cbf0*/  HADD2.F32 R4, -RZ, R0.H0_H0 ;  /* 0x20000000ff047230 */ /* 0x000fca0000004100 */
[----:B------:R-:W-:-:S06]  /*cc00*/  FMUL.FTZ R4, R4, 1 ;  /* 0x3f80000004047820 */ /* 0x000fcc0000410000 */
[----:B------:R-:W0:Y:S02]  /*cc10*/  F2F.F64.F32 R4, R4 ;  /* 0x0000000400047310 */ /* 0x000e240000201800 */
[----:B0-----:R0:W-:Y:S01]  /*cc20*/  STG.E.64 desc[UR36][R2.64], R4 ;  /* 0x0000000402007986 */ /* 0x0011e2000c101b24 */
[----:B------:R-:W-:Y:S05]  /*cc30*/  BRA `(.L_x_2507) ;  /* 0x0000000800a87947 */ /* 0x000fea0003800000 */
.L_x_2502:
        /* <DEDUP_REMOVED lines=14> */
.L_x_2517:
        /* <DEDUP_REMOVED lines=18> */
.L_x_2520:
[----:B------:R-:W-:-:S04]  /*ce40*/  SHF.R.U32.HI R5, RZ, 0x18, R5 ;  /* 0x00000018ff057819 */ /* 0x000fc80000011605 */
[----:B------:R-:W-:-:S07]  /*ce50*/  LOP3.LUT R0, R0, 0x80, R5, 0xf8, !PT ;  /* 0x0000008000007812 */ /* 0x000fce00078ef805 */
.L_x_2519:
[----:B------:R-:W-:Y:S05]  /*ce60*/  BSYNC.RECONVERGENT B0 ;  /* 0x0000000000007941 */ /* 0x000fea0003800200 */
.L_x_2518:
[----:B------:R0:W-:Y:S01]  /*ce70*/  STG.E.U8 desc[UR36][R2.64], R0 ;  /* 0x0000000002007986 */ /* 0x0001e2000c101124 */
[----:B------:R-:W-:Y:S05]  /*ce80*/  BRA `(.L_x_2507) ;  /* 0x0000000800147947 */ /* 0x000fea0003800000 */
.L_x_2516:
        /* <DEDUP_REMOVED lines=18> */
.L_x_2523:
[----:B------:R-:W-:-:S04]  /*cfb0*/  SHF.R.U32.HI R5, RZ, 0x18, R5 ;  /* 0x00000018ff057819 */ /* 0x000fc80000011605 */
[----:B------:R-:W-:-:S07]  /*cfc0*/  LOP3.LUT R0, R0, 0x80, R5, 0xf8, !PT ;  /* 0x0000008000007812 */ /* 0x000fce00078ef805 */
.L_x_2522:
[----:B------:R-:W-:Y:S05]  /*cfd0*/  BSYNC.RECONVERGENT B0 ;  /* 0x0000000000007941 */ /* 0x000fea0003800200 */
.L_x_2521:
[----:B------:R0:W-:Y:S01]  /*cfe0*/  STG.E.U8 desc[UR36][R2.64], R0 ;  /* 0x0000000002007986 */ /* 0x0001e2000c101124 */
[----:B------:R-:W-:Y:S05]  /*cff0*/  BRA `(.L_x_2507) ;  /* 0x0000000400b87947 */ /* 0x000fea0003800000 */
.L_x_2515:
        /* <DEDUP_REMOVED lines=22> */
.L_x_2525:
[----:B------:R-:W-:-:S06]  /*d160*/  HADD2.F32 R4, -RZ, R0.H0_H0 ;  /* 0x20000000ff047230 */ /* 0x000fcc0000004100 */
[----:B------:R-:W0:Y:S02]  /*d170*/  F2I.U64.TRUNC R4, R4 ;  /* 0x0000000400047311 */ /* 0x000e24000020d800 */
[----:B0-----:R0:W-:Y:S01]  /*d180*/  STG.E.64 desc[UR36][R2.64], R4 ;  /* 0x0000000402007986 */ /* 0x0011e2000c101b24 */
[----:B------:R-:W-:Y:S05]  /*d190*/  BRA `(.L_x_2507) ;  /* 0x0000000400507947 */ /* 0x000fea0003800000 */
.L_x_2524:
[----:B------:R-:W-:-:S04]  /*d1a0*/  HADD2.F32 R0, -RZ, R0.H0_H0 ;  /* 0x20000000ff007230 */ /* 0x000fc80000004100 */
[----:B------:R-:W0:Y:S02]  /*d1b0*/  F2I.FTZ.U32.TRUNC.NTZ R5, R0 ;  /* 0x0000000000057305 */ /* 0x000e24000021f000 */
[----:B0-----:R0:W-:Y:S01]  /*d1c0*/  STG.E desc[UR36][R2.64], R5 ;  /* 0x0000000502007986 */ /* 0x0011e2000c101924 */
[----:B------:R-:W-:Y:S05]  /*d1d0*/  BRA `(.L_x_2507) ;  /* 0x0000000400407947 */ /* 0x000fea0003800000 */
.L_x_2514:
        /* <DEDUP_REMOVED lines=11> */
.L_x_2527:
[----:B------:R-:W-:Y:S01]  /*d290*/  HADD2.F32 R0, -RZ, R0.H0_H0 ;  /* 0x20000000ff007230 */ /* 0x000fe20000004100 */
[----:B------:R-:W-:-:S04]  /*d2a0*/  CS2R R6, SRZ ;  /* 0x0000000000067805 */ /* 0x000fc8000001ff00 */
[----:B------:R-:W-:-:S04]  /*d2b0*/  FMUL.FTZ R0, R0, 1 ;  /* 0x3f80000000007820 */ /* 0x000fc80000410000 */
[----:B------:R-:W0:Y:S02]  /*d2c0*/  F2F.F64.F32 R4, R0 ;  /* 0x0000000000047310 */ /* 0x000e240000201800 */
[----:B0-----:R0:W-:Y:S01]  /*d2d0*/  STG.E.128 desc[UR36][R2.64], R4 ;  /* 0x0000000402007986 */ /* 0x0011e2000c101d24 */
[----:B------:R-:W-:Y:S05]  /*d2e0*/  BRA `(.L_x_2507) ;  /* 0x0000000000fc7947 */ /* 0x000fea0003800000 */
.L_x_2526:
[----:B------:R-:W-:-:S09]  /*d2f0*/  UISETP.NE.AND UP0, UPT, UR4, 0xf, UPT ;  /* 0x0000000f0400788c */ /* 0x000fd2000bf05270 */
[----:B------:R-:W-:Y:S05]  /*d300*/  BRA.U !UP0, `(.L_x_2528) ;  /* 0x0000000108e87547 */ /* 0x000fea000b800000 */
[----:B------:R-:W-:-:S09]  /*d310*/  UISETP.NE.AND UP0, UPT, UR4, 0x17, UPT ;  /* 0x000000170400788c */ /* 0x000fd2000bf05270 */
[----:B------:R-:W-:Y:S05]  /*d320*/  BRA.U !UP0, `(.L_x_2529) ;  /* 0x0000000108907547 */ /* 0x000fea000b800000 */
[----:B------:R-:W-:-:S09]  /*d330*/  UISETP.NE.AND UP0, UPT, UR4, 0x18, UPT ;  /* 0x000000180400788c */ /* 0x000fd2000bf05270 */
[----:B------:R-:W-:Y:S05]  /*d340*/  BRA.U !UP0, `(.L_x_2530) ;  /* 0x0000000108447547 */ /* 0x000fea000b800000 */
.L_x_2506:
        /* <DEDUP_REMOVED lines=11> */
[----:B------:R-:W-:Y:S02]  /*d400*/  IMAD.U32 R7, RZ, RZ, UR7 ;  /* 0x00000007ff077e24 */ /* 0x000fe4000f8e00ff */
[----:B----4-:R-:W-:Y:S02]  /*d410*/  IMAD.U32 R10, RZ, RZ, UR8 ;  /* 0x00000008ff0a7e24 */ /* 0x010fe4000f8e00ff */
[----:B-1----:R-:W-:-:S07]  /*d420*/  IMAD.U32 R11, RZ, RZ, UR9 ;  /* 0x00000009ff0b7e24 */ /* 0x002fce000f8e00ff */
[----:B------:R-:W-:-:S07]  /*d430*/  LEPC R20, `(.L_x_2531) ;  /* 0x000000001014794e */ /* 0x000fce0000000000 */
[----:B--2---:R-:W-:Y:S05]  /*d440*/  CALL.ABS.NOINC R2 ;  /* 0x0000000002007343 */ /* 0x004fea0003c00000 */
.L_x_2531:
[----:B------:R-:W-:Y:S05]  /*d450*/  BRA `(.L_x_2507) ;  /* 0x0000000000a07947 */ /* 0x000fea0003800000 */
.L_x_2530:
        /* <DEDUP_REMOVED lines=13> */
.L_x_2533:
[----:B------:R-:W-:Y:S05]  /*d530*/  BSYNC.RECONVERGENT B0 ;  /* 0x0000000000007941 */ /* 0x000fea0003800200 */
.L_x_2532:
[----:B------:R-:W-:-:S05]  /*d540*/  LOP3.LUT R5, R0, 0x80, R5, 0xf8, !PT ;  /* 0x0000008000057812 */ /* 0x000fca00078ef805 */
[----:B------:R3:W-:Y:S01]  /*d550*/  STG.E.U8 desc[UR36][R2.64], R5 ;  /* 0x0000000502007986 */ /* 0x0007e2000c101124 */
[----:B------:R-:W-:Y:S05]  /*d560*/  BRA `(.L_x_2507) ;  /* 0x00000000005c7947 */ /* 0x000fea0003800000 */
.L_x_2529:
        /* <DEDUP_REMOVED lines=12> */
.L_x_2535:
[----:B------:R-:W-:Y:S01]  /*d630*/  IMAD.MOV.U32 R0, RZ, RZ, 0x7f ;  /* 0x0000007fff007424 */ /* 0x000fe200078e00ff */
[----:B------:R-:W-:-:S04]  /*d640*/  ISETP.GT.U32.AND P0, PT, R4, 0x7f800000, PT ;  /* 0x7f8000000400780c */ /* 0x000fc80003f04070 */
[----:B------:R-:W-:-:S09]  /*d650*/  SEL R0, R0, 0x7c, P0 ;  /* 0x0000007c00007807 */ /* 0x000fd20000000000 */
.L_x_2536:
[----:B------:R-:W-:Y:S05]  /*d660*/  BSYNC.RECONVERGENT B0 ;  /* 0x0000000000007941 */ /* 0x000fea0003800200 */
.L_x_2534:
[----:B------:R-:W-:-:S04]  /*d670*/  SHF.R.U32.HI R5, RZ, 0x18, R5 ;  /* 0x00000018ff057819 */ /* 0x000fc80000011605 */
[----:B------:R-:W-:-:S05]  /*d680*/  LOP3.LUT R5, R0, 0x80, R5, 0xf8, !PT ;  /* 0x0000008000057812 */ /* 0x000fca00078ef805 */
[----:B------:R2:W-:Y:S01]  /*d690*/  STG.E.U8 desc[UR36][R2.64], R5 ;  /* 0x0000000502007986 */ /* 0x0005e2000c101124 */
[----:B------:R-:W-:Y:S05]  /*d6a0*/  BRA `(.L_x_2507) ;  /* 0x00000000000c7947 */ /* 0x000fea0003800000 */
.L_x_2528:
[----:B------:R-:W-:-:S05]  /*d6b0*/  HADD2.F32 R0, -RZ, R0.H0_H0 ;  /* 0x20000000ff007230 */ /* 0x000fca0000004100 */
[----:B------:R-:W-:-:S05]  /*d6c0*/  F2FP.BF16.F32.PACK_AB R0, RZ, R0 ;  /* 0x00000000ff00723e */ /* 0x000fca00000010ff */
[----:B------:R4:W-:Y:S02]  /*d6d0*/  STG.E.U16 desc[UR36][R2.64], R0 ;  /* 0x0000000002007986 */ /* 0x0009e4000c101524 */
.L_x_2507:
[----:B------:R-:W-:-:S07]  /*d6e0*/  IADD3 R17, PT, PT, R17, 0x80, RZ ;  /* 0x0000008011117810 */ /* 0x000fce0007ffe0ff */
.L_x_2434:
[----:B------:R-:W-:Y:S05]  /*d6f0*/  BSYNC.RECONVERGENT B6 ;  /* 0x0000000000067941 */ /* 0x000fea0003800200 */
.L_x_2433:
[----:B------:R-:W5:Y:S02]  /*d700*/  LDCU UR4, c[0x0][0x380] ;  /* 0x00007000ff0477ac */ /* 0x000f640008000800 */
[----:B-----5:R-:W-:-:S13]  /*d710*/  ISETP.GE.AND P0, PT, R17, UR4, PT ;  /* 0x0000000411007c0c */ /* 0x020fda000bf06270 */
[----:B------:R-:W-:Y:S05]  /*d720*/  @P0 EXIT ;  /* 0x000000000000094d */ /* 0x000fea0003800000 */
[----:B------:R-:W5:Y:S01]  /*d730*/  LDCU UR4, c[0x0][0x388] ;  /* 0x00007100ff0477ac */ /* 0x000f620008000800 */
[----:B------:R-:W-:Y:S02]  /*d740*/  IMAD.MOV.U32 R18, RZ, RZ, RZ ;  /* 0x000000ffff127224 */ /* 0x000fe400078e00ff */
[----:B0--34-:R-:W-:Y:S02]  /*d750*/  IMAD.MOV.U32 R0, RZ, RZ, RZ ;  /* 0x000000ffff007224 */ /* 0x019fe400078e00ff */
        /* <DEDUP_REMOVED lines=8> */
[----:B-12---:R-:W-:Y:S01]  /*d7e0*/  IMAD.HI.U32 R2, R17, UR4, R16 ;  /* 0x0000000411027c27 */ /* 0x006fe2000f8e0010 */
[----:B------:R-:W1:Y:S04]  /*d7f0*/  LDCU UR4, c[0x0][0x4c0] ;  /* 0x00009800ff0477ac */ /* 0x000e680008000800 */
[----:B------:R-:W-:-:S04]  /*d800*/  SHF.R.U32.HI R3, RZ, UR5, R2 ;  /* 0x00000005ff037c19 */ /* 0x000fc80008011602 */
[----:B------:R-:W-:-:S05]  /*d810*/  IADD3 R0, PT, PT, -R3, RZ, RZ ;  /* 0x000000ff03007210 */ /* 0x000fca0007ffe1ff */
[----:B0-----:R-:W-:-:S04]  /*d820*/  IMAD R17, R0, UR6, R17 ;  /* 0x0000000600117c24 */ /* 0x001fc8000f8e0211 */
[C---:B---3--:R-:W-:Y:S02]  /*d830*/  IMAD R16, R17.reuse, UR8, RZ ;  /* 0x0000000811107c24 */ /* 0x048fe4000f8e02ff */
        /* <DEDUP_REMOVED lines=337> */
.L_x_2537:
[----:B------:R-:W0:Y:S01]  /*ed50*/  LDCU.64 UR6, c[0x0][0x5e8] ;  /* 0x0000bd00ff0677ac */ /* 0x000e220008000a00 */
[----:B------:R-:W1:Y:S01]  /*ed60*/  LDCU.64 UR8, c[0x0][0x5f0] ;  /* 0x0000be00ff0877ac */ /* 0x000e620008000a00 */
[----:B------:R-:W-:-:S04]  /*ed70*/  UPRMT UR4, UR39, 0x9910, URZ ;  /* 0x0000991027047896 */ /* 0x000fc800080000ff */
[----:B------:R-:W-:Y:S01]  /*ed80*/  UISETP.GT.AND UP0, UPT, UR4, 0x9, UPT ;  /* 0x000000090400788c */ /* 0x000fe2000bf04270 */
[----:B0-----:R-:W-:Y:S02]  /*ed90*/  IADD3 R16, P0, PT, R16, UR6, RZ ;  /* 0x0000000610107c10 */ /* 0x001fe4000ff1e0ff */
[----:B-12---:R-:W-:-:S03]  /*eda0*/  IADD3 R2, P1, PT, R0, UR8, RZ ;  /* 0x0000000800027c10 */ /* 0x006fc6000ff3e0ff */
        /* <DEDUP_REMOVED lines=16> */
.L_x_2541:
[----:B------:R-:W2:Y:S02]  /*eeb0*/  LDG.E.U8 R2, desc[UR36][R2.64] ;  /* 0x0000002402027981 */ /* 0x000ea4000c1e1100 */
[----:B--2---:R-:W-:-:S04]  /*eec0*/  I2FP.F32.U32 R0, R2 ;  /* 0x0000000200007245 */ /* 0x004fc80000201000 */
[----:B------:R-:W-:-:S04]  /*eed0*/  F2FP.F16.F32.PACK_AB R0, RZ, R0 ;  /* 0x00000000ff00723e */ /* 0x000fc800000000ff */
[----:B------:R-:W-:Y:S01]  /*eee0*/  PRMT R19, R0, 0x7610, R19 ;  /* 0x0000761000137816 */ /* 0x000fe20000000013 */
[----:B------:R-:W-:Y:S06]  /*eef0*/  BRA `(.L_x_2543) ;  /* 0x0000000c00d47947 */ /* 0x000fec0003800000 */
.L_x_2540:
        /* <DEDUP_REMOVED lines=11> */
.L_x_2545:
[----:B------:R-:W2:Y:S02]  /*efb0*/  LDG.E R2, desc[UR36][R2.64] ;  /* 0x0000002402027981 */ /* 0x000ea4000c1e1900 */
[----:B--2---:R-:W-:-:S04]  /*efc0*/  I2FP.F32.S32 R0, R2 ;  /* 0x0000000200007245 */ /* 0x004fc80000201400 */
[----:B------:R-:W-:-:S04]  /*efd0*/  F2FP.F16.F32.PACK_AB R0, RZ, R0 ;  /* 0x00000000ff00723e */ /* 0x000fc800000000ff */
[----:B------:R-:W-:Y:S01]  /*efe0*/  PRMT R19, R0, 0x7610, R19 ;  /* 0x0000761000137816 */ /* 0x000fe20000000013 */
[----:B------:R-:W-:Y:S06]  /*eff0*/  BRA `(.L_x_2543) ;  /* 0x0000000c00947947 */ /* 0x000fec0003800000 */
.L_x_2544:
[----:B------:R-:W2:Y:S02]  /*f000*/  LDG.E.U16 R2, desc[UR36][R2.64] ;  /* 0x0000002402027981 */ /* 0x000ea4000c1e1500 */
[----:B--2---:R-:W0:Y:S02]  /*f010*/  I2F.S16 R0, R2 ;  /* 0x0000000200007306 */ /* 0x004e240000101400 */
[----:B0-----:R-:W-:-:S04]  /*f020*/  F2FP.F16.F32.PACK_AB R0, RZ, R0 ;  /* 0x00000000ff00723e */ /* 0x001fc800000000ff */
[----:B------:R-:W-:Y:S01]  /*f030*/  PRMT R19, R0, 0x7610, R19 ;  /* 0x0000761000137816 */ /* 0x000fe20000000013 */
[----:B------:R-:W-:Y:S06]  /*f040*/  BRA `(.L_x_2543) ;  /* 0x0000000c00807947 */ /* 0x000fec0003800000 */
.L_x_2539:
        /* <DEDUP_REMOVED lines=9> */
.L_x_2547:
[----:B------:R0:W5:Y:S01]  /*f0e0*/  LDG.E.U16 R19, desc[UR36][R2.64] ;  /* 0x0000002402137981 */ /* 0x000162000c1e1500 */
[----:B------:R-:W-:Y:S05]  /*f0f0*/  BRA `(.L_x_2543) ;  /* 0x0000000c00547947 */ /* 0x000fea0003800000 */
.L_x_2546:
        /* <DEDUP_REMOVED lines=9> */
.L_x_2549:
[----:B------:R1:W5:Y:S01]  /*f190*/  LDG.E.U16 R19, desc[UR36][R2.64] ;  /* 0x0000002402137981 */ /* 0x000362000c1e1500 */
[----:B------:R-:W-:Y:S05]  /*f1a0*/  BRA `(.L_x_2543) ;  /* 0x0000000c00287947 */ /* 0x000fea0003800000 */
.L_x_2548:
        /* <DEDUP_REMOVED lines=13> */
.L_x_2538:
        /* <DEDUP_REMOVED lines=14> */
.L_x_2552:
        /* <DEDUP_REMOVED lines=13> */
.L_x_2551:
        /* <DEDUP_REMOVED lines=27> */
.L_x_2554:
        /* <DEDUP_REMOVED lines=14> */
.L_x_2553:
[----:B------:R-:W2:Y:S02]  /*f6c0*/  LDG.E.U16 R0, desc[UR36][R2.64] ;  /* 0x0000002402007981 */ /* 0x000ea4000c1e1500 */
[----:B--2---:R-:W-:-:S04]  /*f6d0*/  SHF.L.U32 R0, R0, 0x10, RZ ;  /* 0x0000001000007819 */ /* 0x004fc800000006ff */
[----:B------:R-:W-:-:S04]  /*f6e0*/  F2FP.F16.F32.PACK_AB R0, RZ, R0 ;  /* 0x00000000ff00723e */ /* 0x000fc800000000ff */
[----:B------:R-:W-:Y:S01]  /*f6f0*/  PRMT R19, R0, 0x7610, R19 ;  /* 0x0000761000137816 */ /* 0x000fe20000000013 */
[----:B------:R-:W-:Y:S06]  /*f700*/  BRA `(.L_x_2543) ;  /* 0x0000000400d07947 */ /* 0x000fec0003800000 */
.L_x_2550:
        /* <DEDUP_REMOVED lines=13> */
.L_x_2557:
        /* <DEDUP_REMOVED lines=21> */
.L_x_2561:
[----:B------:R-:W-:Y:S05]  /*f930*/  BSYNC.RECONVERGENT B1 ;  /* 0x0000000000017941 */ /* 0x000fea0003800200 */
.L_x_2560:
[----:B------:R-:W-:Y:S02]  /*f940*/  SHF.L.U32 R0, R0, 0x14, RZ ;  /* 0x0000001400007819 */ /* 0x000fe400000006ff */
[----:B------:R-:W-:-:S04]  /*f950*/  LEA R2, R2, 0x3b800000, 0x17 ;  /* 0x3b80000002027811 */ /* 0x000fc800078eb8ff */
[----:B------:R-:W-:-:S07]  /*f960*/  LOP3.LUT R0, R2, R0, R7, 0xfe, !PT ;  /* 0x0000000002007212 */ /* 0x000fce00078efe07 */
.L_x_2559:
[----:B------:R-:W-:Y:S05]  /*f970*/  BSYNC.RECONVERGENT B0 ;  /* 0x0000000000007941 */ /* 0x000fea0003800200 */
.L_x_2558:
[----:B------:R-:W-:-:S04]  /*f980*/  F2FP.F16.F32.PACK_AB R0, RZ, R0 ;  /* 0x00000000ff00723e */ /* 0x000fc800000000ff */
[----:B------:R-:W-:Y:S01]  /*f990*/  PRMT R19, R0, 0x7610, R19 ;  /* 0x0000761000137816 */ /* 0x000fe20000000013 */
[----:B------:R-:W-:Y:S06]  /*f9a0*/  BRA `(.L_x_2543) ;  /* 0x0000000400287947 */ /* 0x000fec0003800000 */
.L_x_2556:
        /* <DEDUP_REMOVED lines=21> */
.L_x_2565:
[----:B------:R-:W-:Y:S05]  /*fb00*/  BSYNC.RECONVERGENT B1 ;  /* 0x0000000000017941 */ /* 0x000fea0003800200 */
.L_x_2564:
[----:B------:R-:W-:Y:S02]  /*fb10*/  SHF.L.U32 R0, R0, 0x15, RZ ;  /* 0x0000001500007819 */ /* 0x000fe400000006ff */
[----:B------:R-:W-:-:S04]  /*fb20*/  LEA R2, R2, 0x37800000, 0x17 ;  /* 0x3780000002027811 */ /* 0x000fc800078eb8ff */
[----:B------:R-:W-:-:S07]  /*fb30*/  LOP3.LUT R0, R2, R0, R7, 0xfe, !PT ;  /* 0x0000000002007212 */ /* 0x000fce00078efe07 */
.L_x_2563:
[----:B------:R-:W-:Y:S05]  /*fb40*/  BSYNC.RECONVERGENT B0 ;  /* 0x0000000000007941 */ /* 0x000fea0003800200 */
.L_x_2562:
[----:B------:R-:W-:-:S04]  /*fb50*/  F2FP.F16.F32.PACK_AB R0, RZ, R0 ;  /* 0x00000000ff00723e */ /* 0x000fc800000000ff */
[----:B------:R-:W-:Y:S01]  /*fb60*/  PRMT R19, R0, 0x7610, R19 ;  /* 0x0000761000137816 */ /* 0x000fe20000000013 */
[----:B------:R-:W-:Y:S06]  /*fb70*/  BRA `(.L_x_2543) ;  /* 0x0000000000b47947 */ /* 0x000fec0003800000 */
.L_x_2555:
        /* <DEDUP_REMOVED lines=14> */
.L_x_2569:
[----:B------:R-:W-:Y:S05]  /*fc60*/  BSYNC.RECONVERGENT B0 ;  /* 0x0000000000007941 */ /* 0x000fea0003800200 */
.L_x_2568:
[----:B------:R-:W-:-:S04]  /*fc70*/  F2FP.F16.F32.PACK_AB R0, RZ, R0 ;  /* 0x00000000ff00723e */ /* 0x000fc800000000ff */
[----:B------:R-:W-:Y:S01]  /*fc80*/  PRMT R19, R0, 0x7610, R19 ;  /* 0x0000761000137816 */ /* 0x000fe20000000013 */
[----:B------:R-:W-:Y:S06]  /*fc90*/  BRA `(.L_x_2543) ;  /* 0x00000000006c7947 */ /* 0x000fec0003800000 */
.L_x_2542:
        /* <DEDUP_REMOVED lines=15> */
[----:B--2---:R-:W-:Y:S05]  /*fd90*/  CALL.ABS.NOINC R2 ;  /* 0x0000000002007343 */ /* 0x004fea0003c00000 */
.L_x_2570:
[----:B------:R-:W-:Y:S01]  /*fda0*/  PRMT R19, RZ, 0x7610, R19 ;  /* 0x00007610ff137816 */ /* 0x000fe20000000013 */
[----:B------:R-:W-:Y:S06]  /*fdb0*/  BRA `(.L_x_2543) ;  /* 0x0000000000247947 */ /* 0x000fec0003800000 */
.L_x_2567:
[----:B------:R-:W2:Y:S02]  /*fdc0*/  LDG.E.64 R2, desc[UR36][R2.64] ;  /* 0x0000002402027981 */ /* 0x000ea4000c1e1b00 */
[----:B--2---:R-:W0:Y:S02]  /*fdd0*/  I2F.U64 R0, R2 ;  /* 0x0000000200007312 */ /* 0x004e240000301000 */
[----:B0-----:R-:W-:-:S04]  /*fde0*/  F2FP.F16.F32.PACK_AB R0, RZ, R0 ;  /* 0x00000000ff00723e */ /* 0x001fc800000000ff */
[----:B------:R-:W-:Y:S01]  /*fdf0*/  PRMT R19, R0, 0x7610, R19 ;  /* 0x0000761000137816 */ /* 0x000fe20000000013 */
[----:B------:R-:W-:Y:S06]  /*fe00*/  BRA `(.L_x_2543) ;  /* 0x0000000000107947 */ /* 0x000fec0003800000 */
.L_x_2566:
[----:B------:R-:W2:Y:S02]  /*fe10*/  LDG.E R2, desc[UR36][R2.64] ;  /* 0x0000002402027981 */ /* 0x000ea4000c1e1900 */
[----:B--2---:R-:W-:-:S04]  /*fe20*/  I2FP.F32.U32 R0, R2 ;  /* 0x0000000200007245 */ /* 0x004fc80000201000 */
[----:B------:R-:W-:-:S04]  /*fe30*/  F2FP.F16.F32.PACK_AB R0, RZ, R0 ;  /* 0x00000000ff00723e */ /* 0x000fc800000000ff */
[----:B------:R-:W-:-:S07]  /*fe40*/  PRMT R19, R0, 0x7610, R19 ;  /* 0x0000761000137816 */ /* 0x000fce0000000013 */
.L_x_2543:
        /* <DEDUP_REMOVED lines=18> */
.L_x_2574:
[----:B------:R-:W2:Y:S02]  /*ff70*/  LDG.E.U8 R2, desc[UR36][R2.64] ;  /* 0x0000002402027981 */ /* 0x000ea4000c1e1100 */
[----:B--2---:R-:W-:-:S04]  /*ff80*/  I2FP.F32.U32 R0, R2 ;  /* 0x0000000200007245 */ /* 0x004fc80000201000 */
[----:B------:R-:W-:Y:S01]  /*ff90*/  F2FP.F16.F32.PACK_AB R0, RZ, R0 ;  /* 0x00000000ff00723e */ /* 0x000fe200000000ff */
[----:B------:R-:W-:Y:S06]  /*ffa0*/  BRA `(.L_x_2576) ;  /* 0x0000000c009c7947 */ /* 0x000fec0003800000 */
.L_x_2573:
        /* <DEDUP_REMOVED lines=10> */
.L_x_2578:
[----:B------:R-:W2:Y:S02]  /*10050*/  LDG.E R2, desc[UR36][R2.64] ;  /* 0x0000002402027981 */ /* 0x000ea4000c1e1900 */
[----:B--2---:R-:W-:-:S04]  /*10060*/  I2FP.F32.S32 R0, R2 ;  /* 0x0000000200007245 */ /* 0x004fc80000201400 */
[----:B------:R-:W-:Y:S01]  /*10070*/  F2FP.F16.F32.PACK_AB R0, RZ, R0 ;  /* 0x00000000ff00723e */ /* 0x000fe200000000ff */
[----:B------:R-:W-:Y:S06]  /*10080*/  BRA `(.L_x_2576) ;  /* 0x0000000c00647947 */ /* 0x000fec0003800000 */
.L_x_2577:
[----:B------:R-:W2:Y:S02]  /*10090*/  LDG.E.U16 R2, desc[UR36][R2.64] ;  /* 0x0000002402027981 */ /* 0x000ea4000c1e1500 */
[----:B--2---:R-:W0:Y:S02]  /*100a0*/  I2F.S16 R0, R2 ;  /* 0x0000000200007306 */ /* 0x004e240000101400 */
[----:B0-----:R-:W-:Y:S01]  /*100b0*/  F2FP.F16.F32.PACK_AB R0, RZ, R0 ;  /* 0x00000000ff00723e */ /* 0x001fe200000000ff */
[----:B------:R-:W-:Y:S06]  /*100c0*/  BRA `(.L_x_2576) ;  /* 0x0000000c00547947 */ /* 0x000fec0003800000 */
.L_x_2572:
        /* <DEDUP_REMOVED lines=9> */
.L_x_2580:
[----:B------:R1:W5:Y:S01]  /*10160*/  LDG.E.U16 R0, desc[UR36][R2.64] ;  /* 0x0000002402007981 */ /* 0x000362000c1e1500 */
[----:B------:R-:W-:Y:S05]  /*10170*/  BRA `(.L_x_2576) ;  /* 0x0000000c00287947 */ /* 0x000fea0003800000 */
.L_x_2579:
        /* <DEDUP_REMOVED lines=9> */
.L_x_2582:
[----:B------:R0:W5:Y:S01]  /*10210*/  LDG.E.U16 R0, desc[UR36][R2.64] ;  /* 0x0000002402007981 */ /* 0x000162000c1e1500 */
[----:B------:R-:W-:Y:S05]  /*10220*/  BRA `(.L_x_2576) ;  /* 0x0000000800fc7947 */ /* 0x000fea0003800000 */
.L_x_2581:
        /* <DEDUP_REMOVED lines=12> */
.L_x_2571:
        /* <DEDUP_REMOVED lines=13> */
.L_x_2585:
        /* <DEDUP_REMOVED lines=12> */
.L_x_2584:
        /* <DEDUP_REMOVED lines=27> */
.L_x_2587:
        /* <DEDUP_REMOVED lines=13> */
.L_x_2586:
[----:B------:R-:W2:Y:S02]  /*10700*/  LDG.E.U16 R0, desc[UR36][R2.64] ;  /* 0x0000002402007981 */ /* 0x000ea4000c1e1500 */
[----:B--2---:R-:W-:-:S05]  /*10710*/  IMAD.U32 R0, R0, 0x10000, RZ ;  /* 0x0001000000007824 */ /* 0x004fca00078e00ff */
[----:B------:R-:W-:Y:S01]  /*10720*/  F2FP.F16.F32.PACK_AB R0, RZ, R0 ;  /* 0x00000000ff00723e */ /* 0x000fe200000000ff */
[----:B------:R-:W-:Y:S06]  /*10730*/  BRA `(.L_x_2576) ;  /* 0x0000000400b87947 */ /* 0x000fec0003800000 */
.L_x_2583:
        /* <DEDUP_REMOVED lines=12> */
.L_x_2590:
        /* <DEDUP_REMOVED lines=21> */
.L_x_2594:
[----:B------:R-:W-:Y:S05]  /*10950*/  BSYNC.RECONVERGENT B1 ;  /* 0x0000000000017941 */ /* 0x000fea0003800200 */
.L_x_2593:
[----:B------:R-:W-:Y:S01]  /*10960*/  IMAD.SHL.U32 R0, R0, 0x100000, RZ ;  /* 0x0010000000007824 */ /* 0x000fe200078e00ff */
[----:B------:R-:W-:-:S04]  /*10970*/  LEA R2, R2, 0x3b800000, 0x17 ;  /* 0x3b80000002027811 */ /* 0x000fc800078eb8ff */
[----:B------:R-:W-:-:S07]  /*10980*/  LOP3.LUT R0, R2, R0, R7, 0xfe, !PT ;  /* 0x0000000002007212 */ /* 0x000fce00078efe07 */
.L_x_2592:
[----:B------:R-:W-:Y:S05]  /*10990*/  BSYNC.RECONVERGENT B0 ;  /* 0x0000000000007941 */ /* 0x000fea0003800200 */
.L_x_2591:
[----:B------:R-:W-:Y:S01]  /*109a0*/  F2FP.F16.F32.PACK_AB R0, RZ, R0 ;  /* 0x00000000ff00723e */ /* 0x000fe200000000ff */
[----:B------:R-:W-:Y:S06]  /*109b0*/  BRA `(.L_x_2576) ;  /* 0x0000000400187947 */ /* 0x000fec0003800000 */
.L_x_2589:
        /* <DEDUP_REMOVED lines=21> */
.L_x_2598:
[----:B------:R-:W-:Y:S05]  /*10b10*/  BSYNC.RECONVERGENT B1 ;  /* 0x0000000000017941 */ /* 0x000fea0003800200 */
.L_x_2597:
[----:B------:R-:W-:Y:S01]  /*10b20*/  IMAD.SHL.U32 R0, R0, 0x200000, RZ ;  /* 0x0020000000007824 */ /* 0x000fe200078e00ff */
[----:B------:R-:W-:-:S04]  /*10b30*/  LEA R2, R2, 0x37800000, 0x17 ;  /* 0x3780000002027811 */ /* 0x000fc800078eb8ff */
[----:B------:R-:W-:-:S07]  /*10b40*/  LOP3.LUT R0, R2, R0, R7, 0xfe, !PT ;  /* 0x0000000002007212 */ /* 0x000fce00078efe07 */
.L_x_2596:
[----:B------:R-:W-:Y:S05]  /*10b50*/  BSYNC.RECONVERGENT B0 ;  /* 0x0000000000007941 */ /* 0x000fea0003800200 */
.L_x_2595:
[----:B------:R-:W-:Y:S01]  /*10b60*/  F2FP.F16.F32.PACK_AB R0, RZ, R0 ;  /* 0x00000000ff00723e */ /* 0x000fe200000000ff */
[----:B------:R-:W-:Y:S06]  /*10b70*/  BRA `(.L_x_2576) ;  /* 0x0000000000a87947 */ /* 0x000fec0003800000 */
.L_x_2588:
        /* <DEDUP_REMOVED lines=14> */
.L_x_2602:
[----:B------:R-:W-:Y:S05]  /*10c60*/  BSYNC.RECONVERGENT B0 ;  /* 0x0000000000007941 */ /* 0x000fea0003800200 */
.L_x_2601:
[----:B------:R-:W-:Y:S01]  /*10c70*/  F2FP.F16.F32.PACK_AB R0, RZ, R0 ;  /* 0x00000000ff00723e */ /* 0x000fe200000000ff */
[----:B------:R-:W-:Y:S06]  /*10c80*/  BRA `(.L_x_2576) ;  /* 0x0000000000647947 */ /* 0x000fec0003800000 */
.L_x_2575:
        /* <DEDUP_REMOVED lines=15> */
[----:B--2--5:R-:W-:Y:S05]  /*10d80*/  CALL.ABS.NOINC R2 ;  /* 0x0000000002007343 */ /* 0x024fea0003c00000 */
.L_x_2603:
[----:B------:R-:W-:Y:S01]  /*10d90*/  PRMT R0, RZ, 0x7610, R0 ;  /* 0x00007610ff007816 */ /* 0x000fe20000000000 */
[----:B------:R-:W-:Y:S06]  /*10da0*/  BRA `(.L_x_2576) ;  /* 0x00000000001c7947 */ /* 0x000fec0003800000 */
.L_x_2600:
[----:B------:R-:W2:Y:S02]  /*10db0*/  LDG.E.64 R2, desc[UR36][R2.64] ;  /* 0x0000002402027981 */ /* 0x000ea4000c1e1b00 */
[----:B--2---:R-:W0:Y:S02]  /*10dc0*/  I2F.U64 R0, R2 ;  /* 0x0000000200007312 */ /* 0x004e240000301000 */
[----:B0-----:R-:W-:Y:S01]  /*10dd0*/  F2FP.F16.F32.PACK_AB R0, RZ, R0 ;  /* 0x00000000ff00723e */ /* 0x001fe200000000ff */
[----:B------:R-:W-:Y:S06]  /*10de0*/  BRA `(.L_x_2576) ;  /* 0x00000000000c7947 */ /* 0x000fec0003800000 */
.L_x_2599:
[----:B------:R-:W2:Y:S02]  /*10df0*/  LDG.E R2, desc[UR36][R2.64] ;  /* 0x0000002402027981 */ /* 0x000ea4000c1e1900 */
[----:B--2---:R-:W-:-:S04]  /*10e00*/  I2FP.F32.U32 R0, R2 ;  /* 0x0000000200007245 */ /* 0x004fc80000201000 */
[----:B------:R-:W-:-:S07]  /*10e10*/  F2FP.F16.F32.PACK_AB R0, RZ, R0 ;  /* 0x00000000ff00723e */ /* 0x000fce00000000ff */
.L_x_2576:
[----:B-----5:R-:W-:Y:S01]  /*10e20*/  HADD2.F32 R19, -RZ, R19.H0_H0 ;  /* 0x20000013ff137230 */ /* 0x020fe20000004100 */
[----:B------:R-:W-:Y:S01]  /*10e30*/  UPRMT UR4, UR43, 0x9910, URZ ;  /* 0x000099102b047896 */ /* 0x000fe200080000ff */
[----:B------:R-:W-:-:S03]  /*10e40*/  HADD2.F32 R0, -RZ, R0.H0_H0 ;  /* 0x20000000ff007230 */ /* 0x000fc60000004100 */
[----:B------:R-:W-:Y:S01]  /*10e50*/  FADD.FTZ R19, |R19|, -RZ ;  /* 0x800000ff13137221 */ /* 0x000fe20000010200 */
[----:B------:R-:W-:Y:S01]  /*10e60*/  UISETP.GT.AND UP0, UPT, UR4, 0x9, UPT ;  /* 0x000000090400788c */ /* 0x000fe2000bf04270 */
[----:B------:R-:W-:-:S05]  /*10e70*/  FADD.FTZ R0, |R0|, -RZ ;  /* 0x800000ff00007221 */ /* 0x000fca0000010200 */
[CC--:B01----:R-:W-:Y:S02]  /*10e80*/  VIMNMX R2, PT, PT, R19.reuse, R0.reuse, !PT ;  /* 0x0000000013027248 */ /* 0x0c3fe40007fe0100 */
        /* <DEDUP_REMOVED lines=27> */
.L_x_2607:
[----:B------:R-:W-:-:S06]  /*11040*/  HADD2.F32 R3, -RZ, R2.H0_H0 ;  /* 0x20000002ff037230 */ /* 0x000fcc0000004100 */
[----:B------:R-:W0:Y:S02]  /*11050*/  F2I.S64.TRUNC R2, R3 ;  /* 0x0000000300027311 */ /* 0x000e24000020d900 */
[----:B0-----:R-:W-:Y:S01]  /*11060*/  STG.E.U8 desc[UR36][R16.64], R2 ;  /* 0x0000000210007986 */ /* 0x001fe2000c101124 */
[----:B------:R-:W-:Y:S05]  /*11070*/  EXIT ;  /* 0x000000000000794d */ /* 0x000fea0003800000 */
.L_x_2606:
        /* <DEDUP_REMOVED lines=10> */
.L_x_2610:
[----:B------:R-:W-:-:S04]  /*11120*/  HADD2.F32 R2, -RZ, R2.H0_H0 ;  /* 0x20000002ff027230 */ /* 0x000fc80000004100 */
[----:B------:R-:W0:Y:S02]  /*11130*/  F2I.FTZ.TRUNC.NTZ R3, R2 ;  /* 0x0000000200037305 */ /* 0x000e24000021f100 */
[----:B0-----:R-:W-:Y:S01]  /*11140*/  STG.E desc[UR36][R16.64], R3 ;  /* 0x0000000310007986 */ /* 0x001fe2000c101924 */
[----:B------:R-:W-:Y:S05]  /*11150*/  EXIT ;  /* 0x000000000000794d */ /* 0x000fea0003800000 */
.L_x_2609:
[----:B------:R-:W-:-:S04]  /*11160*/  HADD2.F32 R2, -RZ, R2.H0_H0 ;  /* 0x20000002ff027230 */ /* 0x000fc80000004100 */
[----:B------:R-:W0:Y:S02]  /*11170*/  F2I.FTZ.TRUNC.NTZ R3, R2 ;  /* 0x0000000200037305 */ /* 0x000e24000021f100 */
[----:B0-----:R-:W-:Y:S01]  /*11180*/  STG.E.U16 desc[UR36][R16.64], R3 ;  /* 0x0000000310007986 */ /* 0x001fe2000c101524 */
[----:B------:R-:W-:Y:S05]  /*11190*/  EXIT ;  /* 0x000000000000794d */ /* 0x000fea0003800000 */
.L_x_2605:
        /* <DEDUP_REMOVED lines=9> */
.L_x_2612:
[----:B------:R-:W-:Y:S01]  /*11230*/  STG.E.U16 desc[UR36][R16.64], R2 ;  /* 0x0000000210007986 */ /* 0x000fe2000c101524 */
[----:B------:R-:W-:Y:S05]  /*11240*/  EXIT ;  /* 0x000000000000794d */ /* 0x000fea0003800000 */
.L_x_2611:
        /* <DEDUP_REMOVED lines=10> */
.L_x_2614:
[----:B------:R-:W-:-:S05]  /*112f0*/  HADD2.F32 R0, -RZ, R2.H0_H0 ;  /* 0x20000002ff007230 */ /* 0x000fca0000004100 */
[----:B------:R-:W-:-:S04]  /*11300*/  F2FP.F16.F32.PACK_AB R0, RZ, R0 ;  /* 0x00000000ff00723e */ /* 0x000fc800000000ff */
[----:B------:R-:W-:-:S05]  /*11310*/  PRMT R0, R0, 0x5410, RZ ;  /* 0x0000541000007816 */ /* 0x000fca00000000ff */
[----:B------:R-:W-:Y:S01]  /*11320*/  STG.E desc[UR36][R16.64], R0 ;  /* 0x0000000010007986 */ /* 0x000fe2000c101924 */
[----:B------:R-:W-:Y:S05]  /*11330*/  EXIT ;  /* 0x000000000000794d */ /* 0x000fea0003800000 */
.L_x_2613:
[----:B------:R-:W-:-:S05]  /*11340*/  HADD2.F32 R2, -RZ, R2.H0_H0 ;  /* 0x20000002ff027230 */ /* 0x000fca0000004100 */
[----:B------:R-:W-:-:S06]  /*11350*/  FMUL.FTZ R2, R2, 1 ;  /* 0x3f80000002027820 */ /* 0x000fcc0000410000 */
[----:B------:R-:W0:Y:S02]  /*11360*/  F2F.F64.F32 R2, R2 ;  /* 0x0000000200027310 */ /* 0x000e240000201800 */
[----:B0-----:R-:W-:Y:S01]  /*11370*/  STG.E.64 desc[UR36][R16.64], R2 ;  /* 0x0000000210007986 */ /* 0x001fe2000c101b24 */
[----:B------:R-:W-:Y:S05]  /*11380*/  EXIT ;  /* 0x000000000000794d */ /* 0x000fea0003800000 */
.L_x_2604:
        /* <DEDUP_REMOVED lines=14> */
.L_x_2618:
        /* <DEDUP_REMOVED lines=17> */
.L_x_2621:
[----:B------:R-:W-:-:S04]  /*11580*/  SHF.R.U32.HI R3, RZ, 0x18, R3 ;  /* 0x00000018ff037819 */ /* 0x000fc80000011603 */
[----:B------:R-:W-:-:S04]  /*11590*/  LOP3.LUT R0, R0, 0x80, R3, 0xf8, !PT ;  /* 0x0000008000007812 */ /* 0x000fc800078ef803 */
[----:B------:R-:W-:-:S07]  /*115a0*/  PRMT R8, R0, 0x7610, R8 ;  /* 0x0000761000087816 */ /* 0x000fce0000000008 */
.L_x_2620:
[----:B------:R-:W-:Y:S05]  /*115b0*/  BSYNC.RECONVERGENT B0 ;  /* 0x0000000000007941 */ /* 0x000fea0003800200 */
.L_x_2619:
[----:B------:R-:W-:Y:S01]  /*115c0*/  STG.E.U8 desc[UR36][R16.64], R8 ;  /* 0x0000000810007986 */ /* 0x000fe2000c101124 */
[----:B------:R-:W-:Y:S05]  /*115d0*/  EXIT ;  /* 0x000000000000794d */ /* 0x000fea0003800000 */
.L_x_2617:
        /* <DEDUP_REMOVED lines=17> */
.L_x_2624:
[----:B------:R-:W-:-:S04]  /*116f0*/  SHF.R.U32.HI R3, RZ, 0x18, R3 ;  /* 0x00000018ff037819 */ /* 0x000fc80000011603 */
[----:B------:R-:W-:-:S04]  /*11700*/  LOP3.LUT R0, R0, 0x80, R3, 0xf8, !PT ;  /* 0x0000008000007812 */ /* 0x000fc800078ef803 */
[----:B------:R-:W-:-:S07]  /*11710*/  PRMT R8, R0, 0x7610, R8 ;  /* 0x0000761000087816 */ /* 0x000fce0000000008 */
.L_x_2623:
[----:B------:R-:W-:Y:S05]  /*11720*/  BSYNC.RECONVERGENT B0 ;  /* 0x0000000000007941 */ /* 0x000fea0003800200 */
.L_x_2622:
[----:B------:R-:W-:Y:S01]  /*11730*/  STG.E.U8 desc[UR36][R16.64], R8 ;  /* 0x0000000810007986 */ /* 0x000fe2000c101124 */
[----:B------:R-:W-:Y:S05]  /*11740*/  EXIT ;  /* 0x000000000000794d */ /* 0x000fea0003800000 */
.L_x_2616:
        /* <DEDUP_REMOVED lines=22> */
.L_x_2626:
[----:B------:R-:W-:-:S06]  /*118b0*/  HADD2.F32 R2, -RZ, R2.H0_H0 ;  /* 0x20000002ff027230 */ /* 0x000fcc0000004100 */
[----:B------:R-:W0:Y:S02]  /*118c0*/  F2I.U64.TRUNC R2, R2 ;  /* 0x0000000200027311 */ /* 0x000e24000020d800 */
[----:B0-----:R-:W-:Y:S01]  /*118d0*/  STG.E.64 desc[UR36][R16.64], R2 ;  /* 0x0000000210007986 */ /* 0x001fe2000c101b24 */
[----:B------:R-:W-:Y:S05]  /*118e0*/  EXIT ;  /* 0x000000000000794d */ /* 0x000fea0003800000 */
.L_x_2625:
[----:B------:R-:W-:-:S04]  /*118f0*/  HADD2.F32 R2, -RZ, R2.H0_H0 ;  /* 0x20000002ff027230 */ /* 0x000fc80000004100 */
[----:B------:R-:W0:Y:S02]  /*11900*/  F2I.FTZ.U32.TRUNC.NTZ R3, R2 ;  /* 0x0000000200037305 */ /* 0x000e24000021f000 */
[----:B0-----:R-:W-:Y:S01]  /*11910*/  STG.E desc[UR36][R16.64], R3 ;  /* 0x0000000310007986 */ /* 0x001fe2000c101924 */
[----:B------:R-:W-:Y:S05]  /*11920*/  EXIT ;  /* 0x000000000000794d */ /* 0x000fea0003800000 */
.L_x_2615:
        /* <DEDUP_REMOVED lines=11> */
.L_x_2628:
[----:B------:R-:W-:Y:S01]  /*119e0*/  HADD2.F32 R2, -RZ, R2.H0_H0 ;  /* 0x20000002ff027230 */ /* 0x000fe20000004100 */
[----:B------:R-:W-:-:S04]  /*119f0*/  CS2R R6, SRZ ;  /* 0x0000000000067805 */ /* 0x000fc8000001ff00 */
[----:B------:R-:W-:-:S04]  /*11a00*/  FMUL.FTZ R2, R2, 1 ;  /* 0x3f80000002027820 */ /* 0x000fc80000410000 */
[----:B------:R-:W0:Y:S02]  /*11a10*/  F2F.F64.F32 R4, R2 ;  /* 0x0000000200047310 */ /* 0x000e240000201800 */
[----:B0-----:R-:W-:Y:S01]  /*11a20*/  STG.E.128 desc[UR36][R16.64], R4 ;  /* 0x0000000410007986 */ /* 0x001fe2000c101d24 */
[----:B------:R-:W-:Y:S05]  /*11a30*/  EXIT ;  /* 0x000000000000794d */ /* 0x000fea0003800000 */
.L_x_2627:
[----:B------:R-:W-:-:S09]  /*11a40*/  UISETP.NE.AND UP0, UPT, UR4, 0xf, UPT ;  /* 0x0000000f0400788c */ /* 0x000fd2000bf05270 */
[----:B------:R-:W-:Y:S05]  /*11a50*/  BRA.U !UP0, `(.L_x_2629) ;  /* 0x0000000108e87547 */ /* 0x000fea000b800000 */
[----:B------:R-:W-:-:S09]  /*11a60*/  UISETP.NE.AND UP0, UPT, UR4, 0x17, UPT ;  /* 0x000000170400788c */ /* 0x000fd2000bf05270 */
[----:B------:R-:W-:Y:S05]  /*11a70*/  BRA.U !UP0, `(.L_x_2630) ;  /* 0x0000000108907547 */ /* 0x000fea000b800000 */
[----:B------:R-:W-:-:S09]  /*11a80*/  UISETP.NE.AND UP0, UPT, UR4, 0x18, UPT ;  /* 0x000000180400788c */ /* 0x000fd2000bf05270 */
[----:B------:R-:W-:Y:S05]  /*11a90*/  BRA.U !UP0, `(.L_x_2631) ;  /* 0x0000000108447547 */ /* 0x000fea000b800000 */
.L_x_2608:
        /* <DEDUP_REMOVED lines=16> */
.L_x_2632:
[----:B------:R-:W-:Y:S05]  /*11ba0*/  EXIT ;  /* 0x000000000000794d */ /* 0x000fea0003800000 */
.L_x_2631:
        /* <DEDUP_REMOVED lines=13> */
.L_x_2634:
[----:B------:R-:W-:Y:S05]  /*11c80*/  BSYNC.RECONVERGENT B0 ;  /* 0x0000000000007941 */ /* 0x000fea0003800200 */
.L_x_2633:
[----:B------:R-:W-:-:S05]  /*11c90*/  LOP3.LUT R3, R0, 0x80, R3, 0xf8, !PT ;  /* 0x0000008000037812 */ /* 0x000fca00078ef803 */
[----:B------:R-:W-:Y:S01]  /*11ca0*/  STG.E.U8 desc[UR36][R16.64], R3 ;  /* 0x0000000310007986 */ /* 0x000fe2000c101124 */
[----:B------:R-:W-:Y:S05]  /*11cb0*/  EXIT ;  /* 0x000000000000794d */ /* 0x000fea0003800000 */
.L_x_2630:
        /* <DEDUP_REMOVED lines=12> */
.L_x_2636:
[----:B------:R-:W-:Y:S01]  /*11d80*/  IMAD.MOV.U32 R0, RZ, RZ, 0x7f ;  /* 0x0000007fff007424 */ /* 0x000fe200078e00ff */
[----:B------:R-:W-:-:S04]  /*11d90*/  ISETP.GT.U32.AND P0, PT, R2, 0x7f800000, PT ;  /* 0x7f8000000200780c */ /* 0x000fc80003f04070 */
[----:B------:R-:W-:-:S09]  /*11da0*/  SEL R0, R0, 0x7c, P0 ;  /* 0x0000007c00007807 */ /* 0x000fd20000000000 */
.L_x_2637:
[----:B------:R-:W-:Y:S05]  /*11db0*/  BSYNC.RECONVERGENT B0 ;  /* 0x0000000000007941 */ /* 0x000fea0003800200 */
.L_x_2635:
[----:B------:R-:W-:-:S04]  /*11dc0*/  SHF.R.U32.HI R3, RZ, 0x18, R3 ;  /* 0x00000018ff037819 */ /* 0x000fc80000011603 */
[----:B------:R-:W-:-:S05]  /*11dd0*/  LOP3.LUT R3, R0, 0x80, R3, 0xf8, !PT ;  /* 0x0000008000037812 */ /* 0x000fca00078ef803 */
[----:B------:R-:W-:Y:S01]  /*11de0*/  STG.E.U8 desc[UR36][R16.64], R3 ;  /* 0x0000000310007986 */ /* 0x000fe2000c101124 */
[----:B------:R-:W-:Y:S05]  /*11df0*/  EXIT ;  /* 0x000000000000794d */ /* 0x000fea0003800000 */
.L_x_2629:
[----:B------:R-:W-:-:S05]  /*11e00*/  HADD2.F32 R0, -RZ, R2.H0_H0 ;  /* 0x20000002ff007230 */ /* 0x000fca0000004100 */
[----:B------:R-:W-:-:S05]  /*11e10*/  F2FP.BF16.F32.PACK_AB R0, RZ, R0 ;  /* 0x00000000ff00723e */ /* 0x000fca00000010ff */
[----:B------:R-:W-:Y:S01]  /*11e20*/  STG.E.U16 desc[UR36][R16.64], R0 ;  /* 0x0000000010007986 */ /* 0x000fe2000c101524 */
[----:B------:R-:W-:Y:S05]  /*11e30*/  EXIT ;  /* 0x000000000000794d */ /* 0x000fea0003800000 */
.L_x_2638:
        /* <DEDUP_REMOVED lines=12> */
.L_x_16840:


//--------------------- .text._ZN2at6native27unrolled_elementwise_kernelINS0_13BinaryFunctorIN3c104HalfES4_S4_ZZZNS0_17hypot_kernel_cudaERNS_18TensorIteratorBaseEENKUlvE_clEvENKUlvE1_clEvEUlS4_S4_E_EESt5arrayIPcLm3EELi4E23TrivialOffsetCalculatorILi2EjESE_ILi1EjENS0_6memory12LoadWithCastILi2EEENSH_13StoreWithCastILi1EEEEEviT_T0_T2_T3_T4_T5_ --------------------------
	.section	.text._ZN2at6native27unrolled_elementwise_kernelINS0_13BinaryFunctorIN3c104HalfES4_S4_ZZZNS0_17hypot_kernel_cudaERNS_18TensorIteratorBaseEENKUlvE_clEvENKUlvE1_clEvEUlS4_S4_E_EESt5arrayIPcLm3EELi4E23TrivialOffsetCalculatorILi2EjESE_ILi1EjENS0_6memory12LoadWithCastILi2EEENSH_13StoreWithCastILi1EEEEEviT_T0_T2_T3_T4_T5_,"ax",@progbits
	.align	128
        .global         _ZN2at6native27unrolled_elementwise_kernelINS0_13BinaryFunctorIN3c104HalfES4_S4_ZZZNS0_17hypot_kernel_cudaERNS_18TensorIteratorBaseEENKUlvE_clEvENKUlvE1_clEvEUlS4_S4_E_EESt5arrayIPcLm3EELi4E23TrivialOffsetCalculatorILi2EjESE_ILi1EjENS0_6memory12LoadWithCastILi2EEENSH_13StoreWithCastILi1EEEEEviT_T0_T2_T3_T4_T5_
        .type           _ZN2at6native27unrolled_elementwise_kernelINS0_13BinaryFunctorIN3c104HalfES4_S4_ZZZNS0_17hypot_kernel_cudaERNS_18TensorIteratorBaseEENKUlvE_clEvENKUlvE1_clEvEUlS4_S4_E_EESt5arrayIPcLm3EELi4E23TrivialOffsetCalculatorILi2EjESE_ILi1EjENS0_6memory12LoadWithCastILi2EEENSH_13StoreWithCastILi1EEEEEviT_T0_T2_T3_T4_T5_,@function
        .size           _ZN2at6native27unrolled_elementwise_kernelINS0_13BinaryFunctorIN3c104HalfES4_S4_ZZZNS0_17hypot_kernel_cudaERNS_18TensorIteratorBaseEENKUlvE_clEvENKUlvE1_clEvEUlS4_S4_E_EESt5arrayIPcLm3EELi4E23TrivialOffsetCalculatorILi2EjESE_ILi1EjENS0_6memory12LoadWithCastILi2EEENSH_13StoreWithCastILi1EEEEEviT_T0_T2_T3_T4_T5_,(.L_x_16841 - _ZN2at6native27unrolled_elementwise_kernelINS0_13BinaryFunctorIN3c104HalfES4_S4_ZZZNS0_17hypot_kernel_cudaERNS_18TensorIteratorBaseEENKUlvE_clEvENKUlvE1_clEvEUlS4_S4_E_EESt5arrayIPcLm3EELi4E23TrivialOffsetCalculatorILi2EjESE_ILi1EjENS0_6memory12LoadWithCastILi2EEENSH_13StoreWithCastILi1EEEEEviT_T0_T2_T3_T4_T5_)
        .other          _ZN2at6native27unrolled_elementwise_kernelINS0_13BinaryFunctorIN3c104HalfES4_S4_ZZZNS0_17hypot_kernel_cudaERNS_18TensorIteratorBaseEENKUlvE_clEvENKUlvE1_clEvEUlS4_S4_E_EESt5arrayIPcLm3EELi4E23TrivialOffsetCalculatorILi2EjESE_ILi1EjENS0_6memory12LoadWithCastILi2EEENSH_13StoreWithCastILi1EEEEEviT_T0_T2_T3_T4_T5_,@"STO_CUDA_ENTRY STV_DEFAULT"
_ZN2at6native27unrolled_elementwise_kernelINS0_13BinaryFunctorIN3c104HalfES4_S4_ZZZNS0_17hypot_kernel_cudaERNS_18TensorIteratorBaseEENKUlvE_clEvENKUlvE1_clEvEUlS4_S4_E_EESt5arrayIPcLm3EELi4E23TrivialOffsetCalculatorILi2EjESE_ILi1EjENS0_6memory12LoadWithCastILi2EEENSH_13StoreWithCastILi1EEEEEviT_T0_T2_T3_T4_T5_:
.text._ZN2at6native27unrolled_elementwise_kernelINS0_13BinaryFunctorIN3c104HalfES4_S4_ZZZNS0_17hypot_kernel_cudaERNS_18TensorIteratorBaseEENKUlvE_clEvENKUlvE1_clEvEUlS4_S4_E_EESt5arrayIPcLm3EELi4E23TrivialOffsetCalculatorILi2EjESE_ILi1EjENS0_6memory12LoadWithCastILi2EEENSH_13StoreWithCastILi1EEEEEviT_T0_T2_T3_T4_T5_:
        /* <DEDUP_REMOVED lines=36> */
.L_x_2644:
[----:B------:R-:W2:Y:S02]  /*0240*/  LDG.E.U8 R4, desc[UR36][R4.64] ;  /* 0x0000002404047981 */ /* 0x000ea4000c1e1100 */
[----:B--2---:R-:W-:-:S04]  /*0250*/  I2FP.F32.U32 R0, R4 ;  /* 0x0000000400007245 */ /* 0x004fc80000201000 */
[----:B------:R-:W-:-:S04]  /*0260*/  F2FP.F16.F32.PACK_AB R0, RZ, R0 ;  /* 0x00000000ff00723e */ /* 0x000fc800000000ff */
[----:B------:R-:W-:Y:S01]  /*0270*/  PRMT R16, R0, 0x7610, R16 ;  /* 0x0000761000107816 */ /* 0x000fe20000000010 */
[----:B------:R-:W-:Y:S06]  /*0280*/  BRA `(.L_x_2646) ;  /* 0x0000000c00d87947 */ /* 0x000fec0003800000 */
.L_x_2643:
        /* <DEDUP_REMOVED lines=11> */
.L_x_2648:
[----:B------:R-:W2:Y:S02]  /*0340*/  LDG.E R4, desc[UR36][R4.64] ;  /* 0x0000002404047981 */ /* 0x000ea4000c1e1900 */
[----:B--2---:R-:W-:-:S04]  /*0350*/  I2FP.F32.S32 R0, R4 ;  /* 0x0000000400007245 */ /* 0x004fc80000201400 */
[----:B------:R-:W-:-:S04]  /*0360*/  F2FP.F16.F32.PACK_AB R0, RZ, R0 ;  /* 0x00000000ff00723e */ /* 0x000fc800000000ff */
[----:B------:R-:W-:Y:S01]  /*0370*/  PRMT R16, R0, 0x7610, R16 ;  /* 0x0000761000107816 */ /* 0x000fe20000000010 */
[----:B------:R-:W-:Y:S06]  /*0380*/  BRA `(.L_x_2646) ;  /* 0x0000000c00987947 */ /* 0x000fec0003800000 */
.L_x_2647:
[----:B------:R-:W2:Y:S02]  /*0390*/  LDG.E.U16 R4, desc[UR36][R4.64] ;  /* 0x0000002404047981 */ /* 0x000ea4000c1e1500 */
[----:B--2---:R-:W0:Y:S02]  /*03a0*/  I2F.S16 R0, R4 ;  /* 0x0000000400007306 */ /* 0x004e240000101400 */
[----:B0-----:R-:W-:-:S04]  /*03b0*/  F2FP.F16.F32.PACK_AB R0, RZ, R0 ;  /* 0x00000000ff00723e */ /* 0x001fc800000000ff */
[----:B------:R-:W-:Y:S01]  /*03c0*/  PRMT R16, R0, 0x7610, R16 ;  /* 0x0000761000107816 */ /* 0x000fe20000000010 */
[----:B------:R-:W-:Y:S06]  /*03d0*/  BRA `(.L_x_2646) ;  /* 0x0000000c00847947 */ /* 0x000fec0003800000 */
.L_x_2642:
        /* <DEDUP_REMOVED lines=9> */
.L_x_2650:
[----:B------:R1:W5:Y:S01]  /*0470*/  LDG.E.U16 R16, desc[UR36][R4.64] ;  /* 0x0000002404107981 */ /* 0x000362000c1e1500 */
[----:B------:R-:W-:Y:S05]  /*0480*/  BRA `(.L_x_2646) ;  /* 0x0000000c00587947 */ /* 0x000fea0003800000 */
.L_x_2649:
        /* <DEDUP_REMOVED lines=9> */
.L_x_2652:
[----:B------:R0:W5:Y:S01]  /*0520*/  LDG.E.U16 R16, desc[UR36][R4.64] ;  /* 0x0000002404107981 */ /* 0x000162000c1e1500 */
[----:B------:R-:W-:Y:S05]  /*0530*/  BRA `(.L_x_2646) ;  /* 0x0000000c002c7947 */ /* 0x000fea0003800000 */
.L_x_2651:
        /* <DEDUP_REMOVED lines=13> */
.L_x_2641:
        /* <DEDUP_REMOVED lines=14> */
.L_x_2655:
        /* <DEDUP_REMOVED lines=13> */
.L_x_2654:
        /* <DEDUP_REMOVED lines=27> */
.L_x_2657:
        /* <DEDUP_REMOVED lines=12> */
[----:B------:R-:W-:-:S04]  /*0a30*/  F2FP.F16.F32.PACK_AB R0, RZ, R0 ;  /* 0x00000000ff00723e */ /* 0x000fc800000000ff */
[----:B------:R-:W-:Y:S01]  /*0a40*/  PRMT R16, R0, 0x7610, R16 ;  /* 0x0000761000107816 */ /* 0x000fe20000000010 */
[----:B------:R-:W-:Y:S06]  /*0a50*/  BRA `(.L_x_2646) ;  /* 0x0000000400e47947 */ /* 0x000fec0003800000 */
.L_x_2656:
[----:B------:R-:W2:Y:S02]  /*0a60*/  LDG.E.U16 R0, desc[UR36][R4.64] ;  /* 0x0000002404007981 */ /* 0x000ea4000c1e1500 */
[----:B--2---:R-:W-:-:S05]  /*0a70*/  IMAD.U32 R0, R0, 0x10000, RZ ;  /* 0x0001000000007824 */ /* 0x004fca00078e00ff */
[----:B------:R-:W-:-:S04]  /*0a80*/  F2FP.F16.F32.PACK_AB R0, RZ, R0 ;  /* 0x00000000ff00723e */ /* 0x000fc800000000ff */
[----:B------:R-:W-:Y:S01]  /*0a90*/  PRMT R16, R0, 0x7610, R16 ;  /* 0x0000761000107816 */ /* 0x000fe20000000010 */
[----:B------:R-:W-:Y:S06]  /*0aa0*/  BRA `(.L_x_2646) ;  /* 0x0000000400d07947 */ /* 0x000fec0003800000 */
.L_x_2653:
        /* <DEDUP_REMOVED lines=13> */
.L_x_2660:
        /* <DEDUP_REMOVED lines=21> */
.L_x_2664:
[----:B------:R-:W-:Y:S05]  /*0cd0*/  BSYNC.RECONVERGENT B1 ;  /* 0x0000000000017941 */ /* 0x000fea0003800200 */
.L_x_2663:
[----:B------:R-:W-:Y:S01]  /*0ce0*/  IMAD.SHL.U32 R0, R0, 0x100000, RZ ;  /* 0x0010000000007824 */ /* 0x000fe200078e00ff */
[----:B------:R-:W-:-:S04]  /*0cf0*/  LEA R3, R3, 0x3b800000, 0x17 ;  /* 0x3b80000003037811 */ /* 0x000fc800078eb8ff */
[----:B------:R-:W-:-:S07]  /*0d00*/  LOP3.LUT R0, R3, R0, R7, 0xfe, !PT ;  /* 0x0000000003007212 */ /* 0x000fce00078efe07 */
.L_x_2662:
[----:B------:R-:W-:Y:S05]  /*0d10*/  BSYNC.RECONVERGENT B0 ;  /* 0x0000000000007941 */ /* 0x000fea0003800200 */
.L_x_2661:
[----:B------:R-:W-:-:S04]  /*0d20*/  F2FP.F16.F32.PACK_AB R0, RZ, R0 ;  /* 0x00000000ff00723e */ /* 0x000fc800000000ff */
[----:B------:R-:W-:Y:S01]  /*0d30*/  PRMT R16, R0, 0x7610, R16 ;  /* 0x0000761000107816 */ /* 0x000fe20000000010 */
[----:B------:R-:W-:Y:S06]  /*0d40*/  BRA `(.L_x_2646) ;  /* 0x0000000400287947 */ /* 0x000fec0003800000 */
.L_x_2659:
        /* <DEDUP_REMOVED lines=21> */
.L_x_2668:
[----:B------:R-:W-:Y:S05]  /*0ea0*/  BSYNC.RECONVERGENT B1 ;  /* 0x0000000000017941 */ /* 0x000fea0003800200 */
.L_x_2667:
[----:B------:R-:W-:Y:S01]  /*0eb0*/  IMAD.SHL.U32 R0, R0, 0x200000, RZ ;  /* 0x0020000000007824 */ /* 0x000fe200078e00ff */
[----:B------:R-:W-:-:S04]  /*0ec0*/  LEA R3, R3, 0x37800000, 0x17 ;  /* 0x3780000003037811 */ /* 0x000fc800078eb8ff */
[----:B------:R-:W-:-:S07]  /*0ed0*/  LOP3.LUT R0, R3, R0, R7, 0xfe, !PT ;  /* 0x0000000003007212 */ /* 0x000fce00078efe07 */
.L_x_2666:
[----:B------:R-:W-:Y:S05]  /*0ee0*/  BSYNC.RECONVERGENT B0 ;  /* 0x0000000000007941 */ /* 0x000fea0003800200 */
.L_x_2665:
[----:B------:R-:W-:-:S04]  /*0ef0*/  F2FP.F16.F32.PACK_AB R0, RZ, R0 ;  /* 0x00000000ff00723e */ /* 0x000fc800000000ff */
[----:B------:R-:W-:Y:S01]  /*0f00*/  PRMT R16, R0, 0x7610, R16 ;  /* 0x0000761000107816 */ /* 0x000fe20000000010 */
[----:B------:R-:W-:Y:S06]  /*0f10*/  BRA `(.L_x_2646) ;  /* 0x0000000000b47947 */ /* 0x000fec0003800000 */
.L_x_2658:
[----:B------:R-:W-:-:S09]  /*0f20*/  UISETP.NE.AND UP0, UPT, UR4, 0x1c, UPT ;  /* 0x0000001c0400788c */ /* 0x000fd2000bf05270 */
[----:B------:R-:W-:Y:S05]  /*0f30*/  BRA.U !UP0, `(.L_x_2669) ;  /* 0x00000001089c7547 */ /* 0x000fea000b800000 */
[----:B------:R-:W-:-:S09]  /*0f40*/  UISETP.NE.AND UP0, UPT, UR4, 0x1d, UPT ;  /* 0x0000001d0400788c */ /* 0x000fd2000bf05270 */
[----:B------:R-:W-:Y:S05]  /*0f50*/  BRA.U !UP0, `(.L_x_2670) ;  /* 0x0000000108807547 */ /* 0x000fea000b800000 */
[----:B------:R-:W-:-:S09]  /*0f60*/  UISETP.NE.AND UP0, UPT, UR4, 0x2c, UPT ;  /* 0x0000002c0400788c */ /* 0x000fd2000bf05270 */
[----:B------:R-:W-:Y:S05]  /*0f70*/  BRA.U !UP0, `(.L_x_2671) ;  /* 0x0000000108487547 */ /* 0x000fea000b800000 */
.L_x_2645:
        /* <DEDUP_REMOVED lines=16> */
.L_x_2672:
[----:B------:R-:W-:Y:S01]  /*1080*/  PRMT R16, RZ, 0x7610, R16 ;  /* 0x00007610ff107816 */ /* 0x000fe20000000010 */
[----:B------:R-:W-:Y:S06]  /*1090*/  BRA `(.L_x_2646) ;  /* 0x0000000000547947 */ /* 0x000fec0003800000 */
.L_x_2671:
        /* <DEDUP_REMOVED lines=8> */
.L_x_2674:
[----:B------:R-:W-:Y:S05]  /*1120*/  BSYNC.RECONVERGENT B0 ;  /* 0x0000000000007941 */ /* 0x000fea0003800200 */
.L_x_2673:
[----:B------:R-:W-:-:S04]  /*1130*/  F2FP.F16.F32.PACK_AB R0, RZ, R0 ;  /* 0x00000000ff00723e */ /* 0x000fc800000000ff */
[----:B------:R-:W-:Y:S01]  /*1140*/  PRMT R16, R0, 0x7610, R16 ;  /* 0x0000761000107816 */ /* 0x000fe20000000010 */
[----:B------:R-:W-:Y:S06]  /*1150*/  BRA `(.L_x_2646) ;  /* 0x0000000000247947 */ /* 0x000fec0003800000 */
.L_x_2670:
[----:B------:R-:W2:Y:S02]  /*1160*/  LDG.E.64 R4, desc[UR36][R4.64] ;  /* 0x0000002404047981 */ /* 0x000ea4000c1e1b00 */
[----:B--2---:R-:W0:Y:S02]  /*1170*/  I2F.U64 R0, R4 ;  /* 0x0000000400007312 */ /* 0x004e240000301000 */
[----:B0-----:R-:W-:-:S04]  /*1180*/  F2FP.F16.F32.PACK_AB R0, RZ, R0 ;  /* 0x00000000ff00723e */ /* 0x001fc800000000ff */
[----:B------:R-:W-:Y:S01]  /*1190*/  PRMT R16, R0, 0x7610, R16 ;  /* 0x0000761000107816 */ /* 0x000fe20000000010 */
[----:B------:R-:W-:Y:S06]  /*11a0*/  BRA `(.L_x_2646) ;  /* 0x0000000000107947 */ /* 0x000fec0003800000 */
.L_x_2669:
[----:B------:R-:W2:Y:S02]  /*11b0*/  LDG.E R4, desc[UR36][R4.64] ;  /* 0x0000002404047981 */ /* 0x000ea4000c1e1900 */
[----:B--2---:R-:W-:-:S04]  /*11c0*/  I2FP.F32.U32 R0, R4 ;  /* 0x0000000400007245 */ /* 0x004fc80000201000 */
[----:B------:R-:W-:-:S04]  /*11d0*/  F2FP.F16.F32.PACK_AB R0, RZ, R0 ;  /* 0x00000000ff00723e */ /* 0x000fc800000000ff */
[----:B------:R-:W-:-:S07]  /*11e0*/  PRMT R16, R0, 0x7610, R16 ;  /* 0x0000761000107816 */ /* 0x000fce0000000010 */
.L_x_2646:
[----:B01----:R-:W0:Y:S01]  /*11f0*/  LDC.64 R4, c[0x0][0x398] ;  /* 0x0000e600ff047b82 */ /* 0x003e220000000a00 */
        /* <DEDUP_REMOVED lines=20> */
.L_x_2678:
[----:B------:R-:W2:Y:S02]  /*1340*/  LDG.E.U8 R4, desc[UR36][R4.64] ;  /* 0x0000002404047981 */ /* 0x000ea4000c1e1100 */
[----:B--2---:R-:W-:-:S04]  /*1350*/  I2FP.F32.U32 R0, R4 ;  /* 0x0000000400007245 */ /* 0x004fc80000201000 */
[----:B------:R-:W-:-:S04]  /*1360*/  F2FP.F16.F32.PACK_AB R0, RZ, R0 ;  /* 0x00000000ff00723e */ /* 0x000fc800000000ff */
[----:B------:R-:W-:Y:S01]  /*1370*/  PRMT R17, R0, 0x7610, R17 ;  /* 0x0000761000117816 */ /* 0x000fe20000000011 */
[----:B------:R-:W-:Y:S06]  /*1380*/  BRA `(.L_x_2680) ;  /* 0x0000000c00d87947 */ /* 0x000fec0003800000 */
.L_x_2677:
        /* <DEDUP_REMOVED lines=11> */
.L_x_2682:
[----:B------:R-:W2:Y:S02]  /*1440*/  LDG.E R4, desc[UR36][R4.64] ;  /* 0x0000002404047981 */ /* 0x000ea4000c1e1900 */
[----:B--2---:R-:W-:-:S04]  /*1450*/  I2FP.F32.S32 R0, R4 ;  /* 0x0000000400007245 */ /* 0x004fc80000201400 */
[----:B------:R-:W-:-:S04]  /*1460*/  F2FP.F16.F32.PACK_AB R0, RZ, R0 ;  /* 0x00000000ff00723e */ /* 0x000fc800000000ff */
[----:B------:R-:W-:Y:S01]  /*1470*/  PRMT R17, R0, 0x7610, R17 ;  /* 0x0000761000117816 */ /* 0x000fe20000000011 */
[----:B------:R-:W-:Y:S06]  /*1480*/  BRA `(.L_x_2680) ;  /* 0x0000000c00987947 */ /* 0x000fec0003800000 */
.L_x_2681:
[----:B------:R-:W2:Y:S02]  /*1490*/  LDG.E.U16 R4, desc[UR36][R4.64] ;  /* 0x0000002404047981 */ /* 0x000ea4000c1e1500 */
[----:B--2---:R-:W0:Y:S02]  /*14a0*/  I2F.S16 R0, R4 ;  /* 0x0000000400007306 */ /* 0x004e240000101400 */
[----:B0-----:R-:W-:-:S04]  /*14b0*/  F2FP.F16.F32.PACK_AB R0, RZ, R0 ;  /* 0x00000000ff00723e */ /* 0x001fc800000000ff */
[----:B------:R-:W-:Y:S01]  /*14c0*/  PRMT R17, R0, 0x7610, R17 ;  /* 0x0000761000117816 */ /* 0x000fe20000000011 */
[----:B------:R-:W-:Y:S06]  /*14d0*/  BRA `(.L_x_2680) ;  /* 0x0000000c00847947 */ /* 0x000fec0003800000 */
.L_x_2676:
        /* <DEDUP_REMOVED lines=9> */
.L_x_2684:
[----:B------:R1:W5:Y:S01]  /*1570*/  LDG.E.U16 R17, desc[UR36][R4.64] ;  /* 0x0000002404117981 */ /* 0x000362000c1e1500 */
[----:B------:R-:W-:Y:S05]  /*1580*/  BRA `(.L_x_2680) ;  /* 0x0000000c00587947 */ /* 0x000fea0003800000 */
.L_x_2683:
        /* <DEDUP_REMOVED lines=9> */
.L_x_2686:
[----:B------:R0:W5:Y:S01]  /*1620*/  LDG.E.U16 R17, desc[UR36][R4.64] ;  /* 0x0000002404117981 */ /* 0x000162000c1e1500 */
[----:B------:R-:W-:Y:S05]  /*1630*/  BRA `(.L_x_2680) ;  /* 0x0000000c002c7947 */ /* 0x000fea0003800000 */
.L_x_2685:
        /* <DEDUP_REMOVED lines=13> */
.L_x_2675:
        /* <DEDUP_REMOVED lines=14> */
.L_x_2689:
        /* <DEDUP_REMOVED lines=13> */
.L_x_2688:
        /* <DEDUP_REMOVED lines=27> */
.L_x_2691:
        /* <DEDUP_REMOVED lines=15> */
.L_x_2690:
[----:B------:R-:W2:Y:S02]  /*1b60*/  LDG.E.U16 R0, desc[UR36][R4.64] ;  /* 0x0000002404007981 */ /* 0x000ea4000c1e1500 */
[----:B--2---:R-:W-:-:S05]  /*1b70*/  IMAD.U32 R0, R0, 0x10000, RZ ;  /* 0x0001000000007824 */ /* 0x004fca00078e00ff */
[----:B------:R-:W-:-:S04]  /*1b80*/  F2FP.F16.F32.PACK_AB R0, RZ, R0 ;  /* 0x00000000ff00723e */ /* 0x000fc800000000ff */
[----:B------:R-:W-:Y:S01]  /*1b90*/  PRMT R17, R0, 0x7610, R17 ;  /* 0x0000761000117816 */ /* 0x000fe20000000011 */
[----:B------:R-:W-:Y:S06]  /*1ba0*/  BRA `(.L_x_2680) ;  /* 0x0000000400d07947 */ /* 0x000fec0003800000 */
.L_x_2687:
        /* <DEDUP_REMOVED lines=13> */
.L_x_2694:
        /* <DEDUP_REMOVED lines=21> */
.L_x_2698:
[----:B------:R-:W-:Y:S05]  /*1dd0*/  BSYNC.RECONVERGENT B1 ;  /* 0x0000000000017941 */ /* 0x000fea0003800200 */
.L_x_2697:
[----:B------:R-:W-:Y:S01]  /*1de0*/  IMAD.SHL.U32 R0, R0, 0x100000, RZ ;  /* 0x0010000000007824 */ /* 0x000fe200078e00ff */
[----:B------:R-:W-:-:S04]  /*1df0*/  LEA R3, R3, 0x3b800000, 0x17 ;  /* 0x3b80000003037811 */ /* 0x000fc800078eb8ff */
[----:B------:R-:W-:-:S07]  /*1e00*/  LOP3.LUT R0, R3, R0, R7, 0xfe, !PT ;  /* 0x0000000003007212 */ /* 0x000fce00078efe07 */
.L_x_2696:
[----:B------:R-:W-:Y:S05]  /*1e10*/  BSYNC.RECONVERGENT B0 ;  /* 0x0000000000007941 */ /* 0x000fea0003800200 */
.L_x_2695:
[----:B------:R-:W-:-:S04]  /*1e20*/  F2FP.F16.F32.PACK_AB R0, RZ, R0 ;  /* 0x00000000ff00723e */ /* 0x000fc800000000ff */
[----:B------:R-:W-:Y:S01]  /*1e30*/  PRMT R17, R0, 0x7610, R17 ;  /* 0x0000761000117816 */ /* 0x000fe20000000011 */
[----:B------:R-:W-:Y:S06]  /*1e40*/  BRA `(.L_x_2680) ;  /* 0x0000000400287947 */ /* 0x000fec0003800000 */
.L_x_2693:
        /* <DEDUP_REMOVED lines=21> */
.L_x_2702:
[----:B------:R-:W-:Y:S05]  /*1fa0*/  BSYNC.RECONVERGENT B1 ;  /* 0x0000000000017941 */ /* 0x000fea0003800200 */
.L_x_2701:
[----:B------:R-:W-:Y:S01]  /*1fb0*/  IMAD.SHL.U32 R0, R0, 0x200000, RZ ;  /* 0x0020000000007824 */ /* 0x000fe200078e00ff */
[----:B------:R-:W-:-:S04]  /*1fc0*/  LEA R3, R3, 0x37800000, 0x17 ;  /* 0x3780000003037811 */ /* 0x000fc800078eb8ff */
[----:B------:R-:W-:-:S07]  /*1fd0*/  LOP3.LUT R0, R3, R0, R7, 0xfe, !PT ;  /* 0x0000000003007212 */ /* 0x000fce00078efe07 */
.L_x_2700:
[----:B------:R-:W-:Y:S05]  /*1fe0*/  BSYNC.RECONVERGENT B0 ;  /* 0x0000000000007941 */ /* 0x000fea0003800200 */
.L_x_2699:
[----:B------:R-:W-:-:S04]  /*1ff0*/  F2FP.F16.F32.PACK_AB R0, RZ, R0 ;  /* 0x00000000ff00723e */ /* 0x000fc800000000ff */
[----:B------:R-:W-:Y:S01]  /*2000*/  PRMT R17, R0, 0x7610, R17 ;  /* 0x0000761000117816 */ /* 0x000fe20000000011 */
[----:B------:R-:W-:Y:S06]  /*2010*/  BRA `(.L_x_2680) ;  /* 0x0000000000b47947 */ /* 0x000fec0003800000 */
.L_x_2692:
[----:B------:R-:W-:-:S09]  /*2020*/  UISETP.NE.AND UP0, UPT, UR4, 0x1c, UPT ;  /* 0x0000001c0400788c */ /* 0x000fd2000bf05270 */
[----:B------:R-:W-:Y:S05]  /*2030*/  BRA.U !UP0, `(.L_x_2703) ;  /* 0x00000001089c7547 */ /* 0x000fea000b800000 */
[----:B------:R-:W-:-:S09]  /*2040*/  UISETP.NE.AND UP0, UPT, UR4, 0x1d, UPT ;  /* 0x0000001d0400788c */ /* 0x000fd2000bf05270 */
[----:B------:R-:W-:Y:S05]  /*2050*/  BRA.U !UP0, `(.L_x_2704) ;  /* 0x0000000108807547 */ /* 0x000fea000b800000 */
[----:B------:R-:W-:-:S09]  /*2060*/  UISETP.NE.AND UP0, UPT, UR4, 0x2c, UPT ;  /* 0x0000002c0400788c */ /* 0x000fd2000bf05270 */
[----:B------:R-:W-:Y:S05]  /*2070*/  BRA.U !UP0, `(.L_x_2705) ;  /* 0x0000000108487547 */ /* 0x000fea000b800000 */
.L_x_2679:
        /* <DEDUP_REMOVED lines=16> */
.L_x_2706:
[----:B------:R-:W-:Y:S01]  /*2180*/  PRMT R17, RZ, 0x7610, R17 ;  /* 0x00007610ff117816 */ /* 0x000fe20000000011 */
[----:B------:R-:W-:Y:S06]  /*2190*/  BRA `(.L_x_2680) ;  /* 0x0000000000547947 */ /* 0x000fec0003800000 */
.L_x_2705:
        /* <DEDUP_REMOVED lines=8> */
.L_x_2708:
[----:B------:R-:W-:Y:S05]  /*2220*/  BSYNC.RECONVERGENT B0 ;  /* 0x0000000000007941 */ /* 0x000fea0003800200 */
.L_x_2707:
[----:B------:R-:W-:-:S04]  /*2230*/  F2FP.F16.F32.PACK_AB R0, RZ, R0 ;  /* 0x00000000ff00723e */ /* 0x000fc800000000ff */
[----:B------:R-:W-:Y:S01]  /*2240*/  PRMT R17, R0, 0x7610, R17 ;  /* 0x0000761000117816 */ /* 0x000fe20000000011 */
[----:B------:R-:W-:Y:S06]  /*2250*/  BRA `(.L_x_2680) ;  /* 0x0000000000247947 */ /* 0x000fec0003800000 */
.L_x_2704:
[----:B------:R-:W2:Y:S02]  /*2260*/  LDG.E.64 R4, desc[UR36][R4.64] ;  /* 0x0000002404047981 */ /* 0x000ea4000c1e1b00 */
[----:B--2---:R-:W0:Y:S02]  /*2270*/  I2F.U64 R0, R4 ;  /* 0x0000000400007312 */ /* 0x004e240000301000 */
[----:B0-----:R-:W-:-:S04]  /*2280*/  F2FP.F16.F32.PACK_AB R0, RZ, R0 ;  /* 0x00000000ff00723e */ /* 0x001fc800000000ff */
[----:B------:R-:W-:Y:S01]  /*2290*/  PRMT R17, R0, 0x7610, R17 ;  /* 0x0000761000117816 */ /* 0x000fe20000000011 */
[----:B------:R-:W-:Y:S06]  /*22a0*/  BRA `(.L_x_2680) ;  /* 0x0000000000107947 */ /* 0x000fec0003800000 */
.L_x_2703:
[----:B------:R-:W2:Y:S02]  /*22b0*/  LDG.E R4, desc[UR36][R4.64] ;  /* 0x0000002404047981 */ /* 0x000ea4000c1e1900 */
[----:B--2---:R-:W-:-:S04]  /*22c0*/  I2FP.F32.U32 R0, R4 ;  /* 0x0000000400007245 */ /* 0x004fc80000201000 */
[----:B------:R-:W-:-:S04]  /*22d0*/  F2FP.F16.F32.PACK_AB R0, RZ, R0 ;  /* 0x00000000ff00723e */ /* 0x000fc800000000ff */
[----:B------:R-:W-:-:S07]  /*22e0*/  PRMT R17, R0, 0x7610, R17 ;  /* 0x0000761000117816 */ /* 0x000fce0000000011 */
.L_x_2680:
[----:B------:R-:W-:-:S07]  /*22f0*/  VIADD R27, R19, 0x80 ;  /* 0x00000080131b7836 */ /* 0x000fce0000000000 */
.L_x_2640:
[----:B------:R-:W-:Y:S05]  /*2300*/  BSYNC.RECONVERGENT B6 ;  /* 0x0000000000067941 */ /* 0x000fea0003800200 */
.L_x_2639:
[----:B------:R-:W-:Y:S01]  /*2310*/  ISETP.GE.AND P0, PT, R27, R28, PT ;  /* 0x0000001c1b00720c */ /* 0x000fe20003f06270 */
[----:B------:R-:W-:Y:S01]  /*2320*/  BSSY.RECONVERGENT B6, `(.L_x_2709) ;  /* 0x0000226000067945 */ /* 0x000fe20003800200 */
[----:B------:R-:W-:Y:S02]  /*2330*/  PRMT R18, RZ, 0x7610, R18 ;  /* 0x00007610ff127816 */ /* 0x000fe40000000012 */
[----:B------:R-:W-:-:S09]  /*2340*/  PRMT R22, RZ, 0x7610, R22 ;  /* 0x00007610ff167816 */ /* 0x000fd20000000016 */
        /* <DEDUP_REMOVED lines=23> */
.L_x_2714:
[----:B------:R-:W2:Y:S02]  /*24c0*/  LDG.E.U8 R4, desc[UR36][R4.64] ;  /* 0x0000002404047981 */ /* 0x000ea4000c1e1100 */
[----:B--2---:R-:W-:-:S04]  /*24d0*/  I2FP.F32.U32 R0, R4 ;  /* 0x0000000400007245 */ /* 0x004fc80000201000 */
[----:B------:R-:W-:-:S04]  /*24e0*/  F2FP.F16.F32.PACK_AB R0, RZ, R0 ;  /* 0x00000000ff00723e */ /* 0x000fc800000000ff */
[----:B------:R-:W-:Y:S01]  /*24f0*/  PRMT R18, R0, 0x7610, R18 ;  /* 0x0000761000127816 */ /* 0x000fe20000000012 */
[----:B------:R-:W-:Y:S06]  /*2500*/  BRA `(.L_x_2716) ;  /* 0x0000000c00d87947 */ /* 0x000fec0003800000 */
.L_x_2713:
        /* <DEDUP_REMOVED lines=11> */
.L_x_2718:
[----:B------:R-:W2:Y:S02]  /*25c0*/  LDG.E R4, desc[UR36][R4.64] ;  /* 0x0000002404047981 */ /* 0x000ea4000c1e1900 */
[----:B--2---:R-:W-:-:S04]  /*25d0*/  I2FP.F32.S32 R0, R4 ;  /* 0x0000000400007245 */ /* 0x004fc80000201400 */
[----:B------:R-:W-:-:S04]  /*25e0*/  F2FP.F16.F32.PACK_AB R0, RZ, R0 ;  /* 0x00000000ff00723e */ /* 0x000fc800000000ff */
[----:B------:R-:W-:Y:S01]  /*25f0*/  PRMT R18, R0, 0x7610, R18 ;  /* 0x0000761000127816 */ /* 0x000fe20000000012 */
[----:B------:R-:W-:Y:S06]  /*2600*/  BRA `(.L_x_2716) ;  /* 0x0000000c00987947 */ /* 0x000fec0003800000 */
.L_x_2717:
[----:B------:R-:W2:Y:S02]  /*2610*/  LDG.E.U16 R4, desc[UR36][R4.64] ;  /* 0x0000002404047981 */ /* 0x000ea4000c1e1500 */
[----:B--2---:R-:W0:Y:S02]  /*2620*/  I2F.S16 R0, R4 ;  /* 0x0000000400007306 */ /* 0x004e240000101400 */
[----:B0-----:R-:W-:-:S04]  /*2630*/  F2FP.F16.F32.PACK_AB R0, RZ, R0 ;  /* 0x00000000ff00723e */ /* 0x001fc800000000ff */
[----:B------:R-:W-:Y:S01]  /*2640*/  PRMT R18, R0, 0x7610, R18 ;  /* 0x0000761000127816 */ /* 0x000fe20000000012 */
[----:B------:R-:W-:Y:S06]  /*2650*/  BRA `(.L_x_2716) ;  /* 0x0000000c00847947 */ /* 0x000fec0003800000 */
.L_x_2712:
        /* <DEDUP_REMOVED lines=9> */
.L_x_2720:
[----:B------:R1:W5:Y:S01]  /*26f0*/  LDG.E.U16 R18, desc[UR36][R4.64] ;  /* 0x0000002404127981 */ /* 0x000362000c1e1500 */
[----:B------:R-:W-:Y:S05]  /*2700*/  BRA `(.L_x_2716) ;  /* 0x0000000c00587947 */ /* 0x000fea0003800000 */
.L_x_2719:
        /* <DEDUP_REMOVED lines=9> */
.L_x_2722:
[----:B------:R0:W5:Y:S01]  /*27a0*/  LDG.E.U16 R18, desc[UR36][R4.64] ;  /* 0x0000002404127981 */ /* 0x000162000c1e1500 */
[----:B------:R-:W-:Y:S05]  /*27b0*/  BRA `(.L_x_2716) ;  /* 0x0000000c002c7947 */ /* 0x000fea0003800000 */
.L_x_2721:
        /* <DEDUP_REMOVED lines=13> */
.L_x_2711:
        /* <DEDUP_REMOVED lines=14> */
.L_x_2725:
        /* <DEDUP_REMOVED lines=13> */
.L_x_2724:
        /* <DEDUP_REMOVED lines=27> */
.L_x_2727:
        /* <DEDUP_REMOVED lines=12> */
[----:B------:R-:W-:-:S04]  /*2cb0*/  F2FP.F16.F32.PACK_AB R0, RZ, R0 ;  /* 0x00000000ff00723e */ /* 0x000fc800000000ff */
[----:B------:R-:W-:Y:S01]  /*2cc0*/  PRMT R18, R0, 0x7610, R18 ;  /* 0x0000761000127816 */ /* 0x000fe20000000012 */
[----:B------:R-:W-:Y:S06]  /*2cd0*/  BRA `(.L_x_2716) ;  /* 0x0000000400e47947 */ /* 0x000fec0003800000 */
.L_x_2726:
[----:B------:R-:W2:Y:S02]  /*2ce0*/  LDG.E.U16 R0, desc[UR36][R4.64] ;  /* 0x0000002404007981 */ /* 0x000ea4000c1e1500 */
[----:B--2---:R-:W-:-:S05]  /*2cf0*/  IMAD.U32 R0, R0, 0x10000, RZ ;  /* 0x0001000000007824 */ /* 0x004fca00078e00ff */
[----:B------:R-:W-:-:S04]  /*2d00*/  F2FP.F16.F32.PACK_AB R0, RZ, R0 ;  /* 0x00000000ff00723e */ /* 0x000fc800000000ff */
[----:B------:R-:W-:Y:S01]  /*2d10*/  PRMT R18, R0, 0x7610, R18 ;  /* 0x0000761000127816 */ /* 0x000fe20000000012 */
[----:B------:R-:W-:Y:S06]  /*2d20*/  BRA `(.L_x_2716) ;  /* 0x0000000400d07947 */ /* 0x000fec0003800000 */
.L_x_2723:
        /* <DEDUP_REMOVED lines=13> */
.L_x_2730:
        /* <DEDUP_REMOVED lines=21> */
.L_x_2734:
[----:B------:R-:W-:Y:S05]  /*2f50*/  BSYNC.RECONVERGENT B1 ;  /* 0x0000000000017941 */ /* 0x000fea0003800200 */
.L_x_2733:
[----:B------:R-:W-:Y:S01]  /*2f60*/  IMAD.SHL.U32 R0, R0, 0x100000, RZ ;  /* 0x0010000000007824 */ /* 0x000fe200078e00ff */
[----:B------:R-:W-:-:S04]  /*2f70*/  LEA R3, R3, 0x3b800000, 0x17 ;  /* 0x3b80000003037811 */ /* 0x000fc800078eb8ff */
[----:B------:R-:W-:-:S07]  /*2f80*/  LOP3.LUT R0, R3, R0, R7, 0xfe, !PT ;  /* 0x0000000003007212 */ /* 0x000fce00078efe07 */
.L_x_2732:
[----:B------:R-:W-:Y:S05]  /*2f90*/  BSYNC.RECONVERGENT B0 ;  /* 0x0000000000007941 */ /* 0x000fea0003800200 */
.L_x_2731:
[----:B------:R-:W-:-:S04]  /*2fa0*/  F2FP.F16.F32.PACK_AB R0, RZ, R0 ;  /* 0x00000000ff00723e */ /* 0x000fc800000000ff */
[----:B------:R-:W-:Y:S01]  /*2fb0*/  PRMT R18, R0, 0x7610, R18 ;  /* 0x0000761000127816 */ /* 0x000fe20000000012 */
[----:B------:R-:W-:Y:S06]  /*2fc0*/  BRA `(.L_x_2716) ;  /* 0x0000000400287947 */ /* 0x000fec0003800000 */
.L_x_2729:
        /* <DEDUP_REMOVED lines=21> */
.L_x_2738:
[----:B------:R-:W-:Y:S05]  /*3120*/  BSYNC.RECONVERGENT B1 ;  /* 0x0000000000017941 */ /* 0x000fea0003800200 */
.L_x_2737:
[----:B------:R-:W-:Y:S01]  /*3130*/  IMAD.SHL.U32 R0, R0, 0x200000, RZ ;  /* 0x0020000000007824 */ /* 0x000fe200078e00ff */
[----:B------:R-:W-:-:S04]  /*3140*/  LEA R3, R3, 0x37800000, 0x17 ;  /* 0x3780000003037811 */ /* 0x000fc800078eb8ff */
[----:B------:R-:W-:-:S07]  /*3150*/  LOP3.LUT R0, R3, R0, R7, 0xfe, !PT ;  /* 0x0000000003007212 */ /* 0x000fce00078efe07 */
.L_x_2736:
[----:B------:R-:W-:Y:S05]  /*3160*/  BSYNC.RECONVERGENT B0 ;  /* 0x0000000000007941 */ /* 0x000fea0003800200 */
.L_x_2735:
[----:B------:R-:W-:-:S04]  /*3170*/  F2FP.F16.F32.PACK_AB R0, RZ, R0 ;  /* 0x00000000ff00723e */ /* 0x000fc800000000ff */
[----:B------:R-:W-:Y:S01]  /*3180*/  PRMT R18, R0, 0x7610, R18 ;  /* 0x0000761000127816 */ /* 0x000fe20000000012 */
[----:B------:R-:W-:Y:S06]  /*3190*/  BRA `(.L_x_2716) ;  /* 0x0000000000b47947 */ /* 0x000fec0003800000 */
.L_x_2728:
        /* <DEDUP_REMOVED lines=14> */
.L_x_2742:
[----:B------:R-:W-:Y:S05]  /*3280*/  BSYNC.RECONVERGENT B0 ;  /* 0x0000000000007941 */ /* 0x000fea0003800200 */
.L_x_2741:
[----:B------:R-:W-:-:S04]  /*3290*/  F2FP.F16.F32.PACK_AB R0, RZ, R0 ;  /* 0x00000000ff00723e */ /* 0x000fc800000000ff */
[----:B------:R-:W-:Y:S01]  /*32a0*/  PRMT R18, R0, 0x7610, R18 ;  /* 0x0000761000127816 */ /* 0x000fe20000000012 */
[----:B------:R-:W-:Y:S06]  /*32b0*/  BRA `(.L_x_2716) ;  /* 0x00000000006c7947 */ /* 0x000fec0003800000 */
.L_x_2715:
        /* <DEDUP_REMOVED lines=16> */
.L_x_2743:
[----:B------:R-:W-:Y:S01]  /*33c0*/  PRMT R18, RZ, 0x7610, R18 ;  /* 0x00007610ff127816 */ /* 0x000fe20000000012 */
[----:B------:R-:W-:Y:S06]  /*33d0*/  BRA `(.L_x_2716) ;  /* 0x0000000000247947 */ /* 0x000fec0003800000 */
.L_x_2740:
[----:B------:R-:W2:Y:S02]  /*33e0*/  LDG.E.64 R4, desc[UR36][R4.64] ;  /* 0x0000002404047981 */ /* 0x000ea4000c1e1b00 */
[----:B--2---:R-:W0:Y:S02]  /*33f0*/  I2F.U64 R0, R4 ;  /* 0x0000000400007312 */ /* 0x004e240000301000 */
[----:B0-----:R-:W-:-:S04]  /*3400*/  F2FP.F16.F32.PACK_AB R0, RZ, R0 ;  /* 0x00000000ff00723e */ /* 0x001fc800000000ff */
[----:B------:R-:W-:Y:S01]  /*3410*/  PRMT R18, R0, 0x7610, R18 ;  /* 0x0000761000127816 */ /* 0x000fe20000000012 */
[----:B------:R-:W-:Y:S06]  /*3420*/  BRA `(.L_x_2716) ;  /* 0x0000000000107947 */ /* 0x000fec0003800000 */
.L_x_2739:
[----:B------:R-:W2:Y:S02]  /*3430*/  LDG.E R4, desc[UR36][R4.64] ;  /* 0x0000002404047981 */ /* 0x000ea4000c1e1900 */
[----:B--2---:R-:W-:-:S04]  /*3440*/  I2FP.F32.U32 R0, R4 ;  /* 0x0000000400007245 */ /* 0x004fc80000201000 */
[----:B------:R-:W-:-:S04]  /*3450*/  F2FP.F16.F32.PACK_AB R0, RZ, R0 ;  /* 0x00000000ff00723e */ /* 0x000fc800000000ff */
[----:B------:R-:W-:-:S07]  /*3460*/  PRMT R18, R0, 0x7610, R18 ;  /* 0x0000761000127816 */ /* 0x000fce0000000012 */
.L_x_2716:
        /* <DEDUP_REMOVED lines=21> */
.L_x_2747:
[----:B------:R-:W2:Y:S02]  /*35c0*/  LDG.E.U8 R4, desc[UR36][R4.64] ;  /* 0x0000002404047981 */ /* 0x000ea4000c1e1100 */
[----:B--2---:R-:W-:-:S04]  /*35d0*/  I2FP.F32.U32 R0, R4 ;  /* 0x0000000400007245 */ /* 0x004fc80000201000 */
[----:B------:R-:W-:-:S04]  /*35e0*/  F2FP.F16.F32.PACK_AB R0, RZ, R0 ;  /* 0x00000000ff00723e */ /* 0x000fc800000000ff */
[----:B------:R-:W-:Y:S01]  /*35f0*/  PRMT R22, R0, 0x7610, R22 ;  /* 0x0000761000167816 */ /* 0x000fe20000000016 */
[----:B------:R-:W-:Y:S06]  /*3600*/  BRA `(.L_x_2749) ;  /* 0x0000000c00d87947 */ /* 0x000fec0003800000 */
.L_x_2746:
        /* <DEDUP_REMOVED lines=11> */
.L_x_2751:
[----:B------:R-:W2:Y:S02]  /*36c0*/  LDG.E R4, desc[UR36][R4.64] ;  /* 0x0000002404047981 */ /* 0x000ea4000c1e1900 */
[----:B--2---:R-:W-:-:S04]  /*36d0*/  I2FP.F32.S32 R0, R4 ;  /* 0x0000000400007245 */ /* 0x004fc80000201400 */
[----:B------:R-:W-:-:S04]  /*36e0*/  F2FP.F16.F32.PACK_AB R0, RZ, R0 ;  /* 0x00000000ff00723e */ /* 0x000fc800000000ff */
[----:B------:R-:W-:Y:S01]  /*36f0*/  PRMT R22, R0, 0x7610, R22 ;  /* 0x0000761000167816 */ /* 0x000fe20000000016 */
[----:B------:R-:W-:Y:S06]  /*3700*/  BRA `(.L_x_2749) ;  /* 0x0000000c00987947 */ /* 0x000fec0003800000 */
.L_x_2750:
[----:B------:R-:W2:Y:S02]  /*3710*/  LDG.E.U16 R4, desc[UR36][R4.64] ;  /* 0x0000002404047981 */ /* 0x000ea4000c1e1500 */
[----:B--2---:R-:W0:Y:S02]  /*3720*/  I2F.S16 R0, R4 ;  /* 0x0000000400007306 */ /* 0x004e240000101400 */
[----:B0-----:R-:W-:-:S04]  /*3730*/  F2FP.F16.F32.PACK_AB R0, RZ, R0 ;  /* 0x00000000ff00723e */ /* 0x001fc800000000ff */
[----:B------:R-:W-:Y:S01]  /*3740*/  PRMT R22, R0, 0x7610, R22 ;  /* 0x0000761000167816 */ /* 0x000fe20000000016 */
[----:B------:R-:W-:Y:S06]  /*3750*/  BRA `(.L_x_2749) ;  /* 0x0000000c00847947 */ /* 0x000fec0003800000 */
.L_x_2745:
        /* <DEDUP_REMOVED lines=9> */
.L_x_2753:
[----:B------:R1:W5:Y:S01]  /*37f0*/  LDG.E.U16 R22, desc[UR36][R4.64] ;  /* 0x0000002404167981 */ /* 0x000362000c1e1500 */
[----:B------:R-:W-:Y:S05]  /*3800*/  BRA `(.L_x_2749) ;  /* 0x0000000c00587947 */ /* 0x000fea0003800000 */
.L_x_2752:
        /* <DEDUP_REMOVED lines=9> */
.L_x_2755:
[----:B------:R0:W5:Y:S01]  /*38a0*/  LDG.E.U16 R22, desc[UR36][R4.64] ;  /* 0x0000002404167981 */ /* 0x000162000c1e1500 */
[----:B------:R-:W-:Y:S05]  /*38b0*/  BRA `(.L_x_2749) ;  /* 0x0000000c002c7947 */ /* 0x000fea0003800000 */
.L_x_2754:
        /* <DEDUP_REMOVED lines=13> */
.L_x_2744:
        /* <DEDUP_REMOVED lines=14> */
.L_x_2758:
        /* <DEDUP_REMOVED lines=13> */
.L_x_2757:
        /* <DEDUP_REMOVED lines=27> */
.L_x_2760:
        /* <DEDUP_REMOVED lines=15> */
.L_x_2759:
[----:B------:R-:W2:Y:S02]  /*3de0*/  LDG.E.U16 R0, desc[UR36][R4.64] ;  /* 0x0000002404007981 */ /* 0x000ea4000c1e1500 */
[----:B--2---:R-:W-:-:S05]  /*3df0*/  IMAD.U32 R0, R0, 0x10000, RZ ;  /* 0x0001000000007824 */ /* 0x004fca00078e00ff */
[----:B------:R-:W-:-:S04]  /*3e00*/  F2FP.F16.F32.PACK_AB R0, RZ, R0 ;  /* 0x00000000ff00723e */ /* 0x000fc800000000ff */
[----:B------:R-:W-:Y:S01]  /*3e10*/  PRMT R22, R0, 0x7610, R22 ;  /* 0x0000761000167816 */ /* 0x000fe20000000016 */
[----:B------:R-:W-:Y:S06]  /*3e20*/  BRA `(.L_x_2749) ;  /* 0x0000000400d07947 */ /* 0x000fec0003800000 */
.L_x_2756:
        /* <DEDUP_REMOVED lines=13> */
.L_x_2763:
        /* <DEDUP_REMOVED lines=21> */
.L_x_2767:
[----:B------:R-:W-:Y:S05]  /*4050*/  BSYNC.RECONVERGENT B1 ;  /* 0x0000000000017941 */ /* 0x000fea0003800200 */
.L_x_2766:
[----:B------:R-:W-:Y:S01]  /*4060*/  IMAD.SHL.U32 R0, R0, 0x100000, RZ ;  /* 0x0010000000007824 */ /* 0x000fe200078e00ff */
[----:B------:R-:W-:-:S04]  /*4070*/  LEA R3, R3, 0x3b800000, 0x17 ;  /* 0x3b80000003037811 */ /* 0x000fc800078eb8ff */
[----:B------:R-:W-:-:S07]  /*4080*/  LOP3.LUT R0, R3, R0, R7, 0xfe, !PT ;  /* 0x0000000003007212 */ /* 0x000fce00078efe07 */
.L_x_2765:
[----:B------:R-:W-:Y:S05]  /*4090*/  BSYNC.RECONVERGENT B0 ;  /* 0x0000000000007941 */ /* 0x000fea0003800200 */
.L_x_2764:
[----:B------:R-:W-:-:S04]  /*40a0*/  F2FP.F16.F32.PACK_AB R0, RZ, R0 ;  /* 0x00000000ff00723e */ /* 0x000fc800000000ff */
[----:B------:R-:W-:Y:S01]  /*40b0*/  PRMT R22, R0, 0x7610, R22 ;  /* 0x0000761000167816 */ /* 0x000fe20000000016 */
[----:B------:R-:W-:Y:S06]  /*40c0*/  BRA `(.L_x_2749) ;  /* 0x0000000400287947 */ /* 0x000fec0003800000 */
.L_x_2762:
        /* <DEDUP_REMOVED lines=21> */
.L_x_2771:
[----:B------:R-:W-:Y:S05]  /*4220*/  BSYNC.RECONVERGENT B1 ;  /* 0x0000000000017941 */ /* 0x000fea0003800200 */
.L_x_2770:
[----:B------:R-:W-:Y:S01]  /*4230*/  IMAD.SHL.U32 R0, R0, 0x200000, RZ ;  /* 0x0020000000007824 */ /* 0x000fe200078e00ff */
[----:B------:R-:W-:-:S04]  /*4240*/  LEA R3, R3, 0x37800000, 0x17 ;  /* 0x3780000003037811 */ /* 0x000fc800078eb8ff */
[----:B------:R-:W-:-:S07]  /*4250*/  LOP3.LUT R0, R3, R0, R7, 0xfe, !PT ;  /* 0x0000000003007212 */ /* 0x000fce00078efe07 */
.L_x_2769:
[----:B------:R-:W-:Y:S05]  /*4260*/  BSYNC.RECONVERGENT B0 ;  /* 0x0000000000007941 */ /* 0x000fea0003800200 */
.L_x_2768:
[----:B------:R-:W-:-:S04]  /*4270*/  F2FP.F16.F32.PACK_AB R0, RZ, R0 ;  /* 0x00000000ff00723e */ /* 0x000fc800000000ff */
[----:B------:R-:W-:Y:S01]  /*4280*/  PRMT R22, R0, 0x7610, R22 ;  /* 0x0000761000167816 */ /* 0x000fe20000000016 */
[----:B------:R-:W-:Y:S06]  /*4290*/  BRA `(.L_x_2749) ;  /* 0x0000000000b47947 */ /* 0x000fec0003800000 */
.L_x_2761:
        /* <DEDUP_REMOVED lines=14> */
.L_x_2775:
[----:B------:R-:W-:Y:S05]  /*4380*/  BSYNC.RECONVERGENT B0 ;  /* 0x0000000000007941 */ /* 0x000fea0003800200 */
.L_x_2774:
[----:B------:R-:W-:-:S04]  /*4390*/  F2FP.F16.F32.PACK_AB R0, RZ, R0 ;  /* 0x00000000ff00723e */ /* 0x000fc800000000ff */
[----:B------:R-:W-:Y:S01]  /*43a0*/  PRMT R22, R0, 0x7610, R22 ;  /* 0x0000761000167816 */ /* 0x000fe20000000016 */
[----:B------:R-:W-:Y:S06]  /*43b0*/  BRA `(.L_x_2749) ;  /* 0x00000000006c7947 */ /* 0x000fec0003800000 */
.L_x_2748:
        /* <DEDUP_REMOVED lines=16> */
.L_x_2776:
[----:B------:R-:W-:Y:S01]  /*44c0*/  PRMT R22, RZ, 0x7610, R22 ;  /* 0x00007610ff167816 */ /* 0x000fe20000000016 */
[----:B------:R-:W-:Y:S06]  /*44d0*/  BRA `(.L_x_2749) ;  /* 0x0000000000247947 */ /* 0x000fec0003800000 */
.L_x_2773:
[----:B------:R-:W2:Y:S02]  /*44e0*/  LDG.E.64 R4, desc[UR36][R4.64] ;  /* 0x0000002404047981 */ /* 0x000ea4000c1e1b00 */
[----:B--2---:R-:W0:Y:S02]  /*44f0*/  I2F.U64 R0, R4 ;  /* 0x0000000400007312 */ /* 0x004e240000301000 */
[----:B0-----:R-:W-:-:S04]  /*4500*/  F2FP.F16.F32.PACK_AB R0, RZ, R0 ;  /* 0x00000000ff00723e */ /* 0x001fc800000000ff */
[----:B------:R-:W-:Y:S01]  /*4510*/  PRMT R22, R0, 0x7610, R22 ;  /* 0x0000761000167816 */ /* 0x000fe20000000016 */
[----:B------:R-:W-:Y:S06]  /*4520*/  BRA `(.L_x_2749) ;  /* 0x0000000000107947 */ /* 0x000fec0003800000 */
.L_x_2772:
[----:B------:R-:W2:Y:S02]  /*4530*/  LDG.E R4, desc[UR36][R4.64] ;  /* 0x0000002404047981 */ /* 0x000ea4000c1e1900 */
[----:B--2---:R-:W-:-:S04]  /*4540*/  I2FP.F32.U32 R0, R4 ;  /* 0x0000000400007245 */ /* 0x004fc80000201000 */
[----:B------:R-:W-:-:S04]  /*4550*/  F2FP.F16.F32.PACK_AB R0, RZ, R0 ;  /* 0x00000000ff00723e */ /* 0x000fc800000000ff */
[----:B------:R-:W-:-:S07]  /*4560*/  PRMT R22, R0, 0x7610, R22 ;  /* 0x0000761000167816 */ /* 0x000fce0000000016 */
.L_x_2749:
[----:B------:R-:W-:-:S07]  /*4570*/  VIADD R27, R27, 0x80 ;  /* 0x000000801b1b7836 */ /* 0x000fce0000000000 */
.L_x_2710:
[----:B------:R-:W-:Y:S05]  /*4580*/  BSYNC.RECONVERGENT B6 ;  /* 0x0000000000067941 */ /* 0x000fea0003800200 */
.L_x_2709:
        /* <DEDUP_REMOVED lines=27> */
.L_x_2782:
[----:B------:R-:W2:Y:S02]  /*4740*/  LDG.E.U8 R4, desc[UR36][R4.64] ;  /* 0x0000002404047981 */ /* 0x000ea4000c1e1100 */
[----:B--2---:R-:W-:-:S04]  /*4750*/  I2FP.F32.U32 R0, R4 ;  /* 0x0000000400007245 */ /* 0x004fc80000201000 */
[----:B------:R-:W-:-:S04]  /*4760*/  F2FP.F16.F32.PACK_AB R0, RZ, R0 ;  /* 0x00000000ff00723e */ /* 0x000fc800000000ff */
[----:B------:R-:W-:Y:S01]  /*4770*/  PRMT R23, R0, 0x7610, R23 ;  /* 0x0000761000177816 */ /* 0x000fe20000000017 */
[----:B------:R-:W-:Y:S06]  /*4780*/  BRA `(.L_x_2784) ;  /* 0x0000000c00d87947 */ /* 0x000fec0003800000 */
.L_x_2781:
        /* <DEDUP_REMOVED lines=11> */
.L_x_2786:
[----:B------:R-:W2:Y:S02]  /*4840*/  LDG.E R4, desc[UR36][R4.64] ;  /* 0x0000002404047981 */ /* 0x000ea4000c1e1900 */
[----:B--2---:R-:W-:-:S04]  /*4850*/  I2FP.F32.S32 R0, R4 ;  /* 0x0000000400007245 */ /* 0x004fc80000201400 */
[----:B------:R-:W-:-:S04]  /*4860*/  F2FP.F16.F32.PACK_AB R0, RZ, R0 ;  /* 0x00000000ff00723e */ /* 0x000fc800000000ff */
[----:B------:R-:W-:Y:S01]  /*4870*/  PRMT R23, R0, 0x7610, R23 ;  /* 0x0000761000177816 */ /* 0x000fe20000000017 */
[----:B------:R-:W-:Y:S06]  /*4880*/  BRA `(.L_x_2784) ;  /* 0x0000000c00987947 */ /* 0x000fec0003800000 */
.L_x_2785:
[----:B------:R-:W2:Y:S02]  /*4890*/  LDG.E.U16 R4, desc[UR36][R4.64] ;  /* 0x0000002404047981 */ /* 0x000ea4000c1e1500 */
[----:B--2---:R-:W0:Y:S02]  /*48a0*/  I2F.S16 R0, R4 ;  /* 0x0000000400007306 */ /* 0x004e240000101400 */
[----:B0-----:R-:W-:-:S04]  /*48b0*/  F2FP.F16.F32.PACK_AB R0, RZ, R0 ;  /* 0x00000000ff00723e */ /* 0x001fc800000000ff */
[----:B------:R-:W-:Y:S01]  /*48c0*/  PRMT R23, R0, 0x7610, R23 ;  /* 0x0000761000177816 */ /* 0x000fe20000000017 */
[----:B------:R-:W-:Y:S06]  /*48d0*/  BRA `(.L_x_2784) ;  /* 0x0000000c00847947 */ /* 0x000fec0003800000 */
.L_x_2780:
        /* <DEDUP_REMOVED lines=9> */
.L_x_2788:
[----:B------:R1:W5:Y:S01]  /*4970*/  LDG.E.U16 R23, desc[UR36][R4.64] ;  /* 0x0000002404177981 */ /* 0x000362000c1e1500 */
[----:B------:R-:W-:Y:S05]  /*4980*/  BRA `(.L_x_2784) ;  /* 0x0000000c00587947 */ /* 0x000fea0003800000 */
.L_x_2787:
        /* <DEDUP_REMOVED lines=9> */
.L_x_2790:
[----:B------:R0:W5:Y:S01]  /*4a20*/  LDG.E.U16 R23, desc[UR36][R4.64] ;  /* 0x0000002404177981 */ /* 0x000162000c1e1500 */
[----:B------:R-:W-:Y:S05]  /*4a30*/  BRA `(.L_x_2784) ;  /* 0x0000000c002c7947 */ /* 0x000fea0003800000 */
.L_x_2789:
        /* <DEDUP_REMOVED lines=13> */
.L_x_2779:
        /* <DEDUP_REMOVED lines=14> */
.L_x_2793:
        /* <DEDUP_REMOVED lines=13> */
.L_x_2792:
        /* <DEDUP_REMOVED lines=27> */
.L_x_2795:
        /* <DEDUP_REMOVED lines=15> */
.L_x_2794:
[----:B------:R-:W2:Y:S02]  /*4f60*/  LDG.E.U16 R0, desc[UR36][R4.64] ;  /* 0x0000002404007981 */ /* 0x000ea4000c1e1500 */
[----:B--2---:R-:W-:-:S05]  /*4f70*/  IMAD.U32 R0, R0, 0x10000, RZ ;  /* 0x0001000000007824 */ /* 0x004fca00078e00ff */
[----:B------:R-:W-:-:S04]  /*4f80*/  F2FP.F16.F32.PACK_AB R0, RZ, R0 ;  /* 0x00000000ff00723e */ /* 0x000fc800000000ff */
[----:B------:R-:W-:Y:S01]  /*4f90*/  PRMT R23, R0, 0x7610, R23 ;  /* 0x0000761000177816 */ /* 0x000fe20000000017 */
[----:B------:R-:W-:Y:S06]  /*4fa0*/  BRA `(.L_x_2784) ;  /* 0x0000000400d07947 */ /* 0x000fec0003800000 */
.L_x_2791:
        /* <DEDUP_REMOVED lines=13> */
.L_x_2798:
        /* <DEDUP_REMOVED lines=21> */
.L_x_2802:
[----:B------:R-:W-:Y:S05]  /*51d0*/  BSYNC.RECONVERGENT B1 ;  /* 0x0000000000017941 */ /* 0x000fea0003800200 */
.L_x_2801:
[----:B------:R-:W-:Y:S01]  /*51e0*/  IMAD.SHL.U32 R0, R0, 0x100000, RZ ;  /* 0x0010000000007824 */ /* 0x000fe200078e00ff */
[----:B------:R-:W-:-:S04]  /*51f0*/  LEA R3, R3, 0x3b800000, 0x17 ;  /* 0x3b80000003037811 */ /* 0x000fc800078eb8ff */
[----:B------:R-:W-:-:S07]  /*5200*/  LOP3.LUT R0, R3, R0, R7, 0xfe, !PT ;  /* 0x0000000003007212 */ /* 0x000fce00078efe07 */
.L_x_2800:
[----:B------:R-:W-:Y:S05]  /*5210*/  BSYNC.RECONVERGENT B0 ;  /* 0x0000000000007941 */ /* 0x000fea0003800200 */
.L_x_2799:
[----:B------:R-:W-:-:S04]  /*5220*/  F2FP.F16.F32.PACK_AB R0, RZ, R0 ;  /* 0x00000000ff00723e */ /* 0x000fc800000000ff */
[----:B------:R-:W-:Y:S01]  /*5230*/  PRMT R23, R0, 0x7610, R23 ;  /* 0x0000761000177816 */ /* 0x000fe20000000017 */
[----:B------:R-:W-:Y:S06]  /*5240*/  BRA `(.L_x_2784) ;  /* 0x0000000400287947 */ /* 0x000fec0003800000 */
.L_x_2797:
        /* <DEDUP_REMOVED lines=21> */
.L_x_2806:
[----:B------:R-:W-:Y:S05]  /*53a0*/  BSYNC.RECONVERGENT B1 ;  /* 0x0000000000017941 */ /* 0x000fea0003800200 */
.L_x_2805:
[----:B------:R-:W-:Y:S01]  /*53b0*/  IMAD.SHL.U32 R0, R0, 0x200000, RZ ;  /* 0x0020000000007824 */ /* 0x000fe200078e00ff */
[----:B------:R-:W-:-:S04]  /*53c0*/  LEA R3, R3, 0x37800000, 0x17 ;  /* 0x3780000003037811 */ /* 0x000fc800078eb8ff */
[----:B------:R-:W-:-:S07]  /*53d0*/  LOP3.LUT R0, R3, R0, R7, 0xfe, !PT ;  /* 0x0000000003007212 */ /* 0x000fce00078efe07 */
.L_x_2804:
[----:B------:R-:W-:Y:S05]  /*53e0*/  BSYNC.RECONVERGENT B0 ;  /* 0x0000000000007941 */ /* 0x000fea0003800200 */
.L_x_2803:
[----:B------:R-:W-:-:S04]  /*53f0*/  F2FP.F16.F32.PACK_AB R0, RZ, R0 ;  /* 0x00000000ff00723e */ /* 0x000fc800000000ff */
[----:B------:R-:W-:Y:S01]  /*5400*/  PRMT R23, R0, 0x7610, R23 ;  /* 0x0000761000177816 */ /* 0x000fe20000000017 */
[----:B------:R-:W-:Y:S06]  /*5410*/  BRA `(.L_x_2784) ;  /* 0x0000000000b47947 */ /* 0x000fec0003800000 */
.L_x_2796:
        /* <DEDUP_REMOVED lines=14> */
.L_x_2810:
[----:B------:R-:W-:Y:S05]  /*5500*/  BSYNC.RECONVERGENT B0 ;  /* 0x0000000000007941 */ /* 0x000fea0003800200 */
.L_x_2809:
[----:B------:R-:W-:-:S04]  /*5510*/  F2FP.F16.F32.PACK_AB R0, RZ, R0 ;  /* 0x00000000ff00723e */ /* 0x000fc800000000ff */
[----:B------:R-:W-:Y:S01]  /*5520*/  PRMT R23, R0, 0x7610, R23 ;  /* 0x0000761000177816 */ /* 0x000fe20000000017 */
[----:B------:R-:W-:Y:S06]  /*5530*/  BRA `(.L_x_2784) ;  /* 0x00000000006c7947 */ /* 0x000fec0003800000 */
.L_x_2783:
        /* <DEDUP_REMOVED lines=16> */
.L_x_2811:
[----:B------:R-:W-:Y:S01]  /*5640*/  PRMT R23, RZ, 0x7610, R23 ;  /* 0x00007610ff177816 */ /* 0x000fe20000000017 */
[----:B------:R-:W-:Y:S06]  /*5650*/  BRA `(.L_x_2784) ;  /* 0x0000000000247947 */ /* 0x000fec0003800000 */
.L_x_2808:
[----:B------:R-:W2:Y:S02]  /*5660*/  LDG.E.64 R4, desc[UR36][R4.64] ;  /* 0x0000002404047981 */ /* 0x000ea4000c1e1b00 */
[----:B--2---:R-:W0:Y:S02]  /*5670*/  I2F.U64 R0, R4 ;  /* 0x0000000400007312 */ /* 0x004e240000301000 */
[----:B0-----:R-:W-:-:S04]  /*5680*/  F2FP.F16.F32.PACK_AB R0, RZ, R0 ;  /* 0x00000000ff00723e */ /* 0x001fc800000000ff */
[----:B------:R-:W-:Y:S01]  /*5690*/  PRMT R23, R0, 0x7610, R23 ;  /* 0x0000761000177816 */ /* 0x000fe20000000017 */
[----:B------:R-:W-:Y:S06]  /*56a0*/  BRA `(.L_x_2784) ;  /* 0x0000000000107947 */ /* 0x000fec0003800000 */
.L_x_2807:
[----:B------:R-:W2:Y:S02]  /*56b0*/  LDG.E R4, desc[UR36][R4.64] ;  /* 0x0000002404047981 */ /* 0x000ea4000c1e1900 */
[----:B--2---:R-:W-:-:S04]  /*56c0*/  I2FP.F32.U32 R0, R4 ;  /* 0x0000000400007245 */ /* 0x004fc80000201000 */
[----:B------:R-:W-:-:S04]  /*56d0*/  F2FP.F16.F32.PACK_AB R0, RZ, R0 ;  /* 0x00000000ff00723e */ /* 0x000fc800000000ff */
[----:B------:R-:W-:-:S07]  /*56e0*/  PRMT R23, R0, 0x7610, R23 ;  /* 0x0000761000177816 */ /* 0x000fce0000000017 */
.L_x_2784:
[----:B------:R-:W2:Y:S01]  /*56f0*/  LDCU.U8 UR6, c[0x0][0x3a5] ;  /* 0x000074a0ff0677ac */ /* 0x000ea20008000000 */
[----:B01----:R-:W0:Y:S01]  /*5700*/  LDC.64 R4, c[0x0][0x398] ;  /* 0x0000e600ff047b82 */ /* 0x003e220000000a00 */
[----:B------:R-:W1:Y:S01]  /*5710*/  LDCU UR5, c[0x0][0x3ac] ;  /* 0x00007580ff0577ac */ /* 0x000e620008000800 */
[----:B--2---:R-:W-:-:S04]  /*5720*/  UPRMT UR4, UR6, 0x9910, URZ ;  /* 0x0000991006047896 */ /* 0x004fc800080000ff */
        /* <DEDUP_REMOVED lines=18> */
.L_x_2815:
[----:B------:R-:W2:Y:S02]  /*5850*/  LDG.E.U8 R4, desc[UR36][R4.64] ;  /* 0x0000002404047981 */ /* 0x000ea4000c1e1100 */
[----:B--2---:R-:W-:-:S04]  /*5860*/  I2FP.F32.U32 R0, R4 ;  /* 0x0000000400007245 */ /* 0x004fc80000201000 */
[----:B------:R-:W-:-:S04]  /*5870*/  F2FP.F16.F32.PACK_AB R0, RZ, R0 ;  /* 0x00000000ff00723e */ /* 0x000fc800000000ff */
[----:B------:R-:W-:Y:S01]  /*5880*/  PRMT R24, R0, 0x7610, R24 ;  /* 0x0000761000187816 */ /* 0x000fe20000000018 */
[----:B------:R-:W-:Y:S06]  /*5890*/  BRA `(.L_x_2817) ;  /* 0x0000000c00d87947 */ /* 0x000fec0003800000 */
.L_x_2814:
        /* <DEDUP_REMOVED lines=11> */
.L_x_2819:
[----:B------:R-:W2:Y:S02]  /*5950*/  LDG.E R4, desc[UR36][R4.64] ;  /* 0x0000002404047981 */ /* 0x000ea4000c1e1900 */
[----:B--2---:R-:W-:-:S04]  /*5960*/  I2FP.F32.S32 R0, R4 ;  /* 0x0000000400007245 */ /* 0x004fc80000201400 */
[----:B------:R-:W-:-:S04]  /*5970*/  F2FP.F16.F32.PACK_AB R0, RZ, R0 ;  /* 0x00000000ff00723e */ /* 0x000fc800000000ff */
[----:B------:R-:W-:Y:S01]  /*5980*/  PRMT R24, R0, 0x7610, R24 ;  /* 0x0000761000187816 */ /* 0x000fe20000000018 */
[----:B------:R-:W-:Y:S06]  /*5990*/  BRA `(.L_x_2817) ;  /* 0x0000000c00987947 */ /* 0x000fec0003800000 */
.L_x_2818:
[----:B------:R-:W2:Y:S02]  /*59a0*/  LDG.E.U16 R4, desc[UR36][R4.64] ;  /* 0x0000002404047981 */ /* 0x000ea4000c1e1500 */
[----:B--2---:R-:W0:Y:S02]  /*59b0*/  I2F.S16 R0, R4 ;  /* 0x0000000400007306 */ /* 0x004e240000101400 */
[----:B0-----:R-:W-:-:S04]  /*59c0*/  F2FP.F16.F32.PACK_AB R0, RZ, R0 ;  /* 0x00000000ff00723e */ /* 0x001fc800000000ff */
[----:B------:R-:W-:Y:S01]  /*59d0*/  PRMT R24, R0, 0x7610, R24 ;  /* 0x0000761000187816 */ /* 0x000fe20000000018 */
[----:B------:R-:W-:Y:S06]  /*59e0*/  BRA `(.L_x_2817) ;  /* 0x0000000c00847947 */ /* 0x000fec0003800000 */
.L_x_2813:
        /* <DEDUP_REMOVED lines=9> */
.L_x_2821:
[----:B------:R1:W5:Y:S01]  /*5a80*/  LDG.E.U16 R24, desc[UR36][R4.64] ;  /* 0x0000002404187981 */ /* 0x000362000c1e1500 */
[----:B------:R-:W-:Y:S05]  /*5a90*/  BRA `(.L_x_2817) ;  /* 0x0000000c00587947 */ /* 0x000fea0003800000 */
.L_x_2820:
        /* <DEDUP_REMOVED lines=9> */
.L_x_2823:
[----:B------:R0:W5:Y:S01]  /*5b30*/  LDG.E.U16 R24, desc[UR36][R4.64] ;  /* 0x0000002404187981 */ /* 0x000162000c1e1500 */
[----:B------:R-:W-:Y:S05]  /*5b40*/  BRA `(.L_x_2817) ;  /* 0x0000000c002c7947 */ /* 0x000fea0003800000 */
.L_x_2822:
        /* <DEDUP_REMOVED lines=13> */
.L_x_2812:
        /* <DEDUP_REMOVED lines=14> */
.L_x_2826:
        /* <DEDUP_REMOVED lines=13> */
.L_x_2825:
        /* <DEDUP_REMOVED lines=27> */
.L_x_2828:
        /* <DEDUP_REMOVED lines=15> */
.L_x_2827:
[----:B------:R-:W2:Y:S02]  /*6070*/  LDG.E.U16 R0, desc[UR36][R4.64] ;  /* 0x0000002404007981 */ /* 0x000ea4000c1e1500 */
[----:B--2---:R-:W-:-:S05]  /*6080*/  IMAD.U32 R0, R0, 0x10000, RZ ;  /* 0x0001000000007824 */ /* 0x004fca00078e00ff */
[----:B------:R-:W-:-:S04]  /*6090*/  F2FP.F16.F32.PACK_AB R0, RZ, R0 ;  /* 0x00000000ff00723e */ /* 0x000fc800000000ff */
[----:B------:R-:W-:Y:S01]  /*60a0*/  PRMT R24, R0, 0x7610, R24 ;  /* 0x0000761000187816 */ /* 0x000fe20000000018 */
[----:B------:R-:W-:Y:S06]  /*60b0*/  BRA `(.L_x_2817) ;  /* 0x0000000400d07947 */ /* 0x000fec0003800000 */
.L_x_2824:
        /* <DEDUP_REMOVED lines=13> */
.L_x_2831:
        /* <DEDUP_REMOVED lines=21> */
.L_x_2835:
[----:B------:R-:W-:Y:S05]  /*62e0*/  BSYNC.RECONVERGENT B1 ;  /* 0x0000000000017941 */ /* 0x000fea0003800200 */
.L_x_2834:
[----:B------:R-:W-:Y:S01]  /*62f0*/  IMAD.SHL.U32 R0, R0, 0x100000, RZ ;  /* 0x0010000000007824 */ /* 0x000fe200078e00ff */
[----:B------:R-:W-:-:S04]  /*6300*/  LEA R3, R3, 0x3b800000, 0x17 ;  /* 0x3b80000003037811 */ /* 0x000fc800078eb8ff */
[----:B------:R-:W-:-:S07]  /*6310*/  LOP3.LUT R0, R3, R0, R7, 0xfe, !PT ;  /* 0x0000000003007212 */ /* 0x000fce00078efe07 */
.L_x_2833:
[----:B------:R-:W-:Y:S05]  /*6320*/  BSYNC.RECONVERGENT B0 ;  /* 0x0000000000007941 */ /* 0x000fea0003800200 */
.L_x_2832:
[----:B------:R-:W-:-:S04]  /*6330*/  F2FP.F16.F32.PACK_AB R0, RZ, R0 ;  /* 0x00000000ff00723e */ /* 0x000fc800000000ff */
[----:B------:R-:W-:Y:S01]  /*6340*/  PRMT R24, R0, 0x7610, R24 ;  /* 0x0000761000187816 */ /* 0x000fe20000000018 */
[----:B------:R-:W-:Y:S06]  /*6350*/  BRA `(.L_x_2817) ;  /* 0x0000000400287947 */ /* 0x000fec0003800000 */
.L_x_2830:
        /* <DEDUP_REMOVED lines=21> */
.L_x_2839:
[----:B------:R-:W-:Y:S05]  /*64b0*/  BSYNC.RECONVERGENT B1 ;  /* 0x0000000000017941 */ /* 0x000fea0003800200 */
.L_x_2838:
[----:B------:R-:W-:Y:S01]  /*64c0*/  IMAD.SHL.U32 R0, R0, 0x200000, RZ ;  /* 0x0020000000007824 */ /* 0x000fe200078e00ff */
[----:B------:R-:W-:-:S04]  /*64d0*/  LEA R3, R3, 0x37800000, 0x17 ;  /* 0x3780000003037811 */ /* 0x000fc800078eb8ff */
[----:B------:R-:W-:-:S07]  /*64e0*/  LOP3.LUT R0, R3, R0, R7, 0xfe, !PT ;  /* 0x0000000003007212 */ /* 0x000fce00078efe07 */
.L_x_2837:
[----:B------:R-:W-:Y:S05]  /*64f0*/  BSYNC.RECONVERGENT B0 ;  /* 0x0000000000007941 */ /* 0x000fea0003800200 */
.L_x_2836:
[----:B------:R-:W-:-:S04]  /*6500*/  F2FP.F16.F32.PACK_AB R0, RZ, R0 ;  /* 0x00000000ff00723e */ /* 0x000fc800000000ff */
[----:B------:R-:W-:Y:S01]  /*6510*/  PRMT R24, R0, 0x7610, R24 ;  /* 0x0000761000187816 */ /* 0x000fe20000000018 */
[----:B------:R-:W-:Y:S06]  /*6520*/  BRA `(.L_x_2817) ;  /* 0x0000000000b47947 */ /* 0x000fec0003800000 */
.L_x_2829:
        /* <DEDUP_REMOVED lines=14> */
.L_x_2843:
[----:B------:R-:W-:Y:S05]  /*6610*/  BSYNC.RECONVERGENT B0 ;  /* 0x0000000000007941 */ /* 0x000fea0003800200 */
.L_x_2842:
[----:B------:R-:W-:-:S04]  /*6620*/  F2FP.F16.F32.PACK_AB R0, RZ, R0 ;  /* 0x00000000ff00723e */ /* 0x000fc800000000ff */
[----:B------:R-:W-:Y:S01]  /*6630*/  PRMT R24, R0, 0x7610, R24 ;  /* 0x0000761000187816 */ /* 0x000fe20000000018 */
[----:B------:R-:W-:Y:S06]  /*6640*/  BRA `(.L_x_2817) ;  /* 0x00000000006c7947 */ /* 0x000fec0003800000 */
.L_x_2816:
        /* <DEDUP_REMOVED lines=16> */
.L_x_2844:
[----:B------:R-:W-:Y:S01]  /*6750*/  PRMT R24, RZ, 0x7610, R24 ;  /* 0x00007610ff187816 */ /* 0x000fe20000000018 */
[----:B------:R-:W-:Y:S06]  /*6760*/  BRA `(.L_x_2817) ;  /* 0x0000000000247947 */ /* 0x000fec0003800000 */
.L_x_2841:
[----:B------:R-:W2:Y:S02]  /*6770*/  LDG.E.64 R4, desc[UR36][R4.64] ;  /* 0x0000002404047981 */ /* 0x000ea4000c1e1b00 */
[----:B--2---:R-:W0:Y:S02]  /*6780*/  I2F.U64 R0, R4 ;  /* 0x0000000400007312 */ /* 0x004e240000301000 */
[----:B0-----:R-:W-:-:S04]  /*6790*/  F2FP.F16.F32.PACK_AB R0, RZ, R0 ;  /* 0x00000000ff00723e */ /* 0x001fc800000000ff */
[----:B------:R-:W-:Y:S01]  /*67a0*/  PRMT R24, R0, 0x7610, R24 ;  /* 0x0000761000187816 */ /* 0x000fe20000000018 */
[----:B------:R-:W-:Y:S06]  /*67b0*/  BRA `(.L_x_2817) ;  /* 0x0000000000107947 */ /* 0x000fec0003800000 */
.L_x_2840:
[----:B------:R-:W2:Y:S02]  /*67c0*/  LDG.E R4, desc[UR36][R4.64] ;  /* 0x0000002404047981 */ /* 0x000ea4000c1e1900 */
[----:B--2---:R-:W-:-:S04]  /*67d0*/  I2FP.F32.U32 R0, R4 ;  /* 0x0000000400007245 */ /* 0x004fc80000201000 */
[----:B------:R-:W-:-:S04]  /*67e0*/  F2FP.F16.F32.PACK_AB R0, RZ, R0 ;  /* 0x00000000ff00723e */ /* 0x000fc800000000ff */
[----:B------:R-:W-:-:S07]  /*67f0*/  PRMT R24, R0, 0x7610, R24 ;  /* 0x0000761000187816 */ /* 0x000fce0000000018 */
.L_x_2817:
[----:B------:R-:W-:-:S07]  /*6800*/  VIADD R27, R27, 0x80 ;  /* 0x000000801b1b7836 */ /* 0x000fce0000000000 */
.L_x_2778:
[----:B------:R-:W-:Y:S05]  /*6810*/  BSYNC.RECONVERGENT B6 ;  /* 0x0000000000067941 */ /* 0x000fea0003800200 */
.L_x_2777:
        /* <DEDUP_REMOVED lines=27> */
.L_x_2850:
[----:B------:R-:W2:Y:S02]  /*69d0*/  LDG.E.U8 R4, desc[UR36][R4.64] ;  /* 0x0000002404047981 */ /* 0x000ea4000c1e1100 */
[----:B--2---:R-:W-:-:S04]  /*69e0*/  I2FP.F32.U32 R0, R4 ;  /* 0x0000000400007245 */ /* 0x004fc80000201000 */
[----:B------:R-:W-:-:S04]  /*69f0*/  F2FP.F16.F32.PACK_AB R0, RZ, R0 ;  /* 0x00000000ff00723e */ /* 0x000fc800000000ff */
[----:B------:R-:W-:Y:S01]  /*6a00*/  PRMT R25, R0, 0x7610, R25 ;  /* 0x0000761000197816 */ /* 0x000fe20000000019 */
[----:B------:R-:W-:Y:S06]  /*6a10*/  BRA `(.L_x_2852) ;  /* 0x0000000c00d87947 */ /* 0x000fec0003800000 */
.L_x_2849:
        /* <DEDUP_REMOVED lines=11> */
.L_x_2854:
[----:B------:R-:W2:Y:S02]  /*6ad0*/  LDG.E R4, desc[UR36][R4.64] ;  /* 0x0000002404047981 */ /* 0x000ea4000c1e1900 */
[----:B--2---:R-:W-:-:S04]  /*6ae0*/  I2FP.F32.S32 R0, R4 ;  /* 0x0000000400007245 */ /* 0x004fc80000201400 */
[----:B------:R-:W-:-:S04]  /*6af0*/  F2FP.F16.F32.PACK_AB R0, RZ, R0 ;  /* 0x00000000ff00723e */ /* 0x000fc800000000ff */
[----:B------:R-:W-:Y:S01]  /*6b00*/  PRMT R25, R0, 0x7610, R25 ;  /* 0x0000761000197816 */ /* 0x000fe20000000019 */
[----:B------:R-:W-:Y:S06]  /*6b10*/  BRA `(.L_x_2852) ;  /* 0x0000000c00987947 */ /* 0x000fec0003800000 */
.L_x_2853:
[----:B------:R-:W2:Y:S02]  /*6b20*/  LDG.E.U16 R4, desc[UR36][R4.64] ;  /* 0x0000002404047981 */ /* 0x000ea4000c1e1500 */
[----:B--2---:R-:W0:Y:S02]  /*6b30*/  I2F.S16 R0, R4 ;  /* 0x0000000400007306 */ /* 0x004e240000101400 */
[----:B0-----:R-:W-:-:S04]  /*6b40*/  F2FP.F16.F32.PACK_AB R0, RZ, R0 ;  /* 0x00000000ff00723e */ /* 0x001fc800000000ff */
[----:B------:R-:W-:Y:S01]  /*6b50*/  PRMT R25, R0, 0x7610, R25 ;  /* 0x0000761000197816 */ /* 0x000fe20000000019 */
[----:B------:R-:W-:Y:S06]  /*6b60*/  BRA `(.L_x_2852) ;  /* 0x0000000c00847947 */ /* 0x000fec0003800000 */
.L_x_2848:
        /* <DEDUP_REMOVED lines=9> */
.L_x_2856:
[----:B------:R0:W5:Y:S01]  /*6c00*/  LDG.E.U16 R25, desc[UR36][R4.64] ;  /* 0x0000002404197981 */ /* 0x000162000c1e1500 */
[----:B------:R-:W-:Y:S05]  /*6c10*/  BRA `(.L_x_2852) ;  /* 0x0000000c00587947 */ /* 0x000fea0003800000 */
.L_x_2855:
        /* <DEDUP_REMOVED lines=9> */
.L_x_2858:
[----:B------:R1:W5:Y:S01]  /*6cb0*/  LDG.E.U16 R25, desc[UR36][R4.64] ;  /* 0x0000002404197981 */ /* 0x000362000c1e1500 */
[----:B------:R-:W-:Y:S05]  /*6cc0*/  BRA `(.L_x_2852) ;  /* 0x0000000c002c7947 */ /* 0x000fea0003800000 */
.L_x_2857:
        /* <DEDUP_REMOVED lines=13> */
.L_x_2847:
        /* <DEDUP_REMOVED lines=14> */
.L_x_2861:
        /* <DEDUP_REMOVED lines=13> */
.L_x_2860:
        /* <DEDUP_REMOVED lines=27> */
.L_x_2863:
        /* <DEDUP_REMOVED lines=15> */
.L_x_2862:
[----:B------:R-:W2:Y:S02]  /*71f0*/  LDG.E.U16 R0, desc[UR36][R4.64] ;  /* 0x0000002404007981 */ /* 0x000ea4000c1e1500 */
[----:B--2---:R-:W-:-:S05]  /*7200*/  IMAD.U32 R0, R0, 0x10000, RZ ;  /* 0x0001000000007824 */ /* 0x004fca00078e00ff */
[----:B------:R-:W-:-:S04]  /*7210*/  F2FP.F16.F32.PACK_AB R0, RZ, R0 ;  /* 0x00000000ff00723e */ /* 0x000fc800000000ff */
[----:B------:R-:W-:Y:S01]  /*7220*/  PRMT R25, R0, 0x7610, R25 ;  /* 0x0000761000197816 */ /* 0x000fe20000000019 */
[----:B------:R-:W-:Y:S06]  /*7230*/  BRA `(.L_x_2852) ;  /* 0x0000000400d07947 */ /* 0x000fec0003800000 */
.L_x_2859:
        /* <DEDUP_REMOVED lines=13> */
.L_x_2866:
        /* <DEDUP_REMOVED lines=21> */
.L_x_2870:
[----:B------:R-:W-:Y:S05]  /*7460*/  BSYNC.RECONVERGENT B1 ;  /* 0x0000000000017941 */ /* 0x000fea0003800200 */
.L_x_2869:
[----:B------:R-:W-:Y:S01]  /*7470*/  IMAD.SHL.U32 R0, R0, 0x100000, RZ ;  /* 0x0010000000007824 */ /* 0x000fe200078e00ff */
[----:B------:R-:W-:-:S04]  /*7480*/  LEA R3, R3, 0x3b800000, 0x17 ;  /* 0x3b80000003037811 */ /* 0x000fc800078eb8ff */
[----:B------:R-:W-:-:S07]  /*7490*/  LOP3.LUT R0, R3, R0, R7, 0xfe, !PT ;  /* 0x0000000003007212 */ /* 0x000fce00078efe07 */
.L_x_2868:
[----:B------:R-:W-:Y:S05]  /*74a0*/  BSYNC.RECONVERGENT B0 ;  /* 0x0000000000007941 */ /* 0x000fea0003800200 */
.L_x_2867:
[----:B------:R-:W-:-:S04]  /*74b0*/  F2FP.F16.F32.PACK_AB R0, RZ, R0 ;  /* 0x00000000ff00723e */ /* 0x000fc800000000ff */
[----:B------:R-:W-:Y:S01]  /*74c0*/  PRMT R25, R0, 0x7610, R25 ;  /* 0x0000761000197816 */ /* 0x000fe20000000019 */
[----:B------:R-:W-:Y:S06]  /*74d0*/  BRA `(.L_x_2852) ;  /* 0x0000000400287947 */ /* 0x000fec0003800000 */
.L_x_2865:
        /* <DEDUP_REMOVED lines=21> */
.L_x_2874:
[----:B------:R-:W-:Y:S05]  /*7630*/  BSYNC.RECONVERGENT B1 ;  /* 0x0000000000017941 */ /* 0x000fea0003800200 */
.L_x_2873:
[----:B------:R-:W-:Y:S01]  /*7640*/  IMAD.SHL.U32 R0, R0, 0x200000, RZ ;  /* 0x0020000000007824 */ /* 0x000fe200078e00ff */
[----:B------:R-:W-:-:S04]  /*7650*/  LEA R3, R3, 0x37800000, 0x17 ;  /* 0x3780000003037811 */ /* 0x000fc800078eb8ff */
[----:B------:R-:W-:-:S07]  /*7660*/  LOP3.LUT R0, R3, R0, R7, 0xfe, !PT ;  /* 0x0000000003007212 */ /* 0x000fce00078efe07 */
.L_x_2872:
[----:B------:R-:W-:Y:S05]  /*7670*/  BSYNC.RECONVERGENT B0 ;  /* 0x0000000000007941 */ /* 0x000fea0003800200 */
.L_x_2871:
[----:B------:R-:W-:-:S04]  /*7680*/  F2FP.F16.F32.PACK_AB R0, RZ, R0 ;  /* 0x00000000ff00723e */ /* 0x000fc800000000ff */
[----:B------:R-:W-:Y:S01]  /*7690*/  PRMT R25, R0, 0x7610, R25 ;  /* 0x0000761000197816 */ /* 0x000fe20000000019 */
[----:B------:R-:W-:Y:S06]  /*76a0*/  BRA `(.L_x_2852) ;  /* 0x0000000000b47947 */ /* 0x000fec0003800000 */
.L_x_2864:
        /* <DEDUP_REMOVED lines=14> */
.L_x_2878:
[----:B------:R-:W-:Y:S05]  /*7790*/  BSYNC.RECONVERGENT B0 ;  /* 0x0000000000007941 */ /* 0x000fea0003800200 */
.L_x_2877:
[----:B------:R-:W-:-:S04]  /*77a0*/  F2FP.F16.F32.PACK_AB R0, RZ, R0 ;  /* 0x00000000ff00723e */ /* 0x000fc800000000ff */
[----:B------:R-:W-:Y:S01]  /*77b0*/  PRMT R25, R0, 0x7610, R25 ;  /* 0x0000761000197816 */ /* 0x000fe20000000019 */
[----:B------:R-:W-:Y:S06]  /*77c0*/  BRA `(.L_x_2852) ;  /* 0x00000000006c7947 */ /* 0x000fec0003800000 */
.L_x_2851:
        /* <DEDUP_REMOVED lines=16> */
.L_x_2879:
[----:B------:R-:W-:Y:S01]  /*78d0*/  PRMT R25, RZ, 0x7610, R25 ;  /* 0x00007610ff197816 */ /* 0x000fe20000000019 */
[----:B------:R-:W-:Y:S06]  /*78e0*/  BRA `(.L_x_2852) ;  /* 0x0000000000247947 */ /* 0x000fec0003800000 */
.L_x_2876:
[----:B------:R-:W2:Y:S02]  /*78f0*/  LDG.E.64 R4, desc[UR36][R4.64] ;  /* 0x0000002404047981 */ /* 0x000ea4000c1e1b00 */
[----:B--2---:R-:W0:Y:S02]  /*7900*/  I2F.U64 R0, R4 ;  /* 0x0000000400007312 */ /* 0x004e240000301000 */
[----:B0-----:R-:W-:-:S04]  /*7910*/  F2FP.F16.F32.PACK_AB R0, RZ, R0 ;  /* 0x00000000ff00723e */ /* 0x001fc800000000ff */
[----:B------:R-:W-:Y:S01]  /*7920*/  PRMT R25, R0, 0x7610, R25 ;  /* 0x0000761000197816 */ /* 0x000fe20000000019 */
[----:B------:R-:W-:Y:S06]  /*7930*/  BRA `(.L_x_2852) ;  /* 0x0000000000107947 */ /* 0x000fec0003800000 */
.L_x_2875:
[----:B------:R-:W2:Y:S02]  /*7940*/  LDG.E R4, desc[UR36][R4.64] ;  /* 0x0000002404047981 */ /* 0x000ea4000c1e1900 */
[----:B--2---:R-:W-:-:S04]  /*7950*/  I2FP.F32.U32 R0, R4 ;  /* 0x0000000400007245 */ /* 0x004fc80000201000 */
[----:B------:R-:W-:-:S04]  /*7960*/  F2FP.F16.F32.PACK_AB R0, RZ, R0 ;  /* 0x00000000ff00723e */ /* 0x000fc800000000ff */
[----:B------:R-:W-:-:S07]  /*7970*/  PRMT R25, R0, 0x7610, R25 ;  /* 0x0000761000197816 */ /* 0x000fce0000000019 */
.L_x_2852:
        /* <DEDUP_REMOVED lines=21> */
.L_x_2883:
[----:B------:R-:W2:Y:S02]  /*7ad0*/  LDG.E.U8 R4, desc[UR36][R4.64] ;  /* 0x0000002404047981 */ /* 0x000ea4000c1e1100 */
[----:B--2---:R-:W-:-:S04]  /*7ae0*/  I2FP.F32.U32 R0, R4 ;  /* 0x0000000400007245 */ /* 0x004fc80000201000 */
[----:B------:R-:W-:Y:S01]  /*7af0*/  F2FP.F16.F32.PACK_AB R0, RZ, R0 ;  /* 0x00000000ff00723e */ /* 0x000fe200000000ff */
[----:B------:R-:W-:Y:S06]  /*7b00*/  BRA `(.L_x_2846) ;  /* 0x0000000c00a07947 */ /* 0x000fec0003800000 */
.L_x_2882:
        /* <DEDUP_REMOVED lines=10> */
.L_x_2886:
[----:B------:R-:W2:Y:S02]  /*7bb0*/  LDG.E R4, desc[UR36][R4.64] ;  /* 0x0000002404047981 */ /* 0x000ea4000c1e1900 */
[----:B--2---:R-:W-:-:S04]  /*7bc0*/  I2FP.F32.S32 R0, R4 ;  /* 0x0000000400007245 */ /* 0x004fc80000201400 */
[----:B------:R-:W-:Y:S01]  /*7bd0*/  F2FP.F16.F32.PACK_AB R0, RZ, R0 ;  /* 0x00000000ff00723e */ /* 0x000fe200000000ff */
[----:B------:R-:W-:Y:S06]  /*7be0*/  BRA `(.L_x_2846) ;  /* 0x0000000c00687947 */ /* 0x000fec0003800000 */
.L_x_2885:
[----:B------:R-:W2:Y:S02]  /*7bf0*/  LDG.E.U16 R4, desc[UR36][R4.64] ;  /* 0x0000002404047981 */ /* 0x000ea4000c1e1500 */
[----:B--2---:R-:W0:Y:S02]  /*7c00*/  I2F.S16 R0, R4 ;  /* 0x0000000400007306 */ /* 0x004e240000101400 */
[----:B0-----:R-:W-:Y:S01]  /*7c10*/  F2FP.F16.F32.PACK_AB R0, RZ, R0 ;  /* 0x00000000ff00723e */ /* 0x001fe200000000ff */
[----:B------:R-:W-:Y:S06]  /*7c20*/  BRA `(.L_x_2846) ;  /* 0x0000000c00587947 */ /* 0x000fec0003800000 */
.L_x_2881:
        /* <DEDUP_REMOVED lines=9> */
.L_x_2888:
[----:B------:R2:W5:Y:S01]  /*7cc0*/  LDG.E.U16 R0, desc[UR36][R4.64] ;  /* 0x0000002404007981 */ /* 0x000562000c1e1500 */
[----:B------:R-:W-:Y:S05]  /*7cd0*/  BRA `(.L_x_2846) ;  /* 0x0000000c002c7947 */ /* 0x000fea0003800000 */
.L_x_2887:
        /* <DEDUP_REMOVED lines=9> */
.L_x_2890:
[----:B------:R3:W5:Y:S01]  /*7d70*/  LDG.E.U16 R0, desc[UR36][R4.64] ;  /* 0x0000002404007981 */ /* 0x000762000c1e1500 */
[----:B------:R-:W-:Y:S05]  /*7d80*/  BRA `(.L_x_2846) ;  /* 0x0000000c00007947 */ /* 0x000fea0003800000 */
.L_x_2889:
        /* <DEDUP_REMOVED lines=12> */
.L_x_2880:
        /* <DEDUP_REMOVED lines=13> */
.L_x_2893:
        /* <DEDUP_REMOVED lines=12> */
.L_x_2892:
        /* <DEDUP_REMOVED lines=27> */
.L_x_2895:
        /* <DEDUP_REMOVED lines=12> */
[----:B------:R-:W-:Y:S01]  /*8250*/  F2FP.F16.F32.PACK_AB R0, RZ, R0 ;  /* 0x00000000ff00723e */ /* 0x000fe200000000ff */
[----:B------:R-:W-:Y:S06]  /*8260*/  BRA `(.L_x_2846) ;  /* 0x0000000400c87947 */ /* 0x000fec0003800000 */
.L_x_2894:
[----:B------:R-:W2:Y:S02]  /*8270*/  LDG.E.U16 R0, desc[UR36][R4.64] ;  /* 0x0000002404007981 */ /* 0x000ea4000c1e1500 */
[----:B--2---:R-:W-:-:S05]  /*8280*/  IMAD.U32 R0, R0, 0x10000, RZ ;  /* 0x0001000000007824 */ /* 0x004fca00078e00ff */
[----:B------:R-:W-:Y:S01]  /*8290*/  F2FP.F16.F32.PACK_AB R0, RZ, R0 ;  /* 0x00000000ff00723e */ /* 0x000fe200000000ff */
[----:B------:R-:W-:Y:S06]  /*82a0*/  BRA `(.L_x_2846) ;  /* 0x0000000400b87947 */ /* 0x000fec0003800000 */
.L_x_2891:
        /* <DEDUP_REMOVED lines=12> */
.L_x_2898:
        /* <DEDUP_REMOVED lines=21> */
.L_x_2902:
[----:B------:R-:W-:Y:S05]  /*84c0*/  BSYNC.RECONVERGENT B1 ;  /* 0x0000000000017941 */ /* 0x000fea0003800200 */
.L_x_2901:
[----:B------:R-:W-:Y:S01]  /*84d0*/  IMAD.SHL.U32 R0, R0, 0x100000, RZ ;  /* 0x0010000000007824 */ /* 0x000fe200078e00ff */
[----:B------:R-:W-:-:S04]  /*84e0*/  LEA R3, R3, 0x3b800000, 0x17 ;  /* 0x3b80000003037811 */ /* 0x000fc800078eb8ff */
[----:B------:R-:W-:-:S07]  /*84f0*/  LOP3.LUT R0, R3, R0, R7, 0xfe, !PT ;  /* 0x0000000003007212 */ /* 0x000fce00078efe07 */
.L_x_2900:
[----:B------:R-:W-:Y:S05]  /*8500*/  BSYNC.RECONVERGENT B0 ;  /* 0x0000000000007941 */ /* 0x000fea0003800200 */
.L_x_2899:
[----:B------:R-:W-:Y:S01]  /*8510*/  F2FP.F16.F32.PACK_AB R0, RZ, R0 ;  /* 0x00000000ff00723e */ /* 0x000fe200000000ff */
[----:B------:R-:W-:Y:S06]  /*8520*/  BRA `(.L_x_2846) ;  /* 0x0000000400187947 */ /* 0x000fec0003800000 */
.L_x_2897:
        /* <DEDUP_REMOVED lines=21> */
.L_x_2906:
[----:B------:R-:W-:Y:S05]  /*8680*/  BSYNC.RECONVERGENT B1 ;  /* 0x0000000000017941 */ /* 0x000fea0003800200 */
.L_x_2905:
[----:B------:R-:W-:Y:S01]  /*8690*/  IMAD.SHL.U32 R0, R0, 0x200000, RZ ;  /* 0x0020000000007824 */ /* 0x000fe200078e00ff */
[----:B------:R-:W-:-:S04]  /*86a0*/  LEA R3, R3, 0x37800000, 0x17 ;  /* 0x3780000003037811 */ /* 0x000fc800078eb8ff */
[----:B------:R-:W-:-:S07]  /*86b0*/  LOP3.LUT R0, R3, R0, R7, 0xfe, !PT ;  /* 0x0000000003007212 */ /* 0x000fce00078efe07 */
.L_x_2904:
[----:B------:R-:W-:Y:S05]  /*86c0*/  BSYNC.RECONVERGENT B0 ;  /* 0x0000000000007941 */ /* 0x000fea0003800200 */
.L_x_2903:
[----:B------:R-:W-:Y:S01]  /*86d0*/  F2FP.F16.F32.PACK_AB R0, RZ, R0 ;  /* 0x00000000ff00723e */ /* 0x000fe200000000ff */
[----:B------:R-:W-:Y:S06]  /*86e0*/  BRA `(.L_x_2846) ;  /* 0x0000000000a87947 */ /* 0x000fec0003800000 */
.L_x_2896:
        /* <DEDUP_REMOVED lines=14> */
.L_x_2910:
[----:B------:R-:W-:Y:S05]  /*87d0*/  BSYNC.RECONVERGENT B0 ;  /* 0x0000000000007941 */ /* 0x000fea0003800200 */
.L_x_2909:
[----:B------:R-:W-:Y:S01]  /*87e0*/  F2FP.F16.F32.PACK_AB R0, RZ, R0 ;  /* 0x00000000ff00723e */ /* 0x000fe200000000ff */
[----:B------:R-:W-:Y:S06]  /*87f0*/  BRA `(.L_x_2846) ;  /* 0x0000000000647947 */ /* 0x000fec0003800000 */
.L_x_2884:
        /* <DEDUP_REMOVED lines=16> */
.L_x_2911:
[----:B------:R-:W-:Y:S01]  /*8900*/  PRMT R0, RZ, 0x7610, R0 ;  /* 0x00007610ff007816 */ /* 0x000fe20000000000 */
[----:B------:R-:W-:Y:S06]  /*8910*/  BRA `(.L_x_2846) ;  /* 0x00000000001c7947 */ /* 0x000fec0003800000 */
.L_x_2908:
[----:B------:R-:W2:Y:S02]  /*8920*/  LDG.E.64 R4, desc[UR36][R4.64] ;  /* 0x0000002404047981 */ /* 0x000ea4000c1e1b00 */
[----:B--2---:R-:W0:Y:S02]  /*8930*/  I2F.U64 R0, R4 ;  /* 0x0000000400007312 */ /* 0x004e240000301000 */
[----:B0-----:R-:W-:Y:S01]  /*8940*/  F2FP.F16.F32.PACK_AB R0, RZ, R0 ;  /* 0x00000000ff00723e */ /* 0x001fe200000000ff */
[----:B------:R-:W-:Y:S06]  /*8950*/  BRA `(.L_x_2846) ;  /* 0x00000000000c7947 */ /* 0x000fec0003800000 */
.L_x_2907:
[----:B------:R-:W2:Y:S02]  /*8960*/  LDG.E R4, desc[UR36][R4.64] ;  /* 0x0000002404047981 */ /* 0x000ea4000c1e1900 */
[----:B--2---:R-:W-:-:S04]  /*8970*/  I2FP.F32.U32 R0, R4 ;  /* 0x0000000400007245 */ /* 0x004fc80000201000 */
[----:B------:R-:W-:-:S07]  /*8980*/  F2FP.F16.F32.PACK_AB R0, RZ, R0 ;  /* 0x00000000ff00723e */ /* 0x000fce00000000ff */
.L_x_2846:
[----:B------:R-:W-:Y:S05]  /*8990*/  BSYNC.RECONVERGENT B6 ;  /* 0x0000000000067941 */ /* 0x000fea0003800200 */
.L_x_2845:
[----:B------:R-:W4:Y:S01]  /*89a0*/  LDC.U8 R26, c[0x0][0x3b0] ;  /* 0x0000ec00ff1a7b82 */ /* 0x000f220000000000 */
[CC--:B------:R-:W-:Y:S01]  /*89b0*/  ISETP.GE.AND P2, PT, R19.reuse, R28.reuse, PT ;  /* 0x0000001c1300720c */ /* 0x0c0fe20003f46270 */
[C---:B------:R-:W-:Y:S01]  /*89c0*/  VIADD R3, R19.reuse, 0x100 ;  /* 0x0000010013037836 */ /* 0x040fe20000000000 */
[----:B------:R-:W-:Y:S01]  /*89d0*/  BSSY.RECONVERGENT B0, `(.L_x_2912) ;  /* 0x000001a000007945 */ /* 0x000fe20003800200 */
[C---:B0123--:R-:W-:Y:S02]  /*89e0*/  VIADD R5, R19.reuse, 0x180 ;  /* 0x0000018013057836 */ /* 0x04ffe40000000000 */
[----:B------:R-:W-:Y:S01]  /*89f0*/  VIADD R27, R19, 0x80 ;  /* 0x00000080131b7836 */ /* 0x000fe20000000000 */
[-C--:B------:R-:W-:Y:S02]  /*8a00*/  ISETP.GE.AND P0, PT, R3, R28.reuse, PT ;  /* 0x0000001c0300720c */ /* 0x080fe40003f06270 */
[-C--:B------:R-:W-:Y:S02]  /*8a10*/  ISETP.GE.AND P1, PT, R5, R28.reuse, PT ;  /* 0x0000001c0500720c */ /* 0x080fe40003f26270 */
[----:B------:R-:W-:-:S03]  /*8a20*/  ISETP.GE.AND P3, PT, R27, R28, PT ;  /* 0x0000001c1b00720c */ /* 0x000fc60003f66270 */
[----:B------:R-:W-:Y:S10]  /*8a30*/  @P2 BRA `(.L_x_2913) ;  /* 0x00000000004c2947 */ /* 0x000ff40003800000 */
[----:B-----5:R-:W-:Y:S02]  /*8a40*/  HADD2.F32 R16, -RZ, R16.H0_H0 ;  /* 0x20000010ff107230 */ /* 0x020fe40000004100 */
[----:B------:R-:W-:-:S03]  /*8a50*/  HADD2.F32 R17, -RZ, R17.H0_H0 ;  /* 0x20000011ff117230 */ /* 0x000fc60000004100 */
        /* <DEDUP_REMOVED lines=17> */
.L_x_2913:
[----:B------:R-:W-:Y:S05]  /*8b70*/  BSYNC.RECONVERGENT B0 ;  /* 0x0000000000007941 */ /* 0x000fea0003800200 */
.L_x_2912:
[----:B------:R-:W-:Y:S04]  /*8b80*/  BSSY.RECONVERGENT B0, `(.L_x_2914) ;  /* 0x0000015000007945 */ /* 0x000fe80003800200 */
[----:B------:R-:W-:Y:S05]  /*8b90*/  @P3 BRA `(.L_x_2915) ;  /* 0x00000000004c3947 */ /* 0x000fea0003800000 */
        /* <DEDUP_REMOVED lines=19> */
.L_x_2915:
[----:B------:R-:W-:Y:S05]  /*8cd0*/  BSYNC.RECONVERGENT B0 ;  /* 0x0000000000007941 */ /* 0x000fea0003800200 */
.L_x_2914:
        /* <DEDUP_REMOVED lines=21> */
.L_x_2917:
[----:B------:R-:W-:Y:S05]  /*8e30*/  BSYNC.RECONVERGENT B0 ;  /* 0x0000000000007941 */ /* 0x000fea0003800200 */
.L_x_2916:
        /* <DEDUP_REMOVED lines=21> */
.L_x_2919:
[----:B------:R-:W-:Y:S05]  /*8f90*/  BSYNC.RECONVERGENT B0 ;  /* 0x0000000000007941 */ /* 0x000fea0003800200 */
.L_x_2918:
        /* <DEDUP_REMOVED lines=21> */
[----:B------:R-:W-:-:S04]  /*90f0*/  IMAD.MOV.U32 R19, RZ, RZ, R27 ;  /* 0x000000ffff137224 */ /* 0x000fc800078e001b */
[----:B------:R-:W0:Y:S02]  /*9100*/  F2I.FTZ.TRUNC.NTZ R3, R3 ;  /* 0x0000000300037305 */ /* 0x000e24000021f100 */
[----:B0-----:R0:W-:Y:S01]  /*9110*/  STG.E.U8 desc[UR36][R8.64], R3 ;  /* 0x0000000308007986 */ /* 0x0011e2000c101124 */
[----:B------:R-:W-:Y:S05]  /*9120*/  BRA `(.L_x_2921) ;  /* 0x0000000c00d47947 */ /* 0x000fea0003800000 */
.L_x_2925:
[----:B------:R-:W-:Y:S02]  /*9130*/  HADD2.F32 R5, -RZ, R3.H0_H0 ;  /* 0x20000003ff057230 */ /* 0x000fe40000004100 */
[----:B------:R-:W-:-:S04]  /*9140*/  IMAD.MOV.U32 R19, RZ, RZ, R27 ;  /* 0x000000ffff137224 */ /* 0x000fc800078e001b */
[----:B------:R-:W0:Y:S02]  /*9150*/  F2I.S64.TRUNC R4, R5 ;  /* 0x0000000500047311 */ /* 0x000e24000020d900 */
[----:B0-----:R0:W-:Y:S01]  /*9160*/  STG.E.U8 desc[UR36][R8.64], R4 ;  /* 0x0000000408007986 */ /* 0x0011e2000c101124 */
[----:B------:R-:W-:Y:S05]  /*9170*/  BRA `(.L_x_2921) ;  /* 0x0000000c00c07947 */ /* 0x000fea0003800000 */
.L_x_2924:
        /* <DEDUP_REMOVED lines=11> */
.L_x_2928:
[----:B------:R-:W-:Y:S02]  /*9230*/  HADD2.F32 R3, -RZ, R3.H0_H0 ;  /* 0x20000003ff037230 */ /* 0x000fe40000004100 */
[----:B------:R-:W-:-:S04]  /*9240*/  IMAD.MOV.U32 R19, RZ, RZ, R27 ;  /* 0x000000ffff137224 */ /* 0x000fc800078e001b */
[----:B------:R-:W0:Y:S02]  /*9250*/  F2I.FTZ.TRUNC.NTZ R3, R3 ;  /* 0x0000000300037305 */ /* 0x000e24000021f100 */
[----:B0-----:R0:W-:Y:S01]  /*9260*/  STG.E desc[UR36][R8.64], R3 ;  /* 0x0000000308007986 */ /* 0x0011e2000c101924 */
[----:B------:R-:W-:Y:S05]  /*9270*/  BRA `(.L_x_2921) ;  /* 0x0000000c00807947 */ /* 0x000fea0003800000 */
.L_x_2927:
[----:B------:R-:W-:Y:S02]  /*9280*/  HADD2.F32 R3, -RZ, R3.H0_H0 ;  /* 0x20000003ff037230 */ /* 0x000fe40000004100 */
[----:B------:R-:W-:-:S04]  /*9290*/  IMAD.MOV.U32 R19, RZ, RZ, R27 ;  /* 0x000000ffff137224 */ /* 0x000fc800078e001b */
[----:B------:R-:W0:Y:S02]  /*92a0*/  F2I.FTZ.TRUNC.NTZ R3, R3 ;  /* 0x0000000300037305 */ /* 0x000e24000021f100 */
[----:B0-----:R0:W-:Y:S01]  /*92b0*/  STG.E.U16 desc[UR36][R8.64], R3 ;  /* 0x0000000308007986 */ /* 0x0011e2000c101524 */
[----:B------:R-:W-:Y:S05]  /*92c0*/  BRA `(.L_x_2921) ;  /* 0x0000000c006c7947 */ /* 0x000fea0003800000 */
.L_x_2923:
        /* <DEDUP_REMOVED lines=10> */
.L_x_2930:
[----:B------:R0:W-:Y:S01]  /*9370*/  STG.E.U16 desc[UR36][R8.64], R3 ;  /* 0x0000000308007986 */ /* 0x0001e2000c101524 */
[----:B------:R-:W-:Y:S01]  /*9380*/  IMAD.MOV.U32 R19, RZ, RZ, R27 ;  /* 0x000000ffff137224 */ /* 0x000fe200078e001b */
[----:B------:R-:W-:Y:S06]  /*9390*/  BRA `(.L_x_2921) ;  /* 0x0000000c00387947 */ /* 0x000fec0003800000 */
.L_x_2929:
        /* <DEDUP_REMOVED lines=11> */
.L_x_2932:
[----:B------:R-:W-:Y:S02]  /*9450*/  HADD2.F32 R0, -RZ, R3.H0_H0 ;  /* 0x20000003ff007230 */ /* 0x000fe40000004100 */
[----:B------:R-:W-:-:S03]  /*9460*/  IMAD.MOV.U32 R19, RZ, RZ, R27 ;  /* 0x000000ffff137224 */ /* 0x000fc600078e001b */
[----:B------:R-:W-:-:S04]  /*9470*/  F2FP.F16.F32.PACK_AB R0, RZ, R0 ;  /* 0x00000000ff00723e */ /* 0x000fc800000000ff */
[----:B------:R-:W-:-:S05]  /*9480*/  PRMT R0, R0, 0x5410, RZ ;  /* 0x0000541000007816 */ /* 0x000fca00000000ff */
[----:B------:R0:W-:Y:S01]  /*9490*/  STG.E desc[UR36][R8.64], R0 ;  /* 0x0000000008007986 */ /* 0x0001e2000c101924 */
[----:B------:R-:W-:Y:S05]  /*94a0*/  BRA `(.L_x_2921) ;  /* 0x0000000800f47947 */ /* 0x000fea0003800000 */
.L_x_2931:
[----:B------:R-:W-:Y:S02]  /*94b0*/  HADD2.F32 R4, -RZ, R3.H0_H0 ;  /* 0x20000003ff047230 */ /* 0x000fe40000004100 */
[----:B------:R-:W-:-:S03]  /*94c0*/  IMAD.MOV.U32 R19, RZ, RZ, R27 ;  /* 0x000000ffff137224 */ /* 0x000fc600078e001b */
[----:B------:R-:W-:-:S06]  /*94d0*/  FMUL.FTZ R4, R4, 1 ;  /* 0x3f80000004047820 */ /* 0x000fcc0000410000 */
[----:B------:R-:W0:Y:S02]  /*94e0*/  F2F.F64.F32 R4, R4 ;  /* 0x0000000400047310 */ /* 0x000e240000201800 */
[----:B0-----:R0:W-:Y:S01]  /*94f0*/  STG.E.64 desc[UR36][R8.64], R4 ;  /* 0x0000000408007986 */ /* 0x0011e2000c101b24 */
[----:B------:R-:W-:Y:S05]  /*9500*/  BRA `(.L_x_2921) ;  /* 0x0000000800dc7947 */ /* 0x000fea0003800000 */
.L_x_2922:
        /* <DEDUP_REMOVED lines=14> */
.L_x_2935:
[----:B------:R-:W-:Y:S01]  /*95f0*/  HADD2.F32 R3, -RZ, R3.H0_H0 ;  /* 0x20000003ff037230 */ /* 0x000fe20000004100 */
[----:B------:R-:W-:Y:S01]  /*9600*/  CS2R R6, SRZ ;  /* 0x0000000000067805 */ /* 0x000fe2000001ff00 */
[----:B------:R-:W-:-:S03]  /*9610*/  IMAD.MOV.U32 R19, RZ, RZ, R27 ;  /* 0x000000ffff137224 */ /* 0x000fc600078e001b */
[----:B------:R-:W-:-:S04]  /*9620*/  FMUL.FTZ R3, R3, 1 ;  /* 0x3f80000003037820 */ /* 0x000fc80000410000 */
[----:B------:R-:W0:Y:S02]  /*9630*/  F2F.F64.F32 R4, R3 ;  /* 0x0000000300047310 */ /* 0x000e240000201800 */
[----:B0-----:R0:W-:Y:S01]  /*9640*/  STG.E.128 desc[UR36][R8.64], R4 ;  /* 0x0000000408007986 */ /* 0x0011e2000c101d24 */
[----:B------:R-:W-:Y:S05]  /*9650*/  BRA `(.L_x_2921) ;  /* 0x0000000800887947 */ /* 0x000fea0003800000 */
.L_x_2934:
        /* <DEDUP_REMOVED lines=19> */
.L_x_2939:
[----:B------:R-:W-:Y:S05]  /*9790*/  BSYNC.RECONVERGENT B0 ;  /* 0x0000000000007941 */ /* 0x000fea0003800200 */
.L_x_2938:
[----:B------:R-:W-:Y:S01]  /*97a0*/  LOP3.LUT R5, R0, 0x80, R5, 0xf8, !PT ;  /* 0x0000008000057812 */ /* 0x000fe200078ef805 */
[----:B------:R-:W-:-:S04]  /*97b0*/  IMAD.MOV.U32 R19, RZ, RZ, R27 ;  /* 0x000000ffff137224 */ /* 0x000fc800078e001b */
[----:B------:R0:W-:Y:S01]  /*97c0*/  STG.E.U8 desc[UR36][R8.64], R5 ;  /* 0x0000000508007986 */ /* 0x0001e2000c101124 */
[----:B------:R-:W-:Y:S05]  /*97d0*/  BRA `(.L_x_2921) ;  /* 0x0000000800287947 */ /* 0x000fea0003800000 */
.L_x_2937:
        /* <DEDUP_REMOVED lines=15> */
.L_x_2941:
[----:B------:R-:W-:Y:S05]  /*98d0*/  BSYNC.RECONVERGENT B0 ;  /* 0x0000000000007941 */ /* 0x000fea0003800200 */
.L_x_2940:
[----:B------:R-:W-:Y:S01]  /*98e0*/  LOP3.LUT R5, R0, 0x80, R5, 0xf8, !PT ;  /* 0x0000008000057812 */ /* 0x000fe200078ef805 */
[----:B------:R-:W-:-:S04]  /*98f0*/  IMAD.MOV.U32 R19, RZ, RZ, R27 ;  /* 0x000000ffff137224 */ /* 0x000fc800078e001b */
[----:B------:R0:W-:Y:S01]  /*9900*/  STG.E.U8 desc[UR36][R8.64], R5 ;  /* 0x0000000508007986 */ /* 0x0001e2000c101124 */
[----:B------:R-:W-:Y:S05]  /*9910*/  BRA `(.L_x_2921) ;  /* 0x0000000400d87947 */ /* 0x000fea0003800000 */
.L_x_2936:
[----:B------:R-:W-:Y:S02]  /*9920*/  HADD2.F32 R0, -RZ, R3.H0_H0 ;  /* 0x20000003ff007230 */ /* 0x000fe40000004100 */
[----:B------:R-:W-:-:S03]  /*9930*/  IMAD.MOV.U32 R19, RZ, RZ, R27 ;  /* 0x000000ffff137224 */ /* 0x000fc600078e001b */
[----:B------:R-:W-:-:S05]  /*9940*/  F2FP.BF16.F32.PACK_AB R0, RZ, R0 ;  /* 0x00000000ff00723e */ /* 0x000fca00000010ff */
[----:B------:R0:W-:Y:S01]  /*9950*/  STG.E.U16 desc[UR36][R8.64], R0 ;  /* 0x0000000008007986 */ /* 0x0001e2000c101524 */
[----:B------:R-:W-:Y:S05]  /*9960*/  BRA `(.L_x_2921) ;  /* 0x0000000400c47947 */ /* 0x000fea0003800000 */
.L_x_2933:
        /* <DEDUP_REMOVED lines=13> */
.L_x_2944:
        /* <DEDUP_REMOVED lines=13> */
.L_x_2947:
[----:B------:R-:W-:-:S04]  /*9b10*/  SHF.R.U32.HI R0, RZ, 0x14, R3 ;  /* 0x00000014ff007819 */ /* 0x000fc80000011603 */
[----:B------:R-:W-:-:S04]  /*9b20*/  LOP3.LUT R0, R0, 0x1, RZ, 0xc0, !PT ;  /* 0x0000000100007812 */ /* 0x000fc800078ec0ff */
[----:B------:R-:W-:-:S04]  /*9b30*/  IADD3 R0, PT, PT, R3, 0x487ffff, R0 ;  /* 0x0487ffff03007810 */ /* 0x000fc80007ffe000 */
[----:B------:R-:W-:-:S04]  /*9b40*/  SHF.R.U32.HI R0, RZ, 0x14, R0 ;  /* 0x00000014ff007819 */ /* 0x000fc80000011600 */
[----:B------:R-:W-:-:S07]  /*9b50*/  LOP3.LUT R0, R0, 0xff, RZ, 0xc0, !PT ;  /* 0x000000ff00007812 */ /* 0x000fce00078ec0ff */
.L_x_2948:
[----:B------:R-:W-:-:S04]  /*9b60*/  SHF.R.U32.HI R3, RZ, 0x18, R3 ;  /* 0x00000018ff037819 */ /* 0x000fc80000011603 */
[----:B------:R-:W-:-:S04]  /*9b70*/  LOP3.LUT R0, R0, 0x80, R3, 0xf8, !PT ;  /* 0x0000008000007812 */ /* 0x000fc800078ef803 */
[----:B------:R-:W-:-:S07]  /*9b80*/  PRMT R4, R0, 0x7610, R4 ;  /* 0x0000761000047816 */ /* 0x000fce0000000004 */
.L_x_2946:
[----:B------:R-:W-:Y:S05]  /*9b90*/  BSYNC.RECONVERGENT B0 ;  /* 0x0000000000007941 */ /* 0x000fea0003800200 */
.L_x_2945:
[----:B------:R0:W-:Y:S01]  /*9ba0*/  STG.E.U8 desc[UR36][R8.64], R4 ;  /* 0x0000000408007986 */ /* 0x0001e2000c101124 */
[----:B------:R-:W-:Y:S01]  /*9bb0*/  IMAD.MOV.U32 R19, RZ, RZ, R27 ;  /* 0x000000ffff137224 */ /* 0x000fe200078e001b */
[----:B------:R-:W-:Y:S06]  /*9bc0*/  BRA `(.L_x_2921) ;  /* 0x00000004002c7947 */ /* 0x000fec0003800000 */
.L_x_2943:
        /* <DEDUP_REMOVED lines=13> */
.L_x_2951:
[----:B------:R-:W-:-:S04]  /*9ca0*/  SHF.R.U32.HI R0, RZ, 0x15, R3 ;  /* 0x00000015ff007819 */ /* 0x000fc80000011603 */
[----:B------:R-:W-:-:S04]  /*9cb0*/  LOP3.LUT R0, R0, 0x1, RZ, 0xc0, !PT ;  /* 0x0000000100007812 */ /* 0x000fc800078ec0ff */
[----:B------:R-:W-:-:S04]  /*9cc0*/  IADD3 R0, PT, PT, R3, 0x88fffff, R0 ;  /* 0x088fffff03007810 */ /* 0x000fc80007ffe000 */
[----:B------:R-:W-:-:S04]  /*9cd0*/  SHF.R.U32.HI R0, RZ, 0x15, R0 ;  /* 0x00000015ff007819 */ /* 0x000fc80000011600 */
[----:B------:R-:W-:-:S07]  /*9ce0*/  LOP3.LUT R0, R0, 0xff, RZ, 0xc0, !PT ;  /* 0x000000ff00007812 */ /* 0x000fce00078ec0ff */
.L_x_2952:
[----:B------:R-:W-:-:S04]  /*9cf0*/  SHF.R.U32.HI R3, RZ, 0x18, R3 ;  /* 0x00000018ff037819 */ /* 0x000fc80000011603 */
[----:B------:R-:W-:-:S04]  /*9d00*/  LOP3.LUT R0, R0, 0x80, R3, 0xf8, !PT ;  /* 0x0000008000007812 */ /* 0x000fc800078ef803 */
[----:B------:R-:W-:-:S07]  /*9d10*/  PRMT R4, R0, 0x7610, R4 ;  /* 0x0000761000047816 */ /* 0x000fce0000000004 */
.L_x_2950:
[----:B------:R-:W-:Y:S05]  /*9d20*/  BSYNC.RECONVERGENT B0 ;  /* 0x0000000000007941 */ /* 0x000fea0003800200 */
.L_x_2949:
[----:B------:R3:W-:Y:S01]  /*9d30*/  STG.E.U8 desc[UR36][R8.64], R4 ;  /* 0x0000000408007986 */ /* 0x0007e2000c101124 */
[----:B------:R-:W-:Y:S01]  /*9d40*/  IMAD.MOV.U32 R19, RZ, RZ, R27 ;  /* 0x000000ffff137224 */ /* 0x000fe200078e001b */
[----:B------:R-:W-:Y:S06]  /*9d50*/  BRA `(.L_x_2921) ;  /* 0x0000000000c87947 */ /* 0x000fec0003800000 */
.L_x_2942:
[----:B------:R-:W-:-:S13]  /*9d60*/  ISETP.NE.AND P0, PT, R0, 0x1c, PT ;  /* 0x0000001c0000780c */ /* 0x000fda0003f05270 */
[----:B------:R-:W-:Y:S05]  /*9d70*/  @!P0 BRA `(.L_x_2953) ;  /* 0x0000000000b08947 */ /* 0x000fea0003800000 */
[----:B------:R-:W-:-:S13]  /*9d80*/  ISETP.NE.AND P0, PT, R0, 0x1d, PT ;  /* 0x0000001d0000780c */ /* 0x000fda0003f05270 */
[----:B------:R-:W-:Y:S05]  /*9d90*/  @!P0 BRA `(.L_x_2954) ;  /* 0x0000000000948947 */ /* 0x000fea0003800000 */
[----:B------:R-:W-:-:S13]  /*9da0*/  ISETP.NE.AND P0, PT, R0, 0x2c, PT ;  /* 0x0000002c0000780c */ /* 0x000fda0003f05270 */
[----:B------:R-:W-:Y:S05]  /*9db0*/  @!P0 BRA `(.L_x_2955) ;  /* 0x0000000000488947 */ /* 0x000fea0003800000 */
.L_x_2926:
        /* <DEDUP_REMOVED lines=16> */
.L_x_2956:
[----:B------:R-:W-:Y:S01]  /*9ec0*/  IMAD.MOV.U32 R19, RZ, RZ, R27 ;  /* 0x000000ffff137224 */ /* 0x000fe200078e001b */
[----:B------:R-:W-:Y:S06]  /*9ed0*/  BRA `(.L_x_2921) ;  /* 0x0000000000687947 */ /* 0x000fec0003800000 */
.L_x_2955:
        /* <DEDUP_REMOVED lines=17> */
.L_x_2954:
[----:B------:R-:W-:Y:S02]  /*9ff0*/  HADD2.F32 R4, -RZ, R3.H0_H0 ;  /* 0x20000003ff047230 */ /* 0x000fe40000004100 */
[----:B------:R-:W-:-:S04]  /*a000*/  IMAD.MOV.U32 R19, RZ, RZ, R27 ;  /* 0x000000ffff137224 */ /* 0x000fc800078e001b */
[----:B------:R-:W0:Y:S02]  /*a010*/  F2I.U64.TRUNC R4, R4 ;  /* 0x0000000400047311 */ /* 0x000e24000020d800 */
[----:B0-----:R1:W-:Y:S01]  /*a020*/  STG.E.64 desc[UR36][R8.64], R4 ;  /* 0x0000000408007986 */ /* 0x0013e2000c101b24 */
[----:B------:R-:W-:Y:S05]  /*a030*/  BRA `(.L_x_2921) ;  /* 0x0000000000107947 */ /* 0x000fea0003800000 */
.L_x_2953:
[----:B------:R-:W-:Y:S02]  /*a040*/  HADD2.F32 R3, -RZ, R3.H0_H0 ;  /* 0x20000003ff037230 */ /* 0x000fe40000004100 */
[----:B------:R-:W-:-:S04]  /*a050*/  IMAD.MOV.U32 R19, RZ, RZ, R27 ;  /* 0x000000ffff137224 */ /* 0x000fc800078e001b */
[----:B------:R-:W0:Y:S02]  /*a060*/  F2I.FTZ.U32.TRUNC.NTZ R3, R3 ;  /* 0x0000000300037305 */ /* 0x000e24000021f000 */
[----:B0-----:R0:W-:Y:S02]  /*a070*/  STG.E desc[UR36][R8.64], R3 ;  /* 0x0000000308007986 */ /* 0x0011e4000c101924 */
.L_x_2921:
[----:B------:R-:W-:Y:S05]  /*a080*/  BSYNC.RECONVERGENT B6 ;  /* 0x0000000000067941 */ /* 0x000fea0003800200 */
.L_x_2920:
        /* <DEDUP_REMOVED lines=25> */
.L_x_2962:
[----:B------:R-:W-:-:S06]  /*a220*/  HADD2.F32 R5, -RZ, R18.H0_H0 ;  /* 0x20000012ff057230 */ /* 0x000fcc0000004100 */
[----:B------:R-:W0:Y:S02]  /*a230*/  F2I.S64.TRUNC R4, R5 ;  /* 0x0000000500047311 */ /* 0x000e24000020d900 */
[----:B0-----:R0:W-:Y:S01]  /*a240*/  STG.E.U8 desc[UR36][R8.64], R4 ;  /* 0x0000000408007986 */ /* 0x0011e2000c101124 */
[----:B------:R-:W-:Y:S05]  /*a250*/  BRA `(.L_x_2964) ;  /* 0x0000000c006c7947 */ /* 0x000fea0003800000 */
.L_x_2961:
        /* <DEDUP_REMOVED lines=10> */
.L_x_2966:
[----:B------:R-:W-:-:S04]  /*a300*/  HADD2.F32 R18, -RZ, R18.H0_H0 ;  /* 0x20000012ff127230 */ /* 0x000fc80000004100 */
[----:B------:R-:W0:Y:S02]  /*a310*/  F2I.FTZ.TRUNC.NTZ R3, R18 ;  /* 0x0000001200037305 */ /* 0x000e24000021f100 */
[----:B0-----:R0:W-:Y:S01]  /*a320*/  STG.E desc[UR36][R8.64], R3 ;  /* 0x0000000308007986 */ /* 0x0011e2000c101924 */
[----:B------:R-:W-:Y:S05]  /*a330*/  BRA `(.L_x_2964) ;  /* 0x0000000c00347947 */ /* 0x000fea0003800000 */
.L_x_2965:
[----:B------:R-:W-:-:S04]  /*a340*/  HADD2.F32 R18, -RZ, R18.H0_H0 ;  /* 0x20000012ff127230 */ /* 0x000fc80000004100 */
[----:B------:R-:W0:Y:S02]  /*a350*/  F2I.FTZ.TRUNC.NTZ R3, R18 ;  /* 0x0000001200037305 */ /* 0x000e24000021f100 */
[----:B0-----:R0:W-:Y:S01]  /*a360*/  STG.E.U16 desc[UR36][R8.64], R3 ;  /* 0x0000000308007986 */ /* 0x0011e2000c101524 */
[----:B------:R-:W-:Y:S05]  /*a370*/  BRA `(.L_x_2964) ;  /* 0x0000000c00247947 */ /* 0x000fea0003800000 */
.L_x_2960:
        /* <DEDUP_REMOVED lines=9> */
.L_x_2968:
[----:B------:R4:W-:Y:S01]  /*a410*/  STG.E.U16 desc[UR36][R8.64], R18 ;  /* 0x0000001208007986 */ /* 0x0009e2000c101524 */
[----:B------:R-:W-:Y:S05]  /*a420*/  BRA `(.L_x_2964) ;  /* 0x0000000800f87947 */ /* 0x000fea0003800000 */
.L_x_2967:
        /* <DEDUP_REMOVED lines=10> */
.L_x_2970:
[----:B------:R-:W-:-:S05]  /*a4d0*/  HADD2.F32 R0, -RZ, R18.H0_H0 ;  /* 0x20000012ff007230 */ /* 0x000fca0000004100 */
[----:B------:R-:W-:-:S04]  /*a4e0*/  F2FP.F16.F32.PACK_AB R0, RZ, R0 ;  /* 0x00000000ff00723e */ /* 0x000fc800000000ff */
[----:B------:R-:W-:-:S05]  /*a4f0*/  PRMT R0, R0, 0x5410, RZ ;  /* 0x0000541000007816 */ /* 0x000fca00000000ff */
[----:B------:R2:W-:Y:S01]  /*a500*/  STG.E desc[UR36][R8.64], R0 ;  /* 0x0000000008007986 */ /* 0x0005e2000c101924 */
[----:B------:R-:W-:Y:S05]  /*a510*/  BRA `(.L_x_2964) ;  /* 0x0000000800bc7947 */ /* 0x000fea0003800000 */
.L_x_2969:
[----:B------:R-:W-:-:S05]  /*a520*/  HADD2.F32 R4, -RZ, R18.H0_H0 ;  /* 0x20000012ff047230 */ /* 0x000fca0000004100 */
[----:B------:R-:W-:-:S06]  /*a530*/  FMUL.FTZ R4, R4, 1 ;  /* 0x3f80000004047820 */ /* 0x000fcc0000410000 */
[----:B------:R-:W0:Y:S02]  /*a540*/  F2F.F64.F32 R4, R4 ;  /* 0x0000000400047310 */ /* 0x000e240000201800 */
[----:B0-----:R0:W-:Y:S01]  /*a550*/  STG.E.64 desc[UR36][R8.64], R4 ;  /* 0x0000000408007986 */ /* 0x0011e2000c101b24 */
[----:B------:R-:W-:Y:S05]  /*a560*/  BRA `(.L_x_2964) ;  /* 0x0000000800a87947 */ /* 0x000fea0003800000 */
.L_x_2959:
        /* <DEDUP_REMOVED lines=14> */
.L_x_2974:
        /* <DEDUP_REMOVED lines=17> */
.L_x_2977:
[----:B------:R-:W-:-:S04]  /*a760*/  SHF.R.U32.HI R3, RZ, 0x18, R5 ;  /* 0x00000018ff037819 */ /* 0x000fc80000011605 */
[----:B------:R-:W-:-:S04]  /*a770*/  LOP3.LUT R0, R0, 0x80, R3, 0xf8, !PT ;  /* 0x0000008000007812 */ /* 0x000fc800078ef803 */
[----:B------:R-:W-:-:S07]  /*a780*/  PRMT R4, R0, 0x7610, R4 ;  /* 0x0000761000047816 */ /* 0x000fce0000000004 */
.L_x_2976:
[----:B------:R-:W-:Y:S05]  /*a790*/  BSYNC.RECONVERGENT B0 ;  /* 0x0000000000007941 */ /* 0x000fea0003800200 */
.L_x_2975:
[----:B------:R0:W-:Y:S01]  /*a7a0*/  STG.E.U8 desc[UR36][R8.64], R4 ;  /* 0x0000000408007986 */ /* 0x0001e2000c101124 */
[----:B------:R-:W-:Y:S05]  /*a7b0*/  BRA `(.L_x_2964) ;  /* 0x0000000800147947 */ /* 0x000fea0003800000 */
.L_x_2973:
        /* <DEDUP_REMOVED lines=17> */
.L_x_2980:
[----:B------:R-:W-:-:S04]  /*a8d0*/  SHF.R.U32.HI R3, RZ, 0x18, R5 ;  /* 0x00000018ff037819 */ /* 0x000fc80000011605 */
[----:B------:R-:W-:-:S04]  /*a8e0*/  LOP3.LUT R0, R0, 0x80, R3, 0xf8, !PT ;  /* 0x0000008000007812 */ /* 0x000fc800078ef803 */
[----:B------:R-:W-:-:S07]  /*a8f0*/  PRMT R4, R0, 0x7610, R4 ;  /* 0x0000761000047816 */ /* 0x000fce0000000004 */
.L_x_2979:
[----:B------:R-:W-:Y:S05]  /*a900*/  BSYNC.RECONVERGENT B0 ;  /* 0x0000000000007941 */ /* 0x000fea0003800200 */
.L_x_2978:
[----:B------:R0:W-:Y:S01]  /*a910*/  STG.E.U8 desc[UR36][R8.64], R4 ;  /* 0x0000000408007986 */ /* 0x0001e2000c101124 */
[----:B------:R-:W-:Y:S05]  /*a920*/  BRA `(.L_x_2964) ;  /* 0x0000000400b87947 */ /* 0x000fea0003800000 */
.L_x_2972:
        /* <DEDUP_REMOVED lines=22> */
.L_x_2982:
[----:B------:R-:W-:-:S06]  /*aa90*/  HADD2.F32 R4, -RZ, R18.H0_H0 ;  /* 0x20000012ff047230 */ /* 0x000fcc0000004100 */
[----:B------:R-:W0:Y:S02]  /*aaa0*/  F2I.U64.TRUNC R4, R4 ;  /* 0x0000000400047311 */ /* 0x000e24000020d800 */
[----:B0-----:R0:W-:Y:S01]  /*aab0*/  STG.E.64 desc[UR36][R8.64], R4 ;  /* 0x0000000408007986 */ /* 0x0011e2000c101b24 */
[----:B------:R-:W-:Y:S05]  /*aac0*/  BRA `(.L_x_2964) ;  /* 0x0000000400507947 */ /* 0x000fea0003800000 */
.L_x_2981:
[----:B------:R-:W-:-:S04]  /*aad0*/  HADD2.F32 R18, -RZ, R18.H0_H0 ;  /* 0x20000012ff127230 */ /* 0x000fc80000004100 */
[----:B------:R-:W0:Y:S02]  /*aae0*/  F2I.FTZ.U32.TRUNC.NTZ R3, R18 ;  /* 0x0000001200037305 */ /* 0x000e24000021f000 */
[----:B0-----:R0:W-:Y:S01]  /*aaf0*/  STG.E desc[UR36][R8.64], R3 ;  /* 0x0000000308007986 */ /* 0x0011e2000c101924 */
[----:B------:R-:W-:Y:S05]  /*ab00*/  BRA `(.L_x_2964) ;  /* 0x0000000400407947 */ /* 0x000fea0003800000 */
.L_x_2971:
        /* <DEDUP_REMOVED lines=11> */
.L_x_2984:
[----:B------:R-:W-:Y:S01]  /*abc0*/  HADD2.F32 R18, -RZ, R18.H0_H0 ;  /* 0x20000012ff127230 */ /* 0x000fe20000004100 */
[----:B------:R-:W-:-:S04]  /*abd0*/  CS2R R6, SRZ ;  /* 0x0000000000067805 */ /* 0x000fc8000001ff00 */
[----:B------:R-:W-:-:S06]  /*abe0*/  FMUL.FTZ R4, R18, 1 ;  /* 0x3f80000012047820 */ /* 0x000fcc0000410000 */
[----:B------:R-:W0:Y:S02]  /*abf0*/  F2F.F64.F32 R4, R4 ;  /* 0x0000000400047310 */ /* 0x000e240000201800 */
[----:B0-----:R0:W-:Y:S01]  /*ac00*/  STG.E.128 desc[UR36][R8.64], R4 ;  /* 0x0000000408007986 */ /* 0x0011e2000c101d24 */
[----:B------:R-:W-:Y:S05]  /*ac10*/  BRA `(.L_x_2964) ;  /* 0x0000000000fc7947 */ /* 0x000fea0003800000 */
.L_x_2983:
[----:B------:R-:W-:-:S13]  /*ac20*/  ISETP.NE.AND P0, PT, R0, 0xf, PT ;  /* 0x0000000f0000780c */ /* 0x000fda0003f05270 */
[----:B------:R-:W-:Y:S05]  /*ac30*/  @!P0 BRA `(.L_x_2985) ;  /* 0x0000000000e88947 */ /* 0x000fea0003800000 */
[----:B------:R-:W-:-:S13]  /*ac40*/  ISETP.NE.AND P0, PT, R0, 0x17, PT ;  /* 0x000000170000780c */ /* 0x000fda0003f05270 */
[----:B------:R-:W-:Y:S05]  /*ac50*/  @!P0 BRA `(.L_x_2986) ;  /* 0x0000000000908947 */ /* 0x000fea0003800000 */
[----:B------:R-:W-:-:S13]  /*ac60*/  ISETP.NE.AND P0, PT, R0, 0x18, PT ;  /* 0x000000180000780c */ /* 0x000fda0003f05270 */
[----:B------:R-:W-:Y:S05]  /*ac70*/  @!P0 BRA `(.L_x_2987) ;  /* 0x0000000000448947 */ /* 0x000fea0003800000 */
.L_x_2963:
        /* <DEDUP_REMOVED lines=16> */
.L_x_2988:
[----:B------:R-:W-:Y:S05]  /*ad80*/  BRA `(.L_x_2964) ;  /* 0x0000000000a07947 */ /* 0x000fea0003800000 */
.L_x_2987:
        /* <DEDUP_REMOVED lines=13> */
.L_x_2990:
[----:B------:R-:W-:Y:S05]  /*ae60*/  BSYNC.RECONVERGENT B0 ;  /* 0x0000000000007941 */ /* 0x000fea0003800200 */
.L_x_2989:
[----:B------:R-:W-:-:S05]  /*ae70*/  LOP3.LUT R3, R0, 0x80, R3, 0xf8, !PT ;  /* 0x0000008000037812 */ /* 0x000fca00078ef803 */
[----:B------:R0:W-:Y:S01]  /*ae80*/  STG.E.U8 desc[UR36][R8.64], R3 ;  /* 0x0000000308007986 */ /* 0x0001e2000c101124 */
[----:B------:R-:W-:Y:S05]  /*ae90*/  BRA `(.L_x_2964) ;  /* 0x00000000005c7947 */ /* 0x000fea0003800000 */
.L_x_2986:
        /* <DEDUP_REMOVED lines=12> */
.L_x_2992:
[----:B------:R-:W-:Y:S01]  /*af60*/  IMAD.MOV.U32 R0, RZ, RZ, 0x7f ;  /* 0x0000007fff007424 */ /* 0x000fe200078e00ff */
[----:B------:R-:W-:-:S04]  /*af70*/  ISETP.GT.U32.AND P0, PT, R4, 0x7f800000, PT ;  /* 0x7f8000000400780c */ /* 0x000fc80003f04070 */
[----:B------:R-:W-:-:S09]  /*af80*/  SEL R0, R0, 0x7c, P0 ;  /* 0x0000007c00007807 */ /* 0x000fd20000000000 */
.L_x_2993:
[----:B------:R-:W-:Y:S05]  /*af90*/  BSYNC.RECONVERGENT B0 ;  /* 0x0000000000007941 */ /* 0x000fea0003800200 */
.L_x_2991:
[----:B------:R-:W-:-:S04]  /*afa0*/  SHF.R.U32.HI R3, RZ, 0x18, R3 ;  /* 0x00000018ff037819 */ /* 0x000fc80000011603 */
[----:B------:R-:W-:-:S05]  /*afb0*/  LOP3.LUT R3, R0, 0x80, R3, 0xf8, !PT ;  /* 0x0000008000037812 */ /* 0x000fca00078ef803 */
[----:B------:R0:W-:Y:S01]  /*afc0*/  STG.E.U8 desc[UR36][R8.64], R3 ;  /* 0x0000000308007986 */ /* 0x0001e2000c101124 */
[----:B------:R-:W-:Y:S05]  /*afd0*/  BRA `(.L_x_2964) ;  /* 0x00000000000c7947 */ /* 0x000fea0003800000 */
.L_x_2985:
[----:B------:R-:W-:-:S05]  /*afe0*/  HADD2.F32 R0, -RZ, R18.H0_H0 ;  /* 0x20000012ff007230 */ /* 0x000fca0000004100 */
[----:B------:R-:W-:-:S05]  /*aff0*/  F2FP.BF16.F32.PACK_AB R0, RZ, R0 ;  /* 0x00000000ff00723e */ /* 0x000fca00000010ff */
[----:B------:R0:W-:Y:S02]  /*b000*/  STG.E.U16 desc[UR36][R8.64], R0 ;  /* 0x0000000008007986 */ /* 0x0001e4000c101524 */
.L_x_2964:
        /* <DEDUP_REMOVED lines=25> */
.L_x_2997:
[----:B------:R-:W-:-:S06]  /*b1a0*/  HADD2.F32 R5, -RZ, R16.H0_H0 ;  /* 0x20000010ff057230 */ /* 0x000fcc0000004100 */
[----:B------:R-:W0:Y:S02]  /*b1b0*/  F2I.S64.TRUNC R4, R5 ;  /* 0x0000000500047311 */ /* 0x000e24000020d900 */
[----:B0-----:R0:W-:Y:S01]  /*b1c0*/  STG.E.U8 desc[UR36][R8.64], R4 ;  /* 0x0000000408007986 */ /* 0x0011e2000c101124 */
[----:B------:R-:W-:Y:S05]  /*b1d0*/  BRA `(.L_x_2999) ;  /* 0x0000000c006c7947 */ /* 0x000fea0003800000 */
.L_x_2996:
        /* <DEDUP_REMOVED lines=10> */
.L_x_3001:
[----:B------:R-:W-:-:S04]  /*b280*/  HADD2.F32 R16, -RZ, R16.H0_H0 ;  /* 0x20000010ff107230 */ /* 0x000fc80000004100 */
[----:B------:R-:W0:Y:S02]  /*b290*/  F2I.FTZ.TRUNC.NTZ R3, R16 ;  /* 0x0000001000037305 */ /* 0x000e24000021f100 */
[----:B0-----:R0:W-:Y:S01]  /*b2a0*/  STG.E desc[UR36][R8.64], R3 ;  /* 0x0000000308007986 */ /* 0x0011e2000c101924 */
[----:B------:R-:W-:Y:S05]  /*b2b0*/  BRA `(.L_x_2999) ;  /* 0x0000000c00347947 */ /* 0x000fea0003800000 */
.L_x_3000:
[----:B------:R-:W-:-:S04]  /*b2c0*/  HADD2.F32 R16, -RZ, R16.H0_H0 ;  /* 0x20000010ff107230 */ /* 0x000fc80000004100 */
[----:B------:R-:W0:Y:S02]  /*b2d0*/  F2I.FTZ.TRUNC.NTZ R3, R16 ;  /* 0x0000001000037305 */ /* 0x000e24000021f100 */
[----:B0-----:R0:W-:Y:S01]  /*b2e0*/  STG.E.U16 desc[UR36][R8.64], R3 ;  /* 0x0000000308007986 */ /* 0x0011e2000c101524 */
[----:B------:R-:W-:Y:S05]  /*b2f0*/  BRA `(.L_x_2999) ;  /* 0x0000000c00247947 */ /* 0x000fea0003800000 */
.L_x_2995:
        /* <DEDUP_REMOVED lines=9> */
.L_x_3003:
[----:B------:R0:W-:Y:S01]  /*b390*/  STG.E.U16 desc[UR36][R8.64], R16 ;  /* 0x0000001008007986 */ /* 0x0001e2000c101524 */
[----:B------:R-:W-:Y:S05]  /*b3a0*/  BRA `(.L_x_2999) ;  /* 0x0000000800f87947 */ /* 0x000fea0003800000 */
.L_x_3002:
        /* <DEDUP_REMOVED lines=10> */
.L_x_3005:
[----:B------:R-:W-:-:S05]  /*b450*/  HADD2.F32 R0, -RZ, R16.H0_H0 ;  /* 0x20000010ff007230 */ /* 0x000fca0000004100 */
[----:B------:R-:W-:-:S04]  /*b460*/  F2FP.F16.F32.PACK_AB R0, RZ, R0 ;  /* 0x00000000ff00723e */ /* 0x000fc800000000ff */
[----:B------:R-:W-:-:S05]  /*b470*/  PRMT R0, R0, 0x5410, RZ ;  /* 0x0000541000007816 */ /* 0x000fca00000000ff */
[----:B------:R0:W-:Y:S01]  /*b480*/  STG.E desc[UR36][R8.64], R0 ;  /* 0x0000000008007986 */ /* 0x0001e2000c101924 */
[----:B------:R-:W-:Y:S05]  /*b490*/  BRA `(.L_x_2999) ;  /* 0x0000000800bc7947 */ /* 0x000fea0003800000 */
.L_x_3004:
[----:B------:R-:W-:-:S05]  /*b4a0*/  HADD2.F32 R4, -RZ, R16.H0_H0 ;  /* 0x20000010ff047230 */ /* 0x000fca0000004100 */
[----:B------:R-:W-:-:S06]  /*b4b0*/  FMUL.FTZ R4, R4, 1 ;  /* 0x3f80000004047820 */ /* 0x000fcc0000410000 */
[----:B------:R-:W0:Y:S02]  /*b4c0*/  F2F.F64.F32 R4, R4 ;  /* 0x0000000400047310 */ /* 0x000e240000201800 */
[----:B0-----:R0:W-:Y:S01]  /*b4d0*/  STG.E.64 desc[UR36][R8.64], R4 ;  /* 0x0000000408007986 */ /* 0x0011e2000c101b24 */
[----:B------:R-:W-:Y:S05]  /*b4e0*/  BRA `(.L_x_2999) ;  /* 0x0000000800a87947 */ /* 0x000fea0003800000 */
.L_x_2994:
        /* <DEDUP_REMOVED lines=14> */
.L_x_3009:
        /* <DEDUP_REMOVED lines=17> */
.L_x_3012:
[----:B------:R-:W-:-:S04]  /*b6e0*/  SHF.R.U32.HI R3, RZ, 0x18, R5 ;  /* 0x00000018ff037819 */ /* 0x000fc80000011605 */
[----:B------:R-:W-:-:S04]  /*b6f0*/  LOP3.LUT R0, R0, 0x80, R3, 0xf8, !PT ;  /* 0x0000008000007812 */ /* 0x000fc800078ef803 */
[----:B------:R-:W-:-:S07]  /*b700*/  PRMT R4, R0, 0x7610, R4 ;  /* 0x0000761000047816 */ /* 0x000fce0000000004 */
.L_x_3011:
[----:B------:R-:W-:Y:S05]  /*b710*/  BSYNC.RECONVERGENT B0 ;  /* 0x0000000000007941 */ /* 0x000fea0003800200 */
.L_x_3010:
[----:B------:R0:W-:Y:S01]  /*b720*/  STG.E.U8 desc[UR36][R8.64], R4 ;  /* 0x0000000408007986 */ /* 0x0001e2000c101124 */
[----:B------:R-:W-:Y:S05]  /*b730*/  BRA `(.L_x_2999) ;  /* 0x0000000800147947 */ /* 0x000fea0003800000 */
.L_x_3008:
        /* <DEDUP_REMOVED lines=17> */
.L_x_3015:
[----:B------:R-:W-:-:S04]  /*b850*/  SHF.R.U32.HI R3, RZ, 0x18, R5 ;  /* 0x00000018ff037819 */ /* 0x000fc80000011605 */
[----:B------:R-:W-:-:S04]  /*b860*/  LOP3.LUT R0, R0, 0x80, R3, 0xf8, !PT ;  /* 0x0000008000007812 */ /* 0x000fc800078ef803 */
[----:B------:R-:W-:-:S07]  /*b870*/  PRMT R4, R0, 0x7610, R4 ;  /* 0x0000761000047816 */ /* 0x000fce0000000004 */
.L_x_3014:
[----:B------:R-:W-:Y:S05]  /*b880*/  BSYNC.RECONVERGENT B0 ;  /* 0x0000000000007941 */ /* 0x000fea0003800200 */
.L_x_3013:
[----:B------:R0:W-:Y:S01]  /*b890*/  STG.E.U8 desc[UR36][R8.64], R4 ;  /* 0x0000000408007986 */ /* 0x0001e2000c101124 */
[----:B------:R-:W-:Y:S05]  /*b8a0*/  BRA `(.L_x_2999) ;  /* 0x0000000400b87947 */ /* 0x000fea0003800000 */
.L_x_3007:
        /* <DEDUP_REMOVED lines=22> */
.L_x_3017:
[----:B------:R-:W-:-:S06]  /*ba10*/  HADD2.F32 R4, -RZ, R16.H0_H0 ;  /* 0x20000010ff047230 */ /* 0x000fcc0000004100 */
[----:B------:R-:W0:Y:S02]  /*ba20*/  F2I.U64.TRUNC R4, R4 ;  /* 0x0000000400047311 */ /* 0x000e24000020d800 */
[----:B0-----:R0:W-:Y:S01]  /*ba30*/  STG.E.64 desc[UR36][R8.64], R4 ;  /* 0x0000000408007986 */ /* 0x0011e2000c101b24 */
[----:B------:R-:W-:Y:S05]  /*ba40*/  BRA `(.L_x_2999) ;  /* 0x0000000400507947 */ /* 0x000fea0003800000 */
.L_x_3016:
[----:B------:R-:W-:-:S04]  /*ba50*/  HADD2.F32 R16, -RZ, R16.H0_H0 ;  /* 0x20000010ff107230 */ /* 0x000fc80000004100 */
[----:B------:R-:W0:Y:S02]  /*ba60*/  F2I.FTZ.U32.TRUNC.NTZ R3, R16 ;  /* 0x0000001000037305 */ /* 0x000e24000021f000 */
[----:B0-----:R0:W-:Y:S01]  /*ba70*/  STG.E desc[UR36][R8.64], R3 ;  /* 0x0000000308007986 */ /* 0x0011e2000c101924 */
[----:B------:R-:W-:Y:S05]  /*ba80*/  BRA `(.L_x_2999) ;  /* 0x0000000400407947 */ /* 0x000fea0003800000 */
.L_x_3006:
        /* <DEDUP_REMOVED lines=11> */
.L_x_3019:
[----:B------:R-:W-:Y:S01]  /*bb40*/  HADD2.F32 R16, -RZ, R16.H0_H0 ;  /* 0x20000010ff107230 */ /* 0x000fe20000004100 */
[----:B------:R-:W-:-:S04]  /*bb50*/  CS2R R6, SRZ ;  /* 0x0000000000067805 */ /* 0x000fc8000001ff00 */
[----:B------:R-:W-:-:S06]  /*bb60*/  FMUL.FTZ R4, R16, 1 ;  /* 0x3f80000010047820 */ /* 0x000fcc0000410000 */
[----:B------:R-:W0:Y:S02]  /*bb70*/  F2F.F64.F32 R4, R4 ;  /* 0x0000000400047310 */ /* 0x000e240000201800 */
[----:B0-----:R3:W-:Y:S01]  /*bb80*/  STG.E.128 desc[UR36][R8.64], R4 ;  /* 0x0000000408007986 */ /* 0x0017e2000c101d24 */
[----:B------:R-:W-:Y:S05]  /*bb90*/  BRA `(.L_x_2999) ;  /* 0x0000000000fc7947 */ /* 0x000fea0003800000 */
.L_x_3018:
[----:B------:R-:W-:-:S13]  /*bba0*/  ISETP.NE.AND P0, PT, R0, 0xf, PT ;  /* 0x0000000f0000780c */ /* 0x000fda0003f05270 */
[----:B------:R-:W-:Y:S05]  /*bbb0*/  @!P0 BRA `(.L_x_3020) ;  /* 0x0000000000e88947 */ /* 0x000fea0003800000 */
[----:B------:R-:W-:-:S13]  /*bbc0*/  ISETP.NE.AND P0, PT, R0, 0x17, PT ;  /* 0x000000170000780c */ /* 0x000fda0003f05270 */
[----:B------:R-:W-:Y:S05]  /*bbd0*/  @!P0 BRA `(.L_x_3021) ;  /* 0x0000000000908947 */ /* 0x000fea0003800000 */
[----:B------:R-:W-:-:S13]  /*bbe0*/  ISETP.NE.AND P0, PT, R0, 0x18, PT ;  /* 0x000000180000780c */ /* 0x000fda0003f05270 */
[----:B------:R-:W-:Y:S05]  /*bbf0*/  @!P0 BRA `(.L_x_3022) ;  /* 0x0000000000448947 */ /* 0x000fea0003800000 */
.L_x_2998:
        /* <DEDUP_REMOVED lines=16> */
.L_x_3023:
[----:B------:R-:W-:Y:S05]  /*bd00*/  BRA `(.L_x_2999) ;  /* 0x0000000000a07947 */ /* 0x000fea0003800000 */
.L_x_3022:
        /* <DEDUP_REMOVED lines=13> */
.L_x_3025:
[----:B------:R-:W-:Y:S05]  /*bde0*/  BSYNC.RECONVERGENT B0 ;  /* 0x0000000000007941 */ /* 0x000fea0003800200 */
.L_x_3024:
[----:B------:R-:W-:-:S05]  /*bdf0*/  LOP3.LUT R3, R0, 0x80, R3, 0xf8, !PT ;  /* 0x0000008000037812 */ /* 0x000fca00078ef803 */
[----:B------:R1:W-:Y:S01]  /*be00*/  STG.E.U8 desc[UR36][R8.64], R3 ;  /* 0x0000000308007986 */ /* 0x0003e2000c101124 */
[----:B------:R-:W-:Y:S05]  /*be10*/  BRA `(.L_x_2999) ;  /* 0x00000000005c7947 */ /* 0x000fea0003800000 */
.L_x_3021:
        /* <DEDUP_REMOVED lines=12> */
.L_x_3027:
[----:B------:R-:W-:Y:S01]  /*bee0*/  IMAD.MOV.U32 R0, RZ, RZ, 0x7f ;  /* 0x0000007fff007424 */ /* 0x000fe200078e00ff */
[----:B------:R-:W-:-:S04]  /*bef0*/  ISETP.GT.U32.AND P0, PT, R4, 0x7f800000, PT ;  /* 0x7f8000000400780c */ /* 0x000fc80003f04070 */
[----:B------:R-:W-:-:S09]  /*bf00*/  SEL R0, R0, 0x7c, P0 ;  /* 0x0000007c00007807 */ /* 0x000fd20000000000 */
.L_x_3028:
[----:B------:R-:W-:Y:S05]  /*bf10*/  BSYNC.RECONVERGENT B0 ;  /* 0x0000000000007941 */ /* 0x000fea0003800200 */
.L_x_3026:
[----:B------:R-:W-:-:S04]  /*bf20*/  SHF.R.U32.HI R3, RZ, 0x18, R3 ;  /* 0x00000018ff037819 */ /* 0x000fc80000011603 */
[----:B------:R-:W-:-:S05]  /*bf30*/  LOP3.LUT R3, R0, 0x80, R3, 0xf8, !PT ;  /* 0x0000008000037812 */ /* 0x000fca00078ef803 */
[----:B------:R2:W-:Y:S01]  /*bf40*/  STG.E.U8 desc[UR36][R8.64], R3 ;  /* 0x0000000308007986 */ /* 0x0005e2000c101124 */
[----:B------:R-:W-:Y:S05]  /*bf50*/  BRA `(.L_x_2999) ;  /* 0x00000000000c7947 */ /* 0x000fea0003800000 */
.L_x_3020:
[----:B------:R-:W-:-:S05]  /*bf60*/  HADD2.F32 R0, -RZ, R16.H0_H0 ;  /* 0x20000010ff007230 */ /* 0x000fca0000004100 */
[----:B------:R-:W-:-:S05]  /*bf70*/  F2FP.BF16.F32.PACK_AB R0, RZ, R0 ;  /* 0x00000000ff00723e */ /* 0x000fca00000010ff */
[----:B------:R0:W-:Y:S02]  /*bf80*/  STG.E.U16 desc[UR36][R8.64], R0 ;  /* 0x0000000008007986 */ /* 0x0001e4000c101524 */
.L_x_2999:
[----:B------:R-:W-:-:S07]  /*bf90*/  VIADD R19, R19, 0x80 ;  /* 0x0000008013137836 */ /* 0x000fce0000000000 */
.L_x_2958:
[----:B------:R-:W-:Y:S05]  /*bfa0*/  BSYNC.RECONVERGENT B6 ;  /* 0x0000000000067941 */ /* 0x000fea0003800200 */
.L_x_2957:
[----:B------:R-:W-:-:S13]  /*bfb0*/  ISETP.GE.AND P0, PT, R19, R28, PT ;  /* 0x0000001c1300720c */ /* 0x000fda0003f06270 */
[----:B------:R-:W-:Y:S05]  /*bfc0*/  @P0 EXIT ;  /* 0x000000000000094d */ /* 0x000fea0003800000 */
[----:B01-3--:R-:W0:Y:S01]  /*bfd0*/  LDC.64 R4, c[0x0][0x388] ;  /* 0x0000e200ff047b82 */ /* 0x00be220000000a00 */
[----:B------:R-:W1:Y:S01]  /*bfe0*/  LDCU UR4, c[0x0][0x3b4] ;  /* 0x00007680ff0477ac */ /* 0x000e620008000800 */
[----:B--2-45:R-:W-:Y:S01]  /*bff0*/  PRMT R0, R26, 0x9910, RZ ;  /* 0x000099101a007816 */ /* 0x034fe200000000ff */
        /* <DEDUP_REMOVED lines=18> */
.L_x_3032:
[----:B------:R-:W-:-:S06]  /*c120*/  HADD2.F32 R5, -RZ, R17.H0_H0 ;  /* 0x20000011ff057230 */ /* 0x000fcc0000004100 */
[----:B------:R-:W0:Y:S02]  /*c130*/  F2I.S64.TRUNC R4, R5 ;  /* 0x0000000500047311 */ /* 0x000e24000020d900 */
[----:B0-----:R-:W-:Y:S01]  /*c140*/  STG.E.U8 desc[UR36][R2.64], R4 ;  /* 0x0000000402007986 */ /* 0x001fe2000c101124 */
[----:B------:R-:W-:Y:S05]  /*c150*/  EXIT ;  /* 0x000000000000794d */ /* 0x000fea0003800000 */
.L_x_3031:
        /* <DEDUP_REMOVED lines=10> */
.L_x_3035:
[----:B------:R-:W-:-:S06]  /*c200*/  HADD2.F32 R17, -RZ, R17.H0_H0 ;  /* 0x20000011ff117230 */ /* 0x000fcc0000004100 */
[----:B------:R-:W0:Y:S02]  /*c210*/  F2I.FTZ.TRUNC.NTZ R17, R17 ;  /* 0x0000001100117305 */ /* 0x000e24000021f100 */
[----:B0-----:R-:W-:Y:S01]  /*c220*/  STG.E desc[UR36][R2.64], R17 ;  /* 0x0000001102007986 */ /* 0x001fe2000c101924 */
[----:B------:R-:W-:Y:S05]  /*c230*/  EXIT ;  /* 0x000000000000794d */ /* 0x000fea0003800000 */
.L_x_3034:
[----:B------:R-:W-:-:S06]  /*c240*/  HADD2.F32 R17, -RZ, R17.H0_H0 ;  /* 0x20000011ff117230 */ /* 0x000fcc0000004100 */
[----:B------:R-:W0:Y:S02]  /*c250*/  F2I.FTZ.TRUNC.NTZ R17, R17 ;  /* 0x0000001100117305 */ /* 0x000e24000021f100 */
[----:B0-----:R-:W-:Y:S01]  /*c260*/  STG.E.U16 desc[UR36][R2.64], R17 ;  /* 0x0000001102007986 */ /* 0x001fe2000c101524 */
[----:B------:R-:W-:Y:S05]  /*c270*/  EXIT ;  /* 0x000000000000794d */ /* 0x000fea0003800000 */
.L_x_3030:
        /* <DEDUP_REMOVED lines=9> */
.L_x_3037:
[----:B------:R-:W-:Y:S01]  /*c310*/  STG.E.U16 desc[UR36][R2.64], R17 ;  /* 0x0000001102007986 */ /* 0x000fe2000c101524 */
[----:B------:R-:W-:Y:S05]  /*c320*/  EXIT ;  /* 0x000000000000794d */ /* 0x000fea0003800000 */
.L_x_3036:
        /* <DEDUP_REMOVED lines=10> */
.L_x_3039:
[----:B------:R-:W-:-:S05]  /*c3d0*/  HADD2.F32 R0, -RZ, R17.H0_H0 ;  /* 0x20000011ff007230 */ /* 0x000fca0000004100 */
[----:B------:R-:W-:-:S04]  /*c3e0*/  F2FP.F16.F32.PACK_AB R0, RZ, R0 ;  /* 0x00000000ff00723e */ /* 0x000fc800000000ff */
[----:B------:R-:W-:-:S05]  /*c3f0*/  PRMT R0, R0, 0x5410, RZ ;  /* 0x0000541000007816 */ /* 0x000fca00000000ff */
[----:B------:R-:W-:Y:S01]  /*c400*/  STG.E desc[UR36][R2.64], R0 ;  /* 0x0000000002007986 */ /* 0x000fe2000c101924 */
[----:B------:R-:W-:Y:S05]  /*c410*/  EXIT ;  /* 0x000000000000794d */ /* 0x000fea0003800000 */
.L_x_3038:
[----:B------:R-:W-:-:S05]  /*c420*/  HADD2.F32 R4, -RZ, R17.H0_H0 ;  /* 0x20000011ff047230 */ /* 0x000fca0000004100 */
[----:B------:R-:W-:-:S06]  /*c430*/  FMUL.FTZ R4, R4, 1 ;  /* 0x3f80000004047820 */ /* 0x000fcc0000410000 */
[----:B------:R-:W0:Y:S02]  /*c440*/  F2F.F64.F32 R4, R4 ;  /* 0x0000000400047310 */ /* 0x000e240000201800 */
[----:B0-----:R-:W-:Y:S01]  /*c450*/  STG.E.64 desc[UR36][R2.64], R4 ;  /* 0x0000000402007986 */ /* 0x001fe2000c101b24 */
[----:B------:R-:W-:Y:S05]  /*c460*/  EXIT ;  /* 0x000000000000794d */ /* 0x000fea0003800000 */
.L_x_3029:
        /* <DEDUP_REMOVED lines=14> */
.L_x_3043:
        /* <DEDUP_REMOVED lines=18> */
.L_x_3046:
[----:B------:R-:W-:-:S04]  /*c670*/  SHF.R.U32.HI R5, RZ, 0x18, R5 ;  /* 0x00000018ff057819 */ /* 0x000fc80000011605 */
[----:B------:R-:W-:-:S07]  /*c680*/  LOP3.LUT R0, R0, 0x80, R5, 0xf8, !PT ;  /* 0x0000008000007812 */ /* 0x000fce00078ef805 */
.L_x_3045:
[----:B------:R-:W-:Y:S05]  /*c690*/  BSYNC.RECONVERGENT B0 ;  /* 0x0000000000007941 */ /* 0x000fea0003800200 */
.L_x_3044:
[----:B------:R-:W-:Y:S01]  /*c6a0*/  STG.E.U8 desc[UR36][R2.64], R0 ;  /* 0x0000000002007986 */ /* 0x000fe2000c101124 */
[----:B------:R-:W-:Y:S05]  /*c6b0*/  EXIT ;  /* 0x000000000000794d */ /* 0x000fea0003800000 */
.L_x_3042:
        /* <DEDUP_REMOVED lines=18> */
.L_x_3049:
[----:B------:R-:W-:-:S04]  /*c7e0*/  SHF.R.U32.HI R5, RZ, 0x18, R5 ;  /* 0x00000018ff057819 */ /* 0x000fc80000011605 */
[----:B------:R-:W-:-:S07]  /*c7f0*/  LOP3.LUT R0, R0, 0x80, R5, 0xf8, !PT ;  /* 0x0000008000007812 */ /* 0x000fce00078ef805 */
.L_x_3048:
[----:B------:R-:W-:Y:S05]  /*c800*/  BSYNC.RECONVERGENT B0 ;  /* 0x0000000000007941 */ /* 0x000fea0003800200 */
.L_x_3047:
[----:B------:R-:W-:Y:S01]  /*c810*/  STG.E.U8 desc[UR36][R2.64], R0 ;  /* 0x0000000002007986 */ /* 0x000fe2000c101124 */
[----:B------:R-:W-:Y:S05]  /*c820*/  EXIT ;  /* 0x000000000000794d */ /* 0x000fea0003800000 */
.L_x_3041:
        /* <DEDUP_REMOVED lines=22> */
.L_x_3051:
[----:B------:R-:W-:-:S06]  /*c990*/  HADD2.F32 R4, -RZ, R17.H0_H0 ;  /* 0x20000011ff047230 */ /* 0x000fcc0000004100 */
[----:B------:R-:W0:Y:S02]  /*c9a0*/  F2I.U64.TRUNC R4, R4 ;  /* 0x0000000400047311 */ /* 0x000e24000020d800 */
[----:B0-----:R-:W-:Y:S01]  /*c9b0*/  STG.E.64 desc[UR36][R2.64], R4 ;  /* 0x0000000402007986 */ /* 0x001fe2000c101b24 */
[----:B------:R-:W-:Y:S05]  /*c9c0*/  EXIT ;  /* 0x000000000000794d */ /* 0x000fea0003800000 */
.L_x_3050:
[----:B------:R-:W-:-:S06]  /*c9d0*/  HADD2.F32 R17, -RZ, R17.H0_H0 ;  /* 0x20000011ff117230 */ /* 0x000fcc0000004100 */
[----:B------:R-:W0:Y:S02]  /*c9e0*/  F2I.FTZ.U32.TRUNC.NTZ R17, R17 ;  /* 0x0000001100117305 */ /* 0x000e24000021f000 */
[----:B0-----:R-:W-:Y:S01]  /*c9f0*/  STG.E desc[UR36][R2.64], R17 ;  /* 0x0000001102007986 */ /* 0x001fe2000c101924 */
[----:B------:R-:W-:Y:S05]  /*ca00*/  EXIT ;  /* 0x000000000000794d */ /* 0x000fea0003800000 */
.L_x_3040:
        /* <DEDUP_REMOVED lines=11> */
.L_x_3053:
[----:B------:R-:W-:Y:S01]  /*cac0*/  HADD2.F32 R17, -RZ, R17.H0_H0 ;  /* 0x20000011ff117230 */ /* 0x000fe20000004100 */
[----:B------:R-:W-:-:S04]  /*cad0*/  CS2R R6, SRZ ;  /* 0x0000000000067805 */ /* 0x000fc8000001ff00 */
[----:B------:R-:W-:-:S06]  /*cae0*/  FMUL.FTZ R4, R17, 1 ;  /* 0x3f80000011047820 */ /* 0x000fcc0000410000 */
[----:B------:R-:W0:Y:S02]  /*caf0*/  F2F.F64.F32 R4, R4 ;  /* 0x0000000400047310 */ /* 0x000e240000201800 */
[----:B0-----:R-:W-:Y:S01]  /*cb00*/  STG.E.128 desc[UR36][R2.64], R4 ;  /* 0x0000000402007986 */ /* 0x001fe2000c101d24 */
[----:B------:R-:W-:Y:S05]  /*cb10*/  EXIT ;  /* 0x000000000000794d */ /* 0x000fea0003800000 */
.L_x_3052:
[----:B------:R-:W-:-:S13]  /*cb20*/  ISETP.NE.AND P0, PT, R0, 0xf, PT ;  /* 0x0000000f0000780c */ /* 0x000fda0003f05270 */
[----:B------:R-:W-:Y:S05]  /*cb30*/  @!P0 BRA `(.L_x_3054) ;  /* 0x0000000000e88947 */ /* 0x000fea0003800000 */
[----:B------:R-:W-:-:S13]  /*cb40*/  ISETP.NE.AND P0, PT, R0, 0x17, PT ;  /* 0x000000170000780c */ /* 0x000fda0003f05270 */
[----:B------:R-:W-:Y:S05]  /*cb50*/  @!P0 BRA `(.L_x_3055) ;  /* 0x0000000000908947 */ /* 0x000fea0003800000 */
[----:B------:R-:W-:-:S13]  /*cb60*/  ISETP.NE.AND P0, PT, R0, 0x18, PT ;  /* 0x000000180000780c */ /* 0x000fda0003f05270 */
[----:B------:R-:W-:Y:S05]  /*cb70*/  @!P0 BRA `(.L_x_3056) ;  /* 0x0000000000448947 */ /* 0x000fea0003800000 */
.L_x_3033:
        /* <DEDUP_REMOVED lines=16> */
.L_x_3057:
[----:B------:R-:W-:Y:S05]  /*cc80*/  EXIT ;  /* 0x000000000000794d */ /* 0x000fea0003800000 */
.L_x_3056:
        /* <DEDUP_REMOVED lines=13> */
.L_x_3059:
[----:B------:R-:W-:Y:S05]  /*cd60*/  BSYNC.RECONVERGENT B0 ;  /* 0x0000000000007941 */ /* 0x000fea0003800200 */
.L_x_3058:
[----:B------:R-:W-:-:S05]  /*cd70*/  LOP3.LUT R5, R0, 0x80, R5, 0xf8, !PT ;  /* 0x0000008000057812 */ /* 0x000fca00078ef805 */
[----:B------:R-:W-:Y:S01]  /*cd80*/  STG.E.U8 desc[UR36][R2.64], R5 ;  /* 0x0000000502007986 */ /* 0x000fe2000c101124 */
[----:B------:R-:W-:Y:S05]  /*cd90*/  EXIT ;  /* 0x000000000000794d */ /* 0x000fea0003800000 */
.L_x_3055:
        /* <DEDUP_REMOVED lines=12> */
.L_x_3061:
[----:B------:R-:W-:Y:S01]  /*ce60*/  IMAD.MOV.U32 R0, RZ, RZ, 0x7f ;  /* 0x0000007fff007424 */ /* 0x000fe200078e00ff */
[----:B------:R-:W-:-:S04]  /*ce70*/  ISETP.GT.U32.AND P0, PT, R4, 0x7f800000, PT ;  /* 0x7f8000000400780c */ /* 0x000fc80003f04070 */
[----:B------:R-:W-:-:S09]  /*ce80*/  SEL R0, R0, 0x7c, P0 ;  /* 0x0000007c00007807 */ /* 0x000fd20000000000 */
.L_x_3062:
[----:B------:R-:W-:Y:S05]  /*ce90*/  BSYNC.RECONVERGENT B0 ;  /* 0x0000000000007941 */ /* 0x000fea0003800200 */
.L_x_3060:
[----:B------:R-:W-:-:S04]  /*cea0*/  SHF.R.U32.HI R5, RZ, 0x18, R5 ;  /* 0x00000018ff057819 */ /* 0x000fc80000011605 */
[----:B------:R-:W-:-:S05]  /*ceb0*/  LOP3.LUT R5, R0, 0x80, R5, 0xf8, !PT ;  /* 0x0000008000057812 */ /* 0x000fca00078ef805 */
[----:B------:R-:W-:Y:S01]  /*cec0*/  STG.E.U8 desc[UR36][R2.64], R5 ;  /* 0x0000000502007986 */ /* 0x000fe2000c101124 */
[----:B------:R-:W-:Y:S05]  /*ced0*/  EXIT ;  /* 0x000000000000794d */ /* 0x000fea0003800000 */
.L_x_3054:
[----:B------:R-:W-:-:S05]  /*cee0*/  HADD2.F32 R0, -RZ, R17.H0_H0 ;  /* 0x20000011ff007230 */ /* 0x000fca0000004100 */
[----:B------:R-:W-:-:S05]  /*cef0*/  F2FP.BF16.F32.PACK_AB R0, RZ, R0 ;  /* 0x00000000ff00723e */ /* 0x000fca00000010ff */
[----:B------:R-:W-:Y:S01]  /*cf00*/  STG.E.U16 desc[UR36][R2.64], R0 ;  /* 0x0000000002007986 */ /* 0x000fe2000c101524 */
[----:B------:R-:W-:Y:S05]  /*cf10*/  EXIT ;  /* 0x000000000000794d */ /* 0x000fea0003800000 */
.L_x_3063:
        /* <DEDUP_REMOVED lines=14> */
.L_x_16841:


//--------------------- .text._ZN2at6native18elementwise_kernelILi128ELi4EZNS0_22gpu_kernel_impl_nocastINS0_13BinaryFunctorIN3c104HalfES5_S5_ZZZNS0_17hypot_kernel_cudaERNS_18TensorIteratorBaseEENKUlvE_clEvENKUlvE1_clEvEUlS5_S5_E_EEEEvS7_RKT_EUliE_EEviT1_ --------------------------
	.section	.text._ZN2at6native18elementwise_kernelILi128ELi4EZNS0_22gpu_kernel_impl_nocastINS0_13BinaryFunctorIN3c104HalfES5_S5_ZZZNS0_17hypot_kernel_cudaERNS_18TensorIteratorBaseEENKUlvE_clEvENKUlvE1_clEvEUlS5_S5_E_EEEEvS7_RKT_EUliE_EEviT1_,"ax",@progbits
	.align	128
        .global         _ZN2at6native18elementwise_kernelILi128ELi4EZNS0_22gpu_kernel_impl_nocastINS0_13BinaryFunctorIN3c104HalfES5_S5_ZZZNS0_17hypot_kernel_cudaERNS_18TensorIteratorBaseEENKUlvE_clEvENKUlvE1_clEvEUlS5_S5_E_EEEEvS7_RKT_EUliE_EEviT1_
        .type           _ZN2at6native18elementwise_kernelILi128ELi4EZNS0_22gpu_kernel_impl_nocastINS0_13BinaryFunctorIN3c104HalfES5_S5_ZZZNS0_17hypot_kernel_cudaERNS_18TensorIteratorBaseEENKUlvE_clEvENKUlvE1_clEvEUlS5_S5_E_EEEEvS7_RKT_EUliE_EEviT1_,@function
        .size           _ZN2at6native18elementwise_kernelILi128ELi4EZNS0_22gpu_kernel_impl_nocastINS0_13BinaryFunctorIN3c104HalfES5_S5_ZZZNS0_17hypot_kernel_cudaERNS_18TensorIteratorBaseEENKUlvE_clEvENKUlvE1_clEvEUlS5_S5_E_EEEEvS7_RKT_EUliE_EEviT1_,(.L_x_16842 - _ZN2at6native18elementwise_kernelILi128ELi4EZNS0_22gpu_kernel_impl_nocastINS0_13BinaryFunctorIN3c104HalfES5_S5_ZZZNS0_17hypot_kernel_cudaERNS_18TensorIteratorBaseEENKUlvE_clEvENKUlvE1_clEvEUlS5_S5_E_EEEEvS7_RKT_EUliE_EEviT1_)
        .other          _ZN2at6native18elementwise_kernelILi128ELi4EZNS0_22gpu_kernel_impl_nocastINS0_13BinaryFunctorIN3c104HalfES5_S5_ZZZNS0_17hypot_kernel_cudaERNS_18TensorIteratorBaseEENKUlvE_clEvENKUlvE1_clEvEUlS5_S5_E_EEEEvS7_RKT_EUliE_EEviT1_,@"STO_CUDA_ENTRY STV_DEFAULT"
_ZN2at6native18elementwise_kernelILi128ELi4EZNS0_22gpu_kernel_impl_nocastINS0_13BinaryFunctorIN3c104HalfES5_S5_ZZZNS0_17hypot_kernel_cudaERNS_18TensorIteratorBaseEENKUlvE_clEvENKUlvE1_clEvEUlS5_S5_E_EEEEvS7_RKT_EUliE_EEviT1_:
.text._ZN2at6native18elementwise_kernelILi128ELi4EZNS0_22gpu_kernel_impl_nocastINS0_13BinaryFunctorIN3c104HalfES5_S5_ZZZNS0_17hypot_kernel_cudaERNS_18TensorIteratorBaseEENKUlvE_clEvENKUlvE1_clEvEUlS5_S5_E_EEEEvS7_RKT_EUliE_EEviT1_:
        /* <DEDUP_REMOVED lines=18> */
[----:B------:R-:W-:Y:S01]  /*0120*/  IADD3 R3, PT, PT, R3, 0x80, RZ ;  /* 0x0000008003037810 */ /* 0x000fe20007ffe0ff */
[----:B--2---:R-:W-:-:S02]  /*0130*/  HADD2.F32 R0, -RZ, R4.H0_H0 ;  /* 0x20000004ff007230 */ /* 0x004fc40000004100 */
[----:B------:R-:W0:Y:S03]  /*0140*/  LDC.64 R4, c[0x0][0x5e8] ;  /* 0x00017a00ff047b82 */ /* 0x000e260000000a00 */
[----:B------:R-:W-:Y:S01]  /*0150*/  FADD.FTZ R0, |R0|, -RZ ;  /* 0x800000ff00007221 */ /* 0x000fe20000010200 */
[----:B---3--:R-:W-:-:S05]  /*0160*/  HADD2.F32 R2, -RZ, R6.H0_H0 ;  /* 0x20000006ff027230 */ /* 0x008fca0000004100 */
        /* <DEDUP_REMOVED lines=20> */
[----:B0-----:R-:W0:Y:S08]  /*02b0*/  LDC.64 R4, c[0x0][0x5f0] ;  /* 0x00017c00ff047b82 */ /* 0x001e300000000a00 */
        /* <DEDUP_REMOVED lines=24> */
[----:B0-----:R0:W-:Y:S02]  /*0440*/  STG.E.U16 desc[UR6][R4.64], R2 ;  /* 0x0000000204007986 */ /* 0x0011e4000c101506 */
.L_x_3067:
[----:B------:R-:W-:-:S13]  /*0450*/  ISETP.GE.AND P0, PT, R3, UR4, PT ;  /* 0x0000000403007c0c */ /* 0x000fda000bf06270 */
[----:B------:R-:W-:Y:S05]  /*0460*/  @P0 BREAK.RELIABLE B1 ;  /* 0x0000000000010942 */ /* 0x000fea0003800100 */
[----:B------:R-:W-:Y:S05]  /*0470*/  @P0 BRA `(.L_x_3068) ;  /* 0x00000000006c0947 */ /* 0x000fea0003800000 */
[----:B------:R-:W-:Y:S05]  /*0480*/  BSYNC.RELIABLE B1 ;  /* 0x0000000000017941 */ /* 0x000fea0003800100 */
.L_x_3066:
        /* <DEDUP_REMOVED lines=26> */
.L_x_3068:
[----:B------:R-:W-:Y:S05]  /*0630*/  BSYNC.RECONVERGENT B0 ;  /* 0x0000000000007941 */ /* 0x000fea0003800200 */
.L_x_3065:
[----:B------:R-:W-:Y:S05]  /*0640*/  WARPSYNC.ALL ;  /* 0x0000000000007948 */ /* 0x000fea0003800000 */
[----:B------:R-:W-:-:S13]  /*0650*/  ISETP.GE.AND P0, PT, R3, UR4, PT ;  /* 0x0000000403007c0c */ /* 0x000fda000bf06270 */
[----:B------:R-:W-:Y:S05]  /*0660*/  @P0 EXIT ;  /* 0x000000000000094d */ /* 0x000fea0003800000 */
[----:B01----:R-:W0:Y:S08]  /*0670*/  LDC.64 R2, c[0x0][0x5f0] ;  /* 0x00017c00ff027b82 */ /* 0x003e300000000a00 */
[----:B------:R-:W1:Y:S01]  /*0680*/  LDC.64 R4, c[0x0][0x5f8] ;  /* 0x00017e00ff047b82 */ /* 0x000e620000000a00 */
[----:B0-----:R-:W2:Y:S04]  /*0690*/  LDG.E.U16 R2, desc[UR6][R2.64] ;  /* 0x0000000602027981 */ /* 0x001ea8000c1e1500 */
[----:B-1----:R-:W3:Y:S01]  /*06a0*/  LDG.E.U16 R4, desc[UR6][R4.64] ;  /* 0x0000000604047981 */ /* 0x002ee2000c1e1500 */
[----:B--2---:R-:W-:-:S05]  /*06b0*/  HADD2.F32 R0, -RZ, R2.H0_H0 ;  /* 0x20000002ff007230 */ /* 0x004fca0000004100 */
        /* <DEDUP_REMOVED lines=18> */
[----:B------:R-:W-:-:S05]  /*07e0*/  F2FP.F16.F32.PACK_AB R6, RZ, R6 ;  /* 0x00000006ff06723e */ /* 0x000fca00000000ff */
[----:B0-----:R-:W-:Y:S01]  /*07f0*/  STG.E.U16 desc[UR6][R2.64], R6 ;  /* 0x0000000602007986 */ /* 0x001fe2000c101506 */
[----:B------:R-:W-:Y:S05]  /*0800*/  EXIT ;  /* 0x000000000000794d */ /* 0x000fea0003800000 */
.L_x_3064:
        /* <DEDUP_REMOVED lines=356> */
.L_x_3072:
        /* <DEDUP_REMOVED lines=8> */
[----:B------:R-:W-:Y:S01]  /*1ed0*/  IADD3 R3, PT, PT, R3, 0x80, RZ ;  /* 0x0000008003037810 */ /* 0x000fe20007ffe0ff */
[----:B--2---:R-:W-:Y:S02]  /*1ee0*/  HADD2.F32 R4, -RZ, R6.H0_H0 ;  /* 0x20000006ff047230 */ /* 0x004fe40000004100 */
[----:B---3--:R-:W-:-:S03]  /*1ef0*/  HADD2.F32 R10, -RZ, R8.H0_H0 ;  /* 0x20000008ff0a7230 */ /* 0x008fc60000004100 */
        /* <DEDUP_REMOVED lines=17> */
[----:B------:R-:W-:Y:S02]  /*2010*/  F2FP.F16.F32.PACK_AB R10, RZ, R10 ;  /* 0x0000000aff0a723e */ /* 0x000fe400000000ff */
        /* <DEDUP_REMOVED lines=353> */
.L_x_3074:
        /* <DEDUP_REMOVED lines=29> */
[----:B------:R-:W-:-:S05]  /*3800*/  IADD3.X R5, PT, PT, RZ, UR9, RZ, P0, !PT ;  /* 0x00000009ff057c10 */ /* 0x000fca00087fe4ff */
[----:B------:R0:W-:Y:S04]  /*3810*/  STG.E.U16 desc[UR6][R4.64], R10 ;  /* 0x0000000a04007986 */ /* 0x0001e8000c101506 */
.L_x_3071:
[----:B------:R-:W-:-:S13]  /*3820*/  ISETP.GE.AND P0, PT, R3, UR4, PT ;  /* 0x0000000403007c0c */ /* 0x000fda000bf06270 */
[----:B------:R-:W-:Y:S05]  /*3830*/  @P0 BREAK.RELIABLE B1 ;  /* 0x0000000000010942 */ /* 0x000fea0003800100 */
[----:B------:R-:W-:Y:S05]  /*3840*/  @P0 BRA `(.L_x_3073) ;  /* 0x0000001400f00947 */ /* 0x000fea0003800000 */
[----:B------:R-:W-:Y:S05]  /*3850*/  BSYNC.RELIABLE B1 ;  /* 0x0000000000017941 */ /* 0x000fea0003800100 */
.L_x_3070:
        /* <DEDUP_REMOVED lines=348> */
.L_x_3075:
        /* <DEDUP_REMOVED lines=31> */
.L_x_3073:
[----:B------:R-:W-:Y:S05]  /*5010*/  BSYNC.RECONVERGENT B0 ;  /* 0x0000000000007941 */ /* 0x000fea0003800200 */
.L_x_3069:
        /* <DEDUP_REMOVED lines=351> */
.L_x_3076:
        /* <DEDUP_REMOVED lines=27> */
[----:B------:R-:W-:Y:S02]  /*67c0*/  F2FP.F16.F32.PACK_AB R0, RZ, R0 ;  /* 0x00000000ff00723e */ /* 0x000fe400000000ff */
[----:B------:R-:W-:-:S05]  /*67d0*/  IADD3.X R3, PT, PT, RZ, UR5, RZ, P0, !PT ;  /* 0x00000005ff037c10 */ /* 0x000fca00087fe4ff */
[----:B------:R-:W-:Y:S01]  /*67e0*/  STG.E.U16 desc[UR6][R2.64], R0 ;  /* 0x0000000002007986 */ /* 0x000fe2000c101506 */
[----:B------:R-:W-:Y:S05]  /*67f0*/  EXIT ;  /* 0x000000000000794d */ /* 0x000fea0003800000 */
.L_x_3077:
        /* <DEDUP_REMOVED lines=16> */
.L_x_16842:


//--------------------- .text._ZN2at6native27unrolled_elementwise_kernelINS0_13BinaryFunctorIN3c104HalfES4_S4_ZZZNS0_17hypot_kernel_cudaERNS_18TensorIteratorBaseEENKUlvE_clEvENKUlvE1_clEvEUlS4_S4_E_EESt5arrayIPcLm3EELi4E23TrivialOffsetCalculatorILi2EjESE_ILi1EjENS0_6memory15LoadWithoutCastENSH_16StoreWithoutCastEEEviT_T0_T2_T3_T4_T5_ --------------------------
	.section	.text._ZN2at6native27unrolled_elementwise_kernelINS0_13BinaryFunctorIN3c104HalfES4_S4_ZZZNS0_17hypot_kernel_cudaERNS_18TensorIteratorBaseEENKUlvE_clEvENKUlvE1_clEvEUlS4_S4_E_EESt5arrayIPcLm3EELi4E23TrivialOffsetCalculatorILi2EjESE_ILi1EjENS0_6memory15LoadWithoutCastENSH_16StoreWithoutCastEEEviT_T0_T2_T3_T4_T5_,"ax",@progbits
	.align	128
        .global         _ZN2at6native27unrolled_elementwise_kernelINS0_13BinaryFunctorIN3c104HalfES4_S4_ZZZNS0_17hypot_kernel_cudaERNS_18TensorIteratorBaseEENKUlvE_clEvENKUlvE1_clEvEUlS4_S4_E_EESt5arrayIPcLm3EELi4E23TrivialOffsetCalculatorILi2EjESE_ILi1EjENS0_6memory15LoadWithoutCastENSH_16StoreWithoutCastEEEviT_T0_T2_T3_T4_T5_
        .type           _ZN2at6native27unrolled_elementwise_kernelINS0_13BinaryFunctorIN3c104HalfES4_S4_ZZZNS0_17hypot_kernel_cudaERNS_18TensorIteratorBaseEENKUlvE_clEvENKUlvE1_clEvEUlS4_S4_E_EESt5arrayIPcLm3EELi4E23TrivialOffsetCalculatorILi2EjESE_ILi1EjENS0_6memory15LoadWithoutCastENSH_16StoreWithoutCastEEEviT_T0_T2_T3_T4_T5_,@function
        .size           _ZN2at6native27unrolled_elementwise_kernelINS0_13BinaryFunctorIN3c104HalfES4_S4_ZZZNS0_17hypot_kernel_cudaERNS_18TensorIteratorBaseEENKUlvE_clEvENKUlvE1_clEvEUlS4_S4_E_EESt5arrayIPcLm3EELi4E23TrivialOffsetCalculatorILi2EjESE_ILi1EjENS0_6memory15LoadWithoutCastENSH_16StoreWithoutCastEEEviT_T0_T2_T3_T4_T5_,(.L_x_16843 - _ZN2at6native27unrolled_elementwise_kernelINS0_13BinaryFunctorIN3c104HalfES4_S4_ZZZNS0_17hypot_kernel_cudaERNS_18TensorIteratorBaseEENKUlvE_clEvENKUlvE1_clEvEUlS4_S4_E_EESt5arrayIPcLm3EELi4E23TrivialOffsetCalculatorILi2EjESE_ILi1EjENS0_6memory15LoadWithoutCastENSH_16StoreWithoutCastEEEviT_T0_T2_T3_T4_T5_)
        .other          _ZN2at6native27unrolled_elementwise_kernelINS0_13BinaryFunctorIN3c104HalfES4_S4_ZZZNS0_17hypot_kernel_cudaERNS_18TensorIteratorBaseEENKUlvE_clEvENKUlvE1_clEvEUlS4_S4_E_EESt5arrayIPcLm3EELi4E23TrivialOffsetCalculatorILi2EjESE_ILi1EjENS0_6memory15LoadWithoutCastENSH_16StoreWithoutCastEEEviT_T0_T2_T3_T4_T5_,@"STO_CUDA_ENTRY STV_DEFAULT"
_ZN2at6native27unrolled_elementwise_kernelINS0_13BinaryFunctorIN3c104HalfES4_S4_ZZZNS0_17hypot_kernel_cudaERNS_18TensorIteratorBaseEENKUlvE_clEvENKUlvE1_clEvEUlS4_S4_E_EESt5arrayIPcLm3EELi4E23TrivialOffsetCalculatorILi2EjESE_ILi1EjENS0_6memory15LoadWithoutCastENSH_16StoreWithoutCastEEEviT_T0_T2_T3_T4_T5_:
.text._ZN2at6native27unrolled_elementwise_kernelINS0_13BinaryFunctorIN3c104HalfES4_S4_ZZZNS0_17hypot_kernel_cudaERNS_18TensorIteratorBaseEENKUlvE_clEvENKUlvE1_clEvEUlS4_S4_E_EESt5arrayIPcLm3EELi4E23TrivialOffsetCalculatorILi2EjESE_ILi1EjENS0_6memory15LoadWithoutCastENSH_16StoreWithoutCastEEEviT_T0_T2_T3_T4_T5_:
        /* <DEDUP_REMOVED lines=15> */
[----:B------:R-:W2:Y:S04]  /*00f0*/  LDC.64 R2, c[0x0][0x398] ;  /* 0x0000e600ff027b82 */ /* 0x000ea80000000a00 */
[----:B------:R-:W-:-:S13]  /*0100*/  ISETP.GE.AND P1, PT, R10, R9, PT ;  /* 0x000000090a00720c */ /* 0x000fda0003f26270 */
[----:B------:R-:W-:Y:S01]  /*0110*/  @!P1 LEA R17, R11, R10, 0x9 ;  /* 0x0000000a0b119211 */ /* 0x000fe200078e48ff */
[----:B------:R-:W-:-:S04]  /*0120*/  @!P1 VIADD R10, R10, 0x80 ;  /* 0x000000800a0a9836 */ /* 0x000fc80000000000 */
[----:B---3--:R-:W-:Y:S01]  /*0130*/  @!P1 IMAD.WIDE.U32 R18, R17, 0x2, R18 ;  /* 0x0000000211129825 */ /* 0x008fe200078e0012 */
[----:B------:R-:W-:-:S04]  /*0140*/  ISETP.GE.AND P3, PT, R10, R9, PT ;  /* 0x000000090a00720c */ /* 0x000fc80003f66270 */
[----:B-1----:R1:W5:Y:S09]  /*0150*/  @!P1 LDG.E.U16 R0, desc[UR4][R18.64] ;  /* 0x0000000412009981 */ /* 0x002372000c1e1500 */
[----:B------:R-:W-:Y:S01]  /*0160*/  @!P3 IMAD R21, R11, 0x200, R10 ;  /* 0x000002000b15b824 */ /* 0x000fe200078e020a */
[----:B-1----:R-:W1:Y:S01]  /*0170*/  LDC.64 R18, c[0x0][0x390] ;  /* 0x0000e400ff127b82 */ /* 0x002e620000000a00 */
[----:B------:R-:W-:-:S02]  /*0180*/  @!P3 IADD3 R10, PT, PT, R10, 0x80, RZ ;  /* 0x000000800a0ab810 */ /* 0x000fc40007ffe0ff */
[C---:B----4-:R-:W-:Y:S02]  /*0190*/  @!P3 IMAD.WIDE.U32 R4, R21.reuse, 0x2, R4 ;  /* 0x000000021504b825 */ /* 0x050fe400078e0004 */
[----:B------:R-:W-:Y:S02]  /*01a0*/  ISETP.GE.AND P2, PT, R10, R9, PT ;  /* 0x000000090a00720c */ /* 0x000fe40003f46270 */
[----:B------:R-:W-:Y:S02]  /*01b0*/  @!P3 IMAD.WIDE.U32 R6, R21, 0x2, R6 ;  /* 0x000000021506b825 */ /* 0x000fe400078e0006 */
[----:B------:R-:W3:Y:S02]  /*01c0*/  LDC.64 R20, c[0x0][0x398] ;  /* 0x0000e600ff147b82 */ /* 0x000ee40000000a00 */
[----:B------:R-:W-:Y:S01]  /*01d0*/  @!P0 IMAD R25, R11, 0x200, R8 ;  /* 0x000002000b198824 */ /* 0x000fe200078e0208 */
[----:B------:R-:W-:-:S06]  /*01e0*/  PRMT R24, RZ, 0x7610, R24 ;  /* 0x00007610ff187816 */ /* 0x000fcc0000000018 */
[----:B------:R-:W-:Y:S02]  /*01f0*/  @!P2 IMAD R23, R11, 0x200, R10 ;  /* 0x000002000b17a824 */ /* 0x000fe400078e020a */
[----:B-1----:R-:W-:-:S05]  /*0200*/  @!P0 IMAD.WIDE.U32 R18, R25, 0x2, R18 ;  /* 0x0000000219128825 */ /* 0x002fca00078e0012 */
[----:B------:R-:W5:Y:S01]  /*0210*/  @!P0 LDG.E.U16 R24, desc[UR4][R18.64] ;  /* 0x0000000412188981 */ /* 0x000f62000c1e1500 */
[----:B---3--:R-:W-:Y:S01]  /*0220*/  @!P0 IMAD.WIDE.U32 R20, R25, 0x2, R20 ;  /* 0x0000000219148825 */ /* 0x008fe200078e0014 */
[----:B------:R-:W-:-:S06]  /*0230*/  PRMT R25, RZ, 0x7610, R25 ;  /* 0x00007610ff197816 */ /* 0x000fcc0000000019 */
[----:B------:R-:W5:Y:S01]  /*0240*/  @!P0 LDG.E.U16 R25, desc[UR4][R20.64] ;  /* 0x0000000414198981 */ /* 0x000f62000c1e1500 */
[----:B------:R-:W-:Y:S01]  /*0250*/  ISETP.GE.AND P0, PT, R8, R9, PT ;  /* 0x000000090800720c */ /* 0x000fe20003f06270 */
[----:B0-----:R-:W-:-:S04]  /*0260*/  @!P2 IMAD.WIDE.U32 R14, R23, 0x2, R14 ;  /* 0x00000002170ea825 */ /* 0x001fc800078e000e */
[----:B--2---:R-:W-:Y:S01]  /*0270*/  @!P2 IMAD.WIDE.U32 R22, R23, 0x2, R12 ;  /* 0x000000021716a825 */ /* 0x004fe200078e000c */
[----:B------:R-:W-:-:S03]  /*0280*/  PRMT R13, RZ, 0x7610, R13 ;  /* 0x00007610ff0d7816 */ /* 0x000fc6000000000d */
[----:B------:R-:W-:-:S05]  /*0290*/  @!P1 IMAD.WIDE.U32 R2, R17, 0x2, R2 ;  /* 0x0000000211029825 */ /* 0x000fca00078e0002 */
        /* <DEDUP_REMOVED lines=9> */
[C---:B-1----:R-:W-:Y:S01]  /*0330*/  IADD3 R14, PT, PT, R8.reuse, 0x80, RZ ;  /* 0x00000080080e7810 */ /* 0x042fe20007ffe0ff */
        /* <DEDUP_REMOVED lines=31> */
.L_x_3079:
[----:B------:R-:W-:Y:S05]  /*0530*/  BSYNC.RECONVERGENT B0 ;  /* 0x0000000000007941 */ /* 0x000fea0003800200 */
.L_x_3078:
        /* <DEDUP_REMOVED lines=21> */
.L_x_3081:
[----:B------:R-:W-:Y:S05]  /*0690*/  BSYNC.RECONVERGENT B0 ;  /* 0x0000000000007941 */ /* 0x000fea0003800200 */
.L_x_3080:
        /* <DEDUP_REMOVED lines=21> */
.L_x_3083:
[----:B------:R-:W-:Y:S05]  /*07f0*/  BSYNC.RECONVERGENT B0 ;  /* 0x0000000000007941 */ /* 0x000fea0003800200 */
.L_x_3082:
        /* <DEDUP_REMOVED lines=21> */
.L_x_3085:
[----:B------:R-:W-:Y:S05]  /*0950*/  BSYNC.RECONVERGENT B0 ;  /* 0x0000000000007941 */ /* 0x000fea0003800200 */
.L_x_3084:
[----:B------:R0:W-:Y:S01]  /*0960*/  @!P0 STG.E.U16 desc[UR4][R2.64], R4 ;  /* 0x0000000402008986 */ /* 0x0001e2000c101504 */
[----:B------:R-:W-:Y:S04]  /*0970*/  BSSY.RECONVERGENT B0, `(.L_x_3086) ;  /* 0x000000c000007945 */ /* 0x000fe80003800200 */
[----:B------:R-:W-:Y:S05]  /*0980*/  @P4 BRA `(.L_x_3087) ;  /* 0x0000000000284947 */ /* 0x000fea0003800000 */
[----:B0-----:R-:W0:Y:S01]  /*0990*/  LDC.64 R2, c[0x0][0x388] ;  /* 0x0000e200ff027b82 */ /* 0x001e220000000a00 */
[----:B------:R-:W-:Y:S01]  /*09a0*/  LEA R7, R11, R8, 0x9 ;  /* 0x000000080b077211 */ /* 0x000fe200078e48ff */
[----:B------:R-:W-:-:S05]  /*09b0*/  VIADD R8, R8, 0x80 ;  /* 0x0000008008087836 */ /* 0x000fca0000000000 */
[----:B------:R-:W-:-:S13]  /*09c0*/  ISETP.GE.AND P0, PT, R8, R9, PT ;  /* 0x000000090800720c */ /* 0x000fda0003f06270 */
[----:B-----5:R-:W-:Y:S01]  /*09d0*/  @!P0 LEA R13, R11, R8, 0x9 ;  /* 0x000000080b0d8211 */ /* 0x020fe200078e48ff */
[----:B------:R-:W-:Y:S02]  /*09e0*/  @!P0 VIADD R8, R8, 0x80 ;  /* 0x0000008008088836 */ /* 0x000fe40000000000 */
[----:B0-----:R-:W-:-:S04]  /*09f0*/  IMAD.WIDE.U32 R6, R7, 0x2, R2 ;  /* 0x0000000207067825 */ /* 0x001fc800078e0002 */
[----:B------:R-:W-:Y:S01]  /*0a00*/  @!P0 IMAD.WIDE.U32 R2, R13, 0x2, R2 ;  /* 0x000000020d028825 */ /* 0x000fe200078e0002 */
[----:B------:R1:W-:Y:S04]  /*0a10*/  STG.E.U16 desc[UR4][R6.64], R0 ;  /* 0x0000000006007986 */ /* 0x0003e8000c101504 */
[----:B------:R1:W-:Y:S02]  /*0a20*/  @!P0 STG.E.U16 desc[UR4][R2.64], R5 ;  /* 0x0000000502008986 */ /* 0x0003e4000c101504 */
.L_x_3087:
[----:B------:R-:W-:Y:S05]  /*0a30*/  BSYNC.RECONVERGENT B0 ;  /* 0x0000000000007941 */ /* 0x000fea0003800200 */
.L_x_3086:
[----:B------:R-:W-:-:S13]  /*0a40*/  ISETP.GE.AND P0, PT, R8, R9, PT ;  /* 0x000000090800720c */ /* 0x000fda0003f06270 */
[----:B------:R-:W-:Y:S05]  /*0a50*/  @P0 EXIT ;  /* 0x000000000000094d */ /* 0x000fea0003800000 */
[----:B01----:R-:W0:Y:S01]  /*0a60*/  LDC.64 R2, c[0x0][0x388] ;  /* 0x0000e200ff027b82 */ /* 0x003e220000000a00 */
[----:B------:R-:W-:-:S05]  /*0a70*/  LEA R11, R11, R8, 0x9 ;  /* 0x000000080b0b7211 */ /* 0x000fca00078e48ff */
[----:B0-----:R-:W-:-:S05]  /*0a80*/  IMAD.WIDE.U32 R2, R11, 0x2, R2 ;  /* 0x000000020b027825 */ /* 0x001fca00078e0002 */
[----:B-----5:R-:W-:Y:S01]  /*0a90*/  STG.E.U16 desc[UR4][R2.64], R10 ;  /* 0x0000000a02007986 */ /* 0x020fe2000c101504 */
[----:B------:R-:W-:Y:S05]  /*0aa0*/  EXIT ;  /* 0x000000000000794d */ /* 0x000fea0003800000 */
.L_x_3088:
        /* <DEDUP_REMOVED lines=13> */
.L_x_16843:


//--------------------- .text._ZN2at6native29vectorized_elementwise_kernelILi2ENS0_13BinaryFunctorIN3c104HalfES4_S4_ZZZNS0_17hypot_kernel_cudaERNS_18TensorIteratorBaseEENKUlvE_clEvENKUlvE1_clEvEUlS4_S4_E_EESt5arrayIPcLm3EEEEviT0_T1_ --------------------------
	.section	.text._ZN2at6native29vectorized_elementwise_kernelILi2ENS0_13BinaryFunctorIN3c104HalfES4_S4_ZZZNS0_17hypot_kernel_cudaERNS_18TensorIteratorBaseEENKUlvE_clEvENKUlvE1_clEvEUlS4_S4_E_EESt5arrayIPcLm3EEEEviT0_T1_,"ax",@progbits
	.align	128
        .global         _ZN2at6native29vectorized_elementwise_kernelILi2ENS0_13BinaryFunctorIN3c104HalfES4_S4_ZZZNS0_17hypot_kernel_cudaERNS_18TensorIteratorBaseEENKUlvE_clEvENKUlvE1_clEvEUlS4_S4_E_EESt5arrayIPcLm3EEEEviT0_T1_
        .type           _ZN2at6native29vectorized_elementwise_kernelILi2ENS0_13BinaryFunctorIN3c104HalfES4_S4_ZZZNS0_17hypot_kernel_cudaERNS_18TensorIteratorBaseEENKUlvE_clEvENKUlvE1_clEvEUlS4_S4_E_EESt5arrayIPcLm3EEEEviT0_T1_,@function
        .size           _ZN2at6native29vectorized_elementwise_kernelILi2ENS0_13BinaryFunctorIN3c104HalfES4_S4_ZZZNS0_17hypot_kernel_cudaERNS_18TensorIteratorBaseEENKUlvE_clEvENKUlvE1_clEvEUlS4_S4_E_EESt5arrayIPcLm3EEEEviT0_T1_,(.L_x_16844 - _ZN2at6native29vectorized_elementwise_kernelILi2ENS0_13BinaryFunctorIN3c104HalfES4_S4_ZZZNS0_17hypot_kernel_cudaERNS_18TensorIteratorBaseEENKUlvE_clEvENKUlvE1_clEvEUlS4_S4_E_EESt5arrayIPcLm3EEEEviT0_T1_)
        .other          _ZN2at6native29vectorized_elementwise_kernelILi2ENS0_13BinaryFunctorIN3c104HalfES4_S4_ZZZNS0_17hypot_kernel_cudaERNS_18TensorIteratorBaseEENKUlvE_clEvENKUlvE1_clEvEUlS4_S4_E_EESt5arrayIPcLm3EEEEviT0_T1_,@"STO_CUDA_ENTRY STV_DEFAULT"
_ZN2at6native29vectorized_elementwise_kernelILi2ENS0_13BinaryFunctorIN3c104HalfES4_S4_ZZZNS0_17hypot_kernel_cudaERNS_18TensorIteratorBaseEENKUlvE_clEvENKUlvE1_clEvEUlS4_S4_E_EESt5arrayIPcLm3EEEEviT0_T1_:
.text._ZN2at6native29vectorized_elementwise_kernelILi2ENS0_13BinaryFunctorIN3c104HalfES4_S4_ZZZNS0_17hypot_kernel_cudaERNS_18TensorIteratorBaseEENKUlvE_clEvENKUlvE1_clEvEUlS4_S4_E_EESt5arrayIPcLm3EEEEviT0_T1_:
        /* <DEDUP_REMOVED lines=18> */
[----:B------:R-:W-:-:S04]  /*0120*/  @!P0 IADD3 R23, PT, PT, R3, 0x80, RZ ;  /* 0x0000008003178810 */ /* 0x000fc80007ffe0ff */
[----:B------:R-:W-:-:S03]  /*0130*/  ISETP.GE.U32.AND P1, PT, R23, R2, PT ;  /* 0x000000021700720c */ /* 0x000fc60003f26070 */
[----:B------:R-:W0:Y:S10]  /*0140*/  LDC.64 R20, c[0x0][0x398] ;  /* 0x0000e600ff147b82 */ /* 0x000e340000000a00 */
        /* <DEDUP_REMOVED lines=10> */
[-C--:B------:R-:W-:Y:S01]  /*01f0*/  ISETP.GE.U32.AND P3, PT, R23, R2.reuse, PT ;  /* 0x000000021700720c */ /* 0x080fe20003f66070 */
[----:B---3--:R-:W-:Y:S01]  /*0200*/  @!P2 IMAD.WIDE.U32 R26, R11, 0x2, R6 ;  /* 0x000000020b1aa825 */ /* 0x008fe200078e0006 */
[----:B------:R2:W5:Y:S11]  /*0210*/  @!P1 LDG.E.U16 R5, desc[UR4][R14.64] ;  /* 0x000000040e059981 */ /* 0x000576000c1e1500 */
[----:B------:R-:W-:Y:S01]  /*0220*/  @!P3 IMAD.IADD R9, R0, 0x1, R23 ;  /* 0x000000010009b824 */ /* 0x000fe200078e0217 */
[----:B------:R-:W-:Y:S01]  /*0230*/  @!P3 IADD3 R23, PT, PT, R23, 0x80, RZ ;  /* 0x000000801717b810 */ /* 0x000fe20007ffe0ff */
[----:B----4-:R-:W-:Y:S01]  /*0240*/  @!P2 IMAD.WIDE.U32 R16, R11, 0x2, R16 ;  /* 0x000000020b10a825 */ /* 0x010fe200078e0010 */
[----:B------:R-:W-:Y:S01]  /*0250*/  PRMT R6, RZ, 0x7610, R6 ;  /* 0x00007610ff067816 */ /* 0x000fe20000000006 */
[----:B--2---:R-:W2:Y:S01]  /*0260*/  LDC.64 R14, c[0x0][0x398] ;  /* 0x0000e600ff0e7b82 */ /* 0x004ea20000000a00 */
[----:B------:R-:W-:-:S04]  /*0270*/  ISETP.GE.U32.AND P4, PT, R23, R2, PT ;  /* 0x000000021700720c */ /* 0x000fc80003f86070 */
[----:B------:R3:W5:Y:S09]  /*0280*/  @!P2 LDG.E.U16 R6, desc[UR4][R26.64] ;  /* 0x000000041a06a981 */ /* 0x000772000c1e1500 */
[----:B------:R-:W-:Y:S01]  /*0290*/  @!P4 IMAD.IADD R11, R0, 0x1, R23 ;  /* 0x00000001000bc824 */ /* 0x000fe200078e0217 */
[----:B---3--:R-:W3:Y:S01]  /*02a0*/  LDC.64 R26, c[0x0][0x390] ;  /* 0x0000e400ff1a7b82 */ /* 0x008ee20000000a00 */
[----:B------:R-:W-:-:S05]  /*02b0*/  @!P4 VIADD R23, R23, 0x80 ;  /* 0x000000801717c836 */ /* 0x000fca0000000000 */
[----:B------:R-:W-:Y:S02]  /*02c0*/  ISETP.GE.U32.AND P1, PT, R23, R2, PT ;  /* 0x000000021700720c */ /* 0x000fe40003f26070 */
[----:B------:R-:W-:Y:S01]  /*02d0*/  PRMT R7, RZ, 0x7610, R7 ;  /* 0x00007610ff077816 */ /* 0x000fe20000000007 */
[----:B0-----:R-:W-:Y:S01]  /*02e0*/  @!P4 IMAD.WIDE.U32 R12, R11, 0x2, R12 ;  /* 0x000000020b0cc825 */ /* 0x001fe200078e000c */
[----:B------:R-:W-:-:S04]  /*02f0*/  PRMT R10, RZ, 0x7610, R10 ;  /* 0x00007610ff0a7816 */ /* 0x000fc8000000000a */
[----:B------:R0:W5:Y:S01]  /*0300*/  @!P2 LDG.E.U16 R7, desc[UR4][R16.64] ;  /* 0x000000041007a981 */ /* 0x000162000c1e1500 */
[----:B------:R-:W-:Y:S01]  /*0310*/  @!P3 IMAD.WIDE.U32 R24, R9, 0x2, R24 ;  /* 0x000000020918b825 */ /* 0x000fe200078e0018 */
[----:B------:R-:W-:Y:S02]  /*0320*/  PRMT R8, RZ, 0x7610, R8 ;  /* 0x00007610ff087816 */ /* 0x000fe40000000008 */
[----:B------:R4:W5:Y:S01]  /*0330*/  @!P4 LDG.E.U16 R10, desc[UR4][R12.64] ;  /* 0x000000040c0ac981 */ /* 0x000962000c1e1500 */
[----:B------:R-:W-:Y:S01]  /*0340*/  @!P1 IADD3 R29, PT, PT, R0, R23, RZ ;  /* 0x00000017001d9210 */ /* 0x000fe20007ffe0ff */
[----:B------:R-:W-:Y:S02]  /*0350*/  @!P1 VIADD R23, R23, 0x80 ;  /* 0x0000008017179836 */ /* 0x000fe40000000000 */
[----:B------:R-:W-:Y:S01]  /*0360*/  @!P3 IMAD.WIDE.U32 R20, R9, 0x2, R20 ;  /* 0x000000020914b825 */ /* 0x000fe200078e0014 */
[----:B------:R2:W5:Y:S01]  /*0370*/  @!P3 LDG.E.U16 R8, desc[UR4][R24.64] ;  /* 0x000000041808b981 */ /* 0x000562000c1e1500 */
[----:B0-----:R-:W0:Y:S01]  /*0380*/  LDC.64 R16, c[0x0][0x390] ;  /* 0x0000e400ff107b82 */ /* 0x001e220000000a00 */
[----:B------:R-:W-:Y:S01]  /*0390*/  ISETP.GE.U32.AND P2, PT, R23, R2, PT ;  /* 0x000000021700720c */ /* 0x000fe20003f46070 */
[----:B-1----:R-:W-:Y:S01]  /*03a0*/  @!P4 IMAD.WIDE.U32 R18, R11, 0x2, R18 ;  /* 0x000000020b12c825 */ /* 0x002fe200078e0012 */
[----:B------:R-:W-:-:S02]  /*03b0*/  PRMT R9, RZ, 0x7610, R9 ;  /* 0x00007610ff097816 */ /* 0x000fc40000000009 */
[----:B------:R-:W-:-:S03]  /*03c0*/  PRMT R11, RZ, 0x7610, R11 ;  /* 0x00007610ff0b7816 */ /* 0x000fc6000000000b */
[----:B----4-:R-:W1:Y:S01]  /*03d0*/  LDC.64 R12, c[0x0][0x398] ;  /* 0x0000e600ff0c7b82 */ /* 0x010e620000000a00 */
[----:B------:R4:W5:Y:S01]  /*03e0*/  @!P3 LDG.E.U16 R9, desc[UR4][R20.64] ;  /* 0x000000041409b981 */ /* 0x000962000c1e1500 */
[----:B------:R-:W-:Y:S01]  /*03f0*/  PRMT R22, RZ, 0x7610, R22 ;  /* 0x00007610ff167816 */ /* 0x000fe20000000016 */
[C---:B---3--:R-:W-:Y:S01]  /*0400*/  @!P1 IMAD.WIDE.U32 R26, R29.reuse, 0x2, R26 ;  /* 0x000000021d1a9825 */ /* 0x048fe200078e001a */
[----:B--2---:R-:W-:Y:S01]  /*0410*/  PRMT R24, RZ, 0x7610, R24 ;  /* 0x00007610ff187816 */ /* 0x004fe20000000018 */
[----:B------:R2:W5:Y:S02]  /*0420*/  @!P4 LDG.E.U16 R11, desc[UR4][R18.64] ;  /* 0x00000004120bc981 */ /* 0x000564000c1e1500 */
[----:B------:R-:W-:Y:S02]  /*0430*/  @!P1 IMAD.WIDE.U32 R14, R29, 0x2, R14 ;  /* 0x000000021d0e9825 */ /* 0x000fe400078e000e */
[----:B------:R-:W5:Y:S01]  /*0440*/  @!P1 LDG.E.U16 R22, desc[UR4][R26.64] ;  /* 0x000000041a169981 */ /* 0x000f62000c1e1500 */
[----:B----4-:R-:W3:Y:S01]  /*0450*/  LDC.64 R20, c[0x0][0x398] ;  /* 0x0000e600ff147b82 */ /* 0x010ee20000000a00 */
[----:B------:R-:W-:Y:S01]  /*0460*/  @!P2 IMAD.IADD R25, R0, 0x1, R23 ;  /* 0x000000010019a824 */ /* 0x000fe200078e0217 */
[----:B------:R-:W-:Y:S01]  /*0470*/  @!P2 IADD3 R23, PT, PT, R23, 0x80, RZ ;  /* 0x000000801717a810 */ /* 0x000fe20007ffe0ff */
[----:B------:R4:W5:Y:S05]  /*0480*/  @!P1 LDG.E.U16 R24, desc[UR4][R14.64] ;  /* 0x000000040e189981 */ /* 0x00096a000c1e1500 */
[----:B--2---:R-:W2:Y:S01]  /*0490*/  LDC.64 R18, c[0x0][0x390] ;  /* 0x0000e400ff127b82 */ /* 0x004ea20000000a00 */
[----:B------:R-:W-:Y:S01]  /*04a0*/  ISETP.GE.U32.AND P1, PT, R23, R2, PT ;  /* 0x000000021700720c */ /* 0x000fe20003f26070 */
[----:B0-----:R-:W-:Y:S01]  /*04b0*/  @!P2 IMAD.WIDE.U32 R16, R25, 0x2, R16 ;  /* 0x000000021910a825 */ /* 0x001fe200078e0010 */
[----:B------:R-:W-:-:S03]  /*04c0*/  PRMT R28, RZ, 0x7610, R28 ;  /* 0x00007610ff1c7816 */ /* 0x000fc6000000001c */
[----:B-1----:R-:W-:Y:S02]  /*04d0*/  @!P2 IMAD.WIDE.U32 R12, R25, 0x2, R12 ;  /* 0x00000002190ca825 */ /* 0x002fe400078e000c */
[----:B----4-:R-:W0:Y:S01]  /*04e0*/  LDC.64 R14, c[0x0][0x390] ;  /* 0x0000e400ff0e7b82 */ /* 0x010e220000000a00 */
[----:B------:R1:W5:Y:S05]  /*04f0*/  @!P2 LDG.E.U16 R28, desc[UR4][R16.64] ;  /* 0x00000004101ca981 */ /* 0x00036a000c1e1500 */
[----:B------:R-:W-:-:S04]  /*0500*/  @!P1 IMAD.IADD R25, R0, 0x1, R23 ;  /* 0x0000000100199824 */ /* 0x000fc800078e0217 */
[C---:B---3--:R-:W-:Y:S01]  /*0510*/  @!P1 IMAD.WIDE.U32 R20, R25.reuse, 0x2, R20 ;  /* 0x0000000219149825 */ /* 0x048fe200078e0014 */
[----:B-1----:R-:W-:Y:S02]  /*0520*/  PRMT R16, RZ, 0x7610, R16 ;  /* 0x00007610ff107816 */ /* 0x002fe40000000010 */
[----:B------:R-:W-:Y:S01]  /*0530*/  PRMT R17, RZ, 0x7610, R17 ;  /* 0x00007610ff117816 */ /* 0x000fe20000000011 */
[----:B--2---:R-:W-:-:S05]  /*0540*/  @!P1 IMAD.WIDE.U32 R18, R25, 0x2, R18 ;  /* 0x0000000219129825 */ /* 0x004fca00078e0012 */
[----:B------:R-:W5:Y:S04]  /*0550*/  @!P1 LDG.E.U16 R17, desc[UR4][R20.64] ;  /* 0x0000000414119981 */ /* 0x000f68000c1e1500 */
[----:B------:R-:W5:Y:S01]  /*0560*/  @!P1 LDG.E.U16 R16, desc[UR4][R18.64] ;  /* 0x0000000412109981 */ /* 0x000f62000c1e1500 */
[----:B------:R-:W-:-:S06]  /*0570*/  PRMT R23, RZ, 0x7610, R23 ;  /* 0x00007610ff177816 */ /* 0x000fcc0000000017 */
[----:B------:R1:W5:Y:S02]  /*0580*/  @!P2 LDG.E.U16 R23, desc[UR4][R12.64] ;  /* 0x000000040c17a981 */ /* 0x000364000c1e1500 */
[----:B-1----:R-:W1:Y:S01]  /*0590*/  LDC.64 R12, c[0x0][0x398] ;  /* 0x0000e600ff0c7b82 */ /* 0x002e620000000a00 */
[----:B------:R-:W-:Y:S02]  /*05a0*/  @!P0 IADD3 R27, PT, PT, R0, R3, RZ ;  /* 0x00000003001b8210 */ /* 0x000fe40007ffe0ff */
        /* <DEDUP_REMOVED lines=28> */
.L_x_3091:
[----:B------:R-:W-:Y:S05]  /*0770*/  BSYNC.RECONVERGENT B0 ;  /* 0x0000000000007941 */ /* 0x000fea0003800200 */
.L_x_3090:
[----:B------:R-:W-:Y:S01]  /*0780*/  VIADD R13, R3, 0x80 ;  /* 0x00000080030d7836 */ /* 0x000fe20000000000 */
[----:B------:R-:W-:Y:S04]  /*0790*/  BSSY.RECONVERGENT B0, `(.L_x_3092) ;  /* 0x0000016000007945 */ /* 0x000fe80003800200 */
[----:B------:R-:W-:-:S13]  /*07a0*/  ISETP.GE.U32.AND P1, PT, R13, R2, PT ;  /* 0x000000020d00720c */ /* 0x000fda0003f26070 */
        /* <DEDUP_REMOVED lines=20> */
.L_x_3093:
[----:B------:R-:W-:Y:S05]  /*08f0*/  BSYNC.RECONVERGENT B0 ;  /* 0x0000000000007941 */ /* 0x000fea0003800200 */
.L_x_3092:
[----:B-----5:R-:W0:Y:S01]  /*0900*/  @!P0 LDC.64 R4, c[0x0][0x388] ;  /* 0x0000e200ff048b82 */ /* 0x020e220000000a00 */
[C---:B------:R-:W-:Y:S01]  /*0910*/  IADD3 R15, PT, PT, R3.reuse, 0x100, RZ ;  /* 0x00000100030f7810 */ /* 0x040fe20007ffe0ff */
[C---:B------:R-:W-:Y:S01]  /*0920*/  VIADD R19, R3.reuse, 0x180 ;  /* 0x0000018003137836 */ /* 0x040fe20000000000 */
[----:B------:R-:W-:Y:S01]  /*0930*/  IADD3 R21, PT, PT, R3, 0x200, RZ ;  /* 0x0000020003157810 */ /* 0x000fe20007ffe0ff */
[----:B------:R-:W-:Y:S01]  /*0940*/  BSSY.RECONVERGENT B0, `(.L_x_3094) ;  /* 0x0000020000007945 */ /* 0x000fe20003800200 */
[-C--:B------:R-:W-:Y:S01]  /*0950*/  ISETP.GE.U32.AND P6, PT, R15, R2.reuse, PT ;  /* 0x000000020f00720c */ /* 0x080fe20003fc6070 */
[----:B------:R-:W-:Y:S01]  /*0960*/  VIADD R15, R3, 0x280 ;  /* 0x00000280030f7836 */ /* 0x000fe20000000000 */
[-C--:B------:R-:W-:Y:S01]  /*0970*/  ISETP.GE.U32.AND P2, PT, R21, R2.reuse, PT ;  /* 0x000000021500720c */ /* 0x080fe20003f46070 */
[----:B------:R-:W-:Y:S01]  /*0980*/  VIADD R21, R3, 0x380 ;  /* 0x0000038003157836 */ /* 0x000fe20000000000 */
[-C--:B------:R-:W-:Y:S02]  /*0990*/  ISETP.GE.U32.AND P1, PT, R19, R2.reuse, PT ;  /* 0x000000021300720c */ /* 0x080fe40003f26070 */
[----:B------:R-:W-:-:S02]  /*09a0*/  ISETP.GE.U32.AND P3, PT, R15, R2, PT ;  /* 0x000000020f00720c */ /* 0x000fc40003f66070 */
[----:B------:R-:W-:Y:S02]  /*09b0*/  @!P0 IADD3 R15, PT, PT, R0, R3, RZ ;  /* 0x00000003000f8210 */ /* 0x000fe40007ffe0ff */
[----:B------:R-:W-:Y:S02]  /*09c0*/  IADD3 R19, PT, PT, R3, 0x300, RZ ;  /* 0x0000030003137810 */ /* 0x000fe40007ffe0ff */
[-C--:B------:R-:W-:Y:S02]  /*09d0*/  ISETP.GE.U32.AND P5, PT, R21, R2.reuse, PT ;  /* 0x000000021500720c */ /* 0x080fe40003fa6070 */
[----:B------:R-:W-:Y:S01]  /*09e0*/  ISETP.GE.U32.AND P4, PT, R19, R2, PT ;  /* 0x000000021300720c */ /* 0x000fe20003f86070 */
[----:B0-----:R-:W-:Y:S01]  /*09f0*/  @!P0 IMAD.WIDE.U32 R4, R15, 0x2, R4 ;  /* 0x000000020f048825 */ /* 0x001fe200078e0004 */
[----:B------:R-:W-:Y:S11]  /*0a00*/  @P6 BRA `(.L_x_3095) ;  /* 0x00000000004c6947 */ /* 0x000ff60003800000 */
[----:B------:R-:W-:Y:S02]  /*0a10*/  HADD2.F32 R6, -RZ, R6.H0_H0 ;  /* 0x20000006ff067230 */ /* 0x000fe40000004100 */
        /* <DEDUP_REMOVED lines=18> */
.L_x_3095:
[----:B------:R-:W-:Y:S05]  /*0b40*/  BSYNC.RECONVERGENT B0 ;  /* 0x0000000000007941 */ /* 0x000fea0003800200 */
.L_x_3094:
[----:B------:R-:W-:Y:S04]  /*0b50*/  BSSY.RECONVERGENT B0, `(.L_x_3096) ;  /* 0x0000015000007945 */ /* 0x000fe80003800200 */
[----:B------:R-:W-:Y:S05]  /*0b60*/  @P1 BRA `(.L_x_3097) ;  /* 0x00000000004c1947 */ /* 0x000fea0003800000 */
        /* <DEDUP_REMOVED lines=19> */
.L_x_3097:
[----:B------:R-:W-:Y:S05]  /*0ca0*/  BSYNC.RECONVERGENT B0 ;  /* 0x0000000000007941 */ /* 0x000fea0003800200 */
.L_x_3096:
        /* <DEDUP_REMOVED lines=21> */
.L_x_3099:
[----:B------:R-:W-:Y:S05]  /*0e00*/  BSYNC.RECONVERGENT B0 ;  /* 0x0000000000007941 */ /* 0x000fea0003800200 */
.L_x_3098:
        /* <DEDUP_REMOVED lines=21> */
.L_x_3101:
[----:B------:R-:W-:Y:S05]  /*0f60*/  BSYNC.RECONVERGENT B0 ;  /* 0x0000000000007941 */ /* 0x000fea0003800200 */
.L_x_3100:
        /* <DEDUP_REMOVED lines=21> */
.L_x_3103:
[----:B------:R-:W-:Y:S05]  /*10c0*/  BSYNC.RECONVERGENT B0 ;  /* 0x0000000000007941 */ /* 0x000fea0003800200 */
.L_x_3102:
        /* <DEDUP_REMOVED lines=21> */
.L_x_3105:
[----:B------:R-:W-:Y:S05]  /*1220*/  BSYNC.RECONVERGENT B0 ;  /* 0x0000000000007941 */ /* 0x000fea0003800200 */
.L_x_3104:
        /* <DEDUP_REMOVED lines=18> */
.L_x_3108:
[----:B------:R-:W-:-:S13]  /*1350*/  ISETP.GE.U32.AND P0, PT, R3, R2, PT ;  /* 0x000000020300720c */ /* 0x000fda0003f06070 */
[----:B------:R-:W-:Y:S05]  /*1360*/  @P0 BRA `(.L_x_3110) ;  /* 0x0000000000300947 */ /* 0x000fea0003800000 */
[----:B0-----:R-:W0:Y:S01]  /*1370*/  LDC.64 R4, c[0x0][0x388] ;  /* 0x0000e200ff047b82 */ /* 0x001e220000000a00 */
[----:B------:R-:W-:Y:S01]  /*1380*/  IADD3 R13, PT, PT, R0, R3, RZ ;  /* 0x00000003000d7210 */ /* 0x000fe20007ffe0ff */
[----:B------:R-:W-:-:S04]  /*1390*/  VIADD R3, R3, 0x80 ;  /* 0x0000008003037836 */ /* 0x000fc80000000000 */
[----:B0-----:R-:W-:-:S05]  /*13a0*/  IMAD.WIDE.U32 R4, R13, 0x2, R4 ;  /* 0x000000020d047825 */ /* 0x001fca00078e0004 */
[----:B------:R1:W-:Y:S02]  /*13b0*/  STG.E.U16 desc[UR4][R4.64], R7 ;  /* 0x0000000704007986 */ /* 0x0003e4000c101504 */
.L_x_3109:
[----:B------:R-:W-:-:S13]  /*13c0*/  ISETP.GE.U32.AND P0, PT, R3, R2, PT ;  /* 0x000000020300720c */ /* 0x000fda0003f06070 */
[----:B------:R-:W-:Y:S05]  /*13d0*/  @P0 BRA `(.L_x_3111) ;  /* 0x0000000000340947 */ /* 0x000fea0003800000 */
[----:B01----:R-:W0:Y:S01]  /*13e0*/  LDC.64 R4, c[0x0][0x388] ;  /* 0x0000e200ff047b82 */ /* 0x003e220000000a00 */
[----:B------:R-:W-:Y:S01]  /*13f0*/  IADD3 R7, PT, PT, R0, R3, RZ ;  /* 0x0000000300077210 */ /* 0x000fe20007ffe0ff */
[----:B------:R-:W-:-:S04]  /*1400*/  VIADD R3, R3, 0x80 ;  /* 0x0000008003037836 */ /* 0x000fc80000000000 */
[----:B0-----:R-:W-:-:S05]  /*1410*/  IMAD.WIDE.U32 R4, R7, 0x2, R4 ;  /* 0x0000000207047825 */ /* 0x001fca00078e0004 */
[----:B------:R1:W-:Y:S02]  /*1420*/  STG.E.U16 desc[UR4][R4.64], R8 ;  /* 0x0000000804007986 */ /* 0x0003e4000c101504 */
.L_x_3110:
[----:B------:R-:W-:-:S13]  /*1430*/  ISETP.GE.U32.AND P0, PT, R3, R2, PT ;  /* 0x000000020300720c */ /* 0x000fda0003f06070 */
[----:B------:R-:W-:Y:S05]  /*1440*/  @P0 BREAK.RELIABLE B1 ;  /* 0x0000000000010942 */ /* 0x000fea0003800100 */
[----:B------:R-:W-:Y:S05]  /*1450*/  @P0 BRA `(.L_x_3112) ;  /* 0x0000000000300947 */ /* 0x000fea0003800000 */
[----:B01----:R-:W0:Y:S01]  /*1460*/  LDC.64 R4, c[0x0][0x388] ;  /* 0x0000e200ff047b82 */ /* 0x003e220000000a00 */
[----:B------:R-:W-:Y:S01]  /*1470*/  IADD3 R7, PT, PT, R0, R3, RZ ;  /* 0x0000000300077210 */ /* 0x000fe20007ffe0ff */
[----:B------:R-:W-:-:S04]  /*1480*/  VIADD R3, R3, 0x80 ;  /* 0x0000008003037836 */ /* 0x000fc80000000000 */
[----:B0-----:R-:W-:-:S05]  /*1490*/  IMAD.WIDE.U32 R4, R7, 0x2, R4 ;  /* 0x0000000207047825 */ /* 0x001fca00078e0004 */
[----:B------:R2:W-:Y:S02]  /*14a0*/  STG.E.U16 desc[UR4][R4.64], R9 ;  /* 0x0000000904007986 */ /* 0x0005e4000c101504 */
.L_x_3111:
[----:B------:R-:W-:Y:S05]  /*14b0*/  BSYNC.RELIABLE B1 ;  /* 0x0000000000017941 */ /* 0x000fea0003800100 */
.L_x_3107:
[----:B------:R-:W-:-:S13]  /*14c0*/  ISETP.GE.U32.AND P0, PT, R3, R2, PT ;  /* 0x000000020300720c */ /* 0x000fda0003f06070 */
[----:B012---:R-:W0:Y:S01]  /*14d0*/  @!P0 LDC.64 R4, c[0x0][0x388] ;  /* 0x0000e200ff048b82 */ /* 0x007e220000000a00 */
[----:B------:R-:W-:Y:S01]  /*14e0*/  @!P0 IADD3 R7, PT, PT, R0, R3, RZ ;  /* 0x0000000300078210 */ /* 0x000fe20007ffe0ff */
[----:B------:R-:W-:-:S04]  /*14f0*/  @!P0 VIADD R3, R3, 0x80 ;  /* 0x0000008003038836 */ /* 0x000fc80000000000 */
[----:B0-----:R-:W-:-:S05]  /*1500*/  @!P0 IMAD.WIDE.U32 R4, R7, 0x2, R4 ;  /* 0x0000000207048825 */ /* 0x001fca00078e0004 */
[----:B------:R2:W-:Y:S02]  /*1510*/  @!P0 STG.E.U16 desc[UR4][R4.64], R10 ;  /* 0x0000000a04008986 */ /* 0x0005e4000c101504 */
.L_x_3112:
[----:B------:R-:W-:Y:S05]  /*1520*/  BSYNC.RECONVERGENT B0 ;  /* 0x0000000000007941 */ /* 0x000fea0003800200 */
.L_x_3106:
[----:B------:R-:W-:Y:S05]  /*1530*/  WARPSYNC.ALL ;  /* 0x0000000000007948 */ /* 0x000fea0003800000 */
[----:B------:R-:W-:-:S13]  /*1540*/  ISETP.GE.U32.AND P0, PT, R3, R2, PT ;  /* 0x000000020300720c */ /* 0x000fda0003f06070 */
[----:B------:R-:W-:Y:S05]  /*1550*/  @P0 EXIT ;  /* 0x000000000000094d */ /* 0x000fea0003800000 */
[----:B012---:R-:W0:Y:S01]  /*1560*/  LDC.64 R4, c[0x0][0x388] ;  /* 0x0000e200ff047b82 */ /* 0x007e220000000a00 */
[----:B------:R-:W-:-:S05]  /*1570*/  IADD3 R3, PT, PT, R0, R3, RZ ;  /* 0x0000000300037210 */ /* 0x000fca0007ffe0ff */
[----:B0-----:R-:W-:-:S05]  /*1580*/  IMAD.WIDE.U32 R2, R3, 0x2, R4 ;  /* 0x0000000203027825 */ /* 0x001fca00078e0004 */
[----:B------:R-:W-:Y:S01]  /*1590*/  STG.E.U16 desc[UR4][R2.64], R11 ;  /* 0x0000000b02007986 */ /* 0x000fe2000c101504 */
[----:B------:R-:W-:Y:S05]  /*15a0*/  EXIT ;  /* 0x000000000000794d */ /* 0x000fea0003800000 */
.L_x_3089:
        /* <DEDUP_REMOVED lines=13> */
[----:B------:R0:W3:Y:S04]  /*1680*/  LDG.E R3, desc[UR4][R12.64+0x600] ;  /* 0x000600040c037981 */ /* 0x0000e8000c1e1900 */
[----:B------:R1:W3:Y:S01]  /*1690*/  LDG.E R2, desc[UR4][R14.64+0x600] ;  /* 0x000600040e027981 */ /* 0x0002e2000c1e1900 */
[----:B----4-:R-:W-:-:S02]  /*16a0*/  HADD2.F32 R9, -RZ, R7.H0_H0 ;  /* 0x20000007ff097230 */ /* 0x010fc40000004100 */
[--C-:B-----5:R-:W-:Y:S02]  /*16b0*/  HADD2.F32 R16, -RZ, R8.reuse.H0_H0 ;  /* 0x20000008ff107230 */ /* 0x120fe40000004100 */
[----:B------:R-:W-:Y:S02]  /*16c0*/  HADD2.F32 R17, -RZ, R7.H1_H1 ;  /* 0x30000007ff117230 */ /* 0x000fe40000004100 */
[----:B------:R-:W-:Y:S01]  /*16d0*/  FADD.FTZ R7, |R9|, -RZ ;  /* 0x800000ff09077221 */ /* 0x000fe20000010200 */
[----:B------:R-:W-:Y:S01]  /*16e0*/  FADD.FTZ R16, |R16|, -RZ ;  /* 0x800000ff10107221 */ /* 0x000fe20000010200 */
[----:B------:R-:W-:Y:S02]  /*16f0*/  HADD2.F32 R8, -RZ, R8.H1_H1 ;  /* 0x30000008ff087230 */ /* 0x000fe40000004100 */
[----:B------:R-:W-:Y:S02]  /*1700*/  FADD.FTZ R17, |R17|, -RZ ;  /* 0x800000ff11117221 */ /* 0x000fe40000010200 */
[----:B------:R-:W-:Y:S01]  /*1710*/  VIMNMX R9, PT, PT, R7, R16, !PT ;  /* 0x0000001007097248 */ /* 0x000fe20007fe0100 */
[----:B------:R-:W-:-:S03]  /*1720*/  FADD.FTZ R8, |R8|, -RZ ;  /* 0x800000ff08087221 */ /* 0x000fc60000010200 */
[----:B0-----:R-:W-:Y:S02]  /*1730*/  LOP3.LUT R13, R9, 0xfe000000, RZ, 0xc0, !PT ;  /* 0xfe000000090d7812 */ /* 0x001fe400078ec0ff */
[----:B------:R-:W-:Y:S01]  /*1740*/  VIMNMX R12, PT, PT, R7, R16, PT ;  /* 0x00000010070c7248 */ /* 0x000fe20003fe0100 */
[----:B--2---:R-:W-:Y:S01]  /*1750*/  HADD2.F32 R16, -RZ, R6.H0_H0 ;  /* 0x20000006ff107230 */ /* 0x004fe20000004100 */
[CC--:B-1----:R-:W-:Y:S02]  /*1760*/  VIMNMX R15, PT, PT, R17.reuse, R8.reuse, PT ;  /* 0x00000008110f7248 */ /* 0x0c2fe40003fe0100 */
[----:B------:R-:W-:Y:S01]  /*1770*/  VIMNMX R14, PT, PT, R17, R8, !PT ;  /* 0x00000008110e7248 */ /* 0x000fe20007fe0100 */
[--C-:B------:R-:W-:Y:S01]  /*1780*/  HADD2.F32 R8, -RZ, R4.reuse.H0_H0 ;  /* 0x20000004ff087230 */ /* 0x100fe20000004100 */
[----:B------:R-:W-:Y:S01]  /*1790*/  LOP3.LUT R7, R13, 0x7e800000, RZ, 0x3c, !PT ;  /* 0x7e8000000d077812 */ /* 0x000fe200078e3cff */
[----:B------:R-:W-:Y:S02]  /*17a0*/  HADD2.F32 R17, -RZ, R4.H1_H1 ;  /* 0x30000004ff117230 */ /* 0x000fe40000004100 */
[----:B------:R-:W-:Y:S01]  /*17b0*/  FADD.FTZ R22, |R16|, -RZ ;  /* 0x800000ff10167221 */ /* 0x000fe20000010200 */
[----:B------:R-:W-:Y:S01]  /*17c0*/  LOP3.LUT R16, R14, 0xfe000000, RZ, 0xc0, !PT ;  /* 0xfe0000000e107812 */ /* 0x000fe200078ec0ff */
[----:B------:R-:W-:Y:S01]  /*17d0*/  FADD.FTZ R21, |R8|, -RZ ;  /* 0x800000ff08157221 */ /* 0x000fe20000010200 */
[----:B------:R-:W-:Y:S01]  /*17e0*/  FMUL.FTZ R4, R12, R7 ;  /* 0x000000070c047220 */ /* 0x000fe20000410000 */
[----:B------:R-:W-:-:S02]  /*17f0*/  HADD2.F32 R19, -RZ, R6.H1_H1 ;  /* 0x30000006ff137230 */ /* 0x000fc40000004100 */
[----:B------:R-:W-:Y:S01]  /*1800*/  FMUL.FTZ R7, R9, R7 ;  /* 0x0000000709077220 */ /* 0x000fe20000410000 */
[----:B------:R-:W-:Y:S01]  /*1810*/  LOP3.LUT R18, R16, 0x7e800000, RZ, 0x3c, !PT ;  /* 0x7e80000010127812 */ /* 0x000fe200078e3cff */
[----:B------:R-:W-:Y:S01]  /*1820*/  FMUL.FTZ R6, R4, R4 ;  /* 0x0000000404067220 */ /* 0x000fe20000410000 */
[-C--:B------:R-:W-:Y:S01]  /*1830*/  VIMNMX R4, PT, PT, R21, R22.reuse, !PT ;  /* 0x0000001615047248 */ /* 0x080fe20007fe0100 */
[----:B------:R-:W-:Y:S01]  /*1840*/  FADD.FTZ R8, |R17|, -RZ ;  /* 0x800000ff11087221 */ /* 0x000fe20000010200 */
[----:B------:R-:W-:Y:S01]  /*1850*/  FADD.FTZ R19, |R19|, -RZ ;  /* 0x800000ff13137221 */ /* 0x000fe20000010200 */
[----:B------:R-:W-:Y:S01]  /*1860*/  FFMA.FTZ R20, R7, R7, R6 ;  /* 0x0000000707147223 */ /* 0x000fe20000010006 */
[----:B------:R-:W-:Y:S01]  /*1870*/  VIMNMX R7, PT, PT, R21, R22, PT ;  /* 0x0000001615077248 */ /* 0x000fe20003fe0100 */
[-C--:B------:R-:W-:Y:S01]  /*1880*/  FMUL.FTZ R22, R15, R18.reuse ;  /* 0x000000120f167220 */ /* 0x080fe20000410000 */
[----:B------:R-:W-:Y:S02]  /*1890*/  LOP3.LUT R17, R4, 0xfe000000, RZ, 0xc0, !PT ;  /* 0xfe00000004117812 */ /* 0x000fe400078ec0ff */
[----:B------:R-:W-:Y:S01]  /*18a0*/  VIMNMX R6, PT, PT, R8, R19, !PT ;  /* 0x0000001308067248 */ /* 0x000fe20007fe0100 */
[----:B------:R-:W-:Y:S01]  /*18b0*/  FMUL.FTZ R23, R14, R18 ;  /* 0x000000120e177220 */ /* 0x000fe20000410000 */
[----:B------:R-:W-:Y:S01]  /*18c0*/  LOP3.LUT R21, R17, 0x7e800000, RZ, 0x3c, !PT ;  /* 0x7e80000011157812 */ /* 0x000fe200078e3cff */
[----:B------:R-:W-:Y:S01]  /*18d0*/  FMUL.FTZ R22, R22, R22 ;  /* 0x0000001616167220 */ /* 0x000fe20000410000 */
[----:B------:R-:W-:-:S03]  /*18e0*/  LOP3.LUT R18, R6, 0xfe000000, RZ, 0xc0, !PT ;  /* 0xfe00000006127812 */ /* 0x000fc600078ec0ff */
[----:B------:R-:W-:Y:S01]  /*18f0*/  FFMA.FTZ R22, R23, R23, R22 ;  /* 0x0000001717167223 */ /* 0x000fe20000010016 */
[----:B------:R-:W-:Y:S01]  /*1900*/  FMUL.FTZ R23, R7, R21 ;  /* 0x0000001507177220 */ /* 0x000fe20000410000 */
[----:B------:R-:W-:Y:S02]  /*1910*/  VIMNMX R8, PT, PT, R8, R19, PT ;  /* 0x0000001308087248 */ /* 0x000fe40003fe0100 */
[----:B------:R-:W-:Y:S01]  /*1920*/  LOP3.LUT R25, R18, 0x7e800000, RZ, 0x3c, !PT ;  /* 0x7e80000012197812 */ /* 0x000fe200078e3cff */
[----:B------:R-:W-:Y:S01]  /*1930*/  FMUL.FTZ R21, R4, R21 ;  /* 0x0000001504157220 */ /* 0x000fe20000410000 */
[----:B------:R-:W-:Y:S01]  /*1940*/  FMUL.FTZ R24, R23, R23 ;  /* 0x0000001717187220 */ /* 0x000fe20000410000 */
[----:B------:R-:W0:Y:S02]  /*1950*/  MUFU.SQRT R20, R20 ;  /* 0x0000001400147308 */ /* 0x000e240000002000 */
[----:B------:R-:W-:Y:S01]  /*1960*/  FMUL.FTZ R23, R8, R25 ;  /* 0x0000001908177220 */ /* 0x000fe20000410000 */
[----:B------:R-:W-:-:S05]  /*1970*/  FFMA.FTZ R21, R21, R21, R24 ;  /* 0x0000001515157223 */ /* 0x000fca0000010018 */
[----:B------:R-:W1:Y:S01]  /*1980*/  MUFU.SQRT R19, R22 ;  /* 0x0000001600137308 */ /* 0x000e620000002000 */
[----:B------:R-:W-:Y:S01]  /*1990*/  FMUL.FTZ R25, R6, R25 ;  /* 0x0000001906197220 */ /* 0x000fe20000410000 */
[----:B------:R-:W-:Y:S01]  /*19a0*/  FMUL.FTZ R24, R23, R23 ;  /* 0x0000001717187220 */ /* 0x000fe20000410000 */
[----:B------:R-:W-:Y:S02]  /*19b0*/  FSETP.NEU.FTZ.AND P0, PT, R12, RZ, PT ;  /* 0x000000ff0c00720b */ /* 0x000fe40003f1d000 */
[----:B------:R-:W-:Y:S01]  /*19c0*/  FSETP.NEU.FTZ.AND P2, PT, R15, RZ, PT ;  /* 0x000000ff0f00720b */ /* 0x000fe20003f5d000 */
[----:B------:R-:W-:Y:S02]  /*19d0*/  FFMA.FTZ R24, R25, R25, R24 ;  /* 0x0000001919187223 */ /* 0x000fe40000010018 */
[----:B------:R-:W2:Y:S01]  /*19e0*/  MUFU.SQRT R21, R21 ;  /* 0x0000001500157308 */ /* 0x000ea20000002000 */
[----:B------:R-:W-:Y:S02]  /*19f0*/  LOP3.LUT R13, R13, 0x800000, RZ, 0xfc, !PT ;  /* 0x008000000d0d7812 */ /* 0x000fe400078efcff */
[----:B------:R-:W-:-:S02]  /*1a00*/  LOP3.LUT R16, R16, 0x800000, RZ, 0xfc, !PT ;  /* 0x0080000010107812 */ /* 0x000fc400078efcff */
[----:B------:R-:W-:-:S03]  /*1a10*/  FSETP.NEU.FTZ.AND P3, PT, R7, RZ, PT ;  /* 0x000000ff0700720b */ /* 0x000fc60003f7d000 */
[----:B------:R-:W4:Y:S01]  /*1a20*/  MUFU.SQRT R24, R24 ;  /* 0x0000001800187308 */ /* 0x000f220000002000 */
[----:B0-----:R-:W-:Y:S01]  /*1a30*/  @P0 FMUL.FTZ R9, R20, R13 ;  /* 0x0000000d14090220 */ /* 0x001fe20000410000 */
[----:B-1----:R-:W-:Y:S01]  /*1a40*/  @P2 FMUL.FTZ R14, R19, R16 ;  /* 0x00000010130e2220 */ /* 0x002fe20000410000 */
[----:B------:R-:W-:Y:S02]  /*1a50*/  FSETP.NEU.FTZ.AND P1, PT, R12, +INF , PT ;  /* 0x7f8000000c00780b */ /* 0x000fe40003f3d000 */
[----:B------:R-:W-:Y:S02]  /*1a60*/  FSETP.NEU.FTZ.AND P0, PT, R15, +INF , PT ;  /* 0x7f8000000f00780b */ /* 0x000fe40003f1d000 */
[----:B------:R-:W-:Y:S02]  /*1a70*/  FSETP.NEU.FTZ.AND P4, PT, R8, RZ, PT ;  /* 0x000000ff0800720b */ /* 0x000fe40003f9d000 */
[----:B------:R-:W-:Y:S02]  /*1a80*/  LOP3.LUT R12, R17, 0x800000, RZ, 0xfc, !PT ;  /* 0x00800000110c7812 */ /* 0x000fe400078efcff */
[----:B------:R-:W-:-:S02]  /*1a90*/  FSEL R9, R9, +INF , P1 ;  /* 0x7f80000009097808 */ /* 0x000fc40000800000 */
[----:B------:R-:W-:Y:S01]  /*1aa0*/  FSEL R14, R14, +INF , P0 ;  /* 0x7f8000000e0e7808 */ /* 0x000fe20000000000 */
[----:B--2---:R-:W-:Y:S01]  /*1ab0*/  @P3 FMUL.FTZ R4, R21, R12 ;  /* 0x0000000c15043220 */ /* 0x004fe20000410000 */
[----:B------:R-:W-:Y:S01]  /*1ac0*/  LOP3.LUT R13, R18, 0x800000, RZ, 0xfc, !PT ;  /* 0x00800000120d7812 */ /* 0x000fe200078efcff */
[--C-:B---3--:R-:W-:Y:S01]  /*1ad0*/  HADD2.F32 R12, -RZ, R10.reuse.H0_H0 ;  /* 0x2000000aff0c7230 */ /* 0x108fe20000004100 */
[----:B------:R-:W-:Y:S01]  /*1ae0*/  F2FP.F16.F32.PACK_AB R9, R14, R9 ;  /* 0x000000090e09723e */ /* 0x000fe200000000ff */
[----:B------:R-:W-:Y:S02]  /*1af0*/  HADD2.F32 R14, -RZ, R10.H1_H1 ;  /* 0x3000000aff0e7230 */ /* 0x000fe40000004100 */
[--C-:B------:R-:W-:Y:S02]  /*1b00*/  HADD2.F32 R10, -RZ, R11.reuse.H0_H0 ;  /* 0x2000000bff0a7230 */ /* 0x100fe40000004100 */
[----:B----4-:R-:W-:Y:S01]  /*1b10*/  @P4 FMUL.FTZ R6, R24, R13 ;  /* 0x0000000d18064220 */ /* 0x010fe20000410000 */
[----:B------:R-:W-:-:S02]  /*1b20*/  HADD2.F32 R11, -RZ, R11.H1_H1 ;  /* 0x3000000bff0b7230 */ /* 0x000fc40000004100 */
[----:B------:R-:W-:Y:S01]  /*1b30*/  FADD.FTZ R12, |R12|, -RZ ;  /* 0x800000ff0c0c7221 */ /* 0x000fe20000010200 */
[----:B------:R-:W-:Y:S01]  /*1b40*/  FADD.FTZ R13, |R10|, -RZ ;  /* 0x800000ff0a0d7221 */ /* 0x000fe20000010200 */
[----:B------:R-:W-:Y:S02]  /*1b50*/  HADD2.F32 R17, -RZ, R3.H0_H0 ;  /* 0x20000003ff117230 */ /* 0x000fe40000004100 */
[----:B------:R-:W-:Y:S02]  /*1b60*/  HADD2.F32 R18, -RZ, R2.H0_H0 ;  /* 0x20000002ff127230 */ /* 0x000fe40000004100 */
[----:B------:R-:W-:Y:S01]  /*1b70*/  FADD.FTZ R15, |R14|, -RZ ;  /* 0x800000ff0e0f7221 */ /* 0x000fe20000010200 */
[----:B------:R-:W-:Y:S01]  /*1b80*/  FADD.FTZ R16, |R11|, -RZ ;  /* 0x800000ff0b107221 */ /* 0x000fe20000010200 */
[-C--:B------:R-:W-:Y:S01]  /*1b90*/  VIMNMX R10, PT, PT, R12, R13.reuse, !PT ;  /* 0x0000000d0c0a7248 */ /* 0x080fe20007fe0100 */
[----:B------:R-:W-:Y:S01]  /*1ba0*/  FADD.FTZ R17, |R17|, -RZ ;  /* 0x800000ff11117221 */ /* 0x000fe20000010200 */
[----:B------:R-:W-:Y:S01]  /*1bb0*/  FADD.FTZ R20, |R18|, -RZ ;  /* 0x800000ff12147221 */ /* 0x000fe20000010200 */
[----:B------:R-:W-:-:S02]  /*1bc0*/  VIMNMX R11, PT, PT, R12, R13, PT ;  /* 0x0000000d0c0b7248 */ /* 0x000fc40003fe0100 */
[CC--:B------:R-:W-:Y:S02]  /*1bd0*/  VIMNMX R13, PT, PT, R15.reuse, R16.reuse, !PT ;  /* 0x000000100f0d7248 */ /* 0x0c0fe40007fe0100 */
[----:B------:R-:W-:Y:S02]  /*1be0*/  LOP3.LUT R18, R10, 0xfe000000, RZ, 0xc0, !PT ;  /* 0xfe0000000a127812 */ /* 0x000fe400078ec0ff */
[----:B------:R-:W-:Y:S02]  /*1bf0*/  VIMNMX R14, PT, PT, R15, R16, PT ;  /* 0x000000100f0e7248 */ /* 0x000fe40003fe0100 */
[CC--:B------:R-:W-:Y:S02]  /*1c00*/  VIMNMX R15, PT, PT, R17.reuse, R20.reuse, PT ;  /* 0x00000014110f7248 */ /* 0x0c0fe40003fe0100 */
[----:B------:R-:W-:Y:S02]  /*1c10*/  VIMNMX R12, PT, PT, R17, R20, !PT ;  /* 0x00000014110c7248 */ /* 0x000fe40007fe0100 */
[----:B------:R-:W-:-:S02]  /*1c20*/  LOP3.LUT R16, R13, 0xfe000000, RZ, 0xc0, !PT ;  /* 0xfe0000000d107812 */ /* 0x000fc400078ec0ff */
[----:B------:R-:W-:Y:S01]  /*1c30*/  LOP3.LUT R17, R18, 0x7e800000, RZ, 0x3c, !PT ;  /* 0x7e80000012117812 */ /* 0x000fe200078e3cff */
[----:B------:R-:W-:Y:S01]  /*1c40*/  HADD2.F32 R3, -RZ, R3.H1_H1 ;  /* 0x30000003ff037230 */ /* 0x000fe20000004100 */
[----:B------:R-:W-:Y:S01]  /*1c50*/  LOP3.LUT R21, R16, 0x7e800000, RZ, 0x3c, !PT ;  /* 0x7e80000010157812 */ /* 0x000fe200078e3cff */
[----:B------:R-:W-:Y:S01]  /*1c60*/  HADD2.F32 R23, -RZ, R2.H1_H1 ;  /* 0x30000002ff177230 */ /* 0x000fe20000004100 */
[----:B------:R-:W-:Y:S01]  /*1c70*/  LOP3.LUT R19, R12, 0xfe000000, RZ, 0xc0, !PT ;  /* 0xfe0000000c137812 */ /* 0x000fe200078ec0ff */
[-C--:B------:R-:W-:Y:S01]  /*1c80*/  FMUL.FTZ R20, R11, R17.reuse ;  /* 0x000000110b147220 */ /* 0x080fe20000410000 */
[----:B------:R-:W-:Y:S01]  /*1c90*/  FADD.FTZ R2, |R3|, -RZ ;  /* 0x800000ff03027221 */ /* 0x000fe20000010200 */
[----:B------:R-:W-:Y:S01]  /*1ca0*/  FMUL.FTZ R17, R10, R17 ;  /* 0x000000110a117220 */ /* 0x000fe20000410000 */
[----:B------:R-:W-:Y:S01]  /*1cb0*/  LOP3.LUT R3, R19, 0x7e800000, RZ, 0x3c, !PT ;  /* 0x7e80000013037812 */ /* 0x000fe200078e3cff */
[-C--:B------:R-:W-:Y:S01]  /*1cc0*/  FMUL.FTZ R22, R14, R21.reuse ;  /* 0x000000150e167220 */ /* 0x080fe20000410000 */
[----:B------:R-:W-:Y:S01]  /*1cd0*/  FMUL.FTZ R20, R20, R20 ;  /* 0x0000001414147220 */ /* 0x000fe20000410000 */
[----:B------:R-:W-:Y:S01]  /*1ce0*/  FADD.FTZ R23, |R23|, -RZ ;  /* 0x800000ff17177221 */ /* 0x000fe20000010200 */
[----:B------:R-:W-:Y:S01]  /*1cf0*/  FMUL.FTZ R24, R13, R21 ;  /* 0x000000150d187220 */ /* 0x000fe20000410000 */
[----:B------:R-:W-:Y:S01]  /*1d00*/  FMUL.FTZ R25, R22, R22 ;  /* 0x0000001616197220 */ /* 0x000fe20000410000 */
[----:B------:R-:W-:Y:S01]  /*1d10*/  FFMA.FTZ R21, R17, R17, R20 ;  /* 0x0000001111157223 */ /* 0x000fe20000010014 */
[----:B------:R-:W-:Y:S01]  /*1d20*/  FMUL.FTZ R20, R15, R3 ;  /* 0x000000030f147220 */ /* 0x000fe20000410000 */
[----:B------:R-:W-:Y:S01]  /*1d30*/  VIMNMX R17, PT, PT, R2, R23, !PT ;  /* 0x0000001702117248 */ /* 0x000fe20007fe0100 */
[----:B------:R-:W-:-:S02]  /*1d40*/  FFMA.FTZ R22, R24, R24, R25 ;  /* 0x0000001818167223 */ /* 0x000fc40000010019 */
[----:B------:R-:W-:Y:S01]  /*1d50*/  FMUL.FTZ R24, R20, R20 ;  /* 0x0000001414187220 */ /* 0x000fe20000410000 */
[----:B------:R-:W-:Y:S02]  /*1d60*/  LOP3.LUT R20, R17, 0xfe000000, RZ, 0xc0, !PT ;  /* 0xfe00000011147812 */ /* 0x000fe400078ec0ff */
[----:B------:R-:W-:Y:S02]  /*1d70*/  VIMNMX R23, PT, PT, R2, R23, PT ;  /* 0x0000001702177248 */ /* 0x000fe40003fe0100 */
[----:B------:R-:W-:Y:S01]  /*1d80*/  LOP3.LUT R26, R20, 0x7e800000, RZ, 0x3c, !PT ;  /* 0x7e800000141a7812 */ /* 0x000fe200078e3cff */
[----:B------:R-:W-:-:S04]  /*1d90*/  FMUL.FTZ R3, R12, R3 ;  /* 0x000000030c037220 */ /* 0x000fc80000410000 */
[-C--:B------:R-:W-:Y:S01]  /*1da0*/  FMUL.FTZ R25, R23, R26.reuse ;  /* 0x0000001a17197220 */ /* 0x080fe20000410000 */
[----:B------:R-:W-:Y:S01]  /*1db0*/  FMUL.FTZ R26, R17, R26 ;  /* 0x0000001a111a7220 */ /* 0x000fe20000410000 */
[----:B------:R-:W-:Y:S02]  /*1dc0*/  FFMA.FTZ R24, R3, R3, R24 ;  /* 0x0000000303187223 */ /* 0x000fe40000010018 */
[----:B------:R-:W-:Y:S01]  /*1dd0*/  FMUL.FTZ R25, R25, R25 ;  /* 0x0000001919197220 */ /* 0x000fe20000410000 */
[----:B------:R-:W0:Y:S03]  /*1de0*/  LDC.64 R2, c[0x0][0x388] ;  /* 0x0000e200ff027b82 */ /* 0x000e260000000a00 */
[----:B------:R-:W-:Y:S01]  /*1df0*/  FFMA.FTZ R25, R26, R26, R25 ;  /* 0x0000001a1a197223 */ /* 0x000fe20000010019 */
[----:B------:R-:W-:Y:S01]  /*1e00*/  FSETP.NEU.FTZ.AND P4, PT, R7, +INF , PT ;  /* 0x7f8000000700780b */ /* 0x000fe20003f9d000 */
[----:B------:R-:W1:Y:S01]  /*1e10*/  MUFU.SQRT R21, R21 ;  /* 0x0000001500157308 */ /* 0x000e620000002000 */
[----:B------:R-:W-:-:S02]  /*1e20*/  FSETP.NEU.FTZ.AND P1, PT, R11, RZ, PT ;  /* 0x000000ff0b00720b */ /* 0x000fc40003f3d000 */
[----:B------:R-:W-:-:S05]  /*1e30*/  FSETP.NEU.FTZ.AND P6, PT, R14, RZ, PT ;  /* 0x000000ff0e00720b */ /* 0x000fca0003fdd000 */
[----:B------:R-:W2:Y:S01]  /*1e40*/  MUFU.SQRT R22, R22 ;  /* 0x0000001600167308 */ /* 0x000ea20000002000 */
[----:B------:R-:W-:Y:S02]  /*1e50*/  FSETP.NEU.FTZ.AND P5, PT, R15, RZ, PT ;  /* 0x000000ff0f00720b */ /* 0x000fe40003fbd000 */
[----:B------:R-:W-:-:S05]  /*1e60*/  FSETP.NEU.FTZ.AND P0, PT, R23, RZ, PT ;  /* 0x000000ff1700720b */ /* 0x000fca0003f1d000 */
[----:B------:R-:W3:Y:S08]  /*1e70*/  MUFU.SQRT R24, R24 ;  /* 0x0000001800187308 */ /* 0x000ef00000002000 */
[----:B------:R-:W4:Y:S01]  /*1e80*/  MUFU.SQRT R7, R25 ;  /* 0x0000001900077308 */ /* 0x000f220000002000 */
[----:B------:R-:W-:Y:S02]  /*1e90*/  FSETP.NEU.FTZ.AND P2, PT, R11, +INF , PT ;  /* 0x7f8000000b00780b */ /* 0x000fe40003f5d000 */
[----:B------:R-:W-:-:S02]  /*1ea0*/  LOP3.LUT R18, R18, 0x800000, RZ, 0xfc, !PT ;  /* 0x0080000012127812 */ /* 0x000fc400078efcff */
[----:B------:R-:W-:Y:S02]  /*1eb0*/  LOP3.LUT R11, R16, 0x800000, RZ, 0xfc, !PT ;  /* 0x00800000100b7812 */ /* 0x000fe400078efcff */
[----:B------:R-:W-:Y:S02]  /*1ec0*/  LOP3.LUT R19, R19, 0x800000, RZ, 0xfc, !PT ;  /* 0x0080000013137812 */ /* 0x000fe400078efcff */
[----:B------:R-:W-:Y:S01]  /*1ed0*/  LOP3.LUT R20, R20, 0x800000, RZ, 0xfc, !PT ;  /* 0x0080000014147812 */ /* 0x000fe200078efcff */
[----:B-1----:R-:W-:Y:S01]  /*1ee0*/  @P1 FMUL.FTZ R10, R21, R18 ;  /* 0x00000012150a1220 */ /* 0x002fe20000410000 */
[----:B--2---:R-:W-:Y:S01]  /*1ef0*/  @P6 FMUL.FTZ R13, R22, R11 ;  /* 0x0000000b160d6220 */ /* 0x004fe20000410000 */
[----:B---3--:R-:W-:Y:S01]  /*1f00*/  @P5 FMUL.FTZ R12, R24, R19 ;  /* 0x00000013180c5220 */ /* 0x008fe20000410000 */
[----:B------:R-:W-:Y:S02]  /*1f10*/  FSETP.NEU.FTZ.AND P3, PT, R8, +INF , PT ;  /* 0x7f8000000800780b */ /* 0x000fe40003f7d000 */
[----:B------:R-:W-:-:S02]  /*1f20*/  FSETP.NEU.FTZ.AND P1, PT, R14, +INF , PT ;  /* 0x7f8000000e00780b */ /* 0x000fc40003f3d000 */
[----:B------:R-:W-:Y:S01]  /*1f30*/  FSETP.NEU.FTZ.AND P6, PT, R15, +INF , PT ;  /* 0x7f8000000f00780b */ /* 0x000fe20003fdd000 */
[----:B----4-:R-:W-:Y:S01]  /*1f40*/  @P0 FMUL.FTZ R17, R7, R20 ;  /* 0x0000001407110220 */ /* 0x010fe20000410000 */
[----:B------:R-:W-:Y:S01]  /*1f50*/  FSETP.NEU.FTZ.AND P5, PT, R23, +INF , PT ;  /* 0x7f8000001700780b */ /* 0x000fe20003fbd000 */
[----:B0-----:R-:W-:Y:S01]  /*1f60*/  IMAD.WIDE.U32 R2, R0, 0x2, R2 ;  /* 0x0000000200027825 */ /* 0x001fe200078e0002 */
[----:B------:R-:W-:Y:S02]  /*1f70*/  FSEL R4, R4, +INF , P4 ;  /* 0x7f80000004047808 */ /* 0x000fe40002000000 */
[----:B------:R-:W-:Y:S02]  /*1f80*/  FSEL R7, R6, +INF , P3 ;  /* 0x7f80000006077808 */ /* 0x000fe40001800000 */
[----:B------:R-:W-:Y:S02]  /*1f90*/  FSEL R10, R10, +INF , P2 ;  /* 0x7f8000000a0a7808 */ /* 0x000fe40001000000 */
[----:B------:R-:W-:-:S02]  /*1fa0*/  FSEL R13, R13, +INF , P1 ;  /* 0x7f8000000d0d7808 */ /* 0x000fc40000800000 */
[----:B------:R-:W-:Y:S02]  /*1fb0*/  FSEL R12, R12, +INF , P6 ;  /* 0x7f8000000c0c7808 */ /* 0x000fe40003000000 */
[----:B------:R-:W-:Y:S01]  /*1fc0*/  FSEL R17, R17, +INF , P5 ;  /* 0x7f80000011117808 */ /* 0x000fe20002800000 */
[----:B------:R-:W-:Y:S01]  /*1fd0*/  IMAD.WIDE.U32 R2, R5, 0x4, R2 ;  /* 0x0000000405027825 */ /* 0x000fe200078e0002 */
[----:B------:R-:W-:Y:S02]  /*1fe0*/  F2FP.F16.F32.PACK_AB R7, R7, R4 ;  /* 0x000000040707723e */ /* 0x000fe400000000ff */
[----:B------:R-:W-:Y:S02]  /*1ff0*/  F2FP.F16.F32.PACK_AB R13, R13, R10 ;  /* 0x0000000a0d0d723e */ /* 0x000fe400000000ff */
[----:B------:R-:W-:Y:S01]  /*2000*/  F2FP.F16.F32.PACK_AB R17, R17, R12 ;  /* 0x0000000c1111723e */ /* 0x000fe200000000ff */
[----:B------:R-:W-:Y:S04]  /*2010*/  STG.E desc[UR4][R2.64], R9 ;  /* 0x0000000902007986 */ /* 0x000fe8000c101904 */
[----:B------:R-:W-:Y:S04]  /*2020*/  STG.E desc[UR4][R2.64+0x200], R7 ;  /* 0x0002000702007986 */ /* 0x000fe8000c101904 */
[----:B------:R-:W-:Y:S04]  /*2030*/  STG.E desc[UR4][R2.64+0x400], R13 ;  /* 0x0004000d02007986 */ /* 0x000fe8000c101904 */
[----:B------:R-:W-:Y:S01]  /*2040*/  STG.E desc[UR4][R2.64+0x600], R17 ;  /* 0x0006001102007986 */ /* 0x000fe2000c101904 */
[----:B------:R-:W-:Y:S05]  /*2050*/  EXIT ;  /* 0x000000000000794d */ /* 0x000fea0003800000 */
.L_x_3113:
        /* <DEDUP_REMOVED lines=10> */
.L_x_16844:


//--------------------- .text._ZN2at6native29vectorized_elementwise_kernelILi4ENS0_13BinaryFunctorIN3c104HalfES4_S4_ZZZNS0_17hypot_kernel_cudaERNS_18TensorIteratorBaseEENKUlvE_clEvENKUlvE1_clEvEUlS4_S4_E_EESt5arrayIPcLm3EEEEviT0_T1_ --------------------------
	.section	.text._ZN2at6native29vectorized_elementwise_kernelILi4ENS0_13BinaryFunctorIN3c104HalfES4_S4_ZZZNS0_17hypot_kernel_cudaERNS_18TensorIteratorBaseEENKUlvE_clEvENKUlvE1_clEvEUlS4_S4_E_EESt5arrayIPcLm3EEEEviT0_T1_,"ax",@progbits
	.align	128
        .global         _ZN2at6native29vectorized_elementwise_kernelILi4ENS0_13BinaryFunctorIN3c104HalfES4_S4_ZZZNS0_17hypot_kernel_cudaERNS_18TensorIteratorBaseEENKUlvE_clEvENKUlvE1_clEvEUlS4_S4_E_EESt5arrayIPcLm3EEEEviT0_T1_
        .type           _ZN2at6native29vectorized_elementwise_kernelILi4ENS0_13BinaryFunctorIN3c104HalfES4_S4_ZZZNS0_17hypot_kernel_cudaERNS_18TensorIteratorBaseEENKUlvE_clEvENKUlvE1_clEvEUlS4_S4_E_EESt5arrayIPcLm3EEEEviT0_T1_,@function
        .size           _ZN2at6native29vectorized_elementwise_kernelILi4ENS0_13BinaryFunctorIN3c104HalfES4_S4_ZZZNS0_17hypot_kernel_cudaERNS_18TensorIteratorBaseEENKUlvE_clEvENKUlvE1_clEvEUlS4_S4_E_EESt5arrayIPcLm3EEEEviT0_T1_,(.L_x_16845 - _ZN2at6native29vectorized_elementwise_kernelILi4ENS0_13BinaryFunctorIN3c104HalfES4_S4_ZZZNS0_17hypot_kernel_cudaERNS_18TensorIteratorBaseEENKUlvE_clEvENKUlvE1_clEvEUlS4_S4_E_EESt5arrayIPcLm3EEEEviT0_T1_)
        .other          _ZN2at6native29vectorized_elementwise_kernelILi4ENS0_13BinaryFunctorIN3c104HalfES4_S4_ZZZNS0_17hypot_kernel_cudaERNS_18TensorIteratorBaseEENKUlvE_clEvENKUlvE1_clEvEUlS4_S4_E_EESt5arrayIPcLm3EEEEviT0_T1_,@"STO_CUDA_ENTRY STV_DEFAULT"
_ZN2at6native29vectorized_elementwise_kernelILi4ENS0_13BinaryFunctorIN3c104HalfES4_S4_ZZZNS0_17hypot_kernel_cudaERNS_18TensorIteratorBaseEENKUlvE_clEvENKUlvE1_clEvEUlS4_S4_E_EESt5arrayIPcLm3EEEEviT0_T1_:
.text._ZN2at6native29vectorized_elementwise_kernelILi4ENS0_13BinaryFunctorIN3c104HalfES4_S4_ZZZNS0_17hypot_kernel_cudaERNS_18TensorIteratorBaseEENKUlvE_clEvENKUlvE1_clEvEUlS4_S4_E_EESt5arrayIPcLm3EEEEviT0_T1_:
        /* <DEDUP_REMOVED lines=119> */
.L_x_3116:
[----:B------:R-:W-:Y:S05]  /*0770*/  BSYNC.RECONVERGENT B0 ;  /* 0x0000000000007941 */ /* 0x000fea0003800200 */
.L_x_3115:
        /* <DEDUP_REMOVED lines=23> */
.L_x_3118:
[----:B------:R-:W-:Y:S05]  /*08f0*/  BSYNC.RECONVERGENT B0 ;  /* 0x0000000000007941 */ /* 0x000fea0003800200 */
.L_x_3117:
        /* <DEDUP_REMOVED lines=36> */
.L_x_3120:
[----:B------:R-:W-:Y:S05]  /*0b40*/  BSYNC.RECONVERGENT B0 ;  /* 0x0000000000007941 */ /* 0x000fea0003800200 */
.L_x_3119:
        /* <DEDUP_REMOVED lines=21> */
.L_x_3122:
[----:B------:R-:W-:Y:S05]  /*0ca0*/  BSYNC.RECONVERGENT B0 ;  /* 0x0000000000007941 */ /* 0x000fea0003800200 */
.L_x_3121:
        /* <DEDUP_REMOVED lines=21> */
.L_x_3124:
[----:B------:R-:W-:Y:S05]  /*0e00*/  BSYNC.RECONVERGENT B0 ;  /* 0x0000000000007941 */ /* 0x000fea0003800200 */
.L_x_3123:
        /* <DEDUP_REMOVED lines=21> */
.L_x_3126:
[----:B------:R-:W-:Y:S05]  /*0f60*/  BSYNC.RECONVERGENT B0 ;  /* 0x0000000000007941 */ /* 0x000fea0003800200 */
.L_x_3125:
        /* <DEDUP_REMOVED lines=21> */
.L_x_3128:
[----:B------:R-:W-:Y:S05]  /*10c0*/  BSYNC.RECONVERGENT B0 ;  /* 0x0000000000007941 */ /* 0x000fea0003800200 */
.L_x_3127:
        /* <DEDUP_REMOVED lines=21> */
.L_x_3130:
[----:B------:R-:W-:Y:S05]  /*1220*/  BSYNC.RECONVERGENT B0 ;  /* 0x0000000000007941 */ /* 0x000fea0003800200 */
.L_x_3129:
        /* <DEDUP_REMOVED lines=18> */
.L_x_3133:
[----:B------:R-:W-:-:S13]  /*1350*/  ISETP.GE.U32.AND P0, PT, R3, R2, PT ;  /* 0x000000020300720c */ /* 0x000fda0003f06070 */
[----:B------:R-:W-:Y:S05]  /*1360*/  @P0 BRA `(.L_x_3135) ;  /* 0x0000000000300947 */ /* 0x000fea0003800000 */
[----:B0-----:R-:W0:Y:S01]  /*1370*/  LDC.64 R4, c[0x0][0x388] ;  /* 0x0000e200ff047b82 */ /* 0x001e220000000a00 */
[----:B------:R-:W-:Y:S01]  /*1380*/  IADD3 R13, PT, PT, R0, R3, RZ ;  /* 0x00000003000d7210 */ /* 0x000fe20007ffe0ff */
[----:B------:R-:W-:-:S04]  /*1390*/  VIADD R3, R3, 0x80 ;  /* 0x0000008003037836 */ /* 0x000fc80000000000 */
[----:B0-----:R-:W-:-:S05]  /*13a0*/  IMAD.WIDE.U32 R4, R13, 0x2, R4 ;  /* 0x000000020d047825 */ /* 0x001fca00078e0004 */
[----:B------:R1:W-:Y:S02]  /*13b0*/  STG.E.U16 desc[UR4][R4.64], R7 ;  /* 0x0000000704007986 */ /* 0x0003e4000c101504 */
.L_x_3134:
[----:B------:R-:W-:-:S13]  /*13c0*/  ISETP.GE.U32.AND P0, PT, R3, R2, PT ;  /* 0x000000020300720c */ /* 0x000fda0003f06070 */
[----:B------:R-:W-:Y:S05]  /*13d0*/  @P0 BRA `(.L_x_3136) ;  /* 0x0000000000340947 */ /* 0x000fea0003800000 */
[----:B01----:R-:W0:Y:S01]  /*13e0*/  LDC.64 R4, c[0x0][0x388] ;  /* 0x0000e200ff047b82 */ /* 0x003e220000000a00 */
[----:B------:R-:W-:Y:S01]  /*13f0*/  IADD3 R7, PT, PT, R0, R3, RZ ;  /* 0x0000000300077210 */ /* 0x000fe20007ffe0ff */
[----:B------:R-:W-:-:S04]  /*1400*/  VIADD R3, R3, 0x80 ;  /* 0x0000008003037836 */ /* 0x000fc80000000000 */
[----:B0-----:R-:W-:-:S05]  /*1410*/  IMAD.WIDE.U32 R4, R7, 0x2, R4 ;  /* 0x0000000207047825 */ /* 0x001fca00078e0004 */
[----:B------:R1:W-:Y:S02]  /*1420*/  STG.E.U16 desc[UR4][R4.64], R8 ;  /* 0x0000000804007986 */ /* 0x0003e4000c101504 */
.L_x_3135:
        /* <DEDUP_REMOVED lines=8> */
.L_x_3136:
[----:B------:R-:W-:Y:S05]  /*14b0*/  BSYNC.RELIABLE B1 ;  /* 0x0000000000017941 */ /* 0x000fea0003800100 */
.L_x_3132:
[----:B------:R-:W-:-:S13]  /*14c0*/  ISETP.GE.U32.AND P0, PT, R3, R2, PT ;  /* 0x000000020300720c */ /* 0x000fda0003f06070 */
[----:B012---:R-:W0:Y:S01]  /*14d0*/  @!P0 LDC.64 R4, c[0x0][0x388] ;  /* 0x0000e200ff048b82 */ /* 0x007e220000000a00 */
[----:B------:R-:W-:Y:S01]  /*14e0*/  @!P0 IADD3 R7, PT, PT, R0, R3, RZ ;  /* 0x0000000300078210 */ /* 0x000fe20007ffe0ff */
[----:B------:R-:W-:-:S04]  /*14f0*/  @!P0 VIADD R3, R3, 0x80 ;  /* 0x0000008003038836 */ /* 0x000fc80000000000 */
[----:B0-----:R-:W-:-:S05]  /*1500*/  @!P0 IMAD.WIDE.U32 R4, R7, 0x2, R4 ;  /* 0x0000000207048825 */ /* 0x001fca00078e0004 */
[----:B------:R2:W-:Y:S02]  /*1510*/  @!P0 STG.E.U16 desc[UR4][R4.64], R10 ;  /* 0x0000000a04008986 */ /* 0x0005e4000c101504 */
.L_x_3137:
[----:B------:R-:W-:Y:S05]  /*1520*/  BSYNC.RECONVERGENT B0 ;  /* 0x0000000000007941 */ /* 0x000fea0003800200 */
.L_x_3131:
        /* <DEDUP_REMOVED lines=8> */
.L_x_3114:
[----:B------:R-:W0:Y:S01]  /*15b0*/  S2R R4, SR_TID.X ;  /* 0x0000000000047919 */ /* 0x000e220000002100 */
[----:B------:R-:W1:Y:S08]  /*15c0*/  LDC.64 R2, c[0x0][0x390] ;  /* 0x0000e400ff027b82 */ /* 0x000e700000000a00 */
[----:B------:R-:W2:Y:S01]  /*15d0*/  LDC.64 R6, c[0x0][0x398] ;  /* 0x0000e600ff067b82 */ /* 0x000ea20000000a00 */
[----:B-1----:R-:W-:-:S04]  /*15e0*/  IMAD.WIDE.U32 R2, R0, 0x2, R2 ;  /* 0x0000000200027825 */ /* 0x002fc800078e0002 */
[----:B0-----:R-:W-:-:S04]  /*15f0*/  IMAD.WIDE.U32 R8, R4, 0x8, R2 ;  /* 0x0000000804087825 */ /* 0x001fc800078e0002 */
[----:B--2---:R-:W-:Y:S01]  /*1600*/  IMAD.WIDE.U32 R6, R0, 0x2, R6 ;  /* 0x0000000200067825 */ /* 0x004fe200078e0006 */
[----:B------:R-:W2:Y:S03]  /*1610*/  LDG.E.64 R12, desc[UR4][R8.64] ;  /* 0x00000004080c7981 */ /* 0x000ea6000c1e1b00 */
[----:B------:R-:W-:Y:S02]  /*1620*/  IMAD.WIDE.U32 R14, R4, 0x8, R6 ;  /* 0x00000008040e7825 */ /* 0x000fe400078e0006 */
[----:B------:R0:W3:Y:S04]  /*1630*/  LDG.E.64 R6, desc[UR4][R8.64+0x400] ;  /* 0x0004000408067981 */ /* 0x0000e8000c1e1b00 */
[----:B------:R-:W4:Y:S04]  /*1640*/  LDG.E.64 R10, desc[UR4][R14.64] ;  /* 0x000000040e0a7981 */ /* 0x000f28000c1e1b00 */
[----:B------:R1:W5:Y:S01]  /*1650*/  LDG.E.64 R2, desc[UR4][R14.64+0x400] ;  /* 0x000400040e027981 */ /* 0x000362000c1e1b00 */
[----:B--2---:R-:W-:-:S02]  /*1660*/  HADD2.F32 R5, -RZ, R12.H0_H0 ;  /* 0x2000000cff057230 */ /* 0x004fc40000004100 */
[----:B------:R-:W-:-:S03]  /*1670*/  HADD2.F32 R12, -RZ, R12.H1_H1 ;  /* 0x3000000cff0c7230 */ /* 0x000fc60000004100 */
[----:B------:R-:W-:Y:S01]  /*1680*/  FADD.FTZ R5, |R5|, -RZ ;  /* 0x800000ff05057221 */ /* 0x000fe20000010200 */
[--C-:B----4-:R-:W-:Y:S02]  /*1690*/  HADD2.F32 R16, -RZ, R10.reuse.H0_H0 ;  /* 0x2000000aff107230 */ /* 0x110fe40000004100 */
[----:B------:R-:W-:-:S03]  /*16a0*/  HADD2.F32 R10, -RZ, R10.H1_H1 ;  /* 0x3000000aff0a7230 */ /* 0x000fc60000004100 */
[----:B------:R-:W-:Y:S01]  /*16b0*/  FADD.FTZ R16, |R16|, -RZ ;  /* 0x800000ff10107221 */ /* 0x000fe20000010200 */
[----:B------:R-:W-:Y:S01]  /*16c0*/  FADD.FTZ R17, |R12|, -RZ ;  /* 0x800000ff0c117221 */ /* 0x000fe20000010200 */
[----:B------:R-:W-:-:S03]  /*16d0*/  FADD.FTZ R10, |R10|, -RZ ;  /* 0x800000ff0a0a7221 */ /* 0x000fc60000010200 */
[CC--:B0-----:R-:W-:Y:S02]  /*16e0*/  VIMNMX R9, PT, PT, R5.reuse, R16.reuse, !PT ;  /* 0x0000001005097248 */ /* 0x0c1fe40007fe0100 */
[----:B------:R-:W-:Y:S02]  /*16f0*/  VIMNMX R12, PT, PT, R5, R16, PT ;  /* 0x00000010050c7248 */ /* 0x000fe40003fe0100 */
[----:B-1----:R-:W-:Y:S01]  /*1700*/  LOP3.LUT R14, R9, 0xfe000000, RZ, 0xc0, !PT ;  /* 0xfe000000090e7812 */ /* 0x002fe200078ec0ff */
[----:B------:R-:W-:Y:S01]  /*1710*/  HADD2.F32 R16, -RZ, R11.H0_H0 ;  /* 0x2000000bff107230 */ /* 0x000fe20000004100 */
[CC--:B------:R-:W-:Y:S02]  /*1720*/  VIMNMX R15, PT, PT, R17.reuse, R10.reuse, PT ;  /* 0x0000000a110f7248 */ /* 0x0c0fe40003fe0100 */
[----:B------:R-:W-:Y:S02]  /*1730*/  VIMNMX R8, PT, PT, R17, R10, !PT ;  /* 0x0000000a11087248 */ /* 0x000fe40007fe0100 */
[----:B------:R-:W-:Y:S01]  /*1740*/  LOP3.LUT R10, R14, 0x7e800000, RZ, 0x3c, !PT ;  /* 0x7e8000000e0a7812 */ /* 0x000fe200078e3cff */
[----:B------:R-:W-:-:S02]  /*1750*/  HADD2.F32 R5, -RZ, R13.H0_H0 ;  /* 0x2000000dff057230 */ /* 0x000fc40000004100 */
[----:B------:R-:W-:Y:S02]  /*1760*/  HADD2.F32 R18, -RZ, R13.H1_H1 ;  /* 0x3000000dff127230 */ /* 0x000fe40000004100 */
[----:B------:R-:W-:Y:S01]  /*1770*/  FADD.FTZ R22, |R16|, -RZ ;  /* 0x800000ff10167221 */ /* 0x000fe20000010200 */
[----:B------:R-:W-:Y:S01]  /*1780*/  HADD2.F32 R20, -RZ, R11.H1_H1 ;  /* 0x3000000bff147230 */ /* 0x000fe20000004100 */
[----:B------:R-:W-:Y:S01]  /*1790*/  LOP3.LUT R13, R8, 0xfe000000, RZ, 0xc0, !PT ;  /* 0xfe000000080d7812 */ /* 0x000fe200078ec0ff */
[-C--:B------:R-:W-:Y:S01]  /*17a0*/  FMUL.FTZ R16, R12, R10.reuse ;  /* 0x0000000a0c107220 */ /* 0x080fe20000410000 */
[----:B------:R-:W-:Y:S01]  /*17b0*/  FADD.FTZ R17, |R5|, -RZ ;  /* 0x800000ff05117221 */ /* 0x000fe20000010200 */
[----:B------:R-:W-:Y:S01]  /*17c0*/  FADD.FTZ R11, |R18|, -RZ ;  /* 0x800000ff120b7221 */ /* 0x000fe20000010200 */
[----:B------:R-:W-:Y:S01]  /*17d0*/  LOP3.LUT R18, R13, 0x7e800000, RZ, 0x3c, !PT ;  /* 0x7e8000000d127812 */ /* 0x000fe200078e3cff */
[----:B------:R-:W-:Y:S01]  /*17e0*/  FMUL.FTZ R10, R9, R10 ;  /* 0x0000000a090a7220 */ /* 0x000fe20000410000 */
[----:B------:R-:W-:Y:S01]  /*17f0*/  FMUL.FTZ R19, R16, R16 ;  /* 0x0000001010137220 */ /* 0x000fe20000410000 */
[----:B------:R-:W-:Y:S01]  /*1800*/  FADD.FTZ R20, |R20|, -RZ ;  /* 0x800000ff14147221 */ /* 0x000fe20000010200 */
[----:B------:R-:W-:Y:S01]  /*1810*/  VIMNMX R5, PT, PT, R17, R22, !PT ;  /* 0x0000001611057248 */ /* 0x000fe20007fe0100 */
[----:B------:R-:W-:Y:S01]  /*1820*/  FMUL.FTZ R21, R15, R18 ;  /* 0x000000120f157220 */ /* 0x000fe20000410000 */
[----:B------:R-:W-:-:S02]  /*1830*/  FFMA.FTZ R19, R10, R10, R19 ;  /* 0x0000000a0a137223 */ /* 0x000fc40000010013 */
[----:B------:R-:W-:Y:S01]  /*1840*/  VIMNMX R10, PT, PT, R11, R20, !PT ;  /* 0x000000140b0a7248 */ /* 0x000fe20007fe0100 */
[----:B------:R-:W-:Y:S01]  /*1850*/  FMUL.FTZ R23, R8, R18 ;  /* 0x0000001208177220 */ /* 0x000fe20000410000 */
[----:B------:R-:W-:Y:S01]  /*1860*/  LOP3.LUT R16, R5, 0xfe000000, RZ, 0xc0, !PT ;  /* 0xfe00000005107812 */ /* 0x000fe200078ec0ff */
[----:B------:R-:W-:Y:S01]  /*1870*/  FMUL.FTZ R24, R21, R21 ;  /* 0x0000001515187220 */ /* 0x000fe20000410000 */
[----:B------:R-:W-:Y:S02]  /*1880*/  LOP3.LUT R18, R10, 0xfe000000, RZ, 0xc0, !PT ;  /* 0xfe0000000a127812 */ /* 0x000fe400078ec0ff */
[----:B------:R-:W-:Y:S02]  /*1890*/  VIMNMX R17, PT, PT, R17, R22, PT ;  /* 0x0000001611117248 */ /* 0x000fe40003fe0100 */
[----:B------:R-:W-:Y:S02]  /*18a0*/  LOP3.LUT R22, R16, 0x7e800000, RZ, 0x3c, !PT ;  /* 0x7e80000010167812 */ /* 0x000fe400078e3cff */
[----:B------:R-:W-:Y:S01]  /*18b0*/  VIMNMX R11, PT, PT, R11, R20, PT ;  /* 0x000000140b0b7248 */ /* 0x000fe20003fe0100 */
[----:B------:R-:W-:Y:S01]  /*18c0*/  FFMA.FTZ R20, R23, R23, R24 ;  /* 0x0000001717147223 */ /* 0x000fe20000010018 */
[----:B------:R-:W-:Y:S01]  /*18d0*/  LOP3.LUT R23, R18, 0x7e800000, RZ, 0x3c, !PT ;  /* 0x7e80000012177812 */ /* 0x000fe200078e3cff */
[-C--:B------:R-:W-:Y:S01]  /*18e0*/  FMUL.FTZ R21, R17, R22.reuse ;  /* 0x0000001611157220 */ /* 0x080fe20000410000 */
[----:B------:R-:W-:-:S03]  /*18f0*/  FMUL.FTZ R22, R5, R22 ;  /* 0x0000001605167220 */ /* 0x000fc60000410000 */
[----:B------:R-:W-:Y:S01]  /*1900*/  FMUL.FTZ R24, R11, R23 ;  /* 0x000000170b187220 */ /* 0x000fe20000410000 */
[----:B------:R-:W-:Y:S01]  /*1910*/  FMUL.FTZ R21, R21, R21 ;  /* 0x0000001515157220 */ /* 0x000fe20000410000 */
[----:B------:R-:W-:Y:S02]  /*1920*/  FMUL.FTZ R23, R10, R23 ;  /* 0x000000170a177220 */ /* 0x000fe40000410000 */
[----:B------:R-:W-:Y:S01]  /*1930*/  FMUL.FTZ R24, R24, R24 ;  /* 0x0000001818187220 */ /* 0x000fe20000410000 */
[----:B------:R-:W0:Y:S01]  /*1940*/  MUFU.SQRT R20, R20 ;  /* 0x0000001400147308 */ /* 0x000e220000002000 */
[----:B------:R-:W-:Y:S02]  /*1950*/  FFMA.FTZ R21, R22, R22, R21 ;  /* 0x0000001616157223 */ /* 0x000fe40000010015 */
[----:B------:R-:W-:Y:S01]  /*1960*/  FFMA.FTZ R22, R23, R23, R24 ;  /* 0x0000001717167223 */ /* 0x000fe20000010018 */
[----:B------:R-:W-:-:S04]  /*1970*/  FSETP.NEU.FTZ.AND P3, PT, R15, RZ, PT ;  /* 0x000000ff0f00720b */ /* 0x000fc80003f7d000 */
[----:B------:R-:W1:Y:S01]  /*1980*/  MUFU.SQRT R19, R19 ;  /* 0x0000001300137308 */ /* 0x000e620000002000 */
[C---:B------:R-:W-:Y:S02]  /*1990*/  FSETP.NEU.FTZ.AND P2, PT, R12.reuse, RZ, PT ;  /* 0x000000ff0c00720b */ /* 0x040fe40003f5d000 */
[----:B------:R-:W-:Y:S01]  /*19a0*/  FSETP.NEU.FTZ.AND P1, PT, R12, +INF , PT ;  /* 0x7f8000000c00780b */ /* 0x000fe20003f3d000 */
[----:B---3--:R-:W-:Y:S01]  /*19b0*/  HADD2.F32 R12, -RZ, R6.H0_H0 ;  /* 0x20000006ff0c7230 */ /* 0x008fe20000004100 */
[----:B------:R-:W-:-:S03]  /*19c0*/  FSETP.NEU.FTZ.AND P5, PT, R17, RZ, PT ;  /* 0x000000ff1100720b */ /* 0x000fc60003fbd000 */
[----:B------:R-:W2:Y:S01]  /*19d0*/  MUFU.SQRT R21, R21 ;  /* 0x0000001500157308 */ /* 0x000ea20000002000 */
[----:B------:R-:W-:Y:S01]  /*19e0*/  FSETP.NEU.FTZ.AND P4, PT, R17, +INF , PT ;  /* 0x7f8000001100780b */ /* 0x000fe20003f9d000 */
[----:B-----5:R-:W-:Y:S01]  /*19f0*/  HADD2.F32 R17, -RZ, R2.H0_H0 ;  /* 0x20000002ff117230 */ /* 0x020fe20000004100 */
[----:B------:R-:W-:-:S05]  /*1a00*/  FSETP.NEU.FTZ.AND P6, PT, R11, RZ, PT ;  /* 0x000000ff0b00720b */ /* 0x000fca0003fdd000 */
[----:B------:R-:W3:Y:S01]  /*1a10*/  MUFU.SQRT R22, R22 ;  /* 0x0000001600167308 */ /* 0x000ee20000002000 */
[----:B------:R-:W-:Y:S01]  /*1a20*/  LOP3.LUT R13, R13, 0x800000, RZ, 0xfc, !PT ;  /* 0x008000000d0d7812 */ /* 0x000fe200078efcff */
[----:B------:R-:W-:Y:S01]  /*1a30*/  FADD.FTZ R12, |R12|, -RZ ;  /* 0x800000ff0c0c7221 */ /* 0x000fe20000010200 */
[----:B------:R-:W-:Y:S01]  /*1a40*/  FADD.FTZ R17, |R17|, -RZ ;  /* 0x800000ff11117221 */ /* 0x000fe20000010200 */
[----:B------:R-:W-:Y:S02]  /*1a50*/  LOP3.LUT R14, R14, 0x800000, RZ, 0xfc, !PT ;  /* 0x008000000e0e7812 */ /* 0x000fe400078efcff */
[----:B0-----:R-:W-:Y:S01]  /*1a60*/  @P3 FMUL.FTZ R8, R20, R13 ;  /* 0x0000000d14083220 */ /* 0x001fe20000410000 */
[----:B------:R-:W-:Y:S02]  /*1a70*/  LOP3.LUT R16, R16, 0x800000, RZ, 0xfc, !PT ;  /* 0x0080000010107812 */ /* 0x000fe400078efcff */
[CC--:B------:R-:W-:Y:S01]  /*1a80*/  VIMNMX R13, PT, PT, R12.reuse, R17.reuse, PT ;  /* 0x000000110c0d7248 */ /* 0x0c0fe20003fe0100 */
[----:B-1----:R-:W-:Y:S01]  /*1a90*/  @P2 FMUL.FTZ R9, R19, R14 ;  /* 0x0000000e13092220 */ /* 0x002fe20000410000 */
[----:B------:R-:W-:Y:S01]  /*1aa0*/  FSETP.NEU.FTZ.AND P0, PT, R15, +INF , PT ;  /* 0x7f8000000f00780b */ /* 0x000fe20003f1d000 */
[----:B------:R-:W-:Y:S01]  /*1ab0*/  HADD2.F32 R6, -RZ, R6.H1_H1 ;  /* 0x30000006ff067230 */ /* 0x000fe20000004100 */
[----:B------:R-:W-:Y:S01]  /*1ac0*/  VIMNMX R12, PT, PT, R12, R17, !PT ;  /* 0x000000110c0c7248 */ /* 0x000fe20007fe0100 */
[--C-:B------:R-:W-:Y:S01]  /*1ad0*/  HADD2.F32 R14, -RZ, R7.reuse.H0_H0 ;  /* 0x20000007ff0e7230 */ /* 0x100fe20000004100 */
[----:B------:R-:W-:Y:S01]  /*1ae0*/  LOP3.LUT R15, R18, 0x800000, RZ, 0xfc, !PT ;  /* 0x00800000120f7812 */ /* 0x000fe200078efcff */
[----:B------:R-:W-:-:S02]  /*1af0*/  HADD2.F32 R17, -RZ, R7.H1_H1 ;  /* 0x30000007ff117230 */ /* 0x000fc40000004100 */
[----:B------:R-:W-:Y:S02]  /*1b00*/  HADD2.F32 R2, -RZ, R2.H1_H1 ;  /* 0x30000002ff027230 */ /* 0x000fe40000004100 */
[--C-:B------:R-:W-:Y:S02]  /*1b10*/  HADD2.F32 R7, -RZ, R3.reuse.H0_H0 ;  /* 0x20000003ff077230 */ /* 0x100fe40000004100 */
[----:B--2---:R-:W-:Y:S01]  /*1b20*/  @P5 FMUL.FTZ R5, R21, R16 ;  /* 0x0000001015055220 */ /* 0x004fe20000410000 */
[----:B------:R-:W-:Y:S02]  /*1b30*/  HADD2.F32 R16, -RZ, R3.H1_H1 ;  /* 0x30000003ff107230 */ /* 0x000fe40000004100 */
[----:B---3--:R-:W-:Y:S01]  /*1b40*/  @P6 FMUL.FTZ R10, R22, R15 ;  /* 0x0000000f160a6220 */ /* 0x008fe20000410000 */
[----:B------:R-:W-:Y:S01]  /*1b50*/  FADD.FTZ R6, |R6|, -RZ ;  /* 0x800000ff06067221 */ /* 0x000fe20000010200 */
[----:B------:R-:W-:Y:S01]  /*1b60*/  FADD.FTZ R3, |R2|, -RZ ;  /* 0x800000ff02037221 */ /* 0x000fe20000010200 */
[----:B------:R-:W-:Y:S01]  /*1b70*/  FADD.FTZ R14, |R14|, -RZ ;  /* 0x800000ff0e0e7221 */ /* 0x000fe20000010200 */
[----:B------:R-:W-:Y:S01]  /*1b80*/  LOP3.LUT R22, R12, 0xfe000000, RZ, 0xc0, !PT ;  /* 0xfe0000000c167812 */ /* 0x000fe200078ec0ff */
[----:B------:R-:W-:-:S02]  /*1b90*/  FADD.FTZ R15, |R7|, -RZ ;  /* 0x800000ff070f7221 */ /* 0x000fc40000010200 */
[-C--:B------:R-:W-:Y:S02]  /*1ba0*/  VIMNMX R19, PT, PT, R6, R3.reuse, PT ;  /* 0x0000000306137248 */ /* 0x080fe40003fe0100 */
[----:B------:R-:W-:Y:S02]  /*1bb0*/  LOP3.LUT R2, R22, 0x7e800000, RZ, 0x3c, !PT ;  /* 0x7e80000016027812 */ /* 0x000fe400078e3cff */
[----:B------:R-:W-:Y:S02]  /*1bc0*/  VIMNMX R6, PT, PT, R6, R3, !PT ;  /* 0x0000000306067248 */ /* 0x000fe40007fe0100 */
[CC--:B------:R-:W-:Y:S02]  /*1bd0*/  VIMNMX R7, PT, PT, R14.reuse, R15.reuse, PT ;  /* 0x0000000f0e077248 */ /* 0x0c0fe40003fe0100 */
[----:B------:R-:W-:Y:S01]  /*1be0*/  VIMNMX R14, PT, PT, R14, R15, !PT ;  /* 0x0000000f0e0e7248 */ /* 0x000fe20007fe0100 */
[-C--:B------:R-:W-:Y:S01]  /*1bf0*/  FMUL.FTZ R3, R13, R2.reuse ;  /* 0x000000020d037220 */ /* 0x080fe20000410000 */
[----:B------:R-:W-:Y:S01]  /*1c00*/  LOP3.LUT R20, R6, 0xfe000000, RZ, 0xc0, !PT ;  /* 0xfe00000006147812 */ /* 0x000fe200078ec0ff */
[----:B------:R-:W-:Y:S01]  /*1c10*/  FADD.FTZ R17, |R17|, -RZ ;  /* 0x800000ff11117221 */ /* 0x000fe20000010200 */
[----:B------:R-:W-:Y:S01]  /*1c20*/  FADD.FTZ R16, |R16|, -RZ ;  /* 0x800000ff10107221 */ /* 0x000fe20000010200 */
[----:B------:R-:W-:Y:S01]  /*1c30*/  LOP3.LUT R21, R14, 0xfe000000, RZ, 0xc0, !PT ;  /* 0xfe0000000e157812 */ /* 0x000fe200078ec0ff */
[----:B------:R-:W-:Y:S01]  /*1c40*/  FMUL.FTZ R2, R12, R2 ;  /* 0x000000020c027220 */ /* 0x000fe20000410000 */
[----:B------:R-:W-:Y:S01]  /*1c50*/  FMUL.FTZ R3, R3, R3 ;  /* 0x0000000303037220 */ /* 0x000fe20000410000 */
[----:B------:R-:W-:-:S02]  /*1c60*/  LOP3.LUT R18, R20, 0x7e800000, RZ, 0x3c, !PT ;  /* 0x7e80000014127812 */ /* 0x000fc400078e3cff */
[----:B------:R-:W-:Y:S02]  /*1c70*/  LOP3.LUT R23, R21, 0x7e800000, RZ, 0x3c, !PT ;  /* 0x7e80000015177812 */ /* 0x000fe400078e3cff */
[C---:B------:R-:W-:Y:S01]  /*1c80*/  VIMNMX R15, PT, PT, R17.reuse, R16, !PT ;  /* 0x00000010110f7248 */ /* 0x040fe20007fe0100 */
[----:B------:R-:W-:Y:S01]  /*1c90*/  FFMA.FTZ R24, R2, R2, R3 ;  /* 0x0000000202187223 */ /* 0x000fe20000010003 */
[----:B------:R-:W-:Y:S01]  /*1ca0*/  VIMNMX R17, PT, PT, R17, R16, PT ;  /* 0x0000001011117248 */ /* 0x000fe20003fe0100 */
[----:B------:R-:W-:Y:S01]  /*1cb0*/  FMUL.FTZ R2, R19, R18 ;  /* 0x0000001213027220 */ /* 0x000fe20000410000 */
[----:B------:R-:W-:Y:S01]  /*1cc0*/  LOP3.LUT R16, R15, 0xfe000000, RZ, 0xc0, !PT ;  /* 0xfe0000000f107812 */ /* 0x000fe200078ec0ff */
[-C--:B------:R-:W-:Y:S01]  /*1cd0*/  FMUL.FTZ R25, R7, R23.reuse ;  /* 0x0000001707197220 */ /* 0x080fe20000410000 */
[----:B------:R-:W-:Y:S01]  /*1ce0*/  FMUL.FTZ R23, R14, R23 ;  /* 0x000000170e177220 */ /* 0x000fe20000410000 */
[----:B------:R-:W-:Y:S01]  /*1cf0*/  FMUL.FTZ R3, R2, R2 ;  /* 0x0000000202037220 */ /* 0x000fe20000410000 */
[----:B------:R-:W-:Y:S01]  /*1d00*/  LOP3.LUT R26, R16, 0x7e800000, RZ, 0x3c, !PT ;  /* 0x7e800000101a7812 */ /* 0x000fe200078e3cff */
[----:B------:R-:W-:Y:S01]  /*1d10*/  FMUL.FTZ R2, R25, R25 ;  /* 0x0000001919027220 */ /* 0x000fe20000410000 */
[----:B------:R-:W-:-:S03]  /*1d20*/  FMUL.FTZ R18, R6, R18 ;  /* 0x0000001206127220 */ /* 0x000fc60000410000 */
[----:B------:R-:W-:Y:S01]  /*1d30*/  FFMA.FTZ R23, R23, R23, R2 ;  /* 0x0000001717177223 */ /* 0x000fe20000010002 */
[-C--:B------:R-:W-:Y:S01]  /*1d40*/  FMUL.FTZ R2, R17, R26.reuse ;  /* 0x0000001a11027220 */ /* 0x080fe20000410000 */
[----:B------:R-:W-:Y:S01]  /*1d50*/  FMUL.FTZ R26, R15, R26 ;  /* 0x0000001a0f1a7220 */ /* 0x000fe20000410000 */
[----:B------:R-:W-:Y:S02]  /*1d60*/  FFMA.FTZ R18, R18, R18, R3 ;  /* 0x0000001212127223 */ /* 0x000fe40000010003 */
[----:B------:R-:W-:Y:S02]  /*1d70*/  FMUL.FTZ R25, R2, R2 ;  /* 0x0000000202197220 */ /* 0x000fe40000410000 */
[----:B------:R-:W0:Y:S02]  /*1d80*/  LDC.64 R2, c[0x0][0x388] ;  /* 0x0000e200ff027b82 */ /* 0x000e240000000a00 */
[----:B------:R-:W-:Y:S01]  /*1d90*/  FFMA.FTZ R26, R26, R26, R25 ;  /* 0x0000001a1a1a7223 */ /* 0x000fe20000010019 */
[----:B------:R-:W-:Y:S01]  /*1da0*/  FSETP.NEU.FTZ.AND P3, PT, R11, +INF , PT ;  /* 0x7f8000000b00780b */ /* 0x000fe20003f7d000 */
[----:B------:R-:W1:Y:S01]  /*1db0*/  MUFU.SQRT R24, R24 ;  /* 0x0000001800187308 */ /* 0x000e620000002000 */
[----:B------:R-:W-:-:S02]  /*1dc0*/  FSEL R9, R9, +INF , P1 ;  /* 0x7f80000009097808 */ /* 0x000fc40000800000 */
[----:B------:R-:W-:-:S05]  /*1dd0*/  FSEL R8, R8, +INF , P0 ;  /* 0x7f80000008087808 */ /* 0x000fca0000000000 */
[----:B------:R-:W2:Y:S01]  /*1de0*/  MUFU.SQRT R18, R18 ;  /* 0x0000001200127308 */ /* 0x000ea20000002000 */
[----:B------:R-:W-:Y:S02]  /*1df0*/  FSETP.NEU.FTZ.AND P6, PT, R13, RZ, PT ;  /* 0x000000ff0d00720b */ /* 0x000fe40003fdd000 */
[----:B------:R-:W-:-:S05]  /*1e00*/  FSETP.NEU.FTZ.AND P5, PT, R19, RZ, PT ;  /* 0x000000ff1300720b */ /* 0x000fca0003fbd000 */
[----:B------:R-:W3:Y:S01]  /*1e10*/  MUFU.SQRT R23, R23 ;  /* 0x0000001700177308 */ /* 0x000ee20000002000 */
[----:B------:R-:W-:Y:S02]  /*1e20*/  FSETP.NEU.FTZ.AND P1, PT, R7, RZ, PT ;  /* 0x000000ff0700720b */ /* 0x000fe40003f3d000 */
[----:B------:R-:W-:-:S05]  /*1e30*/  FSETP.NEU.FTZ.AND P0, PT, R17, RZ, PT ;  /* 0x000000ff1100720b */ /* 0x000fca0003f1d000 */
[----:B------:R-:W4:Y:S01]  /*1e40*/  MUFU.SQRT R11, R26 ;  /* 0x0000001a000b7308 */ /* 0x000f220000002000 */
[----:B------:R-:W-:Y:S02]  /*1e50*/  FSETP.NEU.FTZ.AND P2, PT, R13, +INF , PT ;  /* 0x7f8000000d00780b */ /* 0x000fe40003f5d000 */
[----:B------:R-:W-:Y:S02]  /*1e60*/  LOP3.LUT R13, R20, 0x800000, RZ, 0xfc, !PT ;  /* 0x00800000140d7812 */ /* 0x000fe400078efcff */
[----:B------:R-:W-:Y:S02]  /*1e70*/  LOP3.LUT R25, R22, 0x800000, RZ, 0xfc, !PT ;  /* 0x0080000016197812 */ /* 0x000fe400078efcff */
[----:B------:R-:W-:Y:S02]  /*1e80*/  LOP3.LUT R20, R21, 0x800000, RZ, 0xfc, !PT ;  /* 0x0080000015147812 */ /* 0x000fe400078efcff */
[----:B------:R-:W-:Y:S01]  /*1e90*/  LOP3.LUT R16, R16, 0x800000, RZ, 0xfc, !PT ;  /* 0x0080000010107812 */ /* 0x000fe200078efcff */
[----:B-1----:R-:W-:Y:S01]  /*1ea0*/  @P6 FMUL.FTZ R12, R24, R25 ;  /* 0x00000019180c6220 */ /* 0x002fe20000410000 */
[----:B--2---:R-:W-:Y:S01]  /*1eb0*/  @P5 FMUL.FTZ R6, R18, R13 ;  /* 0x0000000d12065220 */ /* 0x004fe20000410000 */
[----:B---3--:R-:W-:Y:S01]  /*1ec0*/  @P1 FMUL.FTZ R14, R23, R20 ;  /* 0x00000014170e1220 */ /* 0x008fe20000410000 */
[----:B------:R-:W-:Y:S01]  /*1ed0*/  FSETP.NEU.FTZ.AND P6, PT, R19, +INF , PT ;  /* 0x7f8000001300780b */ /* 0x000fe20003fdd000 */
[----:B0-----:R-:W-:Y:S01]  /*1ee0*/  IMAD.WIDE.U32 R2, R0, 0x2, R2 ;  /* 0x0000000200027825 */ /* 0x001fe200078e0002 */
[----:B------:R-:W-:-:S02]  /*1ef0*/  FSETP.NEU.FTZ.AND P5, PT, R7, +INF , PT ;  /* 0x7f8000000700780b */ /* 0x000fc40003fbd000 */
[----:B------:R-:W-:Y:S01]  /*1f00*/  FSETP.NEU.FTZ.AND P1, PT, R17, +INF , PT ;  /* 0x7f8000001100780b */ /* 0x000fe20003f3d000 */
[----:B----4-:R-:W-:Y:S01]  /*1f10*/  @P0 FMUL.FTZ R15, R11, R16 ;  /* 0x000000100b0f0220 */ /* 0x010fe20000410000 */
[----:B------:R-:W-:Y:S02]  /*1f20*/  FSEL R5, R5, +INF , P4 ;  /* 0x7f80000005057808 */ /* 0x000fe40002000000 */
[----:B------:R-:W-:Y:S02]  /*1f30*/  FSEL R10, R10, +INF , P3 ;  /* 0x7f8000000a0a7808 */ /* 0x000fe40001800000 */
[----:B------:R-:W-:Y:S02]  /*1f40*/  FSEL R12, R12, +INF , P2 ;  /* 0x7f8000000c0c7808 */ /* 0x000fe40001000000 */
[----:B------:R-:W-:Y:S02]  /*1f50*/  FSEL R7, R6, +INF , P6 ;  /* 0x7f80000006077808 */ /* 0x000fe40003000000 */
[----:B------:R-:W-:-:S02]  /*1f60*/  FSEL R14, R14, +INF , P5 ;  /* 0x7f8000000e0e7808 */ /* 0x000fc40002800000 */
[----:B------:R-:W-:Y:S01]  /*1f70*/  FSEL R15, R15, +INF , P1 ;  /* 0x7f8000000f0f7808 */ /* 0x000fe20000800000 */
[----:B------:R-:W-:Y:S01]  /*1f80*/  IMAD.WIDE.U32 R2, R4, 0x8, R2 ;  /* 0x0000000804027825 */ /* 0x000fe200078e0002 */
[----:B------:R-:W-:Y:S02]  /*1f90*/  F2FP.F16.F32.PACK_AB R4, R8, R9 ;  /* 0x000000090804723e */ /* 0x000fe400000000ff */
[----:B------:R-:W-:Y:S02]  /*1fa0*/  F2FP.F16.F32.PACK_AB R5, R10, R5 ;  /* 0x000000050a05723e */ /* 0x000fe400000000ff */
[----:B------:R-:W-:Y:S02]  /*1fb0*/  F2FP.F16.F32.PACK_AB R12, R7, R12 ;  /* 0x0000000c070c723e */ /* 0x000fe400000000ff */
[----:B------:R-:W-:Y:S01]  /*1fc0*/  F2FP.F16.F32.PACK_AB R13, R15, R14 ;  /* 0x0000000e0f0d723e */ /* 0x000fe200000000ff */
[----:B------:R-:W-:Y:S04]  /*1fd0*/  STG.E.64 desc[UR4][R2.64], R4 ;  /* 0x0000000402007986 */ /* 0x000fe8000c101b04 */
[----:B------:R-:W-:Y:S01]  /*1fe0*/  STG.E.64 desc[UR4][R2.64+0x400], R12 ;  /* 0x0004000c02007986 */ /* 0x000fe2000c101b04 */
[----:B------:R-:W-:Y:S05]  /*1ff0*/  EXIT ;  /* 0x000000000000794d */ /* 0x000fea0003800000 */
.L_x_3138:
        /* <DEDUP_REMOVED lines=16> */
.L_x_16845:


//--------------------- .text._ZN2at6native29vectorized_elementwise_kernelILi8ENS0_13BinaryFunctorIN3c104HalfES4_S4_ZZZNS0_17hypot_kernel_cudaERNS_18TensorIteratorBaseEENKUlvE_clEvENKUlvE1_clEvEUlS4_S4_E_EESt5arrayIPcLm3EEEEviT0_T1_ --------------------------
	.section	.text._ZN2at6native29vectorized_elementwise_kernelILi8ENS0_13BinaryFunctorIN3c104HalfES4_S4_ZZZNS0_17hypot_kernel_cudaERNS_18TensorIteratorBaseEENKUlvE_clEvENKUlvE1_clEvEUlS4_S4_E_EESt5arrayIPcLm3EEEEviT0_T1_,"ax",@progbits
	.align	128
        .global         _ZN2at6native29vectorized_elementwise_kernelILi8ENS0_13BinaryFunctorIN3c104HalfES4_S4_ZZZNS0_17hypot_kernel_cudaERNS_18TensorIteratorBaseEENKUlvE_clEvENKUlvE1_clEvEUlS4_S4_E_EESt5arrayIPcLm3EEEEviT0_T1_
        .type           _ZN2at6native29vectorized_elementwise_kernelILi8ENS0_13BinaryFunctorIN3c104HalfES4_S4_ZZZNS0_17hypot_kernel_cudaERNS_18TensorIteratorBaseEENKUlvE_clEvENKUlvE1_clEvEUlS4_S4_E_EESt5arrayIPcLm3EEEEviT0_T1_,@function
        .size           _ZN2at6native29vectorized_elementwise_kernelILi8ENS0_13BinaryFunctorIN3c104HalfES4_S4_ZZZNS0_17hypot_kernel_cudaERNS_18TensorIteratorBaseEENKUlvE_clEvENKUlvE1_clEvEUlS4_S4_E_EESt5arrayIPcLm3EEEEviT0_T1_,(.L_x_16846 - _ZN2at6native29vectorized_elementwise_kernelILi8ENS0_13BinaryFunctorIN3c104HalfES4_S4_ZZZNS0_17hypot_kernel_cudaERNS_18TensorIteratorBaseEENKUlvE_clEvENKUlvE1_clEvEUlS4_S4_E_EESt5arrayIPcLm3EEEEviT0_T1_)
        .other          _ZN2at6native29vectorized_elementwise_kernelILi8ENS0_13BinaryFunctorIN3c104HalfES4_S4_ZZZNS0_17hypot_kernel_cudaERNS_18TensorIteratorBaseEENKUlvE_clEvENKUlvE1_clEvEUlS4_S4_E_EESt5arrayIPcLm3EEEEviT0_T1_,@"STO_CUDA_ENTRY STV_DEFAULT"
_ZN2at6native29vectorized_elementwise_kernelILi8ENS0_13BinaryFunctorIN3c104HalfES4_S4_ZZZNS0_17hypot_kernel_cudaERNS_18TensorIteratorBaseEENKUlvE_clEvENKUlvE1_clEvEUlS4_S4_E_EESt5arrayIPcLm3EEEEviT0_T1_:
.text._ZN2at6native29vectorized_elementwise_kernelILi8ENS0_13BinaryFunctorIN3c104HalfES4_S4_ZZZNS0_17hypot_kernel_cudaERNS_18TensorIteratorBaseEENKUlvE_clEvENKUlvE1_clEvEUlS4_S4_E_EESt5arrayIPcLm3EEEEviT0_T1_:
[----:B------:R-:W-:Y:S01]  /*0000*/  LDC R1, c[0x0][0x37c] ;  /* 0x0000df00ff017b82 */ /* 0x000fe20000000800 */
[----:B------:R-:W-:Y:S05]  /*0010*/  EXIT ;  /* 0x000000000000794d */ /* 0x000fea0003800000 */
.L_x_3139:
        /* <DEDUP_REMOVED lines=14> */
.L_x_16846:


//--------------------- .text._ZN2at6native18elementwise_kernelILi128ELi4EZNS0_15gpu_kernel_implINS0_13AUnaryFunctorIfffZZZNS0_17hypot_kernel_cudaERNS_18TensorIteratorBaseEENKUlvE_clEvENKUlvE0_clEvEUlffE_EEEEvS5_RKT_EUliE_EEviT1_ --------------------------
	.section	.text._ZN2at6native18elementwise_kernelILi128ELi4EZNS0_15gpu_kernel_implINS0_13AUnaryFunctorIfffZZZNS0_17hypot_kernel_cudaERNS_18TensorIteratorBaseEENKUlvE_clEvENKUlvE0_clEvEUlffE_EEEEvS5_RKT_EUliE_EEviT1_,"ax",@progbits
	.align	128
        .global         _ZN2at6native18elementwise_kernelILi128ELi4EZNS0_15gpu_kernel_implINS0_13AUnaryFunctorIfffZZZNS0_17hypot_kernel_cudaERNS_18TensorIteratorBaseEENKUlvE_clEvENKUlvE0_clEvEUlffE_EEEEvS5_RKT_EUliE_EEviT1_
        .type           _ZN2at6native18elementwise_kernelILi128ELi4EZNS0_15gpu_kernel_implINS0_13AUnaryFunctorIfffZZZNS0_17hypot_kernel_cudaERNS_18TensorIteratorBaseEENKUlvE_clEvENKUlvE0_clEvEUlffE_EEEEvS5_RKT_EUliE_EEviT1_,@function
        .size           _ZN2at6native18elementwise_kernelILi128ELi4EZNS0_15gpu_kernel_implINS0_13AUnaryFunctorIfffZZZNS0_17hypot_kernel_cudaERNS_18TensorIteratorBaseEENKUlvE_clEvENKUlvE0_clEvEUlffE_EEEEvS5_RKT_EUliE_EEviT1_,(.L_x_16847 - _ZN2at6native18elementwise_kernelILi128ELi4EZNS0_15gpu_kernel_implINS0_13AUnaryFunctorIfffZZZNS0_17hypot_kernel_cudaERNS_18TensorIteratorBaseEENKUlvE_clEvENKUlvE0_clEvEUlffE_EEEEvS5_RKT_EUliE_EEviT1_)
        .other          _ZN2at6native18elementwise_kernelILi128ELi4EZNS0_15gpu_kernel_implINS0_13AUnaryFunctorIfffZZZNS0_17hypot_kernel_cudaERNS_18TensorIteratorBaseEENKUlvE_clEvENKUlvE0_clEvEUlffE_EEEEvS5_RKT_EUliE_EEviT1_,@"STO_CUDA_ENTRY STV_DEFAULT"
_ZN2at6native18elementwise_kernelILi128ELi4EZNS0_15gpu_kernel_implINS0_13AUnaryFunctorIfffZZZNS0_17hypot_kernel_cudaERNS_18TensorIteratorBaseEENKUlvE_clEvENKUlvE0_clEvEUlffE_EEEEvS5_RKT_EUliE_EEviT1_:
.text._ZN2at6native18elementwise_kernelILi128ELi4EZNS0_15gpu_kernel_implINS0_13AUnaryFunctorIfffZZZNS0_17hypot_kernel_cudaERNS_18TensorIteratorBaseEENKUlvE_clEvENKUlvE0_clEvEUlffE_EEEEvS5_RKT_EUliE_EEviT1_:
[----:B------:R-:W0:Y:S01]  /*0000*/  LDC R1, c[0x0][0x37c] ;  /* 0x0000df00ff017b82 */ /* 0x000e220000000800 */
[----:B------:R-:W1:Y:S07]  /*0010*/  S2R R17, SR_TID.X ;  /* 0x0000000000117919 */ /* 0x000e6e0000002100 */
[----:B------:R-:W2:Y:S01]  /*0020*/  S2UR UR4, SR_CTAID.X ;  /* 0x00000000000479c3 */ /* 0x000ea20000002500 */
[----:B------:R-:W3:Y:S01]  /*0030*/  LDCU UR39, c[0x0][0x388] ;  /* 0x00007100ff2777ac */ /* 0x000ee20008000800 */
[----:B------:R-:W-:Y:S01]  /*0040*/  BSSY.RECONVERGENT B7, `(.L_x_3140) ;  /* 0x0000314000077945 */ /* 0x000fe20003800200 */
[----:B------:R-:W4:Y:S01]  /*0050*/  LDCU UR6, c[0x0][0x380] ;  /* 0x00007000ff0677ac */ /* 0x000f220008000800 */
[----:B------:R-:W5:Y:S01]  /*0060*/  LDCU UR5, c[0x0][0x594] ;  /* 0x0000b280ff0577ac */ /* 0x000f620008000800 */
[----:B------:R-:W0:Y:S01]  /*0070*/  LDCU.64 UR36, c[0x0][0x358] ;  /* 0x00006b00ff2477ac */ /* 0x000e220008000a00 */
[----:B------:R-:W0:Y:S01]  /*0080*/  LDCU.U8 UR41, c[0x0][0x598] ;  /* 0x0000b300ff2977ac */ /* 0x000e220008000000 */
[----:B---3--:R-:W-:Y:S01]  /*0090*/  UIADD3 UR40, UPT, UPT, UR39, -0x1, URZ ;  /* 0xffffffff27287890 */ /* 0x008fe2000fffe0ff */
[----:B------:R-:W3:Y:S01]  /*00a0*/  LDCU.U8 UR42, c[0x0][0x599] ;  /* 0x0000b320ff2a77ac */ /* 0x000ee20008000000 */
[----:B--2---:R-:W-:Y:S01]  /*00b0*/  USHF.L.U32 UR4, UR4, 0x9, URZ ;  /* 0x0000000904047899 */ /* 0x004fe200080006ff */
[----:B-----5:R-:W-:Y:S01]  /*00c0*/  FADD.FTZ R18, -RZ, |UR5| ;  /* 0x40000005ff127e21 */ /* 0x020fe20008010100 */
        /* <DEDUP_REMOVED lines=308> */
.L_x_3142:
[----:B------:R-:W0:Y:S01]  /*1410*/  LDCU.64 UR6, c[0x0][0x588] ;  /* 0x0000b100ff0677ac */ /* 0x000e220008000a00 */
[----:B------:R-:W-:Y:S01]  /*1420*/  BSSY.RECONVERGENT B6, `(.L_x_3143) ;  /* 0x00000e5000067945 */ /* 0x000fe20003800200 */
        /* <DEDUP_REMOVED lines=14> */
[----:B--2---:R3:W4:Y:S01]  /*1510*/  I2F.S16 R0, R2 ;  /* 0x0000000200007306 */ /* 0x0047220000101400 */
[----:B------:R-:W-:Y:S05]  /*1520*/  BRA `(.L_x_3149) ;  /* 0x0000000c00507947 */ /* 0x000fea0003800000 */
.L_x_3147:
[----:B------:R-:W2:Y:S02]  /*1530*/  LDG.E.U8 R0, desc[UR36][R2.64] ;  /* 0x0000002402007981 */ /* 0x000ea4000c1e1100 */
[----:B--2---:R-:W-:Y:S01]  /*1540*/  I2FP.F32.U32 R0, R0 ;  /* 0x0000000000007245 */ /* 0x004fe20000201000 */
[----:B------:R-:W-:Y:S06]  /*1550*/  BRA `(.L_x_3149) ;  /* 0x0000000c00447947 */ /* 0x000fec0003800000 */
.L_x_3146:
[----:B------:R-:W-:-:S09]  /*1560*/  UISETP.NE.AND UP0, UPT, UR4, 0x2, UPT ;  /* 0x000000020400788c */ /* 0x000fd2000bf05270 */
[----:B------:R-:W-:Y:S05]  /*1570*/  BRA.U !UP0, `(.L_x_3150) ;  /* 0x0000000108287547 */ /* 0x000fea000b800000 */
[----:B------:R-:W-:-:S09]  /*1580*/  UISETP.NE.AND UP0, UPT, UR4, 0x3, UPT ;  /* 0x000000030400788c */ /* 0x000fd2000bf05270 */
[----:B------:R-:W-:Y:S05]  /*1590*/  BRA.U !UP0, `(.L_x_3151) ;  /* 0x0000000108147547 */ /* 0x000fea000b800000 */
[----:B------:R-:W-:-:S09]  /*15a0*/  UISETP.NE.AND UP0, UPT, UR4, 0x4, UPT ;  /* 0x000000040400788c */ /* 0x000fd2000bf05270 */
[----:B------:R-:W-:Y:S05]  /*15b0*/  BRA.U UP0, `(.L_x_3148) ;  /* 0x0000000900b07547 */ /* 0x000fea000b800000 */
[----:B------:R-:W2:Y:S02]  /*15c0*/  LDG.E.64 R2, desc[UR36][R2.64] ;  /* 0x0000002402027981 */ /* 0x000ea4000c1e1b00 */
[----:B--2---:R2:W3:Y:S02]  /*15d0*/  I2F.S64 R0, R2 ;  /* 0x0000000200007312 */ /* 0x0044e40000301400 */
[----:B--23--:R-:W-:Y:S05]  /*15e0*/  BRA `(.L_x_3149) ;  /* 0x0000000c00207947 */ /* 0x00cfea0003800000 */
.L_x_3151:
[----:B------:R-:W2:Y:S02]  /*15f0*/  LDG.E R0, desc[UR36][R2.64] ;  /* 0x0000002402007981 */ /* 0x000ea4000c1e1900 */
[----:B--2---:R-:W-:Y:S01]  /*1600*/  I2FP.F32.S32 R0, R0 ;  /* 0x0000000000007245 */ /* 0x004fe20000201400 */
[----:B------:R-:W-:Y:S06]  /*1610*/  BRA `(.L_x_3149) ;  /* 0x0000000c00147947 */ /* 0x000fec0003800000 */
.L_x_3150:
[----:B------:R-:W2:Y:S02]  /*1620*/  LDG.E.U16 R0, desc[UR36][R2.64] ;  /* 0x0000002402007981 */ /* 0x000ea4000c1e1500 */
[----:B--2---:R-:W2:Y:S01]  /*1630*/  I2F.S16 R0, R0 ;  /* 0x0000000000007306 */ /* 0x004ea20000101400 */
[----:B------:R-:W-:Y:S05]  /*1640*/  BRA `(.L_x_3149) ;  /* 0x0000000c00087947 */ /* 0x000fea0003800000 */
.L_x_3145:
[----:B------:R-:W-:-:S09]  /*1650*/  UISETP.GT.AND UP0, UPT, UR4, 0x6, UPT ;  /* 0x000000060400788c */ /* 0x000fd2000bf04270 */
[----:B------:R-:W-:Y:S05]  /*1660*/  BRA.U UP0, `(.L_x_3152) ;  /* 0x0000000100247547 */ /* 0x000fea000b800000 */
[----:B------:R-:W-:-:S09]  /*1670*/  UISETP.NE.AND UP0, UPT, UR4, 0x5, UPT ;  /* 0x000000050400788c */ /* 0x000fd2000bf05270 */
[----:B------:R-:W-:Y:S05]  /*1680*/  BRA.U !UP0, `(.L_x_3153) ;  /* 0x0000000108107547 */ /* 0x000fea000b800000 */
[----:B------:R-:W-:-:S09]  /*1690*/  UISETP.NE.AND UP0, UPT, UR4, 0x6, UPT ;  /* 0x000000060400788c */ /* 0x000fd2000bf05270 */
[----:B------:R-:W-:Y:S05]  /*16a0*/  BRA.U UP0, `(.L_x_3148) ;  /* 0x0000000900747547 */ /* 0x000fea000b800000 */
[----:B------:R0:W5:Y:S01]  /*16b0*/  LDG.E R0, desc[UR36][R2.64] ;  /* 0x0000002402007981 */ /* 0x000162000c1e1900 */
[----:B------:R-:W-:Y:S05]  /*16c0*/  BRA `(.L_x_3149) ;  /* 0x0000000800e87947 */ /* 0x000fea0003800000 */
.L_x_3153:
[----:B------:R-:W2:Y:S02]  /*16d0*/  LDG.E.U16 R0, desc[UR36][R2.64] ;  /* 0x0000002402007981 */ /* 0x000ea4000c1e1500 */
[----:B--2---:R-:W-:Y:S01]  /*16e0*/  HADD2.F32 R0, -RZ, R0.H0_H0 ;  /* 0x20000000ff007230 */ /* 0x004fe20000004100 */
[----:B------:R-:W-:Y:S06]  /*16f0*/  BRA `(.L_x_3149) ;  /* 0x0000000800dc7947 */ /* 0x000fec0003800000 */
.L_x_3152:
[----:B------:R-:W-:-:S09]  /*1700*/  UISETP.NE.AND UP0, UPT, UR4, 0x7, UPT ;  /* 0x000000070400788c */ /* 0x000fd2000bf05270 */
[----:B------:R-:W-:Y:S05]  /*1710*/  BRA.U !UP0, `(.L_x_3154) ;  /* 0x0000000108247547 */ /* 0x000fea000b800000 */
[----:B------:R-:W-:-:S09]  /*1720*/  UISETP.NE.AND UP0, UPT, UR4, 0x8, UPT ;  /* 0x000000080400788c */ /* 0x000fd2000bf05270 */
[----:B------:R-:W-:Y:S05]  /*1730*/  BRA.U !UP0, `(.L_x_3155) ;  /* 0x0000000108107547 */ /* 0x000fea000b800000 */
[----:B------:R-:W-:-:S09]  /*1740*/  UISETP.NE.AND UP0, UPT, UR4, 0x9, UPT ;  /* 0x000000090400788c */ /* 0x000fd2000bf05270 */
[----:B------:R-:W-:Y:S05]  /*1750*/  BRA.U UP0, `(.L_x_3148) ;  /* 0x0000000900487547 */ /* 0x000fea000b800000 */
[----:B------:R1:W5:Y:S01]  /*1760*/  LDG.E R0, desc[UR36][R2.64] ;  /* 0x0000002402007981 */ /* 0x000362000c1e1900 */
[----:B------:R-:W-:Y:S05]  /*1770*/  BRA `(.L_x_3149) ;  /* 0x0000000800bc7947 */ /* 0x000fea0003800000 */
.L_x_3155:
[----:B------:R-:W2:Y:S02]  /*1780*/  LDG.E.U16 R0, desc[UR36][R2.64] ;  /* 0x0000002402007981 */ /* 0x000ea4000c1e1500 */
[----:B--2---:R-:W-:Y:S01]  /*1790*/  HADD2.F32 R0, -RZ, R0.H0_H0 ;  /* 0x20000000ff007230 */ /* 0x004fe20000004100 */
[----:B------:R-:W-:Y:S06]  /*17a0*/  BRA `(.L_x_3149) ;  /* 0x0000000800b07947 */ /* 0x000fec0003800000 */
.L_x_3154:
        /* <DEDUP_REMOVED lines=9> */
[----:B0-----:R-:W-:Y:S01]  /*1840*/  @!P0 FMUL R0, R0, 1.175494350822287508e-38 ;  /* 0x0080000000008820 */ /* 0x001fe20000400000 */
[----:B------:R-:W-:Y:S06]  /*1850*/  BRA `(.L_x_3149) ;  /* 0x0000000800847947 */ /* 0x000fec0003800000 */
.L_x_3144:
        /* <DEDUP_REMOVED lines=10> */
[----:B------:R-:W-:Y:S01]  /*1900*/  FSEL R0, RZ, 1, !P0 ;  /* 0x3f800000ff007808 */ /* 0x000fe20004000000 */
[----:B------:R-:W-:Y:S08]  /*1910*/  BRA `(.L_x_3149) ;  /* 0x0000000800547947 */ /* 0x000ff00003800000 */
.L_x_3158:
        /* <DEDUP_REMOVED lines=11> */
.L_x_3157:
        /* <DEDUP_REMOVED lines=23> */
[----:B------:R-:W-:Y:S01]  /*1b40*/  LOP3.LUT R0, R5, 0x80000000, R0, 0xf8, !PT ;  /* 0x8000000005007812 */ /* 0x000fe200078ef800 */
[----:B------:R-:W-:Y:S06]  /*1b50*/  BRA `(.L_x_3149) ;  /* 0x0000000400c47947 */ /* 0x000fec0003800000 */
.L_x_3160:
        /* <DEDUP_REMOVED lines=10> */
[----:B------:R-:W-:Y:S01]  /*1c00*/  LOP3.LUT R0, R0, 0x80000000, R5, 0xf8, !PT ;  /* 0x8000000000007812 */ /* 0x000fe200078ef805 */
[----:B------:R-:W-:Y:S06]  /*1c10*/  BRA `(.L_x_3149) ;  /* 0x0000000400947947 */ /* 0x000fec0003800000 */
.L_x_3159:
[----:B------:R-:W2:Y:S02]  /*1c20*/  LDG.E.U16 R0, desc[UR36][R2.64] ;  /* 0x0000002402007981 */ /* 0x000ea4000c1e1500 */
[----:B--2---:R-:W-:Y:S01]  /*1c30*/  SHF.L.U32 R0, R0, 0x10, RZ ;  /* 0x0000001000007819 */ /* 0x004fe200000006ff */
[----:B------:R-:W-:Y:S06]  /*1c40*/  BRA `(.L_x_3149) ;  /* 0x0000000400887947 */ /* 0x000fec0003800000 */
.L_x_3156:
        /* <DEDUP_REMOVED lines=9> */
[----:B--2---:R-:W-:Y:S01]  /*1ce0*/  I2FP.F32.U32 R0, R0 ;  /* 0x0000000000007245 */ /* 0x004fe20000201000 */
[----:B------:R-:W-:Y:S06]  /*1cf0*/  BRA `(.L_x_3149) ;  /* 0x00000004005c7947 */ /* 0x000fec0003800000 */
.L_x_3163:
[----:B------:R-:W2:Y:S01]  /*1d00*/  LDG.E.U8 R3, desc[UR36][R2.64] ;  /* 0x0000002402037981 */ /* 0x000ea2000c1e1100 */
        /* <DEDUP_REMOVED lines=19> */
.L_x_3165:
[----:B------:R-:W-:Y:S05]  /*1e40*/  BSYNC.RECONVERGENT B0 ;  /* 0x0000000000007941 */ /* 0x000fea0003800200 */
.L_x_3164:
[----:B------:R-:W-:Y:S01]  /*1e50*/  IMAD.SHL.U32 R0, R0, 0x100000, RZ ;  /* 0x0010000000007824 */ /* 0x000fe200078e00ff */
[----:B------:R-:W-:-:S04]  /*1e60*/  LEA R2, R2, 0x3b800000, 0x17 ;  /* 0x3b80000002027811 */ /* 0x000fc800078eb8ff */
[----:B------:R-:W-:Y:S01]  /*1e70*/  LOP3.LUT R0, R2, R0, R7, 0xfe, !PT ;  /* 0x0000000002007212 */ /* 0x000fe200078efe07 */
[----:B------:R-:W-:Y:S06]  /*1e80*/  BRA `(.L_x_3149) ;  /* 0x0000000000f87947 */ /* 0x000fec0003800000 */
.L_x_3162:
[----:B------:R-:W2:Y:S01]  /*1e90*/  LDG.E.U8 R3, desc[UR36][R2.64] ;  /* 0x0000002402037981 */ /* 0x000ea2000c1e1100 */
        /* <DEDUP_REMOVED lines=19> */
.L_x_3167:
[----:B------:R-:W-:Y:S05]  /*1fd0*/  BSYNC.RECONVERGENT B0 ;  /* 0x0000000000007941 */ /* 0x000fea0003800200 */
.L_x_3166:
[----:B------:R-:W-:Y:S01]  /*1fe0*/  IMAD.SHL.U32 R0, R0, 0x200000, RZ ;  /* 0x0020000000007824 */ /* 0x000fe200078e00ff */
[----:B------:R-:W-:-:S04]  /*1ff0*/  LEA R2, R2, 0x37800000, 0x17 ;  /* 0x3780000002027811 */ /* 0x000fc800078eb8ff */
[----:B------:R-:W-:Y:S01]  /*2000*/  LOP3.LUT R0, R2, R0, R7, 0xfe, !PT ;  /* 0x0000000002007212 */ /* 0x000fe200078efe07 */
[----:B------:R-:W-:Y:S06]  /*2010*/  BRA `(.L_x_3149) ;  /* 0x0000000000947947 */ /* 0x000fec0003800000 */
.L_x_3161:
[----:B------:R-:W-:-:S09]  /*2020*/  UISETP.NE.AND UP0, UPT, UR4, 0x1c, UPT ;  /* 0x0000001c0400788c */ /* 0x000fd2000bf05270 */
[----:B------:R-:W-:Y:S05]  /*2030*/  BRA.U !UP0, `(.L_x_3168) ;  /* 0x0000000108847547 */ /* 0x000fea000b800000 */
[----:B------:R-:W-:-:S09]  /*2040*/  UISETP.NE.AND UP0, UPT, UR4, 0x1d, UPT ;  /* 0x0000001d0400788c */ /* 0x000fd2000bf05270 */
[----:B------:R-:W-:Y:S05]  /*2050*/  BRA.U !UP0, `(.L_x_3169) ;  /* 0x0000000108707547 */ /* 0x000fea000b800000 */
[----:B------:R-:W-:-:S09]  /*2060*/  UISETP.NE.AND UP0, UPT, UR4, 0x2c, UPT ;  /* 0x0000002c0400788c */ /* 0x000fd2000bf05270 */
[----:B------:R-:W-:Y:S05]  /*2070*/  BRA.U !UP0, `(.L_x_3170) ;  /* 0x0000000108487547 */ /* 0x000fea000b800000 */
.L_x_3148:
        /* <DEDUP_REMOVED lines=16> */
.L_x_3171:
[----:B------:R-:W-:Y:S01]  /*2180*/  IMAD.MOV.U32 R0, RZ, RZ, RZ ;  /* 0x000000ffff007224 */ /* 0x000fe200078e00ff */
[----:B------:R-:W-:Y:S06]  /*2190*/  BRA `(.L_x_3149) ;  /* 0x0000000000347947 */ /* 0x000fec0003800000 */
.L_x_3170:
[----:B------:R-:W2:Y:S01]  /*21a0*/  LDG.E.U8 R2, desc[UR36][R2.64] ;  /* 0x0000002402027981 */ /* 0x000ea2000c1e1100 */
[----:B------:R-:W-:Y:S02]  /*21b0*/  MOV R0, 0x400000 ;  /* 0x0040000000007802 */ /* 0x000fe40000000f00 */
[----:B--2---:R-:W-:-:S13]  /*21c0*/  ISETP.NE.AND P0, PT, R2, RZ, PT ;  /* 0x000000ff0200720c */ /* 0x004fda0003f05270 */
[----:B------:R-:W-:Y:S05]  /*21d0*/  @!P0 BRA `(.L_x_3149) ;  /* 0x0000000000248947 */ /* 0x000fea0003800000 */
[----:B------:R-:W-:-:S13]  /*21e0*/  ISETP.NE.AND P0, PT, R2, 0xff, PT ;  /* 0x000000ff0200780c */ /* 0x000fda0003f05270 */
[----:B------:R-:W-:Y:S02]  /*21f0*/  @!P0 IMAD.MOV.U32 R0, RZ, RZ, 0x7f800001 ;  /* 0x7f800001ff008424 */ /* 0x000fe400078e00ff */
[----:B------:R-:W-:Y:S01]  /*2200*/  @P0 IMAD.SHL.U32 R0, R2, 0x800000, RZ ;  /* 0x0080000002000824 */ /* 0x000fe200078e00ff */
[----:B------:R-:W-:Y:S06]  /*2210*/  BRA `(.L_x_3149) ;  /* 0x0000000000147947 */ /* 0x000fec0003800000 */
.L_x_3169:
[----:B------:R-:W2:Y:S02]  /*2220*/  LDG.E.64 R2, desc[UR36][R2.64] ;  /* 0x0000002402027981 */ /* 0x000ea4000c1e1b00 */
[----:B--2---:R0:W1:Y:S02]  /*2230*/  I2F.U64 R0, R2 ;  /* 0x0000000200007312 */ /* 0x0040640000301000 */
[----:B01----:R-:W-:Y:S05]  /*2240*/  BRA `(.L_x_3149) ;  /* 0x0000000000087947 */ /* 0x003fea0003800000 */
.L_x_3168:
[----:B------:R-:W2:Y:S02]  /*2250*/  LDG.E R0, desc[UR36][R2.64] ;  /* 0x0000002402007981 */ /* 0x000ea4000c1e1900 */
[----:B--2---:R-:W-:-:S07]  /*2260*/  I2FP.F32.U32 R0, R0 ;  /* 0x0000000000007245 */ /* 0x004fce0000201000 */
.L_x_3149:
[----:B------:R-:W-:Y:S05]  /*2270*/  BSYNC.RECONVERGENT B6 ;  /* 0x0000000000067941 */ /* 0x000fea0003800200 */
.L_x_3143:
[----:B012-45:R-:W-:Y:S01]  /*2280*/  FADD.FTZ R3, |R0|, -RZ ;  /* 0x800000ff00037221 */ /* 0x037fe20000010200 */
[----:B------:R-:W0:Y:S04]  /*2290*/  LDCU.64 UR6, c[0x0][0x580] ;  /* 0x0000b000ff0677ac */ /* 0x000e280008000a00 */
[CC--:B------:R-:W-:Y:S01]  /*22a0*/  VIMNMX R4, PT, PT, R18.reuse, R3.reuse, !PT ;  /* 0x0000000312047248 */ /* 0x0c0fe20007fe0100 */
[----:B------:R-:W-:Y:S01]  /*22b0*/  UPRMT UR4, UR41, 0x9910, URZ ;  /* 0x0000991029047896 */ /* 0x000fe200080000ff */
[----:B------:R-:W-:Y:S02]  /*22c0*/  VIMNMX R3, PT, PT, R18, R3, PT ;  /* 0x0000000312037248 */ /* 0x000fe40003fe0100 */
[----:B------:R-:W-:Y:S01]  /*22d0*/  LOP3.LUT R0, R4, 0xfe000000, RZ, 0xc0, !PT ;  /* 0xfe00000004007812 */ /* 0x000fe200078ec0ff */
[----:B------:R-:W-:Y:S01]  /*22e0*/  UISETP.GT.AND UP0, UPT, UR4, 0x9, UPT ;  /* 0x000000090400788c */ /* 0x000fe2000bf04270 */
[----:B------:R-:W-:-:S02]  /*22f0*/  FSETP.NEU.FTZ.AND P0, PT, R3, RZ, PT ;  /* 0x000000ff0300720b */ /* 0x000fc40003f1d000 */
[C---:B---3--:R-:W-:Y:S02]  /*2300*/  LOP3.LUT R2, R0.reuse, 0x7e800000, RZ, 0x3c, !PT ;  /* 0x7e80000000027812 */ /* 0x048fe400078e3cff */
[----:B------:R-:W-:Y:S02]  /*2310*/  LOP3.LUT R0, R0, 0x800000, RZ, 0xfc, !PT ;  /* 0x0080000000007812 */ /* 0x000fe400078efcff */
[C---:B------:R-:W-:Y:S01]  /*2320*/  FSETP.NEU.FTZ.AND P1, PT, R3.reuse, +INF , PT ;  /* 0x7f8000000300780b */ /* 0x040fe20003f3d000 */
[-C--:B------:R-:W-:Y:S01]  /*2330*/  FMUL.FTZ R5, R3, R2.reuse ;  /* 0x0000000203057220 */ /* 0x080fe20000410000 */
[----:B------:R-:W-:-:S03]  /*2340*/  FMUL.FTZ R2, R4, R2 ;  /* 0x0000000204027220 */ /* 0x000fc60000410000 */
[----:B------:R-:W-:-:S04]  /*2350*/  FMUL.FTZ R5, R5, R5 ;  /* 0x0000000505057220 */ /* 0x000fc80000410000 */
[----:B------:R-:W-:Y:S01]  /*2360*/  FFMA.FTZ R5, R2, R2, R5 ;  /* 0x0000000202057223 */ /* 0x000fe20000010005 */
[----:B0-----:R-:W-:-:S04]  /*2370*/  IADD3 R2, P2, PT, R16, UR6, RZ ;  /* 0x0000000610027c10 */ /* 0x001fc8000ff5e0ff */
[----:B------:R-:W-:Y:S01]  /*2380*/  IADD3.X R3, PT, PT, RZ, UR7, RZ, P2, !PT ;  /* 0x00000007ff037c10 */ /* 0x000fe200097fe4ff */
[----:B------:R-:W0:Y:S02]  /*2390*/  MUFU.SQRT R5, R5 ;  /* 0x0000000500057308 */ /* 0x000e240000002000 */
[----:B0-----:R-:W-:-:S05]  /*23a0*/  @P0 FMUL.FTZ R4, R5, R0 ;  /* 0x0000000005040220 */ /* 0x001fca0000410000 */
[----:B------:R-:W-:Y:S01]  /*23b0*/  FSEL R4, R4, +INF , P1 ;  /* 0x7f80000004047808 */ /* 0x000fe20000800000 */
        /* <DEDUP_REMOVED lines=9> */
[----:B------:R-:W0:Y:S02]  /*2450*/  F2I.FTZ.TRUNC.NTZ R5, R4 ;  /* 0x0000000400057305 */ /* 0x000e24000021f100 */
[----:B0-----:R0:W-:Y:S01]  /*2460*/  STG.E.U8 desc[UR36][R2.64], R5 ;  /* 0x0000000502007986 */ /* 0x0011e2000c101124 */
[----:B------:R-:W-:Y:S05]  /*2470*/  BRA `(.L_x_3177) ;  /* 0x0000000c003c7947 */ /* 0x000fea0003800000 */
.L_x_3175:
[----:B------:R-:W0:Y:S02]  /*2480*/  F2I.S64.TRUNC R4, R4 ;  /* 0x0000000400047311 */ /* 0x000e24000020d900 */
[----:B0-----:R-:W-:-:S05]  /*2490*/  IMAD.MOV.U32 R7, RZ, RZ, R4 ;  /* 0x000000ffff077224 */ /* 0x001fca00078e0004 */
[----:B------:R0:W-:Y:S01]  /*24a0*/  STG.E.U8 desc[UR36][R2.64], R7 ;  /* 0x0000000702007986 */ /* 0x0001e2000c101124 */
[----:B------:R-:W-:Y:S05]  /*24b0*/  BRA `(.L_x_3177) ;  /* 0x0000000c002c7947 */ /* 0x000fea0003800000 */
.L_x_3174:
[----:B------:R-:W-:-:S09]  /*24c0*/  UISETP.NE.AND UP0, UPT, UR4, 0x2, UPT ;  /* 0x000000020400788c */ /* 0x000fd2000bf05270 */
[----:B------:R-:W-:Y:S05]  /*24d0*/  BRA.U !UP0, `(.L_x_3178) ;  /* 0x0000000108287547 */ /* 0x000fea000b800000 */
[----:B------:R-:W-:-:S09]  /*24e0*/  UISETP.NE.AND UP0, UPT, UR4, 0x3, UPT ;  /* 0x000000030400788c */ /* 0x000fd2000bf05270 */
[----:B------:R-:W-:Y:S05]  /*24f0*/  BRA.U !UP0, `(.L_x_3179) ;  /* 0x0000000108147547 */ /* 0x000fea000b800000 */
[----:B------:R-:W-:-:S09]  /*2500*/  UISETP.NE.AND UP0, UPT, UR4, 0x4, UPT ;  /* 0x000000040400788c */ /* 0x000fd2000bf05270 */
[----:B------:R-:W-:Y:S05]  /*2510*/  BRA.U UP0, `(.L_x_3176) ;  /* 0x0000000900807547 */ /* 0x000fea000b800000 */
[----:B------:R-:W0:Y:S02]  /*2520*/  F2I.S64.TRUNC R4, R4 ;  /* 0x0000000400047311 */ /* 0x000e24000020d900 */
[----:B0-----:R0:W-:Y:S01]  /*2530*/  STG.E.64 desc[UR36][R2.64], R4 ;  /* 0x0000000402007986 */ /* 0x0011e2000c101b24 */
[----:B------:R-:W-:Y:S05]  /*2540*/  BRA `(.L_x_3177) ;  /* 0x0000000c00087947 */ /* 0x000fea0003800000 */
.L_x_3179:
[----:B------:R-:W0:Y:S02]  /*2550*/  F2I.FTZ.TRUNC.NTZ R5, R4 ;  /* 0x0000000400057305 */ /* 0x000e24000021f100 */
[----:B0-----:R0:W-:Y:S01]  /*2560*/  STG.E desc[UR36][R2.64], R5 ;  /* 0x0000000502007986 */ /* 0x0011e2000c101924 */
[----:B------:R-:W-:Y:S05]  /*2570*/  BRA `(.L_x_3177) ;  /* 0x0000000800fc7947 */ /* 0x000fea0003800000 */
.L_x_3178:
[----:B------:R-:W0:Y:S02]  /*2580*/  F2I.FTZ.TRUNC.NTZ R5, R4 ;  /* 0x0000000400057305 */ /* 0x000e24000021f100 */
[----:B0-----:R0:W-:Y:S01]  /*2590*/  STG.E.U16 desc[UR36][R2.64], R5 ;  /* 0x0000000502007986 */ /* 0x0011e2000c101524 */
[----:B------:R-:W-:Y:S05]  /*25a0*/  BRA `(.L_x_3177) ;  /* 0x0000000800f07947 */ /* 0x000fea0003800000 */
.L_x_3173:
[----:B------:R-:W-:-:S09]  /*25b0*/  UISETP.GT.AND UP0, UPT, UR4, 0x6, UPT ;  /* 0x000000060400788c */ /* 0x000fd2000bf04270 */
[----:B------:R-:W-:Y:S05]  /*25c0*/  BRA.U UP0, `(.L_x_3180) ;  /* 0x0000000100247547 */ /* 0x000fea000b800000 */
[----:B------:R-:W-:-:S09]  /*25d0*/  UISETP.NE.AND UP0, UPT, UR4, 0x5, UPT ;  /* 0x000000050400788c */ /* 0x000fd2000bf05270 */
[----:B------:R-:W-:Y:S05]  /*25e0*/  BRA.U !UP0, `(.L_x_3181) ;  /* 0x0000000108107547 */ /* 0x000fea000b800000 */
[----:B------:R-:W-:-:S09]  /*25f0*/  UISETP.NE.AND UP0, UPT, UR4, 0x6, UPT ;  /* 0x000000060400788c */ /* 0x000fd2000bf05270 */
[----:B------:R-:W-:Y:S05]  /*2600*/  BRA.U UP0, `(.L_x_3176) ;  /* 0x0000000900447547 */ /* 0x000fea000b800000 */
[----:B------:R0:W-:Y:S01]  /*2610*/  STG.E desc[UR36][R2.64], R4 ;  /* 0x0000000402007986 */ /* 0x0001e2000c101924 */
[----:B------:R-:W-:Y:S05]  /*2620*/  BRA `(.L_x_3177) ;  /* 0x0000000800d07947 */ /* 0x000fea0003800000 */
.L_x_3181:
[----:B------:R-:W-:-:S05]  /*2630*/  F2FP.F16.F32.PACK_AB R4, RZ, R4 ;  /* 0x00000004ff04723e */ /* 0x000fca00000000ff */
[----:B------:R0:W-:Y:S01]  /*2640*/  STG.E.U16 desc[UR36][R2.64], R4 ;  /* 0x0000000402007986 */ /* 0x0001e2000c101524 */
[----:B------:R-:W-:Y:S05]  /*2650*/  BRA `(.L_x_3177) ;  /* 0x0000000800c47947 */ /* 0x000fea0003800000 */
.L_x_3180:
[----:B------:R-:W-:-:S09]  /*2660*/  UISETP.NE.AND UP0, UPT, UR4, 0x7, UPT ;  /* 0x000000070400788c */ /* 0x000fd2000bf05270 */
[----:B------:R-:W-:Y:S05]  /*2670*/  BRA.U !UP0, `(.L_x_3182) ;  /* 0x00000001082c7547 */ /* 0x000fea000b800000 */
[----:B------:R-:W-:-:S09]  /*2680*/  UISETP.NE.AND UP0, UPT, UR4, 0x8, UPT ;  /* 0x000000080400788c */ /* 0x000fd2000bf05270 */
[----:B------:R-:W-:Y:S05]  /*2690*/  BRA.U !UP0, `(.L_x_3183) ;  /* 0x0000000108147547 */ /* 0x000fea000b800000 */
[----:B------:R-:W-:-:S09]  /*26a0*/  UISETP.NE.AND UP0, UPT, UR4, 0x9, UPT ;  /* 0x000000090400788c */ /* 0x000fd2000bf05270 */
[----:B------:R-:W-:Y:S05]  /*26b0*/  BRA.U UP0, `(.L_x_3176) ;  /* 0x0000000900187547 */ /* 0x000fea000b800000 */
[----:B------:R-:W-:-:S05]  /*26c0*/  IMAD.MOV.U32 R5, RZ, RZ, RZ ;  /* 0x000000ffff057224 */ /* 0x000fca00078e00ff */
[----:B------:R0:W-:Y:S01]  /*26d0*/  STG.E.64 desc[UR36][R2.64], R4 ;  /* 0x0000000402007986 */ /* 0x0001e2000c101b24 */
[----:B------:R-:W-:Y:S05]  /*26e0*/  BRA `(.L_x_3177) ;  /* 0x0000000800a07947 */ /* 0x000fea0003800000 */
.L_x_3183:
[----:B------:R-:W-:-:S04]  /*26f0*/  F2FP.F16.F32.PACK_AB R5, RZ, R4 ;  /* 0x00000004ff05723e */ /* 0x000fc800000000ff */
[----:B------:R-:W-:-:S05]  /*2700*/  PRMT R5, R5, 0x5410, RZ ;  /* 0x0000541005057816 */ /* 0x000fca00000000ff */
[----:B------:R0:W-:Y:S01]  /*2710*/  STG.E desc[UR36][R2.64], R5 ;  /* 0x0000000502007986 */ /* 0x0001e2000c101924 */
[----:B------:R-:W-:Y:S05]  /*2720*/  BRA `(.L_x_3177) ;  /* 0x0000000800907947 */ /* 0x000fea0003800000 */
.L_x_3182:
[----:B------:R-:W-:-:S06]  /*2730*/  FMUL.FTZ R4, R4, 1 ;  /* 0x3f80000004047820 */ /* 0x000fcc0000410000 */
[----:B------:R-:W0:Y:S02]  /*2740*/  F2F.F64.F32 R4, R4 ;  /* 0x0000000400047310 */ /* 0x000e240000201800 */
[----:B0-----:R0:W-:Y:S01]  /*2750*/  STG.E.64 desc[UR36][R2.64], R4 ;  /* 0x0000000402007986 */ /* 0x0011e2000c101b24 */
[----:B------:R-:W-:Y:S05]  /*2760*/  BRA `(.L_x_3177) ;  /* 0x0000000800807947 */ /* 0x000fea0003800000 */
.L_x_3172:
        /* <DEDUP_REMOVED lines=8> */
[----:B------:R-:W-:-:S04]  /*27f0*/  FSETP.NEU.FTZ.AND P0, PT, R4, RZ, PT ;  /* 0x000000ff0400720b */ /* 0x000fc80003f1d000 */
[----:B------:R-:W-:-:S05]  /*2800*/  SEL R5, RZ, 0x1, !P0 ;  /* 0x00000001ff057807 */ /* 0x000fca0004000000 */
[----:B------:R0:W-:Y:S01]  /*2810*/  STG.E.U8 desc[UR36][R2.64], R5 ;  /* 0x0000000502007986 */ /* 0x0001e2000c101124 */
[----:B------:R-:W-:Y:S05]  /*2820*/  BRA `(.L_x_3177) ;  /* 0x0000000800507947 */ /* 0x000fea0003800000 */
.L_x_3186:
[----:B------:R-:W-:Y:S01]  /*2830*/  FMUL.FTZ R4, R4, 1 ;  /* 0x3f80000004047820 */ /* 0x000fe20000410000 */
[----:B------:R-:W-:-:S05]  /*2840*/  CS2R R6, SRZ ;  /* 0x0000000000067805 */ /* 0x000fca000001ff00 */
[----:B------:R-:W0:Y:S02]  /*2850*/  F2F.F64.F32 R4, R4 ;  /* 0x0000000400047310 */ /* 0x000e240000201800 */
[----:B0-----:R0:W-:Y:S01]  /*2860*/  STG.E.128 desc[UR36][R2.64], R4 ;  /* 0x0000000402007986 */ /* 0x0011e2000c101d24 */
[----:B------:R-:W-:Y:S05]  /*2870*/  BRA `(.L_x_3177) ;  /* 0x00000008003c7947 */ /* 0x000fea0003800000 */
.L_x_3185:
[----:B------:R-:W-:-:S09]  /*2880*/  UISETP.NE.AND UP0, UPT, UR4, 0xf, UPT ;  /* 0x0000000f0400788c */ /* 0x000fd2000bf05270 */
[----:B------:R-:W-:Y:S05]  /*2890*/  BRA.U !UP0, `(.L_x_3187) ;  /* 0x0000000108987547 */ /* 0x000fea000b800000 */
[----:B------:R-:W-:-:S09]  /*28a0*/  UISETP.NE.AND UP0, UPT, UR4, 0x17, UPT ;  /* 0x000000170400788c */ /* 0x000fd2000bf05270 */
[----:B------:R-:W-:Y:S05]  /*28b0*/  BRA.U !UP0, `(.L_x_3188) ;  /* 0x0000000108487547 */ /* 0x000fea000b800000 */
[----:B------:R-:W-:-:S09]  /*28c0*/  UISETP.NE.AND UP0, UPT, UR4, 0x18, UPT ;  /* 0x000000180400788c */ /* 0x000fd2000bf05270 */
[----:B------:R-:W-:Y:S05]  /*28d0*/  BRA.U UP0, `(.L_x_3176) ;  /* 0x0000000500907547 */ /* 0x000fea000b800000 */
[----:B------:R-:W-:Y:S01]  /*28e0*/  LOP3.LUT R6, R4, 0x7fffffff, RZ, 0xc0, !PT ;  /* 0x7fffffff04067812 */ /* 0x000fe200078ec0ff */
[----:B------:R-:W-:Y:S01]  /*28f0*/  BSSY.RECONVERGENT B0, `(.L_x_3189) ;  /* 0x000000b000007945 */ /* 0x000fe20003800200 */
[----:B------:R-:W-:Y:S01]  /*2900*/  HFMA2 R0, -RZ, RZ, 0, 7.569789886474609375e-06 ;  /* 0x0000007fff007431 */ /* 0x000fe200000001ff */
        /* <DEDUP_REMOVED lines=9> */
.L_x_3190:
[----:B------:R-:W-:Y:S05]  /*29a0*/  BSYNC.RECONVERGENT B0 ;  /* 0x0000000000007941 */ /* 0x000fea0003800200 */
.L_x_3189:
[----:B------:R-:W-:-:S05]  /*29b0*/  LOP3.LUT R7, R0, 0x80, R7, 0xf8, !PT ;  /* 0x0000008000077812 */ /* 0x000fca00078ef807 */
[----:B------:R0:W-:Y:S01]  /*29c0*/  STG.E.U8 desc[UR36][R2.64], R7 ;  /* 0x0000000702007986 */ /* 0x0001e2000c101124 */
[----:B------:R-:W-:Y:S05]  /*29d0*/  BRA `(.L_x_3177) ;  /* 0x0000000400e47947 */ /* 0x000fea0003800000 */
.L_x_3188:
[----:B------:R-:W-:Y:S01]  /*29e0*/  LOP3.LUT R6, R4, 0x7fffffff, RZ, 0xc0, !PT ;  /* 0x7fffffff04067812 */ /* 0x000fe200078ec0ff */
[----:B------:R-:W-:Y:S01]  /*29f0*/  BSSY.RECONVERGENT B0, `(.L_x_3191) ;  /* 0x000000d000007945 */ /* 0x000fe20003800200 */
        /* <DEDUP_REMOVED lines=12> */
.L_x_3192:
[----:B------:R-:W-:Y:S05]  /*2ac0*/  BSYNC.RECONVERGENT B0 ;  /* 0x0000000000007941 */ /* 0x000fea0003800200 */
.L_x_3191:
[----:B------:R-:W-:-:S05]  /*2ad0*/  LOP3.LUT R5, R0, 0x80, R7, 0xf8, !PT ;  /* 0x0000008000057812 */ /* 0x000fca00078ef807 */
[----:B------:R0:W-:Y:S01]  /*2ae0*/  STG.E.U8 desc[UR36][R2.64], R5 ;  /* 0x0000000502007986 */ /* 0x0001e2000c101124 */
[----:B------:R-:W-:Y:S05]  /*2af0*/  BRA `(.L_x_3177) ;  /* 0x00000004009c7947 */ /* 0x000fea0003800000 */
.L_x_3187:
[----:B------:R-:W-:-:S05]  /*2b00*/  F2FP.BF16.F32.PACK_AB R4, RZ, R4 ;  /* 0x00000004ff04723e */ /* 0x000fca00000010ff */
[----:B------:R0:W-:Y:S01]  /*2b10*/  STG.E.U16 desc[UR36][R2.64], R4 ;  /* 0x0000000402007986 */ /* 0x0001e2000c101524 */
[----:B------:R-:W-:Y:S05]  /*2b20*/  BRA `(.L_x_3177) ;  /* 0x0000000400907947 */ /* 0x000fea0003800000 */
.L_x_3184:
        /* <DEDUP_REMOVED lines=8> */
[----:B------:R-:W0:Y:S02]  /*2bb0*/  F2I.FTZ.U32.TRUNC.NTZ R5, R4 ;  /* 0x0000000400057305 */ /* 0x000e24000021f000 */
[----:B0-----:R0:W-:Y:S01]  /*2bc0*/  STG.E.U16 desc[UR36][R2.64], R5 ;  /* 0x0000000502007986 */ /* 0x0011e2000c101524 */
[----:B------:R-:W-:Y:S05]  /*2bd0*/  BRA `(.L_x_3177) ;  /* 0x0000000400647947 */ /* 0x000fea0003800000 */
.L_x_3195:
[----:B------:R-:W-:Y:S01]  /*2be0*/  LOP3.LUT R5, R4, 0x7fffffff, RZ, 0xc0, !PT ;  /* 0x7fffffff04057812 */ /* 0x000fe200078ec0ff */
[----:B------:R-:W-:Y:S01]  /*2bf0*/  BSSY.RECONVERGENT B0, `(.L_x_3196) ;  /* 0x0000013000007945 */ /* 0x000fe20003800200 */
[----:B------:R-:W-:Y:S02]  /*2c00*/  IMAD.MOV.U32 R0, RZ, RZ, 0x80 ;  /* 0x00000080ff007424 */ /* 0x000fe400078e00ff */
        /* <DEDUP_REMOVED lines=9> */
.L_x_3198:
[----:B------:R-:W-:-:S04]  /*2ca0*/  SHF.R.U32.HI R0, RZ, 0x14, R4 ;  /* 0x00000014ff007819 */ /* 0x000fc80000011604 */
[----:B------:R-:W-:-:S04]  /*2cb0*/  LOP3.LUT R5, R0, 0x1, RZ, 0xc0, !PT ;  /* 0x0000000100057812 */ /* 0x000fc800078ec0ff */
[----:B------:R-:W-:-:S04]  /*2cc0*/  IADD3 R0, PT, PT, R4, 0x487ffff, R5 ;  /* 0x0487ffff04007810 */ /* 0x000fc80007ffe005 */
[----:B------:R-:W-:-:S04]  /*2cd0*/  SHF.R.U32.HI R0, RZ, 0x14, R0 ;  /* 0x00000014ff007819 */ /* 0x000fc80000011600 */
[----:B------:R-:W-:-:S07]  /*2ce0*/  LOP3.LUT R5, R0, 0xff, RZ, 0xc0, !PT ;  /* 0x000000ff00057812 */ /* 0x000fce00078ec0ff */
.L_x_3199:
[----:B------:R-:W-:-:S04]  /*2cf0*/  SHF.R.U32.HI R4, RZ, 0x18, R4 ;  /* 0x00000018ff047819 */ /* 0x000fc80000011604 */
[----:B------:R-:W-:-:S04]  /*2d00*/  LOP3.LUT R5, R5, 0x80, R4, 0xf8, !PT ;  /* 0x0000008005057812 */ /* 0x000fc800078ef804 */
[----:B------:R-:W-:-:S07]  /*2d10*/  PRMT R0, R5, 0x7610, R0 ;  /* 0x0000761005007816 */ /* 0x000fce0000000000 */
.L_x_3197:
[----:B------:R-:W-:Y:S05]  /*2d20*/  BSYNC.RECONVERGENT B0 ;  /* 0x0000000000007941 */ /* 0x000fea0003800200 */
.L_x_3196:
[----:B------:R4:W-:Y:S01]  /*2d30*/  STG.E.U8 desc[UR36][R2.64], R0 ;  /* 0x0000000002007986 */ /* 0x0009e2000c101124 */
[----:B------:R-:W-:Y:S05]  /*2d40*/  BRA `(.L_x_3177) ;  /* 0x0000000400087947 */ /* 0x000fea0003800000 */
.L_x_3194:
[----:B------:R-:W-:Y:S01]  /*2d50*/  LOP3.LUT R5, R4, 0x7fffffff, RZ, 0xc0, !PT ;  /* 0x7fffffff04057812 */ /* 0x000fe200078ec0ff */
[----:B------:R-:W-:Y:S01]  /*2d60*/  BSSY.RECONVERGENT B0, `(.L_x_3200) ;  /* 0x0000013000007945 */ /* 0x000fe20003800200 */
[----:B------:R-:W-:Y:S02]  /*2d70*/  MOV R0, 0x80 ;  /* 0x0000008000007802 */ /* 0x000fe40000000f00 */
        /* <DEDUP_REMOVED lines=9> */
.L_x_3202:
[----:B------:R-:W-:-:S04]  /*2e10*/  SHF.R.U32.HI R0, RZ, 0x15, R4 ;  /* 0x00000015ff007819 */ /* 0x000fc80000011604 */
[----:B------:R-:W-:-:S04]  /*2e20*/  LOP3.LUT R5, R0, 0x1, RZ, 0xc0, !PT ;  /* 0x0000000100057812 */ /* 0x000fc800078ec0ff */
[----:B------:R-:W-:-:S04]  /*2e30*/  IADD3 R0, PT, PT, R4, 0x88fffff, R5 ;  /* 0x088fffff04007810 */ /* 0x000fc80007ffe005 */
[----:B------:R-:W-:-:S04]  /*2e40*/  SHF.R.U32.HI R0, RZ, 0x15, R0 ;  /* 0x00000015ff007819 */ /* 0x000fc80000011600 */
[----:B------:R-:W-:-:S07]  /*2e50*/  LOP3.LUT R5, R0, 0xff, RZ, 0xc0, !PT ;  /* 0x000000ff00057812 */ /* 0x000fce00078ec0ff */
.L_x_3203:
[----:B------:R-:W-:-:S04]  /*2e60*/  SHF.R.U32.HI R4, RZ, 0x18, R4 ;  /* 0x00000018ff047819 */ /* 0x000fc80000011604 */
[----:B------:R-:W-:-:S04]  /*2e70*/  LOP3.LUT R5, R5, 0x80, R4, 0xf8, !PT ;  /* 0x0000008005057812 */ /* 0x000fc800078ef804 */
[----:B------:R-:W-:-:S07]  /*2e80*/  PRMT R0, R5, 0x7610, R0 ;  /* 0x0000761005007816 */ /* 0x000fce0000000000 */
.L_x_3201:
[----:B------:R-:W-:Y:S05]  /*2e90*/  BSYNC.RECONVERGENT B0 ;  /* 0x0000000000007941 */ /* 0x000fea0003800200 */
.L_x_3200:
[----:B------:R3:W-:Y:S01]  /*2ea0*/  STG.E.U8 desc[UR36][R2.64], R0 ;  /* 0x0000000002007986 */ /* 0x0007e2000c101124 */
[----:B------:R-:W-:Y:S05]  /*2eb0*/  BRA `(.L_x_3177) ;  /* 0x0000000000ac7947 */ /* 0x000fea0003800000 */
.L_x_3193:
[----:B------:R-:W-:-:S09]  /*2ec0*/  UISETP.NE.AND UP0, UPT, UR4, 0x1c, UPT ;  /* 0x0000001c0400788c */ /* 0x000fd2000bf05270 */
[----:B------:R-:W-:Y:S05]  /*2ed0*/  BRA.U !UP0, `(.L_x_3204) ;  /* 0x00000001089c7547 */ /* 0x000fea000b800000 */
[----:B------:R-:W-:-:S09]  /*2ee0*/  UISETP.NE.AND UP0, UPT, UR4, 0x1d, UPT ;  /* 0x0000001d0400788c */ /* 0x000fd2000bf05270 */
[----:B------:R-:W-:Y:S05]  /*2ef0*/  BRA.U !UP0, `(.L_x_3205) ;  /* 0x0000000108887547 */ /* 0x000fea000b800000 */
[----:B------:R-:W-:-:S09]  /*2f00*/  UISETP.NE.AND UP0, UPT, UR4, 0x2c, UPT ;  /* 0x0000002c0400788c */ /* 0x000fd2000bf05270 */
[----:B------:R-:W-:Y:S05]  /*2f10*/  BRA.U !UP0, `(.L_x_3206) ;  /* 0x0000000108447547 */ /* 0x000fea000b800000 */
.L_x_3176:
        /* <DEDUP_REMOVED lines=16> */
.L_x_3207:
[----:B------:R-:W-:Y:S05]  /*3020*/  BRA `(.L_x_3177) ;  /* 0x0000000000507947 */ /* 0x000fea0003800000 */
.L_x_3206:
        /* <DEDUP_REMOVED lines=15> */
.L_x_3205:
[----:B------:R-:W0:Y:S02]  /*3120*/  F2I.U64.TRUNC R4, R4 ;  /* 0x0000000400047311 */ /* 0x000e24000020d800 */
[----:B0-----:R1:W-:Y:S01]  /*3130*/  STG.E.64 desc[UR36][R2.64], R4 ;  /* 0x0000000402007986 */ /* 0x0013e2000c101b24 */
[----:B------:R-:W-:Y:S05]  /*3140*/  BRA `(.L_x_3177) ;  /* 0x0000000000087947 */ /* 0x000fea0003800000 */
.L_x_3204:
[----:B------:R-:W0:Y:S02]  /*3150*/  F2I.FTZ.U32.TRUNC.NTZ R5, R4 ;  /* 0x0000000400057305 */ /* 0x000e24000021f000 */
[----:B0-----:R0:W-:Y:S02]  /*3160*/  STG.E desc[UR36][R2.64], R5 ;  /* 0x0000000502007986 */ /* 0x0011e4000c101924 */
.L_x_3177:
[----:B------:R-:W-:-:S07]  /*3170*/  VIADD R17, R17, 0x80 ;  /* 0x0000008011117836 */ /* 0x000fce0000000000 */
.L_x_3141:
[----:B------:R-:W-:Y:S05]  /*3180*/  BSYNC.RECONVERGENT B7 ;  /* 0x0000000000077941 */ /* 0x000fea0003800200 */
.L_x_3140:
[----:B------:R-:W5:Y:S01]  /*3190*/  LDCU UR4, c[0x0][0x380] ;  /* 0x00007000ff0477ac */ /* 0x000f620008000800 */
[----:B------:R-:W-:Y:S01]  /*31a0*/  BSSY.RECONVERGENT B7, `(.L_x_3208) ;  /* 0x0000308000077945 */ /* 0x000fe20003800200 */
[----:B-----5:R-:W-:-:S13]  /*31b0*/  ISETP.GE.AND P0, PT, R17, UR4, PT ;  /* 0x0000000411007c0c */ /* 0x020fda000bf06270 */
[----:B------:R-:W-:Y:S05]  /*31c0*/  @P0 BRA `(.L_x_3209) ;  /* 0x0000003000140947 */ /* 0x000fea0003800000 */
[----:B------:R-:W5:Y:S01]  /*31d0*/  LDCU UR4, c[0x0][0x388] ;  /* 0x00007100ff0477ac */ /* 0x000f620008000800 */
[----:B---34-:R-:W-:Y:S02]  /*31e0*/  HFMA2 R0, -RZ, RZ, 0, 0 ;  /* 0x00000000ff007431 */ /* 0x018fe400000001ff */
[----:B------:R-:W-:Y:S01]  /*31f0*/  IMAD.MOV.U32 R16, RZ, RZ, RZ ;  /* 0x000000ffff107224 */ /* 0x000fe200078e00ff */
[----:B-----5:R-:W-:-:S09]  /*3200*/  UISETP.NE.AND UP0, UPT, UR4, URZ, UPT ;  /* 0x000000ff0400728c */ /* 0x020fd2000bf05270 */
[----:B------:R-:W-:Y:S05]  /*3210*/  BRA.U !UP0, `(.L_x_3210) ;  /* 0x0000001108a87547 */ /* 0x000fea000b800000 */
[----:B------:R-:W0:Y:S01]  /*3220*/  LDCU.64 UR4, c[0x0][0x390] ;  /* 0x00007200ff0477ac */ /* 0x000e220008000a00 */
[----:B------:R-:W-:Y:S01]  /*3230*/  IMAD.MOV.U32 R16, RZ, RZ, RZ ;  /* 0x000000ffff107224 */ /* 0x000fe200078e00ff */
[----:B------:R-:W3:Y:S01]  /*3240*/  LDCU UR6, c[0x0][0x38c] ;  /* 0x00007180ff0677ac */ /* 0x000ee20008000800 */
[----:B------:R-:W4:Y:S01]  /*3250*/  LDCU.64 UR8, c[0x0][0x4b8] ;  /* 0x00009700ff0877ac */ /* 0x000f220008000a00 */
[----:B------:R-:W-:Y:S01]  /*3260*/  UISETP.NE.AND UP0, UPT, UR40, URZ, UPT ;  /* 0x000000ff2800728c */ /* 0x000fe2000bf05270 */
[----:B012---:R-:W-:-:S05]  /*3270*/  IMAD.HI.U32 R2, R17, UR4, R16 ;  /* 0x0000000411027c27 */ /* 0x007fca000f8e0010 */
[----:B------:R-:W-:-:S04]  /*3280*/  SHF.R.U32.HI R3, RZ, UR5, R2 ;  /* 0x00000005ff037c19 */ /* 0x000fc80008011602 */
[----:B------:R-:W-:-:S05]  /*3290*/  IADD3 R0, PT, PT, -R3, RZ, RZ ;  /* 0x000000ff03007210 */ /* 0x000fca0007ffe1ff */
[----:B---3--:R-:W-:-:S04]  /*32a0*/  IMAD R0, R0, UR6, R17 ;  /* 0x0000000600007c24 */ /* 0x008fc8000f8e0211 */
[C---:B----4-:R-:W-:Y:S02]  /*32b0*/  IMAD R16, R0.reuse, UR8, RZ ;  /* 0x0000000800107c24 */ /* 0x050fe4000f8e02ff */
        /* <DEDUP_REMOVED lines=288> */
.L_x_3210:
[----:B------:R-:W0:Y:S01]  /*44c0*/  LDCU.64 UR6, c[0x0][0x588] ;  /* 0x0000b100ff0677ac */ /* 0x000e220008000a00 */
[----:B------:R-:W-:Y:S01]  /*44d0*/  BSSY.RECONVERGENT B6, `(.L_x_3211) ;  /* 0x00000e5000067945 */ /* 0x000fe20003800200 */
[----:B------:R-:W-:-:S04]  /*44e0*/  UPRMT UR4, UR42, 0x9910, URZ ;  /* 0x000099102a047896 */ /* 0x000fc800080000ff */
[----:B------:R-:W-:Y:S01]  /*44f0*/  UISETP.GT.AND UP0, UPT, UR4, 0x9, UPT ;  /* 0x000000090400788c */ /* 0x000fe2000bf04270 */
[----:B012---:R-:W-:-:S05]  /*4500*/  IADD3 R2, P0, PT, R0, UR6, RZ ;  /* 0x0000000600027c10 */ /* 0x007fca000ff1e0ff */
        /* <DEDUP_REMOVED lines=13> */
.L_x_3215:
[----:B------:R-:W2:Y:S02]  /*45e0*/  LDG.E.U8 R0, desc[UR36][R2.64] ;  /* 0x0000002402007981 */ /* 0x000ea4000c1e1100 */
[----:B--2---:R-:W-:Y:S01]  /*45f0*/  I2FP.F32.U32 R0, R0 ;  /* 0x0000000000007245 */ /* 0x004fe20000201000 */
[----:B------:R-:W-:Y:S06]  /*4600*/  BRA `(.L_x_3217) ;  /* 0x0000000c00447947 */ /* 0x000fec0003800000 */
.L_x_3214:
        /* <DEDUP_REMOVED lines=9> */
.L_x_3219:
[----:B------:R-:W2:Y:S02]  /*46a0*/  LDG.E R0, desc[UR36][R2.64] ;  /* 0x0000002402007981 */ /* 0x000ea4000c1e1900 */
[----:B--2---:R-:W-:Y:S01]  /*46b0*/  I2FP.F32.S32 R0, R0 ;  /* 0x0000000000007245 */ /* 0x004fe20000201400 */
[----:B------:R-:W-:Y:S06]  /*46c0*/  BRA `(.L_x_3217) ;  /* 0x0000000c00147947 */ /* 0x000fec0003800000 */
.L_x_3218:
[----:B------:R-:W2:Y:S02]  /*46d0*/  LDG.E.U16 R0, desc[UR36][R2.64] ;  /* 0x0000002402007981 */ /* 0x000ea4000c1e1500 */
[----:B--2---:R-:W2:Y:S01]  /*46e0*/  I2F.S16 R0, R0 ;  /* 0x0000000000007306 */ /* 0x004ea20000101400 */
[----:B------:R-:W-:Y:S05]  /*46f0*/  BRA `(.L_x_3217) ;  /* 0x0000000c00087947 */ /* 0x000fea0003800000 */
.L_x_3213:
        /* <DEDUP_REMOVED lines=8> */
.L_x_3221:
[----:B------:R-:W2:Y:S02]  /*4780*/  LDG.E.U16 R0, desc[UR36][R2.64] ;  /* 0x0000002402007981 */ /* 0x000ea4000c1e1500 */
[----:B--2---:R-:W-:Y:S01]  /*4790*/  HADD2.F32 R0, -RZ, R0.H0_H0 ;  /* 0x20000000ff007230 */ /* 0x004fe20000004100 */
[----:B------:R-:W-:Y:S06]  /*47a0*/  BRA `(.L_x_3217) ;  /* 0x0000000800dc7947 */ /* 0x000fec0003800000 */
.L_x_3220:
        /* <DEDUP_REMOVED lines=8> */
.L_x_3223:
[----:B------:R-:W2:Y:S02]  /*4830*/  LDG.E.U16 R0, desc[UR36][R2.64] ;  /* 0x0000002402007981 */ /* 0x000ea4000c1e1500 */
[----:B--2---:R-:W-:Y:S01]  /*4840*/  HADD2.F32 R0, -RZ, R0.H0_H0 ;  /* 0x20000000ff007230 */ /* 0x004fe20000004100 */
[----:B------:R-:W-:Y:S06]  /*4850*/  BRA `(.L_x_3217) ;  /* 0x0000000800b07947 */ /* 0x000fec0003800000 */
.L_x_3222:
        /* <DEDUP_REMOVED lines=11> */
.L_x_3212:
        /* <DEDUP_REMOVED lines=12> */
.L_x_3226:
        /* <DEDUP_REMOVED lines=11> */
.L_x_3225:
        /* <DEDUP_REMOVED lines=23> */
[----:B------:R-:W-:Y:S01]  /*4bf0*/  LOP3.LUT R0, R5, 0x80000000, R0, 0xf8, !PT ;  /* 0x8000000005007812 */ /* 0x000fe200078ef800 */
[----:B------:R-:W-:Y:S06]  /*4c00*/  BRA `(.L_x_3217) ;  /* 0x0000000400c47947 */ /* 0x000fec0003800000 */
.L_x_3228:
        /* <DEDUP_REMOVED lines=10> */
[----:B------:R-:W-:Y:S01]  /*4cb0*/  LOP3.LUT R0, R0, 0x80000000, R5, 0xf8, !PT ;  /* 0x8000000000007812 */ /* 0x000fe200078ef805 */
[----:B------:R-:W-:Y:S06]  /*4cc0*/  BRA `(.L_x_3217) ;  /* 0x0000000400947947 */ /* 0x000fec0003800000 */
.L_x_3227:
[----:B------:R-:W2:Y:S02]  /*4cd0*/  LDG.E.U16 R0, desc[UR36][R2.64] ;  /* 0x0000002402007981 */ /* 0x000ea4000c1e1500 */
[----:B--2---:R-:W-:Y:S01]  /*4ce0*/  IMAD.U32 R0, R0, 0x10000, RZ ;  /* 0x0001000000007824 */ /* 0x004fe200078e00ff */
[----:B------:R-:W-:Y:S06]  /*4cf0*/  BRA `(.L_x_3217) ;  /* 0x0000000400887947 */ /* 0x000fec0003800000 */
.L_x_3224:
        /* <DEDUP_REMOVED lines=11> */
.L_x_3231:
[----:B------:R-:W2:Y:S01]  /*4db0*/  LDG.E.U8 R3, desc[UR36][R2.64] ;  /* 0x0000002402037981 */ /* 0x000ea2000c1e1100 */
        /* <DEDUP_REMOVED lines=19> */
.L_x_3233:
[----:B------:R-:W-:Y:S05]  /*4ef0*/  BSYNC.RECONVERGENT B0 ;  /* 0x0000000000007941 */ /* 0x000fea0003800200 */
.L_x_3232:
[----:B------:R-:W-:Y:S01]  /*4f00*/  IMAD.SHL.U32 R0, R0, 0x100000, RZ ;  /* 0x0010000000007824 */ /* 0x000fe200078e00ff */
[----:B------:R-:W-:-:S04]  /*4f10*/  LEA R2, R2, 0x3b800000, 0x17 ;  /* 0x3b80000002027811 */ /* 0x000fc800078eb8ff */
[----:B------:R-:W-:Y:S01]  /*4f20*/  LOP3.LUT R0, R2, R0, R7, 0xfe, !PT ;  /* 0x0000000002007212 */ /* 0x000fe200078efe07 */
[----:B------:R-:W-:Y:S06]  /*4f30*/  BRA `(.L_x_3217) ;  /* 0x0000000000f87947 */ /* 0x000fec0003800000 */
.L_x_3230:
[----:B------:R-:W2:Y:S01]  /*4f40*/  LDG.E.U8 R3, desc[UR36][R2.64] ;  /* 0x0000002402037981 */ /* 0x000ea2000c1e1100 */
        /* <DEDUP_REMOVED lines=19> */
.L_x_3235:
[----:B------:R-:W-:Y:S05]  /*5080*/  BSYNC.RECONVERGENT B0 ;  /* 0x0000000000007941 */ /* 0x000fea0003800200 */
.L_x_3234:
[----:B------:R-:W-:Y:S02]  /*5090*/  SHF.L.U32 R0, R0, 0x15, RZ ;  /* 0x0000001500007819 */ /* 0x000fe400000006ff */
[----:B------:R-:W-:-:S04]  /*50a0*/  LEA R2, R2, 0x37800000, 0x17 ;  /* 0x3780000002027811 */ /* 0x000fc800078eb8ff */
[----:B------:R-:W-:Y:S01]  /*50b0*/  LOP3.LUT R0, R2, R0, R7, 0xfe, !PT ;  /* 0x0000000002007212 */ /* 0x000fe200078efe07 */
[----:B------:R-:W-:Y:S06]  /*50c0*/  BRA `(.L_x_3217) ;  /* 0x0000000000947947 */ /* 0x000fec0003800000 */
.L_x_3229:
        /* <DEDUP_REMOVED lines=8> */
[----:B--2---:R-:W-:-:S13]  /*5150*/  ISETP.NE.AND P0, PT, R2, RZ, PT ;  /* 0x000000ff0200720c */ /* 0x004fda0003f05270 */
[----:B------:R-:W-:Y:S05]  /*5160*/  @!P0 BRA `(.L_x_3217) ;  /* 0x00000000006c8947 */ /* 0x000fea0003800000 */
[----:B------:R-:W-:-:S13]  /*5170*/  ISETP.NE.AND P0, PT, R2, 0xff, PT ;  /* 0x000000ff0200780c */ /* 0x000fda0003f05270 */
[----:B------:R-:W-:Y:S01]  /*5180*/  @!P0 IMAD.MOV.U32 R0, RZ, RZ, 0x7f800001 ;  /* 0x7f800001ff008424 */ /* 0x000fe200078e00ff */
[----:B------:R-:W-:Y:S01]  /*5190*/  @P0 SHF.L.U32 R0, R2, 0x17, RZ ;  /* 0x0000001702000819 */ /* 0x000fe200000006ff */
[----:B------:R-:W-:Y:S06]  /*51a0*/  BRA `(.L_x_3217) ;  /* 0x00000000005c7947 */ /* 0x000fec0003800000 */
.L_x_3216:
        /* <DEDUP_REMOVED lines=16> */
.L_x_3238:
[----:B------:R-:W-:Y:S01]  /*52b0*/  IMAD.MOV.U32 R0, RZ, RZ, RZ ;  /* 0x000000ffff007224 */ /* 0x000fe200078e00ff */
[----:B------:R-:W-:Y:S06]  /*52c0*/  BRA `(.L_x_3217) ;  /* 0x0000000000147947 */ /* 0x000fec0003800000 */
.L_x_3237:
[----:B------:R-:W2:Y:S02]  /*52d0*/  LDG.E.64 R2, desc[UR36][R2.64] ;  /* 0x0000002402027981 */ /* 0x000ea4000c1e1b00 */
[----:B--2---:R0:W1:Y:S02]  /*52e0*/  I2F.U64 R0, R2 ;  /* 0x0000000200007312 */ /* 0x0040640000301000 */
[----:B01----:R-:W-:Y:S05]  /*52f0*/  BRA `(.L_x_3217) ;  /* 0x0000000000087947 */ /* 0x003fea0003800000 */
.L_x_3236:
[----:B------:R-:W2:Y:S02]  /*5300*/  LDG.E R0, desc[UR36][R2.64] ;  /* 0x0000002402007981 */ /* 0x000ea4000c1e1900 */
[----:B--2---:R-:W-:-:S07]  /*5310*/  I2FP.F32.U32 R0, R0 ;  /* 0x0000000000007245 */ /* 0x004fce0000201000 */
.L_x_3217:
[----:B------:R-:W-:Y:S05]  /*5320*/  BSYNC.RECONVERGENT B6 ;  /* 0x0000000000067941 */ /* 0x000fea0003800200 */
.L_x_3211:
        /* <DEDUP_REMOVED lines=15> */
[----:B0-----:R-:W-:-:S05]  /*5420*/  IADD3 R2, P2, PT, R16, UR6, RZ ;  /* 0x0000000610027c10 */ /* 0x001fca000ff5e0ff */
[----:B------:R-:W0:Y:S01]  /*5430*/  MUFU.SQRT R5, R5 ;  /* 0x0000000500057308 */ /* 0x000e220000002000 */
[----:B------:R-:W-:Y:S02]  /*5440*/  IMAD.X R3, RZ, RZ, UR7, P2 ;  /* 0x00000007ff037e24 */ /* 0x000fe400090e06ff */
        /* <DEDUP_REMOVED lines=14> */
.L_x_3242:
[----:B------:R-:W0:Y:S02]  /*5530*/  F2I.S64.TRUNC R4, R4 ;  /* 0x0000000400047311 */ /* 0x000e24000020d900 */
[----:B0-----:R-:W-:-:S05]  /*5540*/  MOV R7, R4 ;  /* 0x0000000400077202 */ /* 0x001fca0000000f00 */
[----:B------:R3:W-:Y:S01]  /*5550*/  STG.E.U8 desc[UR36][R2.64], R7 ;  /* 0x0000000702007986 */ /* 0x0007e2000c101124 */
[----:B------:R-:W-:Y:S05]  /*5560*/  BRA `(.L_x_3244) ;  /* 0x0000000c00287947 */ /* 0x000fea0003800000 */
.L_x_3241:
        /* <DEDUP_REMOVED lines=9> */
.L_x_3246:
[----:B------:R-:W0:Y:S02]  /*5600*/  F2I.FTZ.TRUNC.NTZ R5, R4 ;  /* 0x0000000400057305 */ /* 0x000e24000021f100 */
[----:B0-----:R2:W-:Y:S01]  /*5610*/  STG.E desc[UR36][R2.64], R5 ;  /* 0x0000000502007986 */ /* 0x0015e2000c101924 */
[----:B------:R-:W-:Y:S05]  /*5620*/  BRA `(.L_x_3244) ;  /* 0x0000000800f87947 */ /* 0x000fea0003800000 */
.L_x_3245:
[----:B------:R-:W0:Y:S02]  /*5630*/  F2I.FTZ.TRUNC.NTZ R5, R4 ;  /* 0x0000000400057305 */ /* 0x000e24000021f100 */
[----:B0-----:R0:W-:Y:S01]  /*5640*/  STG.E.U16 desc[UR36][R2.64], R5 ;  /* 0x0000000502007986 */ /* 0x0011e2000c101524 */
[----:B------:R-:W-:Y:S05]  /*5650*/  BRA `(.L_x_3244) ;  /* 0x0000000800ec7947 */ /* 0x000fea0003800000 */
.L_x_3240:
        /* <DEDUP_REMOVED lines=8> */
.L_x_3248:
[----:B------:R-:W-:-:S05]  /*56e0*/  F2FP.F16.F32.PACK_AB R4, RZ, R4 ;  /* 0x00000004ff04723e */ /* 0x000fca00000000ff */
[----:B------:R0:W-:Y:S01]  /*56f0*/  STG.E.U16 desc[UR36][R2.64], R4 ;  /* 0x0000000402007986 */ /* 0x0001e2000c101524 */
[----:B------:R-:W-:Y:S05]  /*5700*/  BRA `(.L_x_3244) ;  /* 0x0000000800c07947 */ /* 0x000fea0003800000 */
.L_x_3247:
        /* <DEDUP_REMOVED lines=9> */
.L_x_3250:
[----:B------:R-:W-:-:S04]  /*57a0*/  F2FP.F16.F32.PACK_AB R5, RZ, R4 ;  /* 0x00000004ff05723e */ /* 0x000fc800000000ff */
[----:B------:R-:W-:-:S05]  /*57b0*/  PRMT R5, R5, 0x5410, RZ ;  /* 0x0000541005057816 */ /* 0x000fca00000000ff */
[----:B------:R0:W-:Y:S01]  /*57c0*/  STG.E desc[UR36][R2.64], R5 ;  /* 0x0000000502007986 */ /* 0x0001e2000c101924 */
[----:B------:R-:W-:Y:S05]  /*57d0*/  BRA `(.L_x_3244) ;  /* 0x00000008008c7947 */ /* 0x000fea0003800000 */
.L_x_3249:
[----:B------:R-:W-:-:S06]  /*57e0*/  FMUL.FTZ R4, R4, 1 ;  /* 0x3f80000004047820 */ /* 0x000fcc0000410000 */
[----:B------:R-:W0:Y:S02]  /*57f0*/  F2F.F64.F32 R4, R4 ;  /* 0x0000000400047310 */ /* 0x000e240000201800 */
[----:B0-----:R0:W-:Y:S01]  /*5800*/  STG.E.64 desc[UR36][R2.64], R4 ;  /* 0x0000000402007986 */ /* 0x0011e2000c101b24 */
[----:B------:R-:W-:Y:S05]  /*5810*/  BRA `(.L_x_3244) ;  /* 0x00000008007c7947 */ /* 0x000fea0003800000 */
.L_x_3239:
        /* <DEDUP_REMOVED lines=13> */
.L_x_3254:
[----:B------:R-:W-:Y:S01]  /*58f0*/  LOP3.LUT R6, R4, 0x7fffffff, RZ, 0xc0, !PT ;  /* 0x7fffffff04067812 */ /* 0x000fe200078ec0ff */
[----:B------:R-:W-:Y:S01]  /*5900*/  BSSY.RECONVERGENT B0, `(.L_x_3255) ;  /* 0x0000012000007945 */ /* 0x000fe20003800200 */
[----:B------:R-:W-:Y:S02]  /*5910*/  IMAD.MOV.U32 R0, RZ, RZ, 0x80 ;  /* 0x00000080ff007424 */ /* 0x000fe400078e00ff */
        /* <DEDUP_REMOVED lines=13> */
.L_x_3257:
[----:B------:R-:W-:-:S04]  /*59f0*/  SHF.R.U32.HI R4, RZ, 0x18, R4 ;  /* 0x00000018ff047819 */ /* 0x000fc80000011604 */
[----:B------:R-:W-:-:S04]  /*5a00*/  LOP3.LUT R4, R5, 0x80, R4, 0xf8, !PT ;  /* 0x0000008005047812 */ /* 0x000fc800078ef804 */
[----:B------:R-:W-:-:S07]  /*5a10*/  PRMT R0, R4, 0x7610, R0 ;  /* 0x0000761004007816 */ /* 0x000fce0000000000 */
.L_x_3256:
[----:B------:R-:W-:Y:S05]  /*5a20*/  BSYNC.RECONVERGENT B0 ;  /* 0x0000000000007941 */ /* 0x000fea0003800200 */
.L_x_3255:
[----:B------:R0:W-:Y:S01]  /*5a30*/  STG.E.U8 desc[UR36][R2.64], R0 ;  /* 0x0000000002007986 */ /* 0x0001e2000c101124 */
[----:B------:R-:W-:Y:S05]  /*5a40*/  BRA `(.L_x_3244) ;  /* 0x0000000400f07947 */ /* 0x000fea0003800000 */
.L_x_3253:
[----:B------:R-:W-:Y:S01]  /*5a50*/  LOP3.LUT R6, R4, 0x7fffffff, RZ, 0xc0, !PT ;  /* 0x7fffffff04067812 */ /* 0x000fe200078ec0ff */
[----:B------:R-:W-:Y:S01]  /*5a60*/  BSSY.RECONVERGENT B0, `(.L_x_3258) ;  /* 0x0000012000007945 */ /* 0x000fe20003800200 */
[----:B------:R-:W-:Y:S02]  /*5a70*/  HFMA2 R0, -RZ, RZ, 0, 7.62939453125e-06 ;  /* 0x00000080ff007431 */ /* 0x000fe400000001ff */
        /* <DEDUP_REMOVED lines=13> */
.L_x_3260:
[----:B------:R-:W-:-:S04]  /*5b50*/  SHF.R.U32.HI R4, RZ, 0x18, R4 ;  /* 0x00000018ff047819 */ /* 0x000fc80000011604 */
[----:B------:R-:W-:-:S04]  /*5b60*/  LOP3.LUT R5, R5, 0x80, R4, 0xf8, !PT ;  /* 0x0000008005057812 */ /* 0x000fc800078ef804 */
[----:B------:R-:W-:-:S07]  /*5b70*/  PRMT R0, R5, 0x7610, R0 ;  /* 0x0000761005007816 */ /* 0x000fce0000000000 */
.L_x_3259:
[----:B------:R-:W-:Y:S05]  /*5b80*/  BSYNC.RECONVERGENT B0 ;  /* 0x0000000000007941 */ /* 0x000fea0003800200 */
.L_x_3258:
[----:B------:R0:W-:Y:S01]  /*5b90*/  STG.E.U8 desc[UR36][R2.64], R0 ;  /* 0x0000000002007986 */ /* 0x0001e2000c101124 */
[----:B------:R-:W-:Y:S05]  /*5ba0*/  BRA `(.L_x_3244) ;  /* 0x0000000400987947 */ /* 0x000fea0003800000 */
.L_x_3252:
[----:B------:R-:W-:-:S09]  /*5bb0*/  UISETP.NE.AND UP0, UPT, UR4, 0x1c, UPT ;  /* 0x0000001c0400788c */ /* 0x000fd2000bf05270 */
[----:B------:R-:W-:Y:S05]  /*5bc0*/  BRA.U !UP0, `(.L_x_3261) ;  /* 0x0000000108587547 */ /* 0x000fea000b800000 */
[----:B------:R-:W-:-:S09]  /*5bd0*/  UISETP.NE.AND UP0, UPT, UR4, 0x1d, UPT ;  /* 0x0000001d0400788c */ /* 0x000fd2000bf05270 */
[----:B------:R-:W-:Y:S05]  /*5be0*/  BRA.U !UP0, `(.L_x_3262) ;  /* 0x0000000108447547 */ /* 0x000fea000b800000 */
[----:B------:R-:W-:-:S09]  /*5bf0*/  UISETP.NE.AND UP0, UPT, UR4, 0x2c, UPT ;  /* 0x0000002c0400788c */ /* 0x000fd2000bf05270 */
[----:B------:R-:W-:Y:S05]  /*5c00*/  BRA.U UP0, `(.L_x_3243) ;  /* 0x0000000100a87547 */ /* 0x000fea000b800000 */
        /* <DEDUP_REMOVED lines=15> */
.L_x_3262:
[----:B------:R-:W0:Y:S02]  /*5d00*/  F2I.U64.TRUNC R4, R4 ;  /* 0x0000000400047311 */ /* 0x000e24000020d800 */
[----:B0-----:R0:W-:Y:S01]  /*5d10*/  STG.E.64 desc[UR36][R2.64], R4 ;  /* 0x0000000402007986 */ /* 0x0011e2000c101b24 */
[----:B------:R-:W-:Y:S05]  /*5d20*/  BRA `(.L_x_3244) ;  /* 0x0000000400387947 */ /* 0x000fea0003800000 */
.L_x_3261:
[----:B------:R-:W0:Y:S02]  /*5d30*/  F2I.FTZ.U32.TRUNC.NTZ R5, R4 ;  /* 0x0000000400057305 */ /* 0x000e24000021f000 */
[----:B0-----:R0:W-:Y:S01]  /*5d40*/  STG.E desc[UR36][R2.64], R5 ;  /* 0x0000000502007986 */ /* 0x0011e2000c101924 */
[----:B------:R-:W-:Y:S05]  /*5d50*/  BRA `(.L_x_3244) ;  /* 0x00000004002c7947 */ /* 0x000fea0003800000 */
.L_x_3251:
        /* <DEDUP_REMOVED lines=10> */
.L_x_3264:
[----:B------:R-:W-:Y:S01]  /*5e00*/  FMUL.FTZ R4, R4, 1 ;  /* 0x3f80000004047820 */ /* 0x000fe20000410000 */
[----:B------:R-:W-:-:S05]  /*5e10*/  CS2R R6, SRZ ;  /* 0x0000000000067805 */ /* 0x000fca000001ff00 */
[----:B------:R-:W0:Y:S02]  /*5e20*/  F2F.F64.F32 R4, R4 ;  /* 0x0000000400047310 */ /* 0x000e240000201800 */
[----:B0-----:R0:W-:Y:S01]  /*5e30*/  STG.E.128 desc[UR36][R2.64], R4 ;  /* 0x0000000402007986 */ /* 0x0011e2000c101d24 */
[----:B------:R-:W-:Y:S05]  /*5e40*/  BRA `(.L_x_3244) ;  /* 0x0000000000f07947 */ /* 0x000fea0003800000 */
.L_x_3263:
[----:B------:R-:W-:-:S09]  /*5e50*/  UISETP.NE.AND UP0, UPT, UR4, 0xf, UPT ;  /* 0x0000000f0400788c */ /* 0x000fd2000bf05270 */
[----:B------:R-:W-:Y:S05]  /*5e60*/  BRA.U !UP0, `(.L_x_3265) ;  /* 0x0000000108e07547 */ /* 0x000fea000b800000 */
[----:B------:R-:W-:-:S09]  /*5e70*/  UISETP.NE.AND UP0, UPT, UR4, 0x17, UPT ;  /* 0x000000170400788c */ /* 0x000fd2000bf05270 */
[----:B------:R-:W-:Y:S05]  /*5e80*/  BRA.U !UP0, `(.L_x_3266) ;  /* 0x00000001088c7547 */ /* 0x000fea000b800000 */
[----:B------:R-:W-:-:S09]  /*5e90*/  UISETP.NE.AND UP0, UPT, UR4, 0x18, UPT ;  /* 0x000000180400788c */ /* 0x000fd2000bf05270 */
[----:B------:R-:W-:Y:S05]  /*5ea0*/  BRA.U !UP0, `(.L_x_3267) ;  /* 0x0000000108447547 */ /* 0x000fea000b800000 */
.L_x_3243:
        /* <DEDUP_REMOVED lines=16> */
.L_x_3268:
[----:B------:R-:W-:Y:S05]  /*5fb0*/  BRA `(.L_x_3244) ;  /* 0x0000000000947947 */ /* 0x000fea0003800000 */
.L_x_3267:
[----:B------:R-:W-:Y:S01]  /*5fc0*/  LOP3.LUT R6, R4, 0x7fffffff, RZ, 0xc0, !PT ;  /* 0x7fffffff04067812 */ /* 0x000fe200078ec0ff */
[----:B------:R-:W-:Y:S01]  /*5fd0*/  BSSY.RECONVERGENT B0, `(.L_x_3269) ;  /* 0x000000b000007945 */ /* 0x000fe20003800200 */
[----:B------:R-:W-:Y:S01]  /*5fe0*/  SHF.R.U32.HI R7, RZ, 0x18, R4 ;  /* 0x00000018ff077819 */ /* 0x000fe20000011604 */
[----:B------:R-:W-:Y:S01]  /*5ff0*/  IMAD.MOV.U32 R0, RZ, RZ, 0x7f ;  /* 0x0000007fff007424 */ /* 0x000fe200078e00ff */
        /* <DEDUP_REMOVED lines=8> */
.L_x_3270:
[----:B------:R-:W-:Y:S05]  /*6080*/  BSYNC.RECONVERGENT B0 ;  /* 0x0000000000007941 */ /* 0x000fea0003800200 */
.L_x_3269:
[----:B------:R-:W-:-:S05]  /*6090*/  LOP3.LUT R5, R0, 0x80, R7, 0xf8, !PT ;  /* 0x0000008000057812 */ /* 0x000fca00078ef807 */
[----:B------:R0:W-:Y:S01]  /*60a0*/  STG.E.U8 desc[UR36][R2.64], R5 ;  /* 0x0000000502007986 */ /* 0x0001e2000c101124 */
[----:B------:R-:W-:Y:S05]  /*60b0*/  BRA `(.L_x_3244) ;  /* 0x0000000000547947 */ /* 0x000fea0003800000 */
.L_x_3266:
[----:B------:R-:W-:Y:S01]  /*60c0*/  LOP3.LUT R6, R4, 0x7fffffff, RZ, 0xc0, !PT ;  /* 0x7fffffff04067812 */ /* 0x000fe200078ec0ff */
[----:B------:R-:W-:Y:S03]  /*60d0*/  BSSY.RECONVERGENT B0, `(.L_x_3271) ;  /* 0x000000d000007945 */ /* 0x000fe60003800200 */
        /* <DEDUP_REMOVED lines=9> */
.L_x_3272:
[----:B------:R-:W-:Y:S02]  /*6170*/  ISETP.GT.U32.AND P0, PT, R6, 0x7f800000, PT ;  /* 0x7f8000000600780c */ /* 0x000fe40003f04070 */
[----:B------:R-:W-:-:S04]  /*6180*/  MOV R0, 0x7f ;  /* 0x0000007f00007802 */ /* 0x000fc80000000f00 */
[----:B------:R-:W-:-:S07]  /*6190*/  SEL R0, R0, 0x7c, P0 ;  /* 0x0000007c00007807 */ /* 0x000fce0000000000 */
.L_x_3273:
[----:B------:R-:W-:Y:S05]  /*61a0*/  BSYNC.RECONVERGENT B0 ;  /* 0x0000000000007941 */ /* 0x000fea0003800200 */
.L_x_3271:
[----:B------:R-:W-:-:S04]  /*61b0*/  SHF.R.U32.HI R5, RZ, 0x18, R4 ;  /* 0x00000018ff057819 */ /* 0x000fc80000011604 */
[----:B------:R-:W-:-:S05]  /*61c0*/  LOP3.LUT R5, R0, 0x80, R5, 0xf8, !PT ;  /* 0x0000008000057812 */ /* 0x000fca00078ef805 */
[----:B------:R0:W-:Y:S01]  /*61d0*/  STG.E.U8 desc[UR36][R2.64], R5 ;  /* 0x0000000502007986 */ /* 0x0001e2000c101124 */
[----:B------:R-:W-:Y:S05]  /*61e0*/  BRA `(.L_x_3244) ;  /* 0x0000000000087947 */ /* 0x000fea0003800000 */
.L_x_3265:
[----:B------:R-:W-:-:S05]  /*61f0*/  F2FP.BF16.F32.PACK_AB R4, RZ, R4 ;  /* 0x00000004ff04723e */ /* 0x000fca00000010ff */
[----:B------:R0:W-:Y:S02]  /*6200*/  STG.E.U16 desc[UR36][R2.64], R4 ;  /* 0x0000000402007986 */ /* 0x0001e4000c101524 */
.L_x_3244:
[----:B------:R-:W-:-:S07]  /*6210*/  VIADD R17, R17, 0x80 ;  /* 0x0000008011117836 */ /* 0x000fce0000000000 */
.L_x_3209:
[----:B------:R-:W-:Y:S05]  /*6220*/  BSYNC.RECONVERGENT B7 ;  /* 0x0000000000077941 */ /* 0x000fea0003800200 */
.L_x_3208:
[----:B------:R-:W5:Y:S01]  /*6230*/  LDCU UR4, c[0x0][0x380] ;  /* 0x00007000ff0477ac */ /* 0x000f620008000800 */
[----:B------:R-:W-:Y:S01]  /*6240*/  BSSY.RECONVERGENT B7, `(.L_x_3274) ;  /* 0x0000308000077945 */ /* 0x000fe20003800200 */
[----:B-----5:R-:W-:-:S13]  /*6250*/  ISETP.GE.AND P0, PT, R17, UR4, PT ;  /* 0x0000000411007c0c */ /* 0x020fda000bf06270 */
[----:B------:R-:W-:Y:S05]  /*6260*/  @P0 BRA `(.L_x_3275) ;  /* 0x0000003000140947 */ /* 0x000fea0003800000 */
[----:B------:R-:W5:Y:S01]  /*6270*/  LDCU UR4, c[0x0][0x388] ;  /* 0x00007100ff0477ac */ /* 0x000f620008000800 */
[----:B------:R-:W-:Y:S02]  /*6280*/  HFMA2 R16, -RZ, RZ, 0, 0 ;  /* 0x00000000ff107431 */ /* 0x000fe400000001ff */
[----:B0--34-:R-:W-:Y:S01]  /*6290*/  IMAD.MOV.U32 R0, RZ, RZ, RZ ;  /* 0x000000ffff007224 */ /* 0x019fe200078e00ff */
[----:B-----5:R-:W-:-:S09]  /*62a0*/  UISETP.NE.AND UP0, UPT, UR4, URZ, UPT ;  /* 0x000000ff0400728c */ /* 0x020fd2000bf05270 */
[----:B------:R-:W-:Y:S05]  /*62b0*/  BRA.U !UP0, `(.L_x_3276) ;  /* 0x0000001108a87547 */ /* 0x000fea000b800000 */
[----:B------:R-:W1:Y:S01]  /*62c0*/  LDCU.64 UR4, c[0x0][0x390] ;  /* 0x00007200ff0477ac */ /* 0x000e620008000a00 */
[----:B------:R-:W-:Y:S01]  /*62d0*/  IMAD.MOV.U32 R16, RZ, RZ, RZ ;  /* 0x000000ffff107224 */ /* 0x000fe200078e00ff */
[----:B------:R-:W0:Y:S01]  /*62e0*/  LDCU UR6, c[0x0][0x38c] ;  /* 0x00007180ff0677ac */ /* 0x000e220008000800 */
[----:B------:R-:W3:Y:S01]  /*62f0*/  LDCU.64 UR8, c[0x0][0x4b8] ;  /* 0x00009700ff0877ac */ /* 0x000ee20008000a00 */
[----:B------:R-:W-:Y:S01]  /*6300*/  UISETP.NE.AND UP0, UPT, UR40, URZ, UPT ;  /* 0x000000ff2800728c */ /* 0x000fe2000bf05270 */
[----:B-12---:R-:W-:-:S05]  /*6310*/  IMAD.HI.U32 R2, R17, UR4, R16 ;  /* 0x0000000411027c27 */ /* 0x006fca000f8e0010 */
[----:B------:R-:W-:-:S05]  /*6320*/  SHF.R.U32.HI R3, RZ, UR5, R2 ;  /* 0x00000005ff037c19 */ /* 0x000fca0008011602 */
[----:B------:R-:W-:-:S04]  /*6330*/  IMAD.MOV R0, RZ, RZ, -R3 ;  /* 0x000000ffff007224 */ /* 0x000fc800078e0a03 */
[----:B0-----:R-:W-:-:S04]  /*6340*/  IMAD R0, R0, UR6, R17 ;  /* 0x0000000600007c24 */ /* 0x001fc8000f8e0211 */
[C---:B---3--:R-:W-:Y:S02]  /*6350*/  IMAD R16, R0.reuse, UR8, RZ ;  /* 0x0000000800107c24 */ /* 0x048fe4000f8e02ff */
        /* <DEDUP_REMOVED lines=283> */
[----:B------:R-:W-:-:S05]  /*7510*/  SHF.R.U32.HI R2, RZ, UR5, R2 ;  /* 0x00000005ff027c19 */ /* 0x000fca0008011602 */
[----:B------:R-:W-:-:S04]  /*7520*/  IMAD.MOV R3, RZ, RZ, -R2 ;  /* 0x000000ffff037224 */ /* 0x000fc800078e0a02 */
[----:B-1----:R-:W-:-:S04]  /*7530*/  IMAD R5, R3, UR6, R5 ;  /* 0x0000000603057c24 */ /* 0x002fc8000f8e0205 */
[C---:B--2---:R-:W-:Y:S02]  /*7540*/  IMAD R16, R5.reuse, UR8, R16 ;  /* 0x0000000805107c24 */ /* 0x044fe4000f8e0210 */
[----:B------:R-:W-:-:S07]  /*7550*/  IMAD R0, R5, UR9, R0 ;  /* 0x0000000905007c24 */ /* 0x000fce000f8e0200 */
.L_x_3276:
[----:B------:R-:W1:Y:S01]  /*7560*/  LDCU.64 UR6, c[0x0][0x588] ;  /* 0x0000b100ff0677ac */ /* 0x000e620008000a00 */
[----:B------:R-:W-:Y:S01]  /*7570*/  BSSY.RECONVERGENT B6, `(.L_x_3277) ;  /* 0x00000e5000067945 */ /* 0x000fe20003800200 */
[----:B------:R-:W-:-:S04]  /*7580*/  UPRMT UR4, UR42, 0x9910, URZ ;  /* 0x000099102a047896 */ /* 0x000fc800080000ff */
[----:B------:R-:W-:Y:S01]  /*7590*/  UISETP.GT.AND UP0, UPT, UR4, 0x9, UPT ;  /* 0x000000090400788c */ /* 0x000fe2000bf04270 */
[----:B-12---:R-:W-:-:S04]  /*75a0*/  IADD3 R2, P0, PT, R0, UR6, RZ ;  /* 0x0000000600027c10 */ /* 0x006fc8000ff1e0ff */
        /* <DEDUP_REMOVED lines=11> */
[----:B--2---:R0:W1:Y:S01]  /*7660*/  I2F.S16 R0, R2 ;  /* 0x0000000200007306 */ /* 0x0040620000101400 */
[----:B------:R-:W-:Y:S05]  /*7670*/  BRA `(.L_x_3283) ;  /* 0x0000000c00507947 */ /* 0x000fea0003800000 */
.L_x_3281:
[----:B------:R-:W2:Y:S02]  /*7680*/  LDG.E.U8 R0, desc[UR36][R2.64] ;  /* 0x0000002402007981 */ /* 0x000ea4000c1e1100 */
[----:B--2---:R-:W-:Y:S01]  /*7690*/  I2FP.F32.U32 R0, R0 ;  /* 0x0000000000007245 */ /* 0x004fe20000201000 */
[----:B------:R-:W-:Y:S06]  /*76a0*/  BRA `(.L_x_3283) ;  /* 0x0000000c00447947 */ /* 0x000fec0003800000 */
.L_x_3280:
[----:B------:R-:W-:-:S09]  /*76b0*/  UISETP.NE.AND UP0, UPT, UR4, 0x2, UPT ;  /* 0x000000020400788c */ /* 0x000fd2000bf05270 */
[----:B------:R-:W-:Y:S05]  /*76c0*/  BRA.U !UP0, `(.L_x_3284) ;  /* 0x0000000108287547 */ /* 0x000fea000b800000 */
[----:B------:R-:W-:-:S09]  /*76d0*/  UISETP.NE.AND UP0, UPT, UR4, 0x3, UPT ;  /* 0x000000030400788c */ /* 0x000fd2000bf05270 */
[----:B------:R-:W-:Y:S05]  /*76e0*/  BRA.U !UP0, `(.L_x_3285) ;  /* 0x0000000108147547 */ /* 0x000fea000b800000 */
[----:B------:R-:W-:-:S09]  /*76f0*/  UISETP.NE.AND UP0, UPT, UR4, 0x4, UPT ;  /* 0x000000040400788c */ /* 0x000fd2000bf05270 */
[----:B------:R-:W-:Y:S05]  /*7700*/  BRA.U UP0, `(.L_x_3282) ;  /* 0x0000000900d07547 */ /* 0x000fea000b800000 */
[----:B------:R-:W2:Y:S02]  /*7710*/  LDG.E.64 R2, desc[UR36][R2.64] ;  /* 0x0000002402027981 */ /* 0x000ea4000c1e1b00 */
[----:B--2---:R3:W4:Y:S02]  /*7720*/  I2F.S64 R0, R2 ;  /* 0x0000000200007312 */ /* 0x0047240000301400 */
[----:B---34-:R-:W-:Y:S05]  /*7730*/  BRA `(.L_x_3283) ;  /* 0x0000000c00207947 */ /* 0x018fea0003800000 */
.L_x_3285:
[----:B------:R-:W2:Y:S02]  /*7740*/  LDG.E R0, desc[UR36][R2.64] ;  /* 0x0000002402007981 */ /* 0x000ea4000c1e1900 */
[----:B--2---:R-:W-:Y:S01]  /*7750*/  I2FP.F32.S32 R0, R0 ;  /* 0x0000000000007245 */ /* 0x004fe20000201400 */
[----:B------:R-:W-:Y:S06]  /*7760*/  BRA `(.L_x_3283) ;  /* 0x0000000c00147947 */ /* 0x000fec0003800000 */
.L_x_3284:
[----:B------:R-:W2:Y:S02]  /*7770*/  LDG.E.U16 R0, desc[UR36][R2.64] ;  /* 0x0000002402007981 */ /* 0x000ea4000c1e1500 */
[----:B--2---:R-:W2:Y:S01]  /*7780*/  I2F.S16 R0, R0 ;  /* 0x0000000000007306 */ /* 0x004ea20000101400 */
[----:B------:R-:W-:Y:S05]  /*7790*/  BRA `(.L_x_3283) ;  /* 0x0000000c00087947 */ /* 0x000fea0003800000 */
.L_x_3279:
        /* <DEDUP_REMOVED lines=8> */
.L_x_3287:
[----:B------:R-:W2:Y:S02]  /*7820*/  LDG.E.U16 R0, desc[UR36][R2.64] ;  /* 0x0000002402007981 */ /* 0x000ea4000c1e1500 */
[----:B--2---:R-:W-:Y:S01]  /*7830*/  HADD2.F32 R0, -RZ, R0.H0_H0 ;  /* 0x20000000ff007230 */ /* 0x004fe20000004100 */
[----:B------:R-:W-:Y:S06]  /*7840*/  BRA `(.L_x_3283) ;  /* 0x0000000800dc7947 */ /* 0x000fec0003800000 */
.L_x_3286:
        /* <DEDUP_REMOVED lines=8> */
.L_x_3289:
[----:B------:R-:W2:Y:S02]  /*78d0*/  LDG.E.U16 R0, desc[UR36][R2.64] ;  /* 0x0000002402007981 */ /* 0x000ea4000c1e1500 */
[----:B--2---:R-:W-:Y:S01]  /*78e0*/  HADD2.F32 R0, -RZ, R0.H0_H0 ;  /* 0x20000000ff007230 */ /* 0x004fe20000004100 */
[----:B------:R-:W-:Y:S06]  /*78f0*/  BRA `(.L_x_3283) ;  /* 0x0000000800b07947 */ /* 0x000fec0003800000 */
.L_x_3288:
        /* <DEDUP_REMOVED lines=11> */
.L_x_3278:
        /* <DEDUP_REMOVED lines=12> */
.L_x_3292:
        /* <DEDUP_REMOVED lines=11> */
.L_x_3291:
        /* <DEDUP_REMOVED lines=23> */
[----:B------:R-:W-:Y:S01]  /*7c90*/  LOP3.LUT R0, R5, 0x80000000, R0, 0xf8, !PT ;  /* 0x8000000005007812 */ /* 0x000fe200078ef800 */
[----:B------:R-:W-:Y:S06]  /*7ca0*/  BRA `(.L_x_3283) ;  /* 0x0000000400c47947 */ /* 0x000fec0003800000 */
.L_x_3294:
        /* <DEDUP_REMOVED lines=12> */
.L_x_3293:
[----:B------:R-:W2:Y:S02]  /*7d70*/  LDG.E.U16 R0, desc[UR36][R2.64] ;  /* 0x0000002402007981 */ /* 0x000ea4000c1e1500 */
[----:B--2---:R-:W-:Y:S01]  /*7d80*/  IMAD.U32 R0, R0, 0x10000, RZ ;  /* 0x0001000000007824 */ /* 0x004fe200078e00ff */
[----:B------:R-:W-:Y:S06]  /*7d90*/  BRA `(.L_x_3283) ;  /* 0x0000000400887947 */ /* 0x000fec0003800000 */
.L_x_3290:
        /* <DEDUP_REMOVED lines=11> */
.L_x_3297:
        /* <DEDUP_REMOVED lines=20> */
.L_x_3299:
[----:B------:R-:W-:Y:S05]  /*7f90*/  BSYNC.RECONVERGENT B0 ;  /* 0x0000000000007941 */ /* 0x000fea0003800200 */
.L_x_3298:
[----:B------:R-:W-:Y:S02]  /*7fa0*/  SHF.L.U32 R0, R0, 0x14, RZ ;  /* 0x0000001400007819 */ /* 0x000fe400000006ff */
[----:B------:R-:W-:-:S04]  /*7fb0*/  LEA R2, R2, 0x3b800000, 0x17 ;  /* 0x3b80000002027811 */ /* 0x000fc800078eb8ff */
[----:B------:R-:W-:Y:S01]  /*7fc0*/  LOP3.LUT R0, R2, R0, R7, 0xfe, !PT ;  /* 0x0000000002007212 */ /* 0x000fe200078efe07 */
[----:B------:R-:W-:Y:S06]  /*7fd0*/  BRA `(.L_x_3283) ;  /* 0x0000000000f87947 */ /* 0x000fec0003800000 */
.L_x_3296:
        /* <DEDUP_REMOVED lines=20> */
.L_x_3301:
[----:B------:R-:W-:Y:S05]  /*8120*/  BSYNC.RECONVERGENT B0 ;  /* 0x0000000000007941 */ /* 0x000fea0003800200 */
.L_x_3300:
[----:B------:R-:W-:Y:S01]  /*8130*/  IMAD.SHL.U32 R0, R0, 0x200000, RZ ;  /* 0x0020000000007824 */ /* 0x000fe200078e00ff */
[----:B------:R-:W-:-:S04]  /*8140*/  LEA R2, R2, 0x37800000, 0x17 ;  /* 0x3780000002027811 */ /* 0x000fc800078eb8ff */
[----:B------:R-:W-:Y:S01]  /*8150*/  LOP3.LUT R0, R2, R0, R7, 0xfe, !PT ;  /* 0x0000000002007212 */ /* 0x000fe200078efe07 */
[----:B------:R-:W-:Y:S06]  /*8160*/  BRA `(.L_x_3283) ;  /* 0x0000000000947947 */ /* 0x000fec0003800000 */
.L_x_3295:
[----:B------:R-:W-:-:S09]  /*8170*/  UISETP.NE.AND UP0, UPT, UR4, 0x1c, UPT ;  /* 0x0000001c0400788c */ /* 0x000fd2000bf05270 */
[----:B------:R-:W-:Y:S05]  /*8180*/  BRA.U !UP0, `(.L_x_3302) ;  /* 0x0000000108847547 */ /* 0x000fea000b800000 */
[----:B------:R-:W-:-:S09]  /*8190*/  UISETP.NE.AND UP0, UPT, UR4, 0x1d, UPT ;  /* 0x0000001d0400788c */ /* 0x000fd2000bf05270 */
[----:B------:R-:W-:Y:S05]  /*81a0*/  BRA.U !UP0, `(.L_x_3303) ;  /* 0x0000000108707547 */ /* 0x000fea000b800000 */
[----:B------:R-:W-:-:S09]  /*81b0*/  UISETP.NE.AND UP0, UPT, UR4, 0x2c, UPT ;  /* 0x0000002c0400788c */ /* 0x000fd2000bf05270 */
[----:B------:R-:W-:Y:S05]  /*81c0*/  BRA.U UP0, `(.L_x_3282) ;  /* 0x0000000100207547 */ /* 0x000fea000b800000 */
[----:B------:R-:W2:Y:S01]  /*81d0*/  LDG.E.U8 R2, desc[UR36][R2.64] ;  /* 0x0000002402027981 */ /* 0x000ea2000c1e1100 */
[----:B------:R-:W-:Y:S01]  /*81e0*/  HFMA2 R0, -RZ, RZ, 3.814697265625e-06, 0 ;  /* 0x00400000ff007431 */ /* 0x000fe200000001ff */
[----:B--2---:R-:W-:-:S13]  /*81f0*/  ISETP.NE.AND P0, PT, R2, RZ, PT ;  /* 0x000000ff0200720c */ /* 0x004fda0003f05270 */
[----:B------:R-:W-:Y:S05]  /*8200*/  @!P0 BRA `(.L_x_3283) ;  /* 0x00000000006c8947 */ /* 0x000fea0003800000 */
[----:B------:R-:W-:-:S13]  /*8210*/  ISETP.NE.AND P0, PT, R2, 0xff, PT ;  /* 0x000000ff0200780c */ /* 0x000fda0003f05270 */
[----:B------:R-:W-:Y:S02]  /*8220*/  @!P0 IMAD.MOV.U32 R0, RZ, RZ, 0x7f800001 ;  /* 0x7f800001ff008424 */ /* 0x000fe400078e00ff */
[----:B------:R-:W-:Y:S01]  /*8230*/  @P0 IMAD.SHL.U32 R0, R2, 0x800000, RZ ;  /* 0x0080000002000824 */ /* 0x000fe200078e00ff */
[----:B------:R-:W-:Y:S06]  /*8240*/  BRA `(.L_x_3283) ;  /* 0x00000000005c7947 */ /* 0x000fec0003800000 */
.L_x_3282:
        /* <DEDUP_REMOVED lines=16> */
.L_x_3304:
[----:B------:R-:W-:Y:S01]  /*8350*/  MOV R0, RZ ;  /* 0x000000ff00007202 */ /* 0x000fe20000000f00 */
[----:B------:R-:W-:Y:S06]  /*8360*/  BRA `(.L_x_3283) ;  /* 0x0000000000147947 */ /* 0x000fec0003800000 */
.L_x_3303:
[----:B------:R-:W2:Y:S02]  /*8370*/  LDG.E.64 R2, desc[UR36][R2.64] ;  /* 0x0000002402027981 */ /* 0x000ea4000c1e1b00 */
[----:B--2---:R0:W1:Y:S02]  /*8380*/  I2F.U64 R0, R2 ;  /* 0x0000000200007312 */ /* 0x0040640000301000 */
[----:B01----:R-:W-:Y:S05]  /*8390*/  BRA `(.L_x_3283) ;  /* 0x0000000000087947 */ /* 0x003fea0003800000 */
.L_x_3302:
[----:B------:R-:W2:Y:S02]  /*83a0*/  LDG.E R0, desc[UR36][R2.64] ;  /* 0x0000002402007981 */ /* 0x000ea4000c1e1900 */
[----:B--2---:R-:W-:-:S07]  /*83b0*/  I2FP.F32.U32 R0, R0 ;  /* 0x0000000000007245 */ /* 0x004fce0000201000 */
.L_x_3283:
[----:B------:R-:W-:Y:S05]  /*83c0*/  BSYNC.RECONVERGENT B6 ;  /* 0x0000000000067941 */ /* 0x000fea0003800200 */
.L_x_3277:
[----:B-12345:R-:W-:Y:S01]  /*83d0*/  FADD.FTZ R3, |R0|, -RZ ;  /* 0x800000ff00037221 */ /* 0x03efe20000010200 */
[----:B------:R-:W1:Y:S04]  /*83e0*/  LDCU.64 UR6, c[0x0][0x580] ;  /* 0x0000b000ff0677ac */ /* 0x000e680008000a00 */
[CC--:B------:R-:W-:Y:S01]  /*83f0*/  VIMNMX R4, PT, PT, R18.reuse, R3.reuse, !PT ;  /* 0x0000000312047248 */ /* 0x0c0fe20007fe0100 */
[----:B------:R-:W-:Y:S01]  /*8400*/  UPRMT UR4, UR41, 0x9910, URZ ;  /* 0x0000991029047896 */ /* 0x000fe200080000ff */
[----:B------:R-:W-:Y:S02]  /*8410*/  VIMNMX R3, PT, PT, R18, R3, PT ;  /* 0x0000000312037248 */ /* 0x000fe40003fe0100 */
[----:B------:R-:W-:Y:S01]  /*8420*/  LOP3.LUT R0, R4, 0xfe000000, RZ, 0xc0, !PT ;  /* 0xfe00000004007812 */ /* 0x000fe200078ec0ff */
[----:B------:R-:W-:Y:S01]  /*8430*/  UISETP.GT.AND UP0, UPT, UR4, 0x9, UPT ;  /* 0x000000090400788c */ /* 0x000fe2000bf04270 */
[----:B------:R-:W-:-:S02]  /*8440*/  FSETP.NEU.FTZ.AND P0, PT, R3, RZ, PT ;  /* 0x000000ff0300720b */ /* 0x000fc40003f1d000 */
[C---:B0-----:R-:W-:Y:S02]  /*8450*/  LOP3.LUT R2, R0.reuse, 0x7e800000, RZ, 0x3c, !PT ;  /* 0x7e80000000027812 */ /* 0x041fe400078e3cff */
[----:B------:R-:W-:Y:S02]  /*8460*/  LOP3.LUT R0, R0, 0x800000, RZ, 0xfc, !PT ;  /* 0x0080000000007812 */ /* 0x000fe400078efcff */
[C---:B------:R-:W-:Y:S01]  /*8470*/  FSETP.NEU.FTZ.AND P1, PT, R3.reuse, +INF , PT ;  /* 0x7f8000000300780b */ /* 0x040fe20003f3d000 */
[-C--:B------:R-:W-:Y:S01]  /*8480*/  FMUL.FTZ R5, R3, R2.reuse ;  /* 0x0000000203057220 */ /* 0x080fe20000410000 */
[----:B------:R-:W-:-:S03]  /*8490*/  FMUL.FTZ R2, R4, R2 ;  /* 0x0000000204027220 */ /* 0x000fc60000410000 */
[----:B------:R-:W-:-:S04]  /*84a0*/  FMUL.FTZ R5, R5, R5 ;  /* 0x0000000505057220 */ /* 0x000fc80000410000 */
[----:B------:R-:W-:Y:S01]  /*84b0*/  FFMA.FTZ R5, R2, R2, R5 ;  /* 0x0000000202057223 */ /* 0x000fe20000010005 */
[----:B-1----:R-:W-:-:S05]  /*84c0*/  IADD3 R2, P2, PT, R16, UR6, RZ ;  /* 0x0000000610027c10 */ /* 0x002fca000ff5e0ff */
        /* <DEDUP_REMOVED lines=16> */
.L_x_3308:
[----:B------:R-:W0:Y:S02]  /*85d0*/  F2I.S64.TRUNC R4, R4 ;  /* 0x0000000400047311 */ /* 0x000e24000020d900 */
[----:B0-----:R-:W-:-:S05]  /*85e0*/  IMAD.MOV.U32 R7, RZ, RZ, R4 ;  /* 0x000000ffff077224 */ /* 0x001fca00078e0004 */
[----:B------:R0:W-:Y:S01]  /*85f0*/  STG.E.U8 desc[UR36][R2.64], R7 ;  /* 0x0000000702007986 */ /* 0x0001e2000c101124 */
[----:B------:R-:W-:Y:S05]  /*8600*/  BRA `(.L_x_3310) ;  /* 0x0000000c00287947 */ /* 0x000fea0003800000 */
.L_x_3307:
        /* <DEDUP_REMOVED lines=9> */
.L_x_3312:
[----:B------:R-:W0:Y:S02]  /*86a0*/  F2I.FTZ.TRUNC.NTZ R5, R4 ;  /* 0x0000000400057305 */ /* 0x000e24000021f100 */
[----:B0-----:R0:W-:Y:S01]  /*86b0*/  STG.E desc[UR36][R2.64], R5 ;  /* 0x0000000502007986 */ /* 0x0011e2000c101924 */
[----:B------:R-:W-:Y:S05]  /*86c0*/  BRA `(.L_x_3310) ;  /* 0x0000000800f87947 */ /* 0x000fea0003800000 */
.L_x_3311:
[----:B------:R-:W0:Y:S02]  /*86d0*/  F2I.FTZ.TRUNC.NTZ R5, R4 ;  /* 0x0000000400057305 */ /* 0x000e24000021f100 */
[----:B0-----:R0:W-:Y:S01]  /*86e0*/  STG.E.U16 desc[UR36][R2.64], R5 ;  /* 0x0000000502007986 */ /* 0x0011e2000c101524 */
[----:B------:R-:W-:Y:S05]  /*86f0*/  BRA `(.L_x_3310) ;  /* 0x0000000800ec7947 */ /* 0x000fea0003800000 */
.L_x_3306:
        /* <DEDUP_REMOVED lines=8> */
.L_x_3314:
[----:B------:R-:W-:-:S05]  /*8780*/  F2FP.F16.F32.PACK_AB R4, RZ, R4 ;  /* 0x00000004ff04723e */ /* 0x000fca00000000ff */
[----:B------:R0:W-:Y:S01]  /*8790*/  STG.E.U16 desc[UR36][R2.64], R4 ;  /* 0x0000000402007986 */ /* 0x0001e2000c101524 */
[----:B------:R-:W-:Y:S05]  /*87a0*/  BRA `(.L_x_3310) ;  /* 0x0000000800c07947 */ /* 0x000fea0003800000 */
.L_x_3313:
[----:B------:R-:W-:-:S09]  /*87b0*/  UISETP.NE.AND UP0, UPT, UR4, 0x7, UPT ;  /* 0x000000070400788c */ /* 0x000fd2000bf05270 */
[----:B------:R-:W-:Y:S05]  /*87c0*/  BRA.U !UP0, `(.L_x_3315) ;  /* 0x00000001082c7547 */ /* 0x000fea000b800000 */
[----:B------:R-:W-:-:S09]  /*87d0*/  UISETP.NE.AND UP0, UPT, UR4, 0x8, UPT ;  /* 0x000000080400788c */ /* 0x000fd2000bf05270 */
[----:B------:R-:W-:Y:S05]  /*87e0*/  BRA.U !UP0, `(.L_x_3316) ;  /* 0x0000000108147547 */ /* 0x000fea000b800000 */
[----:B------:R-:W-:-:S09]  /*87f0*/  UISETP.NE.AND UP0, UPT, UR4, 0x9, UPT ;  /* 0x000000090400788c */ /* 0x000fd2000bf05270 */
[----:B------:R-:W-:Y:S05]  /*8800*/  BRA.U UP0, `(.L_x_3309) ;  /* 0x0000000500d07547 */ /* 0x000fea000b800000 */
[----:B------:R-:W-:-:S05]  /*8810*/  HFMA2 R5, -RZ, RZ, 0, 0 ;  /* 0x00000000ff057431 */ /* 0x000fca00000001ff */
[----:B------:R0:W-:Y:S01]  /*8820*/  STG.E.64 desc[UR36][R2.64], R4 ;  /* 0x0000000402007986 */ /* 0x0001e2000c101b24 */
[----:B------:R-:W-:Y:S05]  /*8830*/  BRA `(.L_x_3310) ;  /* 0x00000008009c7947 */ /* 0x000fea0003800000 */
.L_x_3316:
[----:B------:R-:W-:-:S04]  /*8840*/  F2FP.F16.F32.PACK_AB R5, RZ, R4 ;  /* 0x00000004ff05723e */ /* 0x000fc800000000ff */
[----:B------:R-:W-:-:S05]  /*8850*/  PRMT R5, R5, 0x5410, RZ ;  /* 0x0000541005057816 */ /* 0x000fca00000000ff */
[----:B------:R0:W-:Y:S01]  /*8860*/  STG.E desc[UR36][R2.64], R5 ;  /* 0x0000000502007986 */ /* 0x0001e2000c101924 */
[----:B------:R-:W-:Y:S05]  /*8870*/  BRA `(.L_x_3310) ;  /* 0x00000008008c7947 */ /* 0x000fea0003800000 */
.L_x_3315:
[----:B------:R-:W-:-:S06]  /*8880*/  FMUL.FTZ R4, R4, 1 ;  /* 0x3f80000004047820 */ /* 0x000fcc0000410000 */
[----:B------:R-:W0:Y:S02]  /*8890*/  F2F.F64.F32 R4, R4 ;  /* 0x0000000400047310 */ /* 0x000e240000201800 */
[----:B0-----:R0:W-:Y:S01]  /*88a0*/  STG.E.64 desc[UR36][R2.64], R4 ;  /* 0x0000000402007986 */ /* 0x0011e2000c101b24 */
[----:B------:R-:W-:Y:S05]  /*88b0*/  BRA `(.L_x_3310) ;  /* 0x00000008007c7947 */ /* 0x000fea0003800000 */
.L_x_3305:
        /* <DEDUP_REMOVED lines=13> */
.L_x_3320:
        /* <DEDUP_REMOVED lines=16> */
.L_x_3323:
[----:B------:R-:W-:-:S04]  /*8a90*/  SHF.R.U32.HI R4, RZ, 0x18, R4 ;  /* 0x00000018ff047819 */ /* 0x000fc80000011604 */
[----:B------:R-:W-:-:S04]  /*8aa0*/  LOP3.LUT R4, R5, 0x80, R4, 0xf8, !PT ;  /* 0x0000008005047812 */ /* 0x000fc800078ef804 */
[----:B------:R-:W-:-:S07]  /*8ab0*/  PRMT R0, R4, 0x7610, R0 ;  /* 0x0000761004007816 */ /* 0x000fce0000000000 */
.L_x_3322:
[----:B------:R-:W-:Y:S05]  /*8ac0*/  BSYNC.RECONVERGENT B0 ;  /* 0x0000000000007941 */ /* 0x000fea0003800200 */
.L_x_3321:
[----:B------:R0:W-:Y:S01]  /*8ad0*/  STG.E.U8 desc[UR36][R2.64], R0 ;  /* 0x0000000002007986 */ /* 0x0001e2000c101124 */
[----:B------:R-:W-:Y:S05]  /*8ae0*/  BRA `(.L_x_3310) ;  /* 0x0000000400f07947 */ /* 0x000fea0003800000 */
.L_x_3319:
        /* <DEDUP_REMOVED lines=16> */
.L_x_3326:
[----:B------:R-:W-:-:S04]  /*8bf0*/  SHF.R.U32.HI R4, RZ, 0x18, R4 ;  /* 0x00000018ff047819 */ /* 0x000fc80000011604 */
[----:B------:R-:W-:-:S04]  /*8c00*/  LOP3.LUT R5, R5, 0x80, R4, 0xf8, !PT ;  /* 0x0000008005057812 */ /* 0x000fc800078ef804 */
[----:B------:R-:W-:-:S07]  /*8c10*/  PRMT R0, R5, 0x7610, R0 ;  /* 0x0000761005007816 */ /* 0x000fce0000000000 */
.L_x_3325:
[----:B------:R-:W-:Y:S05]  /*8c20*/  BSYNC.RECONVERGENT B0 ;  /* 0x0000000000007941 */ /* 0x000fea0003800200 */
.L_x_3324:
[----:B------:R0:W-:Y:S01]  /*8c30*/  STG.E.U8 desc[UR36][R2.64], R0 ;  /* 0x0000000002007986 */ /* 0x0001e2000c101124 */
[----:B------:R-:W-:Y:S05]  /*8c40*/  BRA `(.L_x_3310) ;  /* 0x0000000400987947 */ /* 0x000fea0003800000 */
.L_x_3318:
        /* <DEDUP_REMOVED lines=21> */
.L_x_3328:
[----:B------:R-:W0:Y:S02]  /*8da0*/  F2I.U64.TRUNC R4, R4 ;  /* 0x0000000400047311 */ /* 0x000e24000020d800 */
[----:B0-----:R0:W-:Y:S01]  /*8db0*/  STG.E.64 desc[UR36][R2.64], R4 ;  /* 0x0000000402007986 */ /* 0x0011e2000c101b24 */
[----:B------:R-:W-:Y:S05]  /*8dc0*/  BRA `(.L_x_3310) ;  /* 0x0000000400387947 */ /* 0x000fea0003800000 */
.L_x_3327:
[----:B------:R-:W0:Y:S02]  /*8dd0*/  F2I.FTZ.U32.TRUNC.NTZ R5, R4 ;  /* 0x0000000400057305 */ /* 0x000e24000021f000 */
[----:B0-----:R0:W-:Y:S01]  /*8de0*/  STG.E desc[UR36][R2.64], R5 ;  /* 0x0000000502007986 */ /* 0x0011e2000c101924 */
[----:B------:R-:W-:Y:S05]  /*8df0*/  BRA `(.L_x_3310) ;  /* 0x00000004002c7947 */ /* 0x000fea0003800000 */
.L_x_3317:
        /* <DEDUP_REMOVED lines=10> */
.L_x_3330:
[----:B------:R-:W-:Y:S01]  /*8ea0*/  FMUL.FTZ R4, R4, 1 ;  /* 0x3f80000004047820 */ /* 0x000fe20000410000 */
[----:B------:R-:W-:-:S05]  /*8eb0*/  CS2R R6, SRZ ;  /* 0x0000000000067805 */ /* 0x000fca000001ff00 */
[----:B------:R-:W0:Y:S02]  /*8ec0*/  F2F.F64.F32 R4, R4 ;  /* 0x0000000400047310 */ /* 0x000e240000201800 */
[----:B0-----:R4:W-:Y:S01]  /*8ed0*/  STG.E.128 desc[UR36][R2.64], R4 ;  /* 0x0000000402007986 */ /* 0x0019e2000c101d24 */
[----:B------:R-:W-:Y:S05]  /*8ee0*/  BRA `(.L_x_3310) ;  /* 0x0000000000f07947 */ /* 0x000fea0003800000 */
.L_x_3329:
[----:B------:R-:W-:-:S09]  /*8ef0*/  UISETP.NE.AND UP0, UPT, UR4, 0xf, UPT ;  /* 0x0000000f0400788c */ /* 0x000fd2000bf05270 */
[----:B------:R-:W-:Y:S05]  /*8f00*/  BRA.U !UP0, `(.L_x_3331) ;  /* 0x0000000108e07547 */ /* 0x000fea000b800000 */
[----:B------:R-:W-:-:S09]  /*8f10*/  UISETP.NE.AND UP0, UPT, UR4, 0x17, UPT ;  /* 0x000000170400788c */ /* 0x000fd2000bf05270 */
[----:B------:R-:W-:Y:S05]  /*8f20*/  BRA.U !UP0, `(.L_x_3332) ;  /* 0x00000001088c7547 */ /* 0x000fea000b800000 */
[----:B------:R-:W-:-:S09]  /*8f30*/  UISETP.NE.AND UP0, UPT, UR4, 0x18, UPT ;  /* 0x000000180400788c */ /* 0x000fd2000bf05270 */
[----:B------:R-:W-:Y:S05]  /*8f40*/  BRA.U !UP0, `(.L_x_3333) ;  /* 0x0000000108447547 */ /* 0x000fea000b800000 */
.L_x_3309:
        /* <DEDUP_REMOVED lines=16> */
.L_x_3334:
[----:B------:R-:W-:Y:S05]  /*9050*/  BRA `(.L_x_3310) ;  /* 0x0000000000947947 */ /* 0x000fea0003800000 */
.L_x_3333:
        /* <DEDUP_REMOVED lines=12> */
.L_x_3336:
[----:B------:R-:W-:Y:S05]  /*9120*/  BSYNC.RECONVERGENT B0 ;  /* 0x0000000000007941 */ /* 0x000fea0003800200 */
.L_x_3335:
[----:B------:R-:W-:-:S05]  /*9130*/  LOP3.LUT R5, R0, 0x80, R7, 0xf8, !PT ;  /* 0x0000008000057812 */ /* 0x000fca00078ef807 */
[----:B------:R2:W-:Y:S01]  /*9140*/  STG.E.U8 desc[UR36][R2.64], R5 ;  /* 0x0000000502007986 */ /* 0x0005e2000c101124 */
[----:B------:R-:W-:Y:S05]  /*9150*/  BRA `(.L_x_3310) ;  /* 0x0000000000547947 */ /* 0x000fea0003800000 */
.L_x_3332:
        /* <DEDUP_REMOVED lines=11> */
.L_x_3338:
[----:B------:R-:W-:Y:S01]  /*9210*/  IMAD.MOV.U32 R0, RZ, RZ, 0x7f ;  /* 0x0000007fff007424 */ /* 0x000fe200078e00ff */
[----:B------:R-:W-:-:S04]  /*9220*/  ISETP.GT.U32.AND P0, PT, R6, 0x7f800000, PT ;  /* 0x7f8000000600780c */ /* 0x000fc80003f04070 */
[----:B------:R-:W-:-:S09]  /*9230*/  SEL R0, R0, 0x7c, P0 ;  /* 0x0000007c00007807 */ /* 0x000fd20000000000 */
.L_x_3339:
[----:B------:R-:W-:Y:S05]  /*9240*/  BSYNC.RECONVERGENT B0 ;  /* 0x0000000000007941 */ /* 0x000fea0003800200 */
.L_x_3337:
[----:B------:R-:W-:-:S04]  /*9250*/  SHF.R.U32.HI R5, RZ, 0x18, R4 ;  /* 0x00000018ff057819 */ /* 0x000fc80000011604 */
[----:B------:R-:W-:-:S05]  /*9260*/  LOP3.LUT R5, R0, 0x80, R5, 0xf8, !PT ;  /* 0x0000008000057812 */ /* 0x000fca00078ef805 */
[----:B------:R1:W-:Y:S01]  /*9270*/  STG.E.U8 desc[UR36][R2.64], R5 ;  /* 0x0000000502007986 */ /* 0x0003e2000c101124 */
[----:B------:R-:W-:Y:S05]  /*9280*/  BRA `(.L_x_3310) ;  /* 0x0000000000087947 */ /* 0x000fea0003800000 */
.L_x_3331:
[----:B------:R-:W-:-:S05]  /*9290*/  F2FP.BF16.F32.PACK_AB R4, RZ, R4 ;  /* 0x00000004ff04723e */ /* 0x000fca00000010ff */
[----:B------:R0:W-:Y:S02]  /*92a0*/  STG.E.U16 desc[UR36][R2.64], R4 ;  /* 0x0000000402007986 */ /* 0x0001e4000c101524 */
.L_x_3310:
[----:B------:R-:W-:-:S07]  /*92b0*/  IADD3 R17, PT, PT, R17, 0x80, RZ ;  /* 0x0000008011117810 */ /* 0x000fce0007ffe0ff */
.L_x_3275:
[----:B------:R-:W-:Y:S05]  /*92c0*/  BSYNC.RECONVERGENT B7 ;  /* 0x0000000000077941 */ /* 0x000fea0003800200 */
.L_x_3274:
[----:B------:R-:W5:Y:S02]  /*92d0*/  LDCU UR4, c[0x0][0x380] ;  /* 0x00007000ff0477ac */ /* 0x000f640008000800 */
[----:B-----5:R-:W-:-:S13]  /*92e0*/  ISETP.GE.AND P0, PT, R17, UR4, PT ;  /* 0x0000000411007c0c */ /* 0x020fda000bf06270 */
[----:B------:R-:W-:Y:S05]  /*92f0*/  @P0 EXIT ;  /* 0x000000000000094d */ /* 0x000fea0003800000 */
[----:B------:R-:W5:Y:S01]  /*9300*/  LDCU UR4, c[0x0][0x388] ;  /* 0x00007100ff0477ac */ /* 0x000f620008000800 */
[----:B0--34-:R-:W-:Y:S02]  /*9310*/  IMAD.MOV.U32 R0, RZ, RZ, RZ ;  /* 0x000000ffff007224 */ /* 0x019fe400078e00ff */
[----:B------:R-:W-:Y:S01]  /*9320*/  IMAD.MOV.U32 R16, RZ, RZ, RZ ;  /* 0x000000ffff107224 */ /* 0x000fe200078e00ff */
[----:B-----5:R-:W-:-:S09]  /*9330*/  UISETP.NE.AND UP0, UPT, UR4, URZ, UPT ;  /* 0x000000ff0400728c */ /* 0x020fd2000bf05270 */
[----:B------:R-:W-:Y:S05]  /*9340*/  BRA.U !UP0, `(.L_x_3340) ;  /* 0x0000001108a87547 */ /* 0x000fea000b800000 */
[----:B------:R-:W1:Y:S01]  /*9350*/  LDCU.64 UR4, c[0x0][0x390] ;  /* 0x00007200ff0477ac */ /* 0x000e620008000a00 */
[----:B------:R-:W-:Y:S01]  /*9360*/  MOV R16, RZ ;  /* 0x000000ff00107202 */ /* 0x000fe20000000f00 */
[----:B------:R-:W0:Y:S01]  /*9370*/  LDCU UR6, c[0x0][0x38c] ;  /* 0x00007180ff0677ac */ /* 0x000e220008000800 */
[----:B------:R-:W3:Y:S01]  /*9380*/  LDCU.64 UR8, c[0x0][0x4b8] ;  /* 0x00009700ff0877ac */ /* 0x000ee20008000a00 */
[----:B------:R-:W-:Y:S02]  /*9390*/  UISETP.NE.AND UP0, UPT, UR40, URZ, UPT ;  /* 0x000000ff2800728c */ /* 0x000fe4000bf05270 */
        /* <DEDUP_REMOVED lines=293> */
.L_x_3340:
[----:B------:R-:W0:Y:S01]  /*a5f0*/  LDCU.128 UR8, c[0x0][0x580] ;  /* 0x0000b000ff0877ac */ /* 0x000e220008000c00 */
[----:B------:R-:W-:Y:S01]  /*a600*/  BSSY.RECONVERGENT B6, `(.L_x_3341) ;  /* 0x00000e7000067945 */ /* 0x000fe20003800200 */
        /* <DEDUP_REMOVED lines=16> */
[----:B--2---:R2:W3:Y:S01]  /*a710*/  I2F.S16 R0, R2 ;  /* 0x0000000200007306 */ /* 0x0044e20000101400 */
[----:B------:R-:W-:Y:S05]  /*a720*/  BRA `(.L_x_3347) ;  /* 0x0000000c00507947 */ /* 0x000fea0003800000 */
.L_x_3345:
[----:B------:R-:W2:Y:S02]  /*a730*/  LDG.E.U8 R0, desc[UR36][R2.64] ;  /* 0x0000002402007981 */ /* 0x000ea4000c1e1100 */
[----:B--2---:R-:W-:Y:S01]  /*a740*/  I2FP.F32.U32 R0, R0 ;  /* 0x0000000000007245 */ /* 0x004fe20000201000 */
[----:B------:R-:W-:Y:S06]  /*a750*/  BRA `(.L_x_3347) ;  /* 0x0000000c00447947 */ /* 0x000fec0003800000 */
.L_x_3344:
[----:B------:R-:W-:-:S09]  /*a760*/  UISETP.NE.AND UP0, UPT, UR4, 0x2, UPT ;  /* 0x000000020400788c */ /* 0x000fd2000bf05270 */
[----:B------:R-:W-:Y:S05]  /*a770*/  BRA.U !UP0, `(.L_x_3348) ;  /* 0x0000000108287547 */ /* 0x000fea000b800000 */
[----:B------:R-:W-:-:S09]  /*a780*/  UISETP.NE.AND UP0, UPT, UR4, 0x3, UPT ;  /* 0x000000030400788c */ /* 0x000fd2000bf05270 */
[----:B------:R-:W-:Y:S05]  /*a790*/  BRA.U !UP0, `(.L_x_3349) ;  /* 0x0000000108147547 */ /* 0x000fea000b800000 */
[----:B------:R-:W-:-:S09]  /*a7a0*/  UISETP.NE.AND UP0, UPT, UR4, 0x4, UPT ;  /* 0x000000040400788c */ /* 0x000fd2000bf05270 */
[----:B------:R-:W-:Y:S05]  /*a7b0*/  BRA.U UP0, `(.L_x_3346) ;  /* 0x0000000900d07547 */ /* 0x000fea000b800000 */
[----:B------:R-:W2:Y:S02]  /*a7c0*/  LDG.E.64 R2, desc[UR36][R2.64] ;  /* 0x0000002402027981 */ /* 0x000ea4000c1e1b00 */
[----:B--2---:R4:W0:Y:S02]  /*a7d0*/  I2F.S64 R0, R2 ;  /* 0x0000000200007312 */ /* 0x0048240000301400 */
[----:B0---4-:R-:W-:Y:S05]  /*a7e0*/  BRA `(.L_x_3347) ;  /* 0x0000000c00207947 */ /* 0x011fea0003800000 */
.L_x_3349:
[----:B------:R-:W2:Y:S02]  /*a7f0*/  LDG.E R0, desc[UR36][R2.64] ;  /* 0x0000002402007981 */ /* 0x000ea4000c1e1900 */
[----:B--2---:R-:W-:Y:S01]  /*a800*/  I2FP.F32.S32 R0, R0 ;  /* 0x0000000000007245 */ /* 0x004fe20000201400 */
[----:B------:R-:W-:Y:S06]  /*a810*/  BRA `(.L_x_3347) ;  /* 0x0000000c00147947 */ /* 0x000fec0003800000 */
.L_x_3348:
[----:B------:R-:W2:Y:S02]  /*a820*/  LDG.E.U16 R0, desc[UR36][R2.64] ;  /* 0x0000002402007981 */ /* 0x000ea4000c1e1500 */
[----:B--2---:R-:W4:Y:S01]  /*a830*/  I2F.S16 R0, R0 ;  /* 0x0000000000007306 */ /* 0x004f220000101400 */
[----:B------:R-:W-:Y:S05]  /*a840*/  BRA `(.L_x_3347) ;  /* 0x0000000c00087947 */ /* 0x000fea0003800000 */
.L_x_3343:
        /* <DEDUP_REMOVED lines=8> */
.L_x_3351:
[----:B------:R-:W2:Y:S02]  /*a8d0*/  LDG.E.U16 R0, desc[UR36][R2.64] ;  /* 0x0000002402007981 */ /* 0x000ea4000c1e1500 */
[----:B--2---:R-:W-:Y:S01]  /*a8e0*/  HADD2.F32 R0, -RZ, R0.H0_H0 ;  /* 0x20000000ff007230 */ /* 0x004fe20000004100 */
[----:B------:R-:W-:Y:S06]  /*a8f0*/  BRA `(.L_x_3347) ;  /* 0x0000000800dc7947 */ /* 0x000fec0003800000 */
.L_x_3350:
        /* <DEDUP_REMOVED lines=8> */
.L_x_3353:
[----:B------:R-:W2:Y:S02]  /*a980*/  LDG.E.U16 R0, desc[UR36][R2.64] ;  /* 0x0000002402007981 */ /* 0x000ea4000c1e1500 */
[----:B--2---:R-:W-:Y:S01]  /*a990*/  HADD2.F32 R0, -RZ, R0.H0_H0 ;  /* 0x20000000ff007230 */ /* 0x004fe20000004100 */
[----:B------:R-:W-:Y:S06]  /*a9a0*/  BRA `(.L_x_3347) ;  /* 0x0000000800b07947 */ /* 0x000fec0003800000 */
.L_x_3352:
        /* <DEDUP_REMOVED lines=11> */
.L_x_3342:
        /* <DEDUP_REMOVED lines=12> */
.L_x_3356:
        /* <DEDUP_REMOVED lines=11> */
.L_x_3355:
        /* <DEDUP_REMOVED lines=23> */
[----:B------:R-:W-:Y:S01]  /*ad40*/  LOP3.LUT R0, R5, 0x80000000, R0, 0xf8, !PT ;  /* 0x8000000005007812 */ /* 0x000fe200078ef800 */
[----:B------:R-:W-:Y:S06]  /*ad50*/  BRA `(.L_x_3347) ;  /* 0x0000000400c47947 */ /* 0x000fec0003800000 */
.L_x_3358:
        /* <DEDUP_REMOVED lines=12> */
.L_x_3357:
[----:B------:R-:W2:Y:S02]  /*ae20*/  LDG.E.U16 R0, desc[UR36][R2.64] ;  /* 0x0000002402007981 */ /* 0x000ea4000c1e1500 */
[----:B--2---:R-:W-:Y:S01]  /*ae30*/  SHF.L.U32 R0, R0, 0x10, RZ ;  /* 0x0000001000007819 */ /* 0x004fe200000006ff */
[----:B------:R-:W-:Y:S06]  /*ae40*/  BRA `(.L_x_3347) ;  /* 0x0000000400887947 */ /* 0x000fec0003800000 */
.L_x_3354:
        /* <DEDUP_REMOVED lines=11> */
.L_x_3361:
        /* <DEDUP_REMOVED lines=20> */
.L_x_3363:
[----:B------:R-:W-:Y:S05]  /*b040*/  BSYNC.RECONVERGENT B0 ;  /* 0x0000000000007941 */ /* 0x000fea0003800200 */
.L_x_3362:
[----:B------:R-:W-:Y:S01]  /*b050*/  IMAD.SHL.U32 R0, R0, 0x100000, RZ ;  /* 0x0010000000007824 */ /* 0x000fe200078e00ff */
[----:B------:R-:W-:-:S04]  /*b060*/  LEA R2, R2, 0x3b800000, 0x17 ;  /* 0x3b80000002027811 */ /* 0x000fc800078eb8ff */
[----:B------:R-:W-:Y:S01]  /*b070*/  LOP3.LUT R0, R2, R0, R7, 0xfe, !PT ;  /* 0x0000000002007212 */ /* 0x000fe200078efe07 */
[----:B------:R-:W-:Y:S06]  /*b080*/  BRA `(.L_x_3347) ;  /* 0x0000000000f87947 */ /* 0x000fec0003800000 */
.L_x_3360:
        /* <DEDUP_REMOVED lines=20> */
.L_x_3365:
[----:B------:R-:W-:Y:S05]  /*b1d0*/  BSYNC.RECONVERGENT B0 ;  /* 0x0000000000007941 */ /* 0x000fea0003800200 */
.L_x_3364:
[----:B------:R-:W-:Y:S02]  /*b1e0*/  SHF.L.U32 R0, R0, 0x15, RZ ;  /* 0x0000001500007819 */ /* 0x000fe400000006ff */
[----:B------:R-:W-:-:S04]  /*b1f0*/  LEA R2, R2, 0x37800000, 0x17 ;  /* 0x3780000002027811 */ /* 0x000fc800078eb8ff */
[----:B------:R-:W-:Y:S01]  /*b200*/  LOP3.LUT R0, R2, R0, R7, 0xfe, !PT ;  /* 0x0000000002007212 */ /* 0x000fe200078efe07 */
[----:B------:R-:W-:Y:S06]  /*b210*/  BRA `(.L_x_3347) ;  /* 0x0000000000947947 */ /* 0x000fec0003800000 */
.L_x_3359:
        /* <DEDUP_REMOVED lines=11> */
[----:B------:R-:W-:Y:S01]  /*b2d0*/  @!P0 MOV R0, 0x7f800001 ;  /* 0x7f80000100008802 */ /* 0x000fe20000000f00 */
[----:B------:R-:W-:Y:S01]  /*b2e0*/  @P0 IMAD.SHL.U32 R0, R2, 0x800000, RZ ;  /* 0x0080000002000824 */ /* 0x000fe200078e00ff */
[----:B------:R-:W-:Y:S06]  /*b2f0*/  BRA `(.L_x_3347) ;  /* 0x00000000005c7947 */ /* 0x000fec0003800000 */
.L_x_3346:
[----:B------:R-:W-:Y:S01]  /*b300*/  MOV R2, 0x0 ;  /* 0x0000000000027802 */ /* 0x000fe20000000f00 */
[----:B------:R-:W0:Y:S01]  /*b310*/  LDCU.64 UR4, c[0x4][0x128] ;  /* 0x01002500ff0477ac */ /* 0x000e220008000a00 */
[----:B------:R-:W-:Y:S02]  /*b320*/  HFMA2 R8, -RZ, RZ, 0, 4.64916229248046875e-06 ;  /* 0x0000004eff087431 */ /* 0x000fe400000001ff */
[----:B------:R-:W-:Y:S01]  /*b330*/  IMAD.MOV.U32 R12, RZ, RZ, 0x1 ;  /* 0x00000001ff0c7424 */ /* 0x000fe200078e00ff */
[----:B------:R-:W-:Y:S01]  /*b340*/  MOV R13, RZ ;  /* 0x000000ff000d7202 */ /* 0x000fe20000000f00 */
[----:B------:R-:W1:Y:S01]  /*b350*/  LDCU.64 UR6, c[0x4][0x130] ;  /* 0x01002600ff0677ac */ /* 0x000e620008000a00 */
[----:B------:R-:W2:Y:S01]  /*b360*/  LDC.64 R2, c[0x4][R2] ;  /* 0x0100000002027b82 */ /* 0x000ea20000000a00 */
[----:B------:R-:W3:Y:S01]  /*b370*/  LDCU.64 UR8, c[0x4][0x18] ;  /* 0x01000300ff0877ac */ /* 0x000ee20008000a00 */
[----:B0-----:R-:W-:Y:S01]  /*b380*/  MOV R4, UR4 ;  /* 0x0000000400047c02 */ /* 0x001fe20008000f00 */
[----:B------:R-:W-:Y:S01]  /*b390*/  IMAD.U32 R5, RZ, RZ, UR5 ;  /* 0x00000005ff057e24 */ /* 0x000fe2000f8e00ff */
[----:B-1----:R-:W-:Y:S01]  /*b3a0*/  MOV R6, UR6 ;  /* 0x0000000600067c02 */ /* 0x002fe20008000f00 */
[----:B------:R-:W-:Y:S01]  /*b3b0*/  IMAD.U32 R7, RZ, RZ, UR7 ;  /* 0x00000007ff077e24 */ /* 0x000fe2000f8e00ff */
[----:B---3--:R-:W-:Y:S01]  /*b3c0*/  MOV R10, UR8 ;  /* 0x00000008000a7c02 */ /* 0x008fe20008000f00 */
[----:B------:R-:W-:-:S07]  /*b3d0*/  IMAD.U32 R11, RZ, RZ, UR9 ;  /* 0x00000009ff0b7e24 */ /* 0x000fce000f8e00ff */
[----:B------:R-:W-:-:S07]  /*b3e0*/  LEPC R20, `(.L_x_3368) ;  /* 0x000000001014794e */ /* 0x000fce0000000000 */
[----:B--2---:R-:W-:Y:S05]  /*b3f0*/  CALL.ABS.NOINC R2 ;  /* 0x0000000002007343 */ /* 0x004fea0003c00000 */
.L_x_3368:
[----:B------:R-:W-:Y:S01]  /*b400*/  IMAD.MOV.U32 R0, RZ, RZ, RZ ;  /* 0x000000ffff007224 */ /* 0x000fe200078e00ff */
[----:B------:R-:W-:Y:S06]  /*b410*/  BRA `(.L_x_3347) ;  /* 0x0000000000147947 */ /* 0x000fec0003800000 */
.L_x_3367:
[----:B------:R-:W2:Y:S02]  /*b420*/  LDG.E.64 R2, desc[UR36][R2.64] ;  /* 0x0000002402027981 */ /* 0x000ea4000c1e1b00 */
[----:B--2---:R0:W1:Y:S02]  /*b430*/  I2F.U64 R0, R2 ;  /* 0x0000000200007312 */ /* 0x0040640000301000 */
[----:B01----:R-:W-:Y:S05]  /*b440*/  BRA `(.L_x_3347) ;  /* 0x0000000000087947 */ /* 0x003fea0003800000 */
.L_x_3366:
[----:B------:R-:W2:Y:S02]  /*b450*/  LDG.E R0, desc[UR36][R2.64] ;  /* 0x0000002402007981 */ /* 0x000ea4000c1e1900 */
[----:B--2---:R-:W-:-:S07]  /*b460*/  I2FP.F32.U32 R0, R0 ;  /* 0x0000000000007245 */ /* 0x004fce0000201000 */
.L_x_3347:
[----:B------:R-:W-:Y:S05]  /*b470*/  BSYNC.RECONVERGENT B6 ;  /* 0x0000000000067941 */ /* 0x000fea0003800200 */
.L_x_3341:
[----:B01-345:R-:W-:Y:S01]  /*b480*/  FADD.FTZ R3, |R0|, -RZ ;  /* 0x800000ff00037221 */ /* 0x03bfe20000010200 */
[----:B------:R-:W-:-:S04]  /*b490*/  UPRMT UR4, UR41, 0x9910, URZ ;  /* 0x0000991029047896 */ /* 0x000fc800080000ff */
[CC--:B--2---:R-:W-:Y:S01]  /*b4a0*/  VIMNMX R2, PT, PT, R18.reuse, R3.reuse, !PT ;  /* 0x0000000312027248 */ /* 0x0c4fe20007fe0100 */
[----:B------:R-:W-:Y:S01]  /*b4b0*/  UISETP.GT.AND UP0, UPT, UR4, 0x9, UPT ;  /* 0x000000090400788c */ /* 0x000fe2000bf04270 */
        /* <DEDUP_REMOVED lines=23> */
[----:B0-----:R-:W-:Y:S01]  /*b630*/  STG.E.U8 desc[UR36][R16.64], R3 ;  /* 0x0000000310007986 */ /* 0x001fe2000c101124 */
[----:B------:R-:W-:Y:S05]  /*b640*/  EXIT ;  /* 0x000000000000794d */ /* 0x000fea0003800000 */
.L_x_3372:
[----:B------:R-:W0:Y:S02]  /*b650*/  F2I.S64.TRUNC R2, R2 ;  /* 0x0000000200027311 */ /* 0x000e24000020d900 */
[----:B0-----:R-:W-:-:S05]  /*b660*/  MOV R5, R2 ;  /* 0x0000000200057202 */ /* 0x001fca0000000f00 */
[----:B------:R-:W-:Y:S01]  /*b670*/  STG.E.U8 desc[UR36][R16.64], R5 ;  /* 0x0000000510007986 */ /* 0x000fe2000c101124 */
[----:B------:R-:W-:Y:S05]  /*b680*/  EXIT ;  /* 0x000000000000794d */ /* 0x000fea0003800000 */
.L_x_3371:
[----:B------:R-:W-:-:S09]  /*b690*/  UISETP.NE.AND UP0, UPT, UR4, 0x2, UPT ;  /* 0x000000020400788c */ /* 0x000fd2000bf05270 */
[----:B------:R-:W-:Y:S05]  /*b6a0*/  BRA.U !UP0, `(.L_x_3374) ;  /* 0x0000000108287547 */ /* 0x000fea000b800000 */
[----:B------:R-:W-:-:S09]  /*b6b0*/  UISETP.NE.AND UP0, UPT, UR4, 0x3, UPT ;  /* 0x000000030400788c */ /* 0x000fd2000bf05270 */
[----:B------:R-:W-:Y:S05]  /*b6c0*/  BRA.U !UP0, `(.L_x_3375) ;  /* 0x0000000108147547 */ /* 0x000fea000b800000 */
[----:B------:R-:W-:-:S09]  /*b6d0*/  UISETP.NE.AND UP0, UPT, UR4, 0x4, UPT ;  /* 0x000000040400788c */ /* 0x000fd2000bf05270 */
[----:B------:R-:W-:Y:S05]  /*b6e0*/  BRA.U UP0, `(.L_x_3373) ;  /* 0x0000000900387547 */ /* 0x000fea000b800000 */
[----:B------:R-:W0:Y:S02]  /*b6f0*/  F2I.S64.TRUNC R2, R2 ;  /* 0x0000000200027311 */ /* 0x000e24000020d900 */
[----:B0-----:R-:W-:Y:S01]  /*b700*/  STG.E.64 desc[UR36][R16.64], R2 ;  /* 0x0000000210007986 */ /* 0x001fe2000c101b24 */
[----:B------:R-:W-:Y:S05]  /*b710*/  EXIT ;  /* 0x000000000000794d */ /* 0x000fea0003800000 */
.L_x_3375:
[----:B------:R-:W0:Y:S02]  /*b720*/  F2I.FTZ.TRUNC.NTZ R3, R2 ;  /* 0x0000000200037305 */ /* 0x000e24000021f100 */
[----:B0-----:R-:W-:Y:S01]  /*b730*/  STG.E desc[UR36][R16.64], R3 ;  /* 0x0000000310007986 */ /* 0x001fe2000c101924 */
[----:B------:R-:W-:Y:S05]  /*b740*/  EXIT ;  /* 0x000000000000794d */ /* 0x000fea0003800000 */
.L_x_3374:
[----:B------:R-:W0:Y:S02]  /*b750*/  F2I.FTZ.TRUNC.NTZ R3, R2 ;  /* 0x0000000200037305 */ /* 0x000e24000021f100 */
[----:B0-----:R-:W-:Y:S01]  /*b760*/  STG.E.U16 desc[UR36][R16.64], R3 ;  /* 0x0000000310007986 */ /* 0x001fe2000c101524 */
[----:B------:R-:W-:Y:S05]  /*b770*/  EXIT ;  /* 0x000000000000794d */ /* 0x000fea0003800000 */
.L_x_3370:
[----:B------:R-:W-:-:S09]  /*b780*/  UISETP.GT.AND UP0, UPT, UR4, 0x6, UPT ;  /* 0x000000060400788c */ /* 0x000fd2000bf04270 */
[----:B------:R-:W-:Y:S05]  /*b790*/  BRA.U UP0, `(.L_x_3376) ;  /* 0x0000000100247547 */ /* 0x000fea000b800000 */
[----:B------:R-:W-:-:S09]  /*b7a0*/  UISETP.NE.AND UP0, UPT, UR4, 0x5, UPT ;  /* 0x000000050400788c */ /* 0x000fd2000bf05270 */
[----:B------:R-:W-:Y:S05]  /*b7b0*/  BRA.U !UP0, `(.L_x_3377) ;  /* 0x0000000108107547 */ /* 0x000fea000b800000 */
[----:B------:R-:W-:-:S09]  /*b7c0*/  UISETP.NE.AND UP0, UPT, UR4, 0x6, UPT ;  /* 0x000000060400788c */ /* 0x000fd2000bf05270 */
[----:B------:R-:W-:Y:S05]  /*b7d0*/  BRA.U UP0, `(.L_x_3373) ;  /* 0x0000000500fc7547 */ /* 0x000fea000b800000 */
[----:B------:R-:W-:Y:S01]  /*b7e0*/  STG.E desc[UR36][R16.64], R2 ;  /* 0x0000000210007986 */ /* 0x000fe2000c101924 */
[----:B------:R-:W-:Y:S05]  /*b7f0*/  EXIT ;  /* 0x000000000000794d */ /* 0x000fea0003800000 */
.L_x_3377:
[----:B------:R-:W-:-:S05]  /*b800*/  F2FP.F16.F32.PACK_AB R2, RZ, R2 ;  /* 0x00000002ff02723e */ /* 0x000fca00000000ff */
[----:B------:R-:W-:Y:S01]  /*b810*/  STG.E.U16 desc[UR36][R16.64], R2 ;  /* 0x0000000210007986 */ /* 0x000fe2000c101524 */
[----:B------:R-:W-:Y:S05]  /*b820*/  EXIT ;  /* 0x000000000000794d */ /* 0x000fea0003800000 */
.L_x_3376:
[----:B------:R-:W-:-:S09]  /*b830*/  UISETP.NE.AND UP0, UPT, UR4, 0x7, UPT ;  /* 0x000000070400788c */ /* 0x000fd2000bf05270 */
[----:B------:R-:W-:Y:S05]  /*b840*/  BRA.U !UP0, `(.L_x_3378) ;  /* 0x00000001082c7547 */ /* 0x000fea000b800000 */
[----:B------:R-:W-:-:S09]  /*b850*/  UISETP.NE.AND UP0, UPT, UR4, 0x8, UPT ;  /* 0x000000080400788c */ /* 0x000fd2000bf05270 */
[----:B------:R-:W-:Y:S05]  /*b860*/  BRA.U !UP0, `(.L_x_3379) ;  /* 0x0000000108147547 */ /* 0x000fea000b800000 */
[----:B------:R-:W-:-:S09]  /*b870*/  UISETP.NE.AND UP0, UPT, UR4, 0x9, UPT ;  /* 0x000000090400788c */ /* 0x000fd2000bf05270 */
[----:B------:R-:W-:Y:S05]  /*b880*/  BRA.U UP0, `(.L_x_3373) ;  /* 0x0000000500d07547 */ /* 0x000fea000b800000 */
[----:B------:R-:W-:-:S05]  /*b890*/  IMAD.MOV.U32 R3, RZ, RZ, RZ ;  /* 0x000000ffff037224 */ /* 0x000fca00078e00ff */
[----:B------:R-:W-:Y:S01]  /*b8a0*/  STG.E.64 desc[UR36][R16.64], R2 ;  /* 0x0000000210007986 */ /* 0x000fe2000c101b24 */
[----:B------:R-:W-:Y:S05]  /*b8b0*/  EXIT ;  /* 0x000000000000794d */ /* 0x000fea0003800000 */
.L_x_3379:
[----:B------:R-:W-:-:S04]  /*b8c0*/  F2FP.F16.F32.PACK_AB R3, RZ, R2 ;  /* 0x00000002ff03723e */ /* 0x000fc800000000ff */
[----:B------:R-:W-:-:S05]  /*b8d0*/  PRMT R3, R3, 0x5410, RZ ;  /* 0x0000541003037816 */ /* 0x000fca00000000ff */
[----:B------:R-:W-:Y:S01]  /*b8e0*/  STG.E desc[UR36][R16.64], R3 ;  /* 0x0000000310007986 */ /* 0x000fe2000c101924 */
[----:B------:R-:W-:Y:S05]  /*b8f0*/  EXIT ;  /* 0x000000000000794d */ /* 0x000fea0003800000 */
.L_x_3378:
[----:B------:R-:W-:-:S06]  /*b900*/  FMUL.FTZ R2, R2, 1 ;  /* 0x3f80000002027820 */ /* 0x000fcc0000410000 */
[----:B------:R-:W0:Y:S02]  /*b910*/  F2F.F64.F32 R2, R2 ;  /* 0x0000000200027310 */ /* 0x000e240000201800 */
[----:B0-----:R-:W-:Y:S01]  /*b920*/  STG.E.64 desc[UR36][R16.64], R2 ;  /* 0x0000000210007986 */ /* 0x001fe2000c101b24 */
[----:B------:R-:W-:Y:S05]  /*b930*/  EXIT ;  /* 0x000000000000794d */ /* 0x000fea0003800000 */
.L_x_3369:
        /* <DEDUP_REMOVED lines=11> */
[----:B0-----:R-:W-:Y:S01]  /*b9f0*/  STG.E.U16 desc[UR36][R16.64], R3 ;  /* 0x0000000310007986 */ /* 0x001fe2000c101524 */
[----:B------:R-:W-:Y:S05]  /*ba00*/  EXIT ;  /* 0x000000000000794d */ /* 0x000fea0003800000 */
.L_x_3383:
        /* <DEDUP_REMOVED lines=16> */
.L_x_3386:
[----:B------:R-:W-:-:S04]  /*bb10*/  SHF.R.U32.HI R2, RZ, 0x18, R2 ;  /* 0x00000018ff027819 */ /* 0x000fc80000011602 */
[----:B------:R-:W-:-:S04]  /*bb20*/  LOP3.LUT R2, R3, 0x80, R2, 0xf8, !PT ;  /* 0x0000008003027812 */ /* 0x000fc800078ef802 */
[----:B------:R-:W-:-:S07]  /*bb30*/  PRMT R8, R2, 0x7610, R8 ;  /* 0x0000761002087816 */ /* 0x000fce0000000008 */
.L_x_3385:
[----:B------:R-:W-:Y:S05]  /*bb40*/  BSYNC.RECONVERGENT B0 ;  /* 0x0000000000007941 */ /* 0x000fea0003800200 */
.L_x_3384:
[----:B------:R-:W-:Y:S01]  /*bb50*/  STG.E.U8 desc[UR36][R16.64], R8 ;  /* 0x0000000810007986 */ /* 0x000fe2000c101124 */
[----:B------:R-:W-:Y:S05]  /*bb60*/  EXIT ;  /* 0x000000000000794d */ /* 0x000fea0003800000 */
.L_x_3382:
        /* <DEDUP_REMOVED lines=16> */
.L_x_3389:
[----:B------:R-:W-:-:S04]  /*bc70*/  SHF.R.U32.HI R2, RZ, 0x18, R2 ;  /* 0x00000018ff027819 */ /* 0x000fc80000011602 */
[----:B------:R-:W-:-:S04]  /*bc80*/  LOP3.LUT R3, R3, 0x80, R2, 0xf8, !PT ;  /* 0x0000008003037812 */ /* 0x000fc800078ef802 */
[----:B------:R-:W-:-:S07]  /*bc90*/  PRMT R8, R3, 0x7610, R8 ;  /* 0x0000761003087816 */ /* 0x000fce0000000008 */
.L_x_3388:
[----:B------:R-:W-:Y:S05]  /*bca0*/  BSYNC.RECONVERGENT B0 ;  /* 0x0000000000007941 */ /* 0x000fea0003800200 */
.L_x_3387:
[----:B------:R-:W-:Y:S01]  /*bcb0*/  STG.E.U8 desc[UR36][R16.64], R8 ;  /* 0x0000000810007986 */ /* 0x000fe2000c101124 */
[----:B------:R-:W-:Y:S05]  /*bcc0*/  EXIT ;  /* 0x000000000000794d */ /* 0x000fea0003800000 */
.L_x_3381:
        /* <DEDUP_REMOVED lines=21> */
.L_x_3391:
[----:B------:R-:W0:Y:S02]  /*be20*/  F2I.U64.TRUNC R2, R2 ;  /* 0x0000000200027311 */ /* 0x000e24000020d800 */
[----:B0-----:R-:W-:Y:S01]  /*be30*/  STG.E.64 desc[UR36][R16.64], R2 ;  /* 0x0000000210007986 */ /* 0x001fe2000c101b24 */
[----:B------:R-:W-:Y:S05]  /*be40*/  EXIT ;  /* 0x000000000000794d */ /* 0x000fea0003800000 */
.L_x_3390:
[----:B------:R-:W0:Y:S02]  /*be50*/  F2I.FTZ.U32.TRUNC.NTZ R3, R2 ;  /* 0x0000000200037305 */ /* 0x000e24000021f000 */
[----:B0-----:R-:W-:Y:S01]  /*be60*/  STG.E desc[UR36][R16.64], R3 ;  /* 0x0000000310007986 */ /* 0x001fe2000c101924 */
[----:B------:R-:W-:Y:S05]  /*be70*/  EXIT ;  /* 0x000000000000794d */ /* 0x000fea0003800000 */
.L_x_3380:
        /* <DEDUP_REMOVED lines=8> */
[----:B------:R-:W-:Y:S01]  /*bf00*/  STG.E.U8 desc[UR36][R16.64], R3 ;  /* 0x0000000310007986 */ /* 0x000fe2000c101124 */
[----:B------:R-:W-:Y:S05]  /*bf10*/  EXIT ;  /* 0x000000000000794d */ /* 0x000fea0003800000 */
.L_x_3393:
[----:B------:R-:W-:Y:S01]  /*bf20*/  FMUL.FTZ R4, R2, 1 ;  /* 0x3f80000002047820 */ /* 0x000fe20000410000 */
[----:B------:R-:W-:-:S05]  /*bf30*/  CS2R R6, SRZ ;  /* 0x0000000000067805 */ /* 0x000fca000001ff00 */
[----:B------:R-:W0:Y:S02]  /*bf40*/  F2F.F64.F32 R4, R4 ;  /* 0x0000000400047310 */ /* 0x000e240000201800 */
[----:B0-----:R-:W-:Y:S01]  /*bf50*/  STG.E.128 desc[UR36][R16.64], R4 ;  /* 0x0000000410007986 */ /* 0x001fe2000c101d24 */
[----:B------:R-:W-:Y:S05]  /*bf60*/  EXIT ;  /* 0x000000000000794d */ /* 0x000fea0003800000 */
.L_x_3392:
[----:B------:R-:W-:-:S09]  /*bf70*/  UISETP.NE.AND UP0, UPT, UR4, 0xf, UPT ;  /* 0x0000000f0400788c */ /* 0x000fd2000bf05270 */
[----:B------:R-:W-:Y:S05]  /*bf80*/  BRA.U !UP0, `(.L_x_3394) ;  /* 0x0000000108e07547 */ /* 0x000fea000b800000 */
[----:B------:R-:W-:-:S09]  /*bf90*/  UISETP.NE.AND UP0, UPT, UR4, 0x17, UPT ;  /* 0x000000170400788c */ /* 0x000fd2000bf05270 */
[----:B------:R-:W-:Y:S05]  /*bfa0*/  BRA.U !UP0, `(.L_x_3395) ;  /* 0x00000001088c7547 */ /* 0x000fea000b800000 */
[----:B------:R-:W-:-:S09]  /*bfb0*/  UISETP.NE.AND UP0, UPT, UR4, 0x18, UPT ;  /* 0x000000180400788c */ /* 0x000fd2000bf05270 */
[----:B------:R-:W-:Y:S05]  /*bfc0*/  BRA.U !UP0, `(.L_x_3396) ;  /* 0x0000000108447547 */ /* 0x000fea000b800000 */
.L_x_3373:
        /* <DEDUP_REMOVED lines=16> */
.L_x_3397:
[----:B------:R-:W-:Y:S05]  /*c0d0*/  EXIT ;  /* 0x000000000000794d */ /* 0x000fea0003800000 */
.L_x_3396:
        /* <DEDUP_REMOVED lines=12> */
.L_x_3399:
[----:B------:R-:W-:Y:S05]  /*c1a0*/  BSYNC.RECONVERGENT B0 ;  /* 0x0000000000007941 */ /* 0x000fea0003800200 */
.L_x_3398:
[----:B------:R-:W-:-:S05]  /*c1b0*/  LOP3.LUT R3, R0, 0x80, R5, 0xf8, !PT ;  /* 0x0000008000037812 */ /* 0x000fca00078ef805 */
[----:B------:R-:W-:Y:S01]  /*c1c0*/  STG.E.U8 desc[UR36][R16.64], R3 ;  /* 0x0000000310007986 */ /* 0x000fe2000c101124 */
[----:B------:R-:W-:Y:S05]  /*c1d0*/  EXIT ;  /* 0x000000000000794d */ /* 0x000fea0003800000 */
.L_x_3395:
        /* <DEDUP_REMOVED lines=11> */
.L_x_3401:
[----:B------:R-:W-:Y:S01]  /*c290*/  HFMA2 R0, -RZ, RZ, 0, 7.569789886474609375e-06 ;  /* 0x0000007fff007431 */ /* 0x000fe200000001ff */
[----:B------:R-:W-:-:S04]  /*c2a0*/  ISETP.GT.U32.AND P0, PT, R4, 0x7f800000, PT ;  /* 0x7f8000000400780c */ /* 0x000fc80003f04070 */
[----:B------:R-:W-:-:S09]  /*c2b0*/  SEL R0, R0, 0x7c, P0 ;  /* 0x0000007c00007807 */ /* 0x000fd20000000000 */
.L_x_3402:
[----:B------:R-:W-:Y:S05]  /*c2c0*/  BSYNC.RECONVERGENT B0 ;  /* 0x0000000000007941 */ /* 0x000fea0003800200 */
.L_x_3400:
[----:B------:R-:W-:-:S04]  /*c2d0*/  SHF.R.U32.HI R3, RZ, 0x18, R2 ;  /* 0x00000018ff037819 */ /* 0x000fc80000011602 */
[----:B------:R-:W-:-:S05]  /*c2e0*/  LOP3.LUT R3, R0, 0x80, R3, 0xf8, !PT ;  /* 0x0000008000037812 */ /* 0x000fca00078ef803 */
[----:B------:R-:W-:Y:S01]  /*c2f0*/  STG.E.U8 desc[UR36][R16.64], R3 ;  /* 0x0000000310007986 */ /* 0x000fe2000c101124 */
[----:B------:R-:W-:Y:S05]  /*c300*/  EXIT ;  /* 0x000000000000794d */ /* 0x000fea0003800000 */
.L_x_3394:
[----:B------:R-:W-:-:S05]  /*c310*/  F2FP.BF16.F32.PACK_AB R2, RZ, R2 ;  /* 0x00000002ff02723e */ /* 0x000fca00000010ff */
[----:B------:R-:W-:Y:S01]  /*c320*/  STG.E.U16 desc[UR36][R16.64], R2 ;  /* 0x0000000210007986 */ /* 0x000fe2000c101524 */
[----:B------:R-:W-:Y:S05]  /*c330*/  EXIT ;  /* 0x000000000000794d */ /* 0x000fea0003800000 */
.L_x_3403:
        /* <DEDUP_REMOVED lines=12> */
.L_x_16847:


//--------------------- .text._ZN2at6native27unrolled_elementwise_kernelINS0_13AUnaryFunctorIfffZZZNS0_17hypot_kernel_cudaERNS_18TensorIteratorBaseEENKUlvE_clEvENKUlvE0_clEvEUlffE_EESt5arrayIPcLm2EELi4E23TrivialOffsetCalculatorILi1EjESD_NS0_6memory12LoadWithCastILi1EEENSE_13StoreWithCastILi1EEEEEviT_T0_T2_T3_T4_T5_ --------------------------
	.section	.text._ZN2at6native27unrolled_elementwise_kernelINS0_13AUnaryFunctorIfffZZZNS0_17hypot_kernel_cudaERNS_18TensorIteratorBaseEENKUlvE_clEvENKUlvE0_clEvEUlffE_EESt5arrayIPcLm2EELi4E23TrivialOffsetCalculatorILi1EjESD_NS0_6memory12LoadWithCastILi1EEENSE_13StoreWithCastILi1EEEEEviT_T0_T2_T3_T4_T5_,"ax",@progbits
	.align	128
        .global         _ZN2at6native27unrolled_elementwise_kernelINS0_13AUnaryFunctorIfffZZZNS0_17hypot_kernel_cudaERNS_18TensorIteratorBaseEENKUlvE_clEvENKUlvE0_clEvEUlffE_EESt5arrayIPcLm2EELi4E23TrivialOffsetCalculatorILi1EjESD_NS0_6memory12LoadWithCastILi1EEENSE_13StoreWithCastILi1EEEEEviT_T0_T2_T3_T4_T5_
        .type           _ZN2at6native27unrolled_elementwise_kernelINS0_13AUnaryFunctorIfffZZZNS0_17hypot_kernel_cudaERNS_18TensorIteratorBaseEENKUlvE_clEvENKUlvE0_clEvEUlffE_EESt5arrayIPcLm2EELi4E23TrivialOffsetCalculatorILi1EjESD_NS0_6memory12LoadWithCastILi1EEENSE_13StoreWithCastILi1EEEEEviT_T0_T2_T3_T4_T5_,@function
        .size           _ZN2at6native27unrolled_elementwise_kernelINS0_13AUnaryFunctorIfffZZZNS0_17hypot_kernel_cudaERNS_18TensorIteratorBaseEENKUlvE_clEvENKUlvE0_clEvEUlffE_EESt5arrayIPcLm2EELi4E23TrivialOffsetCalculatorILi1EjESD_NS0_6memory12LoadWithCastILi1EEENSE_13StoreWithCastILi1EEEEEviT_T0_T2_T3_T4_T5_,(.L_x_16848 - _ZN2at6native27unrolled_elementwise_kernelINS0_13AUnaryFunctorIfffZZZNS0_17hypot_kernel_cudaERNS_18TensorIteratorBaseEENKUlvE_clEvENKUlvE0_clEvEUlffE_EESt5arrayIPcLm2EELi4E23TrivialOffsetCalculatorILi1EjESD_NS0_6memory12LoadWithCastILi1EEENSE_13StoreWithCastILi1EEEEEviT_T0_T2_T3_T4_T5_)
        .other          _ZN2at6native27unrolled_elementwise_kernelINS0_13AUnaryFunctorIfffZZZNS0_17hypot_kernel_cudaERNS_18TensorIteratorBaseEENKUlvE_clEvENKUlvE0_clEvEUlffE_EESt5arrayIPcLm2EELi4E23TrivialOffsetCalculatorILi1EjESD_NS0_6memory12LoadWithCastILi1EEENSE_13StoreWithCastILi1EEEEEviT_T0_T2_T3_T4_T5_,@"STO_CUDA_ENTRY STV_DEFAULT"
_ZN2at6native27unrolled_elementwise_kernelINS0_13AUnaryFunctorIfffZZZNS0_17hypot_kernel_cudaERNS_18TensorIteratorBaseEENKUlvE_clEvENKUlvE0_clEvEUlffE_EESt5arrayIPcLm2EELi4E23TrivialOffsetCalculatorILi1EjESD_NS0_6memory12LoadWithCastILi1EEENSE_13StoreWithCastILi1EEEEEviT_T0_T2_T3_T4_T5_:
.text._ZN2at6native27unrolled_elementwise_kernelINS0_13AUnaryFunctorIfffZZZNS0_17hypot_kernel_cudaERNS_18TensorIteratorBaseEENKUlvE_clEvENKUlvE0_clEvEUlffE_EESt5arrayIPcLm2EELi4E23TrivialOffsetCalculatorILi1EjESD_NS0_6memory12LoadWithCastILi1EEENSE_13StoreWithCastILi1EEEEEviT_T0_T2_T3_T4_T5_:
[----:B------:R-:W0:Y:S01]  /*0000*/  LDC R1, c[0x0][0x37c] ;  /* 0x0000df00ff017b82 */ /* 0x000e220000000800 */
[----:B------:R-:W1:Y:S07]  /*0010*/  S2R R2, SR_CTAID.X ;  /* 0x0000000000027919 */ /* 0x000e6e0000002500 */
[----:B------:R-:W1:Y:S01]  /*0020*/  LDC R17, c[0x0][0x380] ;  /* 0x0000e000ff117b82 */ /* 0x000e620000000800 */
[----:B------:R-:W2:Y:S01]  /*0030*/  LDCU.64 UR36, c[0x0][0x358] ;  /* 0x00006b00ff2477ac */ /* 0x000ea20008000a00 */
[----:B------:R-:W-:Y:S01]  /*0040*/  BSSY.RECONVERGENT B7, `(.L_x_3404) ;  /* 0x00000f4000077945 */ /* 0x000fe20003800200 */
[----:B------:R-:W3:Y:S01]  /*0050*/  S2R R16, SR_TID.X ;  /* 0x0000000000107919 */ /* 0x000ee20000002100 */
[----:B------:R-:W-:Y:S01]  /*0060*/  IMAD.MOV.U32 R22, RZ, RZ, RZ ;  /* 0x000000ffff167224 */ /* 0x000fe200078e00ff */
        /* <DEDUP_REMOVED lines=8> */
[----:B------:R-:W-:Y:S01]  /*00f0*/  BSSY.RECONVERGENT B6, `(.L_x_3406) ;  /* 0x00000e7000067945 */ /* 0x000fe20003800200 */
        /* <DEDUP_REMOVED lines=17> */
.L_x_3410:
[----:B------:R-:W2:Y:S02]  /*0210*/  LDG.E.U8 R4, desc[UR36][R4.64] ;  /* 0x0000002404047981 */ /* 0x000ea4000c1e1100 */
[----:B--2---:R-:W-:Y:S01]  /*0220*/  I2FP.F32.U32 R22, R4 ;  /* 0x0000000400167245 */ /* 0x004fe20000201000 */
[----:B------:R-:W-:Y:S06]  /*0230*/  BRA `(.L_x_3412) ;  /* 0x0000000c00487947 */ /* 0x000fec0003800000 */
.L_x_3409:
[----:B------:R-:W-:-:S09]  /*0240*/  UISETP.NE.AND UP0, UPT, UR4, 0x2, UPT ;  /* 0x000000020400788c */ /* 0x000fd2000bf05270 */
[----:B------:R-:W-:Y:S05]  /*0250*/  BRA.U !UP0, `(.L_x_3413) ;  /* 0x0000000108287547 */ /* 0x000fea000b800000 */
[----:B------:R-:W-:-:S09]  /*0260*/  UISETP.NE.AND UP0, UPT, UR4, 0x3, UPT ;  /* 0x000000030400788c */ /* 0x000fd2000bf05270 */
[----:B------:R-:W-:Y:S05]  /*0270*/  BRA.U !UP0, `(.L_x_3414) ;  /* 0x0000000108147547 */ /* 0x000fea000b800000 */
[----:B------:R-:W-:-:S09]  /*0280*/  UISETP.NE.AND UP0, UPT, UR4, 0x4, UPT ;  /* 0x000000040400788c */ /* 0x000fd2000bf05270 */
[----:B------:R-:W-:Y:S05]  /*0290*/  BRA.U UP0, `(.L_x_3411) ;  /* 0x0000000900b47547 */ /* 0x000fea000b800000 */
[----:B------:R-:W2:Y:S02]  /*02a0*/  LDG.E.64 R22, desc[UR36][R4.64] ;  /* 0x0000002404167981 */ /* 0x000ea4000c1e1b00 */
[----:B--2---:R0:W1:Y:S02]  /*02b0*/  I2F.S64 R22, R22 ;  /* 0x0000001600167312 */ /* 0x0040640000301400 */
[----:B01----:R-:W-:Y:S05]  /*02c0*/  BRA `(.L_x_3412) ;  /* 0x0000000c00247947 */ /* 0x003fea0003800000 */
.L_x_3414:
[----:B------:R-:W2:Y:S02]  /*02d0*/  LDG.E R4, desc[UR36][R4.64] ;  /* 0x0000002404047981 */ /* 0x000ea4000c1e1900 */
[----:B--2---:R-:W-:Y:S01]  /*02e0*/  I2FP.F32.S32 R22, R4 ;  /* 0x0000000400167245 */ /* 0x004fe20000201400 */
[----:B------:R-:W-:Y:S06]  /*02f0*/  BRA `(.L_x_3412) ;  /* 0x0000000c00187947 */ /* 0x000fec0003800000 */
.L_x_3413:
[----:B------:R-:W2:Y:S02]  /*0300*/  LDG.E.U16 R4, desc[UR36][R4.64] ;  /* 0x0000002404047981 */ /* 0x000ea4000c1e1500 */
[----:B--2---:R0:W1:Y:S01]  /*0310*/  I2F.S16 R22, R4 ;  /* 0x0000000400167306 */ /* 0x0040620000101400 */
[----:B------:R-:W-:Y:S05]  /*0320*/  BRA `(.L_x_3412) ;  /* 0x0000000c000c7947 */ /* 0x000fea0003800000 */
.L_x_3408:
        /* <DEDUP_REMOVED lines=8> */
.L_x_3416:
[----:B------:R-:W2:Y:S02]  /*03b0*/  LDG.E.U16 R4, desc[UR36][R4.64] ;  /* 0x0000002404047981 */ /* 0x000ea4000c1e1500 */
[----:B--2---:R-:W-:Y:S01]  /*03c0*/  HADD2.F32 R22, -RZ, R4.H0_H0 ;  /* 0x20000004ff167230 */ /* 0x004fe20000004100 */
[----:B------:R-:W-:Y:S06]  /*03d0*/  BRA `(.L_x_3412) ;  /* 0x0000000800e07947 */ /* 0x000fec0003800000 */
.L_x_3415:
        /* <DEDUP_REMOVED lines=8> */
.L_x_3418:
[----:B------:R-:W2:Y:S02]  /*0460*/  LDG.E.U16 R4, desc[UR36][R4.64] ;  /* 0x0000002404047981 */ /* 0x000ea4000c1e1500 */
[----:B--2---:R-:W-:Y:S01]  /*0470*/  HADD2.F32 R22, -RZ, R4.H0_H0 ;  /* 0x20000004ff167230 */ /* 0x004fe20000004100 */
[----:B------:R-:W-:Y:S06]  /*0480*/  BRA `(.L_x_3412) ;  /* 0x0000000800b47947 */ /* 0x000fec0003800000 */
.L_x_3417:
        /* <DEDUP_REMOVED lines=11> */
.L_x_3407:
        /* <DEDUP_REMOVED lines=12> */
.L_x_3421:
        /* <DEDUP_REMOVED lines=11> */
.L_x_3420:
        /* <DEDUP_REMOVED lines=25> */
.L_x_3423:
        /* <DEDUP_REMOVED lines=11> */
[----:B------:R-:W-:Y:S01]  /*08f0*/  LOP3.LUT R22, R0, 0x80000000, R3, 0xf8, !PT ;  /* 0x8000000000167812 */ /* 0x000fe200078ef803 */
[----:B------:R-:W-:Y:S06]  /*0900*/  BRA `(.L_x_3412) ;  /* 0x0000000400947947 */ /* 0x000fec0003800000 */
.L_x_3422:
[----:B------:R-:W2:Y:S02]  /*0910*/  LDG.E.U16 R4, desc[UR36][R4.64] ;  /* 0x0000002404047981 */ /* 0x000ea4000c1e1500 */
[----:B--2---:R-:W-:Y:S01]  /*0920*/  IMAD.U32 R22, R4, 0x10000, RZ ;  /* 0x0001000004167824 */ /* 0x004fe200078e00ff */
[----:B------:R-:W-:Y:S06]  /*0930*/  BRA `(.L_x_3412) ;  /* 0x0000000400887947 */ /* 0x000fec0003800000 */
.L_x_3419:
        /* <DEDUP_REMOVED lines=11> */
.L_x_3426:
        /* <DEDUP_REMOVED lines=20> */
.L_x_3428:
[----:B------:R-:W-:Y:S05]  /*0b30*/  BSYNC.RECONVERGENT B0 ;  /* 0x0000000000007941 */ /* 0x000fea0003800200 */
.L_x_3427:
[----:B------:R-:W-:Y:S01]  /*0b40*/  IMAD.SHL.U32 R0, R0, 0x100000, RZ ;  /* 0x0010000000007824 */ /* 0x000fe200078e00ff */
[----:B------:R-:W-:-:S04]  /*0b50*/  LEA R3, R3, 0x3b800000, 0x17 ;  /* 0x3b80000003037811 */ /* 0x000fc800078eb8ff */
[----:B------:R-:W-:Y:S01]  /*0b60*/  LOP3.LUT R22, R3, R0, R7, 0xfe, !PT ;  /* 0x0000000003167212 */ /* 0x000fe200078efe07 */
[----:B------:R-:W-:Y:S06]  /*0b70*/  BRA `(.L_x_3412) ;  /* 0x0000000000f87947 */ /* 0x000fec0003800000 */
.L_x_3425:
        /* <DEDUP_REMOVED lines=20> */
.L_x_3430:
[----:B------:R-:W-:Y:S05]  /*0cc0*/  BSYNC.RECONVERGENT B0 ;  /* 0x0000000000007941 */ /* 0x000fea0003800200 */
.L_x_3429:
[----:B------:R-:W-:Y:S01]  /*0cd0*/  IMAD.SHL.U32 R0, R0, 0x200000, RZ ;  /* 0x0020000000007824 */ /* 0x000fe200078e00ff */
[----:B------:R-:W-:-:S04]  /*0ce0*/  LEA R3, R3, 0x37800000, 0x17 ;  /* 0x3780000003037811 */ /* 0x000fc800078eb8ff */
[----:B------:R-:W-:Y:S01]  /*0cf0*/  LOP3.LUT R22, R3, R0, R7, 0xfe, !PT ;  /* 0x0000000003167212 */ /* 0x000fe200078efe07 */
[----:B------:R-:W-:Y:S06]  /*0d00*/  BRA `(.L_x_3412) ;  /* 0x0000000000947947 */ /* 0x000fec0003800000 */
.L_x_3424:
[----:B------:R-:W-:-:S09]  /*0d10*/  UISETP.NE.AND UP0, UPT, UR4, 0x1c, UPT ;  /* 0x0000001c0400788c */ /* 0x000fd2000bf05270 */
[----:B------:R-:W-:Y:S05]  /*0d20*/  BRA.U !UP0, `(.L_x_3431) ;  /* 0x0000000108847547 */ /* 0x000fea000b800000 */
[----:B------:R-:W-:-:S09]  /*0d30*/  UISETP.NE.AND UP0, UPT, UR4, 0x1d, UPT ;  /* 0x0000001d0400788c */ /* 0x000fd2000bf05270 */
[----:B------:R-:W-:Y:S05]  /*0d40*/  BRA.U !UP0, `(.L_x_3432) ;  /* 0x0000000108707547 */ /* 0x000fea000b800000 */
[----:B------:R-:W-:-:S09]  /*0d50*/  UISETP.NE.AND UP0, UPT, UR4, 0x2c, UPT ;  /* 0x0000002c0400788c */ /* 0x000fd2000bf05270 */
[----:B------:R-:W-:Y:S05]  /*0d60*/  BRA.U !UP0, `(.L_x_3433) ;  /* 0x0000000108487547 */ /* 0x000fea000b800000 */
.L_x_3411:
        /* <DEDUP_REMOVED lines=16> */
.L_x_3434:
[----:B------:R-:W-:Y:S01]  /*0e70*/  IMAD.MOV.U32 R22, RZ, RZ, RZ ;  /* 0x000000ffff167224 */ /* 0x000fe200078e00ff */
[----:B------:R-:W-:Y:S06]  /*0e80*/  BRA `(.L_x_3412) ;  /* 0x0000000000347947 */ /* 0x000fec0003800000 */
.L_x_3433:
[----:B------:R-:W2:Y:S01]  /*0e90*/  LDG.E.U8 R4, desc[UR36][R4.64] ;  /* 0x0000002404047981 */ /* 0x000ea2000c1e1100 */
[----:B------:R-:W-:Y:S01]  /*0ea0*/  IMAD.MOV.U32 R22, RZ, RZ, 0x400000 ;  /* 0x00400000ff167424 */ /* 0x000fe200078e00ff */
[----:B--2---:R-:W-:-:S13]  /*0eb0*/  ISETP.NE.AND P0, PT, R4, RZ, PT ;  /* 0x000000ff0400720c */ /* 0x004fda0003f05270 */
[----:B------:R-:W-:Y:S05]  /*0ec0*/  @!P0 BRA `(.L_x_3412) ;  /* 0x0000000000248947 */ /* 0x000fea0003800000 */
[----:B------:R-:W-:-:S13]  /*0ed0*/  ISETP.NE.AND P0, PT, R4, 0xff, PT ;  /* 0x000000ff0400780c */ /* 0x000fda0003f05270 */
[----:B------:R-:W-:Y:S02]  /*0ee0*/  @!P0 IMAD.MOV.U32 R22, RZ, RZ, 0x7f800001 ;  /* 0x7f800001ff168424 */ /* 0x000fe400078e00ff */
[----:B------:R-:W-:Y:S01]  /*0ef0*/  @P0 IMAD.SHL.U32 R22, R4, 0x800000, RZ ;  /* 0x0080000004160824 */ /* 0x000fe200078e00ff */
[----:B------:R-:W-:Y:S06]  /*0f00*/  BRA `(.L_x_3412) ;  /* 0x0000000000147947 */ /* 0x000fec0003800000 */
.L_x_3432:
[----:B------:R-:W2:Y:S02]  /*0f10*/  LDG.E.64 R22, desc[UR36][R4.64] ;  /* 0x0000002404167981 */ /* 0x000ea4000c1e1b00 */
[----:B--2---:R0:W1:Y:S02]  /*0f20*/  I2F.U64 R22, R22 ;  /* 0x0000001600167312 */ /* 0x0040640000301000 */
[----:B01----:R-:W-:Y:S05]  /*0f30*/  BRA `(.L_x_3412) ;  /* 0x0000000000087947 */ /* 0x003fea0003800000 */
.L_x_3431:
[----:B------:R-:W2:Y:S02]  /*0f40*/  LDG.E R4, desc[UR36][R4.64] ;  /* 0x0000002404047981 */ /* 0x000ea4000c1e1900 */
[----:B--2---:R-:W-:-:S07]  /*0f50*/  I2FP.F32.U32 R22, R4 ;  /* 0x0000000400167245 */ /* 0x004fce0000201000 */
.L_x_3412:
[----:B------:R-:W-:Y:S05]  /*0f60*/  BSYNC.RECONVERGENT B6 ;  /* 0x0000000000067941 */ /* 0x000fea0003800200 */
.L_x_3406:
[----:B------:R-:W-:-:S07]  /*0f70*/  VIADD R16, R19, 0x80 ;  /* 0x0000008013107836 */ /* 0x000fce0000000000 */
.L_x_3405:
[----:B------:R-:W-:Y:S05]  /*0f80*/  BSYNC.RECONVERGENT B7 ;  /* 0x0000000000077941 */ /* 0x000fea0003800200 */
.L_x_3404:
[----:B------:R-:W-:Y:S01]  /*0f90*/  ISETP.GE.AND P0, PT, R16, R17, PT ;  /* 0x000000111000720c */ /* 0x000fe20003f06270 */
[----:B------:R-:W-:Y:S01]  /*0fa0*/  BSSY.RECONVERGENT B7, `(.L_x_3435) ;  /* 0x00000ef000077945 */ /* 0x000fe20003800200 */
[----:B------:R-:W-:-:S11]  /*0fb0*/  IMAD.MOV.U32 R24, RZ, RZ, RZ ;  /* 0x000000ffff187224 */ /* 0x000fd600078e00ff */
[----:B------:R-:W-:Y:S05]  /*0fc0*/  @P0 BRA `(.L_x_3436) ;  /* 0x0000000c00b00947 */ /* 0x000fea0003800000 */
[----:B0-2-4-:R-:W0:Y:S01]  /*0fd0*/  LDC.64 R4, c[0x0][0x398] ;  /* 0x0000e600ff047b82 */ /* 0x015e220000000a00 */
[----:B------:R-:W2:Y:S01]  /*0fe0*/  LDCU UR5, c[0x0][0x3a8] ;  /* 0x00007500ff0577ac */ /* 0x000ea20008000800 */
[----:B------:R-:W-:Y:S01]  /*0ff0*/  IMAD R0, R2, 0x200, R16 ;  /* 0x0000020002007824 */ /* 0x000fe200078e0210 */
[----:B------:R-:W-:Y:S01]  /*1000*/  BSSY.RECONVERGENT B6, `(.L_x_3437) ;  /* 0x00000e7000067945 */ /* 0x000fe20003800200 */
[----:B------:R-:W-:-:S04]  /*1010*/  UPRMT UR4, UR38, 0x9910, URZ ;  /* 0x0000991026047896 */ /* 0x000fc800080000ff */
        /* <DEDUP_REMOVED lines=14> */
[----:B--2---:R4:W0:Y:S01]  /*1100*/  I2F.S16 R24, R4 ;  /* 0x0000000400187306 */ /* 0x0048220000101400 */
[----:B------:R-:W-:Y:S05]  /*1110*/  BRA `(.L_x_3443) ;  /* 0x0000000c00547947 */ /* 0x000fea0003800000 */
.L_x_3441:
[----:B------:R-:W2:Y:S02]  /*1120*/  LDG.E.U8 R4, desc[UR36][R4.64] ;  /* 0x0000002404047981 */ /* 0x000ea4000c1e1100 */
[----:B--2---:R-:W-:Y:S01]  /*1130*/  I2FP.F32.U32 R24, R4 ;  /* 0x0000000400187245 */ /* 0x004fe20000201000 */
[----:B------:R-:W-:Y:S06]  /*1140*/  BRA `(.L_x_3443) ;  /* 0x0000000c00487947 */ /* 0x000fec0003800000 */
.L_x_3440:
[----:B------:R-:W-:-:S09]  /*1150*/  UISETP.NE.AND UP0, UPT, UR4, 0x2, UPT ;  /* 0x000000020400788c */ /* 0x000fd2000bf05270 */
[----:B------:R-:W-:Y:S05]  /*1160*/  BRA.U !UP0, `(.L_x_3444) ;  /* 0x0000000108287547 */ /* 0x000fea000b800000 */
[----:B------:R-:W-:-:S09]  /*1170*/  UISETP.NE.AND UP0, UPT, UR4, 0x3, UPT ;  /* 0x000000030400788c */ /* 0x000fd2000bf05270 */
[----:B------:R-:W-:Y:S05]  /*1180*/  BRA.U !UP0, `(.L_x_3445) ;  /* 0x0000000108147547 */ /* 0x000fea000b800000 */
[----:B------:R-:W-:-:S09]  /*1190*/  UISETP.NE.AND UP0, UPT, UR4, 0x4, UPT ;  /* 0x000000040400788c */ /* 0x000fd2000bf05270 */
[----:B------:R-:W-:Y:S05]  /*11a0*/  BRA.U UP0, `(.L_x_3442) ;  /* 0x0000000900d47547 */ /* 0x000fea000b800000 */
[----:B------:R-:W2:Y:S02]  /*11b0*/  LDG.E.64 R24, desc[UR36][R4.64] ;  /* 0x0000002404187981 */ /* 0x000ea4000c1e1b00 */
[----:B--2---:R0:W2:Y:S02]  /*11c0*/  I2F.S64 R24, R24 ;  /* 0x0000001800187312 */ /* 0x0040a40000301400 */
[----:B0-2---:R-:W-:Y:S05]  /*11d0*/  BRA `(.L_x_3443) ;  /* 0x0000000c00247947 */ /* 0x005fea0003800000 */
.L_x_3445:
[----:B------:R-:W2:Y:S02]  /*11e0*/  LDG.E R4, desc[UR36][R4.64] ;  /* 0x0000002404047981 */ /* 0x000ea4000c1e1900 */
[----:B--2---:R-:W-:Y:S01]  /*11f0*/  I2FP.F32.S32 R24, R4 ;  /* 0x0000000400187245 */ /* 0x004fe20000201400 */
[----:B------:R-:W-:Y:S06]  /*1200*/  BRA `(.L_x_3443) ;  /* 0x0000000c00187947 */ /* 0x000fec0003800000 */
.L_x_3444:
[----:B------:R-:W2:Y:S02]  /*1210*/  LDG.E.U16 R4, desc[UR36][R4.64] ;  /* 0x0000002404047981 */ /* 0x000ea4000c1e1500 */
[----:B--2---:R0:W2:Y:S01]  /*1220*/  I2F.S16 R24, R4 ;  /* 0x0000000400187306 */ /* 0x0040a20000101400 */
[----:B------:R-:W-:Y:S05]  /*1230*/  BRA `(.L_x_3443) ;  /* 0x0000000c000c7947 */ /* 0x000fea0003800000 */
.L_x_3439:
        /* <DEDUP_REMOVED lines=8> */
.L_x_3447:
[----:B------:R-:W2:Y:S02]  /*12c0*/  LDG.E.U16 R4, desc[UR36][R4.64] ;  /* 0x0000002404047981 */ /* 0x000ea4000c1e1500 */
[----:B--2---:R-:W-:Y:S01]  /*12d0*/  HADD2.F32 R24, -RZ, R4.H0_H0 ;  /* 0x20000004ff187230 */ /* 0x004fe20000004100 */
[----:B------:R-:W-:Y:S06]  /*12e0*/  BRA `(.L_x_3443) ;  /* 0x0000000800e07947 */ /* 0x000fec0003800000 */
.L_x_3446:
        /* <DEDUP_REMOVED lines=8> */
.L_x_3449:
[----:B------:R-:W2:Y:S02]  /*1370*/  LDG.E.U16 R4, desc[UR36][R4.64] ;  /* 0x0000002404047981 */ /* 0x000ea4000c1e1500 */
[----:B--2---:R-:W-:Y:S01]  /*1380*/  HADD2.F32 R24, -RZ, R4.H0_H0 ;  /* 0x20000004ff187230 */ /* 0x004fe20000004100 */
[----:B------:R-:W-:Y:S06]  /*1390*/  BRA `(.L_x_3443) ;  /* 0x0000000800b47947 */ /* 0x000fec0003800000 */
.L_x_3448:
        /* <DEDUP_REMOVED lines=11> */
.L_x_3438:
        /* <DEDUP_REMOVED lines=12> */
.L_x_3452:
        /* <DEDUP_REMOVED lines=11> */
.L_x_3451:
        /* <DEDUP_REMOVED lines=25> */
.L_x_3454:
        /* <DEDUP_REMOVED lines=11> */
[----:B------:R-:W-:Y:S01]  /*1800*/  LOP3.LUT R24, R0, 0x80000000, R3, 0xf8, !PT ;  /* 0x8000000000187812 */ /* 0x000fe200078ef803 */
[----:B------:R-:W-:Y:S06]  /*1810*/  BRA `(.L_x_3443) ;  /* 0x0000000400947947 */ /* 0x000fec0003800000 */
.L_x_3453:
[----:B------:R-:W2:Y:S02]  /*1820*/  LDG.E.U16 R4, desc[UR36][R4.64] ;  /* 0x0000002404047981 */ /* 0x000ea4000c1e1500 */
[----:B--2---:R-:W-:Y:S01]  /*1830*/  IMAD.U32 R24, R4, 0x10000, RZ ;  /* 0x0001000004187824 */ /* 0x004fe200078e00ff */
[----:B------:R-:W-:Y:S06]  /*1840*/  BRA `(.L_x_3443) ;  /* 0x0000000400887947 */ /* 0x000fec0003800000 */
.L_x_3450:
        /* <DEDUP_REMOVED lines=11> */
.L_x_3457:
        /* <DEDUP_REMOVED lines=20> */
.L_x_3459:
[----:B------:R-:W-:Y:S05]  /*1a40*/  BSYNC.RECONVERGENT B0 ;  /* 0x0000000000007941 */ /* 0x000fea0003800200 */
.L_x_3458:
[----:B------:R-:W-:Y:S01]  /*1a50*/  IMAD.SHL.U32 R0, R0, 0x100000, RZ ;  /* 0x0010000000007824 */ /* 0x000fe200078e00ff */
[----:B------:R-:W-:-:S04]  /*1a60*/  LEA R3, R3, 0x3b800000, 0x17 ;  /* 0x3b80000003037811 */ /* 0x000fc800078eb8ff */
[----:B------:R-:W-:Y:S01]  /*1a70*/  LOP3.LUT R24, R3, R0, R7, 0xfe, !PT ;  /* 0x0000000003187212 */ /* 0x000fe200078efe07 */
[----:B------:R-:W-:Y:S06]  /*1a80*/  BRA `(.L_x_3443) ;  /* 0x0000000000f87947 */ /* 0x000fec0003800000 */
.L_x_3456:
        /* <DEDUP_REMOVED lines=20> */
.L_x_3461:
[----:B------:R-:W-:Y:S05]  /*1bd0*/  BSYNC.RECONVERGENT B0 ;  /* 0x0000000000007941 */ /* 0x000fea0003800200 */
.L_x_3460:
[----:B------:R-:W-:Y:S01]  /*1be0*/  IMAD.SHL.U32 R0, R0, 0x200000, RZ ;  /* 0x0020000000007824 */ /* 0x000fe200078e00ff */
[----:B------:R-:W-:-:S04]  /*1bf0*/  LEA R3, R3, 0x37800000, 0x17 ;  /* 0x3780000003037811 */ /* 0x000fc800078eb8ff */
[----:B------:R-:W-:Y:S01]  /*1c00*/  LOP3.LUT R24, R3, R0, R7, 0xfe, !PT ;  /* 0x0000000003187212 */ /* 0x000fe200078efe07 */
[----:B------:R-:W-:Y:S06]  /*1c10*/  BRA `(.L_x_3443) ;  /* 0x0000000000947947 */ /* 0x000fec0003800000 */
.L_x_3455:
        /* <DEDUP_REMOVED lines=14> */
.L_x_3442:
[----:B------:R-:W-:Y:S01]  /*1d00*/  MOV R14, 0x0 ;  /* 0x00000000000e7802 */ /* 0x000fe20000000f00 */
[----:B------:R-:W0:Y:S01]  /*1d10*/  LDCU.64 UR4, c[0x4][0x128] ;  /* 0x01002500ff0477ac */ /* 0x000e220008000a00 */
[----:B------:R-:W-:Y:S02]  /*1d20*/  IMAD.MOV.U32 R8, RZ, RZ, 0x4e ;  /* 0x0000004eff087424 */ /* 0x000fe400078e00ff */
[----:B------:R-:W-:Y:S01]  /*1d30*/  IMAD.MOV.U32 R12, RZ, RZ, 0x1 ;  /* 0x00000001ff0c7424 */ /* 0x000fe200078e00ff */
[----:B------:R-:W2:Y:S01]  /*1d40*/  LDCU.64 UR6, c[0x4][0x130] ;  /* 0x01002600ff0677ac */ /* 0x000ea20008000a00 */
[----:B------:R-:W4:Y:S01]  /*1d50*/  LDC.64 R14, c[0x4][R14] ;  /* 0x010000000e0e7b82 */ /* 0x000f220000000a00 */
[----:B------:R-:W-:Y:S01]  /*1d60*/  IMAD.MOV.U32 R13, RZ, RZ, RZ ;  /* 0x000000ffff0d7224 */ /* 0x000fe200078e00ff */
[----:B------:R-:W1:Y:S01]  /*1d70*/  LDCU.64 UR8, c[0x4][0x18] ;  /* 0x01000300ff0877ac */ /* 0x000e620008000a00 */
[----:B0-----:R-:W-:Y:S02]  /*1d80*/  IMAD.U32 R4, RZ, RZ, UR4 ;  /* 0x00000004ff047e24 */ /* 0x001fe4000f8e00ff */
[----:B------:R-:W-:-:S02]  /*1d90*/  IMAD.U32 R5, RZ, RZ, UR5 ;  /* 0x00000005ff057e24 */ /* 0x000fc4000f8e00ff */
[----:B--2---:R-:W-:Y:S02]  /*1da0*/  IMAD.U32 R6, RZ, RZ, UR6 ;  /* 0x00000006ff067e24 */ /* 0x004fe4000f8e00ff */
[----:B------:R-:W-:Y:S02]  /*1db0*/  IMAD.U32 R7, RZ, RZ, UR7 ;  /* 0x00000007ff077e24 */ /* 0x000fe4000f8e00ff */
[----:B-1----:R-:W-:Y:S02]  /*1dc0*/  IMAD.U32 R10, RZ, RZ, UR8 ;  /* 0x00000008ff0a7e24 */ /* 0x002fe4000f8e00ff */
[----:B------:R-:W-:-:S07]  /*1dd0*/  IMAD.U32 R11, RZ, RZ, UR9 ;  /* 0x00000009ff0b7e24 */ /* 0x000fce000f8e00ff */
[----:B------:R-:W-:-:S07]  /*1de0*/  LEPC R20, `(.L_x_3464) ;  /* 0x000000001014794e */ /* 0x000fce0000000000 */
[----:B---345:R-:W-:Y:S05]  /*1df0*/  CALL.ABS.NOINC R14 ;  /* 0x000000000e007343 */ /* 0x038fea0003c00000 */
.L_x_3464:
[----:B------:R-:W-:Y:S01]  /*1e00*/  IMAD.MOV.U32 R24, RZ, RZ, RZ ;  /* 0x000000ffff187224 */ /* 0x000fe200078e00ff */
[----:B------:R-:W-:Y:S06]  /*1e10*/  BRA `(.L_x_3443) ;  /* 0x0000000000147947 */ /* 0x000fec0003800000 */
.L_x_3463:
[----:B------:R-:W2:Y:S02]  /*1e20*/  LDG.E.64 R24, desc[UR36][R4.64] ;  /* 0x0000002404187981 */ /* 0x000ea4000c1e1b00 */
[----:B--2---:R0:W2:Y:S02]  /*1e30*/  I2F.U64 R24, R24 ;  /* 0x0000001800187312 */ /* 0x0040a40000301000 */
[----:B0-2---:R-:W-:Y:S05]  /*1e40*/  BRA `(.L_x_3443) ;  /* 0x0000000000087947 */ /* 0x005fea0003800000 */
.L_x_3462:
[----:B------:R-:W2:Y:S02]  /*1e50*/  LDG.E R4, desc[UR36][R4.64] ;  /* 0x0000002404047981 */ /* 0x000ea4000c1e1900 */
[----:B--2---:R-:W-:-:S07]  /*1e60*/  I2FP.F32.U32 R24, R4 ;  /* 0x0000000400187245 */ /* 0x004fce0000201000 */
.L_x_3443:
[----:B------:R-:W-:Y:S05]  /*1e70*/  BSYNC.RECONVERGENT B6 ;  /* 0x0000000000067941 */ /* 0x000fea0003800200 */
.L_x_3437:
[----:B------:R-:W-:-:S07]  /*1e80*/  VIADD R16, R16, 0x80 ;  /* 0x0000008010107836 */ /* 0x000fce0000000000 */
.L_x_3436:
[----:B------:R-:W-:Y:S05]  /*1e90*/  BSYNC.RECONVERGENT B7 ;  /* 0x0000000000077941 */ /* 0x000fea0003800200 */
.L_x_3435:
        /* <DEDUP_REMOVED lines=25> */
.L_x_3471:
[----:B------:R-:W2:Y:S02]  /*2030*/  LDG.E.U8 R4, desc[UR36][R4.64] ;  /* 0x0000002404047981 */ /* 0x000ea4000c1e1100 */
[----:B--2---:R-:W-:Y:S01]  /*2040*/  I2FP.F32.U32 R23, R4 ;  /* 0x0000000400177245 */ /* 0x004fe20000201000 */
[----:B------:R-:W-:Y:S06]  /*2050*/  BRA `(.L_x_3473) ;  /* 0x0000000c00447947 */ /* 0x000fec0003800000 */
.L_x_3470:
        /* <DEDUP_REMOVED lines=9> */
.L_x_3475:
[----:B------:R-:W2:Y:S02]  /*20f0*/  LDG.E R4, desc[UR36][R4.64] ;  /* 0x0000002404047981 */ /* 0x000ea4000c1e1900 */
[----:B--2---:R-:W-:Y:S01]  /*2100*/  I2FP.F32.S32 R23, R4 ;  /* 0x0000000400177245 */ /* 0x004fe20000201400 */
[----:B------:R-:W-:Y:S06]  /*2110*/  BRA `(.L_x_3473) ;  /* 0x0000000c00147947 */ /* 0x000fec0003800000 */
.L_x_3474:
[----:B------:R-:W2:Y:S02]  /*2120*/  LDG.E.U16 R4, desc[UR36][R4.64] ;  /* 0x0000002404047981 */ /* 0x000ea4000c1e1500 */
[----:B--2---:R0:W2:Y:S01]  /*2130*/  I2F.S16 R23, R4 ;  /* 0x0000000400177306 */ /* 0x0040a20000101400 */
[----:B------:R-:W-:Y:S05]  /*2140*/  BRA `(.L_x_3473) ;  /* 0x0000000c00087947 */ /* 0x000fea0003800000 */
.L_x_3469:
        /* <DEDUP_REMOVED lines=8> */
.L_x_3477:
[----:B------:R-:W2:Y:S02]  /*21d0*/  LDG.E.U16 R4, desc[UR36][R4.64] ;  /* 0x0000002404047981 */ /* 0x000ea4000c1e1500 */
[----:B--2---:R-:W-:Y:S01]  /*21e0*/  HADD2.F32 R23, -RZ, R4.H0_H0 ;  /* 0x20000004ff177230 */ /* 0x004fe20000004100 */
[----:B------:R-:W-:Y:S06]  /*21f0*/  BRA `(.L_x_3473) ;  /* 0x0000000800dc7947 */ /* 0x000fec0003800000 */
.L_x_3476:
        /* <DEDUP_REMOVED lines=8> */
.L_x_3479:
[----:B------:R-:W2:Y:S02]  /*2280*/  LDG.E.U16 R4, desc[UR36][R4.64] ;  /* 0x0000002404047981 */ /* 0x000ea4000c1e1500 */
[----:B--2---:R-:W-:Y:S01]  /*2290*/  HADD2.F32 R23, -RZ, R4.H0_H0 ;  /* 0x20000004ff177230 */ /* 0x004fe20000004100 */
[----:B------:R-:W-:Y:S06]  /*22a0*/  BRA `(.L_x_3473) ;  /* 0x0000000800b07947 */ /* 0x000fec0003800000 */
.L_x_3478:
        /* <DEDUP_REMOVED lines=11> */
.L_x_3468:
        /* <DEDUP_REMOVED lines=12> */
.L_x_3482:
        /* <DEDUP_REMOVED lines=11> */
.L_x_3481:
        /* <DEDUP_REMOVED lines=25> */
.L_x_3484:
[----:B------:R-:W2:Y:S02]  /*2660*/  LDG.E.U8 R4, desc[UR36][R4.64] ;  /* 0x0000002404047981 */ /* 0x000ea4000c1e1100 */
[C---:B--2---:R-:W-:Y:S02]  /*2670*/  IMAD.SHL.U32 R0, R4.reuse, 0x2000000, RZ ;  /* 0x0200000004007824 */ /* 0x044fe400078e00ff */
[----:B------:R-:W-:-:S03]  /*2680*/  IMAD.SHL.U32 R6, R4, 0x100, RZ ;  /* 0x0000010004067824 */ /* 0x000fc600078e00ff */
[----:B------:R-:W-:Y:S02]  /*2690*/  ISETP.GE.U32.AND P0, PT, R0, 0x8000000, PT ;  /* 0x080000000000780c */ /* 0x000fe40003f06070 */
[----:B------:R-:W-:-:S11]  /*26a0*/  PRMT R23, R6, 0x9910, RZ ;  /* 0x0000991006177816 */ /* 0x000fd600000000ff */
[----:B------:R-:W-:Y:S02]  /*26b0*/  @!P0 LOP3.LUT R3, R6, 0x7f00, RZ, 0xc0, !PT ;  /* 0x00007f0006038812 */ /* 0x000fe400078ec0ff */
[----:B------:R-:W-:Y:S02]  /*26c0*/  @P0 LEA.HI R0, R0, 0x70000000, RZ, 0x1c ;  /* 0x7000000000000811 */ /* 0x000fe400078fe0ff */
[----:B------:R-:W-:-:S03]  /*26d0*/  @!P0 LOP3.LUT R3, R3, 0x3f000000, RZ, 0xfc, !PT ;  /* 0x3f00000003038812 */ /* 0x000fc600078efcff */
[----:B------:R-:W-:Y:S02]  /*26e0*/  @P0 FMUL.FTZ R0, R0, 1.9259299443872358531e-34 ;  /* 0x0780000000000820 */ /* 0x000fe40000410000 */
[----:B------:R-:W-:-:S05]  /*26f0*/  @!P0 FADD.FTZ R0, R3, -0.5 ;  /* 0xbf00000003008421 */ /* 0x000fca0000010000 */
[----:B------:R-:W-:Y:S01]  /*2700*/  LOP3.LUT R23, R0, 0x80000000, R23, 0xf8, !PT ;  /* 0x8000000000177812 */ /* 0x000fe200078ef817 */
[----:B------:R-:W-:Y:S06]  /*2710*/  BRA `(.L_x_3473) ;  /* 0x0000000400947947 */ /* 0x000fec0003800000 */
.L_x_3483:
[----:B------:R-:W2:Y:S02]  /*2720*/  LDG.E.U16 R4, desc[UR36][R4.64] ;  /* 0x0000002404047981 */ /* 0x000ea4000c1e1500 */
[----:B--2---:R-:W-:Y:S01]  /*2730*/  IMAD.U32 R23, R4, 0x10000, RZ ;  /* 0x0001000004177824 */ /* 0x004fe200078e00ff */
[----:B------:R-:W-:Y:S06]  /*2740*/  BRA `(.L_x_3473) ;  /* 0x0000000400887947 */ /* 0x000fec0003800000 */
.L_x_3480:
        /* <DEDUP_REMOVED lines=11> */
.L_x_3487:
        /* <DEDUP_REMOVED lines=20> */
.L_x_3489:
[----:B------:R-:W-:Y:S05]  /*2940*/  BSYNC.RECONVERGENT B0 ;  /* 0x0000000000007941 */ /* 0x000fea0003800200 */
.L_x_3488:
[----:B------:R-:W-:Y:S01]  /*2950*/  IMAD.SHL.U32 R0, R0, 0x100000, RZ ;  /* 0x0010000000007824 */ /* 0x000fe200078e00ff */
[----:B------:R-:W-:-:S04]  /*2960*/  LEA R3, R3, 0x3b800000, 0x17 ;  /* 0x3b80000003037811 */ /* 0x000fc800078eb8ff */
[----:B------:R-:W-:Y:S01]  /*2970*/  LOP3.LUT R23, R3, R0, R23, 0xfe, !PT ;  /* 0x0000000003177212 */ /* 0x000fe200078efe17 */
[----:B------:R-:W-:Y:S06]  /*2980*/  BRA `(.L_x_3473) ;  /* 0x0000000000f87947 */ /* 0x000fec0003800000 */
.L_x_3486:
        /* <DEDUP_REMOVED lines=20> */
.L_x_3491:
[----:B------:R-:W-:Y:S05]  /*2ad0*/  BSYNC.RECONVERGENT B0 ;  /* 0x0000000000007941 */ /* 0x000fea0003800200 */
.L_x_3490:
[----:B------:R-:W-:Y:S01]  /*2ae0*/  IMAD.SHL.U32 R0, R0, 0x200000, RZ ;  /* 0x0020000000007824 */ /* 0x000fe200078e00ff */
[----:B------:R-:W-:-:S04]  /*2af0*/  LEA R3, R3, 0x37800000, 0x17 ;  /* 0x3780000003037811 */ /* 0x000fc800078eb8ff */
[----:B------:R-:W-:Y:S01]  /*2b00*/  LOP3.LUT R23, R3, R0, R23, 0xfe, !PT ;  /* 0x0000000003177212 */ /* 0x000fe200078efe17 */
[----:B------:R-:W-:Y:S06]  /*2b10*/  BRA `(.L_x_3473) ;  /* 0x0000000000947947 */ /* 0x000fec0003800000 */
.L_x_3485:
        /* <DEDUP_REMOVED lines=14> */
.L_x_3472:
        /* <DEDUP_REMOVED lines=16> */
.L_x_3494:
[----:B------:R-:W-:Y:S01]  /*2d00*/  IMAD.MOV.U32 R23, RZ, RZ, RZ ;  /* 0x000000ffff177224 */ /* 0x000fe200078e00ff */
[----:B------:R-:W-:Y:S06]  /*2d10*/  BRA `(.L_x_3473) ;  /* 0x0000000000147947 */ /* 0x000fec0003800000 */
.L_x_3493:
[----:B------:R-:W2:Y:S02]  /*2d20*/  LDG.E.64 R4, desc[UR36][R4.64] ;  /* 0x0000002404047981 */ /* 0x000ea4000c1e1b00 */
[----:B--2---:R0:W2:Y:S02]  /*2d30*/  I2F.U64 R23, R4 ;  /* 0x0000000400177312 */ /* 0x0040a40000301000 */
[----:B0-2---:R-:W-:Y:S05]  /*2d40*/  BRA `(.L_x_3473) ;  /* 0x0000000000087947 */ /* 0x005fea0003800000 */
.L_x_3492:
[----:B------:R-:W2:Y:S02]  /*2d50*/  LDG.E R4, desc[UR36][R4.64] ;  /* 0x0000002404047981 */ /* 0x000ea4000c1e1900 */
[----:B--2---:R-:W-:-:S07]  /*2d60*/  I2FP.F32.U32 R23, R4 ;  /* 0x0000000400177245 */ /* 0x004fce0000201000 */
.L_x_3473:
[----:B------:R-:W-:Y:S05]  /*2d70*/  BSYNC.RECONVERGENT B6 ;  /* 0x0000000000067941 */ /* 0x000fea0003800200 */
.L_x_3467:
[----:B------:R-:W-:-:S07]  /*2d80*/  VIADD R16, R16, 0x80 ;  /* 0x0000008010107836 */ /* 0x000fce0000000000 */
.L_x_3466:
[----:B------:R-:W-:Y:S05]  /*2d90*/  BSYNC.RECONVERGENT B7 ;  /* 0x0000000000077941 */ /* 0x000fea0003800200 */
.L_x_3465:
[----:B------:R-:W-:Y:S01]  /*2da0*/  ISETP.GE.AND P0, PT, R16, R17, PT ;  /* 0x000000111000720c */ /* 0x000fe20003f06270 */
[----:B------:R-:W-:Y:S01]  /*2db0*/  BSSY.RECONVERGENT B6, `(.L_x_3495) ;  /* 0x00000e9000067945 */ /* 0x000fe20003800200 */
[----:B------:R-:W-:-:S11]  /*2dc0*/  IMAD.MOV.U32 R18, RZ, RZ, RZ ;  /* 0x000000ffff127224 */ /* 0x000fd600078e00ff */
[----:B------:R-:W-:Y:S05]  /*2dd0*/  @P0 BRA `(.L_x_3496) ;  /* 0x0000000c00980947 */ /* 0x000fea0003800000 */
[----:B0-2-4-:R-:W0:Y:S01]  /*2de0*/  LDC.64 R4, c[0x0][0x398] ;  /* 0x0000e600ff047b82 */ /* 0x015e220000000a00 */
[----:B------:R-:W2:Y:S01]  /*2df0*/  LDCU UR5, c[0x0][0x3a8] ;  /* 0x00007500ff0577ac */ /* 0x000ea20008000800 */
[----:B------:R-:W-:Y:S01]  /*2e00*/  IMAD R0, R2, 0x200, R16 ;  /* 0x0000020002007824 */ /* 0x000fe200078e0210 */
        /* <DEDUP_REMOVED lines=15> */
[----:B--2---:R0:W2:Y:S01]  /*2f00*/  I2F.S16 R18, R4 ;  /* 0x0000000400127306 */ /* 0x0040a20000101400 */
[----:B------:R-:W-:Y:S05]  /*2f10*/  BRA `(.L_x_3496) ;  /* 0x0000000c00487947 */ /* 0x000fea0003800000 */
.L_x_3500:
[----:B------:R-:W2:Y:S02]  /*2f20*/  LDG.E.U8 R4, desc[UR36][R4.64] ;  /* 0x0000002404047981 */ /* 0x000ea4000c1e1100 */
[----:B--2---:R-:W-:Y:S01]  /*2f30*/  I2FP.F32.U32 R18, R4 ;  /* 0x0000000400127245 */ /* 0x004fe20000201000 */
[----:B------:R-:W-:Y:S06]  /*2f40*/  BRA `(.L_x_3496) ;  /* 0x0000000c003c7947 */ /* 0x000fec0003800000 */
.L_x_3499:
        /* <DEDUP_REMOVED lines=9> */
.L_x_3503:
[----:B------:R-:W2:Y:S02]  /*2fe0*/  LDG.E R4, desc[UR36][R4.64] ;  /* 0x0000002404047981 */ /* 0x000ea4000c1e1900 */
[----:B--2---:R-:W-:Y:S01]  /*2ff0*/  I2FP.F32.S32 R18, R4 ;  /* 0x0000000400127245 */ /* 0x004fe20000201400 */
[----:B------:R-:W-:Y:S06]  /*3000*/  BRA `(.L_x_3496) ;  /* 0x0000000c000c7947 */ /* 0x000fec0003800000 */
.L_x_3502:
[----:B------:R-:W2:Y:S02]  /*3010*/  LDG.E.U16 R4, desc[UR36][R4.64] ;  /* 0x0000002404047981 */ /* 0x000ea4000c1e1500 */
[----:B--2---:R0:W2:Y:S01]  /*3020*/  I2F.S16 R18, R4 ;  /* 0x0000000400127306 */ /* 0x0040a20000101400 */
[----:B------:R-:W-:Y:S05]  /*3030*/  BRA `(.L_x_3496) ;  /* 0x0000000c00007947 */ /* 0x000fea0003800000 */
.L_x_3498:
        /* <DEDUP_REMOVED lines=8> */
.L_x_3505:
[----:B------:R-:W2:Y:S02]  /*30c0*/  LDG.E.U16 R4, desc[UR36][R4.64] ;  /* 0x0000002404047981 */ /* 0x000ea4000c1e1500 */
[----:B--2---:R-:W-:Y:S01]  /*30d0*/  HADD2.F32 R18, -RZ, R4.H0_H0 ;  /* 0x20000004ff127230 */ /* 0x004fe20000004100 */
[----:B------:R-:W-:Y:S06]  /*30e0*/  BRA `(.L_x_3496) ;  /* 0x0000000800d47947 */ /* 0x000fec0003800000 */
.L_x_3504:
        /* <DEDUP_REMOVED lines=8> */
.L_x_3507:
[----:B------:R-:W2:Y:S02]  /*3170*/  LDG.E.U16 R4, desc[UR36][R4.64] ;  /* 0x0000002404047981 */ /* 0x000ea4000c1e1500 */
[----:B--2---:R-:W-:Y:S01]  /*3180*/  HADD2.F32 R18, -RZ, R4.H0_H0 ;  /* 0x20000004ff127230 */ /* 0x004fe20000004100 */
[----:B------:R-:W-:Y:S06]  /*3190*/  BRA `(.L_x_3496) ;  /* 0x0000000800a87947 */ /* 0x000fec0003800000 */
.L_x_3506:
        /* <DEDUP_REMOVED lines=11> */
.L_x_3497:
        /* <DEDUP_REMOVED lines=12> */
.L_x_3510:
        /* <DEDUP_REMOVED lines=11> */
.L_x_3509:
        /* <DEDUP_REMOVED lines=25> */
.L_x_3512:
        /* <DEDUP_REMOVED lines=13> */
.L_x_3511:
[----:B------:R-:W2:Y:S02]  /*3620*/  LDG.E.U16 R4, desc[UR36][R4.64] ;  /* 0x0000002404047981 */ /* 0x000ea4000c1e1500 */
[----:B--2---:R-:W-:Y:S01]  /*3630*/  IMAD.U32 R18, R4, 0x10000, RZ ;  /* 0x0001000004127824 */ /* 0x004fe200078e00ff */
[----:B------:R-:W-:Y:S06]  /*3640*/  BRA `(.L_x_3496) ;  /* 0x00000004007c7947 */ /* 0x000fec0003800000 */
.L_x_3508:
        /* <DEDUP_REMOVED lines=11> */
.L_x_3515:
[----:B------:R-:W2:Y:S02]  /*3700*/  LDG.E.U8 R4, desc[UR36][R4.64] ;  /* 0x0000002404047981 */ /* 0x000ea4000c1e1100 */
        /* <DEDUP_REMOVED lines=18> */
.L_x_3517:
[----:B------:R-:W-:Y:S05]  /*3830*/  BSYNC.RECONVERGENT B0 ;  /* 0x0000000000007941 */ /* 0x000fea0003800200 */
.L_x_3516:
[----:B------:R-:W-:Y:S01]  /*3840*/  IMAD.SHL.U32 R0, R0, 0x100000, RZ ;  /* 0x0010000000007824 */ /* 0x000fe200078e00ff */
[----:B------:R-:W-:-:S04]  /*3850*/  LEA R3, R3, 0x3b800000, 0x17 ;  /* 0x3b80000003037811 */ /* 0x000fc800078eb8ff */
[----:B------:R-:W-:Y:S01]  /*3860*/  LOP3.LUT R18, R3, R0, R7, 0xfe, !PT ;  /* 0x0000000003127212 */ /* 0x000fe200078efe07 */
[----:B------:R-:W-:Y:S06]  /*3870*/  BRA `(.L_x_3496) ;  /* 0x0000000000f07947 */ /* 0x000fec0003800000 */
.L_x_3514:
        /* <DEDUP_REMOVED lines=19> */
.L_x_3519:
[----:B------:R-:W-:Y:S05]  /*39b0*/  BSYNC.RECONVERGENT B0 ;  /* 0x0000000000007941 */ /* 0x000fea0003800200 */
.L_x_3518:
[----:B------:R-:W-:Y:S01]  /*39c0*/  IMAD.SHL.U32 R0, R0, 0x200000, RZ ;  /* 0x0020000000007824 */ /* 0x000fe200078e00ff */
[----:B------:R-:W-:-:S04]  /*39d0*/  LEA R3, R3, 0x37800000, 0x17 ;  /* 0x3780000003037811 */ /* 0x000fc800078eb8ff */
[----:B------:R-:W-:Y:S01]  /*39e0*/  LOP3.LUT R18, R3, R0, R7, 0xfe, !PT ;  /* 0x0000000003127212 */ /* 0x000fe200078efe07 */
[----:B------:R-:W-:Y:S06]  /*39f0*/  BRA `(.L_x_3496) ;  /* 0x0000000000907947 */ /* 0x000fec0003800000 */
.L_x_3513:
        /* <DEDUP_REMOVED lines=14> */
.L_x_3501:
        /* <DEDUP_REMOVED lines=16> */
.L_x_3522:
[----:B------:R-:W-:Y:S05]  /*3be0*/  BRA `(.L_x_3496) ;  /* 0x0000000000147947 */ /* 0x000fea0003800000 */
.L_x_3521:
[----:B------:R-:W2:Y:S02]  /*3bf0*/  LDG.E.64 R4, desc[UR36][R4.64] ;  /* 0x0000002404047981 */ /* 0x000ea4000c1e1b00 */
[----:B--2---:R0:W2:Y:S02]  /*3c00*/  I2F.U64 R18, R4 ;  /* 0x0000000400127312 */ /* 0x0040a40000301000 */
[----:B0-2---:R-:W-:Y:S05]  /*3c10*/  BRA `(.L_x_3496) ;  /* 0x0000000000087947 */ /* 0x005fea0003800000 */
.L_x_3520:
[----:B------:R-:W2:Y:S02]  /*3c20*/  LDG.E R4, desc[UR36][R4.64] ;  /* 0x0000002404047981 */ /* 0x000ea4000c1e1900 */
[----:B--2---:R-:W-:-:S07]  /*3c30*/  I2FP.F32.U32 R18, R4 ;  /* 0x0000000400127245 */ /* 0x004fce0000201000 */
.L_x_3496:
[----:B------:R-:W-:Y:S05]  /*3c40*/  BSYNC.RECONVERGENT B6 ;  /* 0x0000000000067941 */ /* 0x000fea0003800200 */
.L_x_3495:
[----:B------:R-:W1:Y:S01]  /*3c50*/  LDCU UR4, c[0x0][0x388] ;  /* 0x00007100ff0477ac */ /* 0x000e620008000800 */
[----:B------:R-:W3:Y:S01]  /*3c60*/  LDC.U8 R16, c[0x0][0x3ac] ;  /* 0x0000eb00ff107b82 */ /* 0x000ee20000000000 */
[CC--:B------:R-:W-:Y:S01]  /*3c70*/  ISETP.GE.AND P2, PT, R19.reuse, R17.reuse, PT ;  /* 0x000000111300720c */ /* 0x0c0fe20003f46270 */
[C---:B------:R-:W-:Y:S01]  /*3c80*/  VIADD R0, R19.reuse, 0x100 ;  /* 0x0000010013007836 */ /* 0x040fe20000000000 */
[----:B------:R-:W-:Y:S01]  /*3c90*/  BSSY.RECONVERGENT B0, `(.L_x_3523) ;  /* 0x0000017000007945 */ /* 0x000fe20003800200 */
[C---:B0-2-4-:R-:W-:Y:S02]  /*3ca0*/  VIADD R4, R19.reuse, 0x180 ;  /* 0x0000018013047836 */ /* 0x055fe40000000000 */
[----:B------:R-:W-:Y:S01]  /*3cb0*/  VIADD R26, R19, 0x80 ;  /* 0x00000080131a7836 */ /* 0x000fe20000000000 */
[-C--:B------:R-:W-:Y:S02]  /*3cc0*/  ISETP.GE.AND P0, PT, R0, R17.reuse, PT ;  /* 0x000000110000720c */ /* 0x080fe40003f06270 */
[----:B------:R-:W-:-:S02]  /*3cd0*/  ISETP.GE.AND P1, PT, R4, R17, PT ;  /* 0x000000110400720c */ /* 0x000fc40003f26270 */
[----:B------:R-:W-:Y:S01]  /*3ce0*/  ISETP.GE.AND P5, PT, R26, R17, PT ;  /* 0x000000111a00720c */ /* 0x000fe20003fa6270 */
[----:B-1----:R-:W-:Y:S02]  /*3cf0*/  FADD.FTZ R0, -RZ, |UR4| ;  /* 0x40000004ff007e21 */ /* 0x002fe40008010100 */
[----:B------:R-:W-:Y:S10]  /*3d00*/  @P2 BRA `(.L_x_3524) ;  /* 0x00000000003c2947 */ /* 0x000ff40003800000 */
[----:B---3-5:R-:W-:-:S05]  /*3d10*/  FADD.FTZ R3, |R22|, -RZ ;  /* 0x800000ff16037221 */ /* 0x028fca0000010200 */
        /* <DEDUP_REMOVED lines=12> */
[----:B0-----:R-:W-:-:S05]  /*3de0*/  @P3 FMUL.FTZ R4, R7, R6 ;  /* 0x0000000607043220 */ /* 0x001fca0000410000 */
[----:B------:R-:W-:-:S07]  /*3df0*/  FSEL R4, R4, +INF , P4 ;  /* 0x7f80000004047808 */ /* 0x000fce0002000000 */
.L_x_3524:
[----:B------:R-:W-:Y:S05]  /*3e00*/  BSYNC.RECONVERGENT B0 ;  /* 0x0000000000007941 */ /* 0x000fea0003800200 */
.L_x_3523:
[----:B------:R-:W-:Y:S04]  /*3e10*/  BSSY.RECONVERGENT B0, `(.L_x_3525) ;  /* 0x0000011000007945 */ /* 0x000fe80003800200 */
[----:B------:R-:W-:Y:S05]  /*3e20*/  @P5 BRA `(.L_x_3526) ;  /* 0x00000000003c5947 */ /* 0x000fea0003800000 */
[----:B-----5:R-:W-:-:S05]  /*3e30*/  FADD.FTZ R3, |R24|, -RZ ;  /* 0x800000ff18037221 */ /* 0x020fca0000010200 */
[CC--:B---3--:R-:W-:Y:S02]  /*3e40*/  VIMNMX R22, PT, PT, R0.reuse, R3.reuse, !PT ;  /* 0x0000000300167248 */ /* 0x0c8fe40007fe0100 */
        /* <DEDUP_REMOVED lines=13> */
.L_x_3526:
[----:B------:R-:W-:Y:S05]  /*3f20*/  BSYNC.RECONVERGENT B0 ;  /* 0x0000000000007941 */ /* 0x000fea0003800200 */
.L_x_3525:
[----:B------:R-:W-:Y:S04]  /*3f30*/  BSSY.RECONVERGENT B0, `(.L_x_3527) ;  /* 0x0000011000007945 */ /* 0x000fe80003800200 */
[----:B------:R-:W-:Y:S05]  /*3f40*/  @P0 BRA `(.L_x_3528) ;  /* 0x00000000003c0947 */ /* 0x000fea0003800000 */
[----:B-----5:R-:W-:-:S05]  /*3f50*/  FADD.FTZ R23, |R23|, -RZ ;  /* 0x800000ff17177221 */ /* 0x020fca0000010200 */
        /* <DEDUP_REMOVED lines=13> */
[----:B------:R-:W-:-:S07]  /*4030*/  FSEL R24, R24, +INF , P3 ;  /* 0x7f80000018187808 */ /* 0x000fce0001800000 */
.L_x_3528:
[----:B------:R-:W-:Y:S05]  /*4040*/  BSYNC.RECONVERGENT B0 ;  /* 0x0000000000007941 */ /* 0x000fea0003800200 */
.L_x_3527:
        /* <DEDUP_REMOVED lines=17> */
.L_x_3530:
[----:B------:R-:W-:Y:S05]  /*4160*/  BSYNC.RECONVERGENT B0 ;  /* 0x0000000000007941 */ /* 0x000fea0003800200 */
.L_x_3529:
[----:B------:R-:W-:Y:S04]  /*4170*/  BSSY.RECONVERGENT B6, `(.L_x_3531) ;  /* 0x00000fc000067945 */ /* 0x000fe80003800200 */
[----:B------:R-:W-:Y:S05]  /*4180*/  @P2 BRA `(.L_x_3532) ;  /* 0x0000000c00e82947 */ /* 0x000fea0003800000 */
[----:B------:R-:W0:Y:S01]  /*4190*/  LDCU UR4, c[0x0][0x3b0] ;  /* 0x00007600ff0477ac */ /* 0x000e220008000800 */
[----:B------:R-:W1:Y:S01]  /*41a0*/  LDC.64 R8, c[0x0][0x390] ;  /* 0x0000e400ff087b82 */ /* 0x000e620000000a00 */
[----:B------:R-:W-:Y:S01]  /*41b0*/  IMAD R0, R2, 0x200, R19 ;  /* 0x0000020002007824 */ /* 0x000fe200078e0213 */
[----:B---3--:R-:W-:-:S03]  /*41c0*/  PRMT R5, R16, 0x9910, RZ ;  /* 0x0000991010057816 */ /* 0x008fc600000000ff */
        /* <DEDUP_REMOVED lines=14> */
[----:B------:R-:W0:Y:S01]  /*42b0*/  F2I.FTZ.TRUNC.NTZ R3, R4 ;  /* 0x0000000400037305 */ /* 0x000e22000021f100 */
[----:B------:R-:W-:Y:S01]  /*42c0*/  IMAD.MOV.U32 R19, RZ, RZ, R26 ;  /* 0x000000ffff137224 */ /* 0x000fe200078e001a */
[----:B0-----:R0:W-:Y:S01]  /*42d0*/  STG.E.U8 desc[UR36][R8.64], R3 ;  /* 0x0000000308007986 */ /* 0x0011e2000c101124 */
[----:B------:R-:W-:Y:S05]  /*42e0*/  BRA `(.L_x_3532) ;  /* 0x0000000c00907947 */ /* 0x000fea0003800000 */
.L_x_3536:
[----:B------:R-:W0:Y:S01]  /*42f0*/  F2I.S64.TRUNC R4, R4 ;  /* 0x0000000400047311 */ /* 0x000e22000020d900 */
[----:B------:R-:W-:Y:S02]  /*4300*/  IMAD.MOV.U32 R19, RZ, RZ, R26 ;  /* 0x000000ffff137224 */ /* 0x000fe400078e001a */
[----:B0-----:R-:W-:-:S05]  /*4310*/  IMAD.MOV.U32 R3, RZ, RZ, R4 ;  /* 0x000000ffff037224 */ /* 0x001fca00078e0004 */
[----:B------:R4:W-:Y:S01]  /*4320*/  STG.E.U8 desc[UR36][R8.64], R3 ;  /* 0x0000000308007986 */ /* 0x0009e2000c101124 */
[----:B------:R-:W-:Y:S05]  /*4330*/  BRA `(.L_x_3532) ;  /* 0x0000000c007c7947 */ /* 0x000fea0003800000 */
.L_x_3535:
[----:B------:R-:W-:-:S13]  /*4340*/  ISETP.NE.AND P0, PT, R0, 0x2, PT ;  /* 0x000000020000780c */ /* 0x000fda0003f05270 */
[----:B------:R-:W-:Y:S05]  /*4350*/  @!P0 BRA `(.L_x_3538) ;  /* 0x0000000000308947 */ /* 0x000fea0003800000 */
[----:B------:R-:W-:-:S13]  /*4360*/  ISETP.NE.AND P0, PT, R0, 0x3, PT ;  /* 0x000000030000780c */ /* 0x000fda0003f05270 */
[----:B------:R-:W-:Y:S05]  /*4370*/  @!P0 BRA `(.L_x_3539) ;  /* 0x0000000000188947 */ /* 0x000fea0003800000 */
[----:B------:R-:W-:-:S13]  /*4380*/  ISETP.NE.AND P0, PT, R0, 0x4, PT ;  /* 0x000000040000780c */ /* 0x000fda0003f05270 */
[----:B------:R-:W-:Y:S05]  /*4390*/  @P0 BRA `(.L_x_3537) ;  /* 0x0000000800c00947 */ /* 0x000fea0003800000 */
[----:B------:R-:W0:Y:S01]  /*43a0*/  F2I.S64.TRUNC R4, R4 ;  /* 0x0000000400047311 */ /* 0x000e22000020d900 */
[----:B------:R-:W-:Y:S01]  /*43b0*/  IMAD.MOV.U32 R19, RZ, RZ, R26 ;  /* 0x000000ffff137224 */ /* 0x000fe200078e001a */
[----:B0-----:R1:W-:Y:S01]  /*43c0*/  STG.E.64 desc[UR36][R8.64], R4 ;  /* 0x0000000408007986 */ /* 0x0013e2000c101b24 */
[----:B------:R-:W-:Y:S05]  /*43d0*/  BRA `(.L_x_3532) ;  /* 0x0000000c00547947 */ /* 0x000fea0003800000 */
.L_x_3539:
[----:B------:R-:W0:Y:S01]  /*43e0*/  F2I.FTZ.TRUNC.NTZ R3, R4 ;  /* 0x0000000400037305 */ /* 0x000e22000021f100 */
[----:B------:R-:W-:Y:S01]  /*43f0*/  IMAD.MOV.U32 R19, RZ, RZ, R26 ;  /* 0x000000ffff137224 */ /* 0x000fe200078e001a */
[----:B0-----:R2:W-:Y:S01]  /*4400*/  STG.E desc[UR36][R8.64], R3 ;  /* 0x0000000308007986 */ /* 0x0015e2000c101924 */
[----:B------:R-:W-:Y:S05]  /*4410*/  BRA `(.L_x_3532) ;  /* 0x0000000c00447947 */ /* 0x000fea0003800000 */
.L_x_3538:
[----:B------:R-:W0:Y:S01]  /*4420*/  F2I.FTZ.TRUNC.NTZ R3, R4 ;  /* 0x0000000400037305 */ /* 0x000e22000021f100 */
[----:B------:R-:W-:Y:S01]  /*4430*/  IMAD.MOV.U32 R19, RZ, RZ, R26 ;  /* 0x000000ffff137224 */ /* 0x000fe200078e001a */
[----:B0-----:R0:W-:Y:S01]  /*4440*/  STG.E.U16 desc[UR36][R8.64], R3 ;  /* 0x0000000308007986 */ /* 0x0011e2000c101524 */
[----:B------:R-:W-:Y:S05]  /*4450*/  BRA `(.L_x_3532) ;  /* 0x0000000c00347947 */ /* 0x000fea0003800000 */
.L_x_3534:
[----:B------:R-:W-:-:S13]  /*4460*/  ISETP.GT.AND P0, PT, R0, 0x6, PT ;  /* 0x000000060000780c */ /* 0x000fda0003f04270 */
[----:B------:R-:W-:Y:S05]  /*4470*/  @P0 BRA `(.L_x_3540) ;  /* 0x00000000002c0947 */ /* 0x000fea0003800000 */
[----:B------:R-:W-:-:S13]  /*4480*/  ISETP.NE.AND P0, PT, R0, 0x5, PT ;  /* 0x000000050000780c */ /* 0x000fda0003f05270 */
[----:B------:R-:W-:Y:S05]  /*4490*/  @!P0 BRA `(.L_x_3541) ;  /* 0x0000000000148947 */ /* 0x000fea0003800000 */
[----:B------:R-:W-:-:S13]  /*44a0*/  ISETP.NE.AND P0, PT, R0, 0x6, PT ;  /* 0x000000060000780c */ /* 0x000fda0003f05270 */
[----:B------:R-:W-:Y:S05]  /*44b0*/  @P0 BRA `(.L_x_3537) ;  /* 0x0000000800780947 */ /* 0x000fea0003800000 */
[----:B------:R0:W-:Y:S01]  /*44c0*/  STG.E desc[UR36][R8.64], R4 ;  /* 0x0000000408007986 */ /* 0x0001e2000c101924 */
[----:B------:R-:W-:Y:S01]  /*44d0*/  IMAD.MOV.U32 R19, RZ, RZ, R26 ;  /* 0x000000ffff137224 */ /* 0x000fe200078e001a */
[----:B------:R-:W-:Y:S06]  /*44e0*/  BRA `(.L_x_3532) ;  /* 0x0000000c00107947 */ /* 0x000fec0003800000 */
.L_x_3541:
[----:B------:R-:W-:Y:S01]  /*44f0*/  F2FP.F16.F32.PACK_AB R4, RZ, R4 ;  /* 0x00000004ff04723e */ /* 0x000fe200000000ff */
[----:B------:R-:W-:-:S04]  /*4500*/  IMAD.MOV.U32 R19, RZ, RZ, R26 ;  /* 0x000000ffff137224 */ /* 0x000fc800078e001a */
[----:B------:R0:W-:Y:S01]  /*4510*/  STG.E.U16 desc[UR36][R8.64], R4 ;  /* 0x0000000408007986 */ /* 0x0001e2000c101524 */
[----:B------:R-:W-:Y:S05]  /*4520*/  BRA `(.L_x_3532) ;  /* 0x0000000c00007947 */ /* 0x000fea0003800000 */
.L_x_3540:
[----:B------:R-:W-:-:S13]  /*4530*/  ISETP.NE.AND P0, PT, R0, 0x7, PT ;  /* 0x000000070000780c */ /* 0x000fda0003f05270 */
[----:B------:R-:W-:Y:S05]  /*4540*/  @!P0 BRA `(.L_x_3542) ;  /* 0x0000000000348947 */ /* 0x000fea0003800000 */
[----:B------:R-:W-:-:S13]  /*4550*/  ISETP.NE.AND P0, PT, R0, 0x8, PT ;  /* 0x000000080000780c */ /* 0x000fda0003f05270 */
[----:B------:R-:W-:Y:S05]  /*4560*/  @!P0 BRA `(.L_x_3543) ;  /* 0x0000000000188947 */ /* 0x000fea0003800000 */
[----:B------:R-:W-:-:S13]  /*4570*/  ISETP.NE.AND P0, PT, R0, 0x9, PT ;  /* 0x000000090000780c */ /* 0x000fda0003f05270 */
[----:B------:R-:W-:Y:S05]  /*4580*/  @P0 BRA `(.L_x_3537) ;  /* 0x0000000800440947 */ /* 0x000fea0003800000 */
[----:B------:R-:W-:Y:S02]  /*4590*/  IMAD.MOV.U32 R5, RZ, RZ, RZ ;  /* 0x000000ffff057224 */ /* 0x000fe400078e00ff */
[----:B------:R-:W-:-:S03]  /*45a0*/  IMAD.MOV.U32 R19, RZ, RZ, R26 ;  /* 0x000000ffff137224 */ /* 0x000fc600078e001a */
[----:B------:R0:W-:Y:S01]  /*45b0*/  STG.E.64 desc[UR36][R8.64], R4 ;  /* 0x0000000408007986 */ /* 0x0001e2000c101b24 */
[----:B------:R-:W-:Y:S05]  /*45c0*/  BRA `(.L_x_3532) ;  /* 0x0000000800d87947 */ /* 0x000fea0003800000 */
.L_x_3543:
[----:B------:R-:W-:Y:S01]  /*45d0*/  F2FP.F16.F32.PACK_AB R3, RZ, R4 ;  /* 0x00000004ff03723e */ /* 0x000fe200000000ff */
[----:B------:R-:W-:-:S03]  /*45e0*/  IMAD.MOV.U32 R19, RZ, RZ, R26 ;  /* 0x000000ffff137224 */ /* 0x000fc600078e001a */
[----:B------:R-:W-:-:S05]  /*45f0*/  PRMT R3, R3, 0x5410, RZ ;  /* 0x0000541003037816 */ /* 0x000fca00000000ff */
[----:B------:R0:W-:Y:S01]  /*4600*/  STG.E desc[UR36][R8.64], R3 ;  /* 0x0000000308007986 */ /* 0x0001e2000c101924 */
[----:B------:R-:W-:Y:S05]  /*4610*/  BRA `(.L_x_3532) ;  /* 0x0000000800c47947 */ /* 0x000fea0003800000 */
.L_x_3542:
[----:B------:R-:W-:Y:S01]  /*4620*/  FMUL.FTZ R4, R4, 1 ;  /* 0x3f80000004047820 */ /* 0x000fe20000410000 */
[----:B------:R-:W-:-:S05]  /*4630*/  IMAD.MOV.U32 R19, RZ, RZ, R26 ;  /* 0x000000ffff137224 */ /* 0x000fca00078e001a */
[----:B------:R-:W0:Y:S02]  /*4640*/  F2F.F64.F32 R4, R4 ;  /* 0x0000000400047310 */ /* 0x000e240000201800 */
[----:B0-----:R0:W-:Y:S01]  /*4650*/  STG.E.64 desc[UR36][R8.64], R4 ;  /* 0x0000000408007986 */ /* 0x0011e2000c101b24 */
[----:B------:R-:W-:Y:S05]  /*4660*/  BRA `(.L_x_3532) ;  /* 0x0000000800b07947 */ /* 0x000fea0003800000 */
.L_x_3533:
        /* <DEDUP_REMOVED lines=8> */
[----:B------:R-:W-:Y:S01]  /*46f0*/  FSETP.NEU.FTZ.AND P0, PT, R4, RZ, PT ;  /* 0x000000ff0400720b */ /* 0x000fe20003f1d000 */
[----:B------:R-:W-:-:S03]  /*4700*/  IMAD.MOV.U32 R19, RZ, RZ, R26 ;  /* 0x000000ffff137224 */ /* 0x000fc600078e001a */
[----:B------:R-:W-:-:S05]  /*4710*/  SEL R3, RZ, 0x1, !P0 ;  /* 0x00000001ff037807 */ /* 0x000fca0004000000 */
[----:B------:R0:W-:Y:S01]  /*4720*/  STG.E.U8 desc[UR36][R8.64], R3 ;  /* 0x0000000308007986 */ /* 0x0001e2000c101124 */
[----:B------:R-:W-:Y:S05]  /*4730*/  BRA `(.L_x_3532) ;  /* 0x00000008007c7947 */ /* 0x000fea0003800000 */
.L_x_3546:
[----:B------:R-:W-:Y:S01]  /*4740*/  FMUL.FTZ R4, R4, 1 ;  /* 0x3f80000004047820 */ /* 0x000fe20000410000 */
[----:B------:R-:W-:Y:S01]  /*4750*/  CS2R R6, SRZ ;  /* 0x0000000000067805 */ /* 0x000fe2000001ff00 */
[----:B------:R-:W-:-:S04]  /*4760*/  IMAD.MOV.U32 R19, RZ, RZ, R26 ;  /* 0x000000ffff137224 */ /* 0x000fc800078e001a */
[----:B------:R-:W0:Y:S02]  /*4770*/  F2F.F64.F32 R4, R4 ;  /* 0x0000000400047310 */ /* 0x000e240000201800 */
[----:B0-----:R0:W-:Y:S01]  /*4780*/  STG.E.128 desc[UR36][R8.64], R4 ;  /* 0x0000000408007986 */ /* 0x0011e2000c101d24 */
[----:B------:R-:W-:Y:S05]  /*4790*/  BRA `(.L_x_3532) ;  /* 0x0000000800647947 */ /* 0x000fea0003800000 */
.L_x_3545:
[----:B------:R-:W-:-:S13]  /*47a0*/  ISETP.NE.AND P0, PT, R0, 0xf, PT ;  /* 0x0000000f0000780c */ /* 0x000fda0003f05270 */
[----:B------:R-:W-:Y:S05]  /*47b0*/  @!P0 BRA `(.L_x_3547) ;  /* 0x0000000000a08947 */ /* 0x000fea0003800000 */
[----:B------:R-:W-:-:S13]  /*47c0*/  ISETP.NE.AND P0, PT, R0, 0x17, PT ;  /* 0x000000170000780c */ /* 0x000fda0003f05270 */
[----:B------:R-:W-:Y:S05]  /*47d0*/  @!P0 BRA `(.L_x_3548) ;  /* 0x00000000004c8947 */ /* 0x000fea0003800000 */
[----:B------:R-:W-:-:S13]  /*47e0*/  ISETP.NE.AND P0, PT, R0, 0x18, PT ;  /* 0x000000180000780c */ /* 0x000fda0003f05270 */
[----:B------:R-:W-:Y:S05]  /*47f0*/  @P0 BRA `(.L_x_3537) ;  /* 0x0000000400a80947 */ /* 0x000fea0003800000 */
[----:B------:R-:W-:Y:S01]  /*4800*/  LOP3.LUT R6, R4, 0x7fffffff, RZ, 0xc0, !PT ;  /* 0x7fffffff04067812 */ /* 0x000fe200078ec0ff */
[----:B------:R-:W-:Y:S01]  /*4810*/  BSSY.RECONVERGENT B0, `(.L_x_3549) ;  /* 0x000000b000007945 */ /* 0x000fe20003800200 */
[----:B------:R-:W-:Y:S01]  /*4820*/  SHF.R.U32.HI R5, RZ, 0x18, R4 ;  /* 0x00000018ff057819 */ /* 0x000fe20000011604 */
[----:B------:R-:W-:Y:S01]  /*4830*/  IMAD.MOV.U32 R0, RZ, RZ, 0x7f ;  /* 0x0000007fff007424 */ /* 0x000fe200078e00ff */
        /* <DEDUP_REMOVED lines=8> */
.L_x_3550:
[----:B------:R-:W-:Y:S05]  /*48c0*/  BSYNC.RECONVERGENT B0 ;  /* 0x0000000000007941 */ /* 0x000fea0003800200 */
.L_x_3549:
[----:B------:R-:W-:Y:S01]  /*48d0*/  LOP3.LUT R5, R0, 0x80, R5, 0xf8, !PT ;  /* 0x0000008000057812 */ /* 0x000fe200078ef805 */
[----:B------:R-:W-:-:S04]  /*48e0*/  IMAD.MOV.U32 R19, RZ, RZ, R26 ;  /* 0x000000ffff137224 */ /* 0x000fc800078e001a */
[----:B------:R0:W-:Y:S01]  /*48f0*/  STG.E.U8 desc[UR36][R8.64], R5 ;  /* 0x0000000508007986 */ /* 0x0001e2000c101124 */
[----:B------:R-:W-:Y:S05]  /*4900*/  BRA `(.L_x_3532) ;  /* 0x0000000800087947 */ /* 0x000fea0003800000 */
.L_x_3548:
        /* <DEDUP_REMOVED lines=14> */
.L_x_3552:
[----:B------:R-:W-:Y:S05]  /*49f0*/  BSYNC.RECONVERGENT B0 ;  /* 0x0000000000007941 */ /* 0x000fea0003800200 */
.L_x_3551:
[----:B------:R-:W-:Y:S01]  /*4a00*/  LOP3.LUT R3, R0, 0x80, R7, 0xf8, !PT ;  /* 0x0000008000037812 */ /* 0x000fe200078ef807 */
[----:B------:R-:W-:-:S04]  /*4a10*/  IMAD.MOV.U32 R19, RZ, RZ, R26 ;  /* 0x000000ffff137224 */ /* 0x000fc800078e001a */
[----:B------:R0:W-:Y:S01]  /*4a20*/  STG.E.U8 desc[UR36][R8.64], R3 ;  /* 0x0000000308007986 */ /* 0x0001e2000c101124 */
[----:B------:R-:W-:Y:S05]  /*4a30*/  BRA `(.L_x_3532) ;  /* 0x0000000400bc7947 */ /* 0x000fea0003800000 */
.L_x_3547:
[----:B------:R-:W-:Y:S01]  /*4a40*/  F2FP.BF16.F32.PACK_AB R4, RZ, R4 ;  /* 0x00000004ff04723e */ /* 0x000fe200000010ff */
[----:B------:R-:W-:-:S04]  /*4a50*/  IMAD.MOV.U32 R19, RZ, RZ, R26 ;  /* 0x000000ffff137224 */ /* 0x000fc800078e001a */
[----:B------:R0:W-:Y:S01]  /*4a60*/  STG.E.U16 desc[UR36][R8.64], R4 ;  /* 0x0000000408007986 */ /* 0x0001e2000c101524 */
[----:B------:R-:W-:Y:S05]  /*4a70*/  BRA `(.L_x_3532) ;  /* 0x0000000400ac7947 */ /* 0x000fea0003800000 */
.L_x_3544:
        /* <DEDUP_REMOVED lines=8> */
[----:B------:R-:W0:Y:S01]  /*4b00*/  F2I.FTZ.U32.TRUNC.NTZ R3, R4 ;  /* 0x0000000400037305 */ /* 0x000e22000021f000 */
[----:B------:R-:W-:Y:S01]  /*4b10*/  IMAD.MOV.U32 R19, RZ, RZ, R26 ;  /* 0x000000ffff137224 */ /* 0x000fe200078e001a */
[----:B0-----:R0:W-:Y:S01]  /*4b20*/  STG.E.U16 desc[UR36][R8.64], R3 ;  /* 0x0000000308007986 */ /* 0x0011e2000c101524 */
[----:B------:R-:W-:Y:S05]  /*4b30*/  BRA `(.L_x_3532) ;  /* 0x00000004007c7947 */ /* 0x000fea0003800000 */
.L_x_3555:
        /* <DEDUP_REMOVED lines=12> */
.L_x_3558:
[----:B------:R-:W-:-:S04]  /*4c00*/  SHF.R.U32.HI R0, RZ, 0x14, R4 ;  /* 0x00000014ff007819 */ /* 0x000fc80000011604 */
[----:B------:R-:W-:-:S04]  /*4c10*/  LOP3.LUT R3, R0, 0x1, RZ, 0xc0, !PT ;  /* 0x0000000100037812 */ /* 0x000fc800078ec0ff */
[----:B------:R-:W-:-:S04]  /*4c20*/  IADD3 R0, PT, PT, R4, 0x487ffff, R3 ;  /* 0x0487ffff04007810 */ /* 0x000fc80007ffe003 */
[----:B------:R-:W-:-:S04]  /*4c30*/  SHF.R.U32.HI R0, RZ, 0x14, R0 ;  /* 0x00000014ff007819 */ /* 0x000fc80000011600 */
[----:B------:R-:W-:-:S07]  /*4c40*/  LOP3.LUT R3, R0, 0xff, RZ, 0xc0, !PT ;  /* 0x000000ff00037812 */ /* 0x000fce00078ec0ff */
.L_x_3559:
[----:B------:R-:W-:-:S04]  /*4c50*/  SHF.R.U32.HI R4, RZ, 0x18, R4 ;  /* 0x00000018ff047819 */ /* 0x000fc80000011604 */
[----:B------:R-:W-:-:S04]  /*4c60*/  LOP3.LUT R3, R3, 0x80, R4, 0xf8, !PT ;  /* 0x0000008003037812 */ /* 0x000fc800078ef804 */
[----:B------:R-:W-:-:S07]  /*4c70*/  PRMT R0, R3, 0x7610, R0 ;  /* 0x0000761003007816 */ /* 0x000fce0000000000 */
.L_x_3557:
[----:B------:R-:W-:Y:S05]  /*4c80*/  BSYNC.RECONVERGENT B0 ;  /* 0x0000000000007941 */ /* 0x000fea0003800200 */
.L_x_3556:
[----:B------:R0:W-:Y:S01]  /*4c90*/  STG.E.U8 desc[UR36][R8.64], R0 ;  /* 0x0000000008007986 */ /* 0x0001e2000c101124 */
[----:B------:R-:W-:Y:S01]  /*4ca0*/  IMAD.MOV.U32 R19, RZ, RZ, R26 ;  /* 0x000000ffff137224 */ /* 0x000fe200078e001a */
[----:B------:R-:W-:Y:S06]  /*4cb0*/  BRA `(.L_x_3532) ;  /* 0x00000004001c7947 */ /* 0x000fec0003800000 */
.L_x_3554:
        /* <DEDUP_REMOVED lines=12> */
.L_x_3562:
[----:B------:R-:W-:-:S04]  /*4d80*/  SHF.R.U32.HI R0, RZ, 0x15, R4 ;  /* 0x00000015ff007819 */ /* 0x000fc80000011604 */
[----:B------:R-:W-:-:S04]  /*4d90*/  LOP3.LUT R3, R0, 0x1, RZ, 0xc0, !PT ;  /* 0x0000000100037812 */ /* 0x000fc800078ec0ff */
[----:B------:R-:W-:-:S04]  /*4da0*/  IADD3 R0, PT, PT, R4, 0x88fffff, R3 ;  /* 0x088fffff04007810 */ /* 0x000fc80007ffe003 */
[----:B------:R-:W-:-:S04]  /*4db0*/  SHF.R.U32.HI R0, RZ, 0x15, R0 ;  /* 0x00000015ff007819 */ /* 0x000fc80000011600 */
[----:B------:R-:W-:-:S07]  /*4dc0*/  LOP3.LUT R3, R0, 0xff, RZ, 0xc0, !PT ;  /* 0x000000ff00037812 */ /* 0x000fce00078ec0ff */
.L_x_3563:
[----:B------:R-:W-:-:S04]  /*4dd0*/  SHF.R.U32.HI R4, RZ, 0x18, R4 ;  /* 0x00000018ff047819 */ /* 0x000fc80000011604 */
[----:B------:R-:W-:-:S04]  /*4de0*/  LOP3.LUT R3, R3, 0x80, R4, 0xf8, !PT ;  /* 0x0000008003037812 */ /* 0x000fc800078ef804 */
[----:B------:R-:W-:-:S07]  /*4df0*/  PRMT R0, R3, 0x7610, R0 ;  /* 0x0000761003007816 */ /* 0x000fce0000000000 */
.L_x_3561:
[----:B------:R-:W-:Y:S05]  /*4e00*/  BSYNC.RECONVERGENT B0 ;  /* 0x0000000000007941 */ /* 0x000fea0003800200 */
.L_x_3560:
[----:B------:R0:W-:Y:S01]  /*4e10*/  STG.E.U8 desc[UR36][R8.64], R0 ;  /* 0x0000000008007986 */ /* 0x0001e2000c101124 */
[----:B------:R-:W-:Y:S01]  /*4e20*/  IMAD.MOV.U32 R19, RZ, RZ, R26 ;  /* 0x000000ffff137224 */ /* 0x000fe200078e001a */
[----:B------:R-:W-:Y:S06]  /*4e30*/  BRA `(.L_x_3532) ;  /* 0x0000000000bc7947 */ /* 0x000fec0003800000 */
.L_x_3553:
[----:B------:R-:W-:-:S13]  /*4e40*/  ISETP.NE.AND P0, PT, R0, 0x1c, PT ;  /* 0x0000001c0000780c */ /* 0x000fda0003f05270 */
[----:B------:R-:W-:Y:S05]  /*4e50*/  @!P0 BRA `(.L_x_3564) ;  /* 0x0000000000a88947 */ /* 0x000fea0003800000 */
[----:B------:R-:W-:-:S13]  /*4e60*/  ISETP.NE.AND P0, PT, R0, 0x1d, PT ;  /* 0x0000001d0000780c */ /* 0x000fda0003f05270 */
[----:B------:R-:W-:Y:S05]  /*4e70*/  @!P0 BRA `(.L_x_3565) ;  /* 0x0000000000908947 */ /* 0x000fea0003800000 */
[----:B------:R-:W-:-:S13]  /*4e80*/  ISETP.NE.AND P0, PT, R0, 0x2c, PT ;  /* 0x0000002c0000780c */ /* 0x000fda0003f05270 */
[----:B------:R-:W-:Y:S05]  /*4e90*/  @!P0 BRA `(.L_x_3566) ;  /* 0x0000000000488947 */ /* 0x000fea0003800000 */
.L_x_3537:
        /* <DEDUP_REMOVED lines=16> */
.L_x_3567:
[----:B------:R-:W-:Y:S01]  /*4fa0*/  IMAD.MOV.U32 R19, RZ, RZ, R26 ;  /* 0x000000ffff137224 */ /* 0x000fe200078e001a */
[----:B------:R-:W-:Y:S06]  /*4fb0*/  BRA `(.L_x_3532) ;  /* 0x00000000005c7947 */ /* 0x000fec0003800000 */
.L_x_3566:
[----:B------:R-:W-:Y:S01]  /*4fc0*/  SHF.R.U32.HI R5, RZ, 0x17, R4 ;  /* 0x00000017ff057819 */ /* 0x000fe20000011604 */
[----:B------:R-:W-:-:S03]  /*4fd0*/  IMAD.MOV.U32 R19, RZ, RZ, R26 ;  /* 0x000000ffff137224 */ /* 0x000fc600078e001a */
        /* <DEDUP_REMOVED lines=14> */
.L_x_3565:
[----:B------:R-:W0:Y:S01]  /*50c0*/  F2I.U64.TRUNC R4, R4 ;  /* 0x0000000400047311 */ /* 0x000e22000020d800 */
[----:B------:R-:W-:Y:S01]  /*50d0*/  IMAD.MOV.U32 R19, RZ, RZ, R26 ;  /* 0x000000ffff137224 */ /* 0x000fe200078e001a */
[----:B0-----:R0:W-:Y:S01]  /*50e0*/  STG.E.64 desc[UR36][R8.64], R4 ;  /* 0x0000000408007986 */ /* 0x0011e2000c101b24 */
[----:B------:R-:W-:Y:S05]  /*50f0*/  BRA `(.L_x_3532) ;  /* 0x00000000000c7947 */ /* 0x000fea0003800000 */
.L_x_3564:
[----:B------:R-:W0:Y:S01]  /*5100*/  F2I.FTZ.U32.TRUNC.NTZ R3, R4 ;  /* 0x0000000400037305 */ /* 0x000e22000021f000 */
[----:B------:R-:W-:Y:S01]  /*5110*/  IMAD.MOV.U32 R19, RZ, RZ, R26 ;  /* 0x000000ffff137224 */ /* 0x000fe200078e001a */
[----:B0-----:R0:W-:Y:S06]  /*5120*/  STG.E desc[UR36][R8.64], R3 ;  /* 0x0000000308007986 */ /* 0x0011ec000c101924 */
.L_x_3532:
[----:B------:R-:W-:Y:S05]  /*5130*/  BSYNC.RECONVERGENT B6 ;  /* 0x0000000000067941 */ /* 0x000fea0003800200 */
.L_x_3531:
[----:B------:R-:W-:Y:S01]  /*5140*/  ISETP.GE.AND P0, PT, R19, R17, PT ;  /* 0x000000111300720c */ /* 0x000fe20003f06270 */
[----:B------:R-:W-:-:S12]  /*5150*/  BSSY.RECONVERGENT B6, `(.L_x_3568) ;  /* 0x00001cc000067945 */ /* 0x000fd80003800200 */
[----:B------:R-:W-:Y:S05]  /*5160*/  @P0 BRA `(.L_x_3569) ;  /* 0x0000001c00280947 */ /* 0x000fea0003800000 */
[----:B------:R-:W3:Y:S01]  /*5170*/  LDCU UR4, c[0x0][0x3b0] ;  /* 0x00007600ff0477ac */ /* 0x000ee20008000800 */
[----:B012-4-:R-:W0:Y:S01]  /*5180*/  LDC.64 R8, c[0x0][0x390] ;  /* 0x0000e400ff087b82 */ /* 0x017e220000000a00 */
[----:B------:R-:W-:Y:S01]  /*5190*/  IMAD R0, R2, 0x200, R19 ;  /* 0x0000020002007824 */ /* 0x000fe200078e0213 */
[----:B---3--:R-:W-:-:S03]  /*51a0*/  PRMT R4, R16, 0x9910, RZ ;  /* 0x0000991010047816 */ /* 0x008fc600000000ff */
        /* <DEDUP_REMOVED lines=14> */
[----:B-----5:R-:W0:Y:S02]  /*5290*/  F2I.FTZ.TRUNC.NTZ R3, R22 ;  /* 0x0000001600037305 */ /* 0x020e24000021f100 */
[----:B0-----:R1:W-:Y:S01]  /*52a0*/  STG.E.U8 desc[UR36][R8.64], R3 ;  /* 0x0000000308007986 */ /* 0x0013e2000c101124 */
[----:B------:R-:W-:Y:S05]  /*52b0*/  BRA `(.L_x_3575) ;  /* 0x0000000c00387947 */ /* 0x000fea0003800000 */
.L_x_3573:
[----:B-----5:R-:W0:Y:S02]  /*52c0*/  F2I.S64.TRUNC R22, R22 ;  /* 0x0000001600167311 */ /* 0x020e24000020d900 */
[----:B0-----:R-:W-:-:S05]  /*52d0*/  IMAD.MOV.U32 R3, RZ, RZ, R22 ;  /* 0x000000ffff037224 */ /* 0x001fca00078e0016 */
[----:B------:R0:W-:Y:S01]  /*52e0*/  STG.E.U8 desc[UR36][R8.64], R3 ;  /* 0x0000000308007986 */ /* 0x0001e2000c101124 */
[----:B------:R-:W-:Y:S05]  /*52f0*/  BRA `(.L_x_3575) ;  /* 0x0000000c00287947 */ /* 0x000fea0003800000 */
.L_x_3572:
[----:B------:R-:W-:-:S13]  /*5300*/  ISETP.NE.AND P0, PT, R0, 0x2, PT ;  /* 0x000000020000780c */ /* 0x000fda0003f05270 */
[----:B------:R-:W-:Y:S05]  /*5310*/  @!P0 BRA `(.L_x_3576) ;  /* 0x0000000000288947 */ /* 0x000fea0003800000 */
[----:B------:R-:W-:-:S13]  /*5320*/  ISETP.NE.AND P0, PT, R0, 0x3, PT ;  /* 0x000000030000780c */ /* 0x000fda0003f05270 */
[----:B------:R-:W-:Y:S05]  /*5330*/  @!P0 BRA `(.L_x_3577) ;  /* 0x0000000000148947 */ /* 0x000fea0003800000 */
[----:B------:R-:W-:-:S13]  /*5340*/  ISETP.NE.AND P0, PT, R0, 0x4, PT ;  /* 0x000000040000780c */ /* 0x000fda0003f05270 */
[----:B------:R-:W-:Y:S05]  /*5350*/  @P0 BRA `(.L_x_3574) ;  /* 0x0000000800380947 */ /* 0x000fea0003800000 */
[----:B-----5:R-:W0:Y:S02]  /*5360*/  F2I.S64.TRUNC R22, R22 ;  /* 0x0000001600167311 */ /* 0x020e24000020d900 */
[----:B0-----:R4:W-:Y:S01]  /*5370*/  STG.E.64 desc[UR36][R8.64], R22 ;  /* 0x0000001608007986 */ /* 0x0019e2000c101b24 */
[----:B------:R-:W-:Y:S05]  /*5380*/  BRA `(.L_x_3575) ;  /* 0x0000000c00047947 */ /* 0x000fea0003800000 */
.L_x_3577:
[----:B-----5:R-:W0:Y:S02]  /*5390*/  F2I.FTZ.TRUNC.NTZ R3, R22 ;  /* 0x0000001600037305 */ /* 0x020e24000021f100 */
[----:B0-----:R3:W-:Y:S01]  /*53a0*/  STG.E desc[UR36][R8.64], R3 ;  /* 0x0000000308007986 */ /* 0x0017e2000c101924 */
[----:B------:R-:W-:Y:S05]  /*53b0*/  BRA `(.L_x_3575) ;  /* 0x0000000800f87947 */ /* 0x000fea0003800000 */
.L_x_3576:
[----:B-----5:R-:W0:Y:S02]  /*53c0*/  F2I.FTZ.TRUNC.NTZ R3, R22 ;  /* 0x0000001600037305 */ /* 0x020e24000021f100 */
[----:B0-----:R2:W-:Y:S01]  /*53d0*/  STG.E.U16 desc[UR36][R8.64], R3 ;  /* 0x0000000308007986 */ /* 0x0015e2000c101524 */
[----:B------:R-:W-:Y:S05]  /*53e0*/  BRA `(.L_x_3575) ;  /* 0x0000000800ec7947 */ /* 0x000fea0003800000 */
.L_x_3571:
[----:B------:R-:W-:-:S13]  /*53f0*/  ISETP.GT.AND P0, PT, R0, 0x6, PT ;  /* 0x000000060000780c */ /* 0x000fda0003f04270 */
[----:B------:R-:W-:Y:S05]  /*5400*/  @P0 BRA `(.L_x_3578) ;  /* 0x0000000000240947 */ /* 0x000fea0003800000 */
[----:B------:R-:W-:-:S13]  /*5410*/  ISETP.NE.AND P0, PT, R0, 0x5, PT ;  /* 0x000000050000780c */ /* 0x000fda0003f05270 */
[----:B------:R-:W-:Y:S05]  /*5420*/  @!P0 BRA `(.L_x_3579) ;  /* 0x0000000000108947 */ /* 0x000fea0003800000 */
[----:B------:R-:W-:-:S13]  /*5430*/  ISETP.NE.AND P0, PT, R0, 0x6, PT ;  /* 0x000000060000780c */ /* 0x000fda0003f05270 */
[----:B------:R-:W-:Y:S05]  /*5440*/  @P0 BRA `(.L_x_3574) ;  /* 0x0000000400fc0947 */ /* 0x000fea0003800000 */
[----:B-----5:R0:W-:Y:S01]  /*5450*/  STG.E desc[UR36][R8.64], R22 ;  /* 0x0000001608007986 */ /* 0x0201e2000c101924 */
[----:B------:R-:W-:Y:S05]  /*5460*/  BRA `(.L_x_3575) ;  /* 0x0000000800cc7947 */ /* 0x000fea0003800000 */
.L_x_3579:
[----:B-----5:R-:W-:-:S05]  /*5470*/  F2FP.F16.F32.PACK_AB R22, RZ, R22 ;  /* 0x00000016ff16723e */ /* 0x020fca00000000ff */
[----:B------:R0:W-:Y:S01]  /*5480*/  STG.E.U16 desc[UR36][R8.64], R22 ;  /* 0x0000001608007986 */ /* 0x0001e2000c101524 */
[----:B------:R-:W-:Y:S05]  /*5490*/  BRA `(.L_x_3575) ;  /* 0x0000000800c07947 */ /* 0x000fea0003800000 */
.L_x_3578:
[----:B------:R-:W-:-:S13]  /*54a0*/  ISETP.NE.AND P0, PT, R0, 0x7, PT ;  /* 0x000000070000780c */ /* 0x000fda0003f05270 */
[----:B------:R-:W-:Y:S05]  /*54b0*/  @!P0 BRA `(.L_x_3580) ;  /* 0x00000000002c8947 */ /* 0x000fea0003800000 */
[----:B------:R-:W-:-:S13]  /*54c0*/  ISETP.NE.AND P0, PT, R0, 0x8, PT ;  /* 0x000000080000780c */ /* 0x000fda0003f05270 */
[----:B------:R-:W-:Y:S05]  /*54d0*/  @!P0 BRA `(.L_x_3581) ;  /* 0x0000000000148947 */ /* 0x000fea0003800000 */
[----:B------:R-:W-:-:S13]  /*54e0*/  ISETP.NE.AND P0, PT, R0, 0x9, PT ;  /* 0x000000090000780c */ /* 0x000fda0003f05270 */
[----:B------:R-:W-:Y:S05]  /*54f0*/  @P0 BRA `(.L_x_3574) ;  /* 0x0000000400d00947 */ /* 0x000fea0003800000 */
[----:B-----5:R-:W-:-:S05]  /*5500*/  IMAD.MOV.U32 R23, RZ, RZ, RZ ;  /* 0x000000ffff177224 */ /* 0x020fca00078e00ff */
[----:B------:R0:W-:Y:S01]  /*5510*/  STG.E.64 desc[UR36][R8.64], R22 ;  /* 0x0000001608007986 */ /* 0x0001e2000c101b24 */
[----:B------:R-:W-:Y:S05]  /*5520*/  BRA `(.L_x_3575) ;  /* 0x00000008009c7947 */ /* 0x000fea0003800000 */
.L_x_3581:
[----:B-----5:R-:W-:-:S04]  /*5530*/  F2FP.F16.F32.PACK_AB R3, RZ, R22 ;  /* 0x00000016ff03723e */ /* 0x020fc800000000ff */
[----:B------:R-:W-:-:S05]  /*5540*/  PRMT R3, R3, 0x5410, RZ ;  /* 0x0000541003037816 */ /* 0x000fca00000000ff */
[----:B------:R0:W-:Y:S01]  /*5550*/  STG.E desc[UR36][R8.64], R3 ;  /* 0x0000000308007986 */ /* 0x0001e2000c101924 */
[----:B------:R-:W-:Y:S05]  /*5560*/  BRA `(.L_x_3575) ;  /* 0x00000008008c7947 */ /* 0x000fea0003800000 */
.L_x_3580:
[----:B-----5:R-:W-:-:S06]  /*5570*/  FMUL.FTZ R4, R22, 1 ;  /* 0x3f80000016047820 */ /* 0x020fcc0000410000 */
[----:B------:R-:W0:Y:S02]  /*5580*/  F2F.F64.F32 R4, R4 ;  /* 0x0000000400047310 */ /* 0x000e240000201800 */
[----:B0-----:R0:W-:Y:S01]  /*5590*/  STG.E.64 desc[UR36][R8.64], R4 ;  /* 0x0000000408007986 */ /* 0x0011e2000c101b24 */
[----:B------:R-:W-:Y:S05]  /*55a0*/  BRA `(.L_x_3575) ;  /* 0x00000008007c7947 */ /* 0x000fea0003800000 */
.L_x_3570:
        /* <DEDUP_REMOVED lines=10> */
[----:B-----5:R-:W0:Y:S02]  /*5650*/  F2I.FTZ.U32.TRUNC.NTZ R3, R22 ;  /* 0x0000001600037305 */ /* 0x020e24000021f000 */
[----:B0-----:R0:W-:Y:S01]  /*5660*/  STG.E.U16 desc[UR36][R8.64], R3 ;  /* 0x0000000308007986 */ /* 0x0011e2000c101524 */
[----:B------:R-:W-:Y:S05]  /*5670*/  BRA `(.L_x_3575) ;  /* 0x0000000800487947 */ /* 0x000fea0003800000 */
.L_x_3585:
[----:B-----5:R-:W-:Y:S01]  /*5680*/  LOP3.LUT R5, R22, 0x7fffffff, RZ, 0xc0, !PT ;  /* 0x7fffffff16057812 */ /* 0x020fe200078ec0ff */
        /* <DEDUP_REMOVED lines=15> */
.L_x_3588:
[----:B------:R-:W-:-:S04]  /*5780*/  SHF.R.U32.HI R22, RZ, 0x18, R22 ;  /* 0x00000018ff167819 */ /* 0x000fc80000011616 */
[----:B------:R-:W-:-:S04]  /*5790*/  LOP3.LUT R3, R3, 0x80, R22, 0xf8, !PT ;  /* 0x0000008003037812 */ /* 0x000fc800078ef816 */
[----:B------:R-:W-:-:S07]  /*57a0*/  PRMT R4, R3, 0x7610, R4 ;  /* 0x0000761003047816 */ /* 0x000fce0000000004 */
.L_x_3587:
[----:B------:R-:W-:Y:S05]  /*57b0*/  BSYNC.RECONVERGENT B0 ;  /* 0x0000000000007941 */ /* 0x000fea0003800200 */
.L_x_3586:
[----:B------:R0:W-:Y:S01]  /*57c0*/  STG.E.U8 desc[UR36][R8.64], R4 ;  /* 0x0000000408007986 */ /* 0x0001e2000c101124 */
[----:B------:R-:W-:Y:S05]  /*57d0*/  BRA `(.L_x_3575) ;  /* 0x0000000400f07947 */ /* 0x000fea0003800000 */
.L_x_3584:
        /* <DEDUP_REMOVED lines=16> */
.L_x_3591:
[----:B------:R-:W-:-:S04]  /*58e0*/  SHF.R.U32.HI R22, RZ, 0x18, R22 ;  /* 0x00000018ff167819 */ /* 0x000fc80000011616 */
[----:B------:R-:W-:-:S04]  /*58f0*/  LOP3.LUT R3, R3, 0x80, R22, 0xf8, !PT ;  /* 0x0000008003037812 */ /* 0x000fc800078ef816 */
[----:B------:R-:W-:-:S07]  /*5900*/  PRMT R4, R3, 0x7610, R4 ;  /* 0x0000761003047816 */ /* 0x000fce0000000004 */
.L_x_3590:
[----:B------:R-:W-:Y:S05]  /*5910*/  BSYNC.RECONVERGENT B0 ;  /* 0x0000000000007941 */ /* 0x000fea0003800200 */
.L_x_3589:
[----:B------:R0:W-:Y:S01]  /*5920*/  STG.E.U8 desc[UR36][R8.64], R4 ;  /* 0x0000000408007986 */ /* 0x0001e2000c101124 */
[----:B------:R-:W-:Y:S05]  /*5930*/  BRA `(.L_x_3575) ;  /* 0x0000000400987947 */ /* 0x000fea0003800000 */
.L_x_3583:
[----:B------:R-:W-:-:S13]  /*5940*/  ISETP.NE.AND P0, PT, R0, 0x1c, PT ;  /* 0x0000001c0000780c */ /* 0x000fda0003f05270 */
[----:B------:R-:W-:Y:S05]  /*5950*/  @!P0 BRA `(.L_x_3592) ;  /* 0x0000000000588947 */ /* 0x000fea0003800000 */
[----:B------:R-:W-:-:S13]  /*5960*/  ISETP.NE.AND P0, PT, R0, 0x1d, PT ;  /* 0x0000001d0000780c */ /* 0x000fda0003f05270 */
[----:B------:R-:W-:Y:S05]  /*5970*/  @!P0 BRA `(.L_x_3593) ;  /* 0x0000000000448947 */ /* 0x000fea0003800000 */
[----:B------:R-:W-:-:S13]  /*5980*/  ISETP.NE.AND P0, PT, R0, 0x2c, PT ;  /* 0x0000002c0000780c */ /* 0x000fda0003f05270 */
[----:B------:R-:W-:Y:S05]  /*5990*/  @P0 BRA `(.L_x_3574) ;  /* 0x0000000000a80947 */ /* 0x000fea0003800000 */
[----:B-----5:R-:W-:-:S04]  /*59a0*/  SHF.R.U32.HI R4, RZ, 0x17, R22 ;  /* 0x00000017ff047819 */ /* 0x020fc80000011616 */
        /* <DEDUP_REMOVED lines=14> */
.L_x_3593:
[----:B-----5:R-:W0:Y:S02]  /*5a90*/  F2I.U64.TRUNC R22, R22 ;  /* 0x0000001600167311 */ /* 0x020e24000020d800 */
[----:B0-----:R0:W-:Y:S01]  /*5aa0*/  STG.E.64 desc[UR36][R8.64], R22 ;  /* 0x0000001608007986 */ /* 0x0011e2000c101b24 */
[----:B------:R-:W-:Y:S05]  /*5ab0*/  BRA `(.L_x_3575) ;  /* 0x0000000400387947 */ /* 0x000fea0003800000 */
.L_x_3592:
[----:B-----5:R-:W0:Y:S02]  /*5ac0*/  F2I.FTZ.U32.TRUNC.NTZ R3, R22 ;  /* 0x0000001600037305 */ /* 0x020e24000021f000 */
[----:B0-----:R0:W-:Y:S01]  /*5ad0*/  STG.E desc[UR36][R8.64], R3 ;  /* 0x0000000308007986 */ /* 0x0011e2000c101924 */
[----:B------:R-:W-:Y:S05]  /*5ae0*/  BRA `(.L_x_3575) ;  /* 0x00000004002c7947 */ /* 0x000fea0003800000 */
.L_x_3582:
[----:B------:R-:W-:-:S13]  /*5af0*/  ISETP.GT.AND P0, PT, R0, 0xe, PT ;  /* 0x0000000e0000780c */ /* 0x000fda0003f04270 */
[----:B------:R-:W-:Y:S05]  /*5b00*/  @P0 BRA `(.L_x_3594) ;  /* 0x0000000000340947 */ /* 0x000fea0003800000 */
[----:B------:R-:W-:-:S13]  /*5b10*/  ISETP.NE.AND P0, PT, R0, 0xa, PT ;  /* 0x0000000a0000780c */ /* 0x000fda0003f05270 */
[----:B------:R-:W-:Y:S05]  /*5b20*/  @!P0 BRA `(.L_x_3595) ;  /* 0x0000000000188947 */ /* 0x000fea0003800000 */
[----:B------:R-:W-:-:S13]  /*5b30*/  ISETP.NE.AND P0, PT, R0, 0xb, PT ;  /* 0x0000000b0000780c */ /* 0x000fda0003f05270 */
[----:B------:R-:W-:Y:S05]  /*5b40*/  @P0 BRA `(.L_x_3574) ;  /* 0x00000000003c0947 */ /* 0x000fea0003800000 */
[----:B-----5:R-:W-:-:S04]  /*5b50*/  FSETP.NEU.FTZ.AND P0, PT, R22, RZ, PT ;  /* 0x000000ff1600720b */ /* 0x020fc80003f1d000 */
[----:B------:R-:W-:-:S05]  /*5b60*/  SEL R3, RZ, 0x1, !P0 ;  /* 0x00000001ff037807 */ /* 0x000fca0004000000 */
[----:B------:R0:W-:Y:S01]  /*5b70*/  STG.E.U8 desc[UR36][R8.64], R3 ;  /* 0x0000000308007986 */ /* 0x0001e2000c101124 */
[----:B------:R-:W-:Y:S05]  /*5b80*/  BRA `(.L_x_3575) ;  /* 0x0000000400047947 */ /* 0x000fea0003800000 */
.L_x_3595:
[----:B-----5:R-:W-:Y:S01]  /*5b90*/  FMUL.FTZ R4, R22, 1 ;  /* 0x3f80000016047820 */ /* 0x020fe20000410000 */
[----:B------:R-:W-:-:S05]  /*5ba0*/  CS2R R6, SRZ ;  /* 0x0000000000067805 */ /* 0x000fca000001ff00 */
[----:B------:R-:W0:Y:S02]  /*5bb0*/  F2F.F64.F32 R4, R4 ;  /* 0x0000000400047310 */ /* 0x000e240000201800 */
[----:B0-----:R0:W-:Y:S01]  /*5bc0*/  STG.E.128 desc[UR36][R8.64], R4 ;  /* 0x0000000408007986 */ /* 0x0011e2000c101d24 */
[----:B------:R-:W-:Y:S05]  /*5bd0*/  BRA `(.L_x_3575) ;  /* 0x0000000000f07947 */ /* 0x000fea0003800000 */
.L_x_3594:
[----:B------:R-:W-:-:S13]  /*5be0*/  ISETP.NE.AND P0, PT, R0, 0xf, PT ;  /* 0x0000000f0000780c */ /* 0x000fda0003f05270 */
[----:B------:R-:W-:Y:S05]  /*5bf0*/  @!P0 BRA `(.L_x_3596) ;  /* 0x0000000000e08947 */ /* 0x000fea0003800000 */
[----:B------:R-:W-:-:S13]  /*5c00*/  ISETP.NE.AND P0, PT, R0, 0x17, PT ;  /* 0x000000170000780c */ /* 0x000fda0003f05270 */
[----:B------:R-:W-:Y:S05]  /*5c10*/  @!P0 BRA `(.L_x_3597) ;  /* 0x00000000008c8947 */ /* 0x000fea0003800000 */
[----:B------:R-:W-:-:S13]  /*5c20*/  ISETP.NE.AND P0, PT, R0, 0x18, PT ;  /* 0x000000180000780c */ /* 0x000fda0003f05270 */
[----:B------:R-:W-:Y:S05]  /*5c30*/  @!P0 BRA `(.L_x_3598) ;  /* 0x0000000000448947 */ /* 0x000fea0003800000 */
.L_x_3574:
        /* <DEDUP_REMOVED lines=16> */
.L_x_3599:
[----:B------:R-:W-:Y:S05]  /*5d40*/  BRA `(.L_x_3575) ;  /* 0x0000000000947947 */ /* 0x000fea0003800000 */
.L_x_3598:
[----:B-----5:R-:W-:Y:S01]  /*5d50*/  LOP3.LUT R4, R22, 0x7fffffff, RZ, 0xc0, !PT ;  /* 0x7fffffff16047812 */ /* 0x020fe200078ec0ff */
        /* <DEDUP_REMOVED lines=11> */
.L_x_3601:
[----:B------:R-:W-:Y:S05]  /*5e10*/  BSYNC.RECONVERGENT B0 ;  /* 0x0000000000007941 */ /* 0x000fea0003800200 */
.L_x_3600:
[----:B------:R-:W-:-:S05]  /*5e20*/  LOP3.LUT R3, R0, 0x80, R5, 0xf8, !PT ;  /* 0x0000008000037812 */ /* 0x000fca00078ef805 */
[----:B------:R0:W-:Y:S01]  /*5e30*/  STG.E.U8 desc[UR36][R8.64], R3 ;  /* 0x0000000308007986 */ /* 0x0001e2000c101124 */
[----:B------:R-:W-:Y:S05]  /*5e40*/  BRA `(.L_x_3575) ;  /* 0x0000000000547947 */ /* 0x000fea0003800000 */
.L_x_3597:
[----:B-----5:R-:W-:Y:S01]  /*5e50*/  LOP3.LUT R4, R22, 0x7fffffff, RZ, 0xc0, !PT ;  /* 0x7fffffff16047812 */ /* 0x020fe200078ec0ff */
        /* <DEDUP_REMOVED lines=10> */
.L_x_3603:
[----:B------:R-:W-:Y:S01]  /*5f00*/  IMAD.MOV.U32 R0, RZ, RZ, 0x7f ;  /* 0x0000007fff007424 */ /* 0x000fe200078e00ff */
[----:B------:R-:W-:-:S04]  /*5f10*/  ISETP.GT.U32.AND P0, PT, R4, 0x7f800000, PT ;  /* 0x7f8000000400780c */ /* 0x000fc80003f04070 */
[----:B------:R-:W-:-:S09]  /*5f20*/  SEL R0, R0, 0x7c, P0 ;  /* 0x0000007c00007807 */ /* 0x000fd20000000000 */
.L_x_3604:
[----:B------:R-:W-:Y:S05]  /*5f30*/  BSYNC.RECONVERGENT B0 ;  /* 0x0000000000007941 */ /* 0x000fea0003800200 */
.L_x_3602:
[----:B------:R-:W-:-:S04]  /*5f40*/  SHF.R.U32.HI R3, RZ, 0x18, R22 ;  /* 0x00000018ff037819 */ /* 0x000fc80000011616 */
[----:B------:R-:W-:-:S05]  /*5f50*/  LOP3.LUT R3, R0, 0x80, R3, 0xf8, !PT ;  /* 0x0000008000037812 */ /* 0x000fca00078ef803 */
[----:B------:R0:W-:Y:S01]  /*5f60*/  STG.E.U8 desc[UR36][R8.64], R3 ;  /* 0x0000000308007986 */ /* 0x0001e2000c101124 */
[----:B------:R-:W-:Y:S05]  /*5f70*/  BRA `(.L_x_3575) ;  /* 0x0000000000087947 */ /* 0x000fea0003800000 */
.L_x_3596:
[----:B-----5:R-:W-:-:S05]  /*5f80*/  F2FP.BF16.F32.PACK_AB R22, RZ, R22 ;  /* 0x00000016ff16723e */ /* 0x020fca00000010ff */
[----:B------:R0:W-:Y:S02]  /*5f90*/  STG.E.U16 desc[UR36][R8.64], R22 ;  /* 0x0000001608007986 */ /* 0x0001e4000c101524 */
.L_x_3575:
        /* <DEDUP_REMOVED lines=21> */
[----:B------:R-:W0:Y:S02]  /*60f0*/  F2I.FTZ.TRUNC.NTZ R3, R24 ;  /* 0x0000001800037305 */ /* 0x000e24000021f100 */
[----:B0-----:R0:W-:Y:S01]  /*6100*/  STG.E.U8 desc[UR36][R8.64], R3 ;  /* 0x0000000308007986 */ /* 0x0011e2000c101124 */
[----:B------:R-:W-:Y:S05]  /*6110*/  BRA `(.L_x_3610) ;  /* 0x0000000c00387947 */ /* 0x000fea0003800000 */
.L_x_3608:
[----:B------:R-:W0:Y:S02]  /*6120*/  F2I.S64.TRUNC R24, R24 ;  /* 0x0000001800187311 */ /* 0x000e24000020d900 */
[----:B0-----:R-:W-:-:S05]  /*6130*/  IMAD.MOV.U32 R3, RZ, RZ, R24 ;  /* 0x000000ffff037224 */ /* 0x001fca00078e0018 */
[----:B------:R0:W-:Y:S01]  /*6140*/  STG.E.U8 desc[UR36][R8.64], R3 ;  /* 0x0000000308007986 */ /* 0x0001e2000c101124 */
[----:B------:R-:W-:Y:S05]  /*6150*/  BRA `(.L_x_3610) ;  /* 0x0000000c00287947 */ /* 0x000fea0003800000 */
.L_x_3607:
[----:B------:R-:W-:-:S13]  /*6160*/  ISETP.NE.AND P0, PT, R0, 0x2, PT ;  /* 0x000000020000780c */ /* 0x000fda0003f05270 */
[----:B------:R-:W-:Y:S05]  /*6170*/  @!P0 BRA `(.L_x_3611) ;  /* 0x0000000000288947 */ /* 0x000fea0003800000 */
[----:B------:R-:W-:-:S13]  /*6180*/  ISETP.NE.AND P0, PT, R0, 0x3, PT ;  /* 0x000000030000780c */ /* 0x000fda0003f05270 */
[----:B------:R-:W-:Y:S05]  /*6190*/  @!P0 BRA `(.L_x_3612) ;  /* 0x0000000000148947 */ /* 0x000fea0003800000 */
[----:B------:R-:W-:-:S13]  /*61a0*/  ISETP.NE.AND P0, PT, R0, 0x4, PT ;  /* 0x000000040000780c */ /* 0x000fda0003f05270 */
[----:B------:R-:W-:Y:S05]  /*61b0*/  @P0 BRA `(.L_x_3609) ;  /* 0x0000000800380947 */ /* 0x000fea0003800000 */
[----:B------:R-:W0:Y:S02]  /*61c0*/  F2I.S64.TRUNC R24, R24 ;  /* 0x0000001800187311 */ /* 0x000e24000020d900 */
[----:B0-----:R0:W-:Y:S01]  /*61d0*/  STG.E.64 desc[UR36][R8.64], R24 ;  /* 0x0000001808007986 */ /* 0x0011e2000c101b24 */
[----:B------:R-:W-:Y:S05]  /*61e0*/  BRA `(.L_x_3610) ;  /* 0x0000000c00047947 */ /* 0x000fea0003800000 */
.L_x_3612:
[----:B------:R-:W0:Y:S02]  /*61f0*/  F2I.FTZ.TRUNC.NTZ R3, R24 ;  /* 0x0000001800037305 */ /* 0x000e24000021f100 */
[----:B0-----:R0:W-:Y:S01]  /*6200*/  STG.E desc[UR36][R8.64], R3 ;  /* 0x0000000308007986 */ /* 0x0011e2000c101924 */
[----:B------:R-:W-:Y:S05]  /*6210*/  BRA `(.L_x_3610) ;  /* 0x0000000800f87947 */ /* 0x000fea0003800000 */
.L_x_3611:
[----:B------:R-:W0:Y:S02]  /*6220*/  F2I.FTZ.TRUNC.NTZ R3, R24 ;  /* 0x0000001800037305 */ /* 0x000e24000021f100 */
[----:B0-----:R0:W-:Y:S01]  /*6230*/  STG.E.U16 desc[UR36][R8.64], R3 ;  /* 0x0000000308007986 */ /* 0x0011e2000c101524 */
[----:B------:R-:W-:Y:S05]  /*6240*/  BRA `(.L_x_3610) ;  /* 0x0000000800ec7947 */ /* 0x000fea0003800000 */
.L_x_3606:
[----:B------:R-:W-:-:S13]  /*6250*/  ISETP.GT.AND P0, PT, R0, 0x6, PT ;  /* 0x000000060000780c */ /* 0x000fda0003f04270 */
[----:B------:R-:W-:Y:S05]  /*6260*/  @P0 BRA `(.L_x_3613) ;  /* 0x0000000000240947 */ /* 0x000fea0003800000 */
[----:B------:R-:W-:-:S13]  /*6270*/  ISETP.NE.AND P0, PT, R0, 0x5, PT ;  /* 0x000000050000780c */ /* 0x000fda0003f05270 */
[----:B------:R-:W-:Y:S05]  /*6280*/  @!P0 BRA `(.L_x_3614) ;  /* 0x0000000000108947 */ /* 0x000fea0003800000 */
[----:B------:R-:W-:-:S13]  /*6290*/  ISETP.NE.AND P0, PT, R0, 0x6, PT ;  /* 0x000000060000780c */ /* 0x000fda0003f05270 */
[----:B------:R-:W-:Y:S05]  /*62a0*/  @P0 BRA `(.L_x_3609) ;  /* 0x0000000400fc0947 */ /* 0x000fea0003800000 */
[----:B------:R0:W-:Y:S01]  /*62b0*/  STG.E desc[UR36][R8.64], R24 ;  /* 0x0000001808007986 */ /* 0x0001e2000c101924 */
[----:B------:R-:W-:Y:S05]  /*62c0*/  BRA `(.L_x_3610) ;  /* 0x0000000800cc7947 */ /* 0x000fea0003800000 */
.L_x_3614:
[----:B------:R-:W-:-:S05]  /*62d0*/  F2FP.F16.F32.PACK_AB R24, RZ, R24 ;  /* 0x00000018ff18723e */ /* 0x000fca00000000ff */
[----:B------:R0:W-:Y:S01]  /*62e0*/  STG.E.U16 desc[UR36][R8.64], R24 ;  /* 0x0000001808007986 */ /* 0x0001e2000c101524 */
[----:B------:R-:W-:Y:S05]  /*62f0*/  BRA `(.L_x_3610) ;  /* 0x0000000800c07947 */ /* 0x000fea0003800000 */
.L_x_3613:
[----:B------:R-:W-:-:S13]  /*6300*/  ISETP.NE.AND P0, PT, R0, 0x7, PT ;  /* 0x000000070000780c */ /* 0x000fda0003f05270 */
[----:B------:R-:W-:Y:S05]  /*6310*/  @!P0 BRA `(.L_x_3615) ;  /* 0x00000000002c8947 */ /* 0x000fea0003800000 */
[----:B------:R-:W-:-:S13]  /*6320*/  ISETP.NE.AND P0, PT, R0, 0x8, PT ;  /* 0x000000080000780c */ /* 0x000fda0003f05270 */
[----:B------:R-:W-:Y:S05]  /*6330*/  @!P0 BRA `(.L_x_3616) ;  /* 0x0000000000148947 */ /* 0x000fea0003800000 */
[----:B------:R-:W-:-:S13]  /*6340*/  ISETP.NE.AND P0, PT, R0, 0x9, PT ;  /* 0x000000090000780c */ /* 0x000fda0003f05270 */
[----:B------:R-:W-:Y:S05]  /*6350*/  @P0 BRA `(.L_x_3609) ;  /* 0x0000000400d00947 */ /* 0x000fea0003800000 */
[----:B------:R-:W-:-:S05]  /*6360*/  IMAD.MOV.U32 R25, RZ, RZ, RZ ;  /* 0x000000ffff197224 */ /* 0x000fca00078e00ff */
[----:B------:R0:W-:Y:S01]  /*6370*/  STG.E.64 desc[UR36][R8.64], R24 ;  /* 0x0000001808007986 */ /* 0x0001e2000c101b24 */
[----:B------:R-:W-:Y:S05]  /*6380*/  BRA `(.L_x_3610) ;  /* 0x00000008009c7947 */ /* 0x000fea0003800000 */
.L_x_3616:
[----:B------:R-:W-:-:S04]  /*6390*/  F2FP.F16.F32.PACK_AB R3, RZ, R24 ;  /* 0x00000018ff03723e */ /* 0x000fc800000000ff */
[----:B------:R-:W-:-:S05]  /*63a0*/  PRMT R3, R3, 0x5410, RZ ;  /* 0x0000541003037816 */ /* 0x000fca00000000ff */
[----:B------:R0:W-:Y:S01]  /*63b0*/  STG.E desc[UR36][R8.64], R3 ;  /* 0x0000000308007986 */ /* 0x0001e2000c101924 */
[----:B------:R-:W-:Y:S05]  /*63c0*/  BRA `(.L_x_3610) ;  /* 0x00000008008c7947 */ /* 0x000fea0003800000 */
.L_x_3615:
[----:B------:R-:W-:-:S06]  /*63d0*/  FMUL.FTZ R4, R24, 1 ;  /* 0x3f80000018047820 */ /* 0x000fcc0000410000 */
[----:B------:R-:W0:Y:S02]  /*63e0*/  F2F.F64.F32 R4, R4 ;  /* 0x0000000400047310 */ /* 0x000e240000201800 */
[----:B0-----:R0:W-:Y:S01]  /*63f0*/  STG.E.64 desc[UR36][R8.64], R4 ;  /* 0x0000000408007986 */ /* 0x0011e2000c101b24 */
[----:B------:R-:W-:Y:S05]  /*6400*/  BRA `(.L_x_3610) ;  /* 0x00000008007c7947 */ /* 0x000fea0003800000 */
.L_x_3605:
        /* <DEDUP_REMOVED lines=10> */
[----:B------:R-:W0:Y:S02]  /*64b0*/  F2I.FTZ.U32.TRUNC.NTZ R3, R24 ;  /* 0x0000001800037305 */ /* 0x000e24000021f000 */
[----:B0-----:R0:W-:Y:S01]  /*64c0*/  STG.E.U16 desc[UR36][R8.64], R3 ;  /* 0x0000000308007986 */ /* 0x0011e2000c101524 */
[----:B------:R-:W-:Y:S05]  /*64d0*/  BRA `(.L_x_3610) ;  /* 0x0000000800487947 */ /* 0x000fea0003800000 */
.L_x_3620:
        /* <DEDUP_REMOVED lines=16> */
.L_x_3623:
[----:B------:R-:W-:-:S04]  /*65e0*/  SHF.R.U32.HI R24, RZ, 0x18, R24 ;  /* 0x00000018ff187819 */ /* 0x000fc80000011618 */
[----:B------:R-:W-:-:S04]  /*65f0*/  LOP3.LUT R3, R3, 0x80, R24, 0xf8, !PT ;  /* 0x0000008003037812 */ /* 0x000fc800078ef818 */
[----:B------:R-:W-:-:S07]  /*6600*/  PRMT R4, R3, 0x7610, R4 ;  /* 0x0000761003047816 */ /* 0x000fce0000000004 */
.L_x_3622:
[----:B------:R-:W-:Y:S05]  /*6610*/  BSYNC.RECONVERGENT B0 ;  /* 0x0000000000007941 */ /* 0x000fea0003800200 */
.L_x_3621:
[----:B------:R0:W-:Y:S01]  /*6620*/  STG.E.U8 desc[UR36][R8.64], R4 ;  /* 0x0000000408007986 */ /* 0x0001e2000c101124 */
[----:B------:R-:W-:Y:S05]  /*6630*/  BRA `(.L_x_3610) ;  /* 0x0000000400f07947 */ /* 0x000fea0003800000 */
.L_x_3619:
        /* <DEDUP_REMOVED lines=16> */
.L_x_3626:
[----:B------:R-:W-:-:S04]  /*6740*/  SHF.R.U32.HI R24, RZ, 0x18, R24 ;  /* 0x00000018ff187819 */ /* 0x000fc80000011618 */
[----:B------:R-:W-:-:S04]  /*6750*/  LOP3.LUT R3, R3, 0x80, R24, 0xf8, !PT ;  /* 0x0000008003037812 */ /* 0x000fc800078ef818 */
[----:B------:R-:W-:-:S07]  /*6760*/  PRMT R4, R3, 0x7610, R4 ;  /* 0x0000761003047816 */ /* 0x000fce0000000004 */
.L_x_3625:
[----:B------:R-:W-:Y:S05]  /*6770*/  BSYNC.RECONVERGENT B0 ;  /* 0x0000000000007941 */ /* 0x000fea0003800200 */
.L_x_3624:
[----:B------:R0:W-:Y:S01]  /*6780*/  STG.E.U8 desc[UR36][R8.64], R4 ;  /* 0x0000000408007986 */ /* 0x0001e2000c101124 */
[----:B------:R-:W-:Y:S05]  /*6790*/  BRA `(.L_x_3610) ;  /* 0x0000000400987947 */ /* 0x000fea0003800000 */
.L_x_3618:
[----:B------:R-:W-:-:S13]  /*67a0*/  ISETP.NE.AND P0, PT, R0, 0x1c, PT ;  /* 0x0000001c0000780c */ /* 0x000fda0003f05270 */
[----:B------:R-:W-:Y:S05]  /*67b0*/  @!P0 BRA `(.L_x_3627) ;  /* 0x0000000000588947 */ /* 0x000fea0003800000 */
[----:B------:R-:W-:-:S13]  /*67c0*/  ISETP.NE.AND P0, PT, R0, 0x1d, PT ;  /* 0x0000001d0000780c */ /* 0x000fda0003f05270 */
[----:B------:R-:W-:Y:S05]  /*67d0*/  @!P0 BRA `(.L_x_3628) ;  /* 0x0000000000448947 */ /* 0x000fea0003800000 */
[----:B------:R-:W-:-:S13]  /*67e0*/  ISETP.NE.AND P0, PT, R0, 0x2c, PT ;  /* 0x0000002c0000780c */ /* 0x000fda0003f05270 */
[----:B------:R-:W-:Y:S05]  /*67f0*/  @P0 BRA `(.L_x_3609) ;  /* 0x0000000000a80947 */ /* 0x000fea0003800000 */
        /* <DEDUP_REMOVED lines=15> */
.L_x_3628:
[----:B------:R-:W0:Y:S02]  /*68f0*/  F2I.U64.TRUNC R24, R24 ;  /* 0x0000001800187311 */ /* 0x000e24000020d800 */
[----:B0-----:R0:W-:Y:S01]  /*6900*/  STG.E.64 desc[UR36][R8.64], R24 ;  /* 0x0000001808007986 */ /* 0x0011e2000c101b24 */
[----:B------:R-:W-:Y:S05]  /*6910*/  BRA `(.L_x_3610) ;  /* 0x0000000400387947 */ /* 0x000fea0003800000 */
.L_x_3627:
[----:B------:R-:W0:Y:S02]  /*6920*/  F2I.FTZ.U32.TRUNC.NTZ R3, R24 ;  /* 0x0000001800037305 */ /* 0x000e24000021f000 */
[----:B0-----:R0:W-:Y:S01]  /*6930*/  STG.E desc[UR36][R8.64], R3 ;  /* 0x0000000308007986 */ /* 0x0011e2000c101924 */
[----:B------:R-:W-:Y:S05]  /*6940*/  BRA `(.L_x_3610) ;  /* 0x00000004002c7947 */ /* 0x000fea0003800000 */
.L_x_3617:
[----:B------:R-:W-:-:S13]  /*6950*/  ISETP.GT.AND P0, PT, R0, 0xe, PT ;  /* 0x0000000e0000780c */ /* 0x000fda0003f04270 */
[----:B------:R-:W-:Y:S05]  /*6960*/  @P0 BRA `(.L_x_3629) ;  /* 0x0000000000340947 */ /* 0x000fea0003800000 */
[----:B------:R-:W-:-:S13]  /*6970*/  ISETP.NE.AND P0, PT, R0, 0xa, PT ;  /* 0x0000000a0000780c */ /* 0x000fda0003f05270 */
[----:B------:R-:W-:Y:S05]  /*6980*/  @!P0 BRA `(.L_x_3630) ;  /* 0x0000000000188947 */ /* 0x000fea0003800000 */
[----:B------:R-:W-:-:S13]  /*6990*/  ISETP.NE.AND P0, PT, R0, 0xb, PT ;  /* 0x0000000b0000780c */ /* 0x000fda0003f05270 */
[----:B------:R-:W-:Y:S05]  /*69a0*/  @P0 BRA `(.L_x_3609) ;  /* 0x00000000003c0947 */ /* 0x000fea0003800000 */
[----:B------:R-:W-:-:S04]  /*69b0*/  FSETP.NEU.FTZ.AND P0, PT, R24, RZ, PT ;  /* 0x000000ff1800720b */ /* 0x000fc80003f1d000 */
[----:B------:R-:W-:-:S05]  /*69c0*/  SEL R3, RZ, 0x1, !P0 ;  /* 0x00000001ff037807 */ /* 0x000fca0004000000 */
[----:B------:R4:W-:Y:S01]  /*69d0*/  STG.E.U8 desc[UR36][R8.64], R3 ;  /* 0x0000000308007986 */ /* 0x0009e2000c101124 */
[----:B------:R-:W-:Y:S05]  /*69e0*/  BRA `(.L_x_3610) ;  /* 0x0000000400047947 */ /* 0x000fea0003800000 */
.L_x_3630:
[----:B------:R-:W-:Y:S01]  /*69f0*/  FMUL.FTZ R4, R24, 1 ;  /* 0x3f80000018047820 */ /* 0x000fe20000410000 */
[----:B------:R-:W-:-:S05]  /*6a00*/  CS2R R6, SRZ ;  /* 0x0000000000067805 */ /* 0x000fca000001ff00 */
[----:B------:R-:W0:Y:S02]  /*6a10*/  F2F.F64.F32 R4, R4 ;  /* 0x0000000400047310 */ /* 0x000e240000201800 */
[----:B0-----:R3:W-:Y:S01]  /*6a20*/  STG.E.128 desc[UR36][R8.64], R4 ;  /* 0x0000000408007986 */ /* 0x0017e2000c101d24 */
[----:B------:R-:W-:Y:S05]  /*6a30*/  BRA `(.L_x_3610) ;  /* 0x0000000000f07947 */ /* 0x000fea0003800000 */
.L_x_3629:
[----:B------:R-:W-:-:S13]  /*6a40*/  ISETP.NE.AND P0, PT, R0, 0xf, PT ;  /* 0x0000000f0000780c */ /* 0x000fda0003f05270 */
[----:B------:R-:W-:Y:S05]  /*6a50*/  @!P0 BRA `(.L_x_3631) ;  /* 0x0000000000e08947 */ /* 0x000fea0003800000 */
[----:B------:R-:W-:-:S13]  /*6a60*/  ISETP.NE.AND P0, PT, R0, 0x17, PT ;  /* 0x000000170000780c */ /* 0x000fda0003f05270 */
[----:B------:R-:W-:Y:S05]  /*6a70*/  @!P0 BRA `(.L_x_3632) ;  /* 0x00000000008c8947 */ /* 0x000fea0003800000 */
[----:B------:R-:W-:-:S13]  /*6a80*/  ISETP.NE.AND P0, PT, R0, 0x18, PT ;  /* 0x000000180000780c */ /* 0x000fda0003f05270 */
[----:B------:R-:W-:Y:S05]  /*6a90*/  @!P0 BRA `(.L_x_3633) ;  /* 0x0000000000448947 */ /* 0x000fea0003800000 */
.L_x_3609:
        /* <DEDUP_REMOVED lines=16> */
.L_x_3634:
[----:B------:R-:W-:Y:S05]  /*6ba0*/  BRA `(.L_x_3610) ;  /* 0x0000000000947947 */ /* 0x000fea0003800000 */
.L_x_3633:
        /* <DEDUP_REMOVED lines=12> */
.L_x_3636:
[----:B------:R-:W-:Y:S05]  /*6c70*/  BSYNC.RECONVERGENT B0 ;  /* 0x0000000000007941 */ /* 0x000fea0003800200 */
.L_x_3635:
[----:B------:R-:W-:-:S05]  /*6c80*/  LOP3.LUT R3, R0, 0x80, R5, 0xf8, !PT ;  /* 0x0000008000037812 */ /* 0x000fca00078ef805 */
[----:B------:R1:W-:Y:S01]  /*6c90*/  STG.E.U8 desc[UR36][R8.64], R3 ;  /* 0x0000000308007986 */ /* 0x0003e2000c101124 */
[----:B------:R-:W-:Y:S05]  /*6ca0*/  BRA `(.L_x_3610) ;  /* 0x0000000000547947 */ /* 0x000fea0003800000 */
.L_x_3632:
        /* <DEDUP_REMOVED lines=11> */
.L_x_3638:
[----:B------:R-:W-:Y:S01]  /*6d60*/  IMAD.MOV.U32 R0, RZ, RZ, 0x7f ;  /* 0x0000007fff007424 */ /* 0x000fe200078e00ff */
[----:B------:R-:W-:-:S04]  /*6d70*/  ISETP.GT.U32.AND P0, PT, R4, 0x7f800000, PT ;  /* 0x7f8000000400780c */ /* 0x000fc80003f04070 */
[----:B------:R-:W-:-:S09]  /*6d80*/  SEL R0, R0, 0x7c, P0 ;  /* 0x0000007c00007807 */ /* 0x000fd20000000000 */
.L_x_3639:
[----:B------:R-:W-:Y:S05]  /*6d90*/  BSYNC.RECONVERGENT B0 ;  /* 0x0000000000007941 */ /* 0x000fea0003800200 */
.L_x_3637:
[----:B------:R-:W-:-:S04]  /*6da0*/  SHF.R.U32.HI R3, RZ, 0x18, R24 ;  /* 0x00000018ff037819 */ /* 0x000fc80000011618 */
[----:B------:R-:W-:-:S05]  /*6db0*/  LOP3.LUT R3, R0, 0x80, R3, 0xf8, !PT ;  /* 0x0000008000037812 */ /* 0x000fca00078ef803 */
[----:B------:R2:W-:Y:S01]  /*6dc0*/  STG.E.U8 desc[UR36][R8.64], R3 ;  /* 0x0000000308007986 */ /* 0x0005e2000c101124 */
[----:B------:R-:W-:Y:S05]  /*6dd0*/  BRA `(.L_x_3610) ;  /* 0x0000000000087947 */ /* 0x000fea0003800000 */
.L_x_3631:
[----:B------:R-:W-:-:S05]  /*6de0*/  F2FP.BF16.F32.PACK_AB R24, RZ, R24 ;  /* 0x00000018ff18723e */ /* 0x000fca00000010ff */
[----:B------:R0:W-:Y:S02]  /*6df0*/  STG.E.U16 desc[UR36][R8.64], R24 ;  /* 0x0000001808007986 */ /* 0x0001e4000c101524 */
.L_x_3610:
[----:B------:R-:W-:-:S07]  /*6e00*/  VIADD R19, R19, 0x80 ;  /* 0x0000008013137836 */ /* 0x000fce0000000000 */
.L_x_3569:
[----:B------:R-:W-:Y:S05]  /*6e10*/  BSYNC.RECONVERGENT B6 ;  /* 0x0000000000067941 */ /* 0x000fea0003800200 */
.L_x_3568:
[----:B------:R-:W-:-:S13]  /*6e20*/  ISETP.GE.AND P0, PT, R19, R17, PT ;  /* 0x000000111300720c */ /* 0x000fda0003f06270 */
[----:B------:R-:W-:Y:S05]  /*6e30*/  @P0 EXIT ;  /* 0x000000000000094d */ /* 0x000fea0003800000 */
[----:B01-3--:R-:W0:Y:S01]  /*6e40*/  LDC.64 R4, c[0x0][0x390] ;  /* 0x0000e400ff047b82 */ /* 0x00be220000000a00 */
[----:B------:R-:W2:Y:S01]  /*6e50*/  LDCU UR4, c[0x0][0x3b0] ;  /* 0x00007600ff0477ac */ /* 0x000ea20008000800 */
[----:B------:R-:W-:Y:S01]  /*6e60*/  PRMT R0, R16, 0x9910, RZ ;  /* 0x0000991010007816 */ /* 0x000fe200000000ff */
[----:B------:R-:W-:-:S03]  /*6e70*/  IMAD R2, R2, 0x200, R19 ;  /* 0x0000020002027824 */ /* 0x000fc600078e0213 */
[----:B------:R-:W-:Y:S01]  /*6e80*/  ISETP.GT.AND P1, PT, R0, 0x9, PT ;  /* 0x000000090000780c */ /* 0x000fe20003f24270 */
[----:B--2-4-:R-:W-:-:S05]  /*6e90*/  IMAD R3, R2, UR4, RZ ;  /* 0x0000000402037c24 */ /* 0x014fca000f8e02ff */
        /* <DEDUP_REMOVED lines=12> */
[----:B0-----:R-:W-:Y:S01]  /*6f60*/  STG.E.U8 desc[UR36][R2.64], R5 ;  /* 0x0000000502007986 */ /* 0x001fe2000c101124 */
[----:B------:R-:W-:Y:S05]  /*6f70*/  EXIT ;  /* 0x000000000000794d */ /* 0x000fea0003800000 */
.L_x_3643:
[----:B-----5:R-:W0:Y:S02]  /*6f80*/  F2I.S64.TRUNC R18, R18 ;  /* 0x0000001200127311 */ /* 0x020e24000020d900 */
[----:B0-----:R-:W-:-:S05]  /*6f90*/  IMAD.MOV.U32 R5, RZ, RZ, R18 ;  /* 0x000000ffff057224 */ /* 0x001fca00078e0012 */
[----:B------:R-:W-:Y:S01]  /*6fa0*/  STG.E.U8 desc[UR36][R2.64], R5 ;  /* 0x0000000502007986 */ /* 0x000fe2000c101124 */
[----:B------:R-:W-:Y:S05]  /*6fb0*/  EXIT ;  /* 0x000000000000794d */ /* 0x000fea0003800000 */
.L_x_3642:
[----:B------:R-:W-:-:S13]  /*6fc0*/  ISETP.NE.AND P0, PT, R0, 0x2, PT ;  /* 0x000000020000780c */ /* 0x000fda0003f05270 */
[----:B------:R-:W-:Y:S05]  /*6fd0*/  @!P0 BRA `(.L_x_3645) ;  /* 0x0000000000288947 */ /* 0x000fea0003800000 */
[----:B------:R-:W-:-:S13]  /*6fe0*/  ISETP.NE.AND P0, PT, R0, 0x3, PT ;  /* 0x000000030000780c */ /* 0x000fda0003f05270 */
[----:B------:R-:W-:Y:S05]  /*6ff0*/  @!P0 BRA `(.L_x_3646) ;  /* 0x0000000000148947 */ /* 0x000fea0003800000 */
[----:B------:R-:W-:-:S13]  /*7000*/  ISETP.NE.AND P0, PT, R0, 0x4, PT ;  /* 0x000000040000780c */ /* 0x000fda0003f05270 */
[----:B------:R-:W-:Y:S05]  /*7010*/  @P0 BRA `(.L_x_3644) ;  /* 0x0000000800380947 */ /* 0x000fea0003800000 */
[----:B-----5:R-:W0:Y:S02]  /*7020*/  F2I.S64.TRUNC R18, R18 ;  /* 0x0000001200127311 */ /* 0x020e24000020d900 */
[----:B0-----:R-:W-:Y:S01]  /*7030*/  STG.E.64 desc[UR36][R2.64], R18 ;  /* 0x0000001202007986 */ /* 0x001fe2000c101b24 */
[----:B------:R-:W-:Y:S05]  /*7040*/  EXIT ;  /* 0x000000000000794d */ /* 0x000fea0003800000 */
.L_x_3646:
[----:B-----5:R-:W0:Y:S02]  /*7050*/  F2I.FTZ.TRUNC.NTZ R5, R18 ;  /* 0x0000001200057305 */ /* 0x020e24000021f100 */
[----:B0-----:R-:W-:Y:S01]  /*7060*/  STG.E desc[UR36][R2.64], R5 ;  /* 0x0000000502007986 */ /* 0x001fe2000c101924 */
[----:B------:R-:W-:Y:S05]  /*7070*/  EXIT ;  /* 0x000000000000794d */ /* 0x000fea0003800000 */
.L_x_3645:
[----:B-----5:R-:W0:Y:S02]  /*7080*/  F2I.FTZ.TRUNC.NTZ R5, R18 ;  /* 0x0000001200057305 */ /* 0x020e24000021f100 */
[----:B0-----:R-:W-:Y:S01]  /*7090*/  STG.E.U16 desc[UR36][R2.64], R5 ;  /* 0x0000000502007986 */ /* 0x001fe2000c101524 */
[----:B------:R-:W-:Y:S05]  /*70a0*/  EXIT ;  /* 0x000000000000794d */ /* 0x000fea0003800000 */
.L_x_3641:
[----:B------:R-:W-:-:S13]  /*70b0*/  ISETP.GT.AND P0, PT, R0, 0x6, PT ;  /* 0x000000060000780c */ /* 0x000fda0003f04270 */
[----:B------:R-:W-:Y:S05]  /*70c0*/  @P0 BRA `(.L_x_3647) ;  /* 0x0000000000240947 */ /* 0x000fea0003800000 */
[----:B------:R-:W-:-:S13]  /*70d0*/  ISETP.NE.AND P0, PT, R0, 0x5, PT ;  /* 0x000000050000780c */ /* 0x000fda0003f05270 */
[----:B------:R-:W-:Y:S05]  /*70e0*/  @!P0 BRA `(.L_x_3648) ;  /* 0x0000000000108947 */ /* 0x000fea0003800000 */
[----:B------:R-:W-:-:S13]  /*70f0*/  ISETP.NE.AND P0, PT, R0, 0x6, PT ;  /* 0x000000060000780c */ /* 0x000fda0003f05270 */
[----:B------:R-:W-:Y:S05]  /*7100*/  @P0 BRA `(.L_x_3644) ;  /* 0x0000000400fc0947 */ /* 0x000fea0003800000 */
[----:B-----5:R-:W-:Y:S01]  /*7110*/  STG.E desc[UR36][R2.64], R18 ;  /* 0x0000001202007986 */ /* 0x020fe2000c101924 */
[----:B------:R-:W-:Y:S05]  /*7120*/  EXIT ;  /* 0x000000000000794d */ /* 0x000fea0003800000 */
.L_x_3648:
[----:B-----5:R-:W-:-:S05]  /*7130*/  F2FP.F16.F32.PACK_AB R18, RZ, R18 ;  /* 0x00000012ff12723e */ /* 0x020fca00000000ff */
[----:B------:R-:W-:Y:S01]  /*7140*/  STG.E.U16 desc[UR36][R2.64], R18 ;  /* 0x0000001202007986 */ /* 0x000fe2000c101524 */
[----:B------:R-:W-:Y:S05]  /*7150*/  EXIT ;  /* 0x000000000000794d */ /* 0x000fea0003800000 */
.L_x_3647:
[----:B------:R-:W-:-:S13]  /*7160*/  ISETP.NE.AND P0, PT, R0, 0x7, PT ;  /* 0x000000070000780c */ /* 0x000fda0003f05270 */
[----:B------:R-:W-:Y:S05]  /*7170*/  @!P0 BRA `(.L_x_3649) ;  /* 0x00000000002c8947 */ /* 0x000fea0003800000 */
[----:B------:R-:W-:-:S13]  /*7180*/  ISETP.NE.AND P0, PT, R0, 0x8, PT ;  /* 0x000000080000780c */ /* 0x000fda0003f05270 */
[----:B------:R-:W-:Y:S05]  /*7190*/  @!P0 BRA `(.L_x_3650) ;  /* 0x0000000000148947 */ /* 0x000fea0003800000 */
[----:B------:R-:W-:-:S13]  /*71a0*/  ISETP.NE.AND P0, PT, R0, 0x9, PT ;  /* 0x000000090000780c */ /* 0x000fda0003f05270 */
[----:B------:R-:W-:Y:S05]  /*71b0*/  @P0 BRA `(.L_x_3644) ;  /* 0x0000000400d00947 */ /* 0x000fea0003800000 */
[----:B------:R-:W-:-:S05]  /*71c0*/  IMAD.MOV.U32 R19, RZ, RZ, RZ ;  /* 0x000000ffff137224 */ /* 0x000fca00078e00ff */
[----:B-----5:R-:W-:Y:S01]  /*71d0*/  STG.E.64 desc[UR36][R2.64], R18 ;  /* 0x0000001202007986 */ /* 0x020fe2000c101b24 */
[----:B------:R-:W-:Y:S05]  /*71e0*/  EXIT ;  /* 0x000000000000794d */ /* 0x000fea0003800000 */
.L_x_3650:
[----:B-----5:R-:W-:-:S04]  /*71f0*/  F2FP.F16.F32.PACK_AB R5, RZ, R18 ;  /* 0x00000012ff05723e */ /* 0x020fc800000000ff */
[----:B------:R-:W-:-:S05]  /*7200*/  PRMT R5, R5, 0x5410, RZ ;  /* 0x0000541005057816 */ /* 0x000fca00000000ff */
[----:B------:R-:W-:Y:S01]  /*7210*/  STG.E desc[UR36][R2.64], R5 ;  /* 0x0000000502007986 */ /* 0x000fe2000c101924 */
[----:B------:R-:W-:Y:S05]  /*7220*/  EXIT ;  /* 0x000000000000794d */ /* 0x000fea0003800000 */
.L_x_3649:
[----:B-----5:R-:W-:-:S06]  /*7230*/  FMUL.FTZ R4, R18, 1 ;  /* 0x3f80000012047820 */ /* 0x020fcc0000410000 */
[----:B------:R-:W0:Y:S02]  /*7240*/  F2F.F64.F32 R4, R4 ;  /* 0x0000000400047310 */ /* 0x000e240000201800 */
[----:B0-----:R-:W-:Y:S01]  /*7250*/  STG.E.64 desc[UR36][R2.64], R4 ;  /* 0x0000000402007986 */ /* 0x001fe2000c101b24 */
[----:B------:R-:W-:Y:S05]  /*7260*/  EXIT ;  /* 0x000000000000794d */ /* 0x000fea0003800000 */
.L_x_3640:
        /* <DEDUP_REMOVED lines=11> */
[----:B0-----:R-:W-:Y:S01]  /*7320*/  STG.E.U16 desc[UR36][R2.64], R5 ;  /* 0x0000000502007986 */ /* 0x001fe2000c101524 */
[----:B------:R-:W-:Y:S05]  /*7330*/  EXIT ;  /* 0x000000000000794d */ /* 0x000fea0003800000 */
.L_x_3654:
        /* <DEDUP_REMOVED lines=16> */
.L_x_3657:
[----:B------:R-:W-:-:S04]  /*7440*/  SHF.R.U32.HI R18, RZ, 0x18, R18 ;  /* 0x00000018ff127819 */ /* 0x000fc80000011612 */
[----:B------:R-:W-:-:S04]  /*7450*/  LOP3.LUT R5, R5, 0x80, R18, 0xf8, !PT ;  /* 0x0000008005057812 */ /* 0x000fc800078ef812 */
[----:B------:R-:W-:-:S07]  /*7460*/  PRMT R0, R5, 0x7610, R0 ;  /* 0x0000761005007816 */ /* 0x000fce0000000000 */
.L_x_3656:
[----:B------:R-:W-:Y:S05]  /*7470*/  BSYNC.RECONVERGENT B0 ;  /* 0x0000000000007941 */ /* 0x000fea0003800200 */
.L_x_3655:
[----:B------:R-:W-:Y:S01]  /*7480*/  STG.E.U8 desc[UR36][R2.64], R0 ;  /* 0x0000000002007986 */ /* 0x000fe2000c101124 */
[----:B------:R-:W-:Y:S05]  /*7490*/  EXIT ;  /* 0x000000000000794d */ /* 0x000fea0003800000 */
.L_x_3653:
        /* <DEDUP_REMOVED lines=16> */
.L_x_3660:
[----:B------:R-:W-:-:S04]  /*75a0*/  SHF.R.U32.HI R18, RZ, 0x18, R18 ;  /* 0x00000018ff127819 */ /* 0x000fc80000011612 */
[----:B------:R-:W-:-:S04]  /*75b0*/  LOP3.LUT R5, R5, 0x80, R18, 0xf8, !PT ;  /* 0x0000008005057812 */ /* 0x000fc800078ef812 */
[----:B------:R-:W-:-:S07]  /*75c0*/  PRMT R0, R5, 0x7610, R0 ;  /* 0x0000761005007816 */ /* 0x000fce0000000000 */
.L_x_3659:
[----:B------:R-:W-:Y:S05]  /*75d0*/  BSYNC.RECONVERGENT B0 ;  /* 0x0000000000007941 */ /* 0x000fea0003800200 */
.L_x_3658:
[----:B------:R-:W-:Y:S01]  /*75e0*/  STG.E.U8 desc[UR36][R2.64], R0 ;  /* 0x0000000002007986 */ /* 0x000fe2000c101124 */
[----:B------:R-:W-:Y:S05]  /*75f0*/  EXIT ;  /* 0x000000000000794d */ /* 0x000fea0003800000 */
.L_x_3652:
        /* <DEDUP_REMOVED lines=21> */
.L_x_3662:
[----:B-----5:R-:W0:Y:S02]  /*7750*/  F2I.U64.TRUNC R18, R18 ;  /* 0x0000001200127311 */ /* 0x020e24000020d800 */
[----:B0-----:R-:W-:Y:S01]  /*7760*/  STG.E.64 desc[UR36][R2.64], R18 ;  /* 0x0000001202007986 */ /* 0x001fe2000c101b24 */
[----:B------:R-:W-:Y:S05]  /*7770*/  EXIT ;  /* 0x000000000000794d */ /* 0x000fea0003800000 */
.L_x_3661:
[----:B-----5:R-:W0:Y:S02]  /*7780*/  F2I.FTZ.U32.TRUNC.NTZ R5, R18 ;  /* 0x0000001200057305 */ /* 0x020e24000021f000 */
[----:B0-----:R-:W-:Y:S01]  /*7790*/  STG.E desc[UR36][R2.64], R5 ;  /* 0x0000000502007986 */ /* 0x001fe2000c101924 */
[----:B------:R-:W-:Y:S05]  /*77a0*/  EXIT ;  /* 0x000000000000794d */ /* 0x000fea0003800000 */
.L_x_3651:
        /* <DEDUP_REMOVED lines=8> */
[----:B------:R-:W-:Y:S01]  /*7830*/  STG.E.U8 desc[UR36][R2.64], R5 ;  /* 0x0000000502007986 */ /* 0x000fe2000c101124 */
[----:B------:R-:W-:Y:S05]  /*7840*/  EXIT ;  /* 0x000000000000794d */ /* 0x000fea0003800000 */
.L_x_3664:
[----:B-----5:R-:W-:Y:S01]  /*7850*/  FMUL.FTZ R4, R18, 1 ;  /* 0x3f80000012047820 */ /* 0x020fe20000410000 */
[----:B------:R-:W-:-:S05]  /*7860*/  CS2R R6, SRZ ;  /* 0x0000000000067805 */ /* 0x000fca000001ff00 */
[----:B------:R-:W0:Y:S02]  /*7870*/  F2F.F64.F32 R4, R4 ;  /* 0x0000000400047310 */ /* 0x000e240000201800 */
[----:B0-----:R-:W-:Y:S01]  /*7880*/  STG.E.128 desc[UR36][R2.64], R4 ;  /* 0x0000000402007986 */ /* 0x001fe2000c101d24 */
[----:B------:R-:W-:Y:S05]  /*7890*/  EXIT ;  /* 0x000000000000794d */ /* 0x000fea0003800000 */
.L_x_3663:
[----:B------:R-:W-:-:S13]  /*78a0*/  ISETP.NE.AND P0, PT, R0, 0xf, PT ;  /* 0x0000000f0000780c */ /* 0x000fda0003f05270 */
[----:B------:R-:W-:Y:S05]  /*78b0*/  @!P0 BRA `(.L_x_3665) ;  /* 0x0000000000e08947 */ /* 0x000fea0003800000 */
[----:B------:R-:W-:-:S13]  /*78c0*/  ISETP.NE.AND P0, PT, R0, 0x17, PT ;  /* 0x000000170000780c */ /* 0x000fda0003f05270 */
[----:B------:R-:W-:Y:S05]  /*78d0*/  @!P0 BRA `(.L_x_3666) ;  /* 0x00000000008c8947 */ /* 0x000fea0003800000 */
[----:B------:R-:W-:-:S13]  /*78e0*/  ISETP.NE.AND P0, PT, R0, 0x18, PT ;  /* 0x000000180000780c */ /* 0x000fda0003f05270 */
[----:B------:R-:W-:Y:S05]  /*78f0*/  @!P0 BRA `(.L_x_3667) ;  /* 0x0000000000448947 */ /* 0x000fea0003800000 */
.L_x_3644:
        /* <DEDUP_REMOVED lines=15> */
[----:B--2--5:R-:W-:Y:S05]  /*79f0*/  CALL.ABS.NOINC R2 ;  /* 0x0000000002007343 */ /* 0x024fea0003c00000 */
.L_x_3668:
[----:B------:R-:W-:Y:S05]  /*7a00*/  EXIT ;  /* 0x000000000000794d */ /* 0x000fea0003800000 */
.L_x_3667:
        /* <DEDUP_REMOVED lines=12> */
.L_x_3670:
[----:B------:R-:W-:Y:S05]  /*7ad0*/  BSYNC.RECONVERGENT B0 ;  /* 0x0000000000007941 */ /* 0x000fea0003800200 */
.L_x_3669:
[----:B------:R-:W-:-:S05]  /*7ae0*/  LOP3.LUT R5, R0, 0x80, R7, 0xf8, !PT ;  /* 0x0000008000057812 */ /* 0x000fca00078ef807 */
[----:B------:R-:W-:Y:S01]  /*7af0*/  STG.E.U8 desc[UR36][R2.64], R5 ;  /* 0x0000000502007986 */ /* 0x000fe2000c101124 */
[----:B------:R-:W-:Y:S05]  /*7b00*/  EXIT ;  /* 0x000000000000794d */ /* 0x000fea0003800000 */
.L_x_3666:
        /* <DEDUP_REMOVED lines=11> */
.L_x_3672:
[----:B------:R-:W-:Y:S01]  /*7bc0*/  IMAD.MOV.U32 R0, RZ, RZ, 0x7f ;  /* 0x0000007fff007424 */ /* 0x000fe200078e00ff */
[----:B------:R-:W-:-:S04]  /*7bd0*/  ISETP.GT.U32.AND P0, PT, R4, 0x7f800000, PT ;  /* 0x7f8000000400780c */ /* 0x000fc80003f04070 */
[----:B------:R-:W-:-:S09]  /*7be0*/  SEL R0, R0, 0x7c, P0 ;  /* 0x0000007c00007807 */ /* 0x000fd20000000000 */
.L_x_3673:
[----:B------:R-:W-:Y:S05]  /*7bf0*/  BSYNC.RECONVERGENT B0 ;  /* 0x0000000000007941 */ /* 0x000fea0003800200 */
.L_x_3671:
[----:B------:R-:W-:-:S04]  /*7c00*/  SHF.R.U32.HI R5, RZ, 0x18, R18 ;  /* 0x00000018ff057819 */ /* 0x000fc80000011612 */
[----:B------:R-:W-:-:S05]  /*7c10*/  LOP3.LUT R5, R0, 0x80, R5, 0xf8, !PT ;  /* 0x0000008000057812 */ /* 0x000fca00078ef805 */
[----:B------:R-:W-:Y:S01]  /*7c20*/  STG.E.U8 desc[UR36][R2.64], R5 ;  /* 0x0000000502007986 */ /* 0x000fe2000c101124 */
[----:B------:R-:W-:Y:S05]  /*7c30*/  EXIT ;  /* 0x000000000000794d */ /* 0x000fea0003800000 */
.L_x_3665:
[----:B-----5:R-:W-:-:S05]  /*7c40*/  F2FP.BF16.F32.PACK_AB R18, RZ, R18 ;  /* 0x00000012ff12723e */ /* 0x020fca00000010ff */
[----:B------:R-:W-:Y:S01]  /*7c50*/  STG.E.U16 desc[UR36][R2.64], R18 ;  /* 0x0000001202007986 */ /* 0x000fe2000c101524 */
[----:B------:R-:W-:Y:S05]  /*7c60*/  EXIT ;  /* 0x000000000000794d */ /* 0x000fea0003800000 */
.L_x_3674:
        /* <DEDUP_REMOVED lines=9> */
.L_x_16848:


//--------------------- .text._ZN2at6native18elementwise_kernelILi128ELi2EZNS0_22gpu_kernel_impl_nocastINS0_13AUnaryFunctorIfffZZZNS0_17hypot_kernel_cudaERNS_18TensorIteratorBaseEENKUlvE_clEvENKUlvE0_clEvEUlffE_EEEEvS5_RKT_EUliE_EEviT1_ --------------------------
	.section	.text._ZN2at6native18elementwise_kernelILi128ELi2EZNS0_22gpu_kernel_impl_nocastINS0_13AUnaryFunctorIfffZZZNS0_17hypot_kernel_cudaERNS_18TensorIteratorBaseEENKUlvE_clEvENKUlvE0_clEvEUlffE_EEEEvS5_RKT_EUliE_EEviT1_,"ax",@progbits
	.align	128
        .global         _ZN2at6native18elementwise_kernelILi128ELi2EZNS0_22gpu_kernel_impl_nocastINS0_13AUnaryFunctorIfffZZZNS0_17hypot_kernel_cudaERNS_18TensorIteratorBaseEENKUlvE_clEvENKUlvE0_clEvEUlffE_EEEEvS5_RKT_EUliE_EEviT1_
        .type           _ZN2at6native18elementwise_kernelILi128ELi2EZNS0_22gpu_kernel_impl_nocastINS0_13AUnaryFunctorIfffZZZNS0_17hypot_kernel_cudaERNS_18TensorIteratorBaseEENKUlvE_clEvENKUlvE0_clEvEUlffE_EEEEvS5_RKT_EUliE_EEviT1_,@function
        .size           _ZN2at6native18elementwise_kernelILi128ELi2EZNS0_22gpu_kernel_impl_nocastINS0_13AUnaryFunctorIfffZZZNS0_17hypot_kernel_cudaERNS_18TensorIteratorBaseEENKUlvE_clEvENKUlvE0_clEvEUlffE_EEEEvS5_RKT_EUliE_EEviT1_,(.L_x_16849 - _ZN2at6native18elementwise_kernelILi128ELi2EZNS0_22gpu_kernel_impl_nocastINS0_13AUnaryFunctorIfffZZZNS0_17hypot_kernel_cudaERNS_18TensorIteratorBaseEENKUlvE_clEvENKUlvE0_clEvEUlffE_EEEEvS5_RKT_EUliE_EEviT1_)
        .other          _ZN2at6native18elementwise_kernelILi128ELi2EZNS0_22gpu_kernel_impl_nocastINS0_13AUnaryFunctorIfffZZZNS0_17hypot_kernel_cudaERNS_18TensorIteratorBaseEENKUlvE_clEvENKUlvE0_clEvEUlffE_EEEEvS5_RKT_EUliE_EEviT1_,@"STO_CUDA_ENTRY STV_DEFAULT"
_ZN2at6native18elementwise_kernelILi128ELi2EZNS0_22gpu_kernel_impl_nocastINS0_13AUnaryFunctorIfffZZZNS0_17hypot_kernel_cudaERNS_18TensorIteratorBaseEENKUlvE_clEvENKUlvE0_clEvEUlffE_EEEEvS5_RKT_EUliE_EEviT1_:
.text._ZN2at6native18elementwise_kernelILi128ELi2EZNS0_22gpu_kernel_impl_nocastINS0_13AUnaryFunctorIfffZZZNS0_17hypot_kernel_cudaERNS_18TensorIteratorBaseEENKUlvE_clEvENKUlvE0_clEvEUlffE_EEEEvS5_RKT_EUliE_EEviT1_:
[----:B------:R-:W-:Y:S08]  /*0000*/  LDC R1, c[0x0][0x37c] ;  /* 0x0000df00ff017b82 */ /* 0x000ff00000000800 */
[----:B------:R-:W0:Y:S01]  /*0010*/  LDC R4, c[0x0][0x388] ;  /* 0x0000e200ff047b82 */ /* 0x000e220000000800 */
[----:B------:R-:W1:Y:S01]  /*0020*/  S2R R3, SR_TID.X ;  /* 0x0000000000037919 */ /* 0x000e620000002100 */
[----:B------:R-:W2:Y:S01]  /*0030*/  LDCU UR5, c[0x0][0x594] ;  /* 0x0000b280ff0577ac */ /* 0x000ea20008000800 */
[----:B------:R-:W3:Y:S05]  /*0040*/  LDCU.64 UR6, c[0x0][0x358] ;  /* 0x00006b00ff0677ac */ /* 0x000eea0008000a00 */
[----:B------:R-:W4:Y:S01]  /*0050*/  S2UR UR4, SR_CTAID.X ;  /* 0x00000000000479c3 */ /* 0x000f220000002500 */
[----:B--2---:R-:W-:Y:S01]  /*0060*/  FADD.FTZ R0, -RZ, |UR5| ;  /* 0x40000005ff007e21 */ /* 0x004fe20008010100 */
[----:B0-----:R-:W-:Y:S01]  /*0070*/  ISETP.NE.AND P0, PT, R4, RZ, PT ;  /* 0x000000ff0400720c */ /* 0x001fe20003f05270 */
[----:B----4-:R-:W-:-:S06]  /*0080*/  USHF.L.U32 UR4, UR4, 0x8, URZ ;  /* 0x0000000804047899 */ /* 0x010fcc00080006ff */
[----:B-1----:R-:W-:-:S06]  /*0090*/  LOP3.LUT R3, R3, UR4, RZ, 0xfc, !PT ;  /* 0x0000000403037c12 */ /* 0x002fcc000f8efcff */
[----:B---3--:R-:W-:Y:S05]  /*00a0*/  @P0 BRA `(.L_x_3675) ;  /* 0x0000000000bc0947 */ /* 0x008fea0003800000 */
[----:B------:R-:W0:Y:S01]  /*00b0*/  LDCU UR4, c[0x0][0x380] ;  /* 0x00007000ff0477ac */ /* 0x000e220008000800 */
[----:B------:R-:W-:Y:S01]  /*00c0*/  BSSY.RECONVERGENT B0, `(.L_x_3676) ;  /* 0x0000017000007945 */ /* 0x000fe20003800200 */
[----:B0-----:R-:W-:-:S13]  /*00d0*/  ISETP.GE.AND P0, PT, R3, UR4, PT ;  /* 0x0000000403007c0c */ /* 0x001fda000bf06270 */
[----:B------:R-:W-:Y:S05]  /*00e0*/  @P0 BRA `(.L_x_3677) ;  /* 0x0000000000500947 */ /* 0x000fea0003800000 */
[----:B------:R-:W0:Y:S02]  /*00f0*/  LDC.64 R4, c[0x0][0x588] ;  /* 0x00016200ff047b82 */ /* 0x000e240000000a00 */
[----:B0-----:R-:W2:Y:S01]  /*0100*/  LDG.E R4, desc[UR6][R4.64] ;  /* 0x0000000604047981 */ /* 0x001ea2000c1e1900 */
[----:B------:R-:W-:Y:S01]  /*0110*/  IADD3 R3, PT, PT, R3, 0x80, RZ ;  /* 0x0000008003037810 */ /* 0x000fe20007ffe0ff */
[----:B--2---:R-:W-:-:S04]  /*0120*/  FADD.FTZ R7, |R4|, -RZ ;  /* 0x800000ff04077221 */ /* 0x004fc80000010200 */
[----:B------:R-:W0:Y:S01]  /*0130*/  LDC.64 R4, c[0x0][0x580] ;  /* 0x00016000ff047b82 */ /* 0x000e220000000a00 */
        /* <DEDUP_REMOVED lines=13> */
[----:B------:R-:W-:-:S05]  /*0210*/  FSEL R7, R2, +INF , P0 ;  /* 0x7f80000002077808 */ /* 0x000fca0000000000 */
[----:B0-----:R0:W-:Y:S04]  /*0220*/  STG.E desc[UR6][R4.64], R7 ;  /* 0x0000000704007986 */ /* 0x0011e8000c101906 */
.L_x_3677:
[----:B------:R-:W-:Y:S05]  /*0230*/  BSYNC.RECONVERGENT B0 ;  /* 0x0000000000007941 */ /* 0x000fea0003800200 */
.L_x_3676:
[----:B------:R-:W-:-:S13]  /*0240*/  ISETP.GE.AND P0, PT, R3, UR4, PT ;  /* 0x0000000403007c0c */ /* 0x000fda000bf06270 */
[----:B------:R-:W-:Y:S05]  /*0250*/  @P0 EXIT ;  /* 0x000000000000094d */ /* 0x000fea0003800000 */
[----:B------:R-:W1:Y:S02]  /*0260*/  LDC.64 R2, c[0x0][0x588] ;  /* 0x00016200ff027b82 */ /* 0x000e640000000a00 */
[----:B-1----:R-:W0:Y:S02]  /*0270*/  LDG.E R2, desc[UR6][R2.64] ;  /* 0x0000000602027981 */ /* 0x002e24000c1e1900 */
[----:B0-----:R-:W-:-:S04]  /*0280*/  FADD.FTZ R5, |R2|, -RZ ;  /* 0x800000ff02057221 */ /* 0x001fc80000010200 */
[----:B------:R-:W0:Y:S01]  /*0290*/  LDC.64 R2, c[0x0][0x580] ;  /* 0x00016000ff027b82 */ /* 0x000e220000000a00 */
        /* <DEDUP_REMOVED lines=13> */
[----:B------:R-:W-:-:S05]  /*0370*/  FSEL R5, R4, +INF , P0 ;  /* 0x7f80000004057808 */ /* 0x000fca0000000000 */
[----:B0-----:R-:W-:Y:S01]  /*0380*/  STG.E desc[UR6][R2.64], R5 ;  /* 0x0000000502007986 */ /* 0x001fe2000c101906 */
[----:B------:R-:W-:Y:S05]  /*0390*/  EXIT ;  /* 0x000000000000794d */ /* 0x000fea0003800000 */
.L_x_3675:
[----:B------:R-:W0:Y:S01]  /*03a0*/  LDCU UR4, c[0x0][0x380] ;  /* 0x00007000ff0477ac */ /* 0x000e220008000800 */
[----:B------:R-:W-:Y:S01]  /*03b0*/  IADD3 R4, PT, PT, R4, -0x1, RZ ;  /* 0xffffffff04047810 */ /* 0x000fe20007ffe0ff */
[----:B------:R-:W-:Y:S03]  /*03c0*/  BSSY.RECONVERGENT B0, `(.L_x_3678) ;  /* 0x0000146000007945 */ /* 0x000fe60003800200 */
        /* <DEDUP_REMOVED lines=302> */
.L_x_3680:
[----:B------:R-:W0:Y:S02]  /*16b0*/  LDCU.128 UR8, c[0x0][0x580] ;  /* 0x0000b000ff0877ac */ /* 0x000e240008000c00 */
[----:B0-----:R-:W-:-:S05]  /*16c0*/  IADD3 R6, P0, PT, R6, UR10, RZ ;  /* 0x0000000a06067c10 */ /* 0x001fca000ff1e0ff */
[----:B------:R-:W-:-:S05]  /*16d0*/  IMAD.X R7, RZ, RZ, UR11, P0 ;  /* 0x0000000bff077e24 */ /* 0x000fca00080e06ff */
[----:B------:R-:W2:Y:S01]  /*16e0*/  LDG.E R6, desc[UR6][R6.64] ;  /* 0x0000000606067981 */ /* 0x000ea2000c1e1900 */
[----:B------:R-:W-:Y:S01]  /*16f0*/  IADD3 R3, PT, PT, R3, 0x80, RZ ;  /* 0x0000008003037810 */ /* 0x000fe20007ffe0ff */
[----:B--2---:R-:W-:Y:S01]  /*1700*/  FADD.FTZ R9, |R6|, -RZ ;  /* 0x800000ff06097221 */ /* 0x004fe20000010200 */
[----:B------:R-:W-:-:S04]  /*1710*/  IADD3 R6, P0, PT, R5, UR8, RZ ;  /* 0x0000000805067c10 */ /* 0x000fc8000ff1e0ff */
        /* <DEDUP_REMOVED lines=12> */
[----:B------:R-:W-:Y:S02]  /*17e0*/  FSETP.NEU.FTZ.AND P1, PT, R9, +INF , PT ;  /* 0x7f8000000900780b */ /* 0x000fe40003f3d000 */
[----:B------:R-:W-:Y:S02]  /*17f0*/  IADD3.X R7, PT, PT, RZ, UR9, RZ, P0, !PT ;  /* 0x00000009ff077c10 */ /* 0x000fe400087fe4ff */
[----:B------:R-:W-:-:S05]  /*1800*/  FSEL R5, R8, +INF , P1 ;  /* 0x7f80000008057808 */ /* 0x000fca0000800000 */
[----:B------:R0:W-:Y:S04]  /*1810*/  STG.E desc[UR6][R6.64], R5 ;  /* 0x0000000506007986 */ /* 0x0001e8000c101906 */
.L_x_3679:
[----:B------:R-:W-:Y:S05]  /*1820*/  BSYNC.RECONVERGENT B0 ;  /* 0x0000000000007941 */ /* 0x000fea0003800200 */
.L_x_3678:
[----:B------:R-:W-:-:S13]  /*1830*/  ISETP.GE.AND P0, PT, R3, UR4, PT ;  /* 0x0000000403007c0c */ /* 0x000fda000bf06270 */
[----:B------:R-:W-:Y:S05]  /*1840*/  @P0 EXIT ;  /* 0x000000000000094d */ /* 0x000fea0003800000 */
        /* <DEDUP_REMOVED lines=298> */
.L_x_3681:
[----:B------:R-:W0:Y:S02]  /*2af0*/  LDCU.128 UR8, c[0x0][0x580] ;  /* 0x0000b000ff0877ac */ /* 0x000e240008000c00 */
[----:B0-----:R-:W-:-:S04]  /*2b00*/  IADD3 R4, P0, PT, R4, UR10, RZ ;  /* 0x0000000a04047c10 */ /* 0x001fc8000ff1e0ff */
[----:B------:R-:W-:-:S05]  /*2b10*/  IADD3.X R5, PT, PT, RZ, UR11, RZ, P0, !PT ;  /* 0x0000000bff057c10 */ /* 0x000fca00087fe4ff */
[----:B------:R-:W2:Y:S02]  /*2b20*/  LDG.E R4, desc[UR6][R4.64] ;  /* 0x0000000604047981 */ /* 0x000ea4000c1e1900 */
[----:B--2---:R-:W-:-:S05]  /*2b30*/  FADD.FTZ R7, |R4|, -RZ ;  /* 0x800000ff04077221 */ /* 0x004fca0000010200 */
[CC--:B------:R-:W-:Y:S02]  /*2b40*/  VIMNMX R6, PT, PT, R0.reuse, R7.reuse, !PT ;  /* 0x0000000700067248 */ /* 0x0c0fe40007fe0100 */
[----:B------:R-:W-:Y:S02]  /*2b50*/  VIMNMX R0, PT, PT, R0, R7, PT ;  /* 0x0000000700007248 */ /* 0x000fe40003fe0100 */
[----:B------:R-:W-:Y:S02]  /*2b60*/  LOP3.LUT R2, R6, 0xfe000000, RZ, 0xc0, !PT ;  /* 0xfe00000006027812 */ /* 0x000fe400078ec0ff */
[----:B------:R-:W-:Y:S02]  /*2b70*/  FSETP.NEU.FTZ.AND P1, PT, R0, RZ, PT ;  /* 0x000000ff0000720b */ /* 0x000fe40003f3d000 */
[C---:B------:R-:W-:Y:S02]  /*2b80*/  LOP3.LUT R7, R2.reuse, 0x7e800000, RZ, 0x3c, !PT ;  /* 0x7e80000002077812 */ /* 0x040fe400078e3cff */
[----:B------:R-:W-:-:S02]  /*2b90*/  LOP3.LUT R5, R2, 0x800000, RZ, 0xfc, !PT ;  /* 0x0080000002057812 */ /* 0x000fc400078efcff */
[----:B------:R-:W-:Y:S01]  /*2ba0*/  IADD3 R2, P0, PT, R3, UR8, RZ ;  /* 0x0000000803027c10 */ /* 0x000fe2000ff1e0ff */
[-C--:B------:R-:W-:Y:S01]  /*2bb0*/  FMUL.FTZ R8, R0, R7.reuse ;  /* 0x0000000700087220 */ /* 0x080fe20000410000 */
[----:B------:R-:W-:Y:S02]  /*2bc0*/  FMUL.FTZ R7, R6, R7 ;  /* 0x0000000706077220 */ /* 0x000fe40000410000 */
[----:B------:R-:W-:Y:S01]  /*2bd0*/  IADD3.X R3, PT, PT, RZ, UR9, RZ, P0, !PT ;  /* 0x00000009ff037c10 */ /* 0x000fe200087fe4ff */
[----:B------:R-:W-:-:S04]  /*2be0*/  FMUL.FTZ R8, R8, R8 ;  /* 0x0000000808087220 */ /* 0x000fc80000410000 */
[----:B------:R-:W-:-:S06]  /*2bf0*/  FFMA.FTZ R8, R7, R7, R8 ;  /* 0x0000000707087223 */ /* 0x000fcc0000010008 */
[----:B------:R-:W0:Y:S02]  /*2c00*/  MUFU.SQRT R8, R8 ;  /* 0x0000000800087308 */ /* 0x000e240000002000 */
[----:B0-----:R-:W-:Y:S01]  /*2c10*/  @P1 FMUL.FTZ R6, R8, R5 ;  /* 0x0000000508061220 */ /* 0x001fe20000410000 */
[----:B------:R-:W-:-:S04]  /*2c20*/  FSETP.NEU.FTZ.AND P1, PT, R0, +INF , PT ;  /* 0x7f8000000000780b */ /* 0x000fc80003f3d000 */
[----:B------:R-:W-:-:S05]  /*2c30*/  FSEL R5, R6, +INF , P1 ;  /* 0x7f80000006057808 */ /* 0x000fca0000800000 */
[----:B------:R-:W-:Y:S01]  /*2c40*/  STG.E desc[UR6][R2.64], R5 ;  /* 0x0000000502007986 */ /* 0x000fe2000c101906 */
[----:B------:R-:W-:Y:S05]  /*2c50*/  EXIT ;  /* 0x000000000000794d */ /* 0x000fea0003800000 */
.L_x_3682:
        /* <DEDUP_REMOVED lines=10> */
.L_x_16849:


//--------------------- .text._ZN2at6native27unrolled_elementwise_kernelINS0_13AUnaryFunctorIfffZZZNS0_17hypot_kernel_cudaERNS_18TensorIteratorBaseEENKUlvE_clEvENKUlvE0_clEvEUlffE_EESt5arrayIPcLm2EELi4E23TrivialOffsetCalculatorILi1EjESD_NS0_6memory15LoadWithoutCastENSE_16StoreWithoutCastEEEviT_T0_T2_T3_T4_T5_ --------------------------
	.section	.text._ZN2at6native27unrolled_elementwise_kernelINS0_13AUnaryFunctorIfffZZZNS0_17hypot_kernel_cudaERNS_18TensorIteratorBaseEENKUlvE_clEvENKUlvE0_clEvEUlffE_EESt5arrayIPcLm2EELi4E23TrivialOffsetCalculatorILi1EjESD_NS0_6memory15LoadWithoutCastENSE_16StoreWithoutCastEEEviT_T0_T2_T3_T4_T5_,"ax",@progbits
	.align	128
        .global         _ZN2at6native27unrolled_elementwise_kernelINS0_13AUnaryFunctorIfffZZZNS0_17hypot_kernel_cudaERNS_18TensorIteratorBaseEENKUlvE_clEvENKUlvE0_clEvEUlffE_EESt5arrayIPcLm2EELi4E23TrivialOffsetCalculatorILi1EjESD_NS0_6memory15LoadWithoutCastENSE_16StoreWithoutCastEEEviT_T0_T2_T3_T4_T5_
        .type           _ZN2at6native27unrolled_elementwise_kernelINS0_13AUnaryFunctorIfffZZZNS0_17hypot_kernel_cudaERNS_18TensorIteratorBaseEENKUlvE_clEvENKUlvE0_clEvEUlffE_EESt5arrayIPcLm2EELi4E23TrivialOffsetCalculatorILi1EjESD_NS0_6memory15LoadWithoutCastENSE_16StoreWithoutCastEEEviT_T0_T2_T3_T4_T5_,@function
        .size           _ZN2at6native27unrolled_elementwise_kernelINS0_13AUnaryFunctorIfffZZZNS0_17hypot_kernel_cudaERNS_18TensorIteratorBaseEENKUlvE_clEvENKUlvE0_clEvEUlffE_EESt5arrayIPcLm2EELi4E23TrivialOffsetCalculatorILi1EjESD_NS0_6memory15LoadWithoutCastENSE_16StoreWithoutCastEEEviT_T0_T2_T3_T4_T5_,(.L_x_16850 - _ZN2at6native27unrolled_elementwise_kernelINS0_13AUnaryFunctorIfffZZZNS0_17hypot_kernel_cudaERNS_18TensorIteratorBaseEENKUlvE_clEvENKUlvE0_clEvEUlffE_EESt5arrayIPcLm2EELi4E23TrivialOffsetCalculatorILi1EjESD_NS0_6memory15LoadWithoutCastENSE_16StoreWithoutCastEEEviT_T0_T2_T3_T4_T5_)
        .other          _ZN2at6native27unrolled_elementwise_kernelINS0_13AUnaryFunctorIfffZZZNS0_17hypot_kernel_cudaERNS_18TensorIteratorBaseEENKUlvE_clEvENKUlvE0_clEvEUlffE_EESt5arrayIPcLm2EELi4E23TrivialOffsetCalculatorILi1EjESD_NS0_6memory15LoadWithoutCastENSE_16StoreWithoutCastEEEviT_T0_T2_T3_T4_T5_,@"STO_CUDA_ENTRY STV_DEFAULT"
_ZN2at6native27unrolled_elementwise_kernelINS0_13AUnaryFunctorIfffZZZNS0_17hypot_kernel_cudaERNS_18TensorIteratorBaseEENKUlvE_clEvENKUlvE0_clEvEUlffE_EESt5arrayIPcLm2EELi4E23TrivialOffsetCalculatorILi1EjESD_NS0_6memory15LoadWithoutCastENSE_16StoreWithoutCastEEEviT_T0_T2_T3_T4_T5_:
.text._ZN2at6native27unrolled_elementwise_kernelINS0_13AUnaryFunctorIfffZZZNS0_17hypot_kernel_cudaERNS_18TensorIteratorBaseEENKUlvE_clEvENKUlvE0_clEvEUlffE_EESt5arrayIPcLm2EELi4E23TrivialOffsetCalculatorILi1EjESD_NS0_6memory15LoadWithoutCastENSE_16StoreWithoutCastEEEviT_T0_T2_T3_T4_T5_:
[----:B------:R-:W-:Y:S01]  /*0000*/  LDC R1, c[0x0][0x37c] ;  /* 0x0000df00ff017b82 */ /* 0x000fe20000000800 */
[----:B------:R-:W0:Y:S07]  /*0010*/  S2R R0, SR_CTAID.X ;  /* 0x0000000000007919 */ /* 0x000e2e0000002500 */
[----:B------:R-:W0:Y:S01]  /*0020*/  LDC R3, c[0x0][0x380] ;  /* 0x0000e000ff037b82 */ /* 0x000e220000000800 */
[----:B------:R-:W1:Y:S01]  /*0030*/  LDCU.64 UR4, c[0x0][0x358] ;  /* 0x00006b00ff0477ac */ /* 0x000e620008000a00 */
[----:B------:R-:W2:Y:S01]  /*0040*/  S2R R7, SR_TID.X ;  /* 0x0000000000077919 */ /* 0x000ea20000002100 */
[----:B------:R-:W-:Y:S01]  /*0050*/  HFMA2 R18, -RZ, RZ, 0, 0 ;  /* 0x00000000ff127431 */ /* 0x000fe200000001ff */
[----:B------:R-:W3:Y:S01]  /*0060*/  LDCU UR6, c[0x0][0x388] ;  /* 0x00007100ff0677ac */ /* 0x000ee20008000800 */
[----:B------:R-:W-:-:S02]  /*0070*/  IMAD.MOV.U32 R8, RZ, RZ, RZ ;  /* 0x000000ffff087224 */ /* 0x000fc400078e00ff */
[----:B0-----:R-:W-:Y:S02]  /*0080*/  IMAD R2, R0, -0x200, R3 ;  /* 0xfffffe0000027824 */ /* 0x001fe400078e0203 */
[----:B--2---:R-:W-:-:S03]  /*0090*/  IMAD.MOV.U32 R3, RZ, RZ, R7 ;  /* 0x000000ffff037224 */ /* 0x004fc600078e0007 */
[----:B------:R-:W-:-:S13]  /*00a0*/  ISETP.GE.AND P0, PT, R7, R2, PT ;  /* 0x000000020700720c */ /* 0x000fda0003f06270 */
[----:B------:R-:W-:-:S05]  /*00b0*/  @!P0 VIADD R7, R3, 0x80 ;  /* 0x0000008003078836 */ /* 0x000fca0000000000 */
[----:B------:R-:W-:-:S13]  /*00c0*/  ISETP.GE.AND P1, PT, R7, R2, PT ;  /* 0x000000020700720c */ /* 0x000fda0003f26270 */
[----:B------:R-:W-:Y:S01]  /*00d0*/  @!P1 IMAD R9, R0, 0x200, R7 ;  /* 0x0000020000099824 */ /* 0x000fe200078e0207 */
[----:B------:R-:W-:Y:S01]  /*00e0*/  @!P1 IADD3 R7, PT, PT, R7, 0x80, RZ ;  /* 0x0000008007079810 */ /* 0x000fe20007ffe0ff */
[----:B------:R-:W0:Y:S03]  /*00f0*/  @!P1 LDC.64 R10, c[0x0][0x398] ;  /* 0x0000e600ff0a9b82 */ /* 0x000e260000000a00 */
[----:B------:R-:W-:-:S13]  /*0100*/  ISETP.GE.AND P3, PT, R7, R2, PT ;  /* 0x000000020700720c */ /* 0x000fda0003f66270 */
[----:B------:R-:W2:Y:S01]  /*0110*/  @!P3 LDC.64 R4, c[0x0][0x398] ;  /* 0x0000e600ff04bb82 */ /* 0x000ea20000000a00 */
[----:B------:R-:W-:Y:S02]  /*0120*/  @!P3 IMAD R17, R0, 0x200, R7 ;  /* 0x000002000011b824 */ /* 0x000fe400078e0207 */
[----:B------:R-:W-:-:S05]  /*0130*/  @!P3 VIADD R7, R7, 0x80 ;  /* 0x000000800707b836 */ /* 0x000fca0000000000 */
[----:B------:R-:W-:Y:S01]  /*0140*/  ISETP.GE.AND P2, PT, R7, R2, PT ;  /* 0x000000020700720c */ /* 0x000fe20003f46270 */
[----:B0-----:R-:W-:-:S04]  /*0150*/  @!P1 IMAD.WIDE.U32 R10, R9, 0x4, R10 ;  /* 0x00000004090a9825 */ /* 0x001fc800078e000a */
[----:B--2---:R-:W-:-:S08]  /*0160*/  @!P3 IMAD.WIDE.U32 R16, R17, 0x4, R4 ;  /* 0x000000041110b825 */ /* 0x004fd000078e0004 */
[----:B------:R-:W0:Y:S01]  /*0170*/  @!P2 LDC.64 R12, c[0x0][0x398] ;  /* 0x0000e600ff0cab82 */ /* 0x000e220000000a00 */
[C---:B------:R-:W-:Y:S01]  /*0180*/  @!P2 LEA R7, R0.reuse, R7, 0x9 ;  /* 0x000000070007a211 */ /* 0x040fe200078e48ff */
[----:B-1----:R1:W5:Y:S06]  /*0190*/  @!P1 LDG.E R8, desc[UR4][R10.64] ;  /* 0x000000040a089981 */ /* 0x00236c000c1e1900 */
[----:B------:R-:W2:Y:S01]  /*01a0*/  @!P0 LDC.64 R4, c[0x0][0x398] ;  /* 0x0000e600ff048b82 */ /* 0x000ea20000000a00 */
[----:B------:R-:W-:Y:S02]  /*01b0*/  @!P0 IMAD R9, R0, 0x200, R3 ;  /* 0x0000020000098824 */ /* 0x000fe400078e0203 */
[----:B------:R-:W-:Y:S01]  /*01c0*/  VIADD R19, R3, 0x80 ;  /* 0x0000008003137836 */ /* 0x000fe20000000000 */
[----:B------:R-:W-:Y:S01]  /*01d0*/  BSSY.RECONVERGENT B0, `(.L_x_3683) ;  /* 0x0000023000007945 */ /* 0x000fe20003800200 */
[----:B0-----:R-:W-:Y:S01]  /*01e0*/  @!P2 IMAD.WIDE.U32 R12, R7, 0x4, R12 ;  /* 0x00000004070ca825 */ /* 0x001fe200078e000c */
[----:B------:R-:W-:-:S02]  /*01f0*/  CS2R R6, SRZ ;  /* 0x0000000000067805 */ /* 0x000fc4000001ff00 */
[----:B-1----:R-:W-:-:S04]  /*0200*/  IADD3 R11, PT, PT, R3, 0x180, RZ ;  /* 0x00000180030b7810 */ /* 0x002fc80007ffe0ff */
[----:B------:R0:W5:Y:S01]  /*0210*/  @!P2 LDG.E R6, desc[UR4][R12.64] ;  /* 0x000000040c06a981 */ /* 0x000162000c1e1900 */
[----:B--2---:R-:W-:Y:S01]  /*0220*/  @!P0 IMAD.WIDE.U32 R4, R9, 0x4, R4 ;  /* 0x0000000409048825 */ /* 0x004fe200078e0004 */
[-C--:B------:R-:W-:Y:S02]  /*0230*/  ISETP.GE.AND P6, PT, R19, R2.reuse, PT ;  /* 0x000000021300720c */ /* 0x080fe40003fc6270 */
[----:B------:R-:W5:Y:S04]  /*0240*/  @!P3 LDG.E R7, desc[UR4][R16.64] ;  /* 0x000000041007b981 */ /* 0x000f68000c1e1900 */
[----:B------:R1:W5:Y:S01]  /*0250*/  @!P0 LDG.E R18, desc[UR4][R4.64] ;  /* 0x0000000404128981 */ /* 0x000362000c1e1900 */
[----:B------:R-:W-:-:S13]  /*0260*/  ISETP.GE.AND P0, PT, R3, R2, PT ;  /* 0x000000020300720c */ /* 0x000fda0003f06270 */
[----:B------:R-:W1:Y:S01]  /*0270*/  @!P0 LDC.64 R14, c[0x0][0x390] ;  /* 0x0000e400ff0e8b82 */ /* 0x000e620000000a00 */
[----:B------:R-:W-:Y:S02]  /*0280*/  VIADD R9, R3, 0x100 ;  /* 0x0000010003097836 */ /* 0x000fe40000000000 */
[----:B0-----:R-:W-:Y:S02]  /*0290*/  @!P0 IMAD R13, R0, 0x200, R3 ;  /* 0x00000200000d8824 */ /* 0x001fe400078e0203 */
[----:B------:R-:W-:Y:S01]  /*02a0*/  @!P0 IMAD.MOV.U32 R3, RZ, RZ, R19 ;  /* 0x000000ffff038224 */ /* 0x000fe200078e0013 */
[-C--:B------:R-:W-:Y:S01]  /*02b0*/  ISETP.GE.AND P1, PT, R9, R2.reuse, PT ;  /* 0x000000020900720c */ /* 0x080fe20003f26270 */
[----:B---3--:R-:W-:Y:S01]  /*02c0*/  FADD.FTZ R9, -RZ, |UR6| ;  /* 0x40000006ff097e21 */ /* 0x008fe20008010100 */
[-C--:B------:R-:W-:Y:S02]  /*02d0*/  ISETP.GE.AND P2, PT, R11, R2.reuse, PT ;  /* 0x000000020b00720c */ /* 0x080fe40003f46270 */
[----:B------:R-:W-:Y:S01]  /*02e0*/  ISETP.GE.AND P3, PT, R3, R2, PT ;  /* 0x000000020300720c */ /* 0x000fe20003f66270 */
[----:B-1----:R-:W-:Y:S01]  /*02f0*/  @!P0 IMAD.WIDE.U32 R4, R13, 0x4, R14 ;  /* 0x000000040d048825 */ /* 0x002fe200078e000e */
[----:B------:R-:W-:Y:S11]  /*0300*/  @P0 BRA `(.L_x_3684) ;  /* 0x00000000003c0947 */ /* 0x000ff60003800000 */
        /* <DEDUP_REMOVED lines=15> */
.L_x_3684:
[----:B------:R-:W-:Y:S05]  /*0400*/  BSYNC.RECONVERGENT B0 ;  /* 0x0000000000007941 */ /* 0x000fea0003800200 */
.L_x_3683:
[----:B------:R-:W-:Y:S04]  /*0410*/  BSSY.RECONVERGENT B0, `(.L_x_3685) ;  /* 0x0000011000007945 */ /* 0x000fe80003800200 */
[----:B------:R-:W-:Y:S05]  /*0420*/  @P6 BRA `(.L_x_3686) ;  /* 0x00000000003c6947 */ /* 0x000fea0003800000 */
[----:B-----5:R-:W-:-:S05]  /*0430*/  FADD.FTZ R8, |R8|, -RZ ;  /* 0x800000ff08087221 */ /* 0x020fca0000010200 */
        /* <DEDUP_REMOVED lines=14> */
.L_x_3686:
[----:B------:R-:W-:Y:S05]  /*0520*/  BSYNC.RECONVERGENT B0 ;  /* 0x0000000000007941 */ /* 0x000fea0003800200 */
.L_x_3685:
        /* <DEDUP_REMOVED lines=17> */
.L_x_3688:
[----:B------:R-:W-:Y:S05]  /*0640*/  BSYNC.RECONVERGENT B0 ;  /* 0x0000000000007941 */ /* 0x000fea0003800200 */
.L_x_3687:
        /* <DEDUP_REMOVED lines=17> */
.L_x_3690:
[----:B------:R-:W-:Y:S05]  /*0760*/  BSYNC.RECONVERGENT B0 ;  /* 0x0000000000007941 */ /* 0x000fea0003800200 */
.L_x_3689:
[----:B------:R0:W-:Y:S01]  /*0770*/  @!P0 STG.E desc[UR4][R4.64], R11 ;  /* 0x0000000b04008986 */ /* 0x0001e2000c101904 */
[----:B------:R-:W-:Y:S04]  /*0780*/  BSSY.RECONVERGENT B0, `(.L_x_3691) ;  /* 0x000000c000007945 */ /* 0x000fe80003800200 */
[----:B------:R-:W-:Y:S05]  /*0790*/  @P3 BRA `(.L_x_3692) ;  /* 0x0000000000283947 */ /* 0x000fea0003800000 */
[----:B0-----:R-:W0:Y:S01]  /*07a0*/  LDC.64 R4, c[0x0][0x390] ;  /* 0x0000e400ff047b82 */ /* 0x001e220000000a00 */
[----:B------:R-:W-:Y:S01]  /*07b0*/  LEA R11, R0, R3, 0x9 ;  /* 0x00000003000b7211 */ /* 0x000fe200078e48ff */
[----:B------:R-:W-:-:S05]  /*07c0*/  VIADD R3, R3, 0x80 ;  /* 0x0000008003037836 */ /* 0x000fca0000000000 */
[----:B------:R-:W-:-:S13]  /*07d0*/  ISETP.GE.AND P0, PT, R3, R2, PT ;  /* 0x000000020300720c */ /* 0x000fda0003f06270 */
[----:B------:R-:W-:Y:S01]  /*07e0*/  @!P0 IMAD R13, R0, 0x200, R3 ;  /* 0x00000200000d8824 */ /* 0x000fe200078e0203 */
[----:B------:R-:W-:Y:S01]  /*07f0*/  @!P0 IADD3 R3, PT, PT, R3, 0x80, RZ ;  /* 0x0000008003038810 */ /* 0x000fe20007ffe0ff */
[----:B0-----:R-:W-:-:S04]  /*0800*/  IMAD.WIDE.U32 R10, R11, 0x4, R4 ;  /* 0x000000040b0a7825 */ /* 0x001fc800078e0004 */
[----:B------:R-:W-:Y:S01]  /*0810*/  @!P0 IMAD.WIDE.U32 R4, R13, 0x4, R4 ;  /* 0x000000040d048825 */ /* 0x000fe200078e0004 */
[----:B-----5:R1:W-:Y:S04]  /*0820*/  STG.E desc[UR4][R10.64], R8 ;  /* 0x000000080a007986 */ /* 0x0203e8000c101904 */
[----:B------:R1:W-:Y:S02]  /*0830*/  @!P0 STG.E desc[UR4][R4.64], R7 ;  /* 0x0000000704008986 */ /* 0x0003e4000c101904 */
.L_x_3692:
[----:B------:R-:W-:Y:S05]  /*0840*/  BSYNC.RECONVERGENT B0 ;  /* 0x0000000000007941 */ /* 0x000fea0003800200 */
.L_x_3691:
[----:B------:R-:W-:-:S13]  /*0850*/  ISETP.GE.AND P0, PT, R3, R2, PT ;  /* 0x000000020300720c */ /* 0x000fda0003f06270 */
[----:B------:R-:W-:Y:S05]  /*0860*/  @P0 EXIT ;  /* 0x000000000000094d */ /* 0x000fea0003800000 */
[----:B01----:R-:W0:Y:S01]  /*0870*/  LDC.64 R4, c[0x0][0x390] ;  /* 0x0000e400ff047b82 */ /* 0x003e220000000a00 */
[----:B------:R-:W-:-:S04]  /*0880*/  IMAD R3, R0, 0x200, R3 ;  /* 0x0000020000037824 */ /* 0x000fc800078e0203 */
[----:B0-----:R-:W-:-:S05]  /*0890*/  IMAD.WIDE.U32 R2, R3, 0x4, R4 ;  /* 0x0000000403027825 */ /* 0x001fca00078e0004 */
[----:B------:R-:W-:Y:S01]  /*08a0*/  STG.E desc[UR4][R2.64], R9 ;  /* 0x0000000902007986 */ /* 0x000fe2000c101904 */
[----:B------:R-:W-:Y:S05]  /*08b0*/  EXIT ;  /* 0x000000000000794d */ /* 0x000fea0003800000 */
.L_x_3693:
        /* <DEDUP_REMOVED lines=12> */
.L_x_16850:


//--------------------- .text._ZN2at6native29vectorized_elementwise_kernelILi2ENS0_13AUnaryFunctorIfffZZZNS0_17hypot_kernel_cudaERNS_18TensorIteratorBaseEENKUlvE_clEvENKUlvE0_clEvEUlffE_EESt5arrayIPcLm2EEEEviT0_T1_ --------------------------
	.section	.text._ZN2at6native29vectorized_elementwise_kernelILi2ENS0_13AUnaryFunctorIfffZZZNS0_17hypot_kernel_cudaERNS_18TensorIteratorBaseEENKUlvE_clEvENKUlvE0_clEvEUlffE_EESt5arrayIPcLm2EEEEviT0_T1_,"ax",@progbits
	.align	128
        .global         _ZN2at6native29vectorized_elementwise_kernelILi2ENS0_13AUnaryFunctorIfffZZZNS0_17hypot_kernel_cudaERNS_18TensorIteratorBaseEENKUlvE_clEvENKUlvE0_clEvEUlffE_EESt5arrayIPcLm2EEEEviT0_T1_
        .type           _ZN2at6native29vectorized_elementwise_kernelILi2ENS0_13AUnaryFunctorIfffZZZNS0_17hypot_kernel_cudaERNS_18TensorIteratorBaseEENKUlvE_clEvENKUlvE0_clEvEUlffE_EESt5arrayIPcLm2EEEEviT0_T1_,@function
        .size           _ZN2at6native29vectorized_elementwise_kernelILi2ENS0_13AUnaryFunctorIfffZZZNS0_17hypot_kernel_cudaERNS_18TensorIteratorBaseEENKUlvE_clEvENKUlvE0_clEvEUlffE_EESt5arrayIPcLm2EEEEviT0_T1_,(.L_x_16851 - _ZN2at6native29vectorized_elementwise_kernelILi2ENS0_13AUnaryFunctorIfffZZZNS0_17hypot_kernel_cudaERNS_18TensorIteratorBaseEENKUlvE_clEvENKUlvE0_clEvEUlffE_EESt5arrayIPcLm2EEEEviT0_T1_)
        .other          _ZN2at6native29vectorized_elementwise_kernelILi2ENS0_13AUnaryFunctorIfffZZZNS0_17hypot_kernel_cudaERNS_18TensorIteratorBaseEENKUlvE_clEvENKUlvE0_clEvEUlffE_EESt5arrayIPcLm2EEEEviT0_T1_,@"STO_CUDA_ENTRY STV_DEFAULT"
_ZN2at6native29vectorized_elementwise_kernelILi2ENS0_13AUnaryFunctorIfffZZZNS0_17hypot_kernel_cudaERNS_18TensorIteratorBaseEENKUlvE_clEvENKUlvE0_clEvEUlffE_EESt5arrayIPcLm2EEEEviT0_T1_:
.text._ZN2at6native29vectorized_elementwise_kernelILi2ENS0_13AUnaryFunctorIfffZZZNS0_17hypot_kernel_cudaERNS_18TensorIteratorBaseEENKUlvE_clEvENKUlvE0_clEvEUlffE_EESt5arrayIPcLm2EEEEviT0_T1_:
        /* <DEDUP_REMOVED lines=9> */
[----:B------:R-:W-:Y:S01]  /*0090*/  IMAD.MOV.U32 R8, RZ, RZ, RZ ;  /* 0x000000ffff087224 */ /* 0x000fe200078e00ff */
[----:B------:R-:W-:Y:S01]  /*00a0*/  CS2R R12, SRZ ;  /* 0x00000000000c7805 */ /* 0x000fe2000001ff00 */
[----:B------:R-:W1:Y:S01]  /*00b0*/  LDCU UR6, c[0x0][0x388] ;  /* 0x00007100ff0677ac */ /* 0x000e620008000800 */
        /* <DEDUP_REMOVED lines=9> */
[----:B------:R-:W2:Y:S01]  /*0150*/  @!P5 LDC.64 R4, c[0x0][0x398] ;  /* 0x0000e600ff04db82 */ /* 0x000ea20000000a00 */
[----:B------:R-:W-:Y:S02]  /*0160*/  @!P5 VIADD R14, R14, 0x80 ;  /* 0x000000800e0ed836 */ /* 0x000fe40000000000 */
[----:B0-----:R-:W-:-:S03]  /*0170*/  @!P6 IMAD.WIDE.U32 R24, R7, 0x4, R24 ;  /* 0x000000040718e825 */ /* 0x001fc600078e0018 */
[C---:B------:R-:W-:Y:S02]  /*0180*/  ISETP.GE.U32.AND P4, PT, R14.reuse, R9, PT ;  /* 0x000000090e00720c */ /* 0x040fe40003f86070 */
[----:B------:R0:W5:Y:S11]  /*0190*/  @!P6 LDG.E R8, desc[UR4][R24.64] ;  /* 0x000000041808e981 */ /* 0x000176000c1e1900 */
[----:B------:R-:W-:Y:S01]  /*01a0*/  @!P4 IMAD.IADD R27, R23, 0x1, R14 ;  /* 0x00000001171bc824 */ /* 0x000fe200078e020e */
[----:B------:R-:W3:Y:S01]  /*01b0*/  @!P4 LDC.64 R2, c[0x0][0x398] ;  /* 0x0000e600ff02cb82 */ /* 0x000ee20000000a00 */
[----:B------:R-:W-:-:S05]  /*01c0*/  @!P4 VIADD R14, R14, 0x80 ;  /* 0x000000800e0ec836 */ /* 0x000fca0000000000 */
[----:B------:R-:W-:-:S13]  /*01d0*/  ISETP.GE.U32.AND P3, PT, R14, R9, PT ;  /* 0x000000090e00720c */ /* 0x000fda0003f66070 */
[----:B------:R-:W-:Y:S01]  /*01e0*/  @!P3 IMAD.IADD R15, R23, 0x1, R14 ;  /* 0x00000001170fb824 */ /* 0x000fe200078e020e */
[----:B------:R-:W-:Y:S01]  /*01f0*/  @!P3 IADD3 R14, PT, PT, R14, 0x80, RZ ;  /* 0x000000800e0eb810 */ /* 0x000fe20007ffe0ff */
[----:B------:R-:W0:Y:S03]  /*0200*/  @!P3 LDC.64 R10, c[0x0][0x398] ;  /* 0x0000e600ff0abb82 */ /* 0x000e260000000a00 */
[----:B------:R-:W-:-:S13]  /*0210*/  ISETP.GE.U32.AND P2, PT, R14, R9, PT ;  /* 0x000000090e00720c */ /* 0x000fda0003f46070 */
[----:B------:R-:W-:Y:S01]  /*0220*/  @!P2 IMAD.IADD R17, R23, 0x1, R14 ;  /* 0x000000011711a824 */ /* 0x000fe200078e020e */
[----:B------:R-:W4:Y:S01]  /*0230*/  @!P2 LDC.64 R6, c[0x0][0x398] ;  /* 0x0000e600ff06ab82 */ /* 0x000f220000000a00 */
[----:B------:R-:W-:-:S05]  /*0240*/  @!P2 VIADD R14, R14, 0x80 ;  /* 0x000000800e0ea836 */ /* 0x000fca0000000000 */
[----:B------:R-:W-:-:S13]  /*0250*/  ISETP.GE.U32.AND P1, PT, R14, R9, PT ;  /* 0x000000090e00720c */ /* 0x000fda0003f26070 */
[----:B------:R-:W-:Y:S02]  /*0260*/  @!P1 IMAD.IADD R19, R23, 0x1, R14 ;  /* 0x0000000117139824 */ /* 0x000fe400078e020e */
[----:B------:R-:W-:-:S05]  /*0270*/  @!P1 VIADD R14, R14, 0x80 ;  /* 0x000000800e0e9836 */ /* 0x000fca0000000000 */
[----:B------:R-:W-:Y:S01]  /*0280*/  ISETP.GE.U32.AND P6, PT, R14, R9, PT ;  /* 0x000000090e00720c */ /* 0x000fe20003fc6070 */
[----:B---3--:R-:W-:Y:S02]  /*0290*/  @!P4 IMAD.WIDE.U32 R26, R27, 0x4, R2 ;  /* 0x000000041b1ac825 */ /* 0x008fe400078e0002 */
[----:B------:R-:W3:Y:S02]  /*02a0*/  @!P1 LDC.64 R2, c[0x0][0x398] ;  /* 0x0000e600ff029b82 */ /* 0x000ee40000000a00 */
[----:B--2---:R-:W-:Y:S01]  /*02b0*/  @!P5 IMAD.WIDE.U32 R20, R21, 0x4, R4 ;  /* 0x000000041514d825 */ /* 0x004fe200078e0004 */
[----:B------:R-:W5:Y:S03]  /*02c0*/  @!P4 LDG.E R13, desc[UR4][R26.64] ;  /* 0x000000041a0dc981 */ /* 0x000f66000c1e1900 */
[----:B0-----:R-:W-:Y:S01]  /*02d0*/  @!P3 IMAD.WIDE.U32 R24, R15, 0x4, R10 ;  /* 0x000000040f18b825 */ /* 0x001fe200078e000a */
[----:B------:R0:W5:Y:S03]  /*02e0*/  @!P5 LDG.E R12, desc[UR4][R20.64] ;  /* 0x00000004140cd981 */ /* 0x000166000c1e1900 */
[----:B------:R-:W2:Y:S01]  /*02f0*/  @!P6 LDC.64 R4, c[0x0][0x398] ;  /* 0x0000e600ff04eb82 */ /* 0x000ea20000000a00 */
[----:B------:R-:W-:-:S02]  /*0300*/  @!P6 IMAD.IADD R11, R23, 0x1, R14 ;  /* 0x00000001170be824 */ /* 0x000fc400078e020e */
[----:B------:R-:W-:-:S06]  /*0310*/  IMAD.MOV.U32 R10, RZ, RZ, RZ ;  /* 0x000000ffff0a7224 */ /* 0x000fcc00078e00ff */
[----:B------:R-:W5:Y:S01]  /*0320*/  @!P3 LDG.E R10, desc[UR4][R24.64] ;  /* 0x00000004180ab981 */ /* 0x000f62000c1e1900 */
[----:B---3--:R-:W-:-:S04]  /*0330*/  @!P1 IMAD.WIDE.U32 R14, R19, 0x4, R2 ;  /* 0x00000004130e9825 */ /* 0x008fc800078e0002 */
[----:B--2---:R-:W-:Y:S01]  /*0340*/  @!P6 IMAD.WIDE.U32 R18, R11, 0x4, R4 ;  /* 0x000000040b12e825 */ /* 0x004fe200078e0004 */
[----:B------:R-:W-:-:S06]  /*0350*/  CS2R R4, SRZ ;  /* 0x0000000000047805 */ /* 0x000fcc000001ff00 */
[----:B------:R-:W5:Y:S01]  /*0360*/  @!P6 LDG.E R5, desc[UR4][R18.64] ;  /* 0x000000041205e981 */ /* 0x000f62000c1e1900 */
[----:B----4-:R-:W-:Y:S02]  /*0370*/  @!P2 IMAD.WIDE.U32 R6, R17, 0x4, R6 ;  /* 0x000000041106a825 */ /* 0x010fe400078e0006 */
[----:B------:R-:W2:Y:S01]  /*0380*/  @!P0 LDC.64 R16, c[0x0][0x398] ;  /* 0x0000e600ff108b82 */ /* 0x000ea20000000a00 */
[----:B------:R-:W-:Y:S01]  /*0390*/  @!P0 IADD3 R3, PT, PT, R23, R0, RZ ;  /* 0x0000000017038210 */ /* 0x000fe20007ffe0ff */
[----:B0-----:R-:W-:Y:S01]  /*03a0*/  IMAD.MOV.U32 R20, RZ, RZ, RZ ;  /* 0x000000ffff147224 */ /* 0x001fe200078e00ff */
[----:B------:R0:W5:Y:S03]  /*03b0*/  @!P1 LDG.E R4, desc[UR4][R14.64] ;  /* 0x000000040e049981 */ /* 0x000166000c1e1900 */
[----:B--2---:R-:W-:-:S05]  /*03c0*/  @!P0 IMAD.WIDE.U32 R16, R3, 0x4, R16 ;  /* 0x0000000403108825 */ /* 0x004fca00078e0010 */
[----:B------:R-:W5:Y:S01]  /*03d0*/  @!P0 LDG.E R20, desc[UR4][R16.64] ;  /* 0x0000000410148981 */ /* 0x000f62000c1e1900 */
[CC--:B------:R-:W-:Y:S01]  /*03e0*/  ISETP.GE.U32.AND P0, PT, R0.reuse, R9.reuse, PT ;  /* 0x000000090000720c */ /* 0x0c0fe20003f06070 */
[----:B------:R-:W-:Y:S02]  /*03f0*/  IMAD.MOV.U32 R11, RZ, RZ, RZ ;  /* 0x000000ffff0b7224 */ /* 0x000fe400078e00ff */
[----:B0-----:R-:W-:Y:S01]  /*0400*/  VIADD R14, R0, 0x180 ;  /* 0x00000180000e7836 */ /* 0x001fe20000000000 */
[----:B------:R-:W-:Y:S03]  /*0410*/  BSSY.RECONVERGENT B0, `(.L_x_3695) ;  /* 0x0000017000007945 */ /* 0x000fe60003800200 */
[----:B------:R0:W5:Y:S06]  /*0420*/  @!P2 LDG.E R11, desc[UR4][R6.64] ;  /* 0x00000004060ba981 */ /* 0x00016c000c1e1900 */
[----:B------:R-:W2:Y:S01]  /*0430*/  @!P0 LDC.64 R2, c[0x0][0x390] ;  /* 0x0000e400ff028b82 */ /* 0x000ea20000000a00 */
[----:B------:R-:W-:Y:S01]  /*0440*/  ISETP.GE.U32.AND P2, PT, R14, R9, PT ;  /* 0x000000090e00720c */ /* 0x000fe20003f46070 */
[----:B-1----:R-:W-:Y:S01]  /*0450*/  FADD.FTZ R14, -RZ, |UR6| ;  /* 0x40000006ff0e7e21 */ /* 0x002fe20008010100 */
[----:B0-----:R-:W-:-:S05]  /*0460*/  VIADD R6, R0, 0x100 ;  /* 0x0000010000067836 */ /* 0x001fca0000000000 */
[----:B------:R-:W-:Y:S01]  /*0470*/  ISETP.GE.U32.AND P1, PT, R6, R9, PT ;  /* 0x000000090600720c */ /* 0x000fe20003f26070 */
[----:B------:R-:W-:-:S12]  /*0480*/  @P0 BRA `(.L_x_3696) ;  /* 0x00000000003c0947 */ /* 0x000fd80003800000 */
        /* <DEDUP_REMOVED lines=15> */
.L_x_3696:
[----:B------:R-:W-:Y:S05]  /*0580*/  BSYNC.RECONVERGENT B0 ;  /* 0x0000000000007941 */ /* 0x000fea0003800200 */
.L_x_3695:
[C---:B------:R-:W-:Y:S01]  /*0590*/  VIADD R16, R0.reuse, 0x80 ;  /* 0x0000008000107836 */ /* 0x040fe20000000000 */
[----:B------:R-:W-:Y:S01]  /*05a0*/  BSSY.RECONVERGENT B0, `(.L_x_3697) ;  /* 0x0000019000007945 */ /* 0x000fe20003800200 */
[C---:B-----5:R-:W-:Y:S02]  /*05b0*/  VIADD R20, R0.reuse, 0x300 ;  /* 0x0000030000147836 */ /* 0x060fe40000000000 */
[----:B------:R-:W-:Y:S01]  /*05c0*/  VIADD R6, R0, 0x200 ;  /* 0x0000020000067836 */ /* 0x000fe20000000000 */
[-C--:B------:R-:W-:Y:S01]  /*05d0*/  ISETP.GE.U32.AND P6, PT, R16, R9.reuse, PT ;  /* 0x000000091000720c */ /* 0x080fe20003fc6070 */
[----:B------:R-:W-:Y:S01]  /*05e0*/  VIADD R18, R0, 0x280 ;  /* 0x0000028000127836 */ /* 0x000fe20000000000 */
[-C--:B------:R-:W-:Y:S01]  /*05f0*/  ISETP.GE.U32.AND P3, PT, R20, R9.reuse, PT ;  /* 0x000000091400720c */ /* 0x080fe20003f66070 */
[----:B------:R-:W-:Y:S01]  /*0600*/  VIADD R20, R0, 0x380 ;  /* 0x0000038000147836 */ /* 0x000fe20000000000 */
[-C--:B------:R-:W-:Y:S02]  /*0610*/  ISETP.GE.U32.AND P4, PT, R6, R9.reuse, PT ;  /* 0x000000090600720c */ /* 0x080fe40003f86070 */
[----:B------:R-:W-:-:S07]  /*0620*/  ISETP.GE.U32.AND P5, PT, R18, R9, PT ;  /* 0x000000091200720c */ /* 0x000fce0003fa6070 */
[----:B------:R-:W-:Y:S06]  /*0630*/  @P6 BRA `(.L_x_3698) ;  /* 0x00000000003c6947 */ /* 0x000fec0003800000 */
        /* <DEDUP_REMOVED lines=14> */
[----:B------:R-:W-:-:S09]  /*0720*/  FSEL R17, R17, +INF , P6 ;  /* 0x7f80000011117808 */ /* 0x000fd20003000000 */
.L_x_3698:
[----:B------:R-:W-:Y:S05]  /*0730*/  BSYNC.RECONVERGENT B0 ;  /* 0x0000000000007941 */ /* 0x000fea0003800200 */
.L_x_3697:
[----:B------:R-:W-:Y:S01]  /*0740*/  @!P0 IADD3 R7, PT, PT, R23, R0, RZ ;  /* 0x0000000017078210 */ /* 0x000fe20007ffe0ff */
[----:B------:R-:W-:Y:S01]  /*0750*/  BSSY.RECONVERGENT B0, `(.L_x_3699) ;  /* 0x0000013000007945 */ /* 0x000fe20003800200 */
[----:B------:R-:W-:-:S03]  /*0760*/  ISETP.GE.U32.AND P6, PT, R20, R9, PT ;  /* 0x000000091400720c */ /* 0x000fc60003fc6070 */
[----:B--2---:R-:W-:Y:S01]  /*0770*/  @!P0 IMAD.WIDE.U32 R2, R7, 0x4, R2 ;  /* 0x0000000407028825 */ /* 0x004fe200078e0002 */
[----:B------:R-:W-:Y:S09]  /*0780*/  @P1 BRA `(.L_x_3700) ;  /* 0x00000000003c1947 */ /* 0x000ff20003800000 */
        /* <DEDUP_REMOVED lines=15> */
.L_x_3700:
[----:B------:R-:W-:Y:S05]  /*0880*/  BSYNC.RECONVERGENT B0 ;  /* 0x0000000000007941 */ /* 0x000fea0003800200 */
.L_x_3699:
[----:B------:R-:W-:Y:S04]  /*0890*/  BSSY.RECONVERGENT B0, `(.L_x_3701) ;  /* 0x0000011000007945 */ /* 0x000fe80003800200 */
[----:B------:R-:W-:Y:S05]  /*08a0*/  @P2 BRA `(.L_x_3702) ;  /* 0x00000000003c2947 */ /* 0x000fea0003800000 */
        /* <DEDUP_REMOVED lines=15> */
.L_x_3702:
[----:B------:R-:W-:Y:S05]  /*09a0*/  BSYNC.RECONVERGENT B0 ;  /* 0x0000000000007941 */ /* 0x000fea0003800200 */
.L_x_3701:
        /* <DEDUP_REMOVED lines=17> */
.L_x_3704:
[----:B------:R-:W-:Y:S05]  /*0ac0*/  BSYNC.RECONVERGENT B0 ;  /* 0x0000000000007941 */ /* 0x000fea0003800200 */
.L_x_3703:
[----:B------:R-:W-:Y:S04]  /*0ad0*/  BSSY.RECONVERGENT B0, `(.L_x_3705) ;  /* 0x0000011000007945 */ /* 0x000fe80003800200 */
[----:B------:R-:W-:Y:S05]  /*0ae0*/  @P5 BRA `(.L_x_3706) ;  /* 0x00000000003c5947 */ /* 0x000fea0003800000 */
[----:B------:R-:W-:-:S05]  /*0af0*/  FADD.FTZ R11, |R11|, -RZ ;  /* 0x800000ff0b0b7221 */ /* 0x000fca0000010200 */
[CC--:B------:R-:W-:Y:S02]  /*0b00*/  VIMNMX R8, PT, PT, R14.reuse, R11.reuse, !PT ;  /* 0x0000000b0e087248 */ /* 0x0c0fe40007fe0100 */
[----:B------:R-:W-:Y:S02]  /*0b10*/  VIMNMX R11, PT, PT, R14, R11, PT ;  /* 0x0000000b0e0b7248 */ /* 0x000fe40003fe0100 */
[----:B------:R-:W-:Y:S02]  /*0b20*/  LOP3.LUT R10, R8, 0xfe000000, RZ, 0xc0, !PT ;  /* 0xfe000000080a7812 */ /* 0x000fe400078ec0ff */
[C---:B------:R-:W-:Y:S02]  /*0b30*/  FSETP.NEU.FTZ.AND P1, PT, R11.reuse, RZ, PT ;  /* 0x000000ff0b00720b */ /* 0x040fe40003f3d000 */
        /* <DEDUP_REMOVED lines=10> */
.L_x_3706:
[----:B------:R-:W-:Y:S05]  /*0be0*/  BSYNC.RECONVERGENT B0 ;  /* 0x0000000000007941 */ /* 0x000fea0003800200 */
.L_x_3705:
        /* <DEDUP_REMOVED lines=17> */
.L_x_3708:
[----:B------:R-:W-:Y:S05]  /*0d00*/  BSYNC.RECONVERGENT B0 ;  /* 0x0000000000007941 */ /* 0x000fea0003800200 */
.L_x_3707:
        /* <DEDUP_REMOVED lines=17> */
.L_x_3710:
[----:B------:R-:W-:Y:S05]  /*0e20*/  BSYNC.RECONVERGENT B0 ;  /* 0x0000000000007941 */ /* 0x000fea0003800200 */
.L_x_3709:
[----:B------:R-:W-:Y:S01]  /*0e30*/  @!P0 IMAD.MOV.U32 R0, RZ, RZ, R16 ;  /* 0x000000ffff008224 */ /* 0x000fe200078e0010 */
[----:B------:R0:W-:Y:S01]  /*0e40*/  @!P0 STG.E desc[UR4][R2.64], R15 ;  /* 0x0000000f02008986 */ /* 0x0001e2000c101904 */
        /* <DEDUP_REMOVED lines=9> */
[----:B------:R0:W-:Y:S07]  /*0ee0*/  STG.E desc[UR4][R2.64], R17 ;  /* 0x0000001102007986 */ /* 0x0001ee000c101904 */
[----:B------:R-:W-:Y:S05]  /*0ef0*/  @P0 BRA `(.L_x_3714) ;  /* 0x0000000000300947 */ /* 0x000fea0003800000 */
[----:B0-----:R-:W0:Y:S01]  /*0f00*/  LDC.64 R2, c[0x0][0x390] ;  /* 0x0000e400ff027b82 */ /* 0x001e220000000a00 */
[----:B------:R-:W-:Y:S02]  /*0f10*/  IMAD.IADD R5, R23, 0x1, R0 ;  /* 0x0000000117057824 */ /* 0x000fe400078e0200 */
[----:B------:R-:W-:Y:S02]  /*0f20*/  VIADD R0, R0, 0x80 ;  /* 0x0000008000007836 */ /* 0x000fe40000000000 */
[----:B0-----:R-:W-:-:S05]  /*0f30*/  IMAD.WIDE.U32 R2, R5, 0x4, R2 ;  /* 0x0000000405027825 */ /* 0x001fca00078e0002 */
[----:B------:R0:W-:Y:S02]  /*0f40*/  STG.E desc[UR4][R2.64], R12 ;  /* 0x0000000c02007986 */ /* 0x0001e4000c101904 */
.L_x_3713:
[----:B------:R-:W-:-:S13]  /*0f50*/  ISETP.GE.U32.AND P0, PT, R0, R9, PT ;  /* 0x000000090000720c */ /* 0x000fda0003f06070 */
[----:B------:R-:W-:Y:S05]  /*0f60*/  @P0 BRA `(.L_x_3715) ;  /* 0x0000000000300947 */ /* 0x000fea0003800000 */
[----:B0-----:R-:W0:Y:S01]  /*0f70*/  LDC.64 R2, c[0x0][0x390] ;  /* 0x0000e400ff027b82 */ /* 0x001e220000000a00 */
[----:B------:R-:W-:Y:S02]  /*0f80*/  IMAD.IADD R5, R23, 0x1, R0 ;  /* 0x0000000117057824 */ /* 0x000fe400078e0200 */
[----:B------:R-:W-:Y:S02]  /*0f90*/  VIADD R0, R0, 0x80 ;  /* 0x0000008000007836 */ /* 0x000fe40000000000 */
[----:B0-----:R-:W-:-:S05]  /*0fa0*/  IMAD.WIDE.U32 R2, R5, 0x4, R2 ;  /* 0x0000000405027825 */ /* 0x001fca00078e0002 */
[----:B------:R1:W-:Y:S02]  /*0fb0*/  STG.E desc[UR4][R2.64], R7 ;  /* 0x0000000702007986 */ /* 0x0003e4000c101904 */
.L_x_3714:
[----:B------:R-:W-:-:S13]  /*0fc0*/  ISETP.GE.U32.AND P0, PT, R0, R9, PT ;  /* 0x000000090000720c */ /* 0x000fda0003f06070 */
[----:B------:R-:W-:Y:S05]  /*0fd0*/  @P0 BRA `(.L_x_3716) ;  /* 0x0000000000340947 */ /* 0x000fea0003800000 */
[----:B01----:R-:W0:Y:S01]  /*0fe0*/  LDC.64 R2, c[0x0][0x390] ;  /* 0x0000e400ff027b82 */ /* 0x003e220000000a00 */
[----:B------:R-:W-:Y:S01]  /*0ff0*/  IADD3 R5, PT, PT, R23, R0, RZ ;  /* 0x0000000017057210 */ /* 0x000fe20007ffe0ff */
[----:B------:R-:W-:-:S04]  /*1000*/  VIADD R0, R0, 0x80 ;  /* 0x0000008000007836 */ /* 0x000fc80000000000 */
[----:B0-----:R-:W-:-:S05]  /*1010*/  IMAD.WIDE.U32 R2, R5, 0x4, R2 ;  /* 0x0000000405027825 */ /* 0x001fca00078e0002 */
[----:B------:R1:W-:Y:S02]  /*1020*/  STG.E desc[UR4][R2.64], R6 ;  /* 0x0000000602007986 */ /* 0x0003e4000c101904 */
.L_x_3715:
[----:B------:R-:W-:-:S13]  /*1030*/  ISETP.GE.U32.AND P0, PT, R0, R9, PT ;  /* 0x000000090000720c */ /* 0x000fda0003f06070 */
[----:B------:R-:W-:Y:S05]  /*1040*/  @P0 BREAK.RELIABLE B1 ;  /* 0x0000000000010942 */ /* 0x000fea0003800100 */
[----:B------:R-:W-:Y:S05]  /*1050*/  @P0 BRA `(.L_x_3717) ;  /* 0x0000000000300947 */ /* 0x000fea0003800000 */
[----:B01----:R-:W0:Y:S01]  /*1060*/  LDC.64 R2, c[0x0][0x390] ;  /* 0x0000e400ff027b82 */ /* 0x003e220000000a00 */
[----:B------:R-:W-:Y:S02]  /*1070*/  IMAD.IADD R5, R23, 0x1, R0 ;  /* 0x0000000117057824 */ /* 0x000fe400078e0200 */
[----:B------:R-:W-:Y:S02]  /*1080*/  VIADD R0, R0, 0x80 ;  /* 0x0000008000007836 */ /* 0x000fe40000000000 */
[----:B0-----:R-:W-:-:S05]  /*1090*/  IMAD.WIDE.U32 R2, R5, 0x4, R2 ;  /* 0x0000000405027825 */ /* 0x001fca00078e0002 */
[----:B------:R2:W-:Y:S02]  /*10a0*/  STG.E desc[UR4][R2.64], R8 ;  /* 0x0000000802007986 */ /* 0x0005e4000c101904 */
.L_x_3716:
[----:B------:R-:W-:Y:S05]  /*10b0*/  BSYNC.RELIABLE B1 ;  /* 0x0000000000017941 */ /* 0x000fea0003800100 */
.L_x_3712:
[----:B------:R-:W-:-:S13]  /*10c0*/  ISETP.GE.U32.AND P0, PT, R0, R9, PT ;  /* 0x000000090000720c */ /* 0x000fda0003f06070 */
[----:B012---:R-:W0:Y:S01]  /*10d0*/  @!P0 LDC.64 R2, c[0x0][0x390] ;  /* 0x0000e400ff028b82 */ /* 0x007e220000000a00 */
[----:B------:R-:W-:Y:S02]  /*10e0*/  @!P0 IMAD.IADD R5, R23, 0x1, R0 ;  /* 0x0000000117058824 */ /* 0x000fe400078e0200 */
[----:B------:R-:W-:Y:S02]  /*10f0*/  @!P0 VIADD R0, R0, 0x80 ;  /* 0x0000008000008836 */ /* 0x000fe40000000000 */
[----:B0-----:R-:W-:-:S05]  /*1100*/  @!P0 IMAD.WIDE.U32 R2, R5, 0x4, R2 ;  /* 0x0000000405028825 */ /* 0x001fca00078e0002 */
[----:B------:R2:W-:Y:S02]  /*1110*/  @!P0 STG.E desc[UR4][R2.64], R10 ;  /* 0x0000000a02008986 */ /* 0x0005e4000c101904 */
.L_x_3717:
[----:B------:R-:W-:Y:S05]  /*1120*/  BSYNC.RECONVERGENT B0 ;  /* 0x0000000000007941 */ /* 0x000fea0003800200 */
.L_x_3711:
[----:B------:R-:W-:Y:S05]  /*1130*/  WARPSYNC.ALL ;  /* 0x0000000000007948 */ /* 0x000fea0003800000 */
[----:B------:R-:W-:-:S13]  /*1140*/  ISETP.GE.U32.AND P0, PT, R0, R9, PT ;  /* 0x000000090000720c */ /* 0x000fda0003f06070 */
[----:B------:R-:W-:Y:S05]  /*1150*/  @P0 EXIT ;  /* 0x000000000000094d */ /* 0x000fea0003800000 */
[----:B012---:R-:W0:Y:S01]  /*1160*/  LDC.64 R2, c[0x0][0x390] ;  /* 0x0000e400ff027b82 */ /* 0x007e220000000a00 */
[----:B------:R-:W-:-:S04]  /*1170*/  IMAD.IADD R23, R23, 0x1, R0 ;  /* 0x0000000117177824 */ /* 0x000fc800078e0200 */
[----:B0-----:R-:W-:-:S05]  /*1180*/  IMAD.WIDE.U32 R2, R23, 0x4, R2 ;  /* 0x0000000417027825 */ /* 0x001fca00078e0002 */
[----:B------:R-:W-:Y:S01]  /*1190*/  STG.E desc[UR4][R2.64], R4 ;  /* 0x0000000402007986 */ /* 0x000fe2000c101904 */
[----:B------:R-:W-:Y:S05]  /*11a0*/  EXIT ;  /* 0x000000000000794d */ /* 0x000fea0003800000 */
.L_x_3694:
[----:B------:R-:W0:Y:S01]  /*11b0*/  S2R R13, SR_TID.X ;  /* 0x00000000000d7919 */ /* 0x000e220000002100 */
[----:B------:R-:W1:Y:S01]  /*11c0*/  LDC.64 R2, c[0x0][0x398] ;  /* 0x0000e600ff027b82 */ /* 0x000e620000000a00 */
[----:B------:R-:W2:Y:S01]  /*11d0*/  LDCU UR6, c[0x0][0x388] ;  /* 0x00007100ff0677ac */ /* 0x000ea20008000800 */
[----:B-1----:R-:W-:-:S04]  /*11e0*/  IMAD.WIDE.U32 R2, R23, 0x4, R2 ;  /* 0x0000000417027825 */ /* 0x002fc800078e0002 */
[----:B0-----:R-:W-:-:S05]  /*11f0*/  IMAD.WIDE.U32 R10, R13, 0x8, R2 ;  /* 0x000000080d0a7825 */ /* 0x001fca00078e0002 */
[----:B------:R-:W3:Y:S04]  /*1200*/  LDG.E.64 R8, desc[UR4][R10.64] ;  /* 0x000000040a087981 */ /* 0x000ee8000c1e1b00 */
[----:B------:R-:W4:Y:S04]  /*1210*/  LDG.E.64 R6, desc[UR4][R10.64+0x400] ;  /* 0x000400040a067981 */ /* 0x000f28000c1e1b00 */
[----:B------:R0:W5:Y:S04]  /*1220*/  LDG.E.64 R4, desc[UR4][R10.64+0x800] ;  /* 0x000800040a047981 */ /* 0x000168000c1e1b00 */
[----:B------:R-:W5:Y:S01]  /*1230*/  LDG.E.64 R2, desc[UR4][R10.64+0xc00] ;  /* 0x000c00040a027981 */ /* 0x000f62000c1e1b00 */
[----:B--2---:R-:W-:Y:S01]  /*1240*/  FADD.FTZ R18, -RZ, |UR6| ;  /* 0x40000006ff127e21 */ /* 0x004fe20008010100 */
[----:B---3--:R-:W-:Y:S01]  /*1250*/  FADD.FTZ R15, |R8|, -RZ ;  /* 0x800000ff080f7221 */ /* 0x008fe20000010200 */
[----:B------:R-:W-:Y:S01]  /*1260*/  FADD.FTZ R17, |R9|, -RZ ;  /* 0x800000ff09117221 */ /* 0x000fe20000010200 */
[----:B----4-:R-:W-:-:S03]  /*1270*/  FADD.FTZ R21, |R6|, -RZ ;  /* 0x800000ff06157221 */ /* 0x010fc60000010200 */
[CC--:B------:R-:W-:Y:S02]  /*1280*/  VIMNMX R25, PT, PT, R18.reuse, R15.reuse, !PT ;  /* 0x0000000f12197248 */ /* 0x0c0fe40007fe0100 */
[C---:B------:R-:W-:Y:S02]  /*1290*/  VIMNMX R9, PT, PT, R18.reuse, R15, PT ;  /* 0x0000000f12097248 */ /* 0x040fe40003fe0100 */
[----:B------:R-:W-:Y:S02]  /*12a0*/  LOP3.LUT R8, R25, 0xfe000000, RZ, 0xc0, !PT ;  /* 0xfe00000019087812 */ /* 0x000fe400078ec0ff */
[----:B------:R-:W-:Y:S01]  /*12b0*/  VIMNMX R24, PT, PT, R18, R17, !PT ;  /* 0x0000001112187248 */ /* 0x000fe20007fe0100 */
[----:B-----5:R-:W-:Y:S01]  /*12c0*/  FADD.FTZ R3, |R3|, -RZ ;  /* 0x800000ff03037221 */ /* 0x020fe20000010200 */
[----:B------:R-:W-:Y:S02]  /*12d0*/  LOP3.LUT R0, R8, 0x7e800000, RZ, 0x3c, !PT ;  /* 0x7e80000008007812 */ /* 0x000fe400078e3cff */
[----:B------:R-:W-:-:S02]  /*12e0*/  LOP3.LUT R12, R24, 0xfe000000, RZ, 0xc0, !PT ;  /* 0xfe000000180c7812 */ /* 0x000fc400078ec0ff */
[C---:B0-----:R-:W-:Y:S01]  /*12f0*/  VIMNMX R10, PT, PT, R18.reuse, R17, PT ;  /* 0x00000011120a7248 */ /* 0x041fe20003fe0100 */
[-C--:B------:R-:W-:Y:S01]  /*1300*/  FMUL.FTZ R6, R9, R0.reuse ;  /* 0x0000000009067220 */ /* 0x080fe20000410000 */
[----:B------:R-:W-:Y:S01]  /*1310*/  FMUL.FTZ R11, R25, R0 ;  /* 0x00000000190b7220 */ /* 0x000fe20000410000 */
[----:B------:R-:W-:Y:S01]  /*1320*/  VIMNMX R0, PT, PT, R18, R21, !PT ;  /* 0x0000001512007248 */ /* 0x000fe20007fe0100 */
[----:B------:R-:W-:Y:S01]  /*1330*/  FADD.FTZ R17, |R7|, -RZ ;  /* 0x800000ff07117221 */ /* 0x000fe20000010200 */
[----:B------:R-:W-:Y:S01]  /*1340*/  FMUL.FTZ R6, R6, R6 ;  /* 0x0000000606067220 */ /* 0x000fe20000410000 */
[----:B------:R-:W-:Y:S02]  /*1350*/  LOP3.LUT R19, R12, 0x7e800000, RZ, 0x3c, !PT ;  /* 0x7e8000000c137812 */ /* 0x000fe400078e3cff */
[----:B------:R-:W-:Y:S01]  /*1360*/  LOP3.LUT R15, R0, 0xfe000000, RZ, 0xc0, !PT ;  /* 0xfe000000000f7812 */ /* 0x000fe200078ec0ff */
[----:B------:R-:W-:Y:S01]  /*1370*/  FFMA.FTZ R16, R11, R11, R6 ;  /* 0x0000000b0b107223 */ /* 0x000fe20000010006 */
[----:B------:R-:W-:Y:S01]  /*1380*/  VIMNMX R7, PT, PT, R18, R21, PT ;  /* 0x0000001512077248 */ /* 0x000fe20003fe0100 */
[-C--:B------:R-:W-:Y:S01]  /*1390*/  FMUL.FTZ R6, R10, R19.reuse ;  /* 0x000000130a067220 */ /* 0x080fe20000410000 */
[----:B------:R-:W-:Y:S01]  /*13a0*/  LOP3.LUT R20, R15, 0x7e800000, RZ, 0x3c, !PT ;  /* 0x7e8000000f147812 */ /* 0x000fe200078e3cff */
[----:B------:R-:W-:Y:S01]  /*13b0*/  FMUL.FTZ R19, R24, R19 ;  /* 0x0000001318137220 */ /* 0x000fe20000410000 */
[----:B------:R-:W-:Y:S01]  /*13c0*/  FSETP.NEU.FTZ.AND P1, PT, R9, RZ, PT ;  /* 0x000000ff0900720b */ /* 0x000fe20003f3d000 */
[----:B------:R-:W-:Y:S01]  /*13d0*/  FMUL.FTZ R14, R6, R6 ;  /* 0x00000006060e7220 */ /* 0x000fe20000410000 */
[----:B------:R-:W-:Y:S01]  /*13e0*/  VIMNMX R6, PT, PT, R18, R17, !PT ;  /* 0x0000001112067248 */ /* 0x000fe20007fe0100 */
[-C--:B------:R-:W-:Y:S01]  /*13f0*/  FMUL.FTZ R21, R7, R20.reuse ;  /* 0x0000001407157220 */ /* 0x080fe20000410000 */
[----:B------:R-:W-:Y:S01]  /*1400*/  FMUL.FTZ R20, R0, R20 ;  /* 0x0000001400147220 */ /* 0x000fe20000410000 */
[----:B------:R-:W-:Y:S01]  /*1410*/  FFMA.FTZ R19, R19, R19, R14 ;  /* 0x0000001313137223 */ /* 0x000fe2000001000e */
[----:B------:R-:W-:Y:S01]  /*1420*/  LOP3.LUT R11, R6, 0xfe000000, RZ, 0xc0, !PT ;  /* 0xfe000000060b7812 */ /* 0x000fe200078ec0ff */
[----:B------:R-:W-:Y:S01]  /*1430*/  FMUL.FTZ R21, R21, R21 ;  /* 0x0000001515157220 */ /* 0x000fe20000410000 */
[----:B------:R-:W-:Y:S01]  /*1440*/  VIMNMX R14, PT, PT, R18, R17, PT ;  /* 0x00000011120e7248 */ /* 0x000fe20003fe0100 */
[----:B------:R-:W0:Y:S01]  /*1450*/  MUFU.SQRT R16, R16 ;  /* 0x0000001000107308 */ /* 0x000e220000002000 */
[----:B------:R-:W-:Y:S01]  /*1460*/  LOP3.LUT R27, R11, 0x7e800000, RZ, 0x3c, !PT ;  /* 0x7e8000000b1b7812 */ /* 0x000fe200078e3cff */
[----:B------:R-:W-:Y:S01]  /*1470*/  FFMA.FTZ R17, R20, R20, R21 ;  /* 0x0000001414117223 */ /* 0x000fe20000010015 */
[----:B------:R-:W-:-:S02]  /*1480*/  FSETP.NEU.FTZ.AND P3, PT, R10, RZ, PT ;  /* 0x000000ff0a00720b */ /* 0x000fc40003f7d000 */
[----:B------:R-:W-:Y:S01]  /*1490*/  FSETP.NEU.FTZ.AND P5, PT, R7, RZ, PT ;  /* 0x000000ff0700720b */ /* 0x000fe20003fbd000 */
[-C--:B------:R-:W-:Y:S01]  /*14a0*/  FMUL.FTZ R20, R14, R27.reuse ;  /* 0x0000001b0e147220 */ /* 0x080fe20000410000 */
[----:B------:R-:W-:Y:S01]  /*14b0*/  FMUL.FTZ R27, R6, R27 ;  /* 0x0000001b061b7220 */ /* 0x000fe20000410000 */
[----:B------:R-:W1:Y:S01]  /*14c0*/  MUFU.SQRT R19, R19 ;  /* 0x0000001300137308 */ /* 0x000e620000002000 */
[----:B------:R-:W-:Y:S01]  /*14d0*/  LOP3.LUT R21, R8, 0x800000, RZ, 0xfc, !PT ;  /* 0x0080000008157812 */ /* 0x000fe200078efcff */
[----:B------:R-:W-:Y:S01]  /*14e0*/  FMUL.FTZ R20, R20, R20 ;  /* 0x0000001414147220 */ /* 0x000fe20000410000 */
[----:B------:R-:W-:Y:S02]  /*14f0*/  LOP3.LUT R12, R12, 0x800000, RZ, 0xfc, !PT ;  /* 0x008000000c0c7812 */ /* 0x000fe400078efcff */
[----:B------:R-:W-:Y:S01]  /*1500*/  FSETP.NEU.FTZ.AND P0, PT, R9, +INF , PT ;  /* 0x7f8000000900780b */ /* 0x000fe20003f1d000 */
[----:B------:R-:W-:Y:S01]  /*1510*/  FFMA.FTZ R20, R27, R27, R20 ;  /* 0x0000001b1b147223 */ /* 0x000fe20000010014 */
[----:B------:R-:W-:Y:S01]  /*1520*/  LOP3.LUT R8, R15, 0x800000, RZ, 0xfc, !PT ;  /* 0x008000000f087812 */ /* 0x000fe200078efcff */
[----:B------:R-:W2:Y:S01]  /*1530*/  MUFU.SQRT R17, R17 ;  /* 0x0000001100117308 */ /* 0x000ea20000002000 */
[----:B------:R-:W-:Y:S01]  /*1540*/  FADD.FTZ R9, |R4|, -RZ ;  /* 0x800000ff04097221 */ /* 0x000fe20000010200 */
[----:B0-----:R-:W-:Y:S01]  /*1550*/  @P1 FMUL.FTZ R25, R16, R21 ;  /* 0x0000001510191220 */ /* 0x001fe20000410000 */
[----:B------:R-:W-:-:S02]  /*1560*/  FSETP.NEU.FTZ.AND P4, PT, R7, +INF , PT ;  /* 0x7f8000000700780b */ /* 0x000fc40003f9d000 */
[----:B------:R-:W-:Y:S02]  /*1570*/  FSETP.NEU.FTZ.AND P1, PT, R14, RZ, PT ;  /* 0x000000ff0e00720b */ /* 0x000fe40003f3d000 */
[-C--:B------:R-:W-:Y:S01]  /*1580*/  VIMNMX R7, PT, PT, R18, R9.reuse, !PT ;  /* 0x0000000912077248 */ /* 0x080fe20007fe0100 */
[----:B------:R-:W0:Y:S01]  /*1590*/  MUFU.SQRT R16, R20 ;  /* 0x0000001400107308 */ /* 0x000e220000002000 */
[----:B------:R-:W-:Y:S01]  /*15a0*/  FSETP.NEU.FTZ.AND P2, PT, R10, +INF , PT ;  /* 0x7f8000000a00780b */ /* 0x000fe20003f5d000 */
[----:B-1----:R-:W-:Y:S01]  /*15b0*/  @P3 FMUL.FTZ R24, R19, R12 ;  /* 0x0000000c13183220 */ /* 0x002fe20000410000 */
[----:B------:R-:W-:Y:S01]  /*15c0*/  FADD.FTZ R19, |R5|, -RZ ;  /* 0x800000ff05137221 */ /* 0x000fe20000010200 */
[----:B------:R-:W-:Y:S01]  /*15d0*/  LOP3.LUT R26, R7, 0xfe000000, RZ, 0xc0, !PT ;  /* 0xfe000000071a7812 */ /* 0x000fe200078ec0ff */
[----:B------:R-:W-:Y:S01]  /*15e0*/  FADD.FTZ R5, |R2|, -RZ ;  /* 0x800000ff02057221 */ /* 0x000fe20000010200 */
[C---:B------:R-:W-:Y:S02]  /*15f0*/  VIMNMX R9, PT, PT, R18.reuse, R9, PT ;  /* 0x0000000912097248 */ /* 0x040fe40003fe0100 */
[----:B------:R-:W-:Y:S01]  /*1600*/  LOP3.LUT R15, R11, 0x800000, RZ, 0xfc, !PT ;  /* 0x008000000b0f7812 */ /* 0x000fe200078efcff */
[----:B--2---:R-:W-:Y:S01]  /*1610*/  @P5 FMUL.FTZ R0, R17, R8 ;  /* 0x0000000811005220 */ /* 0x004fe20000410000 */
[----:B------:R-:W-:-:S02]  /*1620*/  VIMNMX R8, PT, PT, R18, R19, !PT ;  /* 0x0000001312087248 */ /* 0x000fc40007fe0100 */
[----:B------:R-:W-:Y:S02]  /*1630*/  LOP3.LUT R2, R26, 0x7e800000, RZ, 0x3c, !PT ;  /* 0x7e8000001a027812 */ /* 0x000fe400078e3cff */
[----:B------:R-:W-:Y:S02]  /*1640*/  LOP3.LUT R10, R8, 0xfe000000, RZ, 0xc0, !PT ;  /* 0xfe000000080a7812 */ /* 0x000fe400078ec0ff */
[----:B------:R-:W-:Y:S01]  /*1650*/  VIMNMX R11, PT, PT, R18, R19, PT ;  /* 0x00000013120b7248 */ /* 0x000fe20003fe0100 */
[----:B0-----:R-:W-:Y:S01]  /*1660*/  @P1 FMUL.FTZ R6, R16, R15 ;  /* 0x0000000f10061220 */ /* 0x001fe20000410000 */
[----:B------:R-:W-:Y:S01]  /*1670*/  LOP3.LUT R17, R10, 0x7e800000, RZ, 0x3c, !PT ;  /* 0x7e8000000a117812 */ /* 0x000fe200078e3cff */
[-C--:B------:R-:W-:Y:S01]  /*1680*/  FMUL.FTZ R4, R9, R2.reuse ;  /* 0x0000000209047220 */ /* 0x080fe20000410000 */
[----:B------:R-:W-:Y:S01]  /*1690*/  VIMNMX R12, PT, PT, R18, R5, !PT ;  /* 0x00000005120c7248 */ /* 0x000fe20007fe0100 */
[----:B------:R-:W-:Y:S01]  /*16a0*/  FMUL.FTZ R2, R7, R2 ;  /* 0x0000000207027220 */ /* 0x000fe20000410000 */
[----:B------:R-:W-:Y:S01]  /*16b0*/  FSETP.NEU.FTZ.AND P6, PT, R9, RZ, PT ;  /* 0x000000ff0900720b */ /* 0x000fe20003fdd000 */
[-C--:B------:R-:W-:Y:S01]  /*16c0*/  FMUL.FTZ R16, R11, R17.reuse ;  /* 0x000000110b107220 */ /* 0x080fe20000410000 */
[----:B------:R-:W-:Y:S01]  /*16d0*/  LOP3.LUT R15, R12, 0xfe000000, RZ, 0xc0, !PT ;  /* 0xfe0000000c0f7812 */ /* 0x000fe200078ec0ff */
[----:B------:R-:W-:Y:S01]  /*16e0*/  FMUL.FTZ R21, R8, R17 ;  /* 0x0000001108157220 */ /* 0x000fe20000410000 */
[----:B------:R-:W-:Y:S01]  /*16f0*/  FMUL.FTZ R17, R4, R4 ;  /* 0x0000000404117220 */ /* 0x000fe20000410000 */
[----:B------:R-:W-:Y:S01]  /*1700*/  FMUL.FTZ R4, R16, R16 ;  /* 0x0000001010047220 */ /* 0x000fe20000410000 */
[----:B------:R-:W-:-:S02]  /*1710*/  VIMNMX R16, PT, PT, R18, R5, PT ;  /* 0x0000000512107248 */ /* 0x000fc40003fe0100 */
[----:B------:R-:W-:Y:S01]  /*1720*/  LOP3.LUT R19, R15, 0x7e800000, RZ, 0x3c, !PT ;  /* 0x7e8000000f137812 */ /* 0x000fe200078e3cff */
[----:B------:R-:W-:Y:S01]  /*1730*/  FFMA.FTZ R2, R2, R2, R17 ;  /* 0x0000000202027223 */ /* 0x000fe20000010011 */
[C---:B------:R-:W-:Y:S01]  /*1740*/  VIMNMX R17, PT, PT, R18.reuse, R3, PT ;  /* 0x0000000312117248 */ /* 0x040fe20003fe0100 */
[----:B------:R-:W-:Y:S01]  /*1750*/  FFMA.FTZ R21, R21, R21, R4 ;  /* 0x0000001515157223 */ /* 0x000fe20000010004 */
[----:B------:R-:W-:Y:S01]  /*1760*/  VIMNMX R18, PT, PT, R18, R3, !PT ;  /* 0x0000000312127248 */ /* 0x000fe20007fe0100 */
[-C--:B------:R-:W-:Y:S01]  /*1770*/  FMUL.FTZ R3, R16, R19.reuse ;  /* 0x0000001310037220 */ /* 0x080fe20000410000 */
[----:B------:R-:W0:Y:S01]  /*1780*/  LDC.64 R4, c[0x0][0x390] ;  /* 0x0000e400ff047b82 */ /* 0x000e220000000a00 */
[----:B------:R-:W-:Y:S01]  /*1790*/  FMUL.FTZ R22, R12, R19 ;  /* 0x000000130c167220 */ /* 0x000fe20000410000 */
[----:B------:R-:W-:Y:S01]  /*17a0*/  LOP3.LUT R20, R18, 0xfe000000, RZ, 0xc0, !PT ;  /* 0xfe00000012147812 */ /* 0x000fe200078ec0ff */
[----:B------:R-:W-:Y:S01]  /*17b0*/  FMUL.FTZ R3, R3, R3 ;  /* 0x0000000303037220 */ /* 0x000fe20000410000 */
[----:B------:R1:W2:Y:S01]  /*17c0*/  MUFU.SQRT R19, R2 ;  /* 0x0000000200137308 */ /* 0x0002a20000002000 */
[----:B------:R-:W-:-:S02]  /*17d0*/  FSETP.NEU.FTZ.AND P5, PT, R11, RZ, PT ;  /* 0x000000ff0b00720b */ /* 0x000fc40003fbd000 */
[----:B------:R-:W-:Y:S01]  /*17e0*/  FFMA.FTZ R22, R22, R22, R3 ;  /* 0x0000001616167223 */ /* 0x000fe20000010003 */
[----:B------:R-:W-:Y:S02]  /*17f0*/  LOP3.LUT R3, R20, 0x7e800000, RZ, 0x3c, !PT ;  /* 0x7e80000014037812 */ /* 0x000fe400078e3cff */
[----:B------:R-:W-:Y:S02]  /*1800*/  FSETP.NEU.FTZ.AND P1, PT, R16, RZ, PT ;  /* 0x000000ff1000720b */ /* 0x000fe40003f3d000 */
[----:B------:R-:W3:Y:S01]  /*1810*/  MUFU.SQRT R21, R21 ;  /* 0x0000001500157308 */ /* 0x000ee20000002000 */
[-C--:B------:R-:W-:Y:S01]  /*1820*/  FMUL.FTZ R27, R17, R3.reuse ;  /* 0x00000003111b7220 */ /* 0x080fe20000410000 */
[----:B------:R-:W-:Y:S01]  /*1830*/  FMUL.FTZ R3, R18, R3 ;  /* 0x0000000312037220 */ /* 0x000fe20000410000 */
[----:B-1----:R-:W-:Y:S02]  /*1840*/  FSEL R2, R25, +INF , P0 ;  /* 0x7f80000019027808 */ /* 0x002fe40000000000 */
[----:B------:R-:W-:Y:S01]  /*1850*/  FMUL.FTZ R28, R27, R27 ;  /* 0x0000001b1b1c7220 */ /* 0x000fe20000410000 */
[----:B------:R-:W-:-:S02]  /*1860*/  FSETP.NEU.FTZ.AND P0, PT, R17, RZ, PT ;  /* 0x000000ff1100720b */ /* 0x000fc40003f1d000 */
[----:B------:R-:W1:Y:S01]  /*1870*/  MUFU.SQRT R22, R22 ;  /* 0x0000001600167308 */ /* 0x000e620000002000 */
[----:B------:R-:W-:Y:S01]  /*1880*/  FFMA.FTZ R28, R3, R3, R28 ;  /* 0x00000003031c7223 */ /* 0x000fe2000001001c */
[----:B------:R-:W-:Y:S01]  /*1890*/  LOP3.LUT R26, R26, 0x800000, RZ, 0xfc, !PT ;  /* 0x008000001a1a7812 */ /* 0x000fe200078efcff */
[----:B0-----:R-:W-:Y:S01]  /*18a0*/  IMAD.WIDE.U32 R4, R23, 0x4, R4 ;  /* 0x0000000417047825 */ /* 0x001fe200078e0004 */
[----:B------:R-:W-:Y:S02]  /*18b0*/  LOP3.LUT R10, R10, 0x800000, RZ, 0xfc, !PT ;  /* 0x008000000a0a7812 */ /* 0x000fe400078efcff */
[----:B------:R-:W-:Y:S02]  /*18c0*/  LOP3.LUT R15, R15, 0x800000, RZ, 0xfc, !PT ;  /* 0x008000000f0f7812 */ /* 0x000fe400078efcff */
[----:B------:R-:W0:Y:S01]  /*18d0*/  MUFU.SQRT R23, R28 ;  /* 0x0000001c00177308 */ /* 0x000e220000002000 */
[----:B------:R-:W-:Y:S01]  /*18e0*/  LOP3.LUT R20, R20, 0x800000, RZ, 0xfc, !PT ;  /* 0x0080000014147812 */ /* 0x000fe200078efcff */
[----:B--2---:R-:W-:Y:S01]  /*18f0*/  @P6 FMUL.FTZ R7, R19, R26 ;  /* 0x0000001a13076220 */ /* 0x004fe20000410000 */
[----:B------:R-:W-:Y:S01]  /*1900*/  FSEL R3, R24, +INF , P2 ;  /* 0x7f80000018037808 */ /* 0x000fe20001000000 */
[----:B---3--:R-:W-:Y:S01]  /*1910*/  @P5 FMUL.FTZ R8, R21, R10 ;  /* 0x0000000a15085220 */ /* 0x008fe20000410000 */
[----:B------:R-:W-:Y:S01]  /*1920*/  FSETP.NEU.FTZ.AND P3, PT, R14, +INF , PT ;  /* 0x7f8000000e00780b */ /* 0x000fe20003f7d000 */
[----:B------:R-:W-:Y:S01]  /*1930*/  IMAD.WIDE.U32 R4, R13, 0x8, R4 ;  /* 0x000000080d047825 */ /* 0x000fe200078e0004 */
[----:B------:R-:W-:-:S02]  /*1940*/  FSETP.NEU.FTZ.AND P2, PT, R9, +INF , PT ;  /* 0x7f8000000900780b */ /* 0x000fc40003f5d000 */
[----:B------:R-:W-:Y:S01]  /*1950*/  FSETP.NEU.FTZ.AND P6, PT, R11, +INF , PT ;  /* 0x7f8000000b00780b */ /* 0x000fe20003fdd000 */
[----:B-1----:R-:W-:Y:S01]  /*1960*/  @P1 FMUL.FTZ R12, R22, R15 ;  /* 0x0000000f160c1220 */ /* 0x002fe20000410000 */
[----:B------:R-:W-:Y:S01]  /*1970*/  FSETP.NEU.FTZ.AND P5, PT, R16, +INF , PT ;  /* 0x7f8000001000780b */ /* 0x000fe20003fbd000 */
[----:B------:R-:W-:Y:S01]  /*1980*/  STG.E.64 desc[UR4][R4.64], R2 ;  /* 0x0000000204007986 */ /* 0x000fe2000c101b04 */
[----:B------:R-:W-:Y:S02]  /*1990*/  FSETP.NEU.FTZ.AND P1, PT, R17, +INF , PT ;  /* 0x7f8000001100780b */ /* 0x000fe40003f3d000 */
[----:B------:R-:W-:Y:S02]  /*19a0*/  FSEL R11, R6, +INF , P3 ;  /* 0x7f800000060b7808 */ /* 0x000fe40001800000 */
[----:B------:R-:W-:Y:S01]  /*19b0*/  FSEL R6, R7, +INF , P2 ;  /* 0x7f80000007067808 */ /* 0x000fe20001000000 */
[----:B0-----:R-:W-:Y:S01]  /*19c0*/  @P0 FMUL.FTZ R18, R23, R20 ;  /* 0x0000001417120220 */ /* 0x001fe20000410000 */
[----:B------:R-:W-:-:S02]  /*19d0*/  FSEL R10, R0, +INF , P4 ;  /* 0x7f800000000a7808 */ /* 0x000fc40002000000 */
[----:B------:R-:W-:Y:S02]  /*19e0*/  FSEL R7, R8, +INF , P6 ;  /* 0x7f80000008077808 */ /* 0x000fe40003000000 */
[----:B------:R-:W-:Y:S01]  /*19f0*/  FSEL R12, R12, +INF , P5 ;  /* 0x7f8000000c0c7808 */ /* 0x000fe20002800000 */
[----:B------:R-:W-:Y:S01]  /*1a00*/  STG.E.64 desc[UR4][R4.64+0x400], R10 ;  /* 0x0004000a04007986 */ /* 0x000fe2000c101b04 */
[----:B------:R-:W-:-:S03]  /*1a10*/  FSEL R13, R18, +INF , P1 ;  /* 0x7f800000120d7808 */ /* 0x000fc60000800000 */
[----:B------:R-:W-:Y:S04]  /*1a20*/  STG.E.64 desc[UR4][R4.64+0x800], R6 ;  /* 0x0008000604007986 */ /* 0x000fe8000c101b04 */
[----:B------:R-:W-:Y:S01]  /*1a30*/  STG.E.64 desc[UR4][R4.64+0xc00], R12 ;  /* 0x000c000c04007986 */ /* 0x000fe2000c101b04 */
[----:B------:R-:W-:Y:S05]  /*1a40*/  EXIT ;  /* 0x000000000000794d */ /* 0x000fea0003800000 */
.L_x_3718:
        /* <DEDUP_REMOVED lines=11> */
.L_x_16851:


//--------------------- .text._ZN2at6native29vectorized_elementwise_kernelILi4ENS0_13AUnaryFunctorIfffZZZNS0_17hypot_kernel_cudaERNS_18TensorIteratorBaseEENKUlvE_clEvENKUlvE0_clEvEUlffE_EESt5arrayIPcLm2EEEEviT0_T1_ --------------------------
	.section	.text._ZN2at6native29vectorized_elementwise_kernelILi4ENS0_13AUnaryFunctorIfffZZZNS0_17hypot_kernel_cudaERNS_18TensorIteratorBaseEENKUlvE_clEvENKUlvE0_clEvEUlffE_EESt5arrayIPcLm2EEEEviT0_T1_,"ax",@progbits
	.align	128
        .global         _ZN2at6native29vectorized_elementwise_kernelILi4ENS0_13AUnaryFunctorIfffZZZNS0_17hypot_kernel_cudaERNS_18TensorIteratorBaseEENKUlvE_clEvENKUlvE0_clEvEUlffE_EESt5arrayIPcLm2EEEEviT0_T1_
        .type           _ZN2at6native29vectorized_elementwise_kernelILi4ENS0_13AUnaryFunctorIfffZZZNS0_17hypot_kernel_cudaERNS_18TensorIteratorBaseEENKUlvE_clEvENKUlvE0_clEvEUlffE_EESt5arrayIPcLm2EEEEviT0_T1_,@function
        .size           _ZN2at6native29vectorized_elementwise_kernelILi4ENS0_13AUnaryFunctorIfffZZZNS0_17hypot_kernel_cudaERNS_18TensorIteratorBaseEENKUlvE_clEvENKUlvE0_clEvEUlffE_EESt5arrayIPcLm2EEEEviT0_T1_,(.L_x_16852 - _ZN2at6native29vectorized_elementwise_kernelILi4ENS0_13AUnaryFunctorIfffZZZNS0_17hypot_kernel_cudaERNS_18TensorIteratorBaseEENKUlvE_clEvENKUlvE0_clEvEUlffE_EESt5arrayIPcLm2EEEEviT0_T1_)
        .other          _ZN2at6native29vectorized_elementwise_kernelILi4ENS0_13AUnaryFunctorIfffZZZNS0_17hypot_kernel_cudaERNS_18TensorIteratorBaseEENKUlvE_clEvENKUlvE0_clEvEUlffE_EESt5arrayIPcLm2EEEEviT0_T1_,@"STO_CUDA_ENTRY STV_DEFAULT"
_ZN2at6native29vectorized_elementwise_kernelILi4ENS0_13AUnaryFunctorIfffZZZNS0_17hypot_kernel_cudaERNS_18TensorIteratorBaseEENKUlvE_clEvENKUlvE0_clEvEUlffE_EESt5arrayIPcLm2EEEEviT0_T1_:
.text._ZN2at6native29vectorized_elementwise_kernelILi4ENS0_13AUnaryFunctorIfffZZZNS0_17hypot_kernel_cudaERNS_18TensorIteratorBaseEENKUlvE_clEvENKUlvE0_clEvEUlffE_EESt5arrayIPcLm2EEEEviT0_T1_:
        /* <DEDUP_REMOVED lines=11> */
[----:B------:R-:W-:Y:S01]  /*00b0*/  IMAD.MOV.U32 R16, RZ, RZ, RZ ;  /* 0x000000ffff107224 */ /* 0x000fe200078e00ff */
        /* <DEDUP_REMOVED lines=35> */
[----:B------:R-:W5:Y:S03]  /*02f0*/  @!P5 LDG.E R12, desc[UR4][R22.64] ;  /* 0x00000004160cd981 */ /* 0x000f66000c1e1900 */
[----:B------:R-:W0:Y:S01]  /*0300*/  @!P6 LDC.64 R4, c[0x0][0x398] ;  /* 0x0000e600ff04eb82 */ /* 0x000e220000000a00 */
[----:B------:R-:W-:-:S02]  /*0310*/  @!P6 IMAD.IADD R11, R17, 0x1, R14 ;  /* 0x00000001110be824 */ /* 0x000fc400078e020e */
[----:B------:R-:W-:-:S06]  /*0320*/  IMAD.MOV.U32 R10, RZ, RZ, RZ ;  /* 0x000000ffff0a7224 */ /* 0x000fcc00078e00ff */
[----:B------:R-:W5:Y:S01]  /*0330*/  @!P3 LDG.E R10, desc[UR4][R24.64] ;  /* 0x00000004180ab981 */ /* 0x000f62000c1e1900 */
[----:B---3--:R-:W-:-:S04]  /*0340*/  @!P1 IMAD.WIDE.U32 R14, R21, 0x4, R2 ;  /* 0x00000004150e9825 */ /* 0x008fc800078e0002 */
[----:B0-----:R-:W-:Y:S01]  /*0350*/  @!P6 IMAD.WIDE.U32 R20, R11, 0x4, R4 ;  /* 0x000000040b14e825 */ /* 0x001fe200078e0004 */
[----:B------:R-:W-:-:S06]  /*0360*/  CS2R R4, SRZ ;  /* 0x0000000000047805 */ /* 0x000fcc000001ff00 */
[----:B------:R-:W5:Y:S01]  /*0370*/  @!P6 LDG.E R5, desc[UR4][R20.64] ;  /* 0x000000041405e981 */ /* 0x000f62000c1e1900 */
[----:B----4-:R-:W-:Y:S02]  /*0380*/  @!P2 IMAD.WIDE.U32 R6, R19, 0x4, R6 ;  /* 0x000000041306a825 */ /* 0x010fe400078e0006 */
[----:B------:R-:W0:Y:S01]  /*0390*/  @!P0 LDC.64 R18, c[0x0][0x398] ;  /* 0x0000e600ff128b82 */ /* 0x000e220000000a00 */
[----:B------:R-:W-:Y:S01]  /*03a0*/  @!P0 IADD3 R3, PT, PT, R17, R0, RZ ;  /* 0x0000000011038210 */ /* 0x000fe20007ffe0ff */
[----:B------:R-:W-:Y:S01]  /*03b0*/  IMAD.MOV.U32 R11, RZ, RZ, RZ ;  /* 0x000000ffff0b7224 */ /* 0x000fe200078e00ff */
[----:B------:R2:W5:Y:S01]  /*03c0*/  @!P1 LDG.E R4, desc[UR4][R14.64] ;  /* 0x000000040e049981 */ /* 0x000562000c1e1900 */
[----:B------:R-:W-:Y:S04]  /*03d0*/  BSSY.RECONVERGENT B0, `(.L_x_3720) ;  /* 0x000001b000007945 */ /* 0x000fe80003800200 */
[----:B------:R3:W5:Y:S01]  /*03e0*/  @!P2 LDG.E R11, desc[UR4][R6.64] ;  /* 0x00000004060ba981 */ /* 0x000762000c1e1900 */
[----:B0-----:R-:W-:-:S05]  /*03f0*/  @!P0 IMAD.WIDE.U32 R18, R3, 0x4, R18 ;  /* 0x0000000403128825 */ /* 0x001fca00078e0012 */
[----:B------:R0:W5:Y:S01]  /*0400*/  @!P0 LDG.E R16, desc[UR4][R18.64] ;  /* 0x0000000412108981 */ /* 0x000162000c1e1900 */
[C---:B------:R-:W-:Y:S01]  /*0410*/  ISETP.GE.U32.AND P0, PT, R0.reuse, R9, PT ;  /* 0x000000090000720c */ /* 0x040fe20003f06070 */
[----:B--2---:R-:W-:-:S12]  /*0420*/  VIADD R14, R0, 0x180 ;  /* 0x00000180000e7836 */ /* 0x004fd80000000000 */
[----:B------:R-:W2:Y:S01]  /*0430*/  @!P0 LDC.64 R2, c[0x0][0x390] ;  /* 0x0000e400ff028b82 */ /* 0x000ea20000000a00 */
[----:B---3--:R-:W-:Y:S01]  /*0440*/  VIADD R6, R0, 0x100 ;  /* 0x0000010000067836 */ /* 0x008fe20000000000 */
[----:B------:R-:W-:Y:S01]  /*0450*/  ISETP.GE.U32.AND P2, PT, R14, R9, PT ;  /* 0x000000090e00720c */ /* 0x000fe20003f46070 */
[----:B-1----:R-:W-:-:S03]  /*0460*/  FADD.FTZ R14, -RZ, |UR6| ;  /* 0x40000006ff0e7e21 */ /* 0x002fc60008010100 */
[----:B------:R-:W-:Y:S01]  /*0470*/  ISETP.GE.U32.AND P1, PT, R6, R9, PT ;  /* 0x000000090600720c */ /* 0x000fe20003f26070 */
[----:B0-----:R-:W-:-:S12]  /*0480*/  @P0 BRA `(.L_x_3721) ;  /* 0x00000000003c0947 */ /* 0x001fd80003800000 */
        /* <DEDUP_REMOVED lines=15> */
.L_x_3721:
[----:B------:R-:W-:Y:S05]  /*0580*/  BSYNC.RECONVERGENT B0 ;  /* 0x0000000000007941 */ /* 0x000fea0003800200 */
.L_x_3720:
[C---:B-----5:R-:W-:Y:S01]  /*0590*/  VIADD R16, R0.reuse, 0x80 ;  /* 0x0000008000107836 */ /* 0x060fe20000000000 */
[----:B------:R-:W-:Y:S01]  /*05a0*/  BSSY.RECONVERGENT B0, `(.L_x_3722) ;  /* 0x0000019000007945 */ /* 0x000fe20003800200 */
[C---:B------:R-:W-:Y:S02]  /*05b0*/  VIADD R20, R0.reuse, 0x300 ;  /* 0x0000030000147836 */ /* 0x040fe40000000000 */
        /* <DEDUP_REMOVED lines=23> */
.L_x_3723:
[----:B------:R-:W-:Y:S05]  /*0730*/  BSYNC.RECONVERGENT B0 ;  /* 0x0000000000007941 */ /* 0x000fea0003800200 */
.L_x_3722:
        /* <DEDUP_REMOVED lines=20> */
.L_x_3725:
[----:B------:R-:W-:Y:S05]  /*0880*/  BSYNC.RECONVERGENT B0 ;  /* 0x0000000000007941 */ /* 0x000fea0003800200 */
.L_x_3724:
        /* <DEDUP_REMOVED lines=17> */
.L_x_3727:
[----:B------:R-:W-:Y:S05]  /*09a0*/  BSYNC.RECONVERGENT B0 ;  /* 0x0000000000007941 */ /* 0x000fea0003800200 */
.L_x_3726:
        /* <DEDUP_REMOVED lines=17> */
.L_x_3729:
[----:B------:R-:W-:Y:S05]  /*0ac0*/  BSYNC.RECONVERGENT B0 ;  /* 0x0000000000007941 */ /* 0x000fea0003800200 */
.L_x_3728:
        /* <DEDUP_REMOVED lines=17> */
.L_x_3731:
[----:B------:R-:W-:Y:S05]  /*0be0*/  BSYNC.RECONVERGENT B0 ;  /* 0x0000000000007941 */ /* 0x000fea0003800200 */
.L_x_3730:
        /* <DEDUP_REMOVED lines=17> */
.L_x_3733:
[----:B------:R-:W-:Y:S05]  /*0d00*/  BSYNC.RECONVERGENT B0 ;  /* 0x0000000000007941 */ /* 0x000fea0003800200 */
.L_x_3732:
        /* <DEDUP_REMOVED lines=17> */
.L_x_3735:
[----:B------:R-:W-:Y:S05]  /*0e20*/  BSYNC.RECONVERGENT B0 ;  /* 0x0000000000007941 */ /* 0x000fea0003800200 */
.L_x_3734:
        /* <DEDUP_REMOVED lines=18> */
.L_x_3738:
[----:B------:R-:W-:-:S13]  /*0f50*/  ISETP.GE.U32.AND P0, PT, R0, R9, PT ;  /* 0x000000090000720c */ /* 0x000fda0003f06070 */
[----:B------:R-:W-:Y:S05]  /*0f60*/  @P0 BRA `(.L_x_3740) ;  /* 0x0000000000300947 */ /* 0x000fea0003800000 */
[----:B0-----:R-:W0:Y:S01]  /*0f70*/  LDC.64 R2, c[0x0][0x390] ;  /* 0x0000e400ff027b82 */ /* 0x001e220000000a00 */
[----:B------:R-:W-:Y:S02]  /*0f80*/  IMAD.IADD R5, R17, 0x1, R0 ;  /* 0x0000000111057824 */ /* 0x000fe400078e0200 */
[----:B------:R-:W-:Y:S02]  /*0f90*/  VIADD R0, R0, 0x80 ;  /* 0x0000008000007836 */ /* 0x000fe40000000000 */
[----:B0-----:R-:W-:-:S05]  /*0fa0*/  IMAD.WIDE.U32 R2, R5, 0x4, R2 ;  /* 0x0000000405027825 */ /* 0x001fca00078e0002 */
[----:B------:R1:W-:Y:S02]  /*0fb0*/  STG.E desc[UR4][R2.64], R7 ;  /* 0x0000000702007986 */ /* 0x0003e4000c101904 */
.L_x_3739:
[----:B------:R-:W-:-:S13]  /*0fc0*/  ISETP.GE.U32.AND P0, PT, R0, R9, PT ;  /* 0x000000090000720c */ /* 0x000fda0003f06070 */
[----:B------:R-:W-:Y:S05]  /*0fd0*/  @P0 BRA `(.L_x_3741) ;  /* 0x0000000000340947 */ /* 0x000fea0003800000 */
[----:B01----:R-:W0:Y:S01]  /*0fe0*/  LDC.64 R2, c[0x0][0x390] ;  /* 0x0000e400ff027b82 */ /* 0x003e220000000a00 */
[----:B------:R-:W-:Y:S01]  /*0ff0*/  IADD3 R5, PT, PT, R17, R0, RZ ;  /* 0x0000000011057210 */ /* 0x000fe20007ffe0ff */
[----:B------:R-:W-:-:S04]  /*1000*/  VIADD R0, R0, 0x80 ;  /* 0x0000008000007836 */ /* 0x000fc80000000000 */
[----:B0-----:R-:W-:-:S05]  /*1010*/  IMAD.WIDE.U32 R2, R5, 0x4, R2 ;  /* 0x0000000405027825 */ /* 0x001fca00078e0002 */
[----:B------:R1:W-:Y:S02]  /*1020*/  STG.E desc[UR4][R2.64], R6 ;  /* 0x0000000602007986 */ /* 0x0003e4000c101904 */
.L_x_3740:
        /* <DEDUP_REMOVED lines=8> */
.L_x_3741:
[----:B------:R-:W-:Y:S05]  /*10b0*/  BSYNC.RELIABLE B1 ;  /* 0x0000000000017941 */ /* 0x000fea0003800100 */
.L_x_3737:
[----:B------:R-:W-:-:S13]  /*10c0*/  ISETP.GE.U32.AND P0, PT, R0, R9, PT ;  /* 0x000000090000720c */ /* 0x000fda0003f06070 */
[----:B012---:R-:W0:Y:S01]  /*10d0*/  @!P0 LDC.64 R2, c[0x0][0x390] ;  /* 0x0000e400ff028b82 */ /* 0x007e220000000a00 */
[----:B------:R-:W-:Y:S02]  /*10e0*/  @!P0 IMAD.IADD R5, R17, 0x1, R0 ;  /* 0x0000000111058824 */ /* 0x000fe400078e0200 */
[----:B------:R-:W-:Y:S02]  /*10f0*/  @!P0 VIADD R0, R0, 0x80 ;  /* 0x0000008000008836 */ /* 0x000fe40000000000 */
[----:B0-----:R-:W-:-:S05]  /*1100*/  @!P0 IMAD.WIDE.U32 R2, R5, 0x4, R2 ;  /* 0x0000000405028825 */ /* 0x001fca00078e0002 */
[----:B------:R2:W-:Y:S02]  /*1110*/  @!P0 STG.E desc[UR4][R2.64], R10 ;  /* 0x0000000a02008986 */ /* 0x0005e4000c101904 */
.L_x_3742:
[----:B------:R-:W-:Y:S05]  /*1120*/  BSYNC.RECONVERGENT B0 ;  /* 0x0000000000007941 */ /* 0x000fea0003800200 */
.L_x_3736:
        /* <DEDUP_REMOVED lines=8> */
.L_x_3719:
[----:B------:R-:W0:Y:S01]  /*11b0*/  S2R R9, SR_TID.X ;  /* 0x0000000000097919 */ /* 0x000e220000002100 */
[----:B------:R-:W1:Y:S01]  /*11c0*/  LDC.64 R2, c[0x0][0x398] ;  /* 0x0000e600ff027b82 */ /* 0x000e620000000a00 */
[----:B------:R-:W2:Y:S01]  /*11d0*/  LDCU UR6, c[0x0][0x388] ;  /* 0x00007100ff0677ac */ /* 0x000ea20008000800 */
[----:B-1----:R-:W-:-:S04]  /*11e0*/  IMAD.WIDE.U32 R2, R17, 0x4, R2 ;  /* 0x0000000411027825 */ /* 0x002fc800078e0002 */
[----:B0-----:R-:W-:-:S05]  /*11f0*/  IMAD.WIDE.U32 R10, R9, 0x10, R2 ;  /* 0x00000010090a7825 */ /* 0x001fca00078e0002 */
[----:B------:R-:W3:Y:S04]  /*1200*/  LDG.E.128 R20, desc[UR4][R10.64] ;  /* 0x000000040a147981 */ /* 0x000ee8000c1e1d00 */
[----:B------:R-:W4:Y:S01]  /*1210*/  LDG.E.128 R4, desc[UR4][R10.64+0x800] ;  /* 0x000800040a047981 */ /* 0x000f22000c1e1d00 */
[----:B--2---:R-:W-:Y:S01]  /*1220*/  FADD.FTZ R15, -RZ, |UR6| ;  /* 0x40000006ff0f7e21 */ /* 0x004fe20008010100 */
[----:B---3--:R-:W-:Y:S01]  /*1230*/  FADD.FTZ R20, |R20|, -RZ ;  /* 0x800000ff14147221 */ /* 0x008fe20000010200 */
[----:B------:R-:W-:Y:S01]  /*1240*/  FADD.FTZ R12, |R21|, -RZ ;  /* 0x800000ff150c7221 */ /* 0x000fe20000010200 */
[----:B------:R-:W-:Y:S01]  /*1250*/  FADD.FTZ R22, |R22|, -RZ ;  /* 0x800000ff16167221 */ /* 0x000fe20000010200 */
[----:B------:R-:W-:Y:S01]  /*1260*/  FADD.FTZ R16, |R23|, -RZ ;  /* 0x800000ff17107221 */ /* 0x000fe20000010200 */
[----:B----4-:R-:W-:Y:S01]  /*1270*/  FADD.FTZ R4, |R4|, -RZ ;  /* 0x800000ff04047221 */ /* 0x010fe20000010200 */
[-C--:B------:R-:W-:Y:S01]  /*1280*/  VIMNMX R13, PT, PT, R15, R20.reuse, !PT ;  /* 0x000000140f0d7248 */ /* 0x080fe20007fe0100 */
[----:B------:R-:W-:Y:S01]  /*1290*/  FADD.FTZ R26, |R7|, -RZ ;  /* 0x800000ff071a7221 */ /* 0x000fe20000010200 */
[----:B------:R-:W-:-:S02]  /*12a0*/  VIMNMX R3, PT, PT, R15, R20, PT ;  /* 0x000000140f037248 */ /* 0x000fc40003fe0100 */
[----:B------:R-:W-:Y:S02]  /*12b0*/  LOP3.LUT R2, R13, 0xfe000000, RZ, 0xc0, !PT ;  /* 0xfe0000000d027812 */ /* 0x000fe400078ec0ff */
[CC--:B------:R-:W-:Y:S02]  /*12c0*/  VIMNMX R14, PT, PT, R15.reuse, R12.reuse, !PT ;  /* 0x0000000c0f0e7248 */ /* 0x0c0fe40007fe0100 */
[----:B------:R-:W-:Y:S02]  /*12d0*/  LOP3.LUT R0, R2, 0x7e800000, RZ, 0x3c, !PT ;  /* 0x7e80000002007812 */ /* 0x000fe400078e3cff */
[----:B------:R-:W-:Y:S02]  /*12e0*/  LOP3.LUT R11, R14, 0xfe000000, RZ, 0xc0, !PT ;  /* 0xfe0000000e0b7812 */ /* 0x000fe400078ec0ff */
[----:B------:R-:W-:Y:S01]  /*12f0*/  VIMNMX R10, PT, PT, R15, R12, PT ;  /* 0x0000000c0f0a7248 */ /* 0x000fe20003fe0100 */
[-C--:B------:R-:W-:Y:S01]  /*1300*/  FMUL.FTZ R8, R3, R0.reuse ;  /* 0x0000000003087220 */ /* 0x080fe20000410000 */
[----:B------:R-:W-:Y:S01]  /*1310*/  FMUL.FTZ R0, R13, R0 ;  /* 0x000000000d007220 */ /* 0x000fe20000410000 */
[----:B------:R-:W-:-:S02]  /*1320*/  LOP3.LUT R21, R11, 0x7e800000, RZ, 0x3c, !PT ;  /* 0x7e8000000b157812 */ /* 0x000fc400078e3cff */
[----:B------:R-:W-:Y:S01]  /*1330*/  FMUL.FTZ R19, R8, R8 ;  /* 0x0000000808137220 */ /* 0x000fe20000410000 */
[CC--:B------:R-:W-:Y:S02]  /*1340*/  VIMNMX R8, PT, PT, R15.reuse, R22.reuse, !PT ;  /* 0x000000160f087248 */ /* 0x0c0fe40007fe0100 */
[C---:B------:R-:W-:Y:S01]  /*1350*/  VIMNMX R18, PT, PT, R15.reuse, R22, PT ;  /* 0x000000160f127248 */ /* 0x040fe20003fe0100 */
[----:B------:R-:W-:Y:S01]  /*1360*/  FFMA.FTZ R20, R0, R0, R19 ;  /* 0x0000000000147223 */ /* 0x000fe20000010013 */
[-C--:B------:R-:W-:Y:S01]  /*1370*/  FMUL.FTZ R19, R10, R21.reuse ;  /* 0x000000150a137220 */ /* 0x080fe20000410000 */
[----:B------:R-:W-:Y:S01]  /*1380*/  LOP3.LUT R12, R8, 0xfe000000, RZ, 0xc0, !PT ;  /* 0xfe000000080c7812 */ /* 0x000fe200078ec0ff */
[----:B------:R-:W-:Y:S01]  /*1390*/  FMUL.FTZ R21, R14, R21 ;  /* 0x000000150e157220 */ /* 0x000fe20000410000 */
[-C--:B------:R-:W-:Y:S01]  /*13a0*/  VIMNMX R0, PT, PT, R15, R16.reuse, !PT ;  /* 0x000000100f007248 */ /* 0x080fe20007fe0100 */
[----:B------:R-:W-:Y:S01]  /*13b0*/  FMUL.FTZ R22, R19, R19 ;  /* 0x0000001313167220 */ /* 0x000fe20000410000 */
[----:B------:R-:W-:Y:S01]  /*13c0*/  LOP3.LUT R23, R12, 0x7e800000, RZ, 0x3c, !PT ;  /* 0x7e8000000c177812 */ /* 0x000fe200078e3cff */
[----:B------:R-:W0:Y:S01]  /*13d0*/  MUFU.SQRT R20, R20 ;  /* 0x0000001400147308 */ /* 0x000e220000002000 */
        /* <DEDUP_REMOVED lines=8> */
[----:B------:R-:W1:Y:S01]  /*1460*/  MUFU.SQRT R21, R21 ;  /* 0x0000001500157308 */ /* 0x000e620000002000 */
[-C--:B------:R-:W-:Y:S01]  /*1470*/  FMUL.FTZ R24, R16, R25.reuse ;  /* 0x0000001910187220 */ /* 0x080fe20000410000 */
[----:B------:R-:W-:Y:S01]  /*1480*/  FMUL.FTZ R25, R0, R25 ;  /* 0x0000001900197220 */ /* 0x000fe20000410000 */
[----:B------:R-:W-:Y:S01]  /*1490*/  FFMA.FTZ R22, R23, R23, R22 ;  /* 0x0000001717167223 */ /* 0x000fe20000010016 */
[----:B------:R-:W-:Y:S01]  /*14a0*/  FSETP.NEU.FTZ.AND P5, PT, R18, RZ, PT ;  /* 0x000000ff1200720b */ /* 0x000fe20003fbd000 */
[----:B------:R-:W-:Y:S01]  /*14b0*/  FMUL.FTZ R24, R24, R24 ;  /* 0x0000001818187220 */ /* 0x000fe20000410000 */
[----:B------:R-:W-:-:S02]  /*14c0*/  FSETP.NEU.FTZ.AND P3, PT, R10, RZ, PT ;  /* 0x000000ff0a00720b */ /* 0x000fc40003f7d000 */
[----:B------:R-:W-:Y:S01]  /*14d0*/  FSETP.NEU.FTZ.AND P4, PT, R18, +INF , PT ;  /* 0x7f8000001200780b */ /* 0x000fe20003f9d000 */
[----:B------:R-:W2:Y:S01]  /*14e0*/  MUFU.SQRT R22, R22 ;  /* 0x0000001600167308 */ /* 0x000ea20000002000 */
[----:B------:R-:W-:Y:S01]  /*14f0*/  FFMA.FTZ R23, R25, R25, R24 ;  /* 0x0000001919177223 */ /* 0x000fe20000010018 */
[----:B------:R-:W-:Y:S01]  /*1500*/  FADD.FTZ R18, |R5|, -RZ ;  /* 0x800000ff05127221 */ /* 0x000fe20000010200 */
[----:B------:R-:W-:Y:S02]  /*1510*/  FSETP.NEU.FTZ.AND P0, PT, R3, +INF , PT ;  /* 0x7f8000000300780b */ /* 0x000fe40003f1d000 */
[----:B------:R-:W-:Y:S02]  /*1520*/  LOP3.LUT R25, R2, 0x800000, RZ, 0xfc, !PT ;  /* 0x0080000002197812 */ /* 0x000fe400078efcff */
[----:B------:R-:W-:Y:S01]  /*1530*/  LOP3.LUT R3, R12, 0x800000, RZ, 0xfc, !PT ;  /* 0x008000000c037812 */ /* 0x000fe200078efcff */
[----:B------:R-:W3:Y:S01]  /*1540*/  MUFU.SQRT R23, R23 ;  /* 0x0000001700177308 */ /* 0x000ee20000002000 */
[----:B------:R-:W-:Y:S01]  /*1550*/  FSETP.NEU.FTZ.AND P6, PT, R16, RZ, PT ;  /* 0x000000ff1000720b */ /* 0x000fe20003fdd000 */
[----:B0-----:R-:W-:Y:S01]  /*1560*/  @P1 FMUL.FTZ R13, R20, R25 ;  /* 0x00000019140d1220 */ /* 0x001fe20000410000 */
[----:B------:R-:W-:-:S02]  /*1570*/  LOP3.LUT R2, R11, 0x800000, RZ, 0xfc, !PT ;  /* 0x008000000b027812 */ /* 0x000fc400078efcff */
[----:B------:R-:W-:Y:S02]  /*1580*/  FSETP.NEU.FTZ.AND P2, PT, R10, +INF , PT ;  /* 0x7f8000000a00780b */ /* 0x000fe40003f5d000 */
[----:B------:R-:W-:Y:S01]  /*1590*/  VIMNMX R10, PT, PT, R15, R4, !PT ;  /* 0x000000040f0a7248 */ /* 0x000fe20007fe0100 */
[----:B-1----:R-:W-:Y:S01]  /*15a0*/  @P3 FMUL.FTZ R14, R21, R2 ;  /* 0x00000002150e3220 */ /* 0x002fe20000410000 */
[----:B------:R-:W-:Y:S01]  /*15b0*/  VIMNMX R11, PT, PT, R15, R18, !PT ;  /* 0x000000120f0b7248 */ /* 0x000fe20007fe0100 */
[----:B--2---:R-:W-:Y:S01]  /*15c0*/  @P5 FMUL.FTZ R8, R22, R3 ;  /* 0x0000000316085220 */ /* 0x004fe20000410000 */
[----:B------:R-:W-:Y:S01]  /*15d0*/  FADD.FTZ R22, |R6|, -RZ ;  /* 0x800000ff06167221 */ /* 0x000fe20000010200 */
[----:B------:R-:W-:Y:S02]  /*15e0*/  LOP3.LUT R5, R10, 0xfe000000, RZ, 0xc0, !PT ;  /* 0xfe0000000a057812 */ /* 0x000fe400078ec0ff */
[----:B------:R-:W-:Y:S02]  /*15f0*/  LOP3.LUT R20, R11, 0xfe000000, RZ, 0xc0, !PT ;  /* 0xfe0000000b147812 */ /* 0x000fe400078ec0ff */
[----:B------:R-:W-:-:S02]  /*1600*/  LOP3.LUT R2, R19, 0x800000, RZ, 0xfc, !PT ;  /* 0x0080000013027812 */ /* 0x000fc400078efcff */
[C---:B------:R-:W-:Y:S02]  /*1610*/  VIMNMX R6, PT, PT, R15.reuse, R4, PT ;  /* 0x000000040f067248 */ /* 0x040fe40003fe0100 */
[----:B------:R-:W-:Y:S01]  /*1620*/  VIMNMX R18, PT, PT, R15, R18, PT ;  /* 0x000000120f127248 */ /* 0x000fe20003fe0100 */
[----:B---3--:R-:W-:Y:S01]  /*1630*/  @P6 FMUL.FTZ R0, R23, R2 ;  /* 0x0000000217006220 */ /* 0x008fe20000410000 */
[----:B------:R-:W-:Y:S02]  /*1640*/  LOP3.LUT R3, R5, 0x7e800000, RZ, 0x3c, !PT ;  /* 0x7e80000005037812 */ /* 0x000fe400078e3cff */
[----:B------:R-:W-:Y:S02]  /*1650*/  LOP3.LUT R21, R20, 0x7e800000, RZ, 0x3c, !PT ;  /* 0x7e80000014157812 */ /* 0x000fe400078e3cff */
[CC--:B------:R-:W-:Y:S01]  /*1660*/  VIMNMX R12, PT, PT, R15.reuse, R22.reuse, !PT ;  /* 0x000000160f0c7248 */ /* 0x0c0fe20007fe0100 */
[----:B------:R-:W-:Y:S01]  /*1670*/  FMUL.FTZ R2, R6, R3 ;  /* 0x0000000306027220 */ /* 0x000fe20000410000 */
        /* <DEDUP_REMOVED lines=8> */
[-C--:B------:R-:W-:Y:S01]  /*1700*/  VIMNMX R21, PT, PT, R15, R26.reuse, PT ;  /* 0x0000001a0f157248 */ /* 0x080fe20003fe0100 */
[----:B------:R-:W-:Y:S01]  /*1710*/  FFMA.FTZ R22, R3, R3, R2 ;  /* 0x0000000303167223 */ /* 0x000fe20000010002 */
[----:B------:R-:W-:Y:S01]  /*1720*/  VIMNMX R15, PT, PT, R15, R26, !PT ;  /* 0x0000001a0f0f7248 */ /* 0x000fe20007fe0100 */
[----:B------:R-:W-:Y:S01]  /*1730*/  FFMA.FTZ R24, R24, R24, R23 ;  /* 0x0000001818187223 */ /* 0x000fe20000010017 */
[-C--:B------:R-:W-:Y:S01]  /*1740*/  FMUL.FTZ R23, R7, R4.reuse ;  /* 0x0000000407177220 */ /* 0x080fe20000410000 */
[----:B------:R-:W0:Y:S01]  /*1750*/  LDC.64 R2, c[0x0][0x390] ;  /* 0x0000e400ff027b82 */ /* 0x000e220000000a00 */
[----:B------:R-:W-:Y:S01]  /*1760*/  FMUL.FTZ R4, R12, R4 ;  /* 0x000000040c047220 */ /* 0x000fe20000410000 */
[----:B------:R-:W1:Y:S01]  /*1770*/  MUFU.SQRT R22, R22 ;  /* 0x0000001600167308 */ /* 0x000e620000002000 */
[----:B------:R-:W-:Y:S01]  /*1780*/  FMUL.FTZ R25, R23, R23 ;  /* 0x0000001717197220 */ /* 0x000fe20000410000 */
[----:B------:R-:W-:-:S02]  /*1790*/  LOP3.LUT R23, R15, 0xfe000000, RZ, 0xc0, !PT ;  /* 0xfe0000000f177812 */ /* 0x000fc400078ec0ff */
[----:B------:R-:W-:Y:S01]  /*17a0*/  FSETP.NEU.FTZ.AND P6, PT, R6, RZ, PT ;  /* 0x000000ff0600720b */ /* 0x000fe20003fdd000 */
[----:B------:R-:W-:Y:S01]  /*17b0*/  FFMA.FTZ R25, R4, R4, R25 ;  /* 0x0000000404197223 */ /* 0x000fe20000010019 */
[----:B------:R-:W-:Y:S02]  /*17c0*/  LOP3.LUT R4, R23, 0x7e800000, RZ, 0x3c, !PT ;  /* 0x7e80000017047812 */ /* 0x000fe400078e3cff */
[----:B------:R-:W2:Y:S01]  /*17d0*/  MUFU.SQRT R24, R24 ;  /* 0x0000001800187308 */ /* 0x000ea20000002000 */
[----:B------:R-:W-:Y:S02]  /*17e0*/  FSETP.NEU.FTZ.AND P5, PT, R18, RZ, PT ;  /* 0x000000ff1200720b */ /* 0x000fe40003fbd000 */
[-C--:B------:R-:W-:Y:S01]  /*17f0*/  FMUL.FTZ R26, R21, R4.reuse ;  /* 0x00000004151a7220 */ /* 0x080fe20000410000 */
[----:B------:R-:W-:Y:S01]  /*1800*/  FMUL.FTZ R4, R15, R4 ;  /* 0x000000040f047220 */ /* 0x000fe20000410000 */
[----:B------:R-:W-:Y:S02]  /*1810*/  FSETP.NEU.FTZ.AND P1, PT, R7, RZ, PT ;  /* 0x000000ff0700720b */ /* 0x000fe40003f3d000 */
[----:B------:R-:W-:Y:S01]  /*1820*/  FMUL.FTZ R27, R26, R26 ;  /* 0x0000001a1a1b7220 */ /* 0x000fe20000410000 */
[----:B------:R-:W3:Y:S01]  /*1830*/  MUFU.SQRT R25, R25 ;  /* 0x0000001900197308 */ /* 0x000ee20000002000 */
[----:B------:R-:W-:-:S02]  /*1840*/  FSETP.NEU.FTZ.AND P3, PT, R16, +INF , PT ;  /* 0x7f8000001000780b */ /* 0x000fc40003f7d000 */
[----:B------:R-:W-:Y:S01]  /*1850*/  FFMA.FTZ R27, R4, R4, R27 ;  /* 0x00000004041b7223 */ /* 0x000fe2000001001b */
[----:B------:R-:W-:Y:S01]  /*1860*/  FSEL R4, R13, +INF , P0 ;  /* 0x7f8000000d047808 */ /* 0x000fe20000000000 */
[----:B0-----:R-:W-:Y:S01]  /*1870*/  IMAD.WIDE.U32 R2, R17, 0x4, R2 ;  /* 0x0000000411027825 */ /* 0x001fe200078e0002 */
[----:B------:R-:W-:Y:S02]  /*1880*/  FSETP.NEU.FTZ.AND P0, PT, R21, RZ, PT ;  /* 0x000000ff1500720b */ /* 0x000fe40003f1d000 */
[----:B------:R-:W0:Y:S01]  /*1890*/  MUFU.SQRT R17, R27 ;  /* 0x0000001b00117308 */ /* 0x000e220000002000 */
[----:B------:R-:W-:Y:S02]  /*18a0*/  LOP3.LUT R13, R5, 0x800000, RZ, 0xfc, !PT ;  /* 0x00800000050d7812 */ /* 0x000fe400078efcff */
[----:B------:R-:W-:Y:S01]  /*18b0*/  FSEL R5, R14, +INF , P2 ;  /* 0x7f8000000e057808 */ /* 0x000fe20001000000 */
[----:B------:R-:W-:Y:S01]  /*18c0*/  IMAD.WIDE.U32 R2, R9, 0x10, R2 ;  /* 0x0000001009027825 */ /* 0x000fe200078e0002 */
[----:B------:R-:W-:-:S03]  /*18d0*/  FSETP.NEU.FTZ.AND P2, PT, R6, +INF , PT ;  /* 0x7f8000000600780b */ /* 0x000fc60003f5d000 */
[----:B-1----:R-:W-:Y:S01]  /*18e0*/  @P6 FMUL.FTZ R10, R22, R13 ;  /* 0x0000000d160a6220 */ /* 0x002fe20000410000 */
[----:B------:R-:W-:Y:S02]  /*18f0*/  LOP3.LUT R9, R20, 0x800000, RZ, 0xfc, !PT ;  /* 0x0080000014097812 */ /* 0x000fe400078efcff */
[----:B------:R-:W-:Y:S02]  /*1900*/  LOP3.LUT R6, R19, 0x800000, RZ, 0xfc, !PT ;  /* 0x0080000013067812 */ /* 0x000fe400078efcff */
[----:B------:R-:W-:Y:S01]  /*1910*/  LOP3.LUT R14, R23, 0x800000, RZ, 0xfc, !PT ;  /* 0x00800000170e7812 */ /* 0x000fe200078efcff */
[----:B--2---:R-:W-:Y:S01]  /*1920*/  @P5 FMUL.FTZ R11, R24, R9 ;  /* 0x00000009180b5220 */ /* 0x004fe20000410000 */
[----:B------:R-:W-:Y:S01]  /*1930*/  FSETP.NEU.FTZ.AND P6, PT, R18, +INF , PT ;  /* 0x7f8000001200780b */ /* 0x000fe20003fdd000 */
[----:B---3--:R-:W-:Y:S01]  /*1940*/  @P1 FMUL.FTZ R12, R25, R6 ;  /* 0x00000006190c1220 */ /* 0x008fe20000410000 */
[----:B------:R-:W-:Y:S02]  /*1950*/  FSETP.NEU.FTZ.AND P5, PT, R7, +INF , PT ;  /* 0x7f8000000700780b */ /* 0x000fe40003fbd000 */
[----:B------:R-:W-:Y:S01]  /*1960*/  FSETP.NEU.FTZ.AND P1, PT, R21, +INF , PT ;  /* 0x7f8000001500780b */ /* 0x000fe20003f3d000 */
[----:B0-----:R-:W-:Y:S01]  /*1970*/  @P0 FMUL.FTZ R15, R17, R14 ;  /* 0x0000000e110f0220 */ /* 0x001fe20000410000 */
[----:B------:R-:W-:-:S02]  /*1980*/  FSEL R6, R8, +INF , P4 ;  /* 0x7f80000008067808 */ /* 0x000fc40002000000 */
[----:B------:R-:W-:Y:S02]  /*1990*/  FSEL R8, R10, +INF , P2 ;  /* 0x7f8000000a087808 */ /* 0x000fe40001000000 */
[----:B------:R-:W-:Y:S02]  /*19a0*/  FSEL R9, R11, +INF , P6 ;  /* 0x7f8000000b097808 */ /* 0x000fe40003000000 */
[----:B------:R-:W-:Y:S02]  /*19b0*/  FSEL R7, R0, +INF , P3 ;  /* 0x7f80000000077808 */ /* 0x000fe40001800000 */
[----:B------:R-:W-:Y:S02]  /*19c0*/  FSEL R10, R12, +INF , P5 ;  /* 0x7f8000000c0a7808 */ /* 0x000fe40002800000 */
[----:B------:R-:W-:Y:S01]  /*19d0*/  FSEL R11, R15, +INF , P1 ;  /* 0x7f8000000f0b7808 */ /* 0x000fe20000800000 */
[----:B------:R-:W-:Y:S04]  /*19e0*/  STG.E.128 desc[UR4][R2.64], R4 ;  /* 0x0000000402007986 */ /* 0x000fe8000c101d04 */
[----:B------:R-:W-:Y:S01]  /*19f0*/  STG.E.128 desc[UR4][R2.64+0x800], R8 ;  /* 0x0008000802007986 */ /* 0x000fe2000c101d04 */
[----:B------:R-:W-:Y:S05]  /*1a00*/  EXIT ;  /* 0x000000000000794d */ /* 0x000fea0003800000 */
.L_x_3743:
        /* <DEDUP_REMOVED lines=15> */
.L_x_16852:


//--------------------- .text._ZN2at6native29vectorized_elementwise_kernelILi8ENS0_13AUnaryFunctorIfffZZZNS0_17hypot_kernel_cudaERNS_18TensorIteratorBaseEENKUlvE_clEvENKUlvE0_clEvEUlffE_EESt5arrayIPcLm2EEEEviT0_T1_ --------------------------
	.section	.text._ZN2at6native29vectorized_elementwise_kernelILi8ENS0_13AUnaryFunctorIfffZZZNS0_17hypot_kernel_cudaERNS_18TensorIteratorBaseEENKUlvE_clEvENKUlvE0_clEvEUlffE_EESt5arrayIPcLm2EEEEviT0_T1_,"ax",@progbits
	.align	128
        .global         _ZN2at6native29vectorized_elementwise_kernelILi8ENS0_13AUnaryFunctorIfffZZZNS0_17hypot_kernel_cudaERNS_18TensorIteratorBaseEENKUlvE_clEvENKUlvE0_clEvEUlffE_EESt5arrayIPcLm2EEEEviT0_T1_
        .type           _ZN2at6native29vectorized_elementwise_kernelILi8ENS0_13AUnaryFunctorIfffZZZNS0_17hypot_kernel_cudaERNS_18TensorIteratorBaseEENKUlvE_clEvENKUlvE0_clEvEUlffE_EESt5arrayIPcLm2EEEEviT0_T1_,@function
        .size           _ZN2at6native29vectorized_elementwise_kernelILi8ENS0_13AUnaryFunctorIfffZZZNS0_17hypot_kernel_cudaERNS_18TensorIteratorBaseEENKUlvE_clEvENKUlvE0_clEvEUlffE_EESt5arrayIPcLm2EEEEviT0_T1_,(.L_x_16853 - _ZN2at6native29vectorized_elementwise_kernelILi8ENS0_13AUnaryFunctorIfffZZZNS0_17hypot_kernel_cudaERNS_18TensorIteratorBaseEENKUlvE_clEvENKUlvE0_clEvEUlffE_EESt5arrayIPcLm2EEEEviT0_T1_)
        .other          _ZN2at6native29vectorized_elementwise_kernelILi8ENS0_13AUnaryFunctorIfffZZZNS0_17hypot_kernel_cudaERNS_18TensorIteratorBaseEENKUlvE_clEvENKUlvE0_clEvEUlffE_EESt5arrayIPcLm2EEEEviT0_T1_,@"STO_CUDA_ENTRY STV_DEFAULT"
_ZN2at6native29vectorized_elementwise_kernelILi8ENS0_13AUnaryFunctorIfffZZZNS0_17hypot_kernel_cudaERNS_18TensorIteratorBaseEENKUlvE_clEvENKUlvE0_clEvEUlffE_EESt5arrayIPcLm2EEEEviT0_T1_:
.text._ZN2at6native29vectorized_elementwise_kernelILi8ENS0_13AUnaryFunctorIfffZZZNS0_17hypot_kernel_cudaERNS_18TensorIteratorBaseEENKUlvE_clEvENKUlvE0_clEvEUlffE_EESt5arrayIPcLm2EEEEviT0_T1_:
[----:B------:R-:W-:Y:S01]  /*0000*/  LDC R1, c[0x0][0x37c] ;  /* 0x0000df00ff017b82 */ /* 0x000fe20000000800 */
[----:B------:R-:W-:Y:S05]  /*0010*/  EXIT ;  /* 0x000000000000794d */ /* 0x000fea0003800000 */
.L_x_3744:
        /* <DEDUP_REMOVED lines=14> */
.L_x_16853:


//--------------------- .text._ZN2at6native18elementwise_kernelILi128ELi4EZNS0_15gpu_kernel_implINS0_13BinaryFunctorIfffZZZNS0_17hypot_kernel_cudaERNS_18TensorIteratorBaseEENKUlvE_clEvENKUlvE0_clEvEUlffE_EEEEvS5_RKT_EUliE_EEviT1_ --------------------------
	.section	.text._ZN2at6native18elementwise_kernelILi128ELi4EZNS0_15gpu_kernel_implINS0_13BinaryFunctorIfffZZZNS0_17hypot_kernel_cudaERNS_18TensorIteratorBaseEENKUlvE_clEvENKUlvE0_clEvEUlffE_EEEEvS5_RKT_EUliE_EEviT1_,"ax",@progbits
	.align	128
        .global         _ZN2at6native18elementwise_kernelILi128ELi4EZNS0_15gpu_kernel_implINS0_13BinaryFunctorIfffZZZNS0_17hypot_kernel_cudaERNS_18TensorIteratorBaseEENKUlvE_clEvENKUlvE0_clEvEUlffE_EEEEvS5_RKT_EUliE_EEviT1_
        .type           _ZN2at6native18elementwise_kernelILi128ELi4EZNS0_15gpu_kernel_implINS0_13BinaryFunctorIfffZZZNS0_17hypot_kernel_cudaERNS_18TensorIteratorBaseEENKUlvE_clEvENKUlvE0_clEvEUlffE_EEEEvS5_RKT_EUliE_EEviT1_,@function
        .size           _ZN2at6native18elementwise_kernelILi128ELi4EZNS0_15gpu_kernel_implINS0_13BinaryFunctorIfffZZZNS0_17hypot_kernel_cudaERNS_18TensorIteratorBaseEENKUlvE_clEvENKUlvE0_clEvEUlffE_EEEEvS5_RKT_EUliE_EEviT1_,(.L_x_16854 - _ZN2at6native18elementwise_kernelILi128ELi4EZNS0_15gpu_kernel_implINS0_13BinaryFunctorIfffZZZNS0_17hypot_kernel_cudaERNS_18TensorIteratorBaseEENKUlvE_clEvENKUlvE0_clEvEUlffE_EEEEvS5_RKT_EUliE_EEviT1_)
        .other          _ZN2at6native18elementwise_kernelILi128ELi4EZNS0_15gpu_kernel_implINS0_13BinaryFunctorIfffZZZNS0_17hypot_kernel_cudaERNS_18TensorIteratorBaseEENKUlvE_clEvENKUlvE0_clEvEUlffE_EEEEvS5_RKT_EUliE_EEviT1_,@"STO_CUDA_ENTRY STV_DEFAULT"
_ZN2at6native18elementwise_kernelILi128ELi4EZNS0_15gpu_kernel_implINS0_13BinaryFunctorIfffZZZNS0_17hypot_kernel_cudaERNS_18TensorIteratorBaseEENKUlvE_clEvENKUlvE0_clEvEUlffE_EEEEvS5_RKT_EUliE_EEviT1_:
.text._ZN2at6native18elementwise_kernelILi128ELi4EZNS0_15gpu_kernel_implINS0_13BinaryFunctorIfffZZZNS0_17hypot_kernel_cudaERNS_18TensorIteratorBaseEENKUlvE_clEvENKUlvE0_clEvEUlffE_EEEEvS5_RKT_EUliE_EEviT1_:
        /* <DEDUP_REMOVED lines=24> */
[----:B------:R-:W-:Y:S01]  /*0180*/  HFMA2 R16, -RZ, RZ, 0, 0 ;  /* 0x00000000ff107431 */ /* 0x000fe200000001ff */
[----:B------:R-:W1:Y:S01]  /*0190*/  LDCU UR6, c[0x0][0x38c] ;  /* 0x00007180ff0677ac */ /* 0x000e620008000800 */
[----:B------:R-:W2:Y:S01]  /*01a0*/  LDCU.64 UR8, c[0x0][0x4b8] ;  /* 0x00009700ff0877ac */ /* 0x000ea20008000a00 */
[----:B------:R-:W-:Y:S02]  /*01b0*/  UISETP.NE.AND UP0, UPT, UR41, URZ, UPT ;  /* 0x000000ff2900728c */ /* 0x000fe4000bf05270 */
        /* <DEDUP_REMOVED lines=343> */
.L_x_3747:
        /* <DEDUP_REMOVED lines=18> */
.L_x_3752:
[----:B------:R-:W2:Y:S02]  /*1850*/  LDG.E.U8 R2, desc[UR36][R2.64] ;  /* 0x0000002402027981 */ /* 0x000ea4000c1e1100 */
[----:B--2---:R-:W-:Y:S01]  /*1860*/  I2FP.F32.U32 R19, R2 ;  /* 0x0000000200137245 */ /* 0x004fe20000201000 */
[----:B------:R-:W-:Y:S06]  /*1870*/  BRA `(.L_x_3754) ;  /* 0x0000000c00447947 */ /* 0x000fec0003800000 */
.L_x_3751:
        /* <DEDUP_REMOVED lines=9> */
.L_x_3756:
[----:B------:R-:W2:Y:S02]  /*1910*/  LDG.E R2, desc[UR36][R2.64] ;  /* 0x0000002402027981 */ /* 0x000ea4000c1e1900 */
[----:B--2---:R-:W-:Y:S01]  /*1920*/  I2FP.F32.S32 R19, R2 ;  /* 0x0000000200137245 */ /* 0x004fe20000201400 */
[----:B------:R-:W-:Y:S06]  /*1930*/  BRA `(.L_x_3754) ;  /* 0x0000000c00147947 */ /* 0x000fec0003800000 */
.L_x_3755:
[----:B------:R-:W2:Y:S02]  /*1940*/  LDG.E.U16 R2, desc[UR36][R2.64] ;  /* 0x0000002402027981 */ /* 0x000ea4000c1e1500 */
[----:B--2---:R2:W3:Y:S01]  /*1950*/  I2F.S16 R19, R2 ;  /* 0x0000000200137306 */ /* 0x0044e20000101400 */
[----:B------:R-:W-:Y:S05]  /*1960*/  BRA `(.L_x_3754) ;  /* 0x0000000c00087947 */ /* 0x000fea0003800000 */
.L_x_3750:
        /* <DEDUP_REMOVED lines=8> */
.L_x_3758:
[----:B------:R-:W2:Y:S02]  /*19f0*/  LDG.E.U16 R2, desc[UR36][R2.64] ;  /* 0x0000002402027981 */ /* 0x000ea4000c1e1500 */
[----:B--2---:R-:W-:Y:S01]  /*1a00*/  HADD2.F32 R19, -RZ, R2.H0_H0 ;  /* 0x20000002ff137230 */ /* 0x004fe20000004100 */
[----:B------:R-:W-:Y:S06]  /*1a10*/  BRA `(.L_x_3754) ;  /* 0x0000000800dc7947 */ /* 0x000fec0003800000 */
.L_x_3757:
        /* <DEDUP_REMOVED lines=8> */
.L_x_3760:
[----:B------:R-:W2:Y:S02]  /*1aa0*/  LDG.E.U16 R2, desc[UR36][R2.64] ;  /* 0x0000002402027981 */ /* 0x000ea4000c1e1500 */
[----:B--2---:R-:W-:Y:S01]  /*1ab0*/  HADD2.F32 R19, -RZ, R2.H0_H0 ;  /* 0x20000002ff137230 */ /* 0x004fe20000004100 */
[----:B------:R-:W-:Y:S06]  /*1ac0*/  BRA `(.L_x_3754) ;  /* 0x0000000800b07947 */ /* 0x000fec0003800000 */
.L_x_3759:
        /* <DEDUP_REMOVED lines=11> */
.L_x_3749:
        /* <DEDUP_REMOVED lines=12> */
.L_x_3763:
        /* <DEDUP_REMOVED lines=11> */
.L_x_3762:
        /* <DEDUP_REMOVED lines=14> */
[----:B------:R-:W-:Y:S02]  /*1dd0*/  VIADD R5, R4, 0xfffffffc ;  /* 0xfffffffc04057836 */ /* 0x000fe40000000000 */
[----:B------:R-:W-:-:S03]  /*1de0*/  VIADD R4, R0, 0x1000000 ;  /* 0x0100000000047836 */ /* 0x000fc60000000000 */
[----:B------:R-:W-:Y:S02]  /*1df0*/  SHF.L.U32 R6, R0, R5, RZ ;  /* 0x0000000500067219 */ /* 0x000fe400000006ff */
[----:B------:R-:W-:Y:S02]  /*1e00*/  SHF.L.U32 R5, R5, 0x17, RZ ;  /* 0x0000001705057819 */ /* 0x000fe400000006ff */
[----:B------:R-:W-:Y:S02]  /*1e10*/  SHF.R.S32.HI R4, RZ, 0x8, R4 ;  /* 0x00000008ff047819 */ /* 0x000fe40000011404 */
[----:B------:R-:W-:-:S05]  /*1e20*/  LEA.HI R5, R6, -R5, RZ, 0x1c ;  /* 0x8000000506057211 */ /* 0x000fca00078fe0ff */
[----:B------:R-:W-:-:S05]  /*1e30*/  VIADD R5, R5, 0x3c000000 ;  /* 0x3c00000005057836 */ /* 0x000fca0000000000 */
[----:B------:R-:W-:-:S04]  /*1e40*/  LOP3.LUT R4, R5, 0x7f800000, R4, 0xf8, !PT ;  /* 0x7f80000005047812 */ /* 0x000fc800078ef804 */
[----:B------:R-:W-:-:S04]  /*1e50*/  SEL R4, R4, RZ, P0 ;  /* 0x000000ff04047207 */ /* 0x000fc80000000000 */
[----:B------:R-:W-:Y:S01]  /*1e60*/  LOP3.LUT R19, R4, 0x80000000, R19, 0xf8, !PT ;  /* 0x8000000004137812 */ /* 0x000fe200078ef813 */
[----:B------:R-:W-:Y:S06]  /*1e70*/  BRA `(.L_x_3754) ;  /* 0x0000000400c47947 */ /* 0x000fec0003800000 */
.L_x_3765:
[----:B------:R-:W2:Y:S02]  /*1e80*/  LDG.E.U8 R2, desc[UR36][R2.64] ;  /* 0x0000002402027981 */ /* 0x000ea4000c1e1100 */
[C---:B--2---:R-:W-:Y:S01]  /*1e90*/  SHF.L.U32 R4, R2.reuse, 0x19, RZ ;  /* 0x0000001902047819 */ /* 0x044fe200000006ff */
[----:B------:R-:W-:-:S03]  /*1ea0*/  IMAD.SHL.U32 R5, R2, 0x100, RZ ;  /* 0x0000010002057824 */ /* 0x000fc600078e00ff */
[----:B------:R-:W-:Y:S02]  /*1eb0*/  ISETP.GT.U32.AND P0, PT, R4, 0x7ffffff, PT ;  /* 0x07ffffff0400780c */ /* 0x000fe40003f04070 */
[----:B------:R-:W-:-:S11]  /*1ec0*/  PRMT R19, R5, 0x9910, RZ ;  /* 0x0000991005137816 */ /* 0x000fd600000000ff */
[----:B------:R-:W-:Y:S02]  /*1ed0*/  @!P0 LOP3.LUT R0, R5, 0x7f00, RZ, 0xc0, !PT ;  /* 0x00007f0005008812 */ /* 0x000fe400078ec0ff */
[----:B------:R-:W-:Y:S02]  /*1ee0*/  @P0 LEA.HI R4, R4, 0x70000000, RZ, 0x1c ;  /* 0x7000000004040811 */ /* 0x000fe400078fe0ff */
[----:B------:R-:W-:-:S05]  /*1ef0*/  @!P0 LOP3.LUT R0, R0, 0x3f000000, RZ, 0xfc, !PT ;  /* 0x3f00000000008812 */ /* 0x000fca00078efcff */
[----:B------:R-:W-:Y:S01]  /*1f00*/  @!P0 FADD.FTZ R0, R0, -0.5 ;  /* 0xbf00000000008421 */ /* 0x000fe20000010000 */
[----:B------:R-:W-:-:S05]  /*1f10*/  @P0 FMUL.FTZ R0, R4, 1.9259299443872358531e-34 ;  /* 0x0780000004000820 */ /* 0x000fca0000410000 */
[----:B------:R-:W-:Y:S01]  /*1f20*/  LOP3.LUT R19, R0, 0x80000000, R19, 0xf8, !PT ;  /* 0x8000000000137812 */ /* 0x000fe200078ef813 */
[----:B------:R-:W-:Y:S06]  /*1f30*/  BRA `(.L_x_3754) ;  /* 0x0000000400947947 */ /* 0x000fec0003800000 */
.L_x_3764:
[----:B------:R-:W2:Y:S02]  /*1f40*/  LDG.E.U16 R2, desc[UR36][R2.64] ;  /* 0x0000002402027981 */ /* 0x000ea4000c1e1500 */
[----:B--2---:R-:W-:Y:S01]  /*1f50*/  IMAD.U32 R19, R2, 0x10000, RZ ;  /* 0x0001000002137824 */ /* 0x004fe200078e00ff */
[----:B------:R-:W-:Y:S06]  /*1f60*/  BRA `(.L_x_3754) ;  /* 0x0000000400887947 */ /* 0x000fec0003800000 */
.L_x_3761:
        /* <DEDUP_REMOVED lines=11> */
.L_x_3768:
        /* <DEDUP_REMOVED lines=20> */
.L_x_3770:
[----:B------:R-:W-:Y:S05]  /*2160*/  BSYNC.RECONVERGENT B0 ;  /* 0x0000000000007941 */ /* 0x000fea0003800200 */
.L_x_3769:
[----:B------:R-:W-:Y:S01]  /*2170*/  IMAD.SHL.U32 R0, R0, 0x100000, RZ ;  /* 0x0010000000007824 */ /* 0x000fe200078e00ff */
[----:B------:R-:W-:-:S04]  /*2180*/  LEA R2, R2, 0x3b800000, 0x17 ;  /* 0x3b80000002027811 */ /* 0x000fc800078eb8ff */
[----:B------:R-:W-:Y:S01]  /*2190*/  LOP3.LUT R19, R2, R0, R19, 0xfe, !PT ;  /* 0x0000000002137212 */ /* 0x000fe200078efe13 */
[----:B------:R-:W-:Y:S06]  /*21a0*/  BRA `(.L_x_3754) ;  /* 0x0000000000f87947 */ /* 0x000fec0003800000 */
.L_x_3767:
        /* <DEDUP_REMOVED lines=20> */
.L_x_3772:
[----:B------:R-:W-:Y:S05]  /*22f0*/  BSYNC.RECONVERGENT B0 ;  /* 0x0000000000007941 */ /* 0x000fea0003800200 */
.L_x_3771:
[----:B------:R-:W-:Y:S02]  /*2300*/  SHF.L.U32 R0, R0, 0x15, RZ ;  /* 0x0000001500007819 */ /* 0x000fe400000006ff */
[----:B------:R-:W-:-:S04]  /*2310*/  LEA R2, R2, 0x37800000, 0x17 ;  /* 0x3780000002027811 */ /* 0x000fc800078eb8ff */
[----:B------:R-:W-:Y:S01]  /*2320*/  LOP3.LUT R19, R2, R0, R19, 0xfe, !PT ;  /* 0x0000000002137212 */ /* 0x000fe200078efe13 */
[----:B------:R-:W-:Y:S06]  /*2330*/  BRA `(.L_x_3754) ;  /* 0x0000000000947947 */ /* 0x000fec0003800000 */
.L_x_3766:
[----:B------:R-:W-:-:S09]  /*2340*/  UISETP.NE.AND UP0, UPT, UR4, 0x1c, UPT ;  /* 0x0000001c0400788c */ /* 0x000fd2000bf05270 */
[----:B------:R-:W-:Y:S05]  /*2350*/  BRA.U !UP0, `(.L_x_3773) ;  /* 0x0000000108847547 */ /* 0x000fea000b800000 */
[----:B------:R-:W-:-:S09]  /*2360*/  UISETP.NE.AND UP0, UPT, UR4, 0x1d, UPT ;  /* 0x0000001d0400788c */ /* 0x000fd2000bf05270 */
[----:B------:R-:W-:Y:S05]  /*2370*/  BRA.U !UP0, `(.L_x_3774) ;  /* 0x0000000108707547 */ /* 0x000fea000b800000 */
[----:B------:R-:W-:-:S09]  /*2380*/  UISETP.NE.AND UP0, UPT, UR4, 0x2c, UPT ;  /* 0x0000002c0400788c */ /* 0x000fd2000bf05270 */
[----:B------:R-:W-:Y:S05]  /*2390*/  BRA.U !UP0, `(.L_x_3775) ;  /* 0x0000000108487547 */ /* 0x000fea000b800000 */
.L_x_3753:
        /* <DEDUP_REMOVED lines=16> */
.L_x_3776:
[----:B------:R-:W-:Y:S01]  /*24a0*/  IMAD.MOV.U32 R19, RZ, RZ, RZ ;  /* 0x000000ffff137224 */ /* 0x000fe200078e00ff */
[----:B------:R-:W-:Y:S06]  /*24b0*/  BRA `(.L_x_3754) ;  /* 0x0000000000347947 */ /* 0x000fec0003800000 */
.L_x_3775:
        /* <DEDUP_REMOVED lines=8> */
.L_x_3774:
[----:B------:R-:W2:Y:S02]  /*2540*/  LDG.E.64 R2, desc[UR36][R2.64] ;  /* 0x0000002402027981 */ /* 0x000ea4000c1e1b00 */
[----:B--2---:R0:W1:Y:S02]  /*2550*/  I2F.U64 R19, R2 ;  /* 0x0000000200137312 */ /* 0x0040640000301000 */
[----:B01----:R-:W-:Y:S05]  /*2560*/  BRA `(.L_x_3754) ;  /* 0x0000000000087947 */ /* 0x003fea0003800000 */
.L_x_3773:
[----:B------:R-:W2:Y:S02]  /*2570*/  LDG.E R2, desc[UR36][R2.64] ;  /* 0x0000002402027981 */ /* 0x000ea4000c1e1900 */
[----:B--2---:R-:W-:-:S07]  /*2580*/  I2FP.F32.U32 R19, R2 ;  /* 0x0000000200137245 */ /* 0x004fce0000201000 */
.L_x_3754:
[----:B------:R-:W-:Y:S05]  /*2590*/  BSYNC.RECONVERGENT B6 ;  /* 0x0000000000067941 */ /* 0x000fea0003800200 */
.L_x_3748:
[----:B------:R-:W0:Y:S01]  /*25a0*/  LDCU.64 UR6, c[0x0][0x5f8] ;  /* 0x0000bf00ff0677ac */ /* 0x000e220008000a00 */
[----:B------:R-:W-:Y:S01]  /*25b0*/  BSSY.RECONVERGENT B6, `(.L_x_3777) ;  /* 0x00000e5000067945 */ /* 0x000fe20003800200 */
[----:B------:R-:W-:-:S04]  /*25c0*/  UPRMT UR4, UR42, 0x9910, URZ ;  /* 0x000099102a047896 */ /* 0x000fc800080000ff */
[----:B------:R-:W-:Y:S01]  /*25d0*/  UISETP.GT.AND UP0, UPT, UR4, 0x9, UPT ;  /* 0x000000090400788c */ /* 0x000fe2000bf04270 */
[----:B012-4-:R-:W-:-:S05]  /*25e0*/  IADD3 R2, P0, PT, R18, UR6, RZ ;  /* 0x0000000612027c10 */ /* 0x017fca000ff1e0ff */
        /* <DEDUP_REMOVED lines=13> */
.L_x_3781:
[----:B------:R-:W2:Y:S02]  /*26c0*/  LDG.E.U8 R0, desc[UR36][R2.64] ;  /* 0x0000002402007981 */ /* 0x000ea4000c1e1100 */
[----:B--2---:R-:W-:Y:S01]  /*26d0*/  I2FP.F32.U32 R0, R0 ;  /* 0x0000000000007245 */ /* 0x004fe20000201000 */
[----:B------:R-:W-:Y:S06]  /*26e0*/  BRA `(.L_x_3783) ;  /* 0x0000000c00447947 */ /* 0x000fec0003800000 */
.L_x_3780:
        /* <DEDUP_REMOVED lines=9> */
.L_x_3785:
[----:B------:R-:W2:Y:S02]  /*2780*/  LDG.E R0, desc[UR36][R2.64] ;  /* 0x0000002402007981 */ /* 0x000ea4000c1e1900 */
[----:B--2---:R-:W-:Y:S01]  /*2790*/  I2FP.F32.S32 R0, R0 ;  /* 0x0000000000007245 */ /* 0x004fe20000201400 */
[----:B------:R-:W-:Y:S06]  /*27a0*/  BRA `(.L_x_3783) ;  /* 0x0000000c00147947 */ /* 0x000fec0003800000 */
.L_x_3784:
[----:B------:R-:W2:Y:S02]  /*27b0*/  LDG.E.U16 R0, desc[UR36][R2.64] ;  /* 0x0000002402007981 */ /* 0x000ea4000c1e1500 */
[----:B--2---:R-:W2:Y:S01]  /*27c0*/  I2F.S16 R0, R0 ;  /* 0x0000000000007306 */ /* 0x004ea20000101400 */
[----:B------:R-:W-:Y:S05]  /*27d0*/  BRA `(.L_x_3783) ;  /* 0x0000000c00087947 */ /* 0x000fea0003800000 */
.L_x_3779:
        /* <DEDUP_REMOVED lines=8> */
.L_x_3787:
[----:B------:R-:W2:Y:S02]  /*2860*/  LDG.E.U16 R0, desc[UR36][R2.64] ;  /* 0x0000002402007981 */ /* 0x000ea4000c1e1500 */
[----:B--2---:R-:W-:Y:S01]  /*2870*/  HADD2.F32 R0, -RZ, R0.H0_H0 ;  /* 0x20000000ff007230 */ /* 0x004fe20000004100 */
[----:B------:R-:W-:Y:S06]  /*2880*/  BRA `(.L_x_3783) ;  /* 0x0000000800dc7947 */ /* 0x000fec0003800000 */
.L_x_3786:
        /* <DEDUP_REMOVED lines=8> */
.L_x_3789:
[----:B------:R-:W2:Y:S02]  /*2910*/  LDG.E.U16 R0, desc[UR36][R2.64] ;  /* 0x0000002402007981 */ /* 0x000ea4000c1e1500 */
[----:B--2---:R-:W-:Y:S01]  /*2920*/  HADD2.F32 R0, -RZ, R0.H0_H0 ;  /* 0x20000000ff007230 */ /* 0x004fe20000004100 */
[----:B------:R-:W-:Y:S06]  /*2930*/  BRA `(.L_x_3783) ;  /* 0x0000000800b07947 */ /* 0x000fec0003800000 */
.L_x_3788:
        /* <DEDUP_REMOVED lines=11> */
.L_x_3778:
        /* <DEDUP_REMOVED lines=12> */
.L_x_3792:
        /* <DEDUP_REMOVED lines=11> */
.L_x_3791:
        /* <DEDUP_REMOVED lines=25> */
.L_x_3794:
        /* <DEDUP_REMOVED lines=12> */
.L_x_3793:
[----:B------:R-:W2:Y:S02]  /*2db0*/  LDG.E.U16 R0, desc[UR36][R2.64] ;  /* 0x0000002402007981 */ /* 0x000ea4000c1e1500 */
[----:B--2---:R-:W-:Y:S01]  /*2dc0*/  SHF.L.U32 R0, R0, 0x10, RZ ;  /* 0x0000001000007819 */ /* 0x004fe200000006ff */
[----:B------:R-:W-:Y:S06]  /*2dd0*/  BRA `(.L_x_3783) ;  /* 0x0000000400887947 */ /* 0x000fec0003800000 */
.L_x_3790:
        /* <DEDUP_REMOVED lines=11> */
.L_x_3797:
        /* <DEDUP_REMOVED lines=20> */
.L_x_3799:
[----:B------:R-:W-:Y:S05]  /*2fd0*/  BSYNC.RECONVERGENT B0 ;  /* 0x0000000000007941 */ /* 0x000fea0003800200 */
.L_x_3798:
[----:B------:R-:W-:Y:S01]  /*2fe0*/  IMAD.SHL.U32 R0, R0, 0x100000, RZ ;  /* 0x0010000000007824 */ /* 0x000fe200078e00ff */
[----:B------:R-:W-:-:S04]  /*2ff0*/  LEA R2, R2, 0x3b800000, 0x17 ;  /* 0x3b80000002027811 */ /* 0x000fc800078eb8ff */
[----:B------:R-:W-:Y:S01]  /*3000*/  LOP3.LUT R0, R2, R0, R7, 0xfe, !PT ;  /* 0x0000000002007212 */ /* 0x000fe200078efe07 */
[----:B------:R-:W-:Y:S06]  /*3010*/  BRA `(.L_x_3783) ;  /* 0x0000000000f87947 */ /* 0x000fec0003800000 */
.L_x_3796:
        /* <DEDUP_REMOVED lines=20> */
.L_x_3801:
[----:B------:R-:W-:Y:S05]  /*3160*/  BSYNC.RECONVERGENT B0 ;  /* 0x0000000000007941 */ /* 0x000fea0003800200 */
.L_x_3800:
[----:B------:R-:W-:Y:S01]  /*3170*/  IMAD.SHL.U32 R0, R0, 0x200000, RZ ;  /* 0x0020000000007824 */ /* 0x000fe200078e00ff */
[----:B------:R-:W-:-:S04]  /*3180*/  LEA R2, R2, 0x37800000, 0x17 ;  /* 0x3780000002027811 */ /* 0x000fc800078eb8ff */
[----:B------:R-:W-:Y:S01]  /*3190*/  LOP3.LUT R0, R2, R0, R7, 0xfe, !PT ;  /* 0x0000000002007212 */ /* 0x000fe200078efe07 */
[----:B------:R-:W-:Y:S06]  /*31a0*/  BRA `(.L_x_3783) ;  /* 0x0000000000947947 */ /* 0x000fec0003800000 */
.L_x_3795:
[----:B------:R-:W-:-:S09]  /*31b0*/  UISETP.NE.AND UP0, UPT, UR4, 0x1c, UPT ;  /* 0x0000001c0400788c */ /* 0x000fd2000bf05270 */
[----:B------:R-:W-:Y:S05]  /*31c0*/  BRA.U !UP0, `(.L_x_3802) ;  /* 0x0000000108847547 */ /* 0x000fea000b800000 */
[----:B------:R-:W-:-:S09]  /*31d0*/  UISETP.NE.AND UP0, UPT, UR4, 0x1d, UPT ;  /* 0x0000001d0400788c */ /* 0x000fd2000bf05270 */
[----:B------:R-:W-:Y:S05]  /*31e0*/  BRA.U !UP0, `(.L_x_3803) ;  /* 0x0000000108707547 */ /* 0x000fea000b800000 */
[----:B------:R-:W-:-:S09]  /*31f0*/  UISETP.NE.AND UP0, UPT, UR4, 0x2c, UPT ;  /* 0x0000002c0400788c */ /* 0x000fd2000bf05270 */
[----:B------:R-:W-:Y:S05]  /*3200*/  BRA.U !UP0, `(.L_x_3804) ;  /* 0x0000000108487547 */ /* 0x000fea000b800000 */
.L_x_3782:
[----:B------:R-:W-:Y:S01]  /*3210*/  MOV R2, 0x0 ;  /* 0x0000000000027802 */ /* 0x000fe20000000f00 */
[----:B------:R-:W0:Y:S01]  /*3220*/  LDCU.64 UR4, c[0x4][0x128] ;  /* 0x01002500ff0477ac */ /* 0x000e220008000a00 */
[----:B------:R-:W-:Y:S02]  /*3230*/  HFMA2 R12, -RZ, RZ, 0, 5.9604644775390625e-08 ;  /* 0x00000001ff0c7431 */ /* 0x000fe400000001ff */
[----:B------:R-:W-:Y:S01]  /*3240*/  IMAD.MOV.U32 R8, RZ, RZ, 0x4e ;  /* 0x0000004eff087424 */ /* 0x000fe200078e00ff */
[----:B------:R-:W1:Y:S01]  /*3250*/  LDCU.64 UR6, c[0x4][0x130] ;  /* 0x01002600ff0677ac */ /* 0x000e620008000a00 */
[----:B------:R-:W2:Y:S01]  /*3260*/  LDC.64 R2, c[0x4][R2] ;  /* 0x0100000002027b82 */ /* 0x000ea20000000a00 */
[----:B------:R-:W-:Y:S01]  /*3270*/  IMAD.MOV.U32 R13, RZ, RZ, RZ ;  /* 0x000000ffff0d7224 */ /* 0x000fe200078e00ff */
[----:B------:R-:W4:Y:S01]  /*3280*/  LDCU.64 UR8, c[0x4][0x18] ;  /* 0x01000300ff0877ac */ /* 0x000f220008000a00 */
[----:B0-----:R-:W-:Y:S01]  /*3290*/  IMAD.U32 R4, RZ, RZ, UR4 ;  /* 0x00000004ff047e24 */ /* 0x001fe2000f8e00ff */
[----:B------:R-:W-:Y:S01]  /*32a0*/  MOV R5, UR5 ;  /* 0x0000000500057c02 */ /* 0x000fe20008000f00 */
[----:B-1----:R-:W-:-:S02]  /*32b0*/  IMAD.U32 R6, RZ, RZ, UR6 ;  /* 0x00000006ff067e24 */ /* 0x002fc4000f8e00ff */
[----:B------:R-:W-:Y:S01]  /*32c0*/  IMAD.U32 R7, RZ, RZ, UR7 ;  /* 0x00000007ff077e24 */ /* 0x000fe2000f8e00ff */
[----:B----4-:R-:W-:Y:S01]  /*32d0*/  MOV R10, UR8 ;  /* 0x00000008000a7c02 */ /* 0x010fe20008000f00 */
[----:B------:R-:W-:-:S07]  /*32e0*/  IMAD.U32 R11, RZ, RZ, UR9 ;  /* 0x00000009ff0b7e24 */ /* 0x000fce000f8e00ff */
[----:B------:R-:W-:-:S07]  /*32f0*/  LEPC R20, `(.L_x_3805) ;  /* 0x000000001014794e */ /* 0x000fce0000000000 */
[----:B--23-5:R-:W-:Y:S05]  /*3300*/  CALL.ABS.NOINC R2 ;  /* 0x0000000002007343 */ /* 0x02cfea0003c00000 */
.L_x_3805:
[----:B------:R-:W-:Y:S01]  /*3310*/  IMAD.MOV.U32 R0, RZ, RZ, RZ ;  /* 0x000000ffff007224 */ /* 0x000fe200078e00ff */
[----:B------:R-:W-:Y:S06]  /*3320*/  BRA `(.L_x_3783) ;  /* 0x0000000000347947 */ /* 0x000fec0003800000 */
.L_x_3804:
        /* <DEDUP_REMOVED lines=8> */
.L_x_3803:
[----:B------:R-:W2:Y:S02]  /*33b0*/  LDG.E.64 R2, desc[UR36][R2.64] ;  /* 0x0000002402027981 */ /* 0x000ea4000c1e1b00 */
[----:B--2---:R0:W1:Y:S02]  /*33c0*/  I2F.U64 R0, R2 ;  /* 0x0000000200007312 */ /* 0x0040640000301000 */
[----:B01----:R-:W-:Y:S05]  /*33d0*/  BRA `(.L_x_3783) ;  /* 0x0000000000087947 */ /* 0x003fea0003800000 */
.L_x_3802:
[----:B------:R-:W2:Y:S02]  /*33e0*/  LDG.E R0, desc[UR36][R2.64] ;  /* 0x0000002402007981 */ /* 0x000ea4000c1e1900 */
[----:B--2---:R-:W-:-:S07]  /*33f0*/  I2FP.F32.U32 R0, R0 ;  /* 0x0000000000007245 */ /* 0x004fce0000201000 */
.L_x_3783:
[----:B------:R-:W-:Y:S05]  /*3400*/  BSYNC.RECONVERGENT B6 ;  /* 0x0000000000067941 */ /* 0x000fea0003800200 */
.L_x_3777:
[----:B---3-5:R-:W-:Y:S01]  /*3410*/  FADD.FTZ R19, |R19|, -RZ ;  /* 0x800000ff13137221 */ /* 0x028fe20000010200 */
[----:B0-2---:R-:W-:Y:S01]  /*3420*/  FADD.FTZ R0, |R0|, -RZ ;  /* 0x800000ff00007221 */ /* 0x005fe20000010200 */
[----:B------:R-:W0:Y:S04]  /*3430*/  LDCU.64 UR6, c[0x0][0x5e8] ;  /* 0x0000bd00ff0677ac */ /* 0x000e280008000a00 */
[CC--:B------:R-:W-:Y:S01]  /*3440*/  VIMNMX R4, PT, PT, R19.reuse, R0.reuse, !PT ;  /* 0x0000000013047248 */ /* 0x0c0fe20007fe0100 */
[----:B------:R-:W-:Y:S01]  /*3450*/  UPRMT UR4, UR43, 0x9910, URZ ;  /* 0x000099102b047896 */ /* 0x000fe200080000ff */
[----:B------:R-:W-:Y:S02]  /*3460*/  VIMNMX R0, PT, PT, R19, R0, PT ;  /* 0x0000000013007248 */ /* 0x000fe40003fe0100 */
[----:B-1--4-:R-:W-:Y:S01]  /*3470*/  LOP3.LUT R2, R4, 0xfe000000, RZ, 0xc0, !PT ;  /* 0xfe00000004027812 */ /* 0x012fe200078ec0ff */
[----:B------:R-:W-:Y:S01]  /*3480*/  UISETP.GT.AND UP0, UPT, UR4, 0x9, UPT ;  /* 0x000000090400788c */ /* 0x000fe2000bf04270 */
[----:B------:R-:W-:-:S02]  /*3490*/  FSETP.NEU.FTZ.AND P0, PT, R0, RZ, PT ;  /* 0x000000ff0000720b */ /* 0x000fc40003f1d000 */
[----:B------:R-:W-:Y:S02]  /*34a0*/  LOP3.LUT R3, R2, 0x7e800000, RZ, 0x3c, !PT ;  /* 0x7e80000002037812 */ /* 0x000fe400078e3cff */
[----:B------:R-:W-:-:S03]  /*34b0*/  FSETP.NEU.FTZ.AND P1, PT, R0, +INF , PT ;  /* 0x7f8000000000780b */ /* 0x000fc60003f3d000 */
[-C--:B------:R-:W-:Y:S01]  /*34c0*/  FMUL.FTZ R5, R0, R3.reuse ;  /* 0x0000000300057220 */ /* 0x080fe20000410000 */
[----:B------:R-:W-:-:S03]  /*34d0*/  FMUL.FTZ R3, R4, R3 ;  /* 0x0000000304037220 */ /* 0x000fc60000410000 */
[----:B------:R-:W-:-:S04]  /*34e0*/  FMUL.FTZ R6, R5, R5 ;  /* 0x0000000505067220 */ /* 0x000fc80000410000 */
[----:B------:R-:W-:Y:S01]  /*34f0*/  FFMA.FTZ R6, R3, R3, R6 ;  /* 0x0000000303067223 */ /* 0x000fe20000010006 */
[----:B------:R-:W-:Y:S02]  /*3500*/  LOP3.LUT R3, R2, 0x800000, RZ, 0xfc, !PT ;  /* 0x0080000002037812 */ /* 0x000fe400078efcff */
[----:B0-----:R-:W-:-:S03]  /*3510*/  IADD3 R2, P2, PT, R16, UR6, RZ ;  /* 0x0000000610027c10 */ /* 0x001fc6000ff5e0ff */
[----:B------:R-:W0:Y:S02]  /*3520*/  MUFU.SQRT R6, R6 ;  /* 0x0000000600067308 */ /* 0x000e240000002000 */
[----:B0-----:R-:W-:Y:S01]  /*3530*/  @P0 FMUL.FTZ R4, R6, R3 ;  /* 0x0000000306040220 */ /* 0x001fe20000410000 */
[----:B------:R-:W-:-:S04]  /*3540*/  IADD3.X R3, PT, PT, RZ, UR7, RZ, P2, !PT ;  /* 0x00000007ff037c10 */ /* 0x000fc800097fe4ff */
        /* <DEDUP_REMOVED lines=13> */
.L_x_3809:
[----:B------:R-:W0:Y:S02]  /*3620*/  F2I.S64.TRUNC R4, R4 ;  /* 0x0000000400047311 */ /* 0x000e24000020d900 */
[----:B0-----:R-:W-:-:S05]  /*3630*/  IMAD.MOV.U32 R7, RZ, RZ, R4 ;  /* 0x000000ffff077224 */ /* 0x001fca00078e0004 */
[----:B------:R0:W-:Y:S01]  /*3640*/  STG.E.U8 desc[UR36][R2.64], R7 ;  /* 0x0000000702007986 */ /* 0x0001e2000c101124 */
[----:B------:R-:W-:Y:S05]  /*3650*/  BRA `(.L_x_3811) ;  /* 0x0000000c002c7947 */ /* 0x000fea0003800000 */
.L_x_3808:
        /* <DEDUP_REMOVED lines=9> */
.L_x_3813:
[----:B------:R-:W0:Y:S02]  /*36f0*/  F2I.FTZ.TRUNC.NTZ R5, R4 ;  /* 0x0000000400057305 */ /* 0x000e24000021f100 */
[----:B0-----:R0:W-:Y:S01]  /*3700*/  STG.E desc[UR36][R2.64], R5 ;  /* 0x0000000502007986 */ /* 0x0011e2000c101924 */
[----:B------:R-:W-:Y:S05]  /*3710*/  BRA `(.L_x_3811) ;  /* 0x0000000800fc7947 */ /* 0x000fea0003800000 */
.L_x_3812:
[----:B------:R-:W0:Y:S02]  /*3720*/  F2I.FTZ.TRUNC.NTZ R5, R4 ;  /* 0x0000000400057305 */ /* 0x000e24000021f100 */
[----:B0-----:R0:W-:Y:S01]  /*3730*/  STG.E.U16 desc[UR36][R2.64], R5 ;  /* 0x0000000502007986 */ /* 0x0011e2000c101524 */
[----:B------:R-:W-:Y:S05]  /*3740*/  BRA `(.L_x_3811) ;  /* 0x0000000800f07947 */ /* 0x000fea0003800000 */
.L_x_3807:
        /* <DEDUP_REMOVED lines=8> */
.L_x_3815:
[----:B------:R-:W-:-:S05]  /*37d0*/  F2FP.F16.F32.PACK_AB R4, RZ, R4 ;  /* 0x00000004ff04723e */ /* 0x000fca00000000ff */
[----:B------:R0:W-:Y:S01]  /*37e0*/  STG.E.U16 desc[UR36][R2.64], R4 ;  /* 0x0000000402007986 */ /* 0x0001e2000c101524 */
[----:B------:R-:W-:Y:S05]  /*37f0*/  BRA `(.L_x_3811) ;  /* 0x0000000800c47947 */ /* 0x000fea0003800000 */
.L_x_3814:
        /* <DEDUP_REMOVED lines=9> */
.L_x_3817:
[----:B------:R-:W-:-:S04]  /*3890*/  F2FP.F16.F32.PACK_AB R5, RZ, R4 ;  /* 0x00000004ff05723e */ /* 0x000fc800000000ff */
[----:B------:R-:W-:-:S05]  /*38a0*/  PRMT R5, R5, 0x5410, RZ ;  /* 0x0000541005057816 */ /* 0x000fca00000000ff */
[----:B------:R2:W-:Y:S01]  /*38b0*/  STG.E desc[UR36][R2.64], R5 ;  /* 0x0000000502007986 */ /* 0x0005e2000c101924 */
[----:B------:R-:W-:Y:S05]  /*38c0*/  BRA `(.L_x_3811) ;  /* 0x0000000800907947 */ /* 0x000fea0003800000 */
.L_x_3816:
[----:B------:R-:W-:-:S06]  /*38d0*/  FMUL.FTZ R4, R4, 1 ;  /* 0x3f80000004047820 */ /* 0x000fcc0000410000 */
[----:B------:R-:W0:Y:S02]  /*38e0*/  F2F.F64.F32 R4, R4 ;  /* 0x0000000400047310 */ /* 0x000e240000201800 */
[----:B0-----:R4:W-:Y:S01]  /*38f0*/  STG.E.64 desc[UR36][R2.64], R4 ;  /* 0x0000000402007986 */ /* 0x0019e2000c101b24 */
[----:B------:R-:W-:Y:S05]  /*3900*/  BRA `(.L_x_3811) ;  /* 0x0000000800807947 */ /* 0x000fea0003800000 */
.L_x_3806:
        /* <DEDUP_REMOVED lines=12> */
.L_x_3820:
[----:B------:R-:W-:Y:S01]  /*39d0*/  FMUL.FTZ R4, R4, 1 ;  /* 0x3f80000004047820 */ /* 0x000fe20000410000 */
[----:B------:R-:W-:-:S05]  /*39e0*/  CS2R R6, SRZ ;  /* 0x0000000000067805 */ /* 0x000fca000001ff00 */
[----:B------:R-:W0:Y:S02]  /*39f0*/  F2F.F64.F32 R4, R4 ;  /* 0x0000000400047310 */ /* 0x000e240000201800 */
[----:B0-----:R0:W-:Y:S01]  /*3a00*/  STG.E.128 desc[UR36][R2.64], R4 ;  /* 0x0000000402007986 */ /* 0x0011e2000c101d24 */
[----:B------:R-:W-:Y:S05]  /*3a10*/  BRA `(.L_x_3811) ;  /* 0x00000008003c7947 */ /* 0x000fea0003800000 */
.L_x_3819:
        /* <DEDUP_REMOVED lines=18> */
.L_x_3824:
[----:B------:R-:W-:Y:S05]  /*3b40*/  BSYNC.RECONVERGENT B0 ;  /* 0x0000000000007941 */ /* 0x000fea0003800200 */
.L_x_3823:
[----:B------:R-:W-:-:S05]  /*3b50*/  LOP3.LUT R7, R0, 0x80, R7, 0xf8, !PT ;  /* 0x0000008000077812 */ /* 0x000fca00078ef807 */
[----:B------:R0:W-:Y:S01]  /*3b60*/  STG.E.U8 desc[UR36][R2.64], R7 ;  /* 0x0000000702007986 */ /* 0x0001e2000c101124 */
[----:B------:R-:W-:Y:S05]  /*3b70*/  BRA `(.L_x_3811) ;  /* 0x0000000400e47947 */ /* 0x000fea0003800000 */
.L_x_3822:
        /* <DEDUP_REMOVED lines=14> */
.L_x_3826:
[----:B------:R-:W-:Y:S05]  /*3c60*/  BSYNC.RECONVERGENT B0 ;  /* 0x0000000000007941 */ /* 0x000fea0003800200 */
.L_x_3825:
[----:B------:R-:W-:-:S05]  /*3c70*/  LOP3.LUT R5, R0, 0x80, R7, 0xf8, !PT ;  /* 0x0000008000057812 */ /* 0x000fca00078ef807 */
[----:B------:R0:W-:Y:S01]  /*3c80*/  STG.E.U8 desc[UR36][R2.64], R5 ;  /* 0x0000000502007986 */ /* 0x0001e2000c101124 */
[----:B------:R-:W-:Y:S05]  /*3c90*/  BRA `(.L_x_3811) ;  /* 0x00000004009c7947 */ /* 0x000fea0003800000 */
.L_x_3821:
[----:B------:R-:W-:-:S05]  /*3ca0*/  F2FP.BF16.F32.PACK_AB R4, RZ, R4 ;  /* 0x00000004ff04723e */ /* 0x000fca00000010ff */
[----:B------:R0:W-:Y:S01]  /*3cb0*/  STG.E.U16 desc[UR36][R2.64], R4 ;  /* 0x0000000402007986 */ /* 0x0001e2000c101524 */
[----:B------:R-:W-:Y:S05]  /*3cc0*/  BRA `(.L_x_3811) ;  /* 0x0000000400907947 */ /* 0x000fea0003800000 */
.L_x_3818:
        /* <DEDUP_REMOVED lines=11> */
.L_x_3829:
        /* <DEDUP_REMOVED lines=12> */
.L_x_3832:
[----:B------:R-:W-:-:S04]  /*3e40*/  SHF.R.U32.HI R0, RZ, 0x14, R4 ;  /* 0x00000014ff007819 */ /* 0x000fc80000011604 */
[----:B------:R-:W-:-:S04]  /*3e50*/  LOP3.LUT R5, R0, 0x1, RZ, 0xc0, !PT ;  /* 0x0000000100057812 */ /* 0x000fc800078ec0ff */
[----:B------:R-:W-:-:S04]  /*3e60*/  IADD3 R0, PT, PT, R4, 0x487ffff, R5 ;  /* 0x0487ffff04007810 */ /* 0x000fc80007ffe005 */
[----:B------:R-:W-:-:S04]  /*3e70*/  SHF.R.U32.HI R0, RZ, 0x14, R0 ;  /* 0x00000014ff007819 */ /* 0x000fc80000011600 */
[----:B------:R-:W-:-:S07]  /*3e80*/  LOP3.LUT R5, R0, 0xff, RZ, 0xc0, !PT ;  /* 0x000000ff00057812 */ /* 0x000fce00078ec0ff */
.L_x_3833:
[----:B------:R-:W-:-:S04]  /*3e90*/  SHF.R.U32.HI R4, RZ, 0x18, R4 ;  /* 0x00000018ff047819 */ /* 0x000fc80000011604 */
[----:B------:R-:W-:-:S04]  /*3ea0*/  LOP3.LUT R5, R5, 0x80, R4, 0xf8, !PT ;  /* 0x0000008005057812 */ /* 0x000fc800078ef804 */
[----:B------:R-:W-:-:S07]  /*3eb0*/  PRMT R0, R5, 0x7610, R0 ;  /* 0x0000761005007816 */ /* 0x000fce0000000000 */
.L_x_3831:
[----:B------:R-:W-:Y:S05]  /*3ec0*/  BSYNC.RECONVERGENT B0 ;  /* 0x0000000000007941 */ /* 0x000fea0003800200 */
.L_x_3830:
[----:B------:R0:W-:Y:S01]  /*3ed0*/  STG.E.U8 desc[UR36][R2.64], R0 ;  /* 0x0000000002007986 */ /* 0x0001e2000c101124 */
[----:B------:R-:W-:Y:S05]  /*3ee0*/  BRA `(.L_x_3811) ;  /* 0x0000000400087947 */ /* 0x000fea0003800000 */
.L_x_3828:
        /* <DEDUP_REMOVED lines=12> */
.L_x_3836:
[----:B------:R-:W-:-:S04]  /*3fb0*/  SHF.R.U32.HI R0, RZ, 0x15, R4 ;  /* 0x00000015ff007819 */ /* 0x000fc80000011604 */
[----:B------:R-:W-:-:S04]  /*3fc0*/  LOP3.LUT R5, R0, 0x1, RZ, 0xc0, !PT ;  /* 0x0000000100057812 */ /* 0x000fc800078ec0ff */
[----:B------:R-:W-:-:S04]  /*3fd0*/  IADD3 R0, PT, PT, R4, 0x88fffff, R5 ;  /* 0x088fffff04007810 */ /* 0x000fc80007ffe005 */
[----:B------:R-:W-:-:S04]  /*3fe0*/  SHF.R.U32.HI R0, RZ, 0x15, R0 ;  /* 0x00000015ff007819 */ /* 0x000fc80000011600 */
[----:B------:R-:W-:-:S07]  /*3ff0*/  LOP3.LUT R5, R0, 0xff, RZ, 0xc0, !PT ;  /* 0x000000ff00057812 */ /* 0x000fce00078ec0ff */
.L_x_3837:
[----:B------:R-:W-:-:S04]  /*4000*/  SHF.R.U32.HI R4, RZ, 0x18, R4 ;  /* 0x00000018ff047819 */ /* 0x000fc80000011604 */
[----:B------:R-:W-:-:S04]  /*4010*/  LOP3.LUT R5, R5, 0x80, R4, 0xf8, !PT ;  /* 0x0000008005057812 */ /* 0x000fc800078ef804 */
[----:B------:R-:W-:-:S07]  /*4020*/  PRMT R0, R5, 0x7610, R0 ;  /* 0x0000761005007816 */ /* 0x000fce0000000000 */
.L_x_3835:
[----:B------:R-:W-:Y:S05]  /*4030*/  BSYNC.RECONVERGENT B0 ;  /* 0x0000000000007941 */ /* 0x000fea0003800200 */
.L_x_3834:
[----:B------:R0:W-:Y:S01]  /*4040*/  STG.E.U8 desc[UR36][R2.64], R0 ;  /* 0x0000000002007986 */ /* 0x0001e2000c101124 */
[----:B------:R-:W-:Y:S05]  /*4050*/  BRA `(.L_x_3811) ;  /* 0x0000000000ac7947 */ /* 0x000fea0003800000 */
.L_x_3827:
[----:B------:R-:W-:-:S09]  /*4060*/  UISETP.NE.AND UP0, UPT, UR4, 0x1c, UPT ;  /* 0x0000001c0400788c */ /* 0x000fd2000bf05270 */
[----:B------:R-:W-:Y:S05]  /*4070*/  BRA.U !UP0, `(.L_x_3838) ;  /* 0x00000001089c7547 */ /* 0x000fea000b800000 */
[----:B------:R-:W-:-:S09]  /*4080*/  UISETP.NE.AND UP0, UPT, UR4, 0x1d, UPT ;  /* 0x0000001d0400788c */ /* 0x000fd2000bf05270 */
[----:B------:R-:W-:Y:S05]  /*4090*/  BRA.U !UP0, `(.L_x_3839) ;  /* 0x0000000108887547 */ /* 0x000fea000b800000 */
[----:B------:R-:W-:-:S09]  /*40a0*/  UISETP.NE.AND UP0, UPT, UR4, 0x2c, UPT ;  /* 0x0000002c0400788c */ /* 0x000fd2000bf05270 */
[----:B------:R-:W-:Y:S05]  /*40b0*/  BRA.U !UP0, `(.L_x_3840) ;  /* 0x0000000108447547 */ /* 0x000fea000b800000 */
.L_x_3810:
[----:B------:R-:W-:Y:S01]  /*40c0*/  MOV R0, 0x0 ;  /* 0x0000000000007802 */ /* 0x000fe20000000f00 */
[----:B------:R-:W0:Y:S01]  /*40d0*/  LDCU.64 UR6, c[0x4][0x128] ;  /* 0x01002500ff0677ac */ /* 0x000e220008000a00 */
[----:B------:R-:W-:Y:S02]  /*40e0*/  HFMA2 R13, -RZ, RZ, 0, 0 ;  /* 0x00000000ff0d7431 */ /* 0x000fe400000001ff */
[----:B------:R-:W-:Y:S01]  /*40f0*/  IMAD.MOV.U32 R8, RZ, RZ, 0x65 ;  /* 0x00000065ff087424 */ /* 0x000fe200078e00ff */
[----:B------:R1:W2:Y:S01]  /*4100*/  LDC.64 R2, c[0x4][R0] ;  /* 0x0100000000027b82 */ /* 0x0002a20000000a00 */
[----:B------:R-:W3:Y:S01]  /*4110*/  LDCU.64 UR8, c[0x4][0x130] ;  /* 0x01002600ff0877ac */ /* 0x000ee20008000a00 */
[----:B------:R-:W-:Y:S01]  /*4120*/  IMAD.MOV.U32 R12, RZ, RZ, 0x1 ;  /* 0x00000001ff0c7424 */ /* 0x000fe200078e00ff */
[----:B------:R-:W4:Y:S01]  /*4130*/  LDCU.64 UR4, c[0x4][0x20] ;  /* 0x01000400ff0477ac */ /* 0x000f220008000a00 */
[----:B0-----:R-:W-:Y:S02]  /*4140*/  IMAD.U32 R4, RZ, RZ, UR6 ;  /* 0x00000006ff047e24 */ /* 0x001fe4000f8e00ff */
[----:B------:R-:W-:Y:S01]  /*4150*/  IMAD.U32 R5, RZ, RZ, UR7 ;  /* 0x00000007ff057e24 */ /* 0x000fe2000f8e00ff */
[----:B---3--:R-:W-:Y:S01]  /*4160*/  MOV R6, UR8 ;  /* 0x0000000800067c02 */ /* 0x008fe20008000f00 */
[----:B------:R-:W-:-:S02]  /*4170*/  IMAD.U32 R7, RZ, RZ, UR9 ;  /* 0x00000009ff077e24 */ /* 0x000fc4000f8e00ff */
[----:B----4-:R-:W-:Y:S01]  /*4180*/  IMAD.U32 R10, RZ, RZ, UR4 ;  /* 0x00000004ff0a7e24 */ /* 0x010fe2000f8e00ff */
[----:B-1----:R-:W-:-:S07]  /*4190*/  MOV R11, UR5 ;  /* 0x00000005000b7c02 */ /* 0x002fce0008000f00 */
[----:B------:R-:W-:-:S07]  /*41a0*/  LEPC R20, `(.L_x_3841) ;  /* 0x000000001014794e */ /* 0x000fce0000000000 */
[----:B--2---:R-:W-:Y:S05]  /*41b0*/  CALL.ABS.NOINC R2 ;  /* 0x0000000002007343 */ /* 0x004fea0003c00000 */
.L_x_3841:
[----:B------:R-:W-:Y:S05]  /*41c0*/  BRA `(.L_x_3811) ;  /* 0x0000000000507947 */ /* 0x000fea0003800000 */
.L_x_3840:
        /* <DEDUP_REMOVED lines=15> */
.L_x_3839:
[----:B------:R-:W0:Y:S02]  /*42c0*/  F2I.U64.TRUNC R4, R4 ;  /* 0x0000000400047311 */ /* 0x000e24000020d800 */
[----:B0-----:R0:W-:Y:S01]  /*42d0*/  STG.E.64 desc[UR36][R2.64], R4 ;  /* 0x0000000402007986 */ /* 0x0011e2000c101b24 */
[----:B------:R-:W-:Y:S05]  /*42e0*/  BRA `(.L_x_3811) ;  /* 0x0000000000087947 */ /* 0x000fea0003800000 */
.L_x_3838:
[----:B------:R-:W0:Y:S02]  /*42f0*/  F2I.FTZ.U32.TRUNC.NTZ R5, R4 ;  /* 0x0000000400057305 */ /* 0x000e24000021f000 */
[----:B0-----:R0:W-:Y:S02]  /*4300*/  STG.E desc[UR36][R2.64], R5 ;  /* 0x0000000502007986 */ /* 0x0011e4000c101924 */
.L_x_3811:
[----:B------:R-:W-:-:S07]  /*4310*/  VIADD R17, R17, 0x80 ;  /* 0x0000008011117836 */ /* 0x000fce0000000000 */
.L_x_3746:
[----:B------:R-:W-:Y:S05]  /*4320*/  BSYNC.RECONVERGENT B7 ;  /* 0x0000000000077941 */ /* 0x000fea0003800200 */
.L_x_3745:
[----:B------:R-:W5:Y:S01]  /*4330*/  LDCU UR4, c[0x0][0x380] ;  /* 0x00007000ff0477ac */ /* 0x000f620008000800 */
[----:B------:R-:W-:Y:S01]  /*4340*/  BSSY.RECONVERGENT B7, `(.L_x_3842) ;  /* 0x0000423000077945 */ /* 0x000fe20003800200 */
[----:B-----5:R-:W-:-:S13]  /*4350*/  ISETP.GE.AND P0, PT, R17, UR4, PT ;  /* 0x0000000411007c0c */ /* 0x020fda000bf06270 */
[----:B------:R-:W-:Y:S05]  /*4360*/  @P0 BRA `(.L_x_3843) ;  /* 0x0000004000800947 */ /* 0x000fea0003800000 */
[----:B------:R-:W5:Y:S01]  /*4370*/  LDCU UR4, c[0x0][0x388] ;  /* 0x00007100ff0477ac */ /* 0x000f620008000800 */
[----:B------:R-:W-:Y:S02]  /*4380*/  HFMA2 R18, -RZ, RZ, 0, 0 ;  /* 0x00000000ff127431 */ /* 0x000fe400000001ff */
[----:B0-----:R-:W-:Y:S02]  /*4390*/  IMAD.MOV.U32 R0, RZ, RZ, RZ ;  /* 0x000000ffff007224 */ /* 0x001fe400078e00ff */
[----:B------:R-:W-:Y:S01]  /*43a0*/  IMAD.MOV.U32 R16, RZ, RZ, RZ ;  /* 0x000000ffff107224 */ /* 0x000fe200078e00ff */
[----:B-----5:R-:W-:-:S09]  /*43b0*/  UISETP.NE.AND UP0, UPT, UR4, URZ, UPT ;  /* 0x000000ff0400728c */ /* 0x020fd2000bf05270 */
[----:B------:R-:W-:Y:S05]  /*43c0*/  BRA.U !UP0, `(.L_x_3844) ;  /* 0x0000001508707547 */ /* 0x000fea000b800000 */
[----:B------:R-:W1:Y:S01]  /*43d0*/  LDCU.64 UR4, c[0x0][0x390] ;  /* 0x00007200ff0477ac */ /* 0x000e620008000a00 */
[----:B------:R-:W-:Y:S01]  /*43e0*/  MOV R16, RZ ;  /* 0x000000ff00107202 */ /* 0x000fe20000000f00 */
[----:B------:R-:W0:Y:S01]  /*43f0*/  LDCU UR6, c[0x0][0x38c] ;  /* 0x00007180ff0677ac */ /* 0x000e220008000800 */
[----:B------:R-:W5:Y:S01]  /*4400*/  LDCU.64 UR8, c[0x0][0x4b8] ;  /* 0x00009700ff0877ac */ /* 0x000f620008000a00 */
[----:B------:R-:W-:Y:S02]  /*4410*/  UISETP.NE.AND UP0, UPT, UR41, URZ, UPT ;  /* 0x000000ff2900728c */ /* 0x000fe4000bf05270 */
        /* <DEDUP_REMOVED lines=343> */
.L_x_3844:
[----:B------:R-:W1:Y:S01]  /*5990*/  LDCU.64 UR6, c[0x0][0x5f0] ;  /* 0x0000be00ff0677ac */ /* 0x000e620008000a00 */
[----:B------:R-:W-:Y:S01]  /*59a0*/  BSSY.RECONVERGENT B6, `(.L_x_3845) ;  /* 0x00000e5000067945 */ /* 0x000fe20003800200 */
        /* <DEDUP_REMOVED lines=16> */
.L_x_3849:
[----:B------:R-:W2:Y:S02]  /*5ab0*/  LDG.E.U8 R2, desc[UR36][R2.64] ;  /* 0x0000002402027981 */ /* 0x000ea4000c1e1100 */
[----:B--2---:R-:W-:Y:S01]  /*5ac0*/  I2FP.F32.U32 R19, R2 ;  /* 0x0000000200137245 */ /* 0x004fe20000201000 */
[----:B------:R-:W-:Y:S06]  /*5ad0*/  BRA `(.L_x_3851) ;  /* 0x0000000c00447947 */ /* 0x000fec0003800000 */
.L_x_3848:
        /* <DEDUP_REMOVED lines=9> */
.L_x_3853:
[----:B------:R-:W2:Y:S02]  /*5b70*/  LDG.E R2, desc[UR36][R2.64] ;  /* 0x0000002402027981 */ /* 0x000ea4000c1e1900 */
[----:B--2---:R-:W-:Y:S01]  /*5b80*/  I2FP.F32.S32 R19, R2 ;  /* 0x0000000200137245 */ /* 0x004fe20000201400 */
[----:B------:R-:W-:Y:S06]  /*5b90*/  BRA `(.L_x_3851) ;  /* 0x0000000c00147947 */ /* 0x000fec0003800000 */
.L_x_3852:
[----:B------:R-:W2:Y:S02]  /*5ba0*/  LDG.E.U16 R2, desc[UR36][R2.64] ;  /* 0x0000002402027981 */ /* 0x000ea4000c1e1500 */
[----:B--2---:R0:W1:Y:S01]  /*5bb0*/  I2F.S16 R19, R2 ;  /* 0x0000000200137306 */ /* 0x0040620000101400 */
[----:B------:R-:W-:Y:S05]  /*5bc0*/  BRA `(.L_x_3851) ;  /* 0x0000000c00087947 */ /* 0x000fea0003800000 */
.L_x_3847:
        /* <DEDUP_REMOVED lines=8> */
.L_x_3855:
[----:B------:R-:W2:Y:S02]  /*5c50*/  LDG.E.U16 R2, desc[UR36][R2.64] ;  /* 0x0000002402027981 */ /* 0x000ea4000c1e1500 */
[----:B--2---:R-:W-:Y:S01]  /*5c60*/  HADD2.F32 R19, -RZ, R2.H0_H0 ;  /* 0x20000002ff137230 */ /* 0x004fe20000004100 */
[----:B------:R-:W-:Y:S06]  /*5c70*/  BRA `(.L_x_3851) ;  /* 0x0000000800dc7947 */ /* 0x000fec0003800000 */
.L_x_3854:
        /* <DEDUP_REMOVED lines=8> */
.L_x_3857:
[----:B------:R-:W2:Y:S02]  /*5d00*/  LDG.E.U16 R2, desc[UR36][R2.64] ;  /* 0x0000002402027981 */ /* 0x000ea4000c1e1500 */
[----:B--2---:R-:W-:Y:S01]  /*5d10*/  HADD2.F32 R19, -RZ, R2.H0_H0 ;  /* 0x20000002ff137230 */ /* 0x004fe20000004100 */
[----:B------:R-:W-:Y:S06]  /*5d20*/  BRA `(.L_x_3851) ;  /* 0x0000000800b07947 */ /* 0x000fec0003800000 */
.L_x_3856:
        /* <DEDUP_REMOVED lines=11> */
.L_x_3846:
        /* <DEDUP_REMOVED lines=12> */
.L_x_3860:
        /* <DEDUP_REMOVED lines=11> */
.L_x_3859:
        /* <DEDUP_REMOVED lines=14> */
[----:B------:R-:W-:Y:S01]  /*6030*/  IADD3 R5, PT, PT, R4, -0x4, RZ ;  /* 0xfffffffc04057810 */ /* 0x000fe20007ffe0ff */
[----:B------:R-:W-:-:S03]  /*6040*/  VIADD R4, R0, 0x1000000 ;  /* 0x0100000000047836 */ /* 0x000fc60000000000 */
[----:B------:R-:W-:Y:S01]  /*6050*/  SHF.L.U32 R6, R0, R5, RZ ;  /* 0x0000000500067219 */ /* 0x000fe200000006ff */
[----:B------:R-:W-:Y:S01]  /*6060*/  IMAD.SHL.U32 R5, R5, 0x800000, RZ ;  /* 0x0080000005057824 */ /* 0x000fe200078e00ff */
[----:B------:R-:W-:-:S04]  /*6070*/  SHF.R.S32.HI R4, RZ, 0x8, R4 ;  /* 0x00000008ff047819 */ /* 0x000fc80000011404 */
[----:B------:R-:W-:-:S04]  /*6080*/  LEA.HI R5, R6, -R5, RZ, 0x1c ;  /* 0x8000000506057211 */ /* 0x000fc800078fe0ff */
[----:B------:R-:W-:-:S04]  /*6090*/  IADD3 R5, PT, PT, R5, 0x3c000000, RZ ;  /* 0x3c00000005057810 */ /* 0x000fc80007ffe0ff */
[----:B------:R-:W-:-:S04]  /*60a0*/  LOP3.LUT R4, R5, 0x7f800000, R4, 0xf8, !PT ;  /* 0x7f80000005047812 */ /* 0x000fc800078ef804 */
[----:B------:R-:W-:-:S04]  /*60b0*/  SEL R4, R4, RZ, P0 ;  /* 0x000000ff04047207 */ /* 0x000fc80000000000 */
[----:B------:R-:W-:Y:S01]  /*60c0*/  LOP3.LUT R19, R4, 0x80000000, R19, 0xf8, !PT ;  /* 0x8000000004137812 */ /* 0x000fe200078ef813 */
[----:B------:R-:W-:Y:S06]  /*60d0*/  BRA `(.L_x_3851) ;  /* 0x0000000400c47947 */ /* 0x000fec0003800000 */
.L_x_3862:
        /* <DEDUP_REMOVED lines=12> */
.L_x_3861:
[----:B------:R-:W2:Y:S02]  /*61a0*/  LDG.E.U16 R2, desc[UR36][R2.64] ;  /* 0x0000002402027981 */ /* 0x000ea4000c1e1500 */
[----:B--2---:R-:W-:Y:S01]  /*61b0*/  SHF.L.U32 R19, R2, 0x10, RZ ;  /* 0x0000001002137819 */ /* 0x004fe200000006ff */
[----:B------:R-:W-:Y:S06]  /*61c0*/  BRA `(.L_x_3851) ;  /* 0x0000000400887947 */ /* 0x000fec0003800000 */
.L_x_3858:
        /* <DEDUP_REMOVED lines=11> */
.L_x_3865:
        /* <DEDUP_REMOVED lines=20> */
.L_x_3867:
[----:B------:R-:W-:Y:S05]  /*63c0*/  BSYNC.RECONVERGENT B0 ;  /* 0x0000000000007941 */ /* 0x000fea0003800200 */
.L_x_3866:
[----:B------:R-:W-:Y:S01]  /*63d0*/  IMAD.SHL.U32 R0, R0, 0x100000, RZ ;  /* 0x0010000000007824 */ /* 0x000fe200078e00ff */
[----:B------:R-:W-:-:S04]  /*63e0*/  LEA R2, R2, 0x3b800000, 0x17 ;  /* 0x3b80000002027811 */ /* 0x000fc800078eb8ff */
[----:B------:R-:W-:Y:S01]  /*63f0*/  LOP3.LUT R19, R2, R0, R19, 0xfe, !PT ;  /* 0x0000000002137212 */ /* 0x000fe200078efe13 */
[----:B------:R-:W-:Y:S06]  /*6400*/  BRA `(.L_x_3851) ;  /* 0x0000000000f87947 */ /* 0x000fec0003800000 */
.L_x_3864:
        /* <DEDUP_REMOVED lines=20> */
.L_x_3869:
[----:B------:R-:W-:Y:S05]  /*6550*/  BSYNC.RECONVERGENT B0 ;  /* 0x0000000000007941 */ /* 0x000fea0003800200 */
.L_x_3868:
[----:B------:R-:W-:Y:S01]  /*6560*/  IMAD.SHL.U32 R0, R0, 0x200000, RZ ;  /* 0x0020000000007824 */ /* 0x000fe200078e00ff */
[----:B------:R-:W-:-:S04]  /*6570*/  LEA R2, R2, 0x37800000, 0x17 ;  /* 0x3780000002027811 */ /* 0x000fc800078eb8ff */
[----:B------:R-:W-:Y:S01]  /*6580*/  LOP3.LUT R19, R2, R0, R19, 0xfe, !PT ;  /* 0x0000000002137212 */ /* 0x000fe200078efe13 */
[----:B------:R-:W-:Y:S06]  /*6590*/  BRA `(.L_x_3851) ;  /* 0x0000000000947947 */ /* 0x000fec0003800000 */
.L_x_3863:
        /* <DEDUP_REMOVED lines=14> */
.L_x_3850:
        /* <DEDUP_REMOVED lines=16> */
.L_x_3872:
[----:B------:R-:W-:Y:S01]  /*6780*/  IMAD.MOV.U32 R19, RZ, RZ, RZ ;  /* 0x000000ffff137224 */ /* 0x000fe200078e00ff */
[----:B------:R-:W-:Y:S06]  /*6790*/  BRA `(.L_x_3851) ;  /* 0x0000000000147947 */ /* 0x000fec0003800000 */
.L_x_3871:
[----:B------:R-:W2:Y:S02]  /*67a0*/  LDG.E.64 R2, desc[UR36][R2.64] ;  /* 0x0000002402027981 */ /* 0x000ea4000c1e1b00 */
[----:B--2---:R0:W1:Y:S02]  /*67b0*/  I2F.U64 R19, R2 ;  /* 0x0000000200137312 */ /* 0x0040640000301000 */
[----:B01----:R-:W-:Y:S05]  /*67c0*/  BRA `(.L_x_3851) ;  /* 0x0000000000087947 */ /* 0x003fea0003800000 */
.L_x_3870:
[----:B------:R-:W2:Y:S02]  /*67d0*/  LDG.E R2, desc[UR36][R2.64] ;  /* 0x0000002402027981 */ /* 0x000ea4000c1e1900 */
[----:B--2---:R-:W-:-:S07]  /*67e0*/  I2FP.F32.U32 R19, R2 ;  /* 0x0000000200137245 */ /* 0x004fce0000201000 */
.L_x_3851:
[----:B------:R-:W-:Y:S05]  /*67f0*/  BSYNC.RECONVERGENT B6 ;  /* 0x0000000000067941 */ /* 0x000fea0003800200 */
.L_x_3845:
[----:B------:R-:W0:Y:S01]  /*6800*/  LDCU.64 UR6, c[0x0][0x5f8] ;  /* 0x0000bf00ff0677ac */ /* 0x000e220008000a00 */
[----:B------:R-:W-:Y:S01]  /*6810*/  BSSY.RECONVERGENT B6, `(.L_x_3873) ;  /* 0x00000e5000067945 */ /* 0x000fe20003800200 */
[----:B------:R-:W-:-:S04]  /*6820*/  UPRMT UR4, UR42, 0x9910, URZ ;  /* 0x000099102a047896 */ /* 0x000fc800080000ff */
[----:B------:R-:W-:Y:S01]  /*6830*/  UISETP.GT.AND UP0, UPT, UR4, 0x9, UPT ;  /* 0x000000090400788c */ /* 0x000fe2000bf04270 */
[----:B0-2-4-:R-:W-:-:S04]  /*6840*/  IADD3 R2, P0, PT, R18, UR6, RZ ;  /* 0x0000000612027c10 */ /* 0x015fc8000ff1e0ff */
        /* <DEDUP_REMOVED lines=13> */
.L_x_3877:
[----:B------:R-:W2:Y:S02]  /*6920*/  LDG.E.U8 R0, desc[UR36][R2.64] ;  /* 0x0000002402007981 */ /* 0x000ea4000c1e1100 */
[----:B--2---:R-:W-:Y:S01]  /*6930*/  I2FP.F32.U32 R0, R0 ;  /* 0x0000000000007245 */ /* 0x004fe20000201000 */
[----:B------:R-:W-:Y:S06]  /*6940*/  BRA `(.L_x_3879) ;  /* 0x0000000c00447947 */ /* 0x000fec0003800000 */
.L_x_3876:
        /* <DEDUP_REMOVED lines=9> */
.L_x_3881:
[----:B------:R-:W2:Y:S02]  /*69e0*/  LDG.E R0, desc[UR36][R2.64] ;  /* 0x0000002402007981 */ /* 0x000ea4000c1e1900 */
[----:B--2---:R-:W-:Y:S01]  /*69f0*/  I2FP.F32.S32 R0, R0 ;  /* 0x0000000000007245 */ /* 0x004fe20000201400 */
[----:B------:R-:W-:Y:S06]  /*6a00*/  BRA `(.L_x_3879) ;  /* 0x0000000c00147947 */ /* 0x000fec0003800000 */
.L_x_3880:
[----:B------:R-:W2:Y:S02]  /*6a10*/  LDG.E.U16 R0, desc[UR36][R2.64] ;  /* 0x0000002402007981 */ /* 0x000ea4000c1e1500 */
[----:B--2---:R-:W0:Y:S01]  /*6a20*/  I2F.S16 R0, R0 ;  /* 0x0000000000007306 */ /* 0x004e220000101400 */
[----:B------:R-:W-:Y:S05]  /*6a30*/  BRA `(.L_x_3879) ;  /* 0x0000000c00087947 */ /* 0x000fea0003800000 */
.L_x_3875:
        /* <DEDUP_REMOVED lines=8> */
.L_x_3883:
[----:B------:R-:W2:Y:S02]  /*6ac0*/  LDG.E.U16 R0, desc[UR36][R2.64] ;  /* 0x0000002402007981 */ /* 0x000ea4000c1e1500 */
[----:B--2---:R-:W-:Y:S01]  /*6ad0*/  HADD2.F32 R0, -RZ, R0.H0_H0 ;  /* 0x20000000ff007230 */ /* 0x004fe20000004100 */
[----:B------:R-:W-:Y:S06]  /*6ae0*/  BRA `(.L_x_3879) ;  /* 0x0000000800dc7947 */ /* 0x000fec0003800000 */
.L_x_3882:
        /* <DEDUP_REMOVED lines=8> */
.L_x_3885:
[----:B------:R-:W2:Y:S02]  /*6b70*/  LDG.E.U16 R0, desc[UR36][R2.64] ;  /* 0x0000002402007981 */ /* 0x000ea4000c1e1500 */
[----:B--2---:R-:W-:Y:S01]  /*6b80*/  HADD2.F32 R0, -RZ, R0.H0_H0 ;  /* 0x20000000ff007230 */ /* 0x004fe20000004100 */
[----:B------:R-:W-:Y:S06]  /*6b90*/  BRA `(.L_x_3879) ;  /* 0x0000000800b07947 */ /* 0x000fec0003800000 */
.L_x_3884:
        /* <DEDUP_REMOVED lines=11> */
.L_x_3874:
        /* <DEDUP_REMOVED lines=12> */
.L_x_3888:
        /* <DEDUP_REMOVED lines=11> */
.L_x_3887:
        /* <DEDUP_REMOVED lines=25> */
.L_x_3890:
        /* <DEDUP_REMOVED lines=12> */
.L_x_3889:
[----:B------:R-:W2:Y:S02]  /*7010*/  LDG.E.U16 R0, desc[UR36][R2.64] ;  /* 0x0000002402007981 */ /* 0x000ea4000c1e1500 */
[----:B--2---:R-:W-:Y:S01]  /*7020*/  IMAD.U32 R0, R0, 0x10000, RZ ;  /* 0x0001000000007824 */ /* 0x004fe200078e00ff */
[----:B------:R-:W-:Y:S06]  /*7030*/  BRA `(.L_x_3879) ;  /* 0x0000000400887947 */ /* 0x000fec0003800000 */
.L_x_3886:
        /* <DEDUP_REMOVED lines=11> */
.L_x_3893:
        /* <DEDUP_REMOVED lines=20> */
.L_x_3895:
[----:B------:R-:W-:Y:S05]  /*7230*/  BSYNC.RECONVERGENT B0 ;  /* 0x0000000000007941 */ /* 0x000fea0003800200 */
.L_x_3894:
[----:B------:R-:W-:Y:S02]  /*7240*/  SHF.L.U32 R0, R0, 0x14, RZ ;  /* 0x0000001400007819 */ /* 0x000fe400000006ff */
[----:B------:R-:W-:-:S04]  /*7250*/  LEA R2, R2, 0x3b800000, 0x17 ;  /* 0x3b80000002027811 */ /* 0x000fc800078eb8ff */
[----:B------:R-:W-:Y:S01]  /*7260*/  LOP3.LUT R0, R2, R0, R7, 0xfe, !PT ;  /* 0x0000000002007212 */ /* 0x000fe200078efe07 */
[----:B------:R-:W-:Y:S06]  /*7270*/  BRA `(.L_x_3879) ;  /* 0x0000000000f87947 */ /* 0x000fec0003800000 */
.L_x_3892:
        /* <DEDUP_REMOVED lines=20> */
.L_x_3897:
[----:B------:R-:W-:Y:S05]  /*73c0*/  BSYNC.RECONVERGENT B0 ;  /* 0x0000000000007941 */ /* 0x000fea0003800200 */
.L_x_3896:
[----:B------:R-:W-:Y:S01]  /*73d0*/  IMAD.SHL.U32 R0, R0, 0x200000, RZ ;  /* 0x0020000000007824 */ /* 0x000fe200078e00ff */
[----:B------:R-:W-:-:S04]  /*73e0*/  LEA R2, R2, 0x37800000, 0x17 ;  /* 0x3780000002027811 */ /* 0x000fc800078eb8ff */
[----:B------:R-:W-:Y:S01]  /*73f0*/  LOP3.LUT R0, R2, R0, R7, 0xfe, !PT ;  /* 0x0000000002007212 */ /* 0x000fe200078efe07 */
[----:B------:R-:W-:Y:S06]  /*7400*/  BRA `(.L_x_3879) ;  /* 0x0000000000947947 */ /* 0x000fec0003800000 */
.L_x_3891:
        /* <DEDUP_REMOVED lines=14> */
.L_x_3878:
[----:B------:R-:W-:Y:S01]  /*74f0*/  MOV R2, 0x0 ;  /* 0x0000000000027802 */ /* 0x000fe20000000f00 */
[----:B------:R-:W0:Y:S01]  /*7500*/  LDCU.64 UR4, c[0x4][0x128] ;  /* 0x01002500ff0477ac */ /* 0x000e220008000a00 */
[----:B------:R-:W-:Y:S02]  /*7510*/  HFMA2 R8, -RZ, RZ, 0, 4.64916229248046875e-06 ;  /* 0x0000004eff087431 */ /* 0x000fe400000001ff */
[----:B------:R-:W-:Y:S01]  /*7520*/  IMAD.MOV.U32 R12, RZ, RZ, 0x1 ;  /* 0x00000001ff0c7424 */ /* 0x000fe200078e00ff */
[----:B------:R-:W2:Y:S01]  /*7530*/  LDCU.64 UR6, c[0x4][0x130] ;  /* 0x01002600ff0677ac */ /* 0x000ea20008000a00 */
[----:B------:R-:W4:Y:S01]  /*7540*/  LDC.64 R2, c[0x4][R2] ;  /* 0x0100000002027b82 */ /* 0x000f220000000a00 */
[----:B------:R-:W-:Y:S01]  /*7550*/  IMAD.MOV.U32 R13, RZ, RZ, RZ ;  /* 0x000000ffff0d7224 */ /* 0x000fe200078e00ff */
[----:B------:R-:W1:Y:S01]  /*7560*/  LDCU.64 UR8, c[0x4][0x18] ;  /* 0x01000300ff0877ac */ /* 0x000e620008000a00 */
[----:B0-----:R-:W-:Y:S01]  /*7570*/  MOV R4, UR4 ;  /* 0x0000000400047c02 */ /* 0x001fe20008000f00 */
[----:B------:R-:W-:-:S02]  /*7580*/  IMAD.U32 R5, RZ, RZ, UR5 ;  /* 0x00000005ff057e24 */ /* 0x000fc4000f8e00ff */
[----:B--2---:R-:W-:Y:S01]  /*7590*/  IMAD.U32 R6, RZ, RZ, UR6 ;  /* 0x00000006ff067e24 */ /* 0x004fe2000f8e00ff */
[----:B------:R-:W-:Y:S01]  /*75a0*/  MOV R7, UR7 ;  /* 0x0000000700077c02 */ /* 0x000fe20008000f00 */
[----:B-1----:R-:W-:Y:S02]  /*75b0*/  IMAD.U32 R10, RZ, RZ, UR8 ;  /* 0x00000008ff0a7e24 */ /* 0x002fe4000f8e00ff */
[----:B------:R-:W-:-:S07]  /*75c0*/  IMAD.U32 R11, RZ, RZ, UR9 ;  /* 0x00000009ff0b7e24 */ /* 0x000fce000f8e00ff */
[----:B------:R-:W-:-:S07]  /*75d0*/  LEPC R20, `(.L_x_3900) ;  /* 0x000000001014794e */ /* 0x000fce0000000000 */
[----:B---345:R-:W-:Y:S05]  /*75e0*/  CALL.ABS.NOINC R2 ;  /* 0x0000000002007343 */ /* 0x038fea0003c00000 */
.L_x_3900:
[----:B------:R-:W-:Y:S01]  /*75f0*/  MOV R0, RZ ;  /* 0x000000ff00007202 */ /* 0x000fe20000000f00 */
[----:B------:R-:W-:Y:S06]  /*7600*/  BRA `(.L_x_3879) ;  /* 0x0000000000147947 */ /* 0x000fec0003800000 */
.L_x_3899:
[----:B------:R-:W2:Y:S02]  /*7610*/  LDG.E.64 R2, desc[UR36][R2.64] ;  /* 0x0000002402027981 */ /* 0x000ea4000c1e1b00 */
[----:B--2---:R0:W2:Y:S02]  /*7620*/  I2F.U64 R0, R2 ;  /* 0x0000000200007312 */ /* 0x0040a40000301000 */
[----:B0-2---:R-:W-:Y:S05]  /*7630*/  BRA `(.L_x_3879) ;  /* 0x0000000000087947 */ /* 0x005fea0003800000 */
.L_x_3898:
[----:B------:R-:W2:Y:S02]  /*7640*/  LDG.E R0, desc[UR36][R2.64] ;  /* 0x0000002402007981 */ /* 0x000ea4000c1e1900 */
[----:B--2---:R-:W-:-:S07]  /*7650*/  I2FP.F32.U32 R0, R0 ;  /* 0x0000000000007245 */ /* 0x004fce0000201000 */
.L_x_3879:
[----:B------:R-:W-:Y:S05]  /*7660*/  BSYNC.RECONVERGENT B6 ;  /* 0x0000000000067941 */ /* 0x000fea0003800200 */
.L_x_3873:
[----:B-1-3-5:R-:W-:Y:S01]  /*7670*/  FADD.FTZ R19, |R19|, -RZ ;  /* 0x800000ff13137221 */ /* 0x02afe20000010200 */
[----:B0-----:R-:W-:Y:S01]  /*7680*/  FADD.FTZ R0, |R0|, -RZ ;  /* 0x800000ff00007221 */ /* 0x001fe20000010200 */
[----:B------:R-:W0:Y:S04]  /*7690*/  LDCU.64 UR6, c[0x0][0x5e8] ;  /* 0x0000bd00ff0677ac */ /* 0x000e280008000a00 */
[CC--:B------:R-:W-:Y:S01]  /*76a0*/  VIMNMX R4, PT, PT, R19.reuse, R0.reuse, !PT ;  /* 0x0000000013047248 */ /* 0x0c0fe20007fe0100 */
[----:B------:R-:W-:Y:S01]  /*76b0*/  UPRMT UR4, UR43, 0x9910, URZ ;  /* 0x000099102b047896 */ /* 0x000fe200080000ff */
[----:B------:R-:W-:Y:S02]  /*76c0*/  VIMNMX R0, PT, PT, R19, R0, PT ;  /* 0x0000000013007248 */ /* 0x000fe40003fe0100 */
[----:B--2-4-:R-:W-:Y:S01]  /*76d0*/  LOP3.LUT R2, R4, 0xfe000000, RZ, 0xc0, !PT ;  /* 0xfe00000004027812 */ /* 0x014fe200078ec0ff */
        /* <DEDUP_REMOVED lines=12> */
[----:B------:R-:W-:-:S04]  /*77a0*/  IMAD.X R3, RZ, RZ, UR7, P2 ;  /* 0x00000007ff037e24 */ /* 0x000fc800090e06ff */
        /* <DEDUP_REMOVED lines=13> */
.L_x_3904:
[----:B------:R-:W0:Y:S02]  /*7880*/  F2I.S64.TRUNC R4, R4 ;  /* 0x0000000400047311 */ /* 0x000e24000020d900 */
[----:B0-----:R-:W-:-:S05]  /*7890*/  IMAD.MOV.U32 R7, RZ, RZ, R4 ;  /* 0x000000ffff077224 */ /* 0x001fca00078e0004 */
[----:B------:R0:W-:Y:S01]  /*78a0*/  STG.E.U8 desc[UR36][R2.64], R7 ;  /* 0x0000000702007986 */ /* 0x0001e2000c101124 */
[----:B------:R-:W-:Y:S05]  /*78b0*/  BRA `(.L_x_3906) ;  /* 0x0000000c00287947 */ /* 0x000fea0003800000 */
.L_x_3903:
        /* <DEDUP_REMOVED lines=9> */
.L_x_3908:
[----:B------:R-:W0:Y:S02]  /*7950*/  F2I.FTZ.TRUNC.NTZ R5, R4 ;  /* 0x0000000400057305 */ /* 0x000e24000021f100 */
[----:B0-----:R0:W-:Y:S01]  /*7960*/  STG.E desc[UR36][R2.64], R5 ;  /* 0x0000000502007986 */ /* 0x0011e2000c101924 */
[----:B------:R-:W-:Y:S05]  /*7970*/  BRA `(.L_x_3906) ;  /* 0x0000000800f87947 */ /* 0x000fea0003800000 */
.L_x_3907:
[----:B------:R-:W0:Y:S02]  /*7980*/  F2I.FTZ.TRUNC.NTZ R5, R4 ;  /* 0x0000000400057305 */ /* 0x000e24000021f100 */
[----:B0-----:R0:W-:Y:S01]  /*7990*/  STG.E.U16 desc[UR36][R2.64], R5 ;  /* 0x0000000502007986 */ /* 0x0011e2000c101524 */
[----:B------:R-:W-:Y:S05]  /*79a0*/  BRA `(.L_x_3906) ;  /* 0x0000000800ec7947 */ /* 0x000fea0003800000 */
.L_x_3902:
        /* <DEDUP_REMOVED lines=8> */
.L_x_3910:
[----:B------:R-:W-:-:S05]  /*7a30*/  F2FP.F16.F32.PACK_AB R4, RZ, R4 ;  /* 0x00000004ff04723e */ /* 0x000fca00000000ff */
[----:B------:R0:W-:Y:S01]  /*7a40*/  STG.E.U16 desc[UR36][R2.64], R4 ;  /* 0x0000000402007986 */ /* 0x0001e2000c101524 */
[----:B------:R-:W-:Y:S05]  /*7a50*/  BRA `(.L_x_3906) ;  /* 0x0000000800c07947 */ /* 0x000fea0003800000 */
.L_x_3909:
        /* <DEDUP_REMOVED lines=9> */
.L_x_3912:
[----:B------:R-:W-:-:S04]  /*7af0*/  F2FP.F16.F32.PACK_AB R5, RZ, R4 ;  /* 0x00000004ff05723e */ /* 0x000fc800000000ff */
[----:B------:R-:W-:-:S05]  /*7b00*/  PRMT R5, R5, 0x5410, RZ ;  /* 0x0000541005057816 */ /* 0x000fca00000000ff */
[----:B------:R0:W-:Y:S01]  /*7b10*/  STG.E desc[UR36][R2.64], R5 ;  /* 0x0000000502007986 */ /* 0x0001e2000c101924 */
[----:B------:R-:W-:Y:S05]  /*7b20*/  BRA `(.L_x_3906) ;  /* 0x00000008008c7947 */ /* 0x000fea0003800000 */
.L_x_3911:
[----:B------:R-:W-:-:S06]  /*7b30*/  FMUL.FTZ R4, R4, 1 ;  /* 0x3f80000004047820 */ /* 0x000fcc0000410000 */
[----:B------:R-:W0:Y:S02]  /*7b40*/  F2F.F64.F32 R4, R4 ;  /* 0x0000000400047310 */ /* 0x000e240000201800 */
[----:B0-----:R0:W-:Y:S01]  /*7b50*/  STG.E.64 desc[UR36][R2.64], R4 ;  /* 0x0000000402007986 */ /* 0x0011e2000c101b24 */
[----:B------:R-:W-:Y:S05]  /*7b60*/  BRA `(.L_x_3906) ;  /* 0x00000008007c7947 */ /* 0x000fea0003800000 */
.L_x_3901:
        /* <DEDUP_REMOVED lines=13> */
.L_x_3916:
        /* <DEDUP_REMOVED lines=16> */
.L_x_3919:
[----:B------:R-:W-:-:S04]  /*7d40*/  SHF.R.U32.HI R4, RZ, 0x18, R4 ;  /* 0x00000018ff047819 */ /* 0x000fc80000011604 */
[----:B------:R-:W-:-:S04]  /*7d50*/  LOP3.LUT R4, R5, 0x80, R4, 0xf8, !PT ;  /* 0x0000008005047812 */ /* 0x000fc800078ef804 */
[----:B------:R-:W-:-:S07]  /*7d60*/  PRMT R0, R4, 0x7610, R0 ;  /* 0x0000761004007816 */ /* 0x000fce0000000000 */
.L_x_3918:
[----:B------:R-:W-:Y:S05]  /*7d70*/  BSYNC.RECONVERGENT B0 ;  /* 0x0000000000007941 */ /* 0x000fea0003800200 */
.L_x_3917:
[----:B------:R0:W-:Y:S01]  /*7d80*/  STG.E.U8 desc[UR36][R2.64], R0 ;  /* 0x0000000002007986 */ /* 0x0001e2000c101124 */
[----:B------:R-:W-:Y:S05]  /*7d90*/  BRA `(.L_x_3906) ;  /* 0x0000000400f07947 */ /* 0x000fea0003800000 */
.L_x_3915:
        /* <DEDUP_REMOVED lines=16> */
.L_x_3922:
[----:B------:R-:W-:-:S04]  /*7ea0*/  SHF.R.U32.HI R4, RZ, 0x18, R4 ;  /* 0x00000018ff047819 */ /* 0x000fc80000011604 */
[----:B------:R-:W-:-:S04]  /*7eb0*/  LOP3.LUT R5, R5, 0x80, R4, 0xf8, !PT ;  /* 0x0000008005057812 */ /* 0x000fc800078ef804 */
[----:B------:R-:W-:-:S07]  /*7ec0*/  PRMT R0, R5, 0x7610, R0 ;  /* 0x0000761005007816 */ /* 0x000fce0000000000 */
.L_x_3921:
[----:B------:R-:W-:Y:S05]  /*7ed0*/  BSYNC.RECONVERGENT B0 ;  /* 0x0000000000007941 */ /* 0x000fea0003800200 */
.L_x_3920:
[----:B------:R0:W-:Y:S01]  /*7ee0*/  STG.E.U8 desc[UR36][R2.64], R0 ;  /* 0x0000000002007986 */ /* 0x0001e2000c101124 */
[----:B------:R-:W-:Y:S05]  /*7ef0*/  BRA `(.L_x_3906) ;  /* 0x0000000400987947 */ /* 0x000fea0003800000 */
.L_x_3914:
        /* <DEDUP_REMOVED lines=21> */
.L_x_3924:
[----:B------:R-:W0:Y:S02]  /*8050*/  F2I.U64.TRUNC R4, R4 ;  /* 0x0000000400047311 */ /* 0x000e24000020d800 */
[----:B0-----:R0:W-:Y:S01]  /*8060*/  STG.E.64 desc[UR36][R2.64], R4 ;  /* 0x0000000402007986 */ /* 0x0011e2000c101b24 */
[----:B------:R-:W-:Y:S05]  /*8070*/  BRA `(.L_x_3906) ;  /* 0x0000000400387947 */ /* 0x000fea0003800000 */
.L_x_3923:
[----:B------:R-:W0:Y:S02]  /*8080*/  F2I.FTZ.U32.TRUNC.NTZ R5, R4 ;  /* 0x0000000400057305 */ /* 0x000e24000021f000 */
[----:B0-----:R0:W-:Y:S01]  /*8090*/  STG.E desc[UR36][R2.64], R5 ;  /* 0x0000000502007986 */ /* 0x0011e2000c101924 */
[----:B------:R-:W-:Y:S05]  /*80a0*/  BRA `(.L_x_3906) ;  /* 0x00000004002c7947 */ /* 0x000fea0003800000 */
.L_x_3913:
        /* <DEDUP_REMOVED lines=10> */
.L_x_3926:
[----:B------:R-:W-:Y:S01]  /*8150*/  FMUL.FTZ R4, R4, 1 ;  /* 0x3f80000004047820 */ /* 0x000fe20000410000 */
[----:B------:R-:W-:-:S05]  /*8160*/  CS2R R6, SRZ ;  /* 0x0000000000067805 */ /* 0x000fca000001ff00 */
[----:B------:R-:W0:Y:S02]  /*8170*/  F2F.F64.F32 R4, R4 ;  /* 0x0000000400047310 */ /* 0x000e240000201800 */
[----:B0-----:R3:W-:Y:S01]  /*8180*/  STG.E.128 desc[UR36][R2.64], R4 ;  /* 0x0000000402007986 */ /* 0x0017e2000c101d24 */
[----:B------:R-:W-:Y:S05]  /*8190*/  BRA `(.L_x_3906) ;  /* 0x0000000000f07947 */ /* 0x000fea0003800000 */
.L_x_3925:
[----:B------:R-:W-:-:S09]  /*81a0*/  UISETP.NE.AND UP0, UPT, UR4, 0xf, UPT ;  /* 0x0000000f0400788c */ /* 0x000fd2000bf05270 */
[----:B------:R-:W-:Y:S05]  /*81b0*/  BRA.U !UP0, `(.L_x_3927) ;  /* 0x0000000108e07547 */ /* 0x000fea000b800000 */
[----:B------:R-:W-:-:S09]  /*81c0*/  UISETP.NE.AND UP0, UPT, UR4, 0x17, UPT ;  /* 0x000000170400788c */ /* 0x000fd2000bf05270 */
[----:B------:R-:W-:Y:S05]  /*81d0*/  BRA.U !UP0, `(.L_x_3928) ;  /* 0x00000001088c7547 */ /* 0x000fea000b800000 */
[----:B------:R-:W-:-:S09]  /*81e0*/  UISETP.NE.AND UP0, UPT, UR4, 0x18, UPT ;  /* 0x000000180400788c */ /* 0x000fd2000bf05270 */
[----:B------:R-:W-:Y:S05]  /*81f0*/  BRA.U !UP0, `(.L_x_3929) ;  /* 0x0000000108447547 */ /* 0x000fea000b800000 */
.L_x_3905:
        /* <DEDUP_REMOVED lines=16> */
.L_x_3930:
[----:B------:R-:W-:Y:S05]  /*8300*/  BRA `(.L_x_3906) ;  /* 0x0000000000947947 */ /* 0x000fea0003800000 */
.L_x_3929:
        /* <DEDUP_REMOVED lines=12> */
.L_x_3932:
[----:B------:R-:W-:Y:S05]  /*83d0*/  BSYNC.RECONVERGENT B0 ;  /* 0x0000000000007941 */ /* 0x000fea0003800200 */
.L_x_3931:
[----:B------:R-:W-:-:S05]  /*83e0*/  LOP3.LUT R5, R0, 0x80, R7, 0xf8, !PT ;  /* 0x0000008000057812 */ /* 0x000fca00078ef807 */
[----:B------:R1:W-:Y:S01]  /*83f0*/  STG.E.U8 desc[UR36][R2.64], R5 ;  /* 0x0000000502007986 */ /* 0x0003e2000c101124 */
[----:B------:R-:W-:Y:S05]  /*8400*/  BRA `(.L_x_3906) ;  /* 0x0000000000547947 */ /* 0x000fea0003800000 */
.L_x_3928:
        /* <DEDUP_REMOVED lines=11> */
.L_x_3934:
[----:B------:R-:W-:Y:S01]  /*84c0*/  IMAD.MOV.U32 R0, RZ, RZ, 0x7f ;  /* 0x0000007fff007424 */ /* 0x000fe200078e00ff */
[----:B------:R-:W-:-:S04]  /*84d0*/  ISETP.GT.U32.AND P0, PT, R6, 0x7f800000, PT ;  /* 0x7f8000000600780c */ /* 0x000fc80003f04070 */
[----:B------:R-:W-:-:S09]  /*84e0*/  SEL R0, R0, 0x7c, P0 ;  /* 0x0000007c00007807 */ /* 0x000fd20000000000 */
.L_x_3935:
[----:B------:R-:W-:Y:S05]  /*84f0*/  BSYNC.RECONVERGENT B0 ;  /* 0x0000000000007941 */ /* 0x000fea0003800200 */
.L_x_3933:
[----:B------:R-:W-:-:S04]  /*8500*/  SHF.R.U32.HI R5, RZ, 0x18, R4 ;  /* 0x00000018ff057819 */ /* 0x000fc80000011604 */
[----:B------:R-:W-:-:S05]  /*8510*/  LOP3.LUT R5, R0, 0x80, R5, 0xf8, !PT ;  /* 0x0000008000057812 */ /* 0x000fca00078ef805 */
[----:B------:R2:W-:Y:S01]  /*8520*/  STG.E.U8 desc[UR36][R2.64], R5 ;  /* 0x0000000502007986 */ /* 0x0005e2000c101124 */
[----:B------:R-:W-:Y:S05]  /*8530*/  BRA `(.L_x_3906) ;  /* 0x0000000000087947 */ /* 0x000fea0003800000 */
.L_x_3927:
[----:B------:R-:W-:-:S05]  /*8540*/  F2FP.BF16.F32.PACK_AB R4, RZ, R4 ;  /* 0x00000004ff04723e */ /* 0x000fca00000010ff */
[----:B------:R0:W-:Y:S02]  /*8550*/  STG.E.U16 desc[UR36][R2.64], R4 ;  /* 0x0000000402007986 */ /* 0x0001e4000c101524 */
.L_x_3906:
[----:B------:R-:W-:-:S07]  /*8560*/  IADD3 R17, PT, PT, R17, 0x80, RZ ;  /* 0x0000008011117810 */ /* 0x000fce0007ffe0ff */
.L_x_3843:
[----:B------:R-:W-:Y:S05]  /*8570*/  BSYNC.RECONVERGENT B7 ;  /* 0x0000000000077941 */ /* 0x000fea0003800200 */
.L_x_3842:
[----:B------:R-:W5:Y:S01]  /*8580*/  LDCU UR4, c[0x0][0x380] ;  /* 0x00007000ff0477ac */ /* 0x000f620008000800 */
[----:B------:R-:W-:Y:S01]  /*8590*/  BSSY.RECONVERGENT B7, `(.L_x_3936) ;  /* 0x0000423000077945 */ /* 0x000fe20003800200 */
[----:B-----5:R-:W-:-:S13]  /*85a0*/  ISETP.GE.AND P0, PT, R17, UR4, PT ;  /* 0x0000000411007c0c */ /* 0x020fda000bf06270 */
[----:B------:R-:W-:Y:S05]  /*85b0*/  @P0 BRA `(.L_x_3937) ;  /* 0x0000004000800947 */ /* 0x000fea0003800000 */
[----:B------:R-:W5:Y:S01]  /*85c0*/  LDCU UR4, c[0x0][0x388] ;  /* 0x00007100ff0477ac */ /* 0x000f620008000800 */
[----:B------:R-:W-:Y:S01]  /*85d0*/  IMAD.MOV.U32 R18, RZ, RZ, RZ ;  /* 0x000000ffff127224 */ /* 0x000fe200078e00ff */
[----:B------:R-:W-:Y:S01]  /*85e0*/  MOV R16, RZ ;  /* 0x000000ff00107202 */ /* 0x000fe20000000f00 */
        /* <DEDUP_REMOVED lines=351> */
.L_x_3938:
[----:B------:R-:W1:Y:S01]  /*9be0*/  LDCU.64 UR6, c[0x0][0x5f0] ;  /* 0x0000be00ff0677ac */ /* 0x000e620008000a00 */
[----:B------:R-:W-:Y:S01]  /*9bf0*/  BSSY.RECONVERGENT B6, `(.L_x_3939) ;  /* 0x00000e5000067945 */ /* 0x000fe20003800200 */
[----:B------:R-:W-:-:S04]  /*9c00*/  UPRMT UR4, UR39, 0x9910, URZ ;  /* 0x0000991027047896 */ /* 0x000fc800080000ff */
[----:B------:R-:W-:Y:S01]  /*9c10*/  UISETP.GT.AND UP0, UPT, UR4, 0x9, UPT ;  /* 0x000000090400788c */ /* 0x000fe2000bf04270 */
[----:B-1234-:R-:W-:-:S04]  /*9c20*/  IADD3 R2, P0, PT, R0, UR6, RZ ;  /* 0x0000000600027c10 */ /* 0x01efc8000ff1e0ff */
        /* <DEDUP_REMOVED lines=13> */
.L_x_3943:
[----:B------:R-:W2:Y:S02]  /*9d00*/  LDG.E.U8 R2, desc[UR36][R2.64] ;  /* 0x0000002402027981 */ /* 0x000ea4000c1e1100 */
[----:B--2---:R-:W-:Y:S01]  /*9d10*/  I2FP.F32.U32 R19, R2 ;  /* 0x0000000200137245 */ /* 0x004fe20000201000 */
[----:B------:R-:W-:Y:S06]  /*9d20*/  BRA `(.L_x_3945) ;  /* 0x0000000c00447947 */ /* 0x000fec0003800000 */
.L_x_3942:
        /* <DEDUP_REMOVED lines=9> */
.L_x_3947:
[----:B------:R-:W2:Y:S02]  /*9dc0*/  LDG.E R2, desc[UR36][R2.64] ;  /* 0x0000002402027981 */ /* 0x000ea4000c1e1900 */
[----:B--2---:R-:W-:Y:S01]  /*9dd0*/  I2FP.F32.S32 R19, R2 ;  /* 0x0000000200137245 */ /* 0x004fe20000201400 */
[----:B------:R-:W-:Y:S06]  /*9de0*/  BRA `(.L_x_3945) ;  /* 0x0000000c00147947 */ /* 0x000fec0003800000 */
.L_x_3946:
[----:B------:R-:W2:Y:S02]  /*9df0*/  LDG.E.U16 R2, desc[UR36][R2.64] ;  /* 0x0000002402027981 */ /* 0x000ea4000c1e1500 */
[----:B--2---:R0:W1:Y:S01]  /*9e00*/  I2F.S16 R19, R2 ;  /* 0x0000000200137306 */ /* 0x0040620000101400 */
[----:B------:R-:W-:Y:S05]  /*9e10*/  BRA `(.L_x_3945) ;  /* 0x0000000c00087947 */ /* 0x000fea0003800000 */
.L_x_3941:
        /* <DEDUP_REMOVED lines=8> */
.L_x_3949:
[----:B------:R-:W2:Y:S02]  /*9ea0*/  LDG.E.U16 R2, desc[UR36][R2.64] ;  /* 0x0000002402027981 */ /* 0x000ea4000c1e1500 */
[----:B--2---:R-:W-:Y:S01]  /*9eb0*/  HADD2.F32 R19, -RZ, R2.H0_H0 ;  /* 0x20000002ff137230 */ /* 0x004fe20000004100 */
[----:B------:R-:W-:Y:S06]  /*9ec0*/  BRA `(.L_x_3945) ;  /* 0x0000000800dc7947 */ /* 0x000fec0003800000 */
.L_x_3948:
        /* <DEDUP_REMOVED lines=8> */
.L_x_3951:
[----:B------:R-:W2:Y:S02]  /*9f50*/  LDG.E.U16 R2, desc[UR36][R2.64] ;  /* 0x0000002402027981 */ /* 0x000ea4000c1e1500 */
[----:B--2---:R-:W-:Y:S01]  /*9f60*/  HADD2.F32 R19, -RZ, R2.H0_H0 ;  /* 0x20000002ff137230 */ /* 0x004fe20000004100 */
[----:B------:R-:W-:Y:S06]  /*9f70*/  BRA `(.L_x_3945) ;  /* 0x0000000800b07947 */ /* 0x000fec0003800000 */
.L_x_3950:
        /* <DEDUP_REMOVED lines=11> */
.L_x_3940:
        /* <DEDUP_REMOVED lines=12> */
.L_x_3954:
        /* <DEDUP_REMOVED lines=11> */
.L_x_3953:
        /* <DEDUP_REMOVED lines=14> */
[----:B------:R-:W-:Y:S01]  /*a280*/  VIADD R5, R4, 0xfffffffc ;  /* 0xfffffffc04057836 */ /* 0x000fe20000000000 */
[----:B------:R-:W-:-:S04]  /*a290*/  IADD3 R4, PT, PT, R0, 0x1000000, RZ ;  /* 0x0100000000047810 */ /* 0x000fc80007ffe0ff */
[----:B------:R-:W-:Y:S01]  /*a2a0*/  SHF.L.U32 R6, R0, R5, RZ ;  /* 0x0000000500067219 */ /* 0x000fe200000006ff */
[----:B------:R-:W-:Y:S01]  /*a2b0*/  IMAD.SHL.U32 R5, R5, 0x800000, RZ ;  /* 0x0080000005057824 */ /* 0x000fe200078e00ff */
[----:B------:R-:W-:-:S04]  /*a2c0*/  SHF.R.S32.HI R4, RZ, 0x8, R4 ;  /* 0x00000008ff047819 */ /* 0x000fc80000011404 */
[----:B------:R-:W-:-:S05]  /*a2d0*/  LEA.HI R5, R6, -R5, RZ, 0x1c ;  /* 0x8000000506057211 */ /* 0x000fca00078fe0ff */
[----:B------:R-:W-:-:S05]  /*a2e0*/  VIADD R5, R5, 0x3c000000 ;  /* 0x3c00000005057836 */ /* 0x000fca0000000000 */
[----:B------:R-:W-:-:S04]  /*a2f0*/  LOP3.LUT R4, R5, 0x7f800000, R4, 0xf8, !PT ;  /* 0x7f80000005047812 */ /* 0x000fc800078ef804 */
[----:B------:R-:W-:-:S04]  /*a300*/  SEL R4, R4, RZ, P0 ;  /* 0x000000ff04047207 */ /* 0x000fc80000000000 */
[----:B------:R-:W-:Y:S01]  /*a310*/  LOP3.LUT R19, R4, 0x80000000, R19, 0xf8, !PT ;  /* 0x8000000004137812 */ /* 0x000fe200078ef813 */
[----:B------:R-:W-:Y:S06]  /*a320*/  BRA `(.L_x_3945) ;  /* 0x0000000400c47947 */ /* 0x000fec0003800000 */
.L_x_3956:
[----:B------:R-:W2:Y:S02]  /*a330*/  LDG.E.U8 R2, desc[UR36][R2.64] ;  /* 0x0000002402027981 */ /* 0x000ea4000c1e1100 */
[C---:B--2---:R-:W-:Y:S01]  /*a340*/  IMAD.SHL.U32 R0, R2.reuse, 0x2000000, RZ ;  /* 0x0200000002007824 */ /* 0x044fe200078e00ff */
[----:B------:R-:W-:-:S04]  /*a350*/  SHF.L.U32 R5, R2, 0x8, RZ ;  /* 0x0000000802057819 */ /* 0x000fc800000006ff */
        /* <DEDUP_REMOVED lines=9> */
.L_x_3955:
[----:B------:R-:W2:Y:S02]  /*a3f0*/  LDG.E.U16 R2, desc[UR36][R2.64] ;  /* 0x0000002402027981 */ /* 0x000ea4000c1e1500 */
[----:B--2---:R-:W-:Y:S01]  /*a400*/  IMAD.U32 R19, R2, 0x10000, RZ ;  /* 0x0001000002137824 */ /* 0x004fe200078e00ff */
[----:B------:R-:W-:Y:S06]  /*a410*/  BRA `(.L_x_3945) ;  /* 0x0000000400887947 */ /* 0x000fec0003800000 */
.L_x_3952:
        /* <DEDUP_REMOVED lines=11> */
.L_x_3959:
        /* <DEDUP_REMOVED lines=20> */
.L_x_3961:
[----:B------:R-:W-:Y:S05]  /*a610*/  BSYNC.RECONVERGENT B0 ;  /* 0x0000000000007941 */ /* 0x000fea0003800200 */
.L_x_3960:
[----:B------:R-:W-:Y:S02]  /*a620*/  SHF.L.U32 R0, R0, 0x14, RZ ;  /* 0x0000001400007819 */ /* 0x000fe400000006ff */
[----:B------:R-:W-:-:S04]  /*a630*/  LEA R2, R2, 0x3b800000, 0x17 ;  /* 0x3b80000002027811 */ /* 0x000fc800078eb8ff */
[----:B------:R-:W-:Y:S01]  /*a640*/  LOP3.LUT R19, R2, R0, R19, 0xfe, !PT ;  /* 0x0000000002137212 */ /* 0x000fe200078efe13 */
[----:B------:R-:W-:Y:S06]  /*a650*/  BRA `(.L_x_3945) ;  /* 0x0000000000f87947 */ /* 0x000fec0003800000 */
.L_x_3958:
        /* <DEDUP_REMOVED lines=20> */
.L_x_3963:
[----:B------:R-:W-:Y:S05]  /*a7a0*/  BSYNC.RECONVERGENT B0 ;  /* 0x0000000000007941 */ /* 0x000fea0003800200 */
.L_x_3962:
[----:B------:R-:W-:Y:S01]  /*a7b0*/  IMAD.SHL.U32 R0, R0, 0x200000, RZ ;  /* 0x0020000000007824 */ /* 0x000fe200078e00ff */
[----:B------:R-:W-:-:S04]  /*a7c0*/  LEA R2, R2, 0x37800000, 0x17 ;  /* 0x3780000002027811 */ /* 0x000fc800078eb8ff */
[----:B------:R-:W-:Y:S01]  /*a7d0*/  LOP3.LUT R19, R2, R0, R19, 0xfe, !PT ;  /* 0x0000000002137212 */ /* 0x000fe200078efe13 */
[----:B------:R-:W-:Y:S06]  /*a7e0*/  BRA `(.L_x_3945) ;  /* 0x0000000000947947 */ /* 0x000fec0003800000 */
.L_x_3957:
        /* <DEDUP_REMOVED lines=14> */
.L_x_3944:
        /* <DEDUP_REMOVED lines=16> */
.L_x_3966:
[----:B------:R-:W-:Y:S01]  /*a9d0*/  MOV R19, RZ ;  /* 0x000000ff00137202 */ /* 0x000fe20000000f00 */
[----:B------:R-:W-:Y:S06]  /*a9e0*/  BRA `(.L_x_3945) ;  /* 0x0000000000147947 */ /* 0x000fec0003800000 */
.L_x_3965:
[----:B------:R-:W2:Y:S02]  /*a9f0*/  LDG.E.64 R2, desc[UR36][R2.64] ;  /* 0x0000002402027981 */ /* 0x000ea4000c1e1b00 */
[----:B--2---:R0:W1:Y:S02]  /*aa00*/  I2F.U64 R19, R2 ;  /* 0x0000000200137312 */ /* 0x0040640000301000 */
[----:B01----:R-:W-:Y:S05]  /*aa10*/  BRA `(.L_x_3945) ;  /* 0x0000000000087947 */ /* 0x003fea0003800000 */
.L_x_3964:
[----:B------:R-:W2:Y:S02]  /*aa20*/  LDG.E R2, desc[UR36][R2.64] ;  /* 0x0000002402027981 */ /* 0x000ea4000c1e1900 */
[----:B--2---:R-:W-:-:S07]  /*aa30*/  I2FP.F32.U32 R19, R2 ;  /* 0x0000000200137245 */ /* 0x004fce0000201000 */
.L_x_3945:
[----:B------:R-:W-:Y:S05]  /*aa40*/  BSYNC.RECONVERGENT B6 ;  /* 0x0000000000067941 */ /* 0x000fea0003800200 */
.L_x_3939:
[----:B------:R-:W0:Y:S01]  /*aa50*/  LDCU.64 UR6, c[0x0][0x5f8] ;  /* 0x0000bf00ff0677ac */ /* 0x000e220008000a00 */
[----:B------:R-:W-:Y:S01]  /*aa60*/  BSSY.RECONVERGENT B6, `(.L_x_3967) ;  /* 0x00000e5000067945 */ /* 0x000fe20003800200 */
[----:B------:R-:W-:-:S04]  /*aa70*/  UPRMT UR4, UR42, 0x9910, URZ ;  /* 0x000099102a047896 */ /* 0x000fc800080000ff */
[----:B------:R-:W-:Y:S01]  /*aa80*/  UISETP.GT.AND UP0, UPT, UR4, 0x9, UPT ;  /* 0x000000090400788c */ /* 0x000fe2000bf04270 */
[----:B0-2-4-:R-:W-:-:S05]  /*aa90*/  IADD3 R2, P0, PT, R18, UR6, RZ ;  /* 0x0000000612027c10 */ /* 0x015fca000ff1e0ff */
        /* <DEDUP_REMOVED lines=13> */
.L_x_3971:
[----:B------:R-:W2:Y:S02]  /*ab70*/  LDG.E.U8 R0, desc[UR36][R2.64] ;  /* 0x0000002402007981 */ /* 0x000ea4000c1e1100 */
[----:B--2---:R-:W-:Y:S01]  /*ab80*/  I2FP.F32.U32 R0, R0 ;  /* 0x0000000000007245 */ /* 0x004fe20000201000 */
[----:B------:R-:W-:Y:S06]  /*ab90*/  BRA `(.L_x_3973) ;  /* 0x0000000c00447947 */ /* 0x000fec0003800000 */
.L_x_3970:
        /* <DEDUP_REMOVED lines=9> */
.L_x_3975:
[----:B------:R-:W2:Y:S02]  /*ac30*/  LDG.E R0, desc[UR36][R2.64] ;  /* 0x0000002402007981 */ /* 0x000ea4000c1e1900 */
[----:B--2---:R-:W-:Y:S01]  /*ac40*/  I2FP.F32.S32 R0, R0 ;  /* 0x0000000000007245 */ /* 0x004fe20000201400 */
[----:B------:R-:W-:Y:S06]  /*ac50*/  BRA `(.L_x_3973) ;  /* 0x0000000c00147947 */ /* 0x000fec0003800000 */
.L_x_3974:
[----:B------:R-:W2:Y:S02]  /*ac60*/  LDG.E.U16 R0, desc[UR36][R2.64] ;  /* 0x0000002402007981 */ /* 0x000ea4000c1e1500 */
[----:B--2---:R-:W4:Y:S01]  /*ac70*/  I2F.S16 R0, R0 ;  /* 0x0000000000007306 */ /* 0x004f220000101400 */
[----:B------:R-:W-:Y:S05]  /*ac80*/  BRA `(.L_x_3973) ;  /* 0x0000000c00087947 */ /* 0x000fea0003800000 */
.L_x_3969:
        /* <DEDUP_REMOVED lines=8> */
.L_x_3977:
[----:B------:R-:W2:Y:S02]  /*ad10*/  LDG.E.U16 R0, desc[UR36][R2.64] ;  /* 0x0000002402007981 */ /* 0x000ea4000c1e1500 */
[----:B--2---:R-:W-:Y:S01]  /*ad20*/  HADD2.F32 R0, -RZ, R0.H0_H0 ;  /* 0x20000000ff007230 */ /* 0x004fe20000004100 */
[----:B------:R-:W-:Y:S06]  /*ad30*/  BRA `(.L_x_3973) ;  /* 0x0000000800dc7947 */ /* 0x000fec0003800000 */
.L_x_3976:
        /* <DEDUP_REMOVED lines=8> */
.L_x_3979:
[----:B------:R-:W2:Y:S02]  /*adc0*/  LDG.E.U16 R0, desc[UR36][R2.64] ;  /* 0x0000002402007981 */ /* 0x000ea4000c1e1500 */
[----:B--2---:R-:W-:Y:S01]  /*add0*/  HADD2.F32 R0, -RZ, R0.H0_H0 ;  /* 0x20000000ff007230 */ /* 0x004fe20000004100 */
[----:B------:R-:W-:Y:S06]  /*ade0*/  BRA `(.L_x_3973) ;  /* 0x0000000800b07947 */ /* 0x000fec0003800000 */
.L_x_3978:
        /* <DEDUP_REMOVED lines=11> */
.L_x_3968:
        /* <DEDUP_REMOVED lines=12> */
.L_x_3982:
        /* <DEDUP_REMOVED lines=11> */
.L_x_3981:
        /* <DEDUP_REMOVED lines=25> */
.L_x_3984:
        /* <DEDUP_REMOVED lines=12> */
.L_x_3983:
[----:B------:R-:W2:Y:S02]  /*b260*/  LDG.E.U16 R0, desc[UR36][R2.64] ;  /* 0x0000002402007981 */ /* 0x000ea4000c1e1500 */
[----:B--2---:R-:W-:Y:S01]  /*b270*/  IMAD.U32 R0, R0, 0x10000, RZ ;  /* 0x0001000000007824 */ /* 0x004fe200078e00ff */
[----:B------:R-:W-:Y:S06]  /*b280*/  BRA `(.L_x_3973) ;  /* 0x0000000400887947 */ /* 0x000fec0003800000 */
.L_x_3980:
        /* <DEDUP_REMOVED lines=11> */
.L_x_3987:
        /* <DEDUP_REMOVED lines=20> */
.L_x_3989:
[----:B------:R-:W-:Y:S05]  /*b480*/  BSYNC.RECONVERGENT B0 ;  /* 0x0000000000007941 */ /* 0x000fea0003800200 */
.L_x_3988:
[----:B------:R-:W-:Y:S01]  /*b490*/  IMAD.SHL.U32 R0, R0, 0x100000, RZ ;  /* 0x0010000000007824 */ /* 0x000fe200078e00ff */
[----:B------:R-:W-:-:S04]  /*b4a0*/  LEA R2, R2, 0x3b800000, 0x17 ;  /* 0x3b80000002027811 */ /* 0x000fc800078eb8ff */
[----:B------:R-:W-:Y:S01]  /*b4b0*/  LOP3.LUT R0, R2, R0, R7, 0xfe, !PT ;  /* 0x0000000002007212 */ /* 0x000fe200078efe07 */
[----:B------:R-:W-:Y:S06]  /*b4c0*/  BRA `(.L_x_3973) ;  /* 0x0000000000f87947 */ /* 0x000fec0003800000 */
.L_x_3986:
        /* <DEDUP_REMOVED lines=20> */
.L_x_3991:
[----:B------:R-:W-:Y:S05]  /*b610*/  BSYNC.RECONVERGENT B0 ;  /* 0x0000000000007941 */ /* 0x000fea0003800200 */
.L_x_3990:
[----:B------:R-:W-:Y:S02]  /*b620*/  SHF.L.U32 R0, R0, 0x15, RZ ;  /* 0x0000001500007819 */ /* 0x000fe400000006ff */
[----:B------:R-:W-:-:S04]  /*b630*/  LEA R2, R2, 0x37800000, 0x17 ;  /* 0x3780000002027811 */ /* 0x000fc800078eb8ff */
[----:B------:R-:W-:Y:S01]  /*b640*/  LOP3.LUT R0, R2, R0, R7, 0xfe, !PT ;  /* 0x0000000002007212 */ /* 0x000fe200078efe07 */
[----:B------:R-:W-:Y:S06]  /*b650*/  BRA `(.L_x_3973) ;  /* 0x0000000000947947 */ /* 0x000fec0003800000 */
.L_x_3985:
        /* <DEDUP_REMOVED lines=14> */
.L_x_3972:
[----:B------:R-:W-:Y:S01]  /*b740*/  MOV R2, 0x0 ;  /* 0x0000000000027802 */ /* 0x000fe20000000f00 */
[----:B------:R-:W0:Y:S01]  /*b750*/  LDCU.64 UR4, c[0x4][0x128] ;  /* 0x01002500ff0477ac */ /* 0x000e220008000a00 */
[----:B------:R-:W-:Y:S02]  /*b760*/  HFMA2 R13, -RZ, RZ, 0, 0 ;  /* 0x00000000ff0d7431 */ /* 0x000fe400000001ff */
[----:B------:R-:W-:Y:S01]  /*b770*/  IMAD.MOV.U32 R8, RZ, RZ, 0x4e ;  /* 0x0000004eff087424 */ /* 0x000fe200078e00ff */
[----:B------:R-:W2:Y:S01]  /*b780*/  LDCU.64 UR6, c[0x4][0x130] ;  /* 0x01002600ff0677ac */ /* 0x000ea20008000a00 */
[----:B------:R-:W4:Y:S01]  /*b790*/  LDC.64 R2, c[0x4][R2] ;  /* 0x0100000002027b82 */ /* 0x000f220000000a00 */
[----:B------:R-:W-:Y:S01]  /*b7a0*/  IMAD.MOV.U32 R12, RZ, RZ, 0x1 ;  /* 0x00000001ff0c7424 */ /* 0x000fe200078e00ff */
[----:B------:R-:W1:Y:S01]  /*b7b0*/  LDCU.64 UR8, c[0x4][0x18] ;  /* 0x01000300ff0877ac */ /* 0x000e620008000a00 */
[----:B0-----:R-:W-:Y:S02]  /*b7c0*/  IMAD.U32 R4, RZ, RZ, UR4 ;  /* 0x00000004ff047e24 */ /* 0x001fe4000f8e00ff */
[----:B------:R-:W-:Y:S01]  /*b7d0*/  IMAD.U32 R5, RZ, RZ, UR5 ;  /* 0x00000005ff057e24 */ /* 0x000fe2000f8e00ff */
[----:B--2---:R-:W-:Y:S01]  /*b7e0*/  MOV R6, UR6 ;  /* 0x0000000600067c02 */ /* 0x004fe20008000f00 */
[----:B------:R-:W-:-:S02]  /*b7f0*/  IMAD.U32 R7, RZ, RZ, UR7 ;  /* 0x00000007ff077e24 */ /* 0x000fc4000f8e00ff */
[----:B-1----:R-:W-:Y:S01]  /*b800*/  IMAD.U32 R10, RZ, RZ, UR8 ;  /* 0x00000008ff0a7e24 */ /* 0x002fe2000f8e00ff */
[----:B------:R-:W-:-:S07]  /*b810*/  MOV R11, UR9 ;  /* 0x00000009000b7c02 */ /* 0x000fce0008000f00 */
[----:B------:R-:W-:-:S07]  /*b820*/  LEPC R20, `(.L_x_3994) ;  /* 0x000000001014794e */ /* 0x000fce0000000000 */
[----:B---345:R-:W-:Y:S05]  /*b830*/  CALL.ABS.NOINC R2 ;  /* 0x0000000002007343 */ /* 0x038fea0003c00000 */
.L_x_3994:
[----:B------:R-:W-:Y:S01]  /*b840*/  IMAD.MOV.U32 R0, RZ, RZ, RZ ;  /* 0x000000ffff007224 */ /* 0x000fe200078e00ff */
[----:B------:R-:W-:Y:S06]  /*b850*/  BRA `(.L_x_3973) ;  /* 0x0000000000147947 */ /* 0x000fec0003800000 */
.L_x_3993:
[----:B------:R-:W2:Y:S02]  /*b860*/  LDG.E.64 R2, desc[UR36][R2.64] ;  /* 0x0000002402027981 */ /* 0x000ea4000c1e1b00 */
[----:B--2---:R0:W2:Y:S02]  /*b870*/  I2F.U64 R0, R2 ;  /* 0x0000000200007312 */ /* 0x0040a40000301000 */
[----:B0-2---:R-:W-:Y:S05]  /*b880*/  BRA `(.L_x_3973) ;  /* 0x0000000000087947 */ /* 0x005fea0003800000 */
.L_x_3992:
[----:B------:R-:W2:Y:S02]  /*b890*/  LDG.E R0, desc[UR36][R2.64] ;  /* 0x0000002402007981 */ /* 0x000ea4000c1e1900 */
[----:B--2---:R-:W-:-:S07]  /*b8a0*/  I2FP.F32.U32 R0, R0 ;  /* 0x0000000000007245 */ /* 0x004fce0000201000 */
.L_x_3973:
[----:B------:R-:W-:Y:S05]  /*b8b0*/  BSYNC.RECONVERGENT B6 ;  /* 0x0000000000067941 */ /* 0x000fea0003800200 */
.L_x_3967:
[----:B-1-3-5:R-:W-:Y:S01]  /*b8c0*/  FADD.FTZ R19, |R19|, -RZ ;  /* 0x800000ff13137221 */ /* 0x02afe20000010200 */
[----:B--2-4-:R-:W-:Y:S01]  /*b8d0*/  FADD.FTZ R0, |R0|, -RZ ;  /* 0x800000ff00007221 */ /* 0x014fe20000010200 */
[----:B------:R-:W1:Y:S04]  /*b8e0*/  LDCU.64 UR6, c[0x0][0x5e8] ;  /* 0x0000bd00ff0677ac */ /* 0x000e680008000a00 */
[CC--:B------:R-:W-:Y:S01]  /*b8f0*/  VIMNMX R4, PT, PT, R19.reuse, R0.reuse, !PT ;  /* 0x0000000013047248 */ /* 0x0c0fe20007fe0100 */
[----:B------:R-:W-:Y:S01]  /*b900*/  UPRMT UR4, UR43, 0x9910, URZ ;  /* 0x000099102b047896 */ /* 0x000fe200080000ff */
[----:B------:R-:W-:Y:S02]  /*b910*/  VIMNMX R0, PT, PT, R19, R0, PT ;  /* 0x0000000013007248 */ /* 0x000fe40003fe0100 */
[----:B0-----:R-:W-:Y:S01]  /*b920*/  LOP3.LUT R2, R4, 0xfe000000, RZ, 0xc0, !PT ;  /* 0xfe00000004027812 */ /* 0x001fe200078ec0ff */
        /* <DEDUP_REMOVED lines=9> */
[----:B-1----:R-:W-:-:S03]  /*b9c0*/  IADD3 R2, P2, PT, R16, UR6, RZ ;  /* 0x0000000610027c10 */ /* 0x002fc6000ff5e0ff */
        /* <DEDUP_REMOVED lines=16> */
.L_x_3998:
[----:B------:R-:W0:Y:S02]  /*bad0*/  F2I.S64.TRUNC R4, R4 ;  /* 0x0000000400047311 */ /* 0x000e24000020d900 */
[----:B0-----:R-:W-:-:S05]  /*bae0*/  MOV R7, R4 ;  /* 0x0000000400077202 */ /* 0x001fca0000000f00 */
[----:B------:R0:W-:Y:S01]  /*baf0*/  STG.E.U8 desc[UR36][R2.64], R7 ;  /* 0x0000000702007986 */ /* 0x0001e2000c101124 */
[----:B------:R-:W-:Y:S05]  /*bb00*/  BRA `(.L_x_4000) ;  /* 0x0000000c00287947 */ /* 0x000fea0003800000 */
.L_x_3997:
        /* <DEDUP_REMOVED lines=9> */
.L_x_4002:
[----:B------:R-:W0:Y:S02]  /*bba0*/  F2I.FTZ.TRUNC.NTZ R5, R4 ;  /* 0x0000000400057305 */ /* 0x000e24000021f100 */
[----:B0-----:R0:W-:Y:S01]  /*bbb0*/  STG.E desc[UR36][R2.64], R5 ;  /* 0x0000000502007986 */ /* 0x0011e2000c101924 */
[----:B------:R-:W-:Y:S05]  /*bbc0*/  BRA `(.L_x_4000) ;  /* 0x0000000800f87947 */ /* 0x000fea0003800000 */
.L_x_4001:
[----:B------:R-:W0:Y:S02]  /*bbd0*/  F2I.FTZ.TRUNC.NTZ R5, R4 ;  /* 0x0000000400057305 */ /* 0x000e24000021f100 */
[----:B0-----:R0:W-:Y:S01]  /*bbe0*/  STG.E.U16 desc[UR36][R2.64], R5 ;  /* 0x0000000502007986 */ /* 0x0011e2000c101524 */
[----:B------:R-:W-:Y:S05]  /*bbf0*/  BRA `(.L_x_4000) ;  /* 0x0000000800ec7947 */ /* 0x000fea0003800000 */
.L_x_3996:
        /* <DEDUP_REMOVED lines=8> */
.L_x_4004:
[----:B------:R-:W-:-:S05]  /*bc80*/  F2FP.F16.F32.PACK_AB R4, RZ, R4 ;  /* 0x00000004ff04723e */ /* 0x000fca00000000ff */
[----:B------:R0:W-:Y:S01]  /*bc90*/  STG.E.U16 desc[UR36][R2.64], R4 ;  /* 0x0000000402007986 */ /* 0x0001e2000c101524 */
[----:B------:R-:W-:Y:S05]  /*bca0*/  BRA `(.L_x_4000) ;  /* 0x0000000800c07947 */ /* 0x000fea0003800000 */
.L_x_4003:
        /* <DEDUP_REMOVED lines=9> */
.L_x_4006:
[----:B------:R-:W-:-:S04]  /*bd40*/  F2FP.F16.F32.PACK_AB R5, RZ, R4 ;  /* 0x00000004ff05723e */ /* 0x000fc800000000ff */
[----:B------:R-:W-:-:S05]  /*bd50*/  PRMT R5, R5, 0x5410, RZ ;  /* 0x0000541005057816 */ /* 0x000fca00000000ff */
[----:B------:R0:W-:Y:S01]  /*bd60*/  STG.E desc[UR36][R2.64], R5 ;  /* 0x0000000502007986 */ /* 0x0001e2000c101924 */
[----:B------:R-:W-:Y:S05]  /*bd70*/  BRA `(.L_x_4000) ;  /* 0x00000008008c7947 */ /* 0x000fea0003800000 */
.L_x_4005:
[----:B------:R-:W-:-:S06]  /*bd80*/  FMUL.FTZ R4, R4, 1 ;  /* 0x3f80000004047820 */ /* 0x000fcc0000410000 */
[----:B------:R-:W0:Y:S02]  /*bd90*/  F2F.F64.F32 R4, R4 ;  /* 0x0000000400047310 */ /* 0x000e240000201800 */
[----:B0-----:R0:W-:Y:S01]  /*bda0*/  STG.E.64 desc[UR36][R2.64], R4 ;  /* 0x0000000402007986 */ /* 0x0011e2000c101b24 */
[----:B------:R-:W-:Y:S05]  /*bdb0*/  BRA `(.L_x_4000) ;  /* 0x00000008007c7947 */ /* 0x000fea0003800000 */
.L_x_3995:
        /* <DEDUP_REMOVED lines=13> */
.L_x_4010:
        /* <DEDUP_REMOVED lines=16> */
.L_x_4013:
[----:B------:R-:W-:-:S04]  /*bf90*/  SHF.R.U32.HI R4, RZ, 0x18, R4 ;  /* 0x00000018ff047819 */ /* 0x000fc80000011604 */
[----:B------:R-:W-:-:S04]  /*bfa0*/  LOP3.LUT R4, R5, 0x80, R4, 0xf8, !PT ;  /* 0x0000008005047812 */ /* 0x000fc800078ef804 */
[----:B------:R-:W-:-:S07]  /*bfb0*/  PRMT R0, R4, 0x7610, R0 ;  /* 0x0000761004007816 */ /* 0x000fce0000000000 */
.L_x_4012:
[----:B------:R-:W-:Y:S05]  /*bfc0*/  BSYNC.RECONVERGENT B0 ;  /* 0x0000000000007941 */ /* 0x000fea0003800200 */
.L_x_4011:
[----:B------:R0:W-:Y:S01]  /*bfd0*/  STG.E.U8 desc[UR36][R2.64], R0 ;  /* 0x0000000002007986 */ /* 0x0001e2000c101124 */
[----:B------:R-:W-:Y:S05]  /*bfe0*/  BRA `(.L_x_4000) ;  /* 0x0000000400f07947 */ /* 0x000fea0003800000 */
.L_x_4009:
        /* <DEDUP_REMOVED lines=16> */
.L_x_4016:
[----:B------:R-:W-:-:S04]  /*c0f0*/  SHF.R.U32.HI R4, RZ, 0x18, R4 ;  /* 0x00000018ff047819 */ /* 0x000fc80000011604 */
[----:B------:R-:W-:-:S04]  /*c100*/  LOP3.LUT R5, R5, 0x80, R4, 0xf8, !PT ;  /* 0x0000008005057812 */ /* 0x000fc800078ef804 */
[----:B------:R-:W-:-:S07]  /*c110*/  PRMT R0, R5, 0x7610, R0 ;  /* 0x0000761005007816 */ /* 0x000fce0000000000 */
.L_x_4015:
[----:B------:R-:W-:Y:S05]  /*c120*/  BSYNC.RECONVERGENT B0 ;  /* 0x0000000000007941 */ /* 0x000fea0003800200 */
.L_x_4014:
[----:B------:R0:W-:Y:S01]  /*c130*/  STG.E.U8 desc[UR36][R2.64], R0 ;  /* 0x0000000002007986 */ /* 0x0001e2000c101124 */
[----:B------:R-:W-:Y:S05]  /*c140*/  BRA `(.L_x_4000) ;  /* 0x0000000400987947 */ /* 0x000fea0003800000 */
.L_x_4008:
        /* <DEDUP_REMOVED lines=21> */
.L_x_4018:
[----:B------:R-:W0:Y:S02]  /*c2a0*/  F2I.U64.TRUNC R4, R4 ;  /* 0x0000000400047311 */ /* 0x000e24000020d800 */
[----:B0-----:R0:W-:Y:S01]  /*c2b0*/  STG.E.64 desc[UR36][R2.64], R4 ;  /* 0x0000000402007986 */ /* 0x0011e2000c101b24 */
[----:B------:R-:W-:Y:S05]  /*c2c0*/  BRA `(.L_x_4000) ;  /* 0x0000000400387947 */ /* 0x000fea0003800000 */
.L_x_4017:
[----:B------:R-:W0:Y:S02]  /*c2d0*/  F2I.FTZ.U32.TRUNC.NTZ R5, R4 ;  /* 0x0000000400057305 */ /* 0x000e24000021f000 */
[----:B0-----:R0:W-:Y:S01]  /*c2e0*/  STG.E desc[UR36][R2.64], R5 ;  /* 0x0000000502007986 */ /* 0x0011e2000c101924 */
[----:B------:R-:W-:Y:S05]  /*c2f0*/  BRA `(.L_x_4000) ;  /* 0x00000004002c7947 */ /* 0x000fea0003800000 */
.L_x_4007:
        /* <DEDUP_REMOVED lines=10> */
.L_x_4020:
[----:B------:R-:W-:Y:S01]  /*c3a0*/  FMUL.FTZ R4, R4, 1 ;  /* 0x3f80000004047820 */ /* 0x000fe20000410000 */
[----:B------:R-:W-:-:S05]  /*c3b0*/  CS2R R6, SRZ ;  /* 0x0000000000067805 */ /* 0x000fca000001ff00 */
[----:B------:R-:W0:Y:S02]  /*c3c0*/  F2F.F64.F32 R4, R4 ;  /* 0x0000000400047310 */ /* 0x000e240000201800 */
[----:B0-----:R4:W-:Y:S01]  /*c3d0*/  STG.E.128 desc[UR36][R2.64], R4 ;  /* 0x0000000402007986 */ /* 0x0019e2000c101d24 */
[----:B------:R-:W-:Y:S05]  /*c3e0*/  BRA `(.L_x_4000) ;  /* 0x0000000000f07947 */ /* 0x000fea0003800000 */
.L_x_4019:
[----:B------:R-:W-:-:S09]  /*c3f0*/  UISETP.NE.AND UP0, UPT, UR4, 0xf, UPT ;  /* 0x0000000f0400788c */ /* 0x000fd2000bf05270 */
[----:B------:R-:W-:Y:S05]  /*c400*/  BRA.U !UP0, `(.L_x_4021) ;  /* 0x0000000108e07547 */ /* 0x000fea000b800000 */
[----:B------:R-:W-:-:S09]  /*c410*/  UISETP.NE.AND UP0, UPT, UR4, 0x17, UPT ;  /* 0x000000170400788c */ /* 0x000fd2000bf05270 */
[----:B------:R-:W-:Y:S05]  /*c420*/  BRA.U !UP0, `(.L_x_4022) ;  /* 0x00000001088c7547 */ /* 0x000fea000b800000 */
[----:B------:R-:W-:-:S09]  /*c430*/  UISETP.NE.AND UP0, UPT, UR4, 0x18, UPT ;  /* 0x000000180400788c */ /* 0x000fd2000bf05270 */
[----:B------:R-:W-:Y:S05]  /*c440*/  BRA.U !UP0, `(.L_x_4023) ;  /* 0x0000000108447547 */ /* 0x000fea000b800000 */
.L_x_3999:
        /* <DEDUP_REMOVED lines=16> */
.L_x_4024:
[----:B------:R-:W-:Y:S05]  /*c550*/  BRA `(.L_x_4000) ;  /* 0x0000000000947947 */ /* 0x000fea0003800000 */
.L_x_4023:
        /* <DEDUP_REMOVED lines=12> */
.L_x_4026:
[----:B------:R-:W-:Y:S05]  /*c620*/  BSYNC.RECONVERGENT B0 ;  /* 0x0000000000007941 */ /* 0x000fea0003800200 */
.L_x_4025:
[----:B------:R-:W-:-:S05]  /*c630*/  LOP3.LUT R5, R0, 0x80, R7, 0xf8, !PT ;  /* 0x0000008000057812 */ /* 0x000fca00078ef807 */
[----:B------:R1:W-:Y:S01]  /*c640*/  STG.E.U8 desc[UR36][R2.64], R5 ;  /* 0x0000000502007986 */ /* 0x0003e2000c101124 */
[----:B------:R-:W-:Y:S05]  /*c650*/  BRA `(.L_x_4000) ;  /* 0x0000000000547947 */ /* 0x000fea0003800000 */
.L_x_4022:
        /* <DEDUP_REMOVED lines=11> */
.L_x_4028:
[----:B------:R-:W-:Y:S02]  /*c710*/  ISETP.GT.U32.AND P0, PT, R6, 0x7f800000, PT ;  /* 0x7f8000000600780c */ /* 0x000fe40003f04070 */
[----:B------:R-:W-:-:S04]  /*c720*/  MOV R0, 0x7f ;  /* 0x0000007f00007802 */ /* 0x000fc80000000f00 */
[----:B------:R-:W-:-:S07]  /*c730*/  SEL R0, R0, 0x7c, P0 ;  /* 0x0000007c00007807 */ /* 0x000fce0000000000 */
.L_x_4029:
[----:B------:R-:W-:Y:S05]  /*c740*/  BSYNC.RECONVERGENT B0 ;  /* 0x0000000000007941 */ /* 0x000fea0003800200 */
.L_x_4027:
[----:B------:R-:W-:-:S04]  /*c750*/  SHF.R.U32.HI R5, RZ, 0x18, R4 ;  /* 0x00000018ff057819 */ /* 0x000fc80000011604 */
[----:B------:R-:W-:-:S05]  /*c760*/  LOP3.LUT R5, R0, 0x80, R5, 0xf8, !PT ;  /* 0x0000008000057812 */ /* 0x000fca00078ef805 */
[----:B------:R0:W-:Y:S01]  /*c770*/  STG.E.U8 desc[UR36][R2.64], R5 ;  /* 0x0000000502007986 */ /* 0x0001e2000c101124 */
[----:B------:R-:W-:Y:S05]  /*c780*/  BRA `(.L_x_4000) ;  /* 0x0000000000087947 */ /* 0x000fea0003800000 */
.L_x_4021:
[----:B------:R-:W-:-:S05]  /*c790*/  F2FP.BF16.F32.PACK_AB R4, RZ, R4 ;  /* 0x00000004ff04723e */ /* 0x000fca00000010ff */
[----:B------:R2:W-:Y:S02]  /*c7a0*/  STG.E.U16 desc[UR36][R2.64], R4 ;  /* 0x0000000402007986 */ /* 0x0005e4000c101524 */
.L_x_4000:
[----:B------:R-:W-:-:S07]  /*c7b0*/  VIADD R17, R17, 0x80 ;  /* 0x0000008011117836 */ /* 0x000fce0000000000 */
.L_x_3937:
[----:B------:R-:W-:Y:S05]  /*c7c0*/  BSYNC.RECONVERGENT B7 ;  /* 0x0000000000077941 */ /* 0x000fea0003800200 */
.L_x_3936:
[----:B------:R-:W5:Y:S02]  /*c7d0*/  LDCU UR4, c[0x0][0x380] ;  /* 0x00007000ff0477ac */ /* 0x000f640008000800 */
[----:B-----5:R-:W-:-:S13]  /*c7e0*/  ISETP.GE.AND P0, PT, R17, UR4, PT ;  /* 0x0000000411007c0c */ /* 0x020fda000bf06270 */
[----:B------:R-:W-:Y:S05]  /*c7f0*/  @P0 EXIT ;  /* 0x000000000000094d */ /* 0x000fea0003800000 */
        /* <DEDUP_REMOVED lines=354> */
.L_x_4030:
[----:B------:R-:W0:Y:S01]  /*de20*/  LDCU.64 UR6, c[0x0][0x5e8] ;  /* 0x0000bd00ff0677ac */ /* 0x000e220008000a00 */
[----:B------:R-:W-:Y:S01]  /*de30*/  BSSY.RECONVERGENT B6, `(.L_x_4031) ;  /* 0x00000e8000067945 */ /* 0x000fe20003800200 */
[----:B------:R-:W1:Y:S01]  /*de40*/  LDCU.64 UR8, c[0x0][0x5f0] ;  /* 0x0000be00ff0877ac */ /* 0x000e620008000a00 */
[----:B------:R-:W-:-:S04]  /*de50*/  UPRMT UR4, UR39, 0x9910, URZ ;  /* 0x0000991027047896 */ /* 0x000fc800080000ff */
[----:B------:R-:W-:Y:S01]  /*de60*/  UISETP.GT.AND UP0, UPT, UR4, 0x9, UPT ;  /* 0x000000090400788c */ /* 0x000fe2000bf04270 */
[----:B0-----:R-:W-:Y:S02]  /*de70*/  IADD3 R16, P0, PT, R16, UR6, RZ ;  /* 0x0000000610107c10 */ /* 0x001fe4000ff1e0ff */
[----:B-1234-:R-:W-:-:S03]  /*de80*/  IADD3 R2, P1, PT, R0, UR8, RZ ;  /* 0x0000000800027c10 */ /* 0x01efc6000ff3e0ff */
        /* <DEDUP_REMOVED lines=14> */
.L_x_4035:
[----:B------:R-:W2:Y:S02]  /*df70*/  LDG.E.U8 R2, desc[UR36][R2.64] ;  /* 0x0000002402027981 */ /* 0x000ea4000c1e1100 */
[----:B--2---:R-:W-:Y:S01]  /*df80*/  I2FP.F32.U32 R19, R2 ;  /* 0x0000000200137245 */ /* 0x004fe20000201000 */
[----:B------:R-:W-:Y:S06]  /*df90*/  BRA `(.L_x_4037) ;  /* 0x0000000c00447947 */ /* 0x000fec0003800000 */
.L_x_4034:
        /* <DEDUP_REMOVED lines=9> */
.L_x_4039:
[----:B------:R-:W2:Y:S02]  /*e030*/  LDG.E R2, desc[UR36][R2.64] ;  /* 0x0000002402027981 */ /* 0x000ea4000c1e1900 */
[----:B--2---:R-:W-:Y:S01]  /*e040*/  I2FP.F32.S32 R19, R2 ;  /* 0x0000000200137245 */ /* 0x004fe20000201400 */
[----:B------:R-:W-:Y:S06]  /*e050*/  BRA `(.L_x_4037) ;  /* 0x0000000c00147947 */ /* 0x000fec0003800000 */
.L_x_4038:
[----:B------:R-:W2:Y:S02]  /*e060*/  LDG.E.U16 R2, desc[UR36][R2.64] ;  /* 0x0000002402027981 */ /* 0x000ea4000c1e1500 */
[----:B--2---:R4:W0:Y:S01]  /*e070*/  I2F.S16 R19, R2 ;  /* 0x0000000200137306 */ /* 0x0048220000101400 */
[----:B------:R-:W-:Y:S05]  /*e080*/  BRA `(.L_x_4037) ;  /* 0x0000000c00087947 */ /* 0x000fea0003800000 */
.L_x_4033:
        /* <DEDUP_REMOVED lines=8> */
.L_x_4041:
[----:B------:R-:W2:Y:S02]  /*e110*/  LDG.E.U16 R2, desc[UR36][R2.64] ;  /* 0x0000002402027981 */ /* 0x000ea4000c1e1500 */
[----:B--2---:R-:W-:Y:S01]  /*e120*/  HADD2.F32 R19, -RZ, R2.H0_H0 ;  /* 0x20000002ff137230 */ /* 0x004fe20000004100 */
[----:B------:R-:W-:Y:S06]  /*e130*/  BRA `(.L_x_4037) ;  /* 0x0000000800dc7947 */ /* 0x000fec0003800000 */
.L_x_4040:
        /* <DEDUP_REMOVED lines=8> */
.L_x_4043:
[----:B------:R-:W2:Y:S02]  /*e1c0*/  LDG.E.U16 R2, desc[UR36][R2.64] ;  /* 0x0000002402027981 */ /* 0x000ea4000c1e1500 */
[----:B--2---:R-:W-:Y:S01]  /*e1d0*/  HADD2.F32 R19, -RZ, R2.H0_H0 ;  /* 0x20000002ff137230 */ /* 0x004fe20000004100 */
[----:B------:R-:W-:Y:S06]  /*e1e0*/  BRA `(.L_x_4037) ;  /* 0x0000000800b07947 */ /* 0x000fec0003800000 */
.L_x_4042:
        /* <DEDUP_REMOVED lines=11> */
.L_x_4032:
        /* <DEDUP_REMOVED lines=12> */
.L_x_4046:
        /* <DEDUP_REMOVED lines=11> */
.L_x_4045:
        /* <DEDUP_REMOVED lines=25> */
.L_x_4048:
        /* <DEDUP_REMOVED lines=12> */
.L_x_4047:
[----:B------:R-:W2:Y:S02]  /*e660*/  LDG.E.U16 R2, desc[UR36][R2.64] ;  /* 0x0000002402027981 */ /* 0x000ea4000c1e1500 */
[----:B--2---:R-:W-:Y:S01]  /*e670*/  SHF.L.U32 R19, R2, 0x10, RZ ;  /* 0x0000001002137819 */ /* 0x004fe200000006ff */
[----:B------:R-:W-:Y:S06]  /*e680*/  BRA `(.L_x_4037) ;  /* 0x0000000400887947 */ /* 0x000fec0003800000 */
.L_x_4044:
        /* <DEDUP_REMOVED lines=11> */
.L_x_4051:
        /* <DEDUP_REMOVED lines=20> */
.L_x_4053:
[----:B------:R-:W-:Y:S05]  /*e880*/  BSYNC.RECONVERGENT B0 ;  /* 0x0000000000007941 */ /* 0x000fea0003800200 */
.L_x_4052:
[----:B------:R-:W-:Y:S01]  /*e890*/  IMAD.SHL.U32 R0, R0, 0x100000, RZ ;  /* 0x0010000000007824 */ /* 0x000fe200078e00ff */
[----:B------:R-:W-:-:S04]  /*e8a0*/  LEA R2, R2, 0x3b800000, 0x17 ;  /* 0x3b80000002027811 */ /* 0x000fc800078eb8ff */
[----:B------:R-:W-:Y:S01]  /*e8b0*/  LOP3.LUT R19, R2, R0, R19, 0xfe, !PT ;  /* 0x0000000002137212 */ /* 0x000fe200078efe13 */
[----:B------:R-:W-:Y:S06]  /*e8c0*/  BRA `(.L_x_4037) ;  /* 0x0000000000f87947 */ /* 0x000fec0003800000 */
.L_x_4050:
        /* <DEDUP_REMOVED lines=20> */
.L_x_4055:
[----:B------:R-:W-:Y:S05]  /*ea10*/  BSYNC.RECONVERGENT B0 ;  /* 0x0000000000007941 */ /* 0x000fea0003800200 */
.L_x_4054:
[----:B------:R-:W-:Y:S01]  /*ea20*/  IMAD.SHL.U32 R0, R0, 0x200000, RZ ;  /* 0x0020000000007824 */ /* 0x000fe200078e00ff */
[----:B------:R-:W-:-:S04]  /*ea30*/  LEA R2, R2, 0x37800000, 0x17 ;  /* 0x3780000002027811 */ /* 0x000fc800078eb8ff */
[----:B------:R-:W-:Y:S01]  /*ea40*/  LOP3.LUT R19, R2, R0, R19, 0xfe, !PT ;  /* 0x0000000002137212 */ /* 0x000fe200078efe13 */
[----:B------:R-:W-:Y:S06]  /*ea50*/  BRA `(.L_x_4037) ;  /* 0x0000000000947947 */ /* 0x000fec0003800000 */
.L_x_4049:
        /* <DEDUP_REMOVED lines=14> */
.L_x_4036:
        /* <DEDUP_REMOVED lines=16> */
.L_x_4058:
[----:B------:R-:W-:Y:S01]  /*ec40*/  IMAD.MOV.U32 R19, RZ, RZ, RZ ;  /* 0x000000ffff137224 */ /* 0x000fe200078e00ff */
[----:B------:R-:W-:Y:S06]  /*ec50*/  BRA `(.L_x_4037) ;  /* 0x0000000000147947 */ /* 0x000fec0003800000 */
.L_x_4057:
[----:B------:R-:W2:Y:S02]  /*ec60*/  LDG.E.64 R2, desc[UR36][R2.64] ;  /* 0x0000002402027981 */ /* 0x000ea4000c1e1b00 */
[----:B--2---:R0:W1:Y:S02]  /*ec70*/  I2F.U64 R19, R2 ;  /* 0x0000000200137312 */ /* 0x0040640000301000 */
[----:B01----:R-:W-:Y:S05]  /*ec80*/  BRA `(.L_x_4037) ;  /* 0x0000000000087947 */ /* 0x003fea0003800000 */
.L_x_4056:
[----:B------:R-:W2:Y:S02]  /*ec90*/  LDG.E R2, desc[UR36][R2.64] ;  /* 0x0000002402027981 */ /* 0x000ea4000c1e1900 */
[----:B--2---:R-:W-:-:S07]  /*eca0*/  I2FP.F32.U32 R19, R2 ;  /* 0x0000000200137245 */ /* 0x004fce0000201000 */
.L_x_4037:
[----:B------:R-:W-:Y:S05]  /*ecb0*/  BSYNC.RECONVERGENT B6 ;  /* 0x0000000000067941 */ /* 0x000fea0003800200 */
.L_x_4031:
[----:B------:R-:W0:Y:S01]  /*ecc0*/  LDCU.64 UR6, c[0x0][0x5f8] ;  /* 0x0000bf00ff0677ac */ /* 0x000e220008000a00 */
[----:B------:R-:W-:Y:S01]  /*ecd0*/  BSSY.RECONVERGENT B6, `(.L_x_4059) ;  /* 0x00000e5000067945 */ /* 0x000fe20003800200 */
[----:B------:R-:W-:-:S04]  /*ece0*/  UPRMT UR4, UR42, 0x9910, URZ ;  /* 0x000099102a047896 */ /* 0x000fc800080000ff */
[----:B------:R-:W-:Y:S01]  /*ecf0*/  UISETP.GT.AND UP0, UPT, UR4, 0x9, UPT ;  /* 0x000000090400788c */ /* 0x000fe2000bf04270 */
[----:B012-4-:R-:W-:-:S04]  /*ed00*/  IADD3 R2, P0, PT, R18, UR6, RZ ;  /* 0x0000000612027c10 */ /* 0x017fc8000ff1e0ff */
        /* <DEDUP_REMOVED lines=13> */
.L_x_4063:
[----:B------:R-:W2:Y:S02]  /*ede0*/  LDG.E.U8 R0, desc[UR36][R2.64] ;  /* 0x0000002402007981 */ /* 0x000ea4000c1e1100 */
[----:B--2---:R-:W-:Y:S01]  /*edf0*/  I2FP.F32.U32 R0, R0 ;  /* 0x0000000000007245 */ /* 0x004fe20000201000 */
[----:B------:R-:W-:Y:S06]  /*ee00*/  BRA `(.L_x_4065) ;  /* 0x0000000c00447947 */ /* 0x000fec0003800000 */
.L_x_4062:
        /* <DEDUP_REMOVED lines=8> */
[----:B--2-4-:R-:W-:Y:S05]  /*ee90*/  BRA `(.L_x_4065) ;  /* 0x0000000c00207947 */ /* 0x014fea0003800000 */
.L_x_4067:
[----:B------:R-:W2:Y:S02]  /*eea0*/  LDG.E R0, desc[UR36][R2.64] ;  /* 0x0000002402007981 */ /* 0x000ea4000c1e1900 */
[----:B--2---:R-:W-:Y:S01]  /*eeb0*/  I2FP.F32.S32 R0, R0 ;  /* 0x0000000000007245 */ /* 0x004fe20000201400 */
[----:B------:R-:W-:Y:S06]  /*eec0*/  BRA `(.L_x_4065) ;  /* 0x0000000c00147947 */ /* 0x000fec0003800000 */
.L_x_4066:
[----:B------:R-:W2:Y:S02]  /*eed0*/  LDG.E.U16 R0, desc[UR36][R2.64] ;  /* 0x0000002402007981 */ /* 0x000ea4000c1e1500 */
[----:B--2---:R-:W2:Y:S01]  /*eee0*/  I2F.S16 R0, R0 ;  /* 0x0000000000007306 */ /* 0x004ea20000101400 */
[----:B------:R-:W-:Y:S05]  /*eef0*/  BRA `(.L_x_4065) ;  /* 0x0000000c00087947 */ /* 0x000fea0003800000 */
.L_x_4061:
        /* <DEDUP_REMOVED lines=8> */
.L_x_4069:
[----:B------:R-:W2:Y:S02]  /*ef80*/  LDG.E.U16 R0, desc[UR36][R2.64] ;  /* 0x0000002402007981 */ /* 0x000ea4000c1e1500 */
[----:B--2---:R-:W-:Y:S01]  /*ef90*/  HADD2.F32 R0, -RZ, R0.H0_H0 ;  /* 0x20000000ff007230 */ /* 0x004fe20000004100 */
[----:B------:R-:W-:Y:S06]  /*efa0*/  BRA `(.L_x_4065) ;  /* 0x0000000800dc7947 */ /* 0x000fec0003800000 */
.L_x_4068:
        /* <DEDUP_REMOVED lines=8> */
.L_x_4071:
[----:B------:R-:W2:Y:S02]  /*f030*/  LDG.E.U16 R0, desc[UR36][R2.64] ;  /* 0x0000002402007981 */ /* 0x000ea4000c1e1500 */
[----:B--2---:R-:W-:Y:S01]  /*f040*/  HADD2.F32 R0, -RZ, R0.H0_H0 ;  /* 0x20000000ff007230 */ /* 0x004fe20000004100 */
[----:B------:R-:W-:Y:S06]  /*f050*/  BRA `(.L_x_4065) ;  /* 0x0000000800b07947 */ /* 0x000fec0003800000 */
.L_x_4070:
        /* <DEDUP_REMOVED lines=11> */
.L_x_4060:
        /* <DEDUP_REMOVED lines=12> */
.L_x_4074:
        /* <DEDUP_REMOVED lines=11> */
.L_x_4073:
        /* <DEDUP_REMOVED lines=25> */
.L_x_4076:
        /* <DEDUP_REMOVED lines=12> */
.L_x_4075:
[----:B------:R-:W2:Y:S02]  /*f4d0*/  LDG.E.U16 R0, desc[UR36][R2.64] ;  /* 0x0000002402007981 */ /* 0x000ea4000c1e1500 */
[----:B--2---:R-:W-:Y:S01]  /*f4e0*/  IMAD.U32 R0, R0, 0x10000, RZ ;  /* 0x0001000000007824 */ /* 0x004fe200078e00ff */
[----:B------:R-:W-:Y:S06]  /*f4f0*/  BRA `(.L_x_4065) ;  /* 0x0000000400887947 */ /* 0x000fec0003800000 */
.L_x_4072:
        /* <DEDUP_REMOVED lines=11> */
.L_x_4079:
        /* <DEDUP_REMOVED lines=20> */
.L_x_4081:
[----:B------:R-:W-:Y:S05]  /*f6f0*/  BSYNC.RECONVERGENT B0 ;  /* 0x0000000000007941 */ /* 0x000fea0003800200 */
.L_x_4080:
[----:B------:R-:W-:Y:S02]  /*f700*/  SHF.L.U32 R0, R0, 0x14, RZ ;  /* 0x0000001400007819 */ /* 0x000fe400000006ff */
[----:B------:R-:W-:-:S04]  /*f710*/  LEA R2, R2, 0x3b800000, 0x17 ;  /* 0x3b80000002027811 */ /* 0x000fc800078eb8ff */
[----:B------:R-:W-:Y:S01]  /*f720*/  LOP3.LUT R0, R2, R0, R7, 0xfe, !PT ;  /* 0x0000000002007212 */ /* 0x000fe200078efe07 */
[----:B------:R-:W-:Y:S06]  /*f730*/  BRA `(.L_x_4065) ;  /* 0x0000000000f87947 */ /* 0x000fec0003800000 */
.L_x_4078:
        /* <DEDUP_REMOVED lines=20> */
.L_x_4083:
[----:B------:R-:W-:Y:S05]  /*f880*/  BSYNC.RECONVERGENT B0 ;  /* 0x0000000000007941 */ /* 0x000fea0003800200 */
.L_x_4082:
[----:B------:R-:W-:Y:S01]  /*f890*/  IMAD.SHL.U32 R0, R0, 0x200000, RZ ;  /* 0x0020000000007824 */ /* 0x000fe200078e00ff */
[----:B------:R-:W-:-:S04]  /*f8a0*/  LEA R2, R2, 0x37800000, 0x17 ;  /* 0x3780000002027811 */ /* 0x000fc800078eb8ff */
[----:B------:R-:W-:Y:S01]  /*f8b0*/  LOP3.LUT R0, R2, R0, R7, 0xfe, !PT ;  /* 0x0000000002007212 */ /* 0x000fe200078efe07 */
[----:B------:R-:W-:Y:S06]  /*f8c0*/  BRA `(.L_x_4065) ;  /* 0x0000000000947947 */ /* 0x000fec0003800000 */
.L_x_4077:
        /* <DEDUP_REMOVED lines=14> */
.L_x_4064:
[----:B------:R-:W-:Y:S01]  /*f9b0*/  MOV R2, 0x0 ;  /* 0x0000000000027802 */ /* 0x000fe20000000f00 */
[----:B------:R-:W0:Y:S01]  /*f9c0*/  LDCU.64 UR4, c[0x4][0x128] ;  /* 0x01002500ff0477ac */ /* 0x000e220008000a00 */
[----:B------:R-:W-:Y:S02]  /*f9d0*/  HFMA2 R8, -RZ, RZ, 0, 4.64916229248046875e-06 ;  /* 0x0000004eff087431 */ /* 0x000fe400000001ff */
[----:B------:R-:W-:Y:S01]  /*f9e0*/  IMAD.MOV.U32 R12, RZ, RZ, 0x1 ;  /* 0x00000001ff0c7424 */ /* 0x000fe200078e00ff */
[----:B------:R-:W1:Y:S01]  /*f9f0*/  LDCU.64 UR6, c[0x4][0x130] ;  /* 0x01002600ff0677ac */ /* 0x000e620008000a00 */
[----:B------:R-:W2:Y:S01]  /*fa00*/  LDC.64 R2, c[0x4][R2] ;  /* 0x0100000002027b82 */ /* 0x000ea20000000a00 */
[----:B------:R-:W-:Y:S01]  /*fa10*/  IMAD.MOV.U32 R13, RZ, RZ, RZ ;  /* 0x000000ffff0d7224 */ /* 0x000fe200078e00ff */
[----:B------:R-:W4:Y:S01]  /*fa20*/  LDCU.64 UR8, c[0x4][0x18] ;  /* 0x01000300ff0877ac */ /* 0x000f220008000a00 */
[----:B0-----:R-:W-:Y:S01]  /*fa30*/  MOV R4, UR4 ;  /* 0x0000000400047c02 */ /* 0x001fe20008000f00 */
[----:B------:R-:W-:-:S02]  /*fa40*/  IMAD.U32 R5, RZ, RZ, UR5 ;  /* 0x00000005ff057e24 */ /* 0x000fc4000f8e00ff */
[----:B-1----:R-:W-:Y:S01]  /*fa50*/  IMAD.U32 R6, RZ, RZ, UR6 ;  /* 0x00000006ff067e24 */ /* 0x002fe2000f8e00ff */
[----:B------:R-:W-:Y:S01]  /*fa60*/  MOV R7, UR7 ;  /* 0x0000000700077c02 */ /* 0x000fe20008000f00 */
[----:B----4-:R-:W-:Y:S02]  /*fa70*/  IMAD.U32 R10, RZ, RZ, UR8 ;  /* 0x00000008ff0a7e24 */ /* 0x010fe4000f8e00ff */
[----:B------:R-:W-:-:S07]  /*fa80*/  IMAD.U32 R11, RZ, RZ, UR9 ;  /* 0x00000009ff0b7e24 */ /* 0x000fce000f8e00ff */
[----:B------:R-:W-:-:S07]  /*fa90*/  LEPC R20, `(.L_x_4086) ;  /* 0x000000001014794e */ /* 0x000fce0000000000 */
[----:B--23-5:R-:W-:Y:S05]  /*faa0*/  CALL.ABS.NOINC R2 ;  /* 0x0000000002007343 */ /* 0x02cfea0003c00000 */
.L_x_4086:
[----:B------:R-:W-:Y:S01]  /*fab0*/  MOV R0, RZ ;  /* 0x000000ff00007202 */ /* 0x000fe20000000f00 */
[----:B------:R-:W-:Y:S06]  /*fac0*/  BRA `(.L_x_4065) ;  /* 0x0000000000147947 */ /* 0x000fec0003800000 */
.L_x_4085:
[----:B------:R-:W2:Y:S02]  /*fad0*/  LDG.E.64 R2, desc[UR36][R2.64] ;  /* 0x0000002402027981 */ /* 0x000ea4000c1e1b00 */
[----:B--2---:R0:W1:Y:S02]  /*fae0*/  I2F.U64 R0, R2 ;  /* 0x0000000200007312 */ /* 0x0040640000301000 */
[----:B01----:R-:W-:Y:S05]  /*faf0*/  BRA `(.L_x_4065) ;  /* 0x0000000000087947 */ /* 0x003fea0003800000 */
.L_x_4084:
[----:B------:R-:W2:Y:S02]  /*fb00*/  LDG.E R0, desc[UR36][R2.64] ;  /* 0x0000002402007981 */ /* 0x000ea4000c1e1900 */
[----:B--2---:R-:W-:-:S07]  /*fb10*/  I2FP.F32.U32 R0, R0 ;  /* 0x0000000000007245 */ /* 0x004fce0000201000 */
.L_x_4065:
[----:B------:R-:W-:Y:S05]  /*fb20*/  BSYNC.RECONVERGENT B6 ;  /* 0x0000000000067941 */ /* 0x000fea0003800200 */
.L_x_4059:
[----:B---3-5:R-:W-:Y:S01]  /*fb30*/  FADD.FTZ R19, |R19|, -RZ ;  /* 0x800000ff13137221 */ /* 0x028fe20000010200 */
[----:B-12---:R-:W-:Y:S01]  /*fb40*/  FADD.FTZ R0, |R0|, -RZ ;  /* 0x800000ff00007221 */ /* 0x006fe20000010200 */
[----:B------:R-:W-:-:S04]  /*fb50*/  UPRMT UR4, UR43, 0x9910, URZ ;  /* 0x000099102b047896 */ /* 0x000fc800080000ff */
[CC--:B0---4-:R-:W-:Y:S01]  /*fb60*/  VIMNMX R2, PT, PT, R19.reuse, R0.reuse, !PT ;  /* 0x0000000013027248 */ /* 0x0d1fe20007fe0100 */
        /* <DEDUP_REMOVED lines=26> */
.L_x_4090:
[----:B------:R-:W0:Y:S02]  /*fd10*/  F2I.S64.TRUNC R2, R2 ;  /* 0x0000000200027311 */ /* 0x000e24000020d900 */
[----:B0-----:R-:W-:-:S05]  /*fd20*/  IMAD.MOV.U32 R5, RZ, RZ, R2 ;  /* 0x000000ffff057224 */ /* 0x001fca00078e0002 */
[----:B------:R-:W-:Y:S01]  /*fd30*/  STG.E.U8 desc[UR36][R16.64], R5 ;  /* 0x0000000510007986 */ /* 0x000fe2000c101124 */
[----:B------:R-:W-:Y:S05]  /*fd40*/  EXIT ;  /* 0x000000000000794d */ /* 0x000fea0003800000 */
.L_x_4089:
        /* <DEDUP_REMOVED lines=9> */
.L_x_4093:
[----:B------:R-:W0:Y:S02]  /*fde0*/  F2I.FTZ.TRUNC.NTZ R3, R2 ;  /* 0x0000000200037305 */ /* 0x000e24000021f100 */
[----:B0-----:R-:W-:Y:S01]  /*fdf0*/  STG.E desc[UR36][R16.64], R3 ;  /* 0x0000000310007986 */ /* 0x001fe2000c101924 */
[----:B------:R-:W-:Y:S05]  /*fe00*/  EXIT ;  /* 0x000000000000794d */ /* 0x000fea0003800000 */
.L_x_4092:
[----:B------:R-:W0:Y:S02]  /*fe10*/  F2I.FTZ.TRUNC.NTZ R3, R2 ;  /* 0x0000000200037305 */ /* 0x000e24000021f100 */
[----:B0-----:R-:W-:Y:S01]  /*fe20*/  STG.E.U16 desc[UR36][R16.64], R3 ;  /* 0x0000000310007986 */ /* 0x001fe2000c101524 */
[----:B------:R-:W-:Y:S05]  /*fe30*/  EXIT ;  /* 0x000000000000794d */ /* 0x000fea0003800000 */
.L_x_4088:
        /* <DEDUP_REMOVED lines=8> */
.L_x_4095:
[----:B------:R-:W-:-:S05]  /*fec0*/  F2FP.F16.F32.PACK_AB R2, RZ, R2 ;  /* 0x00000002ff02723e */ /* 0x000fca00000000ff */
[----:B------:R-:W-:Y:S01]  /*fed0*/  STG.E.U16 desc[UR36][R16.64], R2 ;  /* 0x0000000210007986 */ /* 0x000fe2000c101524 */
[----:B------:R-:W-:Y:S05]  /*fee0*/  EXIT ;  /* 0x000000000000794d */ /* 0x000fea0003800000 */
.L_x_4094:
        /* <DEDUP_REMOVED lines=9> */
.L_x_4097:
[----:B------:R-:W-:-:S04]  /*ff80*/  F2FP.F16.F32.PACK_AB R3, RZ, R2 ;  /* 0x00000002ff03723e */ /* 0x000fc800000000ff */
[----:B------:R-:W-:-:S05]  /*ff90*/  PRMT R3, R3, 0x5410, RZ ;  /* 0x0000541003037816 */ /* 0x000fca00000000ff */
[----:B------:R-:W-:Y:S01]  /*ffa0*/  STG.E desc[UR36][R16.64], R3 ;  /* 0x0000000310007986 */ /* 0x000fe2000c101924 */
[----:B------:R-:W-:Y:S05]  /*ffb0*/  EXIT ;  /* 0x000000000000794d */ /* 0x000fea0003800000 */
.L_x_4096:
[----:B------:R-:W-:-:S06]  /*ffc0*/  FMUL.FTZ R2, R2, 1 ;  /* 0x3f80000002027820 */ /* 0x000fcc0000410000 */
[----:B------:R-:W0:Y:S02]  /*ffd0*/  F2F.F64.F32 R2, R2 ;  /* 0x0000000200027310 */ /* 0x000e240000201800 */
[----:B0-----:R-:W-:Y:S01]  /*ffe0*/  STG.E.64 desc[UR36][R16.64], R2 ;  /* 0x0000000210007986 */ /* 0x001fe2000c101b24 */
[----:B------:R-:W-:Y:S05]  /*fff0*/  EXIT ;  /* 0x000000000000794d */ /* 0x000fea0003800000 */
.L_x_4087:
        /* <DEDUP_REMOVED lines=13> */
.L_x_4101:
        /* <DEDUP_REMOVED lines=16> */
.L_x_4104:
[----:B------:R-:W-:-:S04]  /*101d0*/  SHF.R.U32.HI R2, RZ, 0x18, R2 ;  /* 0x00000018ff027819 */ /* 0x000fc80000011602 */
[----:B------:R-:W-:-:S04]  /*101e0*/  LOP3.LUT R2, R3, 0x80, R2, 0xf8, !PT ;  /* 0x0000008003027812 */ /* 0x000fc800078ef802 */
[----:B------:R-:W-:-:S07]  /*101f0*/  PRMT R8, R2, 0x7610, R8 ;  /* 0x0000761002087816 */ /* 0x000fce0000000008 */
.L_x_4103:
[----:B------:R-:W-:Y:S05]  /*10200*/  BSYNC.RECONVERGENT B0 ;  /* 0x0000000000007941 */ /* 0x000fea0003800200 */
.L_x_4102:
[----:B------:R-:W-:Y:S01]  /*10210*/  STG.E.U8 desc[UR36][R16.64], R8 ;  /* 0x0000000810007986 */ /* 0x000fe2000c101124 */
[----:B------:R-:W-:Y:S05]  /*10220*/  EXIT ;  /* 0x000000000000794d */ /* 0x000fea0003800000 */
.L_x_4100:
        /* <DEDUP_REMOVED lines=16> */
.L_x_4107:
[----:B------:R-:W-:-:S04]  /*10330*/  SHF.R.U32.HI R2, RZ, 0x18, R2 ;  /* 0x00000018ff027819 */ /* 0x000fc80000011602 */
[----:B------:R-:W-:-:S04]  /*10340*/  LOP3.LUT R3, R3, 0x80, R2, 0xf8, !PT ;  /* 0x0000008003037812 */ /* 0x000fc800078ef802 */
[----:B------:R-:W-:-:S07]  /*10350*/  PRMT R8, R3, 0x7610, R8 ;  /* 0x0000761003087816 */ /* 0x000fce0000000008 */
.L_x_4106:
[----:B------:R-:W-:Y:S05]  /*10360*/  BSYNC.RECONVERGENT B0 ;  /* 0x0000000000007941 */ /* 0x000fea0003800200 */
.L_x_4105:
[----:B------:R-:W-:Y:S01]  /*10370*/  STG.E.U8 desc[UR36][R16.64], R8 ;  /* 0x0000000810007986 */ /* 0x000fe2000c101124 */
[----:B------:R-:W-:Y:S05]  /*10380*/  EXIT ;  /* 0x000000000000794d */ /* 0x000fea0003800000 */
.L_x_4099:
        /* <DEDUP_REMOVED lines=21> */
.L_x_4109:
[----:B------:R-:W0:Y:S02]  /*104e0*/  F2I.U64.TRUNC R2, R2 ;  /* 0x0000000200027311 */ /* 0x000e24000020d800 */
[----:B0-----:R-:W-:Y:S01]  /*104f0*/  STG.E.64 desc[UR36][R16.64], R2 ;  /* 0x0000000210007986 */ /* 0x001fe2000c101b24 */
[----:B------:R-:W-:Y:S05]  /*10500*/  EXIT ;  /* 0x000000000000794d */ /* 0x000fea0003800000 */
.L_x_4108:
[----:B------:R-:W0:Y:S02]  /*10510*/  F2I.FTZ.U32.TRUNC.NTZ R3, R2 ;  /* 0x0000000200037305 */ /* 0x000e24000021f000 */
[----:B0-----:R-:W-:Y:S01]  /*10520*/  STG.E desc[UR36][R16.64], R3 ;  /* 0x0000000310007986 */ /* 0x001fe2000c101924 */
[----:B------:R-:W-:Y:S05]  /*10530*/  EXIT ;  /* 0x000000000000794d */ /* 0x000fea0003800000 */
.L_x_4098:
        /* <DEDUP_REMOVED lines=10> */
.L_x_4111:
[----:B------:R-:W-:Y:S01]  /*105e0*/  FMUL.FTZ R4, R2, 1 ;  /* 0x3f80000002047820 */ /* 0x000fe20000410000 */
[----:B------:R-:W-:-:S05]  /*105f0*/  CS2R R6, SRZ ;  /* 0x0000000000067805 */ /* 0x000fca000001ff00 */
[----:B------:R-:W0:Y:S02]  /*10600*/  F2F.F64.F32 R4, R4 ;  /* 0x0000000400047310 */ /* 0x000e240000201800 */
[----:B0-----:R-:W-:Y:S01]  /*10610*/  STG.E.128 desc[UR36][R16.64], R4 ;  /* 0x0000000410007986 */ /* 0x001fe2000c101d24 */
[----:B------:R-:W-:Y:S05]  /*10620*/  EXIT ;  /* 0x000000000000794d */ /* 0x000fea0003800000 */
.L_x_4110:
[----:B------:R-:W-:-:S09]  /*10630*/  UISETP.NE.AND UP0, UPT, UR4, 0xf, UPT ;  /* 0x0000000f0400788c */ /* 0x000fd2000bf05270 */
[----:B------:R-:W-:Y:S05]  /*10640*/  BRA.U !UP0, `(.L_x_4112) ;  /* 0x0000000108e07547 */ /* 0x000fea000b800000 */
[----:B------:R-:W-:-:S09]  /*10650*/  UISETP.NE.AND UP0, UPT, UR4, 0x17, UPT ;  /* 0x000000170400788c */ /* 0x000fd2000bf05270 */
[----:B------:R-:W-:Y:S05]  /*10660*/  BRA.U !UP0, `(.L_x_4113) ;  /* 0x00000001088c7547 */ /* 0x000fea000b800000 */
[----:B------:R-:W-:-:S09]  /*10670*/  UISETP.NE.AND UP0, UPT, UR4, 0x18, UPT ;  /* 0x000000180400788c */ /* 0x000fd2000bf05270 */
[----:B------:R-:W-:Y:S05]  /*10680*/  BRA.U !UP0, `(.L_x_4114) ;  /* 0x0000000108447547 */ /* 0x000fea000b800000 */
.L_x_4091:
        /* <DEDUP_REMOVED lines=16> */
.L_x_4115:
[----:B------:R-:W-:Y:S05]  /*10790*/  EXIT ;  /* 0x000000000000794d */ /* 0x000fea0003800000 */
.L_x_4114:
[----:B------:R-:W-:Y:S01]  /*107a0*/  LOP3.LUT R4, R2, 0x7fffffff, RZ, 0xc0, !PT ;  /* 0x7fffffff02047812 */ /* 0x000fe200078ec0ff */
[----:B------:R-:W-:Y:S01]  /*107b0*/  BSSY.RECONVERGENT B0, `(.L_x_4116) ;  /* 0x000000b000007945 */ /* 0x000fe20003800200 */
[----:B------:R-:W-:Y:S02]  /*107c0*/  SHF.R.U32.HI R5, RZ, 0x18, R2 ;  /* 0x00000018ff057819 */ /* 0x000fe40000011602 */
[----:B------:R-:W-:Y:S02]  /*107d0*/  ISETP.GT.U32.AND P0, PT, R4, 0x43efffff, PT ;  /* 0x43efffff0400780c */ /* 0x000fe40003f04070 */
[----:B------:R-:W-:-:S11]  /*107e0*/  MOV R0, 0x7f ;  /* 0x0000007f00007802 */ /* 0x000fd60000000f00 */
[----:B------:R-:W-:Y:S05]  /*107f0*/  @P0 BRA `(.L_x_4117) ;  /* 0x0000000000180947 */ /* 0x000fea0003800000 */
[----:B------:R-:W-:-:S13]  /*10800*/  ISETP.GE.U32.AND P0, PT, R4, 0x3c800000, PT ;  /* 0x3c8000000400780c */ /* 0x000fda0003f06070 */
[----:B------:R-:W-:-:S04]  /*10810*/  @P0 SHF.R.U32.HI R0, RZ, 0x14, R2 ;  /* 0x00000014ff000819 */ /* 0x000fc80000011602 */
[----:B------:R-:W-:-:S04]  /*10820*/  @P0 LOP3.LUT R3, R0, 0x1, RZ, 0xc0, !PT ;  /* 0x0000000100030812 */ /* 0x000fc800078ec0ff */
[----:B------:R-:W-:-:S04]  /*10830*/  @P0 IADD3 R0, PT, PT, R2, 0x407ffff, R3 ;  /* 0x0407ffff02000810 */ /* 0x000fc80007ffe003 */
[----:B------:R-:W-:Y:S01]  /*10840*/  @P0 SHF.R.U32.HI R0, RZ, 0x14, R0 ;  /* 0x00000014ff000819 */ /* 0x000fe20000011600 */
[----:B------:R-:W-:-:S07]  /*10850*/  @!P0 FADD.FTZ R0, R4, 16384 ;  /* 0x4680000004008421 */ /* 0x000fce0000010000 */
.L_x_4117:
[----:B------:R-:W-:Y:S05]  /*10860*/  BSYNC.RECONVERGENT B0 ;  /* 0x0000000000007941 */ /* 0x000fea0003800200 */
.L_x_4116:
[----:B------:R-:W-:-:S05]  /*10870*/  LOP3.LUT R3, R0, 0x80, R5, 0xf8, !PT ;  /* 0x0000008000037812 */ /* 0x000fca00078ef805 */
[----:B------:R-:W-:Y:S01]  /*10880*/  STG.E.U8 desc[UR36][R16.64], R3 ;  /* 0x0000000310007986 */ /* 0x000fe2000c101124 */
[----:B------:R-:W-:Y:S05]  /*10890*/  EXIT ;  /* 0x000000000000794d */ /* 0x000fea0003800000 */
.L_x_4113:
        /* <DEDUP_REMOVED lines=11> */
.L_x_4119:
[----:B------:R-:W-:Y:S01]  /*10950*/  IMAD.MOV.U32 R0, RZ, RZ, 0x7f ;  /* 0x0000007fff007424 */ /* 0x000fe200078e00ff */
[----:B------:R-:W-:-:S04]  /*10960*/  ISETP.GT.U32.AND P0, PT, R4, 0x7f800000, PT ;  /* 0x7f8000000400780c */ /* 0x000fc80003f04070 */
[----:B------:R-:W-:-:S09]  /*10970*/  SEL R0, R0, 0x7c, P0 ;  /* 0x0000007c00007807 */ /* 0x000fd20000000000 */
.L_x_4120:
[----:B------:R-:W-:Y:S05]  /*10980*/  BSYNC.RECONVERGENT B0 ;  /* 0x0000000000007941 */ /* 0x000fea0003800200 */
.L_x_4118:
[----:B------:R-:W-:-:S04]  /*10990*/  SHF.R.U32.HI R3, RZ, 0x18, R2 ;  /* 0x00000018ff037819 */ /* 0x000fc80000011602 */
[----:B------:R-:W-:-:S05]  /*109a0*/  LOP3.LUT R3, R0, 0x80, R3, 0xf8, !PT ;  /* 0x0000008000037812 */ /* 0x000fca00078ef803 */
[----:B------:R-:W-:Y:S01]  /*109b0*/  STG.E.U8 desc[UR36][R16.64], R3 ;  /* 0x0000000310007986 */ /* 0x000fe2000c101124 */
[----:B------:R-:W-:Y:S05]  /*109c0*/  EXIT ;  /* 0x000000000000794d */ /* 0x000fea0003800000 */
.L_x_4112:
[----:B------:R-:W-:-:S05]  /*109d0*/  F2FP.BF16.F32.PACK_AB R2, RZ, R2 ;  /* 0x00000002ff02723e */ /* 0x000fca00000010ff */
[----:B------:R-:W-:Y:S01]  /*109e0*/  STG.E.U16 desc[UR36][R16.64], R2 ;  /* 0x0000000210007986 */ /* 0x000fe2000c101524 */
[----:B------:R-:W-:Y:S05]  /*109f0*/  EXIT ;  /* 0x000000000000794d */ /* 0x000fea0003800000 */
.L_x_4121:
        /* <DEDUP_REMOVED lines=16> */
.L_x_16854:


//--------------------- .text._ZN2at6native27unrolled_elementwise_kernelINS0_13BinaryFunctorIfffZZZNS0_17hypot_kernel_cudaERNS_18TensorIteratorBaseEENKUlvE_clEvENKUlvE0_clEvEUlffE_EESt5arrayIPcLm3EELi4E23TrivialOffsetCalculatorILi2EjESC_ILi1EjENS0_6memory12LoadWithCastILi2EEENSF_13StoreWithCastILi1EEEEEviT_T0_T2_T3_T4_T5_ --------------------------
	.section	.text._ZN2at6native27unrolled_elementwise_kernelINS0_13BinaryFunctorIfffZZZNS0_17hypot_kernel_cudaERNS_18TensorIteratorBaseEENKUlvE_clEvENKUlvE0_clEvEUlffE_EESt5arrayIPcLm3EELi4E23TrivialOffsetCalculatorILi2EjESC_ILi1EjENS0_6memory12LoadWithCastILi2EEENSF_13StoreWithCastILi1EEEEEviT_T0_T2_T3_T4_T5_,"ax",@progbits
	.align	128
        .global         _ZN2at6native27unrolled_elementwise_kernelINS0_13BinaryFunctorIfffZZZNS0_17hypot_kernel_cudaERNS_18TensorIteratorBaseEENKUlvE_clEvENKUlvE0_clEvEUlffE_EESt5arrayIPcLm3EELi4E23TrivialOffsetCalculatorILi2EjESC_ILi1EjENS0_6memory12LoadWithCastILi2EEENSF_13StoreWithCastILi1EEEEEviT_T0_T2_T3_T4_T5_
        .type           _ZN2at6native27unrolled_elementwise_kernelINS0_13BinaryFunctorIfffZZZNS0_17hypot_kernel_cudaERNS_18TensorIteratorBaseEENKUlvE_clEvENKUlvE0_clEvEUlffE_EESt5arrayIPcLm3EELi4E23TrivialOffsetCalculatorILi2EjESC_ILi1EjENS0_6memory12LoadWithCastILi2EEENSF_13StoreWithCastILi1EEEEEviT_T0_T2_T3_T4_T5_,@function
        .size           _ZN2at6native27unrolled_elementwise_kernelINS0_13BinaryFunctorIfffZZZNS0_17hypot_kernel_cudaERNS_18TensorIteratorBaseEENKUlvE_clEvENKUlvE0_clEvEUlffE_EESt5arrayIPcLm3EELi4E23TrivialOffsetCalculatorILi2EjESC_ILi1EjENS0_6memory12LoadWithCastILi2EEENSF_13StoreWithCastILi1EEEEEviT_T0_T2_T3_T4_T5_,(.L_x_16855 - _ZN2at6native27unrolled_elementwise_kernelINS0_13BinaryFunctorIfffZZZNS0_17hypot_kernel_cudaERNS_18TensorIteratorBaseEENKUlvE_clEvENKUlvE0_clEvEUlffE_EESt5arrayIPcLm3EELi4E23TrivialOffsetCalculatorILi2EjESC_ILi1EjENS0_6memory12LoadWithCastILi2EEENSF_13StoreWithCastILi1EEEEEviT_T0_T2_T3_T4_T5_)
        .other          _ZN2at6native27unrolled_elementwise_kernelINS0_13BinaryFunctorIfffZZZNS0_17hypot_kernel_cudaERNS_18TensorIteratorBaseEENKUlvE_clEvENKUlvE0_clEvEUlffE_EESt5arrayIPcLm3EELi4E23TrivialOffsetCalculatorILi2EjESC_ILi1EjENS0_6memory12LoadWithCastILi2EEENSF_13StoreWithCastILi1EEEEEviT_T0_T2_T3_T4_T5_,@"STO_CUDA_ENTRY STV_DEFAULT"
_ZN2at6native27unrolled_elementwise_kernelINS0_13BinaryFunctorIfffZZZNS0_17hypot_kernel_cudaERNS_18TensorIteratorBaseEENKUlvE_clEvENKUlvE0_clEvEUlffE_EESt5arrayIPcLm3EELi4E23TrivialOffsetCalculatorILi2EjESC_ILi1EjENS0_6memory12LoadWithCastILi2EEENSF_13StoreWithCastILi1EEEEEviT_T0_T2_T3_T4_T5_:
.text._ZN2at6native27unrolled_elementwise_kernelINS0_13BinaryFunctorIfffZZZNS0_17hypot_kernel_cudaERNS_18TensorIteratorBaseEENKUlvE_clEvENKUlvE0_clEvEUlffE_EESt5arrayIPcLm3EELi4E23TrivialOffsetCalculatorILi2EjESC_ILi1EjENS0_6memory12LoadWithCastILi2EEENSF_13StoreWithCastILi1EEEEEviT_T0_T2_T3_T4_T5_:
[----:B------:R-:W0:Y:S01]  /*0000*/  LDC R1, c[0x0][0x37c] ;  /* 0x0000df00ff017b82 */ /* 0x000e220000000800 */
[----:B------:R-:W1:Y:S07]  /*0010*/  S2R R2, SR_CTAID.X ;  /* 0x0000000000027919 */ /* 0x000e6e0000002500 */
[----:B------:R-:W1:Y:S01]  /*0020*/  LDC R17, c[0x0][0x380] ;  /* 0x0000e000ff117b82 */ /* 0x000e620000000800 */
[----:B------:R-:W2:Y:S01]  /*0030*/  LDCU.64 UR36, c[0x0][0x358] ;  /* 0x00006b00ff2477ac */ /* 0x000ea20008000a00 */
[----:B------:R-:W-:Y:S01]  /*0040*/  BSSY.RECONVERGENT B7, `(.L_x_4122) ;  /* 0x00001de000077945 */ /* 0x000fe20003800200 */
[----:B------:R-:W3:Y:S01]  /*0050*/  S2R R16, SR_TID.X ;  /* 0x0000000000107919 */ /* 0x000ee20000002100 */
[----:B------:R-:W-:Y:S01]  /*0060*/  CS2R R28, SRZ ;  /* 0x00000000001c7805 */ /* 0x000fe2000001ff00 */
[----:B------:R-:W4:Y:S01]  /*0070*/  LDCU.U8 UR38, c[0x0][0x3a4] ;  /* 0x00007480ff2677ac */ /* 0x000f220008000000 */
        /* <DEDUP_REMOVED lines=26> */
.L_x_4128:
[----:B------:R-:W2:Y:S02]  /*0220*/  LDG.E.U8 R4, desc[UR36][R4.64] ;  /* 0x0000002404047981 */ /* 0x000ea4000c1e1100 */
[----:B--2---:R-:W-:Y:S01]  /*0230*/  I2FP.F32.U32 R29, R4 ;  /* 0x00000004001d7245 */ /* 0x004fe20000201000 */
[----:B------:R-:W-:Y:S06]  /*0240*/  BRA `(.L_x_4130) ;  /* 0x0000000c00447947 */ /* 0x000fec0003800000 */
.L_x_4127:
        /* <DEDUP_REMOVED lines=9> */
.L_x_4132:
[----:B------:R-:W2:Y:S02]  /*02e0*/  LDG.E R4, desc[UR36][R4.64] ;  /* 0x0000002404047981 */ /* 0x000ea4000c1e1900 */
[----:B--2---:R-:W-:Y:S01]  /*02f0*/  I2FP.F32.S32 R29, R4 ;  /* 0x00000004001d7245 */ /* 0x004fe20000201400 */
[----:B------:R-:W-:Y:S06]  /*0300*/  BRA `(.L_x_4130) ;  /* 0x0000000c00147947 */ /* 0x000fec0003800000 */
.L_x_4131:
[----:B------:R-:W2:Y:S02]  /*0310*/  LDG.E.U16 R4, desc[UR36][R4.64] ;  /* 0x0000002404047981 */ /* 0x000ea4000c1e1500 */
[----:B--2---:R0:W1:Y:S01]  /*0320*/  I2F.S16 R29, R4 ;  /* 0x00000004001d7306 */ /* 0x0040620000101400 */
[----:B------:R-:W-:Y:S05]  /*0330*/  BRA `(.L_x_4130) ;  /* 0x0000000c00087947 */ /* 0x000fea0003800000 */
.L_x_4126:
        /* <DEDUP_REMOVED lines=8> */
.L_x_4134:
[----:B------:R-:W2:Y:S02]  /*03c0*/  LDG.E.U16 R4, desc[UR36][R4.64] ;  /* 0x0000002404047981 */ /* 0x000ea4000c1e1500 */
[----:B--2---:R-:W-:Y:S01]  /*03d0*/  HADD2.F32 R29, -RZ, R4.H0_H0 ;  /* 0x20000004ff1d7230 */ /* 0x004fe20000004100 */
[----:B------:R-:W-:Y:S06]  /*03e0*/  BRA `(.L_x_4130) ;  /* 0x0000000800dc7947 */ /* 0x000fec0003800000 */
.L_x_4133:
        /* <DEDUP_REMOVED lines=8> */
.L_x_4136:
[----:B------:R-:W2:Y:S02]  /*0470*/  LDG.E.U16 R4, desc[UR36][R4.64] ;  /* 0x0000002404047981 */ /* 0x000ea4000c1e1500 */
[----:B--2---:R-:W-:Y:S01]  /*0480*/  HADD2.F32 R29, -RZ, R4.H0_H0 ;  /* 0x20000004ff1d7230 */ /* 0x004fe20000004100 */
[----:B------:R-:W-:Y:S06]  /*0490*/  BRA `(.L_x_4130) ;  /* 0x0000000800b07947 */ /* 0x000fec0003800000 */
.L_x_4135:
        /* <DEDUP_REMOVED lines=11> */
.L_x_4125:
        /* <DEDUP_REMOVED lines=12> */
.L_x_4139:
        /* <DEDUP_REMOVED lines=11> */
.L_x_4138:
        /* <DEDUP_REMOVED lines=25> */
.L_x_4141:
[----:B------:R-:W2:Y:S02]  /*0850*/  LDG.E.U8 R4, desc[UR36][R4.64] ;  /* 0x0000002404047981 */ /* 0x000ea4000c1e1100 */
[C---:B--2---:R-:W-:Y:S02]  /*0860*/  IMAD.SHL.U32 R3, R4.reuse, 0x2000000, RZ ;  /* 0x0200000004037824 */ /* 0x044fe400078e00ff */
        /* <DEDUP_REMOVED lines=10> */
.L_x_4140:
[----:B------:R-:W2:Y:S02]  /*0910*/  LDG.E.U16 R4, desc[UR36][R4.64] ;  /* 0x0000002404047981 */ /* 0x000ea4000c1e1500 */
[----:B--2---:R-:W-:Y:S01]  /*0920*/  IMAD.U32 R29, R4, 0x10000, RZ ;  /* 0x00010000041d7824 */ /* 0x004fe200078e00ff */
[----:B------:R-:W-:Y:S06]  /*0930*/  BRA `(.L_x_4130) ;  /* 0x0000000400887947 */ /* 0x000fec0003800000 */
.L_x_4137:
        /* <DEDUP_REMOVED lines=11> */
.L_x_4144:
        /* <DEDUP_REMOVED lines=20> */
.L_x_4146:
[----:B------:R-:W-:Y:S05]  /*0b30*/  BSYNC.RECONVERGENT B0 ;  /* 0x0000000000007941 */ /* 0x000fea0003800200 */
.L_x_4145:
[----:B------:R-:W-:Y:S01]  /*0b40*/  IMAD.SHL.U32 R0, R0, 0x100000, RZ ;  /* 0x0010000000007824 */ /* 0x000fe200078e00ff */
[----:B------:R-:W-:-:S04]  /*0b50*/  LEA R3, R3, 0x3b800000, 0x17 ;  /* 0x3b80000003037811 */ /* 0x000fc800078eb8ff */
[----:B------:R-:W-:Y:S01]  /*0b60*/  LOP3.LUT R29, R3, R0, R29, 0xfe, !PT ;  /* 0x00000000031d7212 */ /* 0x000fe200078efe1d */
[----:B------:R-:W-:Y:S06]  /*0b70*/  BRA `(.L_x_4130) ;  /* 0x0000000000f87947 */ /* 0x000fec0003800000 */
.L_x_4143:
        /* <DEDUP_REMOVED lines=20> */
.L_x_4148:
[----:B------:R-:W-:Y:S05]  /*0cc0*/  BSYNC.RECONVERGENT B0 ;  /* 0x0000000000007941 */ /* 0x000fea0003800200 */
.L_x_4147:
[----:B------:R-:W-:Y:S01]  /*0cd0*/  IMAD.SHL.U32 R0, R0, 0x200000, RZ ;  /* 0x0020000000007824 */ /* 0x000fe200078e00ff */
[----:B------:R-:W-:-:S04]  /*0ce0*/  LEA R3, R3, 0x37800000, 0x17 ;  /* 0x3780000003037811 */ /* 0x000fc800078eb8ff */
[----:B------:R-:W-:Y:S01]  /*0cf0*/  LOP3.LUT R29, R3, R0, R29, 0xfe, !PT ;  /* 0x00000000031d7212 */ /* 0x000fe200078efe1d */
[----:B------:R-:W-:Y:S06]  /*0d00*/  BRA `(.L_x_4130) ;  /* 0x0000000000947947 */ /* 0x000fec0003800000 */
.L_x_4142:
[----:B------:R-:W-:-:S09]  /*0d10*/  UISETP.NE.AND UP0, UPT, UR4, 0x1c, UPT ;  /* 0x0000001c0400788c */ /* 0x000fd2000bf05270 */
[----:B------:R-:W-:Y:S05]  /*0d20*/  BRA.U !UP0, `(.L_x_4149) ;  /* 0x0000000108847547 */ /* 0x000fea000b800000 */
[----:B------:R-:W-:-:S09]  /*0d30*/  UISETP.NE.AND UP0, UPT, UR4, 0x1d, UPT ;  /* 0x0000001d0400788c */ /* 0x000fd2000bf05270 */
[----:B------:R-:W-:Y:S05]  /*0d40*/  BRA.U !UP0, `(.L_x_4150) ;  /* 0x0000000108707547 */ /* 0x000fea000b800000 */
[----:B------:R-:W-:-:S09]  /*0d50*/  UISETP.NE.AND UP0, UPT, UR4, 0x2c, UPT ;  /* 0x0000002c0400788c */ /* 0x000fd2000bf05270 */
[----:B------:R-:W-:Y:S05]  /*0d60*/  BRA.U !UP0, `(.L_x_4151) ;  /* 0x0000000108487547 */ /* 0x000fea000b800000 */
.L_x_4129:
        /* <DEDUP_REMOVED lines=16> */
.L_x_4152:
[----:B------:R-:W-:Y:S01]  /*0e70*/  IMAD.MOV.U32 R29, RZ, RZ, RZ ;  /* 0x000000ffff1d7224 */ /* 0x000fe200078e00ff */
[----:B------:R-:W-:Y:S06]  /*0e80*/  BRA `(.L_x_4130) ;  /* 0x0000000000347947 */ /* 0x000fec0003800000 */
.L_x_4151:
        /* <DEDUP_REMOVED lines=8> */
.L_x_4150:
[----:B------:R-:W2:Y:S02]  /*0f10*/  LDG.E.64 R4, desc[UR36][R4.64] ;  /* 0x0000002404047981 */ /* 0x000ea4000c1e1b00 */
[----:B--2---:R0:W1:Y:S02]  /*0f20*/  I2F.U64 R29, R4 ;  /* 0x00000004001d7312 */ /* 0x0040640000301000 */
[----:B01----:R-:W-:Y:S05]  /*0f30*/  BRA `(.L_x_4130) ;  /* 0x0000000000087947 */ /* 0x003fea0003800000 */
.L_x_4149:
[----:B------:R-:W2:Y:S02]  /*0f40*/  LDG.E R4, desc[UR36][R4.64] ;  /* 0x0000002404047981 */ /* 0x000ea4000c1e1900 */
[----:B--2---:R-:W-:-:S07]  /*0f50*/  I2FP.F32.U32 R29, R4 ;  /* 0x00000004001d7245 */ /* 0x004fce0000201000 */
.L_x_4130:
[----:B------:R-:W-:Y:S05]  /*0f60*/  BSYNC.RECONVERGENT B6 ;  /* 0x0000000000067941 */ /* 0x000fea0003800200 */
.L_x_4124:
[----:B0-2-4-:R-:W0:Y:S01]  /*0f70*/  LDC.64 R4, c[0x0][0x398] ;  /* 0x0000e600ff047b82 */ /* 0x015e220000000a00 */
[----:B------:R-:W2:Y:S01]  /*0f80*/  LDCU UR5, c[0x0][0x3ac] ;  /* 0x00007580ff0577ac */ /* 0x000ea20008000800 */
        /* <DEDUP_REMOVED lines=18> */
.L_x_4157:
[----:B------:R-:W2:Y:S02]  /*10b0*/  LDG.E.U8 R4, desc[UR36][R4.64] ;  /* 0x0000002404047981 */ /* 0x000ea4000c1e1100 */
[----:B--2---:R-:W-:Y:S01]  /*10c0*/  I2FP.F32.U32 R28, R4 ;  /* 0x00000004001c7245 */ /* 0x004fe20000201000 */
[----:B------:R-:W-:Y:S06]  /*10d0*/  BRA `(.L_x_4159) ;  /* 0x0000000c00487947 */ /* 0x000fec0003800000 */
.L_x_4156:
        /* <DEDUP_REMOVED lines=9> */
.L_x_4161:
[----:B------:R-:W2:Y:S02]  /*1170*/  LDG.E R4, desc[UR36][R4.64] ;  /* 0x0000002404047981 */ /* 0x000ea4000c1e1900 */
[----:B--2---:R-:W-:Y:S01]  /*1180*/  I2FP.F32.S32 R28, R4 ;  /* 0x00000004001c7245 */ /* 0x004fe20000201400 */
[----:B------:R-:W-:Y:S06]  /*1190*/  BRA `(.L_x_4159) ;  /* 0x0000000c00187947 */ /* 0x000fec0003800000 */
.L_x_4160:
[----:B------:R-:W2:Y:S02]  /*11a0*/  LDG.E.U16 R4, desc[UR36][R4.64] ;  /* 0x0000002404047981 */ /* 0x000ea4000c1e1500 */
[----:B--2---:R4:W0:Y:S01]  /*11b0*/  I2F.S16 R28, R4 ;  /* 0x00000004001c7306 */ /* 0x0048220000101400 */
[----:B------:R-:W-:Y:S05]  /*11c0*/  BRA `(.L_x_4159) ;  /* 0x0000000c000c7947 */ /* 0x000fea0003800000 */
.L_x_4155:
        /* <DEDUP_REMOVED lines=8> */
.L_x_4163:
[----:B------:R-:W2:Y:S02]  /*1250*/  LDG.E.U16 R4, desc[UR36][R4.64] ;  /* 0x0000002404047981 */ /* 0x000ea4000c1e1500 */
[----:B--2---:R-:W-:Y:S01]  /*1260*/  HADD2.F32 R28, -RZ, R4.H0_H0 ;  /* 0x20000004ff1c7230 */ /* 0x004fe20000004100 */
[----:B------:R-:W-:Y:S06]  /*1270*/  BRA `(.L_x_4159) ;  /* 0x0000000800e07947 */ /* 0x000fec0003800000 */
.L_x_4162:
        /* <DEDUP_REMOVED lines=8> */
.L_x_4165:
[----:B------:R-:W2:Y:S02]  /*1300*/  LDG.E.U16 R4, desc[UR36][R4.64] ;  /* 0x0000002404047981 */ /* 0x000ea4000c1e1500 */
[----:B--2---:R-:W-:Y:S01]  /*1310*/  HADD2.F32 R28, -RZ, R4.H0_H0 ;  /* 0x20000004ff1c7230 */ /* 0x004fe20000004100 */
[----:B------:R-:W-:Y:S06]  /*1320*/  BRA `(.L_x_4159) ;  /* 0x0000000800b47947 */ /* 0x000fec0003800000 */
.L_x_4164:
        /* <DEDUP_REMOVED lines=11> */
.L_x_4154:
        /* <DEDUP_REMOVED lines=12> */
.L_x_4168:
        /* <DEDUP_REMOVED lines=11> */
.L_x_4167:
        /* <DEDUP_REMOVED lines=25> */
.L_x_4170:
        /* <DEDUP_REMOVED lines=13> */
.L_x_4169:
[----:B------:R-:W2:Y:S02]  /*17b0*/  LDG.E.U16 R4, desc[UR36][R4.64] ;  /* 0x0000002404047981 */ /* 0x000ea4000c1e1500 */
[----:B--2---:R-:W-:Y:S01]  /*17c0*/  IMAD.U32 R28, R4, 0x10000, RZ ;  /* 0x00010000041c7824 */ /* 0x004fe200078e00ff */
[----:B------:R-:W-:Y:S06]  /*17d0*/  BRA `(.L_x_4159) ;  /* 0x0000000400887947 */ /* 0x000fec0003800000 */
.L_x_4166:
        /* <DEDUP_REMOVED lines=11> */
.L_x_4173:
        /* <DEDUP_REMOVED lines=20> */
.L_x_4175:
[----:B------:R-:W-:Y:S05]  /*19d0*/  BSYNC.RECONVERGENT B0 ;  /* 0x0000000000007941 */ /* 0x000fea0003800200 */
.L_x_4174:
[----:B------:R-:W-:Y:S01]  /*19e0*/  IMAD.SHL.U32 R0, R0, 0x100000, RZ ;  /* 0x0010000000007824 */ /* 0x000fe200078e00ff */
[----:B------:R-:W-:-:S04]  /*19f0*/  LEA R3, R3, 0x3b800000, 0x17 ;  /* 0x3b80000003037811 */ /* 0x000fc800078eb8ff */
[----:B------:R-:W-:Y:S01]  /*1a00*/  LOP3.LUT R28, R3, R0, R7, 0xfe, !PT ;  /* 0x00000000031c7212 */ /* 0x000fe200078efe07 */
[----:B------:R-:W-:Y:S06]  /*1a10*/  BRA `(.L_x_4159) ;  /* 0x0000000000f87947 */ /* 0x000fec0003800000 */
.L_x_4172:
        /* <DEDUP_REMOVED lines=20> */
.L_x_4177:
[----:B------:R-:W-:Y:S05]  /*1b60*/  BSYNC.RECONVERGENT B0 ;  /* 0x0000000000007941 */ /* 0x000fea0003800200 */
.L_x_4176:
[----:B------:R-:W-:Y:S01]  /*1b70*/  IMAD.SHL.U32 R0, R0, 0x200000, RZ ;  /* 0x0020000000007824 */ /* 0x000fe200078e00ff */
[----:B------:R-:W-:-:S04]  /*1b80*/  LEA R3, R3, 0x37800000, 0x17 ;  /* 0x3780000003037811 */ /* 0x000fc800078eb8ff */
[----:B------:R-:W-:Y:S01]  /*1b90*/  LOP3.LUT R28, R3, R0, R7, 0xfe, !PT ;  /* 0x00000000031c7212 */ /* 0x000fe200078efe07 */
[----:B------:R-:W-:Y:S06]  /*1ba0*/  BRA `(.L_x_4159) ;  /* 0x0000000000947947 */ /* 0x000fec0003800000 */
.L_x_4171:
[----:B------:R-:W-:-:S09]  /*1bb0*/  UISETP.NE.AND UP0, UPT, UR4, 0x1c, UPT ;  /* 0x0000001c0400788c */ /* 0x000fd2000bf05270 */
[----:B------:R-:W-:Y:S05]  /*1bc0*/  BRA.U !UP0, `(.L_x_4178) ;  /* 0x0000000108847547 */ /* 0x000fea000b800000 */
[----:B------:R-:W-:-:S09]  /*1bd0*/  UISETP.NE.AND UP0, UPT, UR4, 0x1d, UPT ;  /* 0x0000001d0400788c */ /* 0x000fd2000bf05270 */
[----:B------:R-:W-:Y:S05]  /*1be0*/  BRA.U !UP0, `(.L_x_4179) ;  /* 0x0000000108707547 */ /* 0x000fea000b800000 */
[----:B------:R-:W-:-:S09]  /*1bf0*/  UISETP.NE.AND UP0, UPT, UR4, 0x2c, UPT ;  /* 0x0000002c0400788c */ /* 0x000fd2000bf05270 */
[----:B------:R-:W-:Y:S05]  /*1c00*/  BRA.U !UP0, `(.L_x_4180) ;  /* 0x0000000108487547 */ /* 0x000fea000b800000 */
.L_x_4158:
        /* <DEDUP_REMOVED lines=16> */
.L_x_4181:
[----:B------:R-:W-:Y:S01]  /*1d10*/  IMAD.MOV.U32 R28, RZ, RZ, RZ ;  /* 0x000000ffff1c7224 */ /* 0x000fe200078e00ff */
[----:B------:R-:W-:Y:S06]  /*1d20*/  BRA `(.L_x_4159) ;  /* 0x0000000000347947 */ /* 0x000fec0003800000 */
.L_x_4180:
        /* <DEDUP_REMOVED lines=8> */
.L_x_4179:
[----:B------:R-:W2:Y:S02]  /*1db0*/  LDG.E.64 R4, desc[UR36][R4.64] ;  /* 0x0000002404047981 */ /* 0x000ea4000c1e1b00 */
[----:B--2---:R0:W2:Y:S02]  /*1dc0*/  I2F.U64 R28, R4 ;  /* 0x00000004001c7312 */ /* 0x0040a40000301000 */
[----:B0-2---:R-:W-:Y:S05]  /*1dd0*/  BRA `(.L_x_4159) ;  /* 0x0000000000087947 */ /* 0x005fea0003800000 */
.L_x_4178:
[----:B------:R-:W2:Y:S02]  /*1de0*/  LDG.E R4, desc[UR36][R4.64] ;  /* 0x0000002404047981 */ /* 0x000ea4000c1e1900 */
[----:B--2---:R-:W-:-:S07]  /*1df0*/  I2FP.F32.U32 R28, R4 ;  /* 0x00000004001c7245 */ /* 0x004fce0000201000 */
.L_x_4159:
[----:B------:R-:W-:Y:S05]  /*1e00*/  BSYNC.RECONVERGENT B6 ;  /* 0x0000000000067941 */ /* 0x000fea0003800200 */
.L_x_4153:
[----:B------:R-:W-:-:S07]  /*1e10*/  VIADD R16, R19, 0x80 ;  /* 0x0000008013107836 */ /* 0x000fce0000000000 */
.L_x_4123:
[----:B------:R-:W-:Y:S05]  /*1e20*/  BSYNC.RECONVERGENT B7 ;  /* 0x0000000000077941 */ /* 0x000fea0003800200 */
.L_x_4122:
[----:B------:R-:W-:Y:S01]  /*1e30*/  ISETP.GE.AND P0, PT, R16, R17, PT ;  /* 0x000000111000720c */ /* 0x000fe20003f06270 */
[----:B------:R-:W-:Y:S01]  /*1e40*/  BSSY.RECONVERGENT B7, `(.L_x_4182) ;  /* 0x00001d9000077945 */ /* 0x000fe20003800200 */
[----:B------:R-:W-:Y:S02]  /*1e50*/  IMAD.MOV.U32 R27, RZ, RZ, RZ ;  /* 0x000000ffff1b7224 */ /* 0x000fe400078e00ff */
[----:B------:R-:W-:-:S09]  /*1e60*/  IMAD.MOV.U32 R22, RZ, RZ, RZ ;  /* 0x000000ffff167224 */ /* 0x000fd200078e00ff */
        /* <DEDUP_REMOVED lines=22> */
.L_x_4188:
[----:B------:R-:W2:Y:S02]  /*1fd0*/  LDG.E.U8 R4, desc[UR36][R4.64] ;  /* 0x0000002404047981 */ /* 0x000ea4000c1e1100 */
[----:B--2---:R-:W-:Y:S01]  /*1fe0*/  I2FP.F32.U32 R27, R4 ;  /* 0x00000004001b7245 */ /* 0x004fe20000201000 */
[----:B------:R-:W-:Y:S06]  /*1ff0*/  BRA `(.L_x_4190) ;  /* 0x0000000c00447947 */ /* 0x000fec0003800000 */
.L_x_4187:
        /* <DEDUP_REMOVED lines=9> */
.L_x_4192:
[----:B------:R-:W2:Y:S02]  /*2090*/  LDG.E R4, desc[UR36][R4.64] ;  /* 0x0000002404047981 */ /* 0x000ea4000c1e1900 */
[----:B--2---:R-:W-:Y:S01]  /*20a0*/  I2FP.F32.S32 R27, R4 ;  /* 0x00000004001b7245 */ /* 0x004fe20000201400 */
[----:B------:R-:W-:Y:S06]  /*20b0*/  BRA `(.L_x_4190) ;  /* 0x0000000c00147947 */ /* 0x000fec0003800000 */
.L_x_4191:
[----:B------:R-:W2:Y:S02]  /*20c0*/  LDG.E.U16 R4, desc[UR36][R4.64] ;  /* 0x0000002404047981 */ /* 0x000ea4000c1e1500 */
[----:B--2---:R0:W2:Y:S01]  /*20d0*/  I2F.S16 R27, R4 ;  /* 0x00000004001b7306 */ /* 0x0040a20000101400 */
[----:B------:R-:W-:Y:S05]  /*20e0*/  BRA `(.L_x_4190) ;  /* 0x0000000c00087947 */ /* 0x000fea0003800000 */
.L_x_4186:
        /* <DEDUP_REMOVED lines=8> */
.L_x_4194:
[----:B------:R-:W2:Y:S02]  /*2170*/  LDG.E.U16 R4, desc[UR36][R4.64] ;  /* 0x0000002404047981 */ /* 0x000ea4000c1e1500 */
[----:B--2---:R-:W-:Y:S01]  /*2180*/  HADD2.F32 R27, -RZ, R4.H0_H0 ;  /* 0x20000004ff1b7230 */ /* 0x004fe20000004100 */
[----:B------:R-:W-:Y:S06]  /*2190*/  BRA `(.L_x_4190) ;  /* 0x0000000800dc7947 */ /* 0x000fec0003800000 */
.L_x_4193:
        /* <DEDUP_REMOVED lines=8> */
.L_x_4196:
[----:B------:R-:W2:Y:S02]  /*2220*/  LDG.E.U16 R4, desc[UR36][R4.64] ;  /* 0x0000002404047981 */ /* 0x000ea4000c1e1500 */
[----:B--2---:R-:W-:Y:S01]  /*2230*/  HADD2.F32 R27, -RZ, R4.H0_H0 ;  /* 0x20000004ff1b7230 */ /* 0x004fe20000004100 */
[----:B------:R-:W-:Y:S06]  /*2240*/  BRA `(.L_x_4190) ;  /* 0x0000000800b07947 */ /* 0x000fec0003800000 */
.L_x_4195:
        /* <DEDUP_REMOVED lines=11> */
.L_x_4185:
        /* <DEDUP_REMOVED lines=12> */
.L_x_4199:
        /* <DEDUP_REMOVED lines=11> */
.L_x_4198:
        /* <DEDUP_REMOVED lines=25> */
.L_x_4201:
        /* <DEDUP_REMOVED lines=12> */
.L_x_4200:
[----:B------:R-:W2:Y:S02]  /*26c0*/  LDG.E.U16 R4, desc[UR36][R4.64] ;  /* 0x0000002404047981 */ /* 0x000ea4000c1e1500 */
[----:B--2---:R-:W-:Y:S01]  /*26d0*/  IMAD.U32 R27, R4, 0x10000, RZ ;  /* 0x00010000041b7824 */ /* 0x004fe200078e00ff */
[----:B------:R-:W-:Y:S06]  /*26e0*/  BRA `(.L_x_4190) ;  /* 0x0000000400887947 */ /* 0x000fec0003800000 */
.L_x_4197:
        /* <DEDUP_REMOVED lines=11> */
.L_x_4204:
        /* <DEDUP_REMOVED lines=20> */
.L_x_4206:
[----:B------:R-:W-:Y:S05]  /*28e0*/  BSYNC.RECONVERGENT B0 ;  /* 0x0000000000007941 */ /* 0x000fea0003800200 */
.L_x_4205:
[----:B------:R-:W-:Y:S01]  /*28f0*/  IMAD.SHL.U32 R0, R0, 0x100000, RZ ;  /* 0x0010000000007824 */ /* 0x000fe200078e00ff */
[----:B------:R-:W-:-:S04]  /*2900*/  LEA R3, R3, 0x3b800000, 0x17 ;  /* 0x3b80000003037811 */ /* 0x000fc800078eb8ff */
[----:B------:R-:W-:Y:S01]  /*2910*/  LOP3.LUT R27, R3, R0, R27, 0xfe, !PT ;  /* 0x00000000031b7212 */ /* 0x000fe200078efe1b */
[----:B------:R-:W-:Y:S06]  /*2920*/  BRA `(.L_x_4190) ;  /* 0x0000000000f87947 */ /* 0x000fec0003800000 */
.L_x_4203:
        /* <DEDUP_REMOVED lines=20> */
.L_x_4208:
[----:B------:R-:W-:Y:S05]  /*2a70*/  BSYNC.RECONVERGENT B0 ;  /* 0x0000000000007941 */ /* 0x000fea0003800200 */
.L_x_4207:
[----:B------:R-:W-:Y:S01]  /*2a80*/  IMAD.SHL.U32 R0, R0, 0x200000, RZ ;  /* 0x0020000000007824 */ /* 0x000fe200078e00ff */
[----:B------:R-:W-:-:S04]  /*2a90*/  LEA R3, R3, 0x37800000, 0x17 ;  /* 0x3780000003037811 */ /* 0x000fc800078eb8ff */
[----:B------:R-:W-:Y:S01]  /*2aa0*/  LOP3.LUT R27, R3, R0, R27, 0xfe, !PT ;  /* 0x00000000031b7212 */ /* 0x000fe200078efe1b */
[----:B------:R-:W-:Y:S06]  /*2ab0*/  BRA `(.L_x_4190) ;  /* 0x0000000000947947 */ /* 0x000fec0003800000 */
.L_x_4202:
        /* <DEDUP_REMOVED lines=14> */
.L_x_4189:
        /* <DEDUP_REMOVED lines=16> */
.L_x_4211:
[----:B------:R-:W-:Y:S01]  /*2ca0*/  IMAD.MOV.U32 R27, RZ, RZ, RZ ;  /* 0x000000ffff1b7224 */ /* 0x000fe200078e00ff */
[----:B------:R-:W-:Y:S06]  /*2cb0*/  BRA `(.L_x_4190) ;  /* 0x0000000000147947 */ /* 0x000fec0003800000 */
.L_x_4210:
[----:B------:R-:W2:Y:S02]  /*2cc0*/  LDG.E.64 R4, desc[UR36][R4.64] ;  /* 0x0000002404047981 */ /* 0x000ea4000c1e1b00 */
[----:B--2---:R0:W2:Y:S02]  /*2cd0*/  I2F.U64 R27, R4 ;  /* 0x00000004001b7312 */ /* 0x0040a40000301000 */
[----:B0-2---:R-:W-:Y:S05]  /*2ce0*/  BRA `(.L_x_4190) ;  /* 0x0000000000087947 */ /* 0x005fea0003800000 */
.L_x_4209:
[----:B------:R-:W2:Y:S02]  /*2cf0*/  LDG.E R4, desc[UR36][R4.64] ;  /* 0x0000002404047981 */ /* 0x000ea4000c1e1900 */
[----:B--2---:R-:W-:-:S07]  /*2d00*/  I2FP.F32.U32 R27, R4 ;  /* 0x00000004001b7245 */ /* 0x004fce0000201000 */
.L_x_4190:
[----:B------:R-:W-:Y:S05]  /*2d10*/  BSYNC.RECONVERGENT B6 ;  /* 0x0000000000067941 */ /* 0x000fea0003800200 */
.L_x_4184:
        /* <DEDUP_REMOVED lines=20> */
.L_x_4216:
[----:B------:R-:W2:Y:S02]  /*2e60*/  LDG.E.U8 R4, desc[UR36][R4.64] ;  /* 0x0000002404047981 */ /* 0x000ea4000c1e1100 */
[----:B--2---:R-:W-:Y:S01]  /*2e70*/  I2FP.F32.U32 R22, R4 ;  /* 0x0000000400167245 */ /* 0x004fe20000201000 */
[----:B------:R-:W-:Y:S06]  /*2e80*/  BRA `(.L_x_4218) ;  /* 0x0000000c00487947 */ /* 0x000fec0003800000 */
.L_x_4215:
        /* <DEDUP_REMOVED lines=9> */
.L_x_4220:
[----:B------:R-:W2:Y:S02]  /*2f20*/  LDG.E R4, desc[UR36][R4.64] ;  /* 0x0000002404047981 */ /* 0x000ea4000c1e1900 */
[----:B--2---:R-:W-:Y:S01]  /*2f30*/  I2FP.F32.S32 R22, R4 ;  /* 0x0000000400167245 */ /* 0x004fe20000201400 */
[----:B------:R-:W-:Y:S06]  /*2f40*/  BRA `(.L_x_4218) ;  /* 0x0000000c00187947 */ /* 0x000fec0003800000 */
.L_x_4219:
[----:B------:R-:W2:Y:S02]  /*2f50*/  LDG.E.U16 R4, desc[UR36][R4.64] ;  /* 0x0000002404047981 */ /* 0x000ea4000c1e1500 */
[----:B--2---:R4:W0:Y:S01]  /*2f60*/  I2F.S16 R22, R4 ;  /* 0x0000000400167306 */ /* 0x0048220000101400 */
[----:B------:R-:W-:Y:S05]  /*2f70*/  BRA `(.L_x_4218) ;  /* 0x0000000c000c7947 */ /* 0x000fea0003800000 */
.L_x_4214:
        /* <DEDUP_REMOVED lines=8> */
.L_x_4222:
[----:B------:R-:W2:Y:S02]  /*3000*/  LDG.E.U16 R4, desc[UR36][R4.64] ;  /* 0x0000002404047981 */ /* 0x000ea4000c1e1500 */
[----:B--2---:R-:W-:Y:S01]  /*3010*/  HADD2.F32 R22, -RZ, R4.H0_H0 ;  /* 0x20000004ff167230 */ /* 0x004fe20000004100 */
[----:B------:R-:W-:Y:S06]  /*3020*/  BRA `(.L_x_4218) ;  /* 0x0000000800e07947 */ /* 0x000fec0003800000 */
.L_x_4221:
        /* <DEDUP_REMOVED lines=8> */
.L_x_4224:
[----:B------:R-:W2:Y:S02]  /*30b0*/  LDG.E.U16 R4, desc[UR36][R4.64] ;  /* 0x0000002404047981 */ /* 0x000ea4000c1e1500 */
[----:B--2---:R-:W-:Y:S01]  /*30c0*/  HADD2.F32 R22, -RZ, R4.H0_H0 ;  /* 0x20000004ff167230 */ /* 0x004fe20000004100 */
[----:B------:R-:W-:Y:S06]  /*30d0*/  BRA `(.L_x_4218) ;  /* 0x0000000800b47947 */ /* 0x000fec0003800000 */
.L_x_4223:
        /* <DEDUP_REMOVED lines=11> */
.L_x_4213:
        /* <DEDUP_REMOVED lines=12> */
.L_x_4227:
        /* <DEDUP_REMOVED lines=11> */
.L_x_4226:
        /* <DEDUP_REMOVED lines=25> */
.L_x_4229:
        /* <DEDUP_REMOVED lines=13> */
.L_x_4228:
[----:B------:R-:W2:Y:S02]  /*3560*/  LDG.E.U16 R4, desc[UR36][R4.64] ;  /* 0x0000002404047981 */ /* 0x000ea4000c1e1500 */
[----:B--2---:R-:W-:Y:S01]  /*3570*/  IMAD.U32 R22, R4, 0x10000, RZ ;  /* 0x0001000004167824 */ /* 0x004fe200078e00ff */
[----:B------:R-:W-:Y:S06]  /*3580*/  BRA `(.L_x_4218) ;  /* 0x0000000400887947 */ /* 0x000fec0003800000 */
.L_x_4225:
        /* <DEDUP_REMOVED lines=11> */
.L_x_4232:
        /* <DEDUP_REMOVED lines=20> */
.L_x_4234:
[----:B------:R-:W-:Y:S05]  /*3780*/  BSYNC.RECONVERGENT B0 ;  /* 0x0000000000007941 */ /* 0x000fea0003800200 */
.L_x_4233:
[----:B------:R-:W-:Y:S01]  /*3790*/  IMAD.SHL.U32 R0, R0, 0x100000, RZ ;  /* 0x0010000000007824 */ /* 0x000fe200078e00ff */
[----:B------:R-:W-:-:S04]  /*37a0*/  LEA R3, R3, 0x3b800000, 0x17 ;  /* 0x3b80000003037811 */ /* 0x000fc800078eb8ff */
[----:B------:R-:W-:Y:S01]  /*37b0*/  LOP3.LUT R22, R3, R0, R7, 0xfe, !PT ;  /* 0x0000000003167212 */ /* 0x000fe200078efe07 */
[----:B------:R-:W-:Y:S06]  /*37c0*/  BRA `(.L_x_4218) ;  /* 0x0000000000f87947 */ /* 0x000fec0003800000 */
.L_x_4231:
        /* <DEDUP_REMOVED lines=20> */
.L_x_4236:
[----:B------:R-:W-:Y:S05]  /*3910*/  BSYNC.RECONVERGENT B0 ;  /* 0x0000000000007941 */ /* 0x000fea0003800200 */
.L_x_4235:
[----:B------:R-:W-:Y:S01]  /*3920*/  IMAD.SHL.U32 R0, R0, 0x200000, RZ ;  /* 0x0020000000007824 */ /* 0x000fe200078e00ff */
[----:B------:R-:W-:-:S04]  /*3930*/  LEA R3, R3, 0x37800000, 0x17 ;  /* 0x3780000003037811 */ /* 0x000fc800078eb8ff */
[----:B------:R-:W-:Y:S01]  /*3940*/  LOP3.LUT R22, R3, R0, R7, 0xfe, !PT ;  /* 0x0000000003167212 */ /* 0x000fe200078efe07 */
[----:B------:R-:W-:Y:S06]  /*3950*/  BRA `(.L_x_4218) ;  /* 0x0000000000947947 */ /* 0x000fec0003800000 */
.L_x_4230:
        /* <DEDUP_REMOVED lines=14> */
.L_x_4217:
        /* <DEDUP_REMOVED lines=16> */
.L_x_4239:
[----:B------:R-:W-:Y:S01]  /*3b40*/  IMAD.MOV.U32 R22, RZ, RZ, RZ ;  /* 0x000000ffff167224 */ /* 0x000fe200078e00ff */
[----:B------:R-:W-:Y:S06]  /*3b50*/  BRA `(.L_x_4218) ;  /* 0x0000000000147947 */ /* 0x000fec0003800000 */
.L_x_4238:
[----:B------:R-:W2:Y:S02]  /*3b60*/  LDG.E.64 R22, desc[UR36][R4.64] ;  /* 0x0000002404167981 */ /* 0x000ea4000c1e1b00 */
[----:B--2---:R0:W2:Y:S02]  /*3b70*/  I2F.U64 R22, R22 ;  /* 0x0000001600167312 */ /* 0x0040a40000301000 */
[----:B0-2---:R-:W-:Y:S05]  /*3b80*/  BRA `(.L_x_4218) ;  /* 0x0000000000087947 */ /* 0x005fea0003800000 */
.L_x_4237:
[----:B------:R-:W2:Y:S02]  /*3b90*/  LDG.E R4, desc[UR36][R4.64] ;  /* 0x0000002404047981 */ /* 0x000ea4000c1e1900 */
[----:B--2---:R-:W-:-:S07]  /*3ba0*/  I2FP.F32.U32 R22, R4 ;  /* 0x0000000400167245 */ /* 0x004fce0000201000 */
.L_x_4218:
[----:B------:R-:W-:Y:S05]  /*3bb0*/  BSYNC.RECONVERGENT B6 ;  /* 0x0000000000067941 */ /* 0x000fea0003800200 */
.L_x_4212:
[----:B------:R-:W-:-:S07]  /*3bc0*/  VIADD R16, R16, 0x80 ;  /* 0x0000008010107836 */ /* 0x000fce0000000000 */
.L_x_4183:
[----:B------:R-:W-:Y:S05]  /*3bd0*/  BSYNC.RECONVERGENT B7 ;  /* 0x0000000000077941 */ /* 0x000fea0003800200 */
.L_x_4182:
[----:B------:R-:W-:Y:S01]  /*3be0*/  ISETP.GE.AND P0, PT, R16, R17, PT ;  /* 0x000000111000720c */ /* 0x000fe20003f06270 */
[----:B------:R-:W-:Y:S01]  /*3bf0*/  BSSY.RECONVERGENT B7, `(.L_x_4240) ;  /* 0x00001d8000077945 */ /* 0x000fe20003800200 */
[----:B------:R-:W-:-:S11]  /*3c00*/  CS2R R24, SRZ ;  /* 0x0000000000187805 */ /* 0x000fd6000001ff00 */
        /* <DEDUP_REMOVED lines=22> */
.L_x_4246:
[----:B------:R-:W2:Y:S02]  /*3d70*/  LDG.E.U8 R4, desc[UR36][R4.64] ;  /* 0x0000002404047981 */ /* 0x000ea4000c1e1100 */
[----:B--2---:R-:W-:Y:S01]  /*3d80*/  I2FP.F32.U32 R25, R4 ;  /* 0x0000000400197245 */ /* 0x004fe20000201000 */
[----:B------:R-:W-:Y:S06]  /*3d90*/  BRA `(.L_x_4248) ;  /* 0x0000000c00447947 */ /* 0x000fec0003800000 */
.L_x_4245:
        /* <DEDUP_REMOVED lines=9> */
.L_x_4250:
[----:B------:R-:W2:Y:S02]  /*3e30*/  LDG.E R4, desc[UR36][R4.64] ;  /* 0x0000002404047981 */ /* 0x000ea4000c1e1900 */
[----:B--2---:R-:W-:Y:S01]  /*3e40*/  I2FP.F32.S32 R25, R4 ;  /* 0x0000000400197245 */ /* 0x004fe20000201400 */
[----:B------:R-:W-:Y:S06]  /*3e50*/  BRA `(.L_x_4248) ;  /* 0x0000000c00147947 */ /* 0x000fec0003800000 */
.L_x_4249:
[----:B------:R-:W2:Y:S02]  /*3e60*/  LDG.E.U16 R4, desc[UR36][R4.64] ;  /* 0x0000002404047981 */ /* 0x000ea4000c1e1500 */
[----:B--2---:R0:W2:Y:S01]  /*3e70*/  I2F.S16 R25, R4 ;  /* 0x0000000400197306 */ /* 0x0040a20000101400 */
[----:B------:R-:W-:Y:S05]  /*3e80*/  BRA `(.L_x_4248) ;  /* 0x0000000c00087947 */ /* 0x000fea0003800000 */
.L_x_4244:
        /* <DEDUP_REMOVED lines=8> */
.L_x_4252:
[----:B------:R-:W2:Y:S02]  /*3f10*/  LDG.E.U16 R4, desc[UR36][R4.64] ;  /* 0x0000002404047981 */ /* 0x000ea4000c1e1500 */
[----:B--2---:R-:W-:Y:S01]  /*3f20*/  HADD2.F32 R25, -RZ, R4.H0_H0 ;  /* 0x20000004ff197230 */ /* 0x004fe20000004100 */
[----:B------:R-:W-:Y:S06]  /*3f30*/  BRA `(.L_x_4248) ;  /* 0x0000000800dc7947 */ /* 0x000fec0003800000 */
.L_x_4251:
        /* <DEDUP_REMOVED lines=8> */
.L_x_4254:
[----:B------:R-:W2:Y:S02]  /*3fc0*/  LDG.E.U16 R4, desc[UR36][R4.64] ;  /* 0x0000002404047981 */ /* 0x000ea4000c1e1500 */
[----:B--2---:R-:W-:Y:S01]  /*3fd0*/  HADD2.F32 R25, -RZ, R4.H0_H0 ;  /* 0x20000004ff197230 */ /* 0x004fe20000004100 */
[----:B------:R-:W-:Y:S06]  /*3fe0*/  BRA `(.L_x_4248) ;  /* 0x0000000800b07947 */ /* 0x000fec0003800000 */
.L_x_4253:
        /* <DEDUP_REMOVED lines=11> */
.L_x_4243:
        /* <DEDUP_REMOVED lines=12> */
.L_x_4257:
        /* <DEDUP_REMOVED lines=11> */
.L_x_4256:
        /* <DEDUP_REMOVED lines=25> */
.L_x_4259:
        /* <DEDUP_REMOVED lines=12> */
.L_x_4258:
[----:B------:R-:W2:Y:S02]  /*4460*/  LDG.E.U16 R4, desc[UR36][R4.64] ;  /* 0x0000002404047981 */ /* 0x000ea4000c1e1500 */
[----:B--2---:R-:W-:Y:S01]  /*4470*/  IMAD.U32 R25, R4, 0x10000, RZ ;  /* 0x0001000004197824 */ /* 0x004fe200078e00ff */
[----:B------:R-:W-:Y:S06]  /*4480*/  BRA `(.L_x_4248) ;  /* 0x0000000400887947 */ /* 0x000fec0003800000 */
.L_x_4255:
        /* <DEDUP_REMOVED lines=11> */
.L_x_4262:
        /* <DEDUP_REMOVED lines=20> */
.L_x_4264:
[----:B------:R-:W-:Y:S05]  /*4680*/  BSYNC.RECONVERGENT B0 ;  /* 0x0000000000007941 */ /* 0x000fea0003800200 */
.L_x_4263:
[----:B------:R-:W-:Y:S01]  /*4690*/  IMAD.SHL.U32 R0, R0, 0x100000, RZ ;  /* 0x0010000000007824 */ /* 0x000fe200078e00ff */
[----:B------:R-:W-:-:S04]  /*46a0*/  LEA R3, R3, 0x3b800000, 0x17 ;  /* 0x3b80000003037811 */ /* 0x000fc800078eb8ff */
[----:B------:R-:W-:Y:S01]  /*46b0*/  LOP3.LUT R25, R3, R0, R25, 0xfe, !PT ;  /* 0x0000000003197212 */ /* 0x000fe200078efe19 */
[----:B------:R-:W-:Y:S06]  /*46c0*/  BRA `(.L_x_4248) ;  /* 0x0000000000f87947 */ /* 0x000fec0003800000 */
.L_x_4261:
        /* <DEDUP_REMOVED lines=20> */
.L_x_4266:
[----:B------:R-:W-:Y:S05]  /*4810*/  BSYNC.RECONVERGENT B0 ;  /* 0x0000000000007941 */ /* 0x000fea0003800200 */
.L_x_4265:
[----:B------:R-:W-:Y:S01]  /*4820*/  IMAD.SHL.U32 R0, R0, 0x200000, RZ ;  /* 0x0020000000007824 */ /* 0x000fe200078e00ff */
[----:B------:R-:W-:-:S04]  /*4830*/  LEA R3, R3, 0x37800000, 0x17 ;  /* 0x3780000003037811 */ /* 0x000fc800078eb8ff */
[----:B------:R-:W-:Y:S01]  /*4840*/  LOP3.LUT R25, R3, R0, R25, 0xfe, !PT ;  /* 0x0000000003197212 */ /* 0x000fe200078efe19 */
[----:B------:R-:W-:Y:S06]  /*4850*/  BRA `(.L_x_4248) ;  /* 0x0000000000947947 */ /* 0x000fec0003800000 */
.L_x_4260:
        /* <DEDUP_REMOVED lines=14> */
.L_x_4247:
        /* <DEDUP_REMOVED lines=16> */
.L_x_4269:
[----:B------:R-:W-:Y:S01]  /*4a40*/  IMAD.MOV.U32 R25, RZ, RZ, RZ ;  /* 0x000000ffff197224 */ /* 0x000fe200078e00ff */
[----:B------:R-:W-:Y:S06]  /*4a50*/  BRA `(.L_x_4248) ;  /* 0x0000000000147947 */ /* 0x000fec0003800000 */
.L_x_4268:
[----:B------:R-:W2:Y:S02]  /*4a60*/  LDG.E.64 R4, desc[UR36][R4.64] ;  /* 0x0000002404047981 */ /* 0x000ea4000c1e1b00 */
[----:B--2---:R0:W2:Y:S02]  /*4a70*/  I2F.U64 R25, R4 ;  /* 0x0000000400197312 */ /* 0x0040a40000301000 */
[----:B0-2---:R-:W-:Y:S05]  /*4a80*/  BRA `(.L_x_4248) ;  /* 0x0000000000087947 */ /* 0x005fea0003800000 */
.L_x_4267:
[----:B------:R-:W2:Y:S02]  /*4a90*/  LDG.E R4, desc[UR36][R4.64] ;  /* 0x0000002404047981 */ /* 0x000ea4000c1e1900 */
[----:B--2---:R-:W-:-:S07]  /*4aa0*/  I2FP.F32.U32 R25, R4 ;  /* 0x0000000400197245 */ /* 0x004fce0000201000 */
.L_x_4248:
[----:B------:R-:W-:Y:S05]  /*4ab0*/  BSYNC.RECONVERGENT B6 ;  /* 0x0000000000067941 */ /* 0x000fea0003800200 */
.L_x_4242:
[----:B0---4-:R-:W0:Y:S01]  /*4ac0*/  LDC.64 R4, c[0x0][0x398] ;  /* 0x0000e600ff047b82 */ /* 0x011e220000000a00 */
[----:B------:R-:W4:Y:S01]  /*4ad0*/  LDCU UR5, c[0x0][0x3ac] ;  /* 0x00007580ff0577ac */ /* 0x000f220008000800 */
[----:B------:R-:W-:Y:S01]  /*4ae0*/  BSSY.RECONVERGENT B6, `(.L_x_4270) ;  /* 0x00000e7000067945 */ /* 0x000fe20003800200 */
[----:B------:R-:W-:-:S04]  /*4af0*/  UPRMT UR4, UR39, 0x9910, URZ ;  /* 0x0000991027047896 */ /* 0x000fc800080000ff */
[----:B------:R-:W-:Y:S01]  /*4b00*/  UISETP.GT.AND UP0, UPT, UR4, 0x9, UPT ;  /* 0x000000090400788c */ /* 0x000fe2000bf04270 */
[----:B----4-:R-:W-:-:S05]  /*4b10*/  IMAD R3, R18, UR5, RZ ;  /* 0x0000000512037c24 */ /* 0x010fca000f8e02ff */
        /* <DEDUP_REMOVED lines=11> */
[----:B------:R-:W4:Y:S02]  /*4bd0*/  LDG.E.S8 R4, desc[UR36][R4.64] ;  /* 0x0000002404047981 */ /* 0x000f24000c1e1300 */
[----:B----4-:R0:W4:Y:S01]  /*4be0*/  I2F.S16 R24, R4 ;  /* 0x0000000400187306 */ /* 0x0101220000101400 */
[----:B------:R-:W-:Y:S05]  /*4bf0*/  BRA `(.L_x_4276) ;  /* 0x0000000c00547947 */ /* 0x000fea0003800000 */
.L_x_4274:
[----:B------:R-:W4:Y:S02]  /*4c00*/  LDG.E.U8 R4, desc[UR36][R4.64] ;  /* 0x0000002404047981 */ /* 0x000f24000c1e1100 */
[----:B----4-:R-:W-:Y:S01]  /*4c10*/  I2FP.F32.U32 R24, R4 ;  /* 0x0000000400187245 */ /* 0x010fe20000201000 */
[----:B------:R-:W-:Y:S06]  /*4c20*/  BRA `(.L_x_4276) ;  /* 0x0000000c00487947 */ /* 0x000fec0003800000 */
.L_x_4273:
[----:B------:R-:W-:-:S09]  /*4c30*/  UISETP.NE.AND UP0, UPT, UR4, 0x2, UPT ;  /* 0x000000020400788c */ /* 0x000fd2000bf05270 */
[----:B------:R-:W-:Y:S05]  /*4c40*/  BRA.U !UP0, `(.L_x_4277) ;  /* 0x0000000108287547 */ /* 0x000fea000b800000 */
[----:B------:R-:W-:-:S09]  /*4c50*/  UISETP.NE.AND UP0, UPT, UR4, 0x3, UPT ;  /* 0x000000030400788c */ /* 0x000fd2000bf05270 */
[----:B------:R-:W-:Y:S05]  /*4c60*/  BRA.U !UP0, `(.L_x_4278) ;  /* 0x0000000108147547 */ /* 0x000fea000b800000 */
[----:B------:R-:W-:-:S09]  /*4c70*/  UISETP.NE.AND UP0, UPT, UR4, 0x4, UPT ;  /* 0x000000040400788c */ /* 0x000fd2000bf05270 */
[----:B------:R-:W-:Y:S05]  /*4c80*/  BRA.U UP0, `(.L_x_4275) ;  /* 0x0000000900d47547 */ /* 0x000fea000b800000 */
[----:B------:R-:W4:Y:S02]  /*4c90*/  LDG.E.64 R4, desc[UR36][R4.64] ;  /* 0x0000002404047981 */ /* 0x000f24000c1e1b00 */
[----:B----4-:R0:W4:Y:S02]  /*4ca0*/  I2F.S64 R24, R4 ;  /* 0x0000000400187312 */ /* 0x0101240000301400 */
[----:B0---4-:R-:W-:Y:S05]  /*4cb0*/  BRA `(.L_x_4276) ;  /* 0x0000000c00247947 */ /* 0x011fea0003800000 */
.L_x_4278:
[----:B------:R-:W4:Y:S02]  /*4cc0*/  LDG.E R4, desc[UR36][R4.64] ;  /* 0x0000002404047981 */ /* 0x000f24000c1e1900 */
[----:B----4-:R-:W-:Y:S01]  /*4cd0*/  I2FP.F32.S32 R24, R4 ;  /* 0x0000000400187245 */ /* 0x010fe20000201400 */
[----:B------:R-:W-:Y:S06]  /*4ce0*/  BRA `(.L_x_4276) ;  /* 0x0000000c00187947 */ /* 0x000fec0003800000 */
.L_x_4277:
[----:B------:R-:W4:Y:S02]  /*4cf0*/  LDG.E.U16 R4, desc[UR36][R4.64] ;  /* 0x0000002404047981 */ /* 0x000f24000c1e1500 */
[----:B----4-:R0:W4:Y:S01]  /*4d00*/  I2F.S16 R24, R4 ;  /* 0x0000000400187306 */ /* 0x0101220000101400 */
[----:B------:R-:W-:Y:S05]  /*4d10*/  BRA `(.L_x_4276) ;  /* 0x0000000c000c7947 */ /* 0x000fea0003800000 */
.L_x_4272:
        /* <DEDUP_REMOVED lines=8> */
.L_x_4280:
[----:B------:R-:W4:Y:S02]  /*4da0*/  LDG.E.U16 R4, desc[UR36][R4.64] ;  /* 0x0000002404047981 */ /* 0x000f24000c1e1500 */
[----:B----4-:R-:W-:Y:S01]  /*4db0*/  HADD2.F32 R24, -RZ, R4.H0_H0 ;  /* 0x20000004ff187230 */ /* 0x010fe20000004100 */
[----:B------:R-:W-:Y:S06]  /*4dc0*/  BRA `(.L_x_4276) ;  /* 0x0000000800e07947 */ /* 0x000fec0003800000 */
.L_x_4279:
        /* <DEDUP_REMOVED lines=8> */
.L_x_4282:
[----:B------:R-:W4:Y:S02]  /*4e50*/  LDG.E.U16 R4, desc[UR36][R4.64] ;  /* 0x0000002404047981 */ /* 0x000f24000c1e1500 */
[----:B----4-:R-:W-:Y:S01]  /*4e60*/  HADD2.F32 R24, -RZ, R4.H0_H0 ;  /* 0x20000004ff187230 */ /* 0x010fe20000004100 */
[----:B------:R-:W-:Y:S06]  /*4e70*/  BRA `(.L_x_4276) ;  /* 0x0000000800b47947 */ /* 0x000fec0003800000 */
.L_x_4281:
[----:B------:R-:W4:Y:S01]  /*4e80*/  LDG.E.64 R4, desc[UR36][R4.64] ;  /* 0x0000002404047981 */ /* 0x000f22000c1e1b00 */
[----:B------:R-:W-:Y:S01]  /*4e90*/  UMOV UR4, 0xf0000000 ;  /* 0xf000000000047882 */ /* 0x000fe20000000000 */
[----:B------:R-:W-:Y:S02]  /*4ea0*/  UMOV UR5, 0x380fffff ;  /* 0x380fffff00057882 */ /* 0x000fe40000000000 */
[----:B----4-:R-:W0:-:S15]  /*4eb0*/  DSETP.GEU.AND P0, PT, |R4|, UR4, PT ;  /* 0x0000000404007e2a */ /* 0x010e1e000bf0e200 */
[----:B------:R-:W-:-:S15]  /*4ec0*/  NOP ;  /* 0x0000000000007918 */ /* 0x000fde0000000000 */
[----:B------:R-:W-:-:S15]  /*4ed0*/  NOP ;  /* 0x0000000000007918 */ /* 0x000fde0000000000 */
[----:B------:R-:W-:-:S15]  /*4ee0*/  NOP ;  /* 0x0000000000007918 */ /* 0x000fde0000000000 */
[----:B------:R-:W-:-:S04]  /*4ef0*/  NOP ;  /* 0x0000000000007918 */ /* 0x000fc80000000000 */
[----:B------:R-:W0:Y:S02]  /*4f00*/  F2F.F32.F64 R24, R4 ;  /* 0x0000000400187310 */ /* 0x000e240000301000 */
[----:B0-----:R-:W-:Y:S01]  /*4f10*/  @!P0 FMUL R24, R24, 1.175494350822287508e-38 ;  /* 0x0080000018188820 */ /* 0x001fe20000400000 */
[----:B------:R-:W-:Y:S06]  /*4f20*/  BRA `(.L_x_4276) ;  /* 0x0000000800887947 */ /* 0x000fec0003800000 */
.L_x_4271:
        /* <DEDUP_REMOVED lines=8> */
[----:B------:R-:W4:Y:S02]  /*4fb0*/  LDG.E.U8 R4, desc[UR36][R4.64] ;  /* 0x0000002404047981 */ /* 0x000f24000c1e1100 */
[----:B----4-:R-:W-:-:S04]  /*4fc0*/  ISETP.NE.AND P0, PT, R4, RZ, PT ;  /* 0x000000ff0400720c */ /* 0x010fc80003f05270 */
[----:B------:R-:W-:Y:S01]  /*4fd0*/  FSEL R24, RZ, 1, !P0 ;  /* 0x3f800000ff187808 */ /* 0x000fe20004000000 */
[----:B------:R-:W-:Y:S08]  /*4fe0*/  BRA `(.L_x_4276) ;  /* 0x0000000800587947 */ /* 0x000ff00003800000 */
.L_x_4285:
        /* <DEDUP_REMOVED lines=11> */
.L_x_4284:
[----:B------:R-:W-:-:S09]  /*50a0*/  UISETP.NE.AND UP0, UPT, UR4, 0xf, UPT ;  /* 0x0000000f0400788c */ /* 0x000fd2000bf05270 */
[----:B------:R-:W-:Y:S05]  /*50b0*/  BRA.U !UP0, `(.L_x_4286) ;  /* 0x0000000108907547 */ /* 0x000fea000b800000 */
[----:B------:R-:W-:-:S09]  /*50c0*/  UISETP.NE.AND UP0, UPT, UR4, 0x17, UPT ;  /* 0x000000170400788c */ /* 0x000fd2000bf05270 */
[----:B------:R-:W-:Y:S05]  /*50d0*/  BRA.U !UP0, `(.L_x_4287) ;  /* 0x0000000108547547 */ /* 0x000fea000b800000 */
[----:B------:R-:W-:-:S09]  /*50e0*/  UISETP.NE.AND UP0, UPT, UR4, 0x18, UPT ;  /* 0x000000180400788c */ /* 0x000fd2000bf05270 */
[----:B------:R-:W-:Y:S05]  /*50f0*/  BRA.U UP0, `(.L_x_4275) ;  /* 0x0000000500b87547 */ /* 0x000fea000b800000 */
[----:B------:R-:W4:Y:S01]  /*5100*/  LDG.E.U8 R24, desc[UR36][R4.64] ;  /* 0x0000002404187981 */ /* 0x000f22000c1e1100 */
[----:B------:R-:W-:Y:S02]  /*5110*/  IMAD.MOV.U32 R6, RZ, RZ, 0x1f ;  /* 0x0000001fff067424 */ /* 0x000fe400078e00ff */
[----:B----4-:R-:W-:-:S05]  /*5120*/  IMAD.SHL.U32 R24, R24, 0x1000000, RZ ;  /* 0x0100000018187824 */ /* 0x010fca00078e00ff */
        /* <DEDUP_REMOVED lines=16> */
.L_x_4287:
[----:B------:R-:W4:Y:S02]  /*5230*/  LDG.E.U8 R4, desc[UR36][R4.64] ;  /* 0x0000002404047981 */ /* 0x000f24000c1e1100 */
[C---:B----4-:R-:W-:Y:S02]  /*5240*/  IMAD.SHL.U32 R0, R4.reuse, 0x2000000, RZ ;  /* 0x0200000004007824 */ /* 0x050fe400078e00ff */
        /* <DEDUP_REMOVED lines=11> */
.L_x_4286:
[----:B------:R-:W4:Y:S02]  /*5300*/  LDG.E.U16 R4, desc[UR36][R4.64] ;  /* 0x0000002404047981 */ /* 0x000f24000c1e1500 */
[----:B----4-:R-:W-:Y:S01]  /*5310*/  IMAD.U32 R24, R4, 0x10000, RZ ;  /* 0x0001000004187824 */ /* 0x010fe200078e00ff */
[----:B------:R-:W-:Y:S06]  /*5320*/  BRA `(.L_x_4276) ;  /* 0x0000000400887947 */ /* 0x000fec0003800000 */
.L_x_4283:
        /* <DEDUP_REMOVED lines=8> */
[----:B------:R-:W4:Y:S02]  /*53b0*/  LDG.E.U16 R4, desc[UR36][R4.64] ;  /* 0x0000002404047981 */ /* 0x000f24000c1e1500 */
[----:B----4-:R-:W-:Y:S01]  /*53c0*/  I2FP.F32.U32 R24, R4 ;  /* 0x0000000400187245 */ /* 0x010fe20000201000 */
[----:B------:R-:W-:Y:S06]  /*53d0*/  BRA `(.L_x_4276) ;  /* 0x00000004005c7947 */ /* 0x000fec0003800000 */
.L_x_4290:
[----:B------:R-:W4:Y:S01]  /*53e0*/  LDG.E.U8 R4, desc[UR36][R4.64] ;  /* 0x0000002404047981 */ /* 0x000f22000c1e1100 */
[----:B------:R-:W-:Y:S01]  /*53f0*/  IMAD.MOV.U32 R24, RZ, RZ, RZ ;  /* 0x000000ffff187224 */ /* 0x000fe200078e00ff */
[----:B----4-:R-:W-:-:S13]  /*5400*/  ISETP.NE.AND P0, PT, R4, RZ, PT ;  /* 0x000000ff0400720c */ /* 0x010fda0003f05270 */
        /* <DEDUP_REMOVED lines=17> */
.L_x_4292:
[----:B------:R-:W-:Y:S05]  /*5520*/  BSYNC.RECONVERGENT B0 ;  /* 0x0000000000007941 */ /* 0x000fea0003800200 */
.L_x_4291:
[----:B------:R-:W-:Y:S01]  /*5530*/  IMAD.SHL.U32 R0, R0, 0x100000, RZ ;  /* 0x0010000000007824 */ /* 0x000fe200078e00ff */
[----:B------:R-:W-:-:S04]  /*5540*/  LEA R3, R3, 0x3b800000, 0x17 ;  /* 0x3b80000003037811 */ /* 0x000fc800078eb8ff */
[----:B------:R-:W-:Y:S01]  /*5550*/  LOP3.LUT R24, R3, R0, R7, 0xfe, !PT ;  /* 0x0000000003187212 */ /* 0x000fe200078efe07 */
[----:B------:R-:W-:Y:S06]  /*5560*/  BRA `(.L_x_4276) ;  /* 0x0000000000f87947 */ /* 0x000fec0003800000 */
.L_x_4289:
        /* <DEDUP_REMOVED lines=20> */
.L_x_4294:
[----:B------:R-:W-:Y:S05]  /*56b0*/  BSYNC.RECONVERGENT B0 ;  /* 0x0000000000007941 */ /* 0x000fea0003800200 */
.L_x_4293:
[----:B------:R-:W-:Y:S01]  /*56c0*/  IMAD.SHL.U32 R0, R0, 0x200000, RZ ;  /* 0x0020000000007824 */ /* 0x000fe200078e00ff */
[----:B------:R-:W-:-:S04]  /*56d0*/  LEA R3, R3, 0x37800000, 0x17 ;  /* 0x3780000003037811 */ /* 0x000fc800078eb8ff */
[----:B------:R-:W-:Y:S01]  /*56e0*/  LOP3.LUT R24, R3, R0, R7, 0xfe, !PT ;  /* 0x0000000003187212 */ /* 0x000fe200078efe07 */
[----:B------:R-:W-:Y:S06]  /*56f0*/  BRA `(.L_x_4276) ;  /* 0x0000000000947947 */ /* 0x000fec0003800000 */
.L_x_4288:
[----:B------:R-:W-:-:S09]  /*5700*/  UISETP.NE.AND UP0, UPT, UR4, 0x1c, UPT ;  /* 0x0000001c0400788c */ /* 0x000fd2000bf05270 */
[----:B------:R-:W-:Y:S05]  /*5710*/  BRA.U !UP0, `(.L_x_4295) ;  /* 0x0000000108847547 */ /* 0x000fea000b800000 */
[----:B------:R-:W-:-:S09]  /*5720*/  UISETP.NE.AND UP0, UPT, UR4, 0x1d, UPT ;  /* 0x0000001d0400788c */ /* 0x000fd2000bf05270 */
[----:B------:R-:W-:Y:S05]  /*5730*/  BRA.U !UP0, `(.L_x_4296) ;  /* 0x0000000108707547 */ /* 0x000fea000b800000 */
[----:B------:R-:W-:-:S09]  /*5740*/  UISETP.NE.AND UP0, UPT, UR4, 0x2c, UPT ;  /* 0x0000002c0400788c */ /* 0x000fd2000bf05270 */
[----:B------:R-:W-:Y:S05]  /*5750*/  BRA.U UP0, `(.L_x_4275) ;  /* 0x0000000100207547 */ /* 0x000fea000b800000 */
[----:B------:R-:W4:Y:S01]  /*5760*/  LDG.E.U8 R4, desc[UR36][R4.64] ;  /* 0x0000002404047981 */ /* 0x000f22000c1e1100 */
[----:B------:R-:W-:Y:S01]  /*5770*/  IMAD.MOV.U32 R24, RZ, RZ, 0x400000 ;  /* 0x00400000ff187424 */ /* 0x000fe200078e00ff */
[----:B----4-:R-:W-:-:S13]  /*5780*/  ISETP.NE.AND P0, PT, R4, RZ, PT ;  /* 0x000000ff0400720c */ /* 0x010fda0003f05270 */
[----:B------:R-:W-:Y:S05]  /*5790*/  @!P0 BRA `(.L_x_4276) ;  /* 0x00000000006c8947 */ /* 0x000fea0003800000 */
[----:B------:R-:W-:-:S13]  /*57a0*/  ISETP.NE.AND P0, PT, R4, 0xff, PT ;  /* 0x000000ff0400780c */ /* 0x000fda0003f05270 */
[----:B------:R-:W-:Y:S02]  /*57b0*/  @!P0 IMAD.MOV.U32 R24, RZ, RZ, 0x7f800001 ;  /* 0x7f800001ff188424 */ /* 0x000fe400078e00ff */
[----:B------:R-:W-:Y:S01]  /*57c0*/  @P0 IMAD.SHL.U32 R24, R4, 0x800000, RZ ;  /* 0x0080000004180824 */ /* 0x000fe200078e00ff */
[----:B------:R-:W-:Y:S06]  /*57d0*/  BRA `(.L_x_4276) ;  /* 0x00000000005c7947 */ /* 0x000fec0003800000 */
.L_x_4275:
[----:B------:R-:W-:Y:S01]  /*57e0*/  MOV R14, 0x0 ;  /* 0x00000000000e7802 */ /* 0x000fe20000000f00 */
[----:B------:R-:W0:Y:S01]  /*57f0*/  LDCU.64 UR4, c[0x4][0x128] ;  /* 0x01002500ff0477ac */ /* 0x000e220008000a00 */
[----:B------:R-:W-:Y:S02]  /*5800*/  IMAD.MOV.U32 R8, RZ, RZ, 0x4e ;  /* 0x0000004eff087424 */ /* 0x000fe400078e00ff */
[----:B------:R-:W-:Y:S01]  /*5810*/  IMAD.MOV.U32 R12, RZ, RZ, 0x1 ;  /* 0x00000001ff0c7424 */ /* 0x000fe200078e00ff */
[----:B------:R-:W4:Y:S01]  /*5820*/  LDCU.64 UR6, c[0x4][0x130] ;  /* 0x01002600ff0677ac */ /* 0x000f220008000a00 */
[----:B------:R-:W1:Y:S01]  /*5830*/  LDC.64 R14, c[0x4][R14] ;  /* 0x010000000e0e7b82 */ /* 0x000e620000000a00 */
[----:B------:R-:W-:Y:S01]  /*5840*/  IMAD.MOV.U32 R13, RZ, RZ, RZ ;  /* 0x000000ffff0d7224 */ /* 0x000fe200078e00ff */
[----:B------:R-:W2:Y:S01]  /*5850*/  LDCU.64 UR8, c[0x4][0x18] ;  /* 0x01000300ff0877ac */ /* 0x000ea20008000a00 */
[----:B0-----:R-:W-:Y:S02]  /*5860*/  IMAD.U32 R4, RZ, RZ, UR4 ;  /* 0x00000004ff047e24 */ /* 0x001fe4000f8e00ff */
[----:B------:R-:W-:-:S02]  /*5870*/  IMAD.U32 R5, RZ, RZ, UR5 ;  /* 0x00000005ff057e24 */ /* 0x000fc4000f8e00ff */
[----:B----4-:R-:W-:Y:S02]  /*5880*/  IMAD.U32 R6, RZ, RZ, UR6 ;  /* 0x00000006ff067e24 */ /* 0x010fe4000f8e00ff */
[----:B------:R-:W-:Y:S02]  /*5890*/  IMAD.U32 R7, RZ, RZ, UR7 ;  /* 0x00000007ff077e24 */ /* 0x000fe4000f8e00ff */
[----:B--2---:R-:W-:Y:S02]  /*58a0*/  IMAD.U32 R10, RZ, RZ, UR8 ;  /* 0x00000008ff0a7e24 */ /* 0x004fe4000f8e00ff */
[----:B------:R-:W-:-:S07]  /*58b0*/  IMAD.U32 R11, RZ, RZ, UR9 ;  /* 0x00000009ff0b7e24 */ /* 0x000fce000f8e00ff */
[----:B------:R-:W-:-:S07]  /*58c0*/  LEPC R20, `(.L_x_4297) ;  /* 0x000000001014794e */ /* 0x000fce0000000000 */
[----:B-1-3-5:R-:W-:Y:S05]  /*58d0*/  CALL.ABS.NOINC R14 ;  /* 0x000000000e007343 */ /* 0x02afea0003c00000 */
.L_x_4297:
[----:B------:R-:W-:Y:S01]  /*58e0*/  IMAD.MOV.U32 R24, RZ, RZ, RZ ;  /* 0x000000ffff187224 */ /* 0x000fe200078e00ff */
[----:B------:R-:W-:Y:S06]  /*58f0*/  BRA `(.L_x_4276) ;  /* 0x0000000000147947 */ /* 0x000fec0003800000 */
.L_x_4296:
[----:B------:R-:W4:Y:S02]  /*5900*/  LDG.E.64 R4, desc[UR36][R4.64] ;  /* 0x0000002404047981 */ /* 0x000f24000c1e1b00 */
[----:B----4-:R0:W4:Y:S02]  /*5910*/  I2F.U64 R24, R4 ;  /* 0x0000000400187312 */ /* 0x0101240000301000 */
[----:B0---4-:R-:W-:Y:S05]  /*5920*/  BRA `(.L_x_4276) ;  /* 0x0000000000087947 */ /* 0x011fea0003800000 */
.L_x_4295:
[----:B------:R-:W4:Y:S02]  /*5930*/  LDG.E R4, desc[UR36][R4.64] ;  /* 0x0000002404047981 */ /* 0x000f24000c1e1900 */
[----:B----4-:R-:W-:-:S07]  /*5940*/  I2FP.F32.U32 R24, R4 ;  /* 0x0000000400187245 */ /* 0x010fce0000201000 */
.L_x_4276:
[----:B------:R-:W-:Y:S05]  /*5950*/  BSYNC.RECONVERGENT B6 ;  /* 0x0000000000067941 */ /* 0x000fea0003800200 */
.L_x_4270:
[----:B------:R-:W-:-:S07]  /*5960*/  VIADD R16, R16, 0x80 ;  /* 0x0000008010107836 */ /* 0x000fce0000000000 */
.L_x_4241:
[----:B------:R-:W-:Y:S05]  /*5970*/  BSYNC.RECONVERGENT B7 ;  /* 0x0000000000077941 */ /* 0x000fea0003800200 */
.L_x_4240:
        /* <DEDUP_REMOVED lines=26> */
.L_x_4304:
[----:B------:R-:W2:Y:S02]  /*5b20*/  LDG.E.U8 R4, desc[UR36][R4.64] ;  /* 0x0000002404047981 */ /* 0x000ea4000c1e1100 */
[----:B--2---:R-:W-:Y:S01]  /*5b30*/  I2FP.F32.U32 R23, R4 ;  /* 0x0000000400177245 */ /* 0x004fe20000201000 */
[----:B------:R-:W-:Y:S06]  /*5b40*/  BRA `(.L_x_4306) ;  /* 0x0000000c00447947 */ /* 0x000fec0003800000 */
.L_x_4303:
        /* <DEDUP_REMOVED lines=9> */
.L_x_4308:
[----:B------:R-:W2:Y:S02]  /*5be0*/  LDG.E R4, desc[UR36][R4.64] ;  /* 0x0000002404047981 */ /* 0x000ea4000c1e1900 */
[----:B--2---:R-:W-:Y:S01]  /*5bf0*/  I2FP.F32.S32 R23, R4 ;  /* 0x0000000400177245 */ /* 0x004fe20000201400 */
[----:B------:R-:W-:Y:S06]  /*5c00*/  BRA `(.L_x_4306) ;  /* 0x0000000c00147947 */ /* 0x000fec0003800000 */
.L_x_4307:
[----:B------:R-:W2:Y:S02]  /*5c10*/  LDG.E.U16 R4, desc[UR36][R4.64] ;  /* 0x0000002404047981 */ /* 0x000ea4000c1e1500 */
[----:B--2---:R0:W2:Y:S01]  /*5c20*/  I2F.S16 R23, R4 ;  /* 0x0000000400177306 */ /* 0x0040a20000101400 */
[----:B------:R-:W-:Y:S05]  /*5c30*/  BRA `(.L_x_4306) ;  /* 0x0000000c00087947 */ /* 0x000fea0003800000 */
.L_x_4302:
        /* <DEDUP_REMOVED lines=8> */
.L_x_4310:
[----:B------:R-:W2:Y:S02]  /*5cc0*/  LDG.E.U16 R4, desc[UR36][R4.64] ;  /* 0x0000002404047981 */ /* 0x000ea4000c1e1500 */
[----:B--2---:R-:W-:Y:S01]  /*5cd0*/  HADD2.F32 R23, -RZ, R4.H0_H0 ;  /* 0x20000004ff177230 */ /* 0x004fe20000004100 */
[----:B------:R-:W-:Y:S06]  /*5ce0*/  BRA `(.L_x_4306) ;  /* 0x0000000800dc7947 */ /* 0x000fec0003800000 */
.L_x_4309:
        /* <DEDUP_REMOVED lines=8> */
.L_x_4312:
[----:B------:R-:W2:Y:S02]  /*5d70*/  LDG.E.U16 R4, desc[UR36][R4.64] ;  /* 0x0000002404047981 */ /* 0x000ea4000c1e1500 */
[----:B--2---:R-:W-:Y:S01]  /*5d80*/  HADD2.F32 R23, -RZ, R4.H0_H0 ;  /* 0x20000004ff177230 */ /* 0x004fe20000004100 */
[----:B------:R-:W-:Y:S06]  /*5d90*/  BRA `(.L_x_4306) ;  /* 0x0000000800b07947 */ /* 0x000fec0003800000 */
.L_x_4311:
        /* <DEDUP_REMOVED lines=11> */
.L_x_4301:
        /* <DEDUP_REMOVED lines=12> */
.L_x_4315:
        /* <DEDUP_REMOVED lines=11> */
.L_x_4314:
        /* <DEDUP_REMOVED lines=25> */
.L_x_4317:
        /* <DEDUP_REMOVED lines=12> */
.L_x_4316:
[----:B------:R-:W2:Y:S02]  /*6210*/  LDG.E.U16 R4, desc[UR36][R4.64] ;  /* 0x0000002404047981 */ /* 0x000ea4000c1e1500 */
[----:B--2---:R-:W-:Y:S01]  /*6220*/  IMAD.U32 R23, R4, 0x10000, RZ ;  /* 0x0001000004177824 */ /* 0x004fe200078e00ff */
[----:B------:R-:W-:Y:S06]  /*6230*/  BRA `(.L_x_4306) ;  /* 0x0000000400887947 */ /* 0x000fec0003800000 */
.L_x_4313:
        /* <DEDUP_REMOVED lines=11> */
.L_x_4320:
        /* <DEDUP_REMOVED lines=20> */
.L_x_4322:
[----:B------:R-:W-:Y:S05]  /*6430*/  BSYNC.RECONVERGENT B0 ;  /* 0x0000000000007941 */ /* 0x000fea0003800200 */
.L_x_4321:
[----:B------:R-:W-:Y:S01]  /*6440*/  IMAD.SHL.U32 R0, R0, 0x100000, RZ ;  /* 0x0010000000007824 */ /* 0x000fe200078e00ff */
[----:B------:R-:W-:-:S04]  /*6450*/  LEA R3, R3, 0x3b800000, 0x17 ;  /* 0x3b80000003037811 */ /* 0x000fc800078eb8ff */
[----:B------:R-:W-:Y:S01]  /*6460*/  LOP3.LUT R23, R3, R0, R23, 0xfe, !PT ;  /* 0x0000000003177212 */ /* 0x000fe200078efe17 */
[----:B------:R-:W-:Y:S06]  /*6470*/  BRA `(.L_x_4306) ;  /* 0x0000000000f87947 */ /* 0x000fec0003800000 */
.L_x_4319:
        /* <DEDUP_REMOVED lines=20> */
.L_x_4324:
[----:B------:R-:W-:Y:S05]  /*65c0*/  BSYNC.RECONVERGENT B0 ;  /* 0x0000000000007941 */ /* 0x000fea0003800200 */
.L_x_4323:
[----:B------:R-:W-:Y:S01]  /*65d0*/  IMAD.SHL.U32 R0, R0, 0x200000, RZ ;  /* 0x0020000000007824 */ /* 0x000fe200078e00ff */
[----:B------:R-:W-:-:S04]  /*65e0*/  LEA R3, R3, 0x37800000, 0x17 ;  /* 0x3780000003037811 */ /* 0x000fc800078eb8ff */
[----:B------:R-:W-:Y:S01]  /*65f0*/  LOP3.LUT R23, R3, R0, R23, 0xfe, !PT ;  /* 0x0000000003177212 */ /* 0x000fe200078efe17 */
[----:B------:R-:W-:Y:S06]  /*6600*/  BRA `(.L_x_4306) ;  /* 0x0000000000947947 */ /* 0x000fec0003800000 */
.L_x_4318:
        /* <DEDUP_REMOVED lines=14> */
.L_x_4305:
        /* <DEDUP_REMOVED lines=16> */
.L_x_4327:
[----:B------:R-:W-:Y:S01]  /*67f0*/  IMAD.MOV.U32 R23, RZ, RZ, RZ ;  /* 0x000000ffff177224 */ /* 0x000fe200078e00ff */
[----:B------:R-:W-:Y:S06]  /*6800*/  BRA `(.L_x_4306) ;  /* 0x0000000000147947 */ /* 0x000fec0003800000 */
.L_x_4326:
[----:B------:R-:W2:Y:S02]  /*6810*/  LDG.E.64 R4, desc[UR36][R4.64] ;  /* 0x0000002404047981 */ /* 0x000ea4000c1e1b00 */
[----:B--2---:R0:W2:Y:S02]  /*6820*/  I2F.U64 R23, R4 ;  /* 0x0000000400177312 */ /* 0x0040a40000301000 */
[----:B0-2---:R-:W-:Y:S05]  /*6830*/  BRA `(.L_x_4306) ;  /* 0x0000000000087947 */ /* 0x005fea0003800000 */
.L_x_4325:
[----:B------:R-:W2:Y:S02]  /*6840*/  LDG.E R4, desc[UR36][R4.64] ;  /* 0x0000002404047981 */ /* 0x000ea4000c1e1900 */
[----:B--2---:R-:W-:-:S07]  /*6850*/  I2FP.F32.U32 R23, R4 ;  /* 0x0000000400177245 */ /* 0x004fce0000201000 */
.L_x_4306:
[----:B------:R-:W-:Y:S05]  /*6860*/  BSYNC.RECONVERGENT B6 ;  /* 0x0000000000067941 */ /* 0x000fea0003800200 */
.L_x_4300:
[----:B------:R-:W1:Y:S01]  /*6870*/  LDCU.U8 UR6, c[0x0][0x3a5] ;  /* 0x000074a0ff0677ac */ /* 0x000e620008000000 */
[----:B0---4-:R-:W0:Y:S01]  /*6880*/  LDC.64 R4, c[0x0][0x398] ;  /* 0x0000e600ff047b82 */ /* 0x011e220000000a00 */
[----:B------:R-:W4:Y:S01]  /*6890*/  LDCU UR5, c[0x0][0x3ac] ;  /* 0x00007580ff0577ac */ /* 0x000f220008000800 */
[----:B-1----:R-:W-:-:S04]  /*68a0*/  UPRMT UR4, UR6, 0x9910, URZ ;  /* 0x0000991006047896 */ /* 0x002fc800080000ff */
        /* <DEDUP_REMOVED lines=14> */
[----:B----4-:R0:W1:Y:S01]  /*6990*/  I2F.S16 R18, R4 ;  /* 0x0000000400127306 */ /* 0x0100620000101400 */
[----:B------:R-:W-:Y:S05]  /*69a0*/  BRA `(.L_x_4299) ;  /* 0x0000000c00487947 */ /* 0x000fea0003800000 */
.L_x_4331:
[----:B------:R-:W4:Y:S02]  /*69b0*/  LDG.E.U8 R4, desc[UR36][R4.64] ;  /* 0x0000002404047981 */ /* 0x000f24000c1e1100 */
[----:B----4-:R-:W-:Y:S01]  /*69c0*/  I2FP.F32.U32 R18, R4 ;  /* 0x0000000400127245 */ /* 0x010fe20000201000 */
[----:B------:R-:W-:Y:S06]  /*69d0*/  BRA `(.L_x_4299) ;  /* 0x0000000c003c7947 */ /* 0x000fec0003800000 */
.L_x_4330:
[----:B------:R-:W-:-:S09]  /*69e0*/  UISETP.NE.AND UP0, UPT, UR4, 0x2, UPT ;  /* 0x000000020400788c */ /* 0x000fd2000bf05270 */
[----:B------:R-:W-:Y:S05]  /*69f0*/  BRA.U !UP0, `(.L_x_4333) ;  /* 0x0000000108287547 */ /* 0x000fea000b800000 */
[----:B------:R-:W-:-:S09]  /*6a00*/  UISETP.NE.AND UP0, UPT, UR4, 0x3, UPT ;  /* 0x000000030400788c */ /* 0x000fd2000bf05270 */
[----:B------:R-:W-:Y:S05]  /*6a10*/  BRA.U !UP0, `(.L_x_4334) ;  /* 0x0000000108147547 */ /* 0x000fea000b800000 */
[----:B------:R-:W-:-:S09]  /*6a20*/  UISETP.NE.AND UP0, UPT, UR4, 0x4, UPT ;  /* 0x000000040400788c */ /* 0x000fd2000bf05270 */
[----:B------:R-:W-:Y:S05]  /*6a30*/  BRA.U UP0, `(.L_x_4332) ;  /* 0x0000000900cc7547 */ /* 0x000fea000b800000 */
[----:B------:R-:W4:Y:S02]  /*6a40*/  LDG.E.64 R4, desc[UR36][R4.64] ;  /* 0x0000002404047981 */ /* 0x000f24000c1e1b00 */
[----:B----4-:R0:W1:Y:S02]  /*6a50*/  I2F.S64 R18, R4 ;  /* 0x0000000400127312 */ /* 0x0100640000301400 */
[----:B01----:R-:W-:Y:S05]  /*6a60*/  BRA `(.L_x_4299) ;  /* 0x0000000c00187947 */ /* 0x003fea0003800000 */
.L_x_4334:
[----:B------:R-:W4:Y:S02]  /*6a70*/  LDG.E R4, desc[UR36][R4.64] ;  /* 0x0000002404047981 */ /* 0x000f24000c1e1900 */
[----:B----4-:R-:W-:Y:S01]  /*6a80*/  I2FP.F32.S32 R18, R4 ;  /* 0x0000000400127245 */ /* 0x010fe20000201400 */
[----:B------:R-:W-:Y:S06]  /*6a90*/  BRA `(.L_x_4299) ;  /* 0x0000000c000c7947 */ /* 0x000fec0003800000 */
.L_x_4333:
[----:B------:R-:W4:Y:S02]  /*6aa0*/  LDG.E.U16 R4, desc[UR36][R4.64] ;  /* 0x0000002404047981 */ /* 0x000f24000c1e1500 */
[----:B----4-:R0:W1:Y:S01]  /*6ab0*/  I2F.S16 R18, R4 ;  /* 0x0000000400127306 */ /* 0x0100620000101400 */
[----:B------:R-:W-:Y:S05]  /*6ac0*/  BRA `(.L_x_4299) ;  /* 0x0000000c00007947 */ /* 0x000fea0003800000 */
.L_x_4329:
        /* <DEDUP_REMOVED lines=8> */
.L_x_4336:
[----:B------:R-:W4:Y:S02]  /*6b50*/  LDG.E.U16 R4, desc[UR36][R4.64] ;  /* 0x0000002404047981 */ /* 0x000f24000c1e1500 */
[----:B----4-:R-:W-:Y:S01]  /*6b60*/  HADD2.F32 R18, -RZ, R4.H0_H0 ;  /* 0x20000004ff127230 */ /* 0x010fe20000004100 */
[----:B------:R-:W-:Y:S06]  /*6b70*/  BRA `(.L_x_4299) ;  /* 0x0000000800d47947 */ /* 0x000fec0003800000 */
.L_x_4335:
        /* <DEDUP_REMOVED lines=8> */
.L_x_4338:
[----:B------:R-:W4:Y:S02]  /*6c00*/  LDG.E.U16 R4, desc[UR36][R4.64] ;  /* 0x0000002404047981 */ /* 0x000f24000c1e1500 */
[----:B----4-:R-:W-:Y:S01]  /*6c10*/  HADD2.F32 R18, -RZ, R4.H0_H0 ;  /* 0x20000004ff127230 */ /* 0x010fe20000004100 */
[----:B------:R-:W-:Y:S06]  /*6c20*/  BRA `(.L_x_4299) ;  /* 0x0000000800a87947 */ /* 0x000fec0003800000 */
.L_x_4337:
        /* <DEDUP_REMOVED lines=11> */
.L_x_4328:
        /* <DEDUP_REMOVED lines=12> */
.L_x_4341:
        /* <DEDUP_REMOVED lines=11> */
.L_x_4340:
        /* <DEDUP_REMOVED lines=25> */
.L_x_4343:
        /* <DEDUP_REMOVED lines=13> */
.L_x_4342:
[----:B------:R-:W4:Y:S02]  /*70b0*/  LDG.E.U16 R4, desc[UR36][R4.64] ;  /* 0x0000002404047981 */ /* 0x000f24000c1e1500 */
[----:B----4-:R-:W-:Y:S01]  /*70c0*/  IMAD.U32 R18, R4, 0x10000, RZ ;  /* 0x0001000004127824 */ /* 0x010fe200078e00ff */
[----:B------:R-:W-:Y:S06]  /*70d0*/  BRA `(.L_x_4299) ;  /* 0x00000004007c7947 */ /* 0x000fec0003800000 */
.L_x_4339:
        /* <DEDUP_REMOVED lines=11> */
.L_x_4346:
[----:B------:R-:W4:Y:S02]  /*7190*/  LDG.E.U8 R4, desc[UR36][R4.64] ;  /* 0x0000002404047981 */ /* 0x000f24000c1e1100 */
        /* <DEDUP_REMOVED lines=18> */
.L_x_4348:
[----:B------:R-:W-:Y:S05]  /*72c0*/  BSYNC.RECONVERGENT B0 ;  /* 0x0000000000007941 */ /* 0x000fea0003800200 */
.L_x_4347:
[----:B------:R-:W-:Y:S01]  /*72d0*/  IMAD.SHL.U32 R0, R0, 0x100000, RZ ;  /* 0x0010000000007824 */ /* 0x000fe200078e00ff */
[----:B------:R-:W-:-:S04]  /*72e0*/  LEA R3, R3, 0x3b800000, 0x17 ;  /* 0x3b80000003037811 */ /* 0x000fc800078eb8ff */
[----:B------:R-:W-:Y:S01]  /*72f0*/  LOP3.LUT R18, R3, R0, R7, 0xfe, !PT ;  /* 0x0000000003127212 */ /* 0x000fe200078efe07 */
[----:B------:R-:W-:Y:S06]  /*7300*/  BRA `(.L_x_4299) ;  /* 0x0000000000f07947 */ /* 0x000fec0003800000 */
.L_x_4345:
        /* <DEDUP_REMOVED lines=19> */
.L_x_4350:
[----:B------:R-:W-:Y:S05]  /*7440*/  BSYNC.RECONVERGENT B0 ;  /* 0x0000000000007941 */ /* 0x000fea0003800200 */
.L_x_4349:
[----:B------:R-:W-:Y:S01]  /*7450*/  IMAD.SHL.U32 R0, R0, 0x200000, RZ ;  /* 0x0020000000007824 */ /* 0x000fe200078e00ff */
[----:B------:R-:W-:-:S04]  /*7460*/  LEA R3, R3, 0x37800000, 0x17 ;  /* 0x3780000003037811 */ /* 0x000fc800078eb8ff */
[----:B------:R-:W-:Y:S01]  /*7470*/  LOP3.LUT R18, R3, R0, R7, 0xfe, !PT ;  /* 0x0000000003127212 */ /* 0x000fe200078efe07 */
[----:B------:R-:W-:Y:S06]  /*7480*/  BRA `(.L_x_4299) ;  /* 0x0000000000907947 */ /* 0x000fec0003800000 */
.L_x_4344:
        /* <DEDUP_REMOVED lines=14> */
.L_x_4332:
[----:B------:R-:W-:Y:S01]  /*7570*/  MOV R14, 0x0 ;  /* 0x00000000000e7802 */ /* 0x000fe20000000f00 */
[----:B------:R-:W0:Y:S01]  /*7580*/  LDCU.64 UR4, c[0x4][0x128] ;  /* 0x01002500ff0477ac */ /* 0x000e220008000a00 */
[----:B------:R-:W-:Y:S02]  /*7590*/  IMAD.MOV.U32 R8, RZ, RZ, 0x4e ;  /* 0x0000004eff087424 */ /* 0x000fe400078e00ff */
[----:B------:R-:W-:Y:S01]  /*75a0*/  IMAD.MOV.U32 R12, RZ, RZ, 0x1 ;  /* 0x00000001ff0c7424 */ /* 0x000fe200078e00ff */
[----:B------:R-:W1:Y:S01]  /*75b0*/  LDCU.64 UR6, c[0x4][0x130] ;  /* 0x01002600ff0677ac */ /* 0x000e620008000a00 */
[----:B------:R-:W4:Y:S01]  /*75c0*/  LDC.64 R14, c[0x4][R14] ;  /* 0x010000000e0e7b82 */ /* 0x000f220000000a00 */
[----:B------:R-:W-:Y:S01]  /*75d0*/  IMAD.MOV.U32 R13, RZ, RZ, RZ ;  /* 0x000000ffff0d7224 */ /* 0x000fe200078e00ff */
[----:B------:R-:W2:Y:S01]  /*75e0*/  LDCU.64 UR8, c[0x4][0x18] ;  /* 0x01000300ff0877ac */ /* 0x000ea20008000a00 */
[----:B0-----:R-:W-:Y:S02]  /*75f0*/  IMAD.U32 R4, RZ, RZ, UR4 ;  /* 0x00000004ff047e24 */ /* 0x001fe4000f8e00ff */
[----:B------:R-:W-:-:S02]  /*7600*/  IMAD.U32 R5, RZ, RZ, UR5 ;  /* 0x00000005ff057e24 */ /* 0x000fc4000f8e00ff */
[----:B-1----:R-:W-:Y:S02]  /*7610*/  IMAD.U32 R6, RZ, RZ, UR6 ;  /* 0x00000006ff067e24 */ /* 0x002fe4000f8e00ff */
[----:B------:R-:W-:Y:S02]  /*7620*/  IMAD.U32 R7, RZ, RZ, UR7 ;  /* 0x00000007ff077e24 */ /* 0x000fe4000f8e00ff */
[----:B--2---:R-:W-:Y:S02]  /*7630*/  IMAD.U32 R10, RZ, RZ, UR8 ;  /* 0x00000008ff0a7e24 */ /* 0x004fe4000f8e00ff */
[----:B------:R-:W-:-:S07]  /*7640*/  IMAD.U32 R11, RZ, RZ, UR9 ;  /* 0x00000009ff0b7e24 */ /* 0x000fce000f8e00ff */
[----:B------:R-:W-:-:S07]  /*7650*/  LEPC R20, `(.L_x_4353) ;  /* 0x000000001014794e */ /* 0x000fce0000000000 */
[----:B---345:R-:W-:Y:S05]  /*7660*/  CALL.ABS.NOINC R14 ;  /* 0x000000000e007343 */ /* 0x038fea0003c00000 */
.L_x_4353:
[----:B------:R-:W-:Y:S05]  /*7670*/  BRA `(.L_x_4299) ;  /* 0x0000000000147947 */ /* 0x000fea0003800000 */
.L_x_4352:
[----:B------:R-:W4:Y:S02]  /*7680*/  LDG.E.64 R4, desc[UR36][R4.64] ;  /* 0x0000002404047981 */ /* 0x000f24000c1e1b00 */
[----:B----4-:R0:W1:Y:S02]  /*7690*/  I2F.U64 R18, R4 ;  /* 0x0000000400127312 */ /* 0x0100640000301000 */
[----:B01----:R-:W-:Y:S05]  /*76a0*/  BRA `(.L_x_4299) ;  /* 0x0000000000087947 */ /* 0x003fea0003800000 */
.L_x_4351:
[----:B------:R-:W4:Y:S02]  /*76b0*/  LDG.E R4, desc[UR36][R4.64] ;  /* 0x0000002404047981 */ /* 0x000f24000c1e1900 */
[----:B----4-:R-:W-:-:S07]  /*76c0*/  I2FP.F32.U32 R18, R4 ;  /* 0x0000000400127245 */ /* 0x010fce0000201000 */
.L_x_4299:
[----:B------:R-:W-:Y:S05]  /*76d0*/  BSYNC.RECONVERGENT B7 ;  /* 0x0000000000077941 */ /* 0x000fea0003800200 */
.L_x_4298:
[----:B------:R-:W1:Y:S01]  /*76e0*/  LDC.U8 R16, c[0x0][0x3b0] ;  /* 0x0000ec00ff107b82 */ /* 0x000e620000000000 */
[CC--:B------:R-:W-:Y:S01]  /*76f0*/  ISETP.GE.AND P2, PT, R19.reuse, R17.reuse, PT ;  /* 0x000000111300720c */ /* 0x0c0fe20003f46270 */
[C---:B------:R-:W-:Y:S01]  /*7700*/  VIADD R0, R19.reuse, 0x100 ;  /* 0x0000010013007836 */ /* 0x040fe20000000000 */
[----:B------:R-:W-:Y:S01]  /*7710*/  BSSY.RECONVERGENT B0, `(.L_x_4354) ;  /* 0x0000017000007945 */ /* 0x000fe20003800200 */
[C---:B0-2-4-:R-:W-:Y:S02]  /*7720*/  VIADD R4, R19.reuse, 0x180 ;  /* 0x0000018013047836 */ /* 0x055fe40000000000 */
[----:B------:R-:W-:Y:S01]  /*7730*/  VIADD R26, R19, 0x80 ;  /* 0x00000080131a7836 */ /* 0x000fe20000000000 */
[-C--:B------:R-:W-:Y:S02]  /*7740*/  ISETP.GE.AND P0, PT, R0, R17.reuse, PT ;  /* 0x000000110000720c */ /* 0x080fe40003f06270 */
[-C--:B------:R-:W-:Y:S02]  /*7750*/  ISETP.GE.AND P1, PT, R4, R17.reuse, PT ;  /* 0x000000110400720c */ /* 0x080fe40003f26270 */
[----:B------:R-:W-:-:S03]  /*7760*/  ISETP.GE.AND P5, PT, R26, R17, PT ;  /* 0x000000111a00720c */ /* 0x000fc60003fa6270 */
[----:B------:R-:W-:Y:S10]  /*7770*/  @P2 BRA `(.L_x_4355) ;  /* 0x0000000000402947 */ /* 0x000ff40003800000 */
[----:B-1-3-5:R-:W-:Y:S01]  /*7780*/  FADD.FTZ R29, |R29|, -RZ ;  /* 0x800000ff1d1d7221 */ /* 0x02afe20000010200 */
        /* <DEDUP_REMOVED lines=15> */
.L_x_4355:
[----:B------:R-:W-:Y:S05]  /*7880*/  BSYNC.RECONVERGENT B0 ;  /* 0x0000000000007941 */ /* 0x000fea0003800200 */
.L_x_4354:
[----:B------:R-:W-:Y:S04]  /*7890*/  BSSY.RECONVERGENT B0, `(.L_x_4356) ;  /* 0x0000012000007945 */ /* 0x000fe80003800200 */
[----:B------:R-:W-:Y:S05]  /*78a0*/  @P5 BRA `(.L_x_4357) ;  /* 0x0000000000405947 */ /* 0x000fea0003800000 */
[----:B-----5:R-:W-:Y:S01]  /*78b0*/  FADD.FTZ R27, |R27|, -RZ ;  /* 0x800000ff1b1b7221 */ /* 0x020fe20000010200 */
        /* <DEDUP_REMOVED lines=15> */
.L_x_4357:
[----:B------:R-:W-:Y:S05]  /*79b0*/  BSYNC.RECONVERGENT B0 ;  /* 0x0000000000007941 */ /* 0x000fea0003800200 */
.L_x_4356:
        /* <DEDUP_REMOVED lines=18> */
.L_x_4359:
[----:B------:R-:W-:Y:S05]  /*7ae0*/  BSYNC.RECONVERGENT B0 ;  /* 0x0000000000007941 */ /* 0x000fea0003800200 */
.L_x_4358:
[----:B------:R-:W-:Y:S04]  /*7af0*/  BSSY.RECONVERGENT B0, `(.L_x_4360) ;  /* 0x0000012000007945 */ /* 0x000fe80003800200 */
[----:B------:R-:W-:Y:S05]  /*7b00*/  @P1 BRA `(.L_x_4361) ;  /* 0x0000000000401947 */ /* 0x000fea0003800000 */
[----:B-----5:R-:W-:Y:S01]  /*7b10*/  FADD.FTZ R23, |R23|, -RZ ;  /* 0x800000ff17177221 */ /* 0x020fe20000010200 */
[----:B-1----:R-:W-:-:S05]  /*7b20*/  FADD.FTZ R18, |R18|, -RZ ;  /* 0x800000ff12127221 */ /* 0x002fca0000010200 */
        /* <DEDUP_REMOVED lines=14> */
.L_x_4361:
[----:B------:R-:W-:Y:S05]  /*7c10*/  BSYNC.RECONVERGENT B0 ;  /* 0x0000000000007941 */ /* 0x000fea0003800200 */
.L_x_4360:
[----:B------:R-:W-:Y:S04]  /*7c20*/  BSSY.RECONVERGENT B6, `(.L_x_4362) ;  /* 0x00000fc000067945 */ /* 0x000fe80003800200 */
[----:B------:R-:W-:Y:S05]  /*7c30*/  @P2 BRA `(.L_x_4363) ;  /* 0x0000000c00e82947 */ /* 0x000fea0003800000 */
[----:B------:R-:W0:Y:S01]  /*7c40*/  LDCU UR4, c[0x0][0x3b4] ;  /* 0x00007680ff0477ac */ /* 0x000e220008000800 */
[----:B------:R-:W2:Y:S01]  /*7c50*/  LDC.64 R8, c[0x0][0x388] ;  /* 0x0000e200ff087b82 */ /* 0x000ea20000000a00 */
[----:B------:R-:W-:Y:S01]  /*7c60*/  IMAD R0, R2, 0x200, R19 ;  /* 0x0000020002007824 */ /* 0x000fe200078e0213 */
[----:B-1----:R-:W-:-:S03]  /*7c70*/  PRMT R5, R16, 0x9910, RZ ;  /* 0x0000991010057816 */ /* 0x002fc600000000ff */
[----:B0-----:R-:W-:Y:S02]  /*7c80*/  IMAD R3, R0, UR4, RZ ;  /* 0x0000000400037c24 */ /* 0x001fe4000f8e02ff */
[----:B------:R-:W-:-:S05]  /*7c90*/  IMAD.MOV.U32 R0, RZ, RZ, R5 ;  /* 0x000000ffff007224 */ /* 0x000fca00078e0005 */
[----:B------:R-:W-:Y:S02]  /*7ca0*/  ISETP.GT.AND P0, PT, R0, 0x9, PT ;  /* 0x000000090000780c */ /* 0x000fe40003f04270 */
[----:B--2---:R-:W-:-:S05]  /*7cb0*/  IADD3 R8, P1, PT, R3, R8, RZ ;  /* 0x0000000803087210 */ /* 0x004fca0007f3e0ff */
        /* <DEDUP_REMOVED lines=14> */
.L_x_4367:
[----:B------:R-:W0:Y:S01]  /*7da0*/  F2I.S64.TRUNC R4, R4 ;  /* 0x0000000400047311 */ /* 0x000e22000020d900 */
[----:B------:R-:W-:Y:S02]  /*7db0*/  IMAD.MOV.U32 R19, RZ, RZ, R26 ;  /* 0x000000ffff137224 */ /* 0x000fe400078e001a */
[----:B0-----:R-:W-:-:S05]  /*7dc0*/  IMAD.MOV.U32 R3, RZ, RZ, R4 ;  /* 0x000000ffff037224 */ /* 0x001fca00078e0004 */
[----:B------:R0:W-:Y:S01]  /*7dd0*/  STG.E.U8 desc[UR36][R8.64], R3 ;  /* 0x0000000308007986 */ /* 0x0001e2000c101124 */
[----:B------:R-:W-:Y:S05]  /*7de0*/  BRA `(.L_x_4363) ;  /* 0x0000000c007c7947 */ /* 0x000fea0003800000 */
.L_x_4366:
        /* <DEDUP_REMOVED lines=10> */
.L_x_4370:
[----:B------:R-:W0:Y:S01]  /*7e90*/  F2I.FTZ.TRUNC.NTZ R3, R4 ;  /* 0x0000000400037305 */ /* 0x000e22000021f100 */
[----:B------:R-:W-:Y:S01]  /*7ea0*/  IMAD.MOV.U32 R19, RZ, RZ, R26 ;  /* 0x000000ffff137224 */ /* 0x000fe200078e001a */
[----:B0-----:R0:W-:Y:S01]  /*7eb0*/  STG.E desc[UR36][R8.64], R3 ;  /* 0x0000000308007986 */ /* 0x0011e2000c101924 */
[----:B------:R-:W-:Y:S05]  /*7ec0*/  BRA `(.L_x_4363) ;  /* 0x0000000c00447947 */ /* 0x000fea0003800000 */
.L_x_4369:
[----:B------:R-:W0:Y:S01]  /*7ed0*/  F2I.FTZ.TRUNC.NTZ R3, R4 ;  /* 0x0000000400037305 */ /* 0x000e22000021f100 */
[----:B------:R-:W-:Y:S01]  /*7ee0*/  IMAD.MOV.U32 R19, RZ, RZ, R26 ;  /* 0x000000ffff137224 */ /* 0x000fe200078e001a */
[----:B0-----:R0:W-:Y:S01]  /*7ef0*/  STG.E.U16 desc[UR36][R8.64], R3 ;  /* 0x0000000308007986 */ /* 0x0011e2000c101524 */
[----:B------:R-:W-:Y:S05]  /*7f00*/  BRA `(.L_x_4363) ;  /* 0x0000000c00347947 */ /* 0x000fea0003800000 */
.L_x_4365:
        /* <DEDUP_REMOVED lines=9> */
.L_x_4372:
[----:B------:R-:W-:Y:S01]  /*7fa0*/  F2FP.F16.F32.PACK_AB R4, RZ, R4 ;  /* 0x00000004ff04723e */ /* 0x000fe200000000ff */
[----:B------:R-:W-:-:S04]  /*7fb0*/  IMAD.MOV.U32 R19, RZ, RZ, R26 ;  /* 0x000000ffff137224 */ /* 0x000fc800078e001a */
[----:B------:R0:W-:Y:S01]  /*7fc0*/  STG.E.U16 desc[UR36][R8.64], R4 ;  /* 0x0000000408007986 */ /* 0x0001e2000c101524 */
[----:B------:R-:W-:Y:S05]  /*7fd0*/  BRA `(.L_x_4363) ;  /* 0x0000000c00007947 */ /* 0x000fea0003800000 */
.L_x_4371:
        /* <DEDUP_REMOVED lines=10> */
.L_x_4374:
[----:B------:R-:W-:Y:S01]  /*8080*/  F2FP.F16.F32.PACK_AB R3, RZ, R4 ;  /* 0x00000004ff03723e */ /* 0x000fe200000000ff */
[----:B------:R-:W-:-:S03]  /*8090*/  IMAD.MOV.U32 R19, RZ, RZ, R26 ;  /* 0x000000ffff137224 */ /* 0x000fc600078e001a */
[----:B------:R-:W-:-:S05]  /*80a0*/  PRMT R3, R3, 0x5410, RZ ;  /* 0x0000541003037816 */ /* 0x000fca00000000ff */
[----:B------:R4:W-:Y:S01]  /*80b0*/  STG.E desc[UR36][R8.64], R3 ;  /* 0x0000000308007986 */ /* 0x0009e2000c101924 */
[----:B------:R-:W-:Y:S05]  /*80c0*/  BRA `(.L_x_4363) ;  /* 0x0000000800c47947 */ /* 0x000fea0003800000 */
.L_x_4373:
[----:B------:R-:W-:Y:S01]  /*80d0*/  FMUL.FTZ R4, R4, 1 ;  /* 0x3f80000004047820 */ /* 0x000fe20000410000 */
[----:B------:R-:W-:-:S05]  /*80e0*/  IMAD.MOV.U32 R19, RZ, RZ, R26 ;  /* 0x000000ffff137224 */ /* 0x000fca00078e001a */
[----:B------:R-:W0:Y:S02]  /*80f0*/  F2F.F64.F32 R4, R4 ;  /* 0x0000000400047310 */ /* 0x000e240000201800 */
[----:B0-----:R0:W-:Y:S01]  /*8100*/  STG.E.64 desc[UR36][R8.64], R4 ;  /* 0x0000000408007986 */ /* 0x0011e2000c101b24 */
[----:B------:R-:W-:Y:S05]  /*8110*/  BRA `(.L_x_4363) ;  /* 0x0000000800b07947 */ /* 0x000fea0003800000 */
.L_x_4364:
        /* <DEDUP_REMOVED lines=13> */
.L_x_4377:
[----:B------:R-:W-:Y:S01]  /*81f0*/  FMUL.FTZ R4, R4, 1 ;  /* 0x3f80000004047820 */ /* 0x000fe20000410000 */
[----:B------:R-:W-:Y:S01]  /*8200*/  CS2R R6, SRZ ;  /* 0x0000000000067805 */ /* 0x000fe2000001ff00 */
[----:B------:R-:W-:-:S04]  /*8210*/  IMAD.MOV.U32 R19, RZ, RZ, R26 ;  /* 0x000000ffff137224 */ /* 0x000fc800078e001a */
[----:B------:R-:W0:Y:S02]  /*8220*/  F2F.F64.F32 R4, R4 ;  /* 0x0000000400047310 */ /* 0x000e240000201800 */
[----:B0-----:R0:W-:Y:S01]  /*8230*/  STG.E.128 desc[UR36][R8.64], R4 ;  /* 0x0000000408007986 */ /* 0x0011e2000c101d24 */
[----:B------:R-:W-:Y:S05]  /*8240*/  BRA `(.L_x_4363) ;  /* 0x0000000800647947 */ /* 0x000fea0003800000 */
.L_x_4376:
        /* <DEDUP_REMOVED lines=18> */
.L_x_4381:
[----:B------:R-:W-:Y:S05]  /*8370*/  BSYNC.RECONVERGENT B0 ;  /* 0x0000000000007941 */ /* 0x000fea0003800200 */
.L_x_4380:
[----:B------:R-:W-:Y:S01]  /*8380*/  LOP3.LUT R5, R0, 0x80, R5, 0xf8, !PT ;  /* 0x0000008000057812 */ /* 0x000fe200078ef805 */
[----:B------:R-:W-:-:S04]  /*8390*/  IMAD.MOV.U32 R19, RZ, RZ, R26 ;  /* 0x000000ffff137224 */ /* 0x000fc800078e001a */
[----:B------:R0:W-:Y:S01]  /*83a0*/  STG.E.U8 desc[UR36][R8.64], R5 ;  /* 0x0000000508007986 */ /* 0x0001e2000c101124 */
[----:B------:R-:W-:Y:S05]  /*83b0*/  BRA `(.L_x_4363) ;  /* 0x0000000800087947 */ /* 0x000fea0003800000 */
.L_x_4379:
        /* <DEDUP_REMOVED lines=14> */
.L_x_4383:
[----:B------:R-:W-:Y:S05]  /*84a0*/  BSYNC.RECONVERGENT B0 ;  /* 0x0000000000007941 */ /* 0x000fea0003800200 */
.L_x_4382:
[----:B------:R-:W-:Y:S01]  /*84b0*/  LOP3.LUT R3, R0, 0x80, R7, 0xf8, !PT ;  /* 0x0000008000037812 */ /* 0x000fe200078ef807 */
[----:B------:R-:W-:-:S04]  /*84c0*/  IMAD.MOV.U32 R19, RZ, RZ, R26 ;  /* 0x000000ffff137224 */ /* 0x000fc800078e001a */
[----:B------:R0:W-:Y:S01]  /*84d0*/  STG.E.U8 desc[UR36][R8.64], R3 ;  /* 0x0000000308007986 */ /* 0x0001e2000c101124 */
[----:B------:R-:W-:Y:S05]  /*84e0*/  BRA `(.L_x_4363) ;  /* 0x0000000400bc7947 */ /* 0x000fea0003800000 */
.L_x_4378:
[----:B------:R-:W-:Y:S01]  /*84f0*/  F2FP.BF16.F32.PACK_AB R4, RZ, R4 ;  /* 0x00000004ff04723e */ /* 0x000fe200000010ff */
[----:B------:R-:W-:-:S04]  /*8500*/  IMAD.MOV.U32 R19, RZ, RZ, R26 ;  /* 0x000000ffff137224 */ /* 0x000fc800078e001a */
[----:B------:R0:W-:Y:S01]  /*8510*/  STG.E.U16 desc[UR36][R8.64], R4 ;  /* 0x0000000408007986 */ /* 0x0001e2000c101524 */
[----:B------:R-:W-:Y:S05]  /*8520*/  BRA `(.L_x_4363) ;  /* 0x0000000400ac7947 */ /* 0x000fea0003800000 */
.L_x_4375:
        /* <DEDUP_REMOVED lines=12> */
.L_x_4386:
        /* <DEDUP_REMOVED lines=12> */
.L_x_4389:
[----:B------:R-:W-:-:S04]  /*86b0*/  SHF.R.U32.HI R0, RZ, 0x14, R4 ;  /* 0x00000014ff007819 */ /* 0x000fc80000011604 */
[----:B------:R-:W-:-:S04]  /*86c0*/  LOP3.LUT R3, R0, 0x1, RZ, 0xc0, !PT ;  /* 0x0000000100037812 */ /* 0x000fc800078ec0ff */
[----:B------:R-:W-:-:S04]  /*86d0*/  IADD3 R0, PT, PT, R4, 0x487ffff, R3 ;  /* 0x0487ffff04007810 */ /* 0x000fc80007ffe003 */
[----:B------:R-:W-:-:S04]  /*86e0*/  SHF.R.U32.HI R0, RZ, 0x14, R0 ;  /* 0x00000014ff007819 */ /* 0x000fc80000011600 */
[----:B------:R-:W-:-:S07]  /*86f0*/  LOP3.LUT R3, R0, 0xff, RZ, 0xc0, !PT ;  /* 0x000000ff00037812 */ /* 0x000fce00078ec0ff */
.L_x_4390:
[----:B------:R-:W-:-:S04]  /*8700*/  SHF.R.U32.HI R4, RZ, 0x18, R4 ;  /* 0x00000018ff047819 */ /* 0x000fc80000011604 */
[----:B------:R-:W-:-:S04]  /*8710*/  LOP3.LUT R3, R3, 0x80, R4, 0xf8, !PT ;  /* 0x0000008003037812 */ /* 0x000fc800078ef804 */
[----:B------:R-:W-:-:S07]  /*8720*/  PRMT R0, R3, 0x7610, R0 ;  /* 0x0000761003007816 */ /* 0x000fce0000000000 */
.L_x_4388:
[----:B------:R-:W-:Y:S05]  /*8730*/  BSYNC.RECONVERGENT B0 ;  /* 0x0000000000007941 */ /* 0x000fea0003800200 */
.L_x_4387:
[----:B------:R0:W-:Y:S01]  /*8740*/  STG.E.U8 desc[UR36][R8.64], R0 ;  /* 0x0000000008007986 */ /* 0x0001e2000c101124 */
[----:B------:R-:W-:Y:S01]  /*8750*/  IMAD.MOV.U32 R19, RZ, RZ, R26 ;  /* 0x000000ffff137224 */ /* 0x000fe200078e001a */
[----:B------:R-:W-:Y:S06]  /*8760*/  BRA `(.L_x_4363) ;  /* 0x00000004001c7947 */ /* 0x000fec0003800000 */
.L_x_4385:
        /* <DEDUP_REMOVED lines=12> */
.L_x_4393:
[----:B------:R-:W-:-:S04]  /*8830*/  SHF.R.U32.HI R0, RZ, 0x15, R4 ;  /* 0x00000015ff007819 */ /* 0x000fc80000011604 */
[----:B------:R-:W-:-:S04]  /*8840*/  LOP3.LUT R3, R0, 0x1, RZ, 0xc0, !PT ;  /* 0x0000000100037812 */ /* 0x000fc800078ec0ff */
[----:B------:R-:W-:-:S04]  /*8850*/  IADD3 R0, PT, PT, R4, 0x88fffff, R3 ;  /* 0x088fffff04007810 */ /* 0x000fc80007ffe003 */
[----:B------:R-:W-:-:S04]  /*8860*/  SHF.R.U32.HI R0, RZ, 0x15, R0 ;  /* 0x00000015ff007819 */ /* 0x000fc80000011600 */
[----:B------:R-:W-:-:S07]  /*8870*/  LOP3.LUT R3, R0, 0xff, RZ, 0xc0, !PT ;  /* 0x000000ff00037812 */ /* 0x000fce00078ec0ff */
.L_x_4394:
[----:B------:R-:W-:-:S04]  /*8880*/  SHF.R.U32.HI R4, RZ, 0x18, R4 ;  /* 0x00000018ff047819 */ /* 0x000fc80000011604 */
[----:B------:R-:W-:-:S04]  /*8890*/  LOP3.LUT R3, R3, 0x80, R4, 0xf8, !PT ;  /* 0x0000008003037812 */ /* 0x000fc800078ef804 */
[----:B------:R-:W-:-:S07]  /*88a0*/  PRMT R0, R3, 0x7610, R0 ;  /* 0x0000761003007816 */ /* 0x000fce0000000000 */
.L_x_4392:
[----:B------:R-:W-:Y:S05]  /*88b0*/  BSYNC.RECONVERGENT B0 ;  /* 0x0000000000007941 */ /* 0x000fea0003800200 */
.L_x_4391:
[----:B------:R0:W-:Y:S01]  /*88c0*/  STG.E.U8 desc[UR36][R8.64], R0 ;  /* 0x0000000008007986 */ /* 0x0001e2000c101124 */
[----:B------:R-:W-:Y:S01]  /*88d0*/  IMAD.MOV.U32 R19, RZ, RZ, R26 ;  /* 0x000000ffff137224 */ /* 0x000fe200078e001a */
[----:B------:R-:W-:Y:S06]  /*88e0*/  BRA `(.L_x_4363) ;  /* 0x0000000000bc7947 */ /* 0x000fec0003800000 */
.L_x_4384:
[----:B------:R-:W-:-:S13]  /*88f0*/  ISETP.NE.AND P0, PT, R0, 0x1c, PT ;  /* 0x0000001c0000780c */ /* 0x000fda0003f05270 */
[----:B------:R-:W-:Y:S05]  /*8900*/  @!P0 BRA `(.L_x_4395) ;  /* 0x0000000000a88947 */ /* 0x000fea0003800000 */
[----:B------:R-:W-:-:S13]  /*8910*/  ISETP.NE.AND P0, PT, R0, 0x1d, PT ;  /* 0x0000001d0000780c */ /* 0x000fda0003f05270 */
[----:B------:R-:W-:Y:S05]  /*8920*/  @!P0 BRA `(.L_x_4396) ;  /* 0x0000000000908947 */ /* 0x000fea0003800000 */
[----:B------:R-:W-:-:S13]  /*8930*/  ISETP.NE.AND P0, PT, R0, 0x2c, PT ;  /* 0x0000002c0000780c */ /* 0x000fda0003f05270 */
[----:B------:R-:W-:Y:S05]  /*8940*/  @!P0 BRA `(.L_x_4397) ;  /* 0x0000000000488947 */ /* 0x000fea0003800000 */
.L_x_4368:
[----:B------:R-:W-:Y:S01]  /*8950*/  MOV R14, 0x0 ;  /* 0x00000000000e7802 */ /* 0x000fe20000000f00 */
[----:B------:R-:W0:Y:S01]  /*8960*/  LDCU.64 UR6, c[0x4][0x128] ;  /* 0x01002500ff0677ac */ /* 0x000e220008000a00 */
[----:B------:R-:W-:Y:S02]  /*8970*/  IMAD.MOV.U32 R8, RZ, RZ, 0x65 ;  /* 0x00000065ff087424 */ /* 0x000fe400078e00ff */
[----:B------:R-:W-:Y:S01]  /*8980*/  IMAD.MOV.U32 R12, RZ, RZ, 0x1 ;  /* 0x00000001ff0c7424 */ /* 0x000fe200078e00ff */
[----:B------:R-:W1:Y:S01]  /*8990*/  LDCU.64 UR8, c[0x4][0x130] ;  /* 0x01002600ff0877ac */ /* 0x000e620008000a00 */
[----:B------:R-:W2:Y:S01]  /*89a0*/  LDC.64 R14, c[0x4][R14] ;  /* 0x010000000e0e7b82 */ /* 0x000ea20000000a00 */
[----:B------:R-:W-:Y:S01]  /*89b0*/  IMAD.MOV.U32 R13, RZ, RZ, RZ ;  /* 0x000000ffff0d7224 */ /* 0x000fe200078e00ff */
[----:B------:R-:W4:Y:S01]  /*89c0*/  LDCU.64 UR4, c[0x4][0x20] ;  /* 0x01000400ff0477ac */ /* 0x000f220008000a00 */
[----:B0-----:R-:W-:Y:S02]  /*89d0*/  IMAD.U32 R4, RZ, RZ, UR6 ;  /* 0x00000006ff047e24 */ /* 0x001fe4000f8e00ff */
[----:B------:R-:W-:-:S02]  /*89e0*/  IMAD.U32 R5, RZ, RZ, UR7 ;  /* 0x00000007ff057e24 */ /* 0x000fc4000f8e00ff */
[----:B-1----:R-:W-:Y:S02]  /*89f0*/  IMAD.U32 R6, RZ, RZ, UR8 ;  /* 0x00000008ff067e24 */ /* 0x002fe4000f8e00ff */
[----:B------:R-:W-:Y:S02]  /*8a00*/  IMAD.U32 R7, RZ, RZ, UR9 ;  /* 0x00000009ff077e24 */ /* 0x000fe4000f8e00ff */
[----:B----4-:R-:W-:Y:S02]  /*8a10*/  IMAD.U32 R10, RZ, RZ, UR4 ;  /* 0x00000004ff0a7e24 */ /* 0x010fe4000f8e00ff */
[----:B------:R-:W-:-:S07]  /*8a20*/  IMAD.U32 R11, RZ, RZ, UR5 ;  /* 0x00000005ff0b7e24 */ /* 0x000fce000f8e00ff */
[----:B------:R-:W-:-:S07]  /*8a30*/  LEPC R20, `(.L_x_4398) ;  /* 0x000000001014794e */ /* 0x000fce0000000000 */
[----:B--23-5:R-:W-:Y:S05]  /*8a40*/  CALL.ABS.NOINC R14 ;  /* 0x000000000e007343 */ /* 0x02cfea0003c00000 */
.L_x_4398:
[----:B------:R-:W-:Y:S01]  /*8a50*/  IMAD.MOV.U32 R19, RZ, RZ, R26 ;  /* 0x000000ffff137224 */ /* 0x000fe200078e001a */
[----:B------:R-:W-:Y:S06]  /*8a60*/  BRA `(.L_x_4363) ;  /* 0x00000000005c7947 */ /* 0x000fec0003800000 */
.L_x_4397:
        /* <DEDUP_REMOVED lines=16> */
.L_x_4396:
[----:B------:R-:W0:Y:S01]  /*8b70*/  F2I.U64.TRUNC R4, R4 ;  /* 0x0000000400047311 */ /* 0x000e22000020d800 */
[----:B------:R-:W-:Y:S01]  /*8b80*/  IMAD.MOV.U32 R19, RZ, RZ, R26 ;  /* 0x000000ffff137224 */ /* 0x000fe200078e001a */
[----:B0-----:R0:W-:Y:S01]  /*8b90*/  STG.E.64 desc[UR36][R8.64], R4 ;  /* 0x0000000408007986 */ /* 0x0011e2000c101b24 */
[----:B------:R-:W-:Y:S05]  /*8ba0*/  BRA `(.L_x_4363) ;  /* 0x00000000000c7947 */ /* 0x000fea0003800000 */
.L_x_4395:
[----:B------:R-:W0:Y:S01]  /*8bb0*/  F2I.FTZ.U32.TRUNC.NTZ R3, R4 ;  /* 0x0000000400037305 */ /* 0x000e22000021f000 */
[----:B------:R-:W-:Y:S01]  /*8bc0*/  IMAD.MOV.U32 R19, RZ, RZ, R26 ;  /* 0x000000ffff137224 */ /* 0x000fe200078e001a */
[----:B0-----:R0:W-:Y:S06]  /*8bd0*/  STG.E desc[UR36][R8.64], R3 ;  /* 0x0000000308007986 */ /* 0x0011ec000c101924 */
.L_x_4363:
[----:B------:R-:W-:Y:S05]  /*8be0*/  BSYNC.RECONVERGENT B6 ;  /* 0x0000000000067941 */ /* 0x000fea0003800200 */
.L_x_4362:
[----:B------:R-:W-:Y:S01]  /*8bf0*/  ISETP.GE.AND P0, PT, R19, R17, PT ;  /* 0x000000111300720c */ /* 0x000fe20003f06270 */
[----:B------:R-:W-:-:S12]  /*8c00*/  BSSY.RECONVERGENT B6, `(.L_x_4399) ;  /* 0x00001cc000067945 */ /* 0x000fd80003800200 */
[----:B------:R-:W-:Y:S05]  /*8c10*/  @P0 BRA `(.L_x_4400) ;  /* 0x0000001c00280947 */ /* 0x000fea0003800000 */
[----:B------:R-:W3:Y:S01]  /*8c20*/  LDCU UR4, c[0x0][0x3b4] ;  /* 0x00007680ff0477ac */ /* 0x000ee20008000800 */
[----:B0-2-4-:R-:W0:Y:S01]  /*8c30*/  LDC.64 R8, c[0x0][0x388] ;  /* 0x0000e200ff087b82 */ /* 0x015e220000000a00 */
[----:B------:R-:W-:Y:S01]  /*8c40*/  IMAD R0, R2, 0x200, R19 ;  /* 0x0000020002007824 */ /* 0x000fe200078e0213 */
[----:B-1----:R-:W-:-:S03]  /*8c50*/  PRMT R4, R16, 0x9910, RZ ;  /* 0x0000991010047816 */ /* 0x002fc600000000ff */
[----:B---3--:R-:W-:Y:S02]  /*8c60*/  IMAD R3, R0, UR4, RZ ;  /* 0x0000000400037c24 */ /* 0x008fe4000f8e02ff */
        /* <DEDUP_REMOVED lines=16> */
.L_x_4404:
[----:B-----5:R-:W0:Y:S02]  /*8d70*/  F2I.S64.TRUNC R22, R22 ;  /* 0x0000001600167311 */ /* 0x020e24000020d900 */
[----:B0-----:R-:W-:-:S05]  /*8d80*/  IMAD.MOV.U32 R3, RZ, RZ, R22 ;  /* 0x000000ffff037224 */ /* 0x001fca00078e0016 */
[----:B------:R0:W-:Y:S01]  /*8d90*/  STG.E.U8 desc[UR36][R8.64], R3 ;  /* 0x0000000308007986 */ /* 0x0001e2000c101124 */
[----:B------:R-:W-:Y:S05]  /*8da0*/  BRA `(.L_x_4406) ;  /* 0x0000000c00287947 */ /* 0x000fea0003800000 */
.L_x_4403:
        /* <DEDUP_REMOVED lines=9> */
.L_x_4408:
[----:B-----5:R-:W0:Y:S02]  /*8e40*/  F2I.FTZ.TRUNC.NTZ R3, R22 ;  /* 0x0000001600037305 */ /* 0x020e24000021f100 */
[----:B0-----:R0:W-:Y:S01]  /*8e50*/  STG.E desc[UR36][R8.64], R3 ;  /* 0x0000000308007986 */ /* 0x0011e2000c101924 */
[----:B------:R-:W-:Y:S05]  /*8e60*/  BRA `(.L_x_4406) ;  /* 0x0000000800f87947 */ /* 0x000fea0003800000 */
.L_x_4407:
[----:B-----5:R-:W0:Y:S02]  /*8e70*/  F2I.FTZ.TRUNC.NTZ R3, R22 ;  /* 0x0000001600037305 */ /* 0x020e24000021f100 */
[----:B0-----:R0:W-:Y:S01]  /*8e80*/  STG.E.U16 desc[UR36][R8.64], R3 ;  /* 0x0000000308007986 */ /* 0x0011e2000c101524 */
[----:B------:R-:W-:Y:S05]  /*8e90*/  BRA `(.L_x_4406) ;  /* 0x0000000800ec7947 */ /* 0x000fea0003800000 */
.L_x_4402:
        /* <DEDUP_REMOVED lines=8> */
.L_x_4410:
[----:B-----5:R-:W-:-:S05]  /*8f20*/  F2FP.F16.F32.PACK_AB R22, RZ, R22 ;  /* 0x00000016ff16723e */ /* 0x020fca00000000ff */
[----:B------:R0:W-:Y:S01]  /*8f30*/  STG.E.U16 desc[UR36][R8.64], R22 ;  /* 0x0000001608007986 */ /* 0x0001e2000c101524 */
[----:B------:R-:W-:Y:S05]  /*8f40*/  BRA `(.L_x_4406) ;  /* 0x0000000800c07947 */ /* 0x000fea0003800000 */
.L_x_4409:
        /* <DEDUP_REMOVED lines=9> */
.L_x_4412:
[----:B-----5:R-:W-:-:S04]  /*8fe0*/  F2FP.F16.F32.PACK_AB R3, RZ, R22 ;  /* 0x00000016ff03723e */ /* 0x020fc800000000ff */
[----:B------:R-:W-:-:S05]  /*8ff0*/  PRMT R3, R3, 0x5410, RZ ;  /* 0x0000541003037816 */ /* 0x000fca00000000ff */
[----:B------:R0:W-:Y:S01]  /*9000*/  STG.E desc[UR36][R8.64], R3 ;  /* 0x0000000308007986 */ /* 0x0001e2000c101924 */
[----:B------:R-:W-:Y:S05]  /*9010*/  BRA `(.L_x_4406) ;  /* 0x00000008008c7947 */ /* 0x000fea0003800000 */
.L_x_4411:
[----:B-----5:R-:W-:-:S06]  /*9020*/  FMUL.FTZ R4, R22, 1 ;  /* 0x3f80000016047820 */ /* 0x020fcc0000410000 */
[----:B------:R-:W0:Y:S02]  /*9030*/  F2F.F64.F32 R4, R4 ;  /* 0x0000000400047310 */ /* 0x000e240000201800 */
[----:B0-----:R0:W-:Y:S01]  /*9040*/  STG.E.64 desc[UR36][R8.64], R4 ;  /* 0x0000000408007986 */ /* 0x0011e2000c101b24 */
[----:B------:R-:W-:Y:S05]  /*9050*/  BRA `(.L_x_4406) ;  /* 0x00000008007c7947 */ /* 0x000fea0003800000 */
.L_x_4401:
        /* <DEDUP_REMOVED lines=13> */
.L_x_4416:
        /* <DEDUP_REMOVED lines=16> */
.L_x_4419:
[----:B------:R-:W-:-:S04]  /*9230*/  SHF.R.U32.HI R22, RZ, 0x18, R22 ;  /* 0x00000018ff167819 */ /* 0x000fc80000011616 */
[----:B------:R-:W-:-:S04]  /*9240*/  LOP3.LUT R3, R3, 0x80, R22, 0xf8, !PT ;  /* 0x0000008003037812 */ /* 0x000fc800078ef816 */
[----:B------:R-:W-:-:S07]  /*9250*/  PRMT R4, R3, 0x7610, R4 ;  /* 0x0000761003047816 */ /* 0x000fce0000000004 */
.L_x_4418:
[----:B------:R-:W-:Y:S05]  /*9260*/  BSYNC.RECONVERGENT B0 ;  /* 0x0000000000007941 */ /* 0x000fea0003800200 */
.L_x_4417:
[----:B------:R0:W-:Y:S01]  /*9270*/  STG.E.U8 desc[UR36][R8.64], R4 ;  /* 0x0000000408007986 */ /* 0x0001e2000c101124 */
[----:B------:R-:W-:Y:S05]  /*9280*/  BRA `(.L_x_4406) ;  /* 0x0000000400f07947 */ /* 0x000fea0003800000 */
.L_x_4415:
        /* <DEDUP_REMOVED lines=16> */
.L_x_4422:
[----:B------:R-:W-:-:S04]  /*9390*/  SHF.R.U32.HI R22, RZ, 0x18, R22 ;  /* 0x00000018ff167819 */ /* 0x000fc80000011616 */
[----:B------:R-:W-:-:S04]  /*93a0*/  LOP3.LUT R3, R3, 0x80, R22, 0xf8, !PT ;  /* 0x0000008003037812 */ /* 0x000fc800078ef816 */
[----:B------:R-:W-:-:S07]  /*93b0*/  PRMT R4, R3, 0x7610, R4 ;  /* 0x0000761003047816 */ /* 0x000fce0000000004 */
.L_x_4421:
[----:B------:R-:W-:Y:S05]  /*93c0*/  BSYNC.RECONVERGENT B0 ;  /* 0x0000000000007941 */ /* 0x000fea0003800200 */
.L_x_4420:
[----:B------:R0:W-:Y:S01]  /*93d0*/  STG.E.U8 desc[UR36][R8.64], R4 ;  /* 0x0000000408007986 */ /* 0x0001e2000c101124 */
[----:B------:R-:W-:Y:S05]  /*93e0*/  BRA `(.L_x_4406) ;  /* 0x0000000400987947 */ /* 0x000fea0003800000 */
.L_x_4414:
        /* <DEDUP_REMOVED lines=21> */
.L_x_4424:
[----:B-----5:R-:W0:Y:S02]  /*9540*/  F2I.U64.TRUNC R22, R22 ;  /* 0x0000001600167311 */ /* 0x020e24000020d800 */
[----:B0-----:R0:W-:Y:S01]  /*9550*/  STG.E.64 desc[UR36][R8.64], R22 ;  /* 0x0000001608007986 */ /* 0x0011e2000c101b24 */
[----:B------:R-:W-:Y:S05]  /*9560*/  BRA `(.L_x_4406) ;  /* 0x0000000400387947 */ /* 0x000fea0003800000 */
.L_x_4423:
[----:B-----5:R-:W0:Y:S02]  /*9570*/  F2I.FTZ.U32.TRUNC.NTZ R3, R22 ;  /* 0x0000001600037305 */ /* 0x020e24000021f000 */
[----:B0-----:R0:W-:Y:S01]  /*9580*/  STG.E desc[UR36][R8.64], R3 ;  /* 0x0000000308007986 */ /* 0x0011e2000c101924 */
[----:B------:R-:W-:Y:S05]  /*9590*/  BRA `(.L_x_4406) ;  /* 0x00000004002c7947 */ /* 0x000fea0003800000 */
.L_x_4413:
        /* <DEDUP_REMOVED lines=10> */
.L_x_4426:
[----:B-----5:R-:W-:Y:S01]  /*9640*/  FMUL.FTZ R4, R22, 1 ;  /* 0x3f80000016047820 */ /* 0x020fe20000410000 */
[----:B------:R-:W-:-:S05]  /*9650*/  CS2R R6, SRZ ;  /* 0x0000000000067805 */ /* 0x000fca000001ff00 */
[----:B------:R-:W0:Y:S02]  /*9660*/  F2F.F64.F32 R4, R4 ;  /* 0x0000000400047310 */ /* 0x000e240000201800 */
[----:B0-----:R4:W-:Y:S01]  /*9670*/  STG.E.128 desc[UR36][R8.64], R4 ;  /* 0x0000000408007986 */ /* 0x0019e2000c101d24 */
[----:B------:R-:W-:Y:S05]  /*9680*/  BRA `(.L_x_4406) ;  /* 0x0000000000f07947 */ /* 0x000fea0003800000 */
.L_x_4425:
[----:B------:R-:W-:-:S13]  /*9690*/  ISETP.NE.AND P0, PT, R0, 0xf, PT ;  /* 0x0000000f0000780c */ /* 0x000fda0003f05270 */
[----:B------:R-:W-:Y:S05]  /*96a0*/  @!P0 BRA `(.L_x_4427) ;  /* 0x0000000000e08947 */ /* 0x000fea0003800000 */
[----:B------:R-:W-:-:S13]  /*96b0*/  ISETP.NE.AND P0, PT, R0, 0x17, PT ;  /* 0x000000170000780c */ /* 0x000fda0003f05270 */
[----:B------:R-:W-:Y:S05]  /*96c0*/  @!P0 BRA `(.L_x_4428) ;  /* 0x00000000008c8947 */ /* 0x000fea0003800000 */
[----:B------:R-:W-:-:S13]  /*96d0*/  ISETP.NE.AND P0, PT, R0, 0x18, PT ;  /* 0x000000180000780c */ /* 0x000fda0003f05270 */
[----:B------:R-:W-:Y:S05]  /*96e0*/  @!P0 BRA `(.L_x_4429) ;  /* 0x0000000000448947 */ /* 0x000fea0003800000 */
.L_x_4405:
        /* <DEDUP_REMOVED lines=16> */
.L_x_4430:
[----:B------:R-:W-:Y:S05]  /*97f0*/  BRA `(.L_x_4406) ;  /* 0x0000000000947947 */ /* 0x000fea0003800000 */
.L_x_4429:
        /* <DEDUP_REMOVED lines=12> */
.L_x_4432:
[----:B------:R-:W-:Y:S05]  /*98c0*/  BSYNC.RECONVERGENT B0 ;  /* 0x0000000000007941 */ /* 0x000fea0003800200 */
.L_x_4431:
[----:B------:R-:W-:-:S05]  /*98d0*/  LOP3.LUT R3, R0, 0x80, R5, 0xf8, !PT ;  /* 0x0000008000037812 */ /* 0x000fca00078ef805 */
[----:B------:R1:W-:Y:S01]  /*98e0*/  STG.E.U8 desc[UR36][R8.64], R3 ;  /* 0x0000000308007986 */ /* 0x0003e2000c101124 */
[----:B------:R-:W-:Y:S05]  /*98f0*/  BRA `(.L_x_4406) ;  /* 0x0000000000547947 */ /* 0x000fea0003800000 */
.L_x_4428:
        /* <DEDUP_REMOVED lines=11> */
.L_x_4434:
[----:B------:R-:W-:Y:S01]  /*99b0*/  IMAD.MOV.U32 R0, RZ, RZ, 0x7f ;  /* 0x0000007fff007424 */ /* 0x000fe200078e00ff */
[----:B------:R-:W-:-:S04]  /*99c0*/  ISETP.GT.U32.AND P0, PT, R4, 0x7f800000, PT ;  /* 0x7f8000000400780c */ /* 0x000fc80003f04070 */
[----:B------:R-:W-:-:S09]  /*99d0*/  SEL R0, R0, 0x7c, P0 ;  /* 0x0000007c00007807 */ /* 0x000fd20000000000 */
.L_x_4435:
[----:B------:R-:W-:Y:S05]  /*99e0*/  BSYNC.RECONVERGENT B0 ;  /* 0x0000000000007941 */ /* 0x000fea0003800200 */
.L_x_4433:
[----:B------:R-:W-:-:S04]  /*99f0*/  SHF.R.U32.HI R3, RZ, 0x18, R22 ;  /* 0x00000018ff037819 */ /* 0x000fc80000011616 */
[----:B------:R-:W-:-:S05]  /*9a00*/  LOP3.LUT R3, R0, 0x80, R3, 0xf8, !PT ;  /* 0x0000008000037812 */ /* 0x000fca00078ef803 */
[----:B------:R0:W-:Y:S01]  /*9a10*/  STG.E.U8 desc[UR36][R8.64], R3 ;  /* 0x0000000308007986 */ /* 0x0001e2000c101124 */
[----:B------:R-:W-:Y:S05]  /*9a20*/  BRA `(.L_x_4406) ;  /* 0x0000000000087947 */ /* 0x000fea0003800000 */
.L_x_4427:
[----:B-----5:R-:W-:-:S05]  /*9a30*/  F2FP.BF16.F32.PACK_AB R22, RZ, R22 ;  /* 0x00000016ff16723e */ /* 0x020fca00000010ff */
[----:B------:R2:W-:Y:S02]  /*9a40*/  STG.E.U16 desc[UR36][R8.64], R22 ;  /* 0x0000001608007986 */ /* 0x0005e4000c101524 */
.L_x_4406:
        /* <DEDUP_REMOVED lines=24> */
.L_x_4439:
[----:B------:R-:W0:Y:S02]  /*9bd0*/  F2I.S64.TRUNC R24, R24 ;  /* 0x0000001800187311 */ /* 0x000e24000020d900 */
[----:B0-----:R-:W-:-:S05]  /*9be0*/  IMAD.MOV.U32 R3, RZ, RZ, R24 ;  /* 0x000000ffff037224 */ /* 0x001fca00078e0018 */
[----:B------:R0:W-:Y:S01]  /*9bf0*/  STG.E.U8 desc[UR36][R8.64], R3 ;  /* 0x0000000308007986 */ /* 0x0001e2000c101124 */
[----:B------:R-:W-:Y:S05]  /*9c00*/  BRA `(.L_x_4441) ;  /* 0x0000000c00287947 */ /* 0x000fea0003800000 */
.L_x_4438:
        /* <DEDUP_REMOVED lines=9> */
.L_x_4443:
[----:B------:R-:W0:Y:S02]  /*9ca0*/  F2I.FTZ.TRUNC.NTZ R3, R24 ;  /* 0x0000001800037305 */ /* 0x000e24000021f100 */
[----:B0-----:R0:W-:Y:S01]  /*9cb0*/  STG.E desc[UR36][R8.64], R3 ;  /* 0x0000000308007986 */ /* 0x0011e2000c101924 */
[----:B------:R-:W-:Y:S05]  /*9cc0*/  BRA `(.L_x_4441) ;  /* 0x0000000800f87947 */ /* 0x000fea0003800000 */
.L_x_4442:
[----:B------:R-:W0:Y:S02]  /*9cd0*/  F2I.FTZ.TRUNC.NTZ R3, R24 ;  /* 0x0000001800037305 */ /* 0x000e24000021f100 */
[----:B0-----:R0:W-:Y:S01]  /*9ce0*/  STG.E.U16 desc[UR36][R8.64], R3 ;  /* 0x0000000308007986 */ /* 0x0011e2000c101524 */
[----:B------:R-:W-:Y:S05]  /*9cf0*/  BRA `(.L_x_4441) ;  /* 0x0000000800ec7947 */ /* 0x000fea0003800000 */
.L_x_4437:
        /* <DEDUP_REMOVED lines=8> */
.L_x_4445:
[----:B------:R-:W-:-:S05]  /*9d80*/  F2FP.F16.F32.PACK_AB R24, RZ, R24 ;  /* 0x00000018ff18723e */ /* 0x000fca00000000ff */
[----:B------:R1:W-:Y:S01]  /*9d90*/  STG.E.U16 desc[UR36][R8.64], R24 ;  /* 0x0000001808007986 */ /* 0x0003e2000c101524 */
[----:B------:R-:W-:Y:S05]  /*9da0*/  BRA `(.L_x_4441) ;  /* 0x0000000800c07947 */ /* 0x000fea0003800000 */
.L_x_4444:
        /* <DEDUP_REMOVED lines=9> */
.L_x_4447:
[----:B------:R-:W-:-:S04]  /*9e40*/  F2FP.F16.F32.PACK_AB R3, RZ, R24 ;  /* 0x00000018ff03723e */ /* 0x000fc800000000ff */
[----:B------:R-:W-:-:S05]  /*9e50*/  PRMT R3, R3, 0x5410, RZ ;  /* 0x0000541003037816 */ /* 0x000fca00000000ff */
[----:B------:R4:W-:Y:S01]  /*9e60*/  STG.E desc[UR36][R8.64], R3 ;  /* 0x0000000308007986 */ /* 0x0009e2000c101924 */
[----:B------:R-:W-:Y:S05]  /*9e70*/  BRA `(.L_x_4441) ;  /* 0x00000008008c7947 */ /* 0x000fea0003800000 */
.L_x_4446:
[----:B------:R-:W-:-:S06]  /*9e80*/  FMUL.FTZ R4, R24, 1 ;  /* 0x3f80000018047820 */ /* 0x000fcc0000410000 */
[----:B------:R-:W0:Y:S02]  /*9e90*/  F2F.F64.F32 R4, R4 ;  /* 0x0000000400047310 */ /* 0x000e240000201800 */
[----:B0-----:R2:W-:Y:S01]  /*9ea0*/  STG.E.64 desc[UR36][R8.64], R4 ;  /* 0x0000000408007986 */ /* 0x0015e2000c101b24 */
[----:B------:R-:W-:Y:S05]  /*9eb0*/  BRA `(.L_x_4441) ;  /* 0x00000008007c7947 */ /* 0x000fea0003800000 */
.L_x_4436:
        /* <DEDUP_REMOVED lines=13> */
.L_x_4451:
        /* <DEDUP_REMOVED lines=16> */
.L_x_4454:
[----:B------:R-:W-:-:S04]  /*a090*/  SHF.R.U32.HI R24, RZ, 0x18, R24 ;  /* 0x00000018ff187819 */ /* 0x000fc80000011618 */
[----:B------:R-:W-:-:S04]  /*a0a0*/  LOP3.LUT R3, R3, 0x80, R24, 0xf8, !PT ;  /* 0x0000008003037812 */ /* 0x000fc800078ef818 */
[----:B------:R-:W-:-:S07]  /*a0b0*/  PRMT R4, R3, 0x7610, R4 ;  /* 0x0000761003047816 */ /* 0x000fce0000000004 */
.L_x_4453:
[----:B------:R-:W-:Y:S05]  /*a0c0*/  BSYNC.RECONVERGENT B0 ;  /* 0x0000000000007941 */ /* 0x000fea0003800200 */
.L_x_4452:
[----:B------:R0:W-:Y:S01]  /*a0d0*/  STG.E.U8 desc[UR36][R8.64], R4 ;  /* 0x0000000408007986 */ /* 0x0001e2000c101124 */
[----:B------:R-:W-:Y:S05]  /*a0e0*/  BRA `(.L_x_4441) ;  /* 0x0000000400f07947 */ /* 0x000fea0003800000 */
.L_x_4450:
        /* <DEDUP_REMOVED lines=16> */
.L_x_4457:
[----:B------:R-:W-:-:S04]  /*a1f0*/  SHF.R.U32.HI R24, RZ, 0x18, R24 ;  /* 0x00000018ff187819 */ /* 0x000fc80000011618 */
[----:B------:R-:W-:-:S04]  /*a200*/  LOP3.LUT R3, R3, 0x80, R24, 0xf8, !PT ;  /* 0x0000008003037812 */ /* 0x000fc800078ef818 */
[----:B------:R-:W-:-:S07]  /*a210*/  PRMT R4, R3, 0x7610, R4 ;  /* 0x0000761003047816 */ /* 0x000fce0000000004 */
.L_x_4456:
[----:B------:R-:W-:Y:S05]  /*a220*/  BSYNC.RECONVERGENT B0 ;  /* 0x0000000000007941 */ /* 0x000fea0003800200 */
.L_x_4455:
[----:B------:R0:W-:Y:S01]  /*a230*/  STG.E.U8 desc[UR36][R8.64], R4 ;  /* 0x0000000408007986 */ /* 0x0001e2000c101124 */
[----:B------:R-:W-:Y:S05]  /*a240*/  BRA `(.L_x_4441) ;  /* 0x0000000400987947 */ /* 0x000fea0003800000 */
.L_x_4449:
        /* <DEDUP_REMOVED lines=21> */
.L_x_4459:
[----:B------:R-:W0:Y:S02]  /*a3a0*/  F2I.U64.TRUNC R24, R24 ;  /* 0x0000001800187311 */ /* 0x000e24000020d800 */
[----:B0-----:R0:W-:Y:S01]  /*a3b0*/  STG.E.64 desc[UR36][R8.64], R24 ;  /* 0x0000001808007986 */ /* 0x0011e2000c101b24 */
[----:B------:R-:W-:Y:S05]  /*a3c0*/  BRA `(.L_x_4441) ;  /* 0x0000000400387947 */ /* 0x000fea0003800000 */
.L_x_4458:
[----:B------:R-:W0:Y:S02]  /*a3d0*/  F2I.FTZ.U32.TRUNC.NTZ R3, R24 ;  /* 0x0000001800037305 */ /* 0x000e24000021f000 */
[----:B0-----:R0:W-:Y:S01]  /*a3e0*/  STG.E desc[UR36][R8.64], R3 ;  /* 0x0000000308007986 */ /* 0x0011e2000c101924 */
[----:B------:R-:W-:Y:S05]  /*a3f0*/  BRA `(.L_x_4441) ;  /* 0x00000004002c7947 */ /* 0x000fea0003800000 */
.L_x_4448:
        /* <DEDUP_REMOVED lines=10> */
.L_x_4461:
[----:B------:R-:W-:Y:S01]  /*a4a0*/  FMUL.FTZ R4, R24, 1 ;  /* 0x3f80000018047820 */ /* 0x000fe20000410000 */
[----:B------:R-:W-:-:S05]  /*a4b0*/  CS2R R6, SRZ ;  /* 0x0000000000067805 */ /* 0x000fca000001ff00 */
[----:B------:R-:W0:Y:S02]  /*a4c0*/  F2F.F64.F32 R4, R4 ;  /* 0x0000000400047310 */ /* 0x000e240000201800 */
[----:B0-----:R0:W-:Y:S01]  /*a4d0*/  STG.E.128 desc[UR36][R8.64], R4 ;  /* 0x0000000408007986 */ /* 0x0011e2000c101d24 */
[----:B------:R-:W-:Y:S05]  /*a4e0*/  BRA `(.L_x_4441) ;  /* 0x0000000000f07947 */ /* 0x000fea0003800000 */
.L_x_4460:
[----:B------:R-:W-:-:S13]  /*a4f0*/  ISETP.NE.AND P0, PT, R0, 0xf, PT ;  /* 0x0000000f0000780c */ /* 0x000fda0003f05270 */
[----:B------:R-:W-:Y:S05]  /*a500*/  @!P0 BRA `(.L_x_4462) ;  /* 0x0000000000e08947 */ /* 0x000fea0003800000 */
[----:B------:R-:W-:-:S13]  /*a510*/  ISETP.NE.AND P0, PT, R0, 0x17, PT ;  /* 0x000000170000780c */ /* 0x000fda0003f05270 */
[----:B------:R-:W-:Y:S05]  /*a520*/  @!P0 BRA `(.L_x_4463) ;  /* 0x00000000008c8947 */ /* 0x000fea0003800000 */
[----:B------:R-:W-:-:S13]  /*a530*/  ISETP.NE.AND P0, PT, R0, 0x18, PT ;  /* 0x000000180000780c */ /* 0x000fda0003f05270 */
[----:B------:R-:W-:Y:S05]  /*a540*/  @!P0 BRA `(.L_x_4464) ;  /* 0x0000000000448947 */ /* 0x000fea0003800000 */
.L_x_4440:
        /* <DEDUP_REMOVED lines=16> */
.L_x_4465:
[----:B------:R-:W-:Y:S05]  /*a650*/  BRA `(.L_x_4441) ;  /* 0x0000000000947947 */ /* 0x000fea0003800000 */
.L_x_4464:
        /* <DEDUP_REMOVED lines=12> */
.L_x_4467:
[----:B------:R-:W-:Y:S05]  /*a720*/  BSYNC.RECONVERGENT B0 ;  /* 0x0000000000007941 */ /* 0x000fea0003800200 */
.L_x_4466:
[----:B------:R-:W-:-:S05]  /*a730*/  LOP3.LUT R3, R0, 0x80, R5, 0xf8, !PT ;  /* 0x0000008000037812 */ /* 0x000fca00078ef805 */
[----:B------:R0:W-:Y:S01]  /*a740*/  STG.E.U8 desc[UR36][R8.64], R3 ;  /* 0x0000000308007986 */ /* 0x0001e2000c101124 */
[----:B------:R-:W-:Y:S05]  /*a750*/  BRA `(.L_x_4441) ;  /* 0x0000000000547947 */ /* 0x000fea0003800000 */
.L_x_4463:
        /* <DEDUP_REMOVED lines=11> */
.L_x_4469:
[----:B------:R-:W-:Y:S01]  /*a810*/  IMAD.MOV.U32 R0, RZ, RZ, 0x7f ;  /* 0x0000007fff007424 */ /* 0x000fe200078e00ff */
[----:B------:R-:W-:-:S04]  /*a820*/  ISETP.GT.U32.AND P0, PT, R4, 0x7f800000, PT ;  /* 0x7f8000000400780c */ /* 0x000fc80003f04070 */
[----:B------:R-:W-:-:S09]  /*a830*/  SEL R0, R0, 0x7c, P0 ;  /* 0x0000007c00007807 */ /* 0x000fd20000000000 */
.L_x_4470:
[----:B------:R-:W-:Y:S05]  /*a840*/  BSYNC.RECONVERGENT B0 ;  /* 0x0000000000007941 */ /* 0x000fea0003800200 */
.L_x_4468:
[----:B------:R-:W-:-:S04]  /*a850*/  SHF.R.U32.HI R3, RZ, 0x18, R24 ;  /* 0x00000018ff037819 */ /* 0x000fc80000011618 */
[----:B------:R-:W-:-:S05]  /*a860*/  LOP3.LUT R3, R0, 0x80, R3, 0xf8, !PT ;  /* 0x0000008000037812 */ /* 0x000fca00078ef803 */
[----:B------:R0:W-:Y:S01]  /*a870*/  STG.E.U8 desc[UR36][R8.64], R3 ;  /* 0x0000000308007986 */ /* 0x0001e2000c101124 */
[----:B------:R-:W-:Y:S05]  /*a880*/  BRA `(.L_x_4441) ;  /* 0x0000000000087947 */ /* 0x000fea0003800000 */
.L_x_4462:
[----:B------:R-:W-:-:S05]  /*a890*/  F2FP.BF16.F32.PACK_AB R24, RZ, R24 ;  /* 0x00000018ff18723e */ /* 0x000fca00000010ff */
[----:B------:R0:W-:Y:S02]  /*a8a0*/  STG.E.U16 desc[UR36][R8.64], R24 ;  /* 0x0000001808007986 */ /* 0x0001e4000c101524 */
.L_x_4441:
[----:B------:R-:W-:-:S07]  /*a8b0*/  VIADD R19, R19, 0x80 ;  /* 0x0000008013137836 */ /* 0x000fce0000000000 */
.L_x_4400:
[----:B------:R-:W-:Y:S05]  /*a8c0*/  BSYNC.RECONVERGENT B6 ;  /* 0x0000000000067941 */ /* 0x000fea0003800200 */
.L_x_4399:
[----:B------:R-:W-:-:S13]  /*a8d0*/  ISETP.GE.AND P0, PT, R19, R17, PT ;  /* 0x000000111300720c */ /* 0x000fda0003f06270 */
[----:B------:R-:W-:Y:S05]  /*a8e0*/  @P0 EXIT ;  /* 0x000000000000094d */ /* 0x000fea0003800000 */
[----:B0-2-4-:R-:W0:Y:S01]  /*a8f0*/  LDC.64 R4, c[0x0][0x388] ;  /* 0x0000e200ff047b82 */ /* 0x015e220000000a00 */
[----:B------:R-:W3:Y:S01]  /*a900*/  LDCU UR4, c[0x0][0x3b4] ;  /* 0x00007680ff0477ac */ /* 0x000ee20008000800 */
[----:B-1----:R-:W-:Y:S01]  /*a910*/  PRMT R0, R16, 0x9910, RZ ;  /* 0x0000991010007816 */ /* 0x002fe200000000ff */
[----:B------:R-:W-:-:S03]  /*a920*/  IMAD R2, R2, 0x200, R19 ;  /* 0x0000020002027824 */ /* 0x000fc600078e0213 */
[----:B------:R-:W-:Y:S01]  /*a930*/  ISETP.GT.AND P1, PT, R0, 0x9, PT ;  /* 0x000000090000780c */ /* 0x000fe20003f24270 */
[----:B---3--:R-:W-:-:S05]  /*a940*/  IMAD R3, R2, UR4, RZ ;  /* 0x0000000402037c24 */ /* 0x008fca000f8e02ff */
        /* <DEDUP_REMOVED lines=14> */
.L_x_4474:
[----:B-----5:R-:W0:Y:S02]  /*aa30*/  F2I.S64.TRUNC R18, R18 ;  /* 0x0000001200127311 */ /* 0x020e24000020d900 */
[----:B0-----:R-:W-:-:S05]  /*aa40*/  IMAD.MOV.U32 R5, RZ, RZ, R18 ;  /* 0x000000ffff057224 */ /* 0x001fca00078e0012 */
[----:B------:R-:W-:Y:S01]  /*aa50*/  STG.E.U8 desc[UR36][R2.64], R5 ;  /* 0x0000000502007986 */ /* 0x000fe2000c101124 */
[----:B------:R-:W-:Y:S05]  /*aa60*/  EXIT ;  /* 0x000000000000794d */ /* 0x000fea0003800000 */
.L_x_4473:
        /* <DEDUP_REMOVED lines=9> */
.L_x_4477:
[----:B-----5:R-:W0:Y:S02]  /*ab00*/  F2I.FTZ.TRUNC.NTZ R5, R18 ;  /* 0x0000001200057305 */ /* 0x020e24000021f100 */
[----:B0-----:R-:W-:Y:S01]  /*ab10*/  STG.E desc[UR36][R2.64], R5 ;  /* 0x0000000502007986 */ /* 0x001fe2000c101924 */
[----:B------:R-:W-:Y:S05]  /*ab20*/  EXIT ;  /* 0x000000000000794d */ /* 0x000fea0003800000 */
.L_x_4476:
[----:B-----5:R-:W0:Y:S02]  /*ab30*/  F2I.FTZ.TRUNC.NTZ R5, R18 ;  /* 0x0000001200057305 */ /* 0x020e24000021f100 */
[----:B0-----:R-:W-:Y:S01]  /*ab40*/  STG.E.U16 desc[UR36][R2.64], R5 ;  /* 0x0000000502007986 */ /* 0x001fe2000c101524 */
[----:B------:R-:W-:Y:S05]  /*ab50*/  EXIT ;  /* 0x000000000000794d */ /* 0x000fea0003800000 */
.L_x_4472:
        /* <DEDUP_REMOVED lines=8> */
.L_x_4479:
[----:B-----5:R-:W-:-:S05]  /*abe0*/  F2FP.F16.F32.PACK_AB R18, RZ, R18 ;  /* 0x00000012ff12723e */ /* 0x020fca00000000ff */
[----:B------:R-:W-:Y:S01]  /*abf0*/  STG.E.U16 desc[UR36][R2.64], R18 ;  /* 0x0000001202007986 */ /* 0x000fe2000c101524 */
[----:B------:R-:W-:Y:S05]  /*ac00*/  EXIT ;  /* 0x000000000000794d */ /* 0x000fea0003800000 */
.L_x_4478:
        /* <DEDUP_REMOVED lines=9> */
.L_x_4481:
[----:B-----5:R-:W-:-:S04]  /*aca0*/  F2FP.F16.F32.PACK_AB R5, RZ, R18 ;  /* 0x00000012ff05723e */ /* 0x020fc800000000ff */
[----:B------:R-:W-:-:S05]  /*acb0*/  PRMT R5, R5, 0x5410, RZ ;  /* 0x0000541005057816 */ /* 0x000fca00000000ff */
[----:B------:R-:W-:Y:S01]  /*acc0*/  STG.E desc[UR36][R2.64], R5 ;  /* 0x0000000502007986 */ /* 0x000fe2000c101924 */
[----:B------:R-:W-:Y:S05]  /*acd0*/  EXIT ;  /* 0x000000000000794d */ /* 0x000fea0003800000 */
.L_x_4480:
[----:B-----5:R-:W-:-:S06]  /*ace0*/  FMUL.FTZ R4, R18, 1 ;  /* 0x3f80000012047820 */ /* 0x020fcc0000410000 */
[----:B------:R-:W0:Y:S02]  /*acf0*/  F2F.F64.F32 R4, R4 ;  /* 0x0000000400047310 */ /* 0x000e240000201800 */
[----:B0-----:R-:W-:Y:S01]  /*ad00*/  STG.E.64 desc[UR36][R2.64], R4 ;  /* 0x0000000402007986 */ /* 0x001fe2000c101b24 */
[----:B------:R-:W-:Y:S05]  /*ad10*/  EXIT ;  /* 0x000000000000794d */ /* 0x000fea0003800000 */
.L_x_4471:
        /* <DEDUP_REMOVED lines=13> */
.L_x_4485:
        /* <DEDUP_REMOVED lines=16> */
.L_x_4488:
[----:B------:R-:W-:-:S04]  /*aef0*/  SHF.R.U32.HI R18, RZ, 0x18, R18 ;  /* 0x00000018ff127819 */ /* 0x000fc80000011612 */
[----:B------:R-:W-:-:S04]  /*af00*/  LOP3.LUT R5, R5, 0x80, R18, 0xf8, !PT ;  /* 0x0000008005057812 */ /* 0x000fc800078ef812 */
[----:B------:R-:W-:-:S07]  /*af10*/  PRMT R0, R5, 0x7610, R0 ;  /* 0x0000761005007816 */ /* 0x000fce0000000000 */
.L_x_4487:
[----:B------:R-:W-:Y:S05]  /*af20*/  BSYNC.RECONVERGENT B0 ;  /* 0x0000000000007941 */ /* 0x000fea0003800200 */
.L_x_4486:
[----:B------:R-:W-:Y:S01]  /*af30*/  STG.E.U8 desc[UR36][R2.64], R0 ;  /* 0x0000000002007986 */ /* 0x000fe2000c101124 */
[----:B------:R-:W-:Y:S05]  /*af40*/  EXIT ;  /* 0x000000000000794d */ /* 0x000fea0003800000 */
.L_x_4484:
        /* <DEDUP_REMOVED lines=16> */
.L_x_4491:
[----:B------:R-:W-:-:S04]  /*b050*/  SHF.R.U32.HI R18, RZ, 0x18, R18 ;  /* 0x00000018ff127819 */ /* 0x000fc80000011612 */
[----:B------:R-:W-:-:S04]  /*b060*/  LOP3.LUT R5, R5, 0x80, R18, 0xf8, !PT ;  /* 0x0000008005057812 */ /* 0x000fc800078ef812 */
[----:B------:R-:W-:-:S07]  /*b070*/  PRMT R0, R5, 0x7610, R0 ;  /* 0x0000761005007816 */ /* 0x000fce0000000000 */
.L_x_4490:
[----:B------:R-:W-:Y:S05]  /*b080*/  BSYNC.RECONVERGENT B0 ;  /* 0x0000000000007941 */ /* 0x000fea0003800200 */
.L_x_4489:
[----:B------:R-:W-:Y:S01]  /*b090*/  STG.E.U8 desc[UR36][R2.64], R0 ;  /* 0x0000000002007986 */ /* 0x000fe2000c101124 */
[----:B------:R-:W-:Y:S05]  /*b0a0*/  EXIT ;  /* 0x000000000000794d */ /* 0x000fea0003800000 */
.L_x_4483:
        /* <DEDUP_REMOVED lines=21> */
.L_x_4493:
[----:B-----5:R-:W0:Y:S02]  /*b200*/  F2I.U64.TRUNC R18, R18 ;  /* 0x0000001200127311 */ /* 0x020e24000020d800 */
[----:B0-----:R-:W-:Y:S01]  /*b210*/  STG.E.64 desc[UR36][R2.64], R18 ;  /* 0x0000001202007986 */ /* 0x001fe2000c101b24 */
[----:B------:R-:W-:Y:S05]  /*b220*/  EXIT ;  /* 0x000000000000794d */ /* 0x000fea0003800000 */
.L_x_4492:
[----:B-----5:R-:W0:Y:S02]  /*b230*/  F2I.FTZ.U32.TRUNC.NTZ R5, R18 ;  /* 0x0000001200057305 */ /* 0x020e24000021f000 */
[----:B0-----:R-:W-:Y:S01]  /*b240*/  STG.E desc[UR36][R2.64], R5 ;  /* 0x0000000502007986 */ /* 0x001fe2000c101924 */
[----:B------:R-:W-:Y:S05]  /*b250*/  EXIT ;  /* 0x000000000000794d */ /* 0x000fea0003800000 */
.L_x_4482:
        /* <DEDUP_REMOVED lines=10> */
.L_x_4495:
[----:B-----5:R-:W-:Y:S01]  /*b300*/  FMUL.FTZ R4, R18, 1 ;  /* 0x3f80000012047820 */ /* 0x020fe20000410000 */
[----:B------:R-:W-:-:S05]  /*b310*/  CS2R R6, SRZ ;  /* 0x0000000000067805 */ /* 0x000fca000001ff00 */
[----:B------:R-:W0:Y:S02]  /*b320*/  F2F.F64.F32 R4, R4 ;  /* 0x0000000400047310 */ /* 0x000e240000201800 */
[----:B0-----:R-:W-:Y:S01]  /*b330*/  STG.E.128 desc[UR36][R2.64], R4 ;  /* 0x0000000402007986 */ /* 0x001fe2000c101d24 */
[----:B------:R-:W-:Y:S05]  /*b340*/  EXIT ;  /* 0x000000000000794d */ /* 0x000fea0003800000 */
.L_x_4494:
[----:B------:R-:W-:-:S13]  /*b350*/  ISETP.NE.AND P0, PT, R0, 0xf, PT ;  /* 0x0000000f0000780c */ /* 0x000fda0003f05270 */
[----:B------:R-:W-:Y:S05]  /*b360*/  @!P0 BRA `(.L_x_4496) ;  /* 0x0000000000e08947 */ /* 0x000fea0003800000 */
[----:B------:R-:W-:-:S13]  /*b370*/  ISETP.NE.AND P0, PT, R0, 0x17, PT ;  /* 0x000000170000780c */ /* 0x000fda0003f05270 */
[----:B------:R-:W-:Y:S05]  /*b380*/  @!P0 BRA `(.L_x_4497) ;  /* 0x00000000008c8947 */ /* 0x000fea0003800000 */
[----:B------:R-:W-:-:S13]  /*b390*/  ISETP.NE.AND P0, PT, R0, 0x18, PT ;  /* 0x000000180000780c */ /* 0x000fda0003f05270 */
[----:B------:R-:W-:Y:S05]  /*b3a0*/  @!P0 BRA `(.L_x_4498) ;  /* 0x0000000000448947 */ /* 0x000fea0003800000 */
.L_x_4475:
        /* <DEDUP_REMOVED lines=16> */
.L_x_4499:
[----:B------:R-:W-:Y:S05]  /*b4b0*/  EXIT ;  /* 0x000000000000794d */ /* 0x000fea0003800000 */
.L_x_4498:
        /* <DEDUP_REMOVED lines=12> */
.L_x_4501:
[----:B------:R-:W-:Y:S05]  /*b580*/  BSYNC.RECONVERGENT B0 ;  /* 0x0000000000007941 */ /* 0x000fea0003800200 */
.L_x_4500:
[----:B------:R-:W-:-:S05]  /*b590*/  LOP3.LUT R5, R0, 0x80, R7, 0xf8, !PT ;  /* 0x0000008000057812 */ /* 0x000fca00078ef807 */
[----:B------:R-:W-:Y:S01]  /*b5a0*/  STG.E.U8 desc[UR36][R2.64], R5 ;  /* 0x0000000502007986 */ /* 0x000fe2000c101124 */
[----:B------:R-:W-:Y:S05]  /*b5b0*/  EXIT ;  /* 0x000000000000794d */ /* 0x000fea0003800000 */
.L_x_4497:
        /* <DEDUP_REMOVED lines=11> */
.L_x_4503:
[----:B------:R-:W-:Y:S01]  /*b670*/  IMAD.MOV.U32 R0, RZ, RZ, 0x7f ;  /* 0x0000007fff007424 */ /* 0x000fe200078e00ff */
[----:B------:R-:W-:-:S04]  /*b680*/  ISETP.GT.U32.AND P0, PT, R4, 0x7f800000, PT ;  /* 0x7f8000000400780c */ /* 0x000fc80003f04070 */
[----:B------:R-:W-:-:S09]  /*b690*/  SEL R0, R0, 0x7c, P0 ;  /* 0x0000007c00007807 */ /* 0x000fd20000000000 */
.L_x_4504:
[----:B------:R-:W-:Y:S05]  /*b6a0*/  BSYNC.RECONVERGENT B0 ;  /* 0x0000000000007941 */ /* 0x000fea0003800200 */
.L_x_4502:
[----:B------:R-:W-:-:S04]  /*b6b0*/  SHF.R.U32.HI R5, RZ, 0x18, R18 ;  /* 0x00000018ff057819 */ /* 0x000fc80000011612 */
[----:B------:R-:W-:-:S05]  /*b6c0*/  LOP3.LUT R5, R0, 0x80, R5, 0xf8, !PT ;  /* 0x0000008000057812 */ /* 0x000fca00078ef805 */
[----:B------:R-:W-:Y:S01]  /*b6d0*/  STG.E.U8 desc[UR36][R2.64], R5 ;  /* 0x0000000502007986 */ /* 0x000fe2000c101124 */
[----:B------:R-:W-:Y:S05]  /*b6e0*/  EXIT ;  /* 0x000000000000794d */ /* 0x000fea0003800000 */
.L_x_4496:
[----:B-----5:R-:W-:-:S05]  /*b6f0*/  F2FP.BF16.F32.PACK_AB R18, RZ, R18 ;  /* 0x00000012ff12723e */ /* 0x020fca00000010ff */
[----:B------:R-:W-:Y:S01]  /*b700*/  STG.E.U16 desc[UR36][R2.64], R18 ;  /* 0x0000001202007986 */ /* 0x000fe2000c101524 */
[----:B------:R-:W-:Y:S05]  /*b710*/  EXIT ;  /* 0x000000000000794d */ /* 0x000fea0003800000 */
.L_x_4505:
        /* <DEDUP_REMOVED lines=14> */
.L_x_16855:


//--------------------- .text._ZN2at6native18elementwise_kernelILi128ELi2EZNS0_22gpu_kernel_impl_nocastINS0_13BinaryFunctorIfffZZZNS0_17hypot_kernel_cudaERNS_18TensorIteratorBaseEENKUlvE_clEvENKUlvE0_clEvEUlffE_EEEEvS5_RKT_EUliE_EEviT1_ --------------------------
	.section	.text._ZN2at6native18elementwise_kernelILi128ELi2EZNS0_22gpu_kernel_impl_nocastINS0_13BinaryFunctorIfffZZZNS0_17hypot_kernel_cudaERNS_18TensorIteratorBaseEENKUlvE_clEvENKUlvE0_clEvEUlffE_EEEEvS5_RKT_EUliE_EEviT1_,"ax",@progbits
	.align	128
        .global         _ZN2at6native18elementwise_kernelILi128ELi2EZNS0_22gpu_kernel_impl_nocastINS0_13BinaryFunctorIfffZZZNS0_17hypot_kernel_cudaERNS_18TensorIteratorBaseEENKUlvE_clEvENKUlvE0_clEvEUlffE_EEEEvS5_RKT_EUliE_EEviT1_
        .type           _ZN2at6native18elementwise_kernelILi128ELi2EZNS0_22gpu_kernel_impl_nocastINS0_13BinaryFunctorIfffZZZNS0_17hypot_kernel_cudaERNS_18TensorIteratorBaseEENKUlvE_clEvENKUlvE0_clEvEUlffE_EEEEvS5_RKT_EUliE_EEviT1_,@function
        .size           _ZN2at6native18elementwise_kernelILi128ELi2EZNS0_22gpu_kernel_impl_nocastINS0_13BinaryFunctorIfffZZZNS0_17hypot_kernel_cudaERNS_18TensorIteratorBaseEENKUlvE_clEvENKUlvE0_clEvEUlffE_EEEEvS5_RKT_EUliE_EEviT1_,(.L_x_16856 - _ZN2at6native18elementwise_kernelILi128ELi2EZNS0_22gpu_kernel_impl_nocastINS0_13BinaryFunctorIfffZZZNS0_17hypot_kernel_cudaERNS_18TensorIteratorBaseEENKUlvE_clEvENKUlvE0_clEvEUlffE_EEEEvS5_RKT_EUliE_EEviT1_)
        .other          _ZN2at6native18elementwise_kernelILi128ELi2EZNS0_22gpu_kernel_impl_nocastINS0_13BinaryFunctorIfffZZZNS0_17hypot_kernel_cudaERNS_18TensorIteratorBaseEENKUlvE_clEvENKUlvE0_clEvEUlffE_EEEEvS5_RKT_EUliE_EEviT1_,@"STO_CUDA_ENTRY STV_DEFAULT"
_ZN2at6native18elementwise_kernelILi128ELi2EZNS0_22gpu_kernel_impl_nocastINS0_13BinaryFunctorIfffZZZNS0_17hypot_kernel_cudaERNS_18TensorIteratorBaseEENKUlvE_clEvENKUlvE0_clEvEUlffE_EEEEvS5_RKT_EUliE_EEviT1_:
.text._ZN2at6native18elementwise_kernelILi128ELi2EZNS0_22gpu_kernel_impl_nocastINS0_13BinaryFunctorIfffZZZNS0_17hypot_kernel_cudaERNS_18TensorIteratorBaseEENKUlvE_clEvENKUlvE0_clEvEUlffE_EEEEvS5_RKT_EUliE_EEviT1_:
        /* <DEDUP_REMOVED lines=10> */
[----:B------:R-:W-:Y:S01]  /*00a0*/  BSSY.RECONVERGENT B0, `(.L_x_4507) ;  /* 0x000001a000007945 */ /* 0x000fe20003800200 */
[----:B0-----:R-:W-:-:S13]  /*00b0*/  ISETP.GE.AND P0, PT, R3, UR4, PT ;  /* 0x0000000403007c0c */ /* 0x001fda000bf06270 */
[----:B------:R-:W-:Y:S05]  /*00c0*/  @P0 BRA `(.L_x_4508) ;  /* 0x00000000005c0947 */ /* 0x000fea0003800000 */
[----:B------:R-:W0:Y:S08]  /*00d0*/  LDC.64 R4, c[0x0][0x5f0] ;  /* 0x00017c00ff047b82 */ /* 0x000e300000000a00 */
[----:B------:R-:W1:Y:S01]  /*00e0*/  LDC.64 R6, c[0x0][0x5f8] ;  /* 0x00017e00ff067b82 */ /* 0x000e620000000a00 */
[----:B0-----:R-:W2:Y:S04]  /*00f0*/  LDG.E R4, desc[UR6][R4.64] ;  /* 0x0000000604047981 */ /* 0x001ea8000c1e1900 */
[----:B-1----:R-:W3:Y:S01]  /*0100*/  LDG.E R6, desc[UR6][R6.64] ;  /* 0x0000000606067981 */ /* 0x002ee2000c1e1900 */
[----:B------:R-:W-:Y:S01]  /*0110*/  IADD3 R3, PT, PT, R3, 0x80, RZ ;  /* 0x0000008003037810 */ /* 0x000fe20007ffe0ff */
[----:B--2---:R-:W-:-:S02]  /*0120*/  FADD.FTZ R0, |R4|, -RZ ;  /* 0x800000ff04007221 */ /* 0x004fc40000010200 */
[----:B------:R-:W0:Y:S01]  /*0130*/  LDC.64 R4, c[0x0][0x5e8] ;  /* 0x00017a00ff047b82 */ /* 0x000e220000000a00 */
[----:B---3--:R-:W-:-:S05]  /*0140*/  FADD.FTZ R9, |R6|, -RZ ;  /* 0x800000ff06097221 */ /* 0x008fca0000010200 */
        /* <DEDUP_REMOVED lines=15> */
.L_x_4508:
[----:B------:R-:W-:Y:S05]  /*0240*/  BSYNC.RECONVERGENT B0 ;  /* 0x0000000000007941 */ /* 0x000fea0003800200 */
.L_x_4507:
[----:B------:R-:W-:-:S13]  /*0250*/  ISETP.GE.AND P0, PT, R3, UR4, PT ;  /* 0x0000000403007c0c */ /* 0x000fda000bf06270 */
[----:B------:R-:W-:Y:S05]  /*0260*/  @P0 EXIT ;  /* 0x000000000000094d */ /* 0x000fea0003800000 */
[----:B------:R-:W1:Y:S08]  /*0270*/  LDC.64 R2, c[0x0][0x5f0] ;  /* 0x00017c00ff027b82 */ /* 0x000e700000000a00 */
[----:B0-----:R-:W0:Y:S01]  /*0280*/  LDC.64 R4, c[0x0][0x5f8] ;  /* 0x00017e00ff047b82 */ /* 0x001e220000000a00 */
[----:B-1----:R-:W2:Y:S04]  /*0290*/  LDG.E R2, desc[UR6][R2.64] ;  /* 0x0000000602027981 */ /* 0x002ea8000c1e1900 */
[----:B0-----:R-:W3:Y:S01]  /*02a0*/  LDG.E R4, desc[UR6][R4.64] ;  /* 0x0000000604047981 */ /* 0x001ee2000c1e1900 */
        /* <DEDUP_REMOVED lines=17> */
[----:B0-----:R-:W-:Y:S01]  /*03c0*/  STG.E desc[UR6][R2.64], R5 ;  /* 0x0000000502007986 */ /* 0x001fe2000c101906 */
[----:B------:R-:W-:Y:S05]  /*03d0*/  EXIT ;  /* 0x000000000000794d */ /* 0x000fea0003800000 */
.L_x_4506:
        /* <DEDUP_REMOVED lines=355> */
.L_x_4511:
[----:B------:R-:W0:Y:S02]  /*1a10*/  LDCU.128 UR8, c[0x0][0x5f0] ;  /* 0x0000be00ff0877ac */ /* 0x000e240008000c00 */
[----:B0-----:R-:W-:Y:S02]  /*1a20*/  IADD3 R6, P0, PT, R6, UR8, RZ ;  /* 0x0000000806067c10 */ /* 0x001fe4000ff1e0ff */
[----:B------:R-:W-:Y:S02]  /*1a30*/  IADD3 R8, P1, PT, R4, UR10, RZ ;  /* 0x0000000a04087c10 */ /* 0x000fe4000ff3e0ff */
[----:B------:R-:W-:Y:S01]  /*1a40*/  IADD3.X R7, PT, PT, RZ, UR9, RZ, P0, !PT ;  /* 0x00000009ff077c10 */ /* 0x000fe200087fe4ff */
[----:B------:R-:W0:Y:S01]  /*1a50*/  LDCU.64 UR8, c[0x0][0x5e8] ;  /* 0x0000bd00ff0877ac */ /* 0x000e220008000a00 */
[----:B------:R-:W-:-:S03]  /*1a60*/  IADD3.X R9, PT, PT, RZ, UR11, RZ, P1, !PT ;  /* 0x0000000bff097c10 */ /* 0x000fc60008ffe4ff */
[----:B------:R-:W2:Y:S04]  /*1a70*/  LDG.E R6, desc[UR6][R6.64] ;  /* 0x0000000606067981 */ /* 0x000ea8000c1e1900 */
[----:B------:R-:W3:Y:S01]  /*1a80*/  LDG.E R8, desc[UR6][R8.64] ;  /* 0x0000000608087981 */ /* 0x000ee2000c1e1900 */
[----:B------:R-:W-:Y:S01]  /*1a90*/  IADD3 R3, PT, PT, R3, 0x80, RZ ;  /* 0x0000008003037810 */ /* 0x000fe20007ffe0ff */
[----:B--2---:R-:W-:Y:S01]  /*1aa0*/  FADD.FTZ R4, |R6|, -RZ ;  /* 0x800000ff06047221 */ /* 0x004fe20000010200 */
        /* <DEDUP_REMOVED lines=10> */
[----:B------:R-:W-:Y:S01]  /*1b50*/  FFMA.FTZ R13, R4, R4, R13 ;  /* 0x00000004040d7223 */ /* 0x000fe2000001000d */
[----:B0-----:R-:W-:-:S04]  /*1b60*/  IADD3 R4, P0, PT, R5, UR8, RZ ;  /* 0x0000000805047c10 */ /* 0x001fc8000ff1e0ff */
[----:B------:R-:W-:Y:S01]  /*1b70*/  IADD3.X R5, PT, PT, RZ, UR9, RZ, P0, !PT ;  /* 0x00000009ff057c10 */ /* 0x000fe200087fe4ff */
[----:B------:R-:W0:Y:S02]  /*1b80*/  MUFU.SQRT R13, R13 ;  /* 0x0000000d000d7308 */ /* 0x000e240000002000 */
[----:B0-----:R-:W-:Y:S01]  /*1b90*/  @P1 FMUL.FTZ R10, R13, R12 ;  /* 0x0000000c0d0a1220 */ /* 0x001fe20000410000 */
[----:B------:R-:W-:-:S04]  /*1ba0*/  FSETP.NEU.FTZ.AND P1, PT, R11, +INF , PT ;  /* 0x7f8000000b00780b */ /* 0x000fc80003f3d000 */
[----:B------:R-:W-:-:S05]  /*1bb0*/  FSEL R7, R10, +INF , P1 ;  /* 0x7f8000000a077808 */ /* 0x000fca0000800000 */
[----:B------:R0:W-:Y:S04]  /*1bc0*/  STG.E desc[UR6][R4.64], R7 ;  /* 0x0000000704007986 */ /* 0x0001e8000c101906 */
.L_x_4510:
[----:B------:R-:W-:Y:S05]  /*1bd0*/  BSYNC.RECONVERGENT B0 ;  /* 0x0000000000007941 */ /* 0x000fea0003800200 */
.L_x_4509:
[----:B------:R-:W-:-:S13]  /*1be0*/  ISETP.GE.AND P0, PT, R3, UR4, PT ;  /* 0x0000000403007c0c */ /* 0x000fda000bf06270 */
[----:B------:R-:W-:Y:S05]  /*1bf0*/  @P0 EXIT ;  /* 0x000000000000094d */ /* 0x000fea0003800000 */
        /* <DEDUP_REMOVED lines=348> */
.L_x_4512:
[----:B------:R-:W0:Y:S01]  /*31c0*/  LDCU.128 UR8, c[0x0][0x5f0] ;  /* 0x0000be00ff0877ac */ /* 0x000e220008000c00 */
[----:B------:R-:W1:Y:S01]  /*31d0*/  LDCU.64 UR4, c[0x0][0x5e8] ;  /* 0x0000bd00ff0477ac */ /* 0x000e620008000a00 */
[----:B0-----:R-:W-:Y:S02]  /*31e0*/  IADD3 R4, P0, PT, R4, UR8, RZ ;  /* 0x0000000804047c10 */ /* 0x001fe4000ff1e0ff */
[----:B------:R-:W-:Y:S02]  /*31f0*/  IADD3 R6, P1, PT, R2, UR10, RZ ;  /* 0x0000000a02067c10 */ /* 0x000fe4000ff3e0ff */
[----:B------:R-:W-:Y:S02]  /*3200*/  IADD3.X R5, PT, PT, RZ, UR9, RZ, P0, !PT ;  /* 0x00000009ff057c10 */ /* 0x000fe400087fe4ff */
[----:B------:R-:W-:-:S03]  /*3210*/  IADD3.X R7, PT, PT, RZ, UR11, RZ, P1, !PT ;  /* 0x0000000bff077c10 */ /* 0x000fc60008ffe4ff */
[----:B------:R-:W2:Y:S04]  /*3220*/  LDG.E R4, desc[UR6][R4.64] ;  /* 0x0000000604047981 */ /* 0x000ea8000c1e1900 */
[----:B------:R-:W3:Y:S01]  /*3230*/  LDG.E R6, desc[UR6][R6.64] ;  /* 0x0000000606067981 */ /* 0x000ee2000c1e1900 */
[----:B--2---:R-:W-:Y:S01]  /*3240*/  FADD.FTZ R0, |R4|, -RZ ;  /* 0x800000ff04007221 */ /* 0x004fe20000010200 */
[----:B---3--:R-:W-:-:S05]  /*3250*/  FADD.FTZ R9, |R6|, -RZ ;  /* 0x800000ff06097221 */ /* 0x008fca0000010200 */
[CC--:B------:R-:W-:Y:S02]  /*3260*/  VIMNMX R8, PT, PT, R0.reuse, R9.reuse, !PT ;  /* 0x0000000900087248 */ /* 0x0c0fe40007fe0100 */
[----:B------:R-:W-:Y:S02]  /*3270*/  VIMNMX R0, PT, PT, R0, R9, PT ;  /* 0x0000000900007248 */ /* 0x000fe40003fe0100 */
[----:B------:R-:W-:Y:S02]  /*3280*/  LOP3.LUT R2, R8, 0xfe000000, RZ, 0xc0, !PT ;  /* 0xfe00000008027812 */ /* 0x000fe400078ec0ff */
[----:B------:R-:W-:Y:S02]  /*3290*/  FSETP.NEU.FTZ.AND P1, PT, R0, RZ, PT ;  /* 0x000000ff0000720b */ /* 0x000fe40003f3d000 */
[C---:B------:R-:W-:Y:S02]  /*32a0*/  LOP3.LUT R9, R2.reuse, 0x7e800000, RZ, 0x3c, !PT ;  /* 0x7e80000002097812 */ /* 0x040fe400078e3cff */
[----:B------:R-:W-:-:S02]  /*32b0*/  LOP3.LUT R5, R2, 0x800000, RZ, 0xfc, !PT ;  /* 0x0080000002057812 */ /* 0x000fc400078efcff */
[----:B-1----:R-:W-:Y:S01]  /*32c0*/  IADD3 R2, P0, PT, R3, UR4, RZ ;  /* 0x0000000403027c10 */ /* 0x002fe2000ff1e0ff */
        /* <DEDUP_REMOVED lines=11> */
.L_x_4513:
        /* <DEDUP_REMOVED lines=16> */
.L_x_16856:


//--------------------- .text._ZN2at6native27unrolled_elementwise_kernelINS0_13BinaryFunctorIfffZZZNS0_17hypot_kernel_cudaERNS_18TensorIteratorBaseEENKUlvE_clEvENKUlvE0_clEvEUlffE_EESt5arrayIPcLm3EELi4E23TrivialOffsetCalculatorILi2EjESC_ILi1EjENS0_6memory15LoadWithoutCastENSF_16StoreWithoutCastEEEviT_T0_T2_T3_T4_T5_ --------------------------
	.section	.text._ZN2at6native27unrolled_elementwise_kernelINS0_13BinaryFunctorIfffZZZNS0_17hypot_kernel_cudaERNS_18TensorIteratorBaseEENKUlvE_clEvENKUlvE0_clEvEUlffE_EESt5arrayIPcLm3EELi4E23TrivialOffsetCalculatorILi2EjESC_ILi1EjENS0_6memory15LoadWithoutCastENSF_16StoreWithoutCastEEEviT_T0_T2_T3_T4_T5_,"ax",@progbits
	.align	128
        .global         _ZN2at6native27unrolled_elementwise_kernelINS0_13BinaryFunctorIfffZZZNS0_17hypot_kernel_cudaERNS_18TensorIteratorBaseEENKUlvE_clEvENKUlvE0_clEvEUlffE_EESt5arrayIPcLm3EELi4E23TrivialOffsetCalculatorILi2EjESC_ILi1EjENS0_6memory15LoadWithoutCastENSF_16StoreWithoutCastEEEviT_T0_T2_T3_T4_T5_
        .type           _ZN2at6native27unrolled_elementwise_kernelINS0_13BinaryFunctorIfffZZZNS0_17hypot_kernel_cudaERNS_18TensorIteratorBaseEENKUlvE_clEvENKUlvE0_clEvEUlffE_EESt5arrayIPcLm3EELi4E23TrivialOffsetCalculatorILi2EjESC_ILi1EjENS0_6memory15LoadWithoutCastENSF_16StoreWithoutCastEEEviT_T0_T2_T3_T4_T5_,@function
        .size           _ZN2at6native27unrolled_elementwise_kernelINS0_13BinaryFunctorIfffZZZNS0_17hypot_kernel_cudaERNS_18TensorIteratorBaseEENKUlvE_clEvENKUlvE0_clEvEUlffE_EESt5arrayIPcLm3EELi4E23TrivialOffsetCalculatorILi2EjESC_ILi1EjENS0_6memory15LoadWithoutCastENSF_16StoreWithoutCastEEEviT_T0_T2_T3_T4_T5_,(.L_x_16857 - _ZN2at6native27unrolled_elementwise_kernelINS0_13BinaryFunctorIfffZZZNS0_17hypot_kernel_cudaERNS_18TensorIteratorBaseEENKUlvE_clEvENKUlvE0_clEvEUlffE_EESt5arrayIPcLm3EELi4E23TrivialOffsetCalculatorILi2EjESC_ILi1EjENS0_6memory15LoadWithoutCastENSF_16StoreWithoutCastEEEviT_T0_T2_T3_T4_T5_)
        .other          _ZN2at6native27unrolled_elementwise_kernelINS0_13BinaryFunctorIfffZZZNS0_17hypot_kernel_cudaERNS_18TensorIteratorBaseEENKUlvE_clEvENKUlvE0_clEvEUlffE_EESt5arrayIPcLm3EELi4E23TrivialOffsetCalculatorILi2EjESC_ILi1EjENS0_6memory15LoadWithoutCastENSF_16StoreWithoutCastEEEviT_T0_T2_T3_T4_T5_,@"STO_CUDA_ENTRY STV_DEFAULT"
_ZN2at6native27unrolled_elementwise_kernelINS0_13BinaryFunctorIfffZZZNS0_17hypot_kernel_cudaERNS_18TensorIteratorBaseEENKUlvE_clEvENKUlvE0_clEvEUlffE_EESt5arrayIPcLm3EELi4E23TrivialOffsetCalculatorILi2EjESC_ILi1EjENS0_6memory15LoadWithoutCastENSF_16StoreWithoutCastEEEviT_T0_T2_T3_T4_T5_:
.text._ZN2at6native27unrolled_elementwise_kernelINS0_13BinaryFunctorIfffZZZNS0_17hypot_kernel_cudaERNS_18TensorIteratorBaseEENKUlvE_clEvENKUlvE0_clEvEUlffE_EESt5arrayIPcLm3EELi4E23TrivialOffsetCalculatorILi2EjESC_ILi1EjENS0_6memory15LoadWithoutCastENSF_16StoreWithoutCastEEEviT_T0_T2_T3_T4_T5_:
        /* <DEDUP_REMOVED lines=8> */
[----:B0-----:R-:W-:-:S07]  /*0080*/  IMAD R9, R11, -0x200, R0 ;  /* 0xfffffe000b097824 */ /* 0x001fce00078e0200 */
[----:B------:R-:W0:Y:S01]  /*0090*/  LDC.64 R14, c[0x0][0x390] ;  /* 0x0000e400ff0e7b82 */ /* 0x000e220000000a00 */
[----:B------:R-:W-:Y:S02]  /*00a0*/  IMAD.MOV.U32 R0, RZ, RZ, RZ ;  /* 0x000000ffff007224 */ /* 0x000fe400078e00ff */
[----:B--2---:R-:W-:Y:S01]  /*00b0*/  IMAD.MOV.U32 R8, RZ, RZ, R10 ;  /* 0x000000ffff087224 */ /* 0x004fe200078e000a */
[----:B------:R-:W-:-:S04]  /*00c0*/  ISETP.GE.AND P0, PT, R10, R9, PT ;  /* 0x000000090a00720c */ /* 0x000fc80003f06270 */
[----:B------:R-:W2:Y:S08]  /*00d0*/  LDC.64 R12, c[0x0][0x398] ;  /* 0x0000e600ff0c7b82 */ /* 0x000eb00000000a00 */
[----:B------:R-:W0:Y:S01]  /*00e0*/  LDC.64 R2, c[0x0][0x398] ;  /* 0x0000e600ff027b82 */ /* 0x000e220000000a00 */
[----:B------:R-:W-:-:S05]  /*00f0*/  @!P0 VIADD R10, R8, 0x80 ;  /* 0x00000080080a8836 */ /* 0x000fca0000000000 */
[----:B------:R-:W-:-:S13]  /*0100*/  ISETP.GE.AND P1, PT, R10, R9, PT ;  /* 0x000000090a00720c */ /* 0x000fda0003f26270 */
[----:B------:R-:W-:Y:S01]  /*0110*/  @!P1 LEA R17, R11, R10, 0x9 ;  /* 0x0000000a0b119211 */ /* 0x000fe200078e48ff */
[----:B------:R-:W-:-:S04]  /*0120*/  @!P1 VIADD R10, R10, 0x80 ;  /* 0x000000800a0a9836 */ /* 0x000fc80000000000 */
[----:B---3--:R-:W-:Y:S01]  /*0130*/  @!P1 IMAD.WIDE.U32 R18, R17, 0x4, R18 ;  /* 0x0000000411129825 */ /* 0x008fe200078e0012 */
[----:B------:R-:W-:-:S04]  /*0140*/  ISETP.GE.AND P3, PT, R10, R9, PT ;  /* 0x000000090a00720c */ /* 0x000fc80003f66270 */
[----:B-1----:R1:W5:Y:S09]  /*0150*/  @!P1 LDG.E R0, desc[UR4][R18.64] ;  /* 0x0000000412009981 */ /* 0x002372000c1e1900 */
[----:B------:R-:W-:Y:S01]  /*0160*/  @!P3 IMAD R21, R11, 0x200, R10 ;  /* 0x000002000b15b824 */ /* 0x000fe200078e020a */
[----:B-1----:R-:W1:Y:S01]  /*0170*/  LDC.64 R18, c[0x0][0x390] ;  /* 0x0000e400ff127b82 */ /* 0x002e620000000a00 */
[----:B------:R-:W-:-:S02]  /*0180*/  @!P3 IADD3 R10, PT, PT, R10, 0x80, RZ ;  /* 0x000000800a0ab810 */ /* 0x000fc40007ffe0ff */
[----:B----4-:R-:W-:Y:S01]  /*0190*/  @!P3 IMAD.WIDE.U32 R4, R21, 0x4, R4 ;  /* 0x000000041504b825 */ /* 0x010fe200078e0004 */
[----:B------:R-:W-:Y:S02]  /*01a0*/  @!P0 LEA R25, R11, R8, 0x9 ;  /* 0x000000080b198211 */ /* 0x000fe400078e48ff */
[----:B------:R-:W-:Y:S01]  /*01b0*/  ISETP.GE.AND P2, PT, R10, R9, PT ;  /* 0x000000090a00720c */ /* 0x000fe20003f46270 */
[----:B------:R-:W-:Y:S02]  /*01c0*/  @!P3 IMAD.WIDE.U32 R6, R21, 0x4, R6 ;  /* 0x000000041506b825 */ /* 0x000fe400078e0006 */
[----:B------:R-:W3:Y:S02]  /*01d0*/  LDC.64 R20, c[0x0][0x398] ;  /* 0x0000e600ff147b82 */ /* 0x000ee40000000a00 */
[----:B0-----:R-:W-:-:S08]  /*01e0*/  @!P1 IMAD.WIDE.U32 R2, R17, 0x4, R2 ;  /* 0x0000000411029825 */ /* 0x001fd000078e0002 */
[----:B------:R-:W-:Y:S01]  /*01f0*/  @!P2 LEA R23, R11, R10, 0x9 ;  /* 0x0000000a0b17a211 */ /* 0x000fe200078e48ff */
[----:B-1----:R-:W-:-:S04]  /*0200*/  @!P0 IMAD.WIDE.U32 R18, R25, 0x4, R18 ;  /* 0x0000000419128825 */ /* 0x002fc800078e0012 */
[----:B---3--:R-:W-:Y:S01]  /*0210*/  @!P0 IMAD.WIDE.U32 R20, R25, 0x4, R20 ;  /* 0x0000000419148825 */ /* 0x008fe200078e0014 */
[----:B------:R-:W-:-:S06]  /*0220*/  CS2R R24, SRZ ;  /* 0x0000000000187805 */ /* 0x000fcc000001ff00 */
[----:B------:R-:W5:Y:S04]  /*0230*/  @!P0 LDG.E R24, desc[UR4][R18.64] ;  /* 0x0000000412188981 */ /* 0x000f68000c1e1900 */
[----:B------:R-:W5:Y:S01]  /*0240*/  @!P0 LDG.E R25, desc[UR4][R20.64] ;  /* 0x0000000414198981 */ /* 0x000f62000c1e1900 */
[----:B------:R-:W-:Y:S01]  /*0250*/  ISETP.GE.AND P0, PT, R8, R9, PT ;  /* 0x000000090800720c */ /* 0x000fe20003f06270 */
[----:B------:R-:W-:-:S04]  /*0260*/  @!P2 IMAD.WIDE.U32 R14, R23, 0x4, R14 ;  /* 0x00000004170ea825 */ /* 0x000fc800078e000e */
[----:B--2---:R-:W-:Y:S01]  /*0270*/  @!P2 IMAD.WIDE.U32 R22, R23, 0x4, R12 ;  /* 0x000000041716a825 */ /* 0x004fe200078e000c */
[----:B------:R-:W-:-:S06]  /*0280*/  CS2R R12, SRZ ;  /* 0x00000000000c7805 */ /* 0x000fcc000001ff00 */
[----:B------:R0:W5:Y:S01]  /*0290*/  @!P1 LDG.E R13, desc[UR4][R2.64] ;  /* 0x00000004020d9981 */ /* 0x000162000c1e1900 */
[----:B------:R-:W-:Y:S01]  /*02a0*/  IMAD.MOV.U32 R10, RZ, RZ, RZ ;  /* 0x000000ffff0a7224 */ /* 0x000fe200078e00ff */
[----:B------:R-:W-:Y:S01]  /*02b0*/  CS2R R16, SRZ ;  /* 0x0000000000107805 */ /* 0x000fe2000001ff00 */
[----:B------:R-:W-:Y:S01]  /*02c0*/  BSSY.RECONVERGENT B0, `(.L_x_4514) ;  /* 0x0000021000007945 */ /* 0x000fe20003800200 */
[----:B------:R-:W5:Y:S04]  /*02d0*/  @!P2 LDG.E R12, desc[UR4][R22.64] ;  /* 0x00000004160ca981 */ /* 0x000f68000c1e1900 */
[----:B------:R1:W5:Y:S01]  /*02e0*/  @!P2 LDG.E R10, desc[UR4][R14.64] ;  /* 0x000000040e0aa981 */ /* 0x000362000c1e1900 */
[----:B0-----:R-:W0:Y:S03]  /*02f0*/  @!P0 LDC.64 R2, c[0x0][0x388] ;  /* 0x0000e200ff028b82 */ /* 0x001e260000000a00 */
[----:B------:R2:W5:Y:S04]  /*0300*/  @!P3 LDG.E R16, desc[UR4][R4.64] ;  /* 0x000000040410b981 */ /* 0x000568000c1e1900 */
[----:B------:R3:W5:Y:S01]  /*0310*/  @!P3 LDG.E R17, desc[UR4][R6.64] ;  /* 0x000000040611b981 */ /* 0x000762000c1e1900 */
[C---:B-1----:R-:W-:Y:S01]  /*0320*/  VIADD R14, R8.reuse, 0x80 ;  /* 0x00000080080e7836 */ /* 0x042fe20000000000 */
[----:B--2---:R-:W-:-:S02]  /*0330*/  IADD3 R4, PT, PT, R8, 0x100, RZ ;  /* 0x0000010008047810 */ /* 0x004fc40007ffe0ff */
[----:B------:R-:W-:Y:S01]  /*0340*/  @!P0 LEA R5, R11, R8, 0x9 ;  /* 0x000000080b058211 */ /* 0x000fe200078e48ff */
[----:B---3--:R-:W-:Y:S02]  /*0350*/  VIADD R6, R8, 0x180 ;  /* 0x0000018008067836 */ /* 0x008fe40000000000 */
[----:B------:R-:W-:Y:S01]  /*0360*/  @!P0 IMAD.MOV.U32 R8, RZ, RZ, R14 ;  /* 0x000000ffff088224 */ /* 0x000fe200078e000e */
[-C--:B------:R-:W-:Y:S02]  /*0370*/  ISETP.GE.AND P6, PT, R14, R9.reuse, PT ;  /* 0x000000090e00720c */ /* 0x080fe40003fc6270 */
[-C--:B------:R-:W-:Y:S02]  /*0380*/  ISETP.GE.AND P1, PT, R4, R9.reuse, PT ;  /* 0x000000090400720c */ /* 0x080fe40003f26270 */
[-C--:B------:R-:W-:Y:S01]  /*0390*/  ISETP.GE.AND P2, PT, R6, R9.reuse, PT ;  /* 0x000000090600720c */ /* 0x080fe20003f46270 */
[----:B0-----:R-:W-:Y:S01]  /*03a0*/  @!P0 IMAD.WIDE.U32 R2, R5, 0x4, R2 ;  /* 0x0000000405028825 */ /* 0x001fe200078e0002 */
[----:B------:R-:W-:Y:S01]  /*03b0*/  ISETP.GE.AND P3, PT, R8, R9, PT ;  /* 0x000000090800720c */ /* 0x000fe20003f66270 */
[----:B------:R-:W-:-:S12]  /*03c0*/  @P0 BRA `(.L_x_4515) ;  /* 0x0000000000400947 */ /* 0x000fd80003800000 */
        /* <DEDUP_REMOVED lines=16> */
.L_x_4515:
[----:B------:R-:W-:Y:S05]  /*04d0*/  BSYNC.RECONVERGENT B0 ;  /* 0x0000000000007941 */ /* 0x000fea0003800200 */
.L_x_4514:
        /* <DEDUP_REMOVED lines=18> */
.L_x_4517:
[----:B------:R-:W-:Y:S05]  /*0600*/  BSYNC.RECONVERGENT B0 ;  /* 0x0000000000007941 */ /* 0x000fea0003800200 */
.L_x_4516:
        /* <DEDUP_REMOVED lines=18> */
.L_x_4519:
[----:B------:R-:W-:Y:S05]  /*0730*/  BSYNC.RECONVERGENT B0 ;  /* 0x0000000000007941 */ /* 0x000fea0003800200 */
.L_x_4518:
        /* <DEDUP_REMOVED lines=18> */
.L_x_4521:
[----:B------:R-:W-:Y:S05]  /*0860*/  BSYNC.RECONVERGENT B0 ;  /* 0x0000000000007941 */ /* 0x000fea0003800200 */
.L_x_4520:
[----:B------:R0:W-:Y:S01]  /*0870*/  @!P0 STG.E desc[UR4][R2.64], R5 ;  /* 0x0000000502008986 */ /* 0x0001e2000c101904 */
[----:B------:R-:W-:Y:S04]  /*0880*/  BSSY.RECONVERGENT B0, `(.L_x_4522) ;  /* 0x000000c000007945 */ /* 0x000fe80003800200 */
[----:B------:R-:W-:Y:S05]  /*0890*/  @P3 BRA `(.L_x_4523) ;  /* 0x0000000000283947 */ /* 0x000fea0003800000 */
[----:B0-----:R-:W0:Y:S01]  /*08a0*/  LDC.64 R2, c[0x0][0x388] ;  /* 0x0000e200ff027b82 */ /* 0x001e220000000a00 */
[----:B------:R-:W-:Y:S01]  /*08b0*/  LEA R7, R11, R8, 0x9 ;  /* 0x000000080b077211 */ /* 0x000fe200078e48ff */
[----:B------:R-:W-:-:S05]  /*08c0*/  VIADD R8, R8, 0x80 ;  /* 0x0000008008087836 */ /* 0x000fca0000000000 */
[----:B------:R-:W-:-:S13]  /*08d0*/  ISETP.GE.AND P0, PT, R8, R9, PT ;  /* 0x000000090800720c */ /* 0x000fda0003f06270 */
[----:B------:R-:W-:Y:S01]  /*08e0*/  @!P0 LEA R5, R11, R8, 0x9 ;  /* 0x000000080b058211 */ /* 0x000fe200078e48ff */
[----:B------:R-:W-:Y:S02]  /*08f0*/  @!P0 VIADD R8, R8, 0x80 ;  /* 0x0000008008088836 */ /* 0x000fe40000000000 */
[----:B0-----:R-:W-:-:S04]  /*0900*/  IMAD.WIDE.U32 R6, R7, 0x4, R2 ;  /* 0x0000000407067825 */ /* 0x001fc800078e0002 */
[----:B------:R-:W-:Y:S01]  /*0910*/  @!P0 IMAD.WIDE.U32 R2, R5, 0x4, R2 ;  /* 0x0000000405028825 */ /* 0x000fe200078e0002 */
[----:B-----5:R1:W-:Y:S04]  /*0920*/  STG.E desc[UR4][R6.64], R0 ;  /* 0x0000000006007986 */ /* 0x0203e8000c101904 */
[----:B------:R1:W-:Y:S02]  /*0930*/  @!P0 STG.E desc[UR4][R2.64], R4 ;  /* 0x0000000402008986 */ /* 0x0003e4000c101904 */
.L_x_4523:
[----:B------:R-:W-:Y:S05]  /*0940*/  BSYNC.RECONVERGENT B0 ;  /* 0x0000000000007941 */ /* 0x000fea0003800200 */
.L_x_4522:
[----:B------:R-:W-:-:S13]  /*0950*/  ISETP.GE.AND P0, PT, R8, R9, PT ;  /* 0x000000090800720c */ /* 0x000fda0003f06270 */
[----:B------:R-:W-:Y:S05]  /*0960*/  @P0 EXIT ;  /* 0x000000000000094d */ /* 0x000fea0003800000 */
[----:B01----:R-:W0:Y:S01]  /*0970*/  LDC.64 R2, c[0x0][0x388] ;  /* 0x0000e200ff027b82 */ /* 0x003e220000000a00 */
[----:B------:R-:W-:-:S05]  /*0980*/  LEA R11, R11, R8, 0x9 ;  /* 0x000000080b0b7211 */ /* 0x000fca00078e48ff */
[----:B0-----:R-:W-:-:S05]  /*0990*/  IMAD.WIDE.U32 R2, R11, 0x4, R2 ;  /* 0x000000040b027825 */ /* 0x001fca00078e0002 */
[----:B------:R-:W-:Y:S01]  /*09a0*/  STG.E desc[UR4][R2.64], R15 ;  /* 0x0000000f02007986 */ /* 0x000fe2000c101904 */
[----:B------:R-:W-:Y:S05]  /*09b0*/  EXIT ;  /* 0x000000000000794d */ /* 0x000fea0003800000 */
.L_x_4524:
        /* <DEDUP_REMOVED lines=12> */
.L_x_16857:


//--------------------- .text._ZN2at6native29vectorized_elementwise_kernelILi2ENS0_13BinaryFunctorIfffZZZNS0_17hypot_kernel_cudaERNS_18TensorIteratorBaseEENKUlvE_clEvENKUlvE0_clEvEUlffE_EESt5arrayIPcLm3EEEEviT0_T1_ --------------------------
	.section	.text._ZN2at6native29vectorized_elementwise_kernelILi2ENS0_13BinaryFunctorIfffZZZNS0_17hypot_kernel_cudaERNS_18TensorIteratorBaseEENKUlvE_clEvENKUlvE0_clEvEUlffE_EESt5arrayIPcLm3EEEEviT0_T1_,"ax",@progbits
	.align	128
        .global         _ZN2at6native29vectorized_elementwise_kernelILi2ENS0_13BinaryFunctorIfffZZZNS0_17hypot_kernel_cudaERNS_18TensorIteratorBaseEENKUlvE_clEvENKUlvE0_clEvEUlffE_EESt5arrayIPcLm3EEEEviT0_T1_
        .type           _ZN2at6native29vectorized_elementwise_kernelILi2ENS0_13BinaryFunctorIfffZZZNS0_17hypot_kernel_cudaERNS_18TensorIteratorBaseEENKUlvE_clEvENKUlvE0_clEvEUlffE_EESt5arrayIPcLm3EEEEviT0_T1_,@function
        .size           _ZN2at6native29vectorized_elementwise_kernelILi2ENS0_13BinaryFunctorIfffZZZNS0_17hypot_kernel_cudaERNS_18TensorIteratorBaseEENKUlvE_clEvENKUlvE0_clEvEUlffE_EESt5arrayIPcLm3EEEEviT0_T1_,(.L_x_16858 - _ZN2at6native29vectorized_elementwise_kernelILi2ENS0_13BinaryFunctorIfffZZZNS0_17hypot_kernel_cudaERNS_18TensorIteratorBaseEENKUlvE_clEvENKUlvE0_clEvEUlffE_EESt5arrayIPcLm3EEEEviT0_T1_)
        .other          _ZN2at6native29vectorized_elementwise_kernelILi2ENS0_13BinaryFunctorIfffZZZNS0_17hypot_kernel_cudaERNS_18TensorIteratorBaseEENKUlvE_clEvENKUlvE0_clEvEUlffE_EESt5arrayIPcLm3EEEEviT0_T1_,@"STO_CUDA_ENTRY STV_DEFAULT"
_ZN2at6native29vectorized_elementwise_kernelILi2ENS0_13BinaryFunctorIfffZZZNS0_17hypot_kernel_cudaERNS_18TensorIteratorBaseEENKUlvE_clEvENKUlvE0_clEvEUlffE_EESt5arrayIPcLm3EEEEviT0_T1_:
.text._ZN2at6native29vectorized_elementwise_kernelILi2ENS0_13BinaryFunctorIfffZZZNS0_17hypot_kernel_cudaERNS_18TensorIteratorBaseEENKUlvE_clEvENKUlvE0_clEvEUlffE_EESt5arrayIPcLm3EEEEviT0_T1_:
        /* <DEDUP_REMOVED lines=10> */
[----:B------:R-:W-:-:S07]  /*00a0*/  IMAD.MOV.U32 R4, RZ, RZ, RZ ;  /* 0x000000ffff047224 */ /* 0x000fce00078e00ff */
[----:B------:R-:W2:Y:S08]  /*00b0*/  LDC.64 R24, c[0x0][0x398] ;  /* 0x0000e600ff187b82 */ /* 0x000eb00000000a00 */
[----:B------:R-:W3:Y:S08]  /*00c0*/  LDC.64 R14, c[0x0][0x390] ;  /* 0x0000e400ff0e7b82 */ /* 0x000ef00000000a00 */
[----:B------:R-:W4:Y:S01]  /*00d0*/  LDC.64 R12, c[0x0][0x398] ;  /* 0x0000e600ff0c7b82 */ /* 0x000f220000000a00 */
[----:B0-----:R-:W-:Y:S01]  /*00e0*/  ISETP.GE.U32.AND P0, PT, R23, R0, PT ;  /* 0x000000001700720c */ /* 0x001fe20003f06070 */
[----:B------:R-:W-:-:S06]  /*00f0*/  IMAD.MOV.U32 R3, RZ, RZ, R23 ;  /* 0x000000ffff037224 */ /* 0x000fcc00078e0017 */
[----:B------:R-:W0:Y:S08]  /*0100*/  LDC.64 R10, c[0x0][0x390] ;  /* 0x0000e400ff0a7b82 */ /* 0x000e300000000a00 */
[----:B------:R-:W0:Y:S01]  /*0110*/  LDC.64 R20, c[0x0][0x390] ;  /* 0x0000e400ff147b82 */ /* 0x000e220000000a00 */
[----:B------:R-:W-:Y:S01]  /*0120*/  @!P0 IADD3 R23, PT, PT, R3, 0x80, RZ ;  /* 0x0000008003178810 */ /* 0x000fe20007ffe0ff */
[----:B------:R-:W-:-:S03]  /*0130*/  @!P0 IMAD.IADD R5, R2, 0x1, R3 ;  /* 0x0000000102058824 */ /* 0x000fc600078e0203 */
[-C--:B------:R-:W-:Y:S01]  /*0140*/  ISETP.GE.U32.AND P1, PT, R23, R0.reuse, PT ;  /* 0x000000001700720c */ /* 0x080fe20003f26070 */
[C---:B-1----:R-:W-:Y:S02]  /*0150*/  @!P0 IMAD.WIDE.U32 R16, R5.reuse, 0x4, R16 ;  /* 0x0000000405108825 */ /* 0x042fe400078e0010 */
[----:B------:R-:W1:Y:S02]  /*0160*/  LDC.64 R18, c[0x0][0x398] ;  /* 0x0000e600ff127b82 */ /* 0x000e640000000a00 */
[----:B--2---:R-:W-:Y:S01]  /*0170*/  @!P0 IMAD.WIDE.U32 R24, R5, 0x4, R24 ;  /* 0x0000000405188825 */ /* 0x004fe200078e0018 */
[----:B------:R4:W5:Y:S03]  /*0180*/  @!P0 LDG.E R4, desc[UR4][R16.64] ;  /* 0x0000000410048981 */ /* 0x000966000c1e1900 */
[----:B------:R-:W-:Y:S02]  /*0190*/  IMAD.MOV.U32 R5, RZ, RZ, RZ ;  /* 0x000000ffff057224 */ /* 0x000fe400078e00ff */
[----:B------:R-:W2:Y:S02]  /*01a0*/  LDC.64 R8, c[0x0][0x398] ;  /* 0x0000e600ff087b82 */ /* 0x000ea40000000a00 */
[----:B------:R-:W-:Y:S01]  /*01b0*/  @!P1 IADD3 R7, PT, PT, R2, R23, RZ ;  /* 0x0000001702079210 */ /* 0x000fe20007ffe0ff */
[----:B------:R-:W-:Y:S01]  /*01c0*/  @!P1 VIADD R23, R23, 0x80 ;  /* 0x0000008017179836 */ /* 0x000fe20000000000 */
[----:B------:R-:W5:Y:S04]  /*01d0*/  @!P0 LDG.E R5, desc[UR4][R24.64] ;  /* 0x0000000418058981 */ /* 0x000f68000c1e1900 */
[----:B------:R-:W-:-:S13]  /*01e0*/  ISETP.GE.U32.AND P2, PT, R23, R0, PT ;  /* 0x000000001700720c */ /* 0x000fda0003f46070 */
[----:B------:R-:W-:Y:S01]  /*01f0*/  @!P2 IADD3 R27, PT, PT, R2, R23, RZ ;  /* 0x00000017021ba210 */ /* 0x000fe20007ffe0ff */
[----:B------:R-:W-:-:S05]  /*0200*/  @!P2 VIADD R23, R23, 0x80 ;  /* 0x000000801717a836 */ /* 0x000fca0000000000 */
[----:B------:R-:W-:Y:S01]  /*0210*/  ISETP.GE.U32.AND P0, PT, R23, R0, PT ;  /* 0x000000001700720c */ /* 0x000fe20003f06070 */
[----:B---3--:R-:W-:-:S04]  /*0220*/  @!P1 IMAD.WIDE.U32 R14, R7, 0x4, R14 ;  /* 0x00000004070e9825 */ /* 0x008fc800078e000e */
[----:B----4-:R-:W-:Y:S01]  /*0230*/  @!P1 IMAD.WIDE.U32 R16, R7, 0x4, R12 ;  /* 0x0000000407109825 */ /* 0x010fe200078e000c */
[----:B------:R-:W-:-:S03]  /*0240*/  CS2R R6, SRZ ;  /* 0x0000000000067805 */ /* 0x000fc6000001ff00 */
[----:B0-----:R-:W-:-:S03]  /*0250*/  @!P2 IMAD.WIDE.U32 R12, R27, 0x4, R10 ;  /* 0x000000041b0ca825 */ /* 0x001fc600078e000a */
[----:B------:R0:W5:Y:S01]  /*0260*/  @!P1 LDG.E R6, desc[UR4][R14.64] ;  /* 0x000000040e069981 */ /* 0x000162000c1e1900 */
[----:B------:R-:W-:Y:S01]  /*0270*/  @!P0 IMAD.IADD R11, R2, 0x1, R23 ;  /* 0x00000001020b8824 */ /* 0x000fe200078e0217 */
[----:B------:R-:W-:Y:S02]  /*0280*/  @!P0 IADD3 R23, PT, PT, R23, 0x80, RZ ;  /* 0x0000008017178810 */ /* 0x000fe40007ffe0ff */
[----:B------:R3:W5:Y:S02]  /*0290*/  @!P1 LDG.E R7, desc[UR4][R16.64] ;  /* 0x0000000410079981 */ /* 0x000764000c1e1900 */
[----:B------:R-:W-:Y:S01]  /*02a0*/  ISETP.GE.U32.AND P1, PT, R23, R0, PT ;  /* 0x000000001700720c */ /* 0x000fe20003f26070 */
[C---:B------:R-:W-:Y:S01]  /*02b0*/  @!P0 IMAD.WIDE.U32 R20, R11.reuse, 0x4, R20 ;  /* 0x000000040b148825 */ /* 0x040fe200078e0014 */
[----:B0-----:R-:W0:Y:S03]  /*02c0*/  LDC.64 R14, c[0x0][0x390] ;  /* 0x0000e400ff0e7b82 */ /* 0x001e260000000a00 */
[----:B-1----:R-:W-:Y:S01]  /*02d0*/  @!P0 IMAD.WIDE.U32 R18, R11, 0x4, R18 ;  /* 0x000000040b128825 */ /* 0x002fe200078e0012 */
[----:B------:R-:W-:-:S03]  /*02e0*/  CS2R R10, SRZ ;  /* 0x00000000000a7805 */ /* 0x000fc6000001ff00 */
[----:B--2---:R-:W-:Y:S01]  /*02f0*/  @!P2 IMAD.WIDE.U32 R24, R27, 0x4, R8 ;  /* 0x000000041b18a825 */ /* 0x004fe200078e0008 */
[----:B------:R-:W-:Y:S02]  /*0300*/  CS2R R8, SRZ ;  /* 0x0000000000087805 */ /* 0x000fe4000001ff00 */
[----:B------:R1:W5:Y:S01]  /*0310*/  @!P0 LDG.E R11, desc[UR4][R18.64] ;  /* 0x00000004120b8981 */ /* 0x000362000c1e1900 */
[----:B---3--:R-:W2:Y:S03]  /*0320*/  LDC.64 R16, c[0x0][0x390] ;  /* 0x0000e400ff107b82 */ /* 0x008ea60000000a00 */
[----:B------:R3:W5:Y:S04]  /*0330*/  @!P2 LDG.E R8, desc[UR4][R12.64] ;  /* 0x000000040c08a981 */ /* 0x000768000c1e1900 */
[----:B------:R-:W5:Y:S01]  /*0340*/  @!P0 LDG.E R10, desc[UR4][R20.64] ;  /* 0x00000004140a8981 */ /* 0x000f62000c1e1900 */
[----:B-1----:R-:W1:Y:S03]  /*0350*/  LDC.64 R18, c[0x0][0x398] ;  /* 0x0000e600ff127b82 */ /* 0x002e660000000a00 */
[----:B------:R4:W5:Y:S01]  /*0360*/  @!P2 LDG.E R9, desc[UR4][R24.64] ;  /* 0x000000041809a981 */ /* 0x000962000c1e1900 */
[----:B---3--:R-:W-:Y:S01]  /*0370*/  @!P1 IMAD.IADD R13, R2, 0x1, R23 ;  /* 0x00000001020d9824 */ /* 0x008fe200078e0217 */
[----:B------:R-:W-:-:S04]  /*0380*/  @!P1 IADD3 R23, PT, PT, R23, 0x80, RZ ;  /* 0x0000008017179810 */ /* 0x000fc80007ffe0ff */
[----:B------:R-:W-:Y:S01]  /*0390*/  ISETP.GE.U32.AND P0, PT, R23, R0, PT ;  /* 0x000000001700720c */ /* 0x000fe20003f06070 */
[----:B----4-:R-:W3:Y:S01]  /*03a0*/  LDC.64 R24, c[0x0][0x398] ;  /* 0x0000e600ff187b82 */ /* 0x010ee20000000a00 */
[----:B------:R-:W-:Y:S02]  /*03b0*/  IMAD.MOV.U32 R12, RZ, RZ, RZ ;  /* 0x000000ffff0c7224 */ /* 0x000fe400078e00ff */
[----:B0-----:R-:W-:-:S04]  /*03c0*/  @!P1 IMAD.WIDE.U32 R14, R13, 0x4, R14 ;  /* 0x000000040d0e9825 */ /* 0x001fc800078e000e */
[----:B------:R-:W-:Y:S01]  /*03d0*/  HFMA2 R20, -RZ, RZ, 0, 0 ;  /* 0x00000000ff147431 */ /* 0x000fe200000001ff */
[----:B------:R0:W5:Y:S04]  /*03e0*/  @!P1 LDG.E R12, desc[UR4][R14.64] ;  /* 0x000000040e0c9981 */ /* 0x000168000c1e1900 */
[----:B------:R-:W-:-:S04]  /*03f0*/  @!P0 IMAD.IADD R21, R2, 0x1, R23 ;  /* 0x0000000102158824 */ /* 0x000fc800078e0217 */
[----:B--2---:R-:W-:-:S04]  /*0400*/  @!P0 IMAD.WIDE.U32 R16, R21, 0x4, R16 ;  /* 0x0000000415108825 */ /* 0x004fc800078e0010 */
[----:B-1----:R-:W-:Y:S01]  /*0410*/  @!P0 IMAD.WIDE.U32 R18, R21, 0x4, R18 ;  /* 0x0000000415128825 */ /* 0x002fe200078e0012 */
[----:B0-----:R-:W0:Y:S01]  /*0420*/  LDC.64 R14, c[0x0][0x390] ;  /* 0x0000e400ff0e7b82 */ /* 0x001e220000000a00 */
[----:B------:R1:W5:Y:S02]  /*0430*/  @!P0 LDG.E R20, desc[UR4][R16.64] ;  /* 0x0000000410148981 */ /* 0x000364000c1e1900 */
[----:B------:R-:W-:Y:S02]  /*0440*/  IMAD.MOV.U32 R21, RZ, RZ, RZ ;  /* 0x000000ffff157224 */ /* 0x000fe400078e00ff */
[----:B------:R-:W-:-:S04]  /*0450*/  @!P0 VIADD R23, R23, 0x80 ;  /* 0x0000008017178836 */ /* 0x000fc80000000000 */
[----:B------:R2:W5:Y:S01]  /*0460*/  @!P0 LDG.E R21, desc[UR4][R18.64] ;  /* 0x0000000412158981 */ /* 0x000562000c1e1900 */
[----:B------:R-:W-:Y:S01]  /*0470*/  ISETP.GE.U32.AND P0, PT, R23, R0, PT ;  /* 0x000000001700720c */ /* 0x000fe20003f06070 */
[----:B-1----:R-:W1:Y:S01]  /*0480*/  LDC.64 R16, c[0x0][0x398] ;  /* 0x0000e600ff107b82 */ /* 0x002e620000000a00 */
[----:B---3--:R-:W-:-:S04]  /*0490*/  @!P1 IMAD.WIDE.U32 R24, R13, 0x4, R24 ;  /* 0x000000040d189825 */ /* 0x008fc800078e0018 */
[----:B------:R-:W-:Y:S02]  /*04a0*/  IMAD.MOV.U32 R13, RZ, RZ, RZ ;  /* 0x000000ffff0d7224 */ /* 0x000fe400078e00ff */
[----:B------:R-:W-:Y:S01]  /*04b0*/  IMAD.MOV.U32 R22, RZ, RZ, RZ ;  /* 0x000000ffff167224 */ /* 0x000fe200078e00ff */
[----:B--2---:R-:W2:Y:S03]  /*04c0*/  LDC.64 R18, c[0x0][0x390] ;  /* 0x0000e400ff127b82 */ /* 0x004ea60000000a00 */
[----:B------:R3:W5:Y:S02]  /*04d0*/  @!P1 LDG.E R13, desc[UR4][R24.64] ;  /* 0x00000004180d9981 */ /* 0x000764000c1e1900 */
[----:B---3--:R-:W-:-:S05]  /*04e0*/  @!P0 IADD3 R25, PT, PT, R2, R23, RZ ;  /* 0x0000001702198210 */ /* 0x008fca0007ffe0ff */
[----:B0-----:R-:W-:Y:S01]  /*04f0*/  @!P0 IMAD.WIDE.U32 R14, R25, 0x4, R14 ;  /* 0x00000004190e8825 */ /* 0x001fe200078e000e */
[----:B------:R-:W-:-:S03]  /*0500*/  @!P0 IADD3 R23, PT, PT, R23, 0x80, RZ ;  /* 0x0000008017178810 */ /* 0x000fc60007ffe0ff */
[----:B------:R-:W-:Y:S01]  /*0510*/  IMAD.MOV.U32 R24, RZ, RZ, RZ ;  /* 0x000000ffff187224 */ /* 0x000fe200078e00ff */
[----:B------:R0:W5:Y:S01]  /*0520*/  @!P0 LDG.E R22, desc[UR4][R14.64] ;  /* 0x000000040e168981 */ /* 0x000162000c1e1900 */
[----:B-1----:R-:W-:-:S05]  /*0530*/  @!P0 IMAD.WIDE.U32 R16, R25, 0x4, R16 ;  /* 0x0000000419108825 */ /* 0x002fca00078e0010 */
[----:B------:R1:W5:Y:S01]  /*0540*/  @!P0 LDG.E R24, desc[UR4][R16.64] ;  /* 0x0000000410188981 */ /* 0x000362000c1e1900 */
[----:B0-----:R-:W0:Y:S01]  /*0550*/  LDC.64 R14, c[0x0][0x398] ;  /* 0x0000e600ff0e7b82 */ /* 0x001e220000000a00 */
[----:B------:R-:W-:-:S13]  /*0560*/  ISETP.GE.U32.AND P0, PT, R23, R0, PT ;  /* 0x000000001700720c */ /* 0x000fda0003f06070 */
[----:B------:R-:W-:Y:S02]  /*0570*/  @!P0 IMAD.IADD R25, R2, 0x1, R23 ;  /* 0x0000000102198824 */ /* 0x000fe400078e0217 */
[----:B------:R-:W-:Y:S02]  /*0580*/  IMAD.MOV.U32 R23, RZ, RZ, RZ ;  /* 0x000000ffff177224 */ /* 0x000fe400078e00ff */
[----:B--2---:R-:W-:-:S05]  /*0590*/  @!P0 IMAD.WIDE.U32 R18, R25, 0x4, R18 ;  /* 0x0000000419128825 */ /* 0x004fca00078e0012 */
[----:B------:R1:W5:Y:S01]  /*05a0*/  @!P0 LDG.E R23, desc[UR4][R18.64] ;  /* 0x0000000412178981 */ /* 0x000362000c1e1900 */
[----:B0-----:R-:W-:Y:S01]  /*05b0*/  @!P0 IMAD.WIDE.U32 R14, R25, 0x4, R14 ;  /* 0x00000004190e8825 */ /* 0x001fe200078e000e */
[----:B------:R-:W-:-:S06]  /*05c0*/  MOV R25, RZ ;  /* 0x000000ff00197202 */ /* 0x000fcc0000000f00 */
[----:B------:R1:W5:Y:S01]  /*05d0*/  @!P0 LDG.E R25, desc[UR4][R14.64] ;  /* 0x000000040e198981 */ /* 0x000362000c1e1900 */
[----:B------:R-:W-:Y:S01]  /*05e0*/  ISETP.GE.U32.AND P0, PT, R3, R0, PT ;  /* 0x000000000300720c */ /* 0x000fe20003f06070 */
[----:B------:R-:W-:-:S12]  /*05f0*/  BSSY.RECONVERGENT B0, `(.L_x_4526) ;  /* 0x0000012000007945 */ /* 0x000fd80003800200 */
[----:B-1----:R-:W-:Y:S05]  /*0600*/  @P0 BRA `(.L_x_4527) ;  /* 0x0000000000400947 */ /* 0x002fea0003800000 */
        /* <DEDUP_REMOVED lines=16> */
.L_x_4527:
[----:B------:R-:W-:Y:S05]  /*0710*/  BSYNC.RECONVERGENT B0 ;  /* 0x0000000000007941 */ /* 0x000fea0003800200 */
.L_x_4526:
[----:B------:R-:W-:Y:S01]  /*0720*/  VIADD R15, R3, 0x80 ;  /* 0x00000080030f7836 */ /* 0x000fe20000000000 */
[----:B------:R-:W-:Y:S04]  /*0730*/  BSSY.RECONVERGENT B0, `(.L_x_4528) ;  /* 0x0000013000007945 */ /* 0x000fe80003800200 */
[----:B------:R-:W-:-:S13]  /*0740*/  ISETP.GE.U32.AND P1, PT, R15, R0, PT ;  /* 0x000000000f00720c */ /* 0x000fda0003f26070 */
        /* <DEDUP_REMOVED lines=17> */
.L_x_4529:
[----:B------:R-:W-:Y:S05]  /*0860*/  BSYNC.RECONVERGENT B0 ;  /* 0x0000000000007941 */ /* 0x000fea0003800200 */
.L_x_4528:
[----:B-----5:R-:W-:Y:S01]  /*0870*/  VIADD R5, R3, 0x100 ;  /* 0x0000010003057836 */ /* 0x020fe20000000000 */
[----:B------:R-:W-:Y:S04]  /*0880*/  BSSY.RECONVERGENT B0, `(.L_x_4530) ;  /* 0x0000013000007945 */ /* 0x000fe80003800200 */
[----:B------:R-:W-:-:S13]  /*0890*/  ISETP.GE.U32.AND P1, PT, R5, R0, PT ;  /* 0x000000000500720c */ /* 0x000fda0003f26070 */
[----:B------:R-:W-:Y:S05]  /*08a0*/  @P1 BRA `(.L_x_4531) ;  /* 0x0000000000401947 */ /* 0x000fea0003800000 */
[----:B------:R-:W-:Y:S01]  /*08b0*/  FADD.FTZ R8, |R8|, -RZ ;  /* 0x800000ff08087221 */ /* 0x000fe20000010200 */
        /* <DEDUP_REMOVED lines=15> */
.L_x_4531:
[----:B------:R-:W-:Y:S05]  /*09b0*/  BSYNC.RECONVERGENT B0 ;  /* 0x0000000000007941 */ /* 0x000fea0003800200 */
.L_x_4530:
[----:B------:R-:W0:Y:S01]  /*09c0*/  @!P0 LDC.64 R4, c[0x0][0x388] ;  /* 0x0000e200ff048b82 */ /* 0x000e220000000a00 */
[C---:B------:R-:W-:Y:S01]  /*09d0*/  IADD3 R9, PT, PT, R3.reuse, 0x180, RZ ;  /* 0x0000018003097810 */ /* 0x040fe20007ffe0ff */
[----:B------:R-:W-:Y:S01]  /*09e0*/  VIADD R19, R3, 0x280 ;  /* 0x0000028003137836 */ /* 0x000fe20000000000 */
[----:B------:R-:W-:Y:S02]  /*09f0*/  BSSY.RECONVERGENT B0, `(.L_x_4532) ;  /* 0x000001c000007945 */ /* 0x000fe40003800200 */
[-C--:B------:R-:W-:Y:S01]  /*0a00*/  ISETP.GE.U32.AND P5, PT, R9, R0.reuse, PT ;  /* 0x000000000900720c */ /* 0x080fe20003fa6070 */
[----:B------:R-:W-:Y:S01]  /*0a10*/  VIADD R9, R3, 0x200 ;  /* 0x0000020003097836 */ /* 0x000fe20000000000 */
[----:B------:R-:W-:Y:S01]  /*0a20*/  ISETP.GE.U32.AND P2, PT, R19, R0, PT ;  /* 0x000000001300720c */ /* 0x000fe20003f46070 */
[----:B------:R-:W-:-:S03]  /*0a30*/  VIADD R19, R3, 0x380 ;  /* 0x0000038003137836 */ /* 0x000fc60000000000 */
[-C--:B------:R-:W-:Y:S02]  /*0a40*/  ISETP.GE.U32.AND P1, PT, R9, R0.reuse, PT ;  /* 0x000000000900720c */ /* 0x080fe40003f26070 */
[----:B------:R-:W-:Y:S02]  /*0a50*/  IADD3 R9, PT, PT, R3, 0x300, RZ ;  /* 0x0000030003097810 */ /* 0x000fe40007ffe0ff */
[-C--:B------:R-:W-:Y:S02]  /*0a60*/  ISETP.GE.U32.AND P4, PT, R19, R0.reuse, PT ;  /* 0x000000001300720c */ /* 0x080fe40003f86070 */
[----:B------:R-:W-:Y:S02]  /*0a70*/  ISETP.GE.U32.AND P3, PT, R9, R0, PT ;  /* 0x000000000900720c */ /* 0x000fe40003f66070 */
[----:B------:R-:W-:-:S05]  /*0a80*/  @!P0 IADD3 R9, PT, PT, R2, R3, RZ ;  /* 0x0000000302098210 */ /* 0x000fca0007ffe0ff */
[----:B0-----:R-:W-:Y:S01]  /*0a90*/  @!P0 IMAD.WIDE.U32 R4, R9, 0x4, R4 ;  /* 0x0000000409048825 */ /* 0x001fe200078e0004 */
[----:B------:R-:W-:Y:S06]  /*0aa0*/  @P5 BRA `(.L_x_4533) ;  /* 0x0000000000405947 */ /* 0x000fec0003800000 */
[----:B------:R-:W-:Y:S01]  /*0ab0*/  FADD.FTZ R10, |R10|, -RZ ;  /* 0x800000ff0a0a7221 */ /* 0x000fe20000010200 */
        /* <DEDUP_REMOVED lines=15> */
.L_x_4533:
[----:B------:R-:W-:Y:S05]  /*0bb0*/  BSYNC.RECONVERGENT B0 ;  /* 0x0000000000007941 */ /* 0x000fea0003800200 */
.L_x_4532:
[----:B------:R-:W-:Y:S04]  /*0bc0*/  BSSY.RECONVERGENT B0, `(.L_x_4534) ;  /* 0x0000012000007945 */ /* 0x000fe80003800200 */
        /* <DEDUP_REMOVED lines=17> */
.L_x_4535:
[----:B------:R-:W-:Y:S05]  /*0ce0*/  BSYNC.RECONVERGENT B0 ;  /* 0x0000000000007941 */ /* 0x000fea0003800200 */
.L_x_4534:
        /* <DEDUP_REMOVED lines=18> */
.L_x_4537:
[----:B------:R-:W-:Y:S05]  /*0e10*/  BSYNC.RECONVERGENT B0 ;  /* 0x0000000000007941 */ /* 0x000fea0003800200 */
.L_x_4536:
        /* <DEDUP_REMOVED lines=18> */
.L_x_4539:
[----:B------:R-:W-:Y:S05]  /*0f40*/  BSYNC.RECONVERGENT B0 ;  /* 0x0000000000007941 */ /* 0x000fea0003800200 */
.L_x_4538:
[----:B------:R-:W-:Y:S04]  /*0f50*/  BSSY.RECONVERGENT B0, `(.L_x_4540) ;  /* 0x0000012000007945 */ /* 0x000fe80003800200 */
[----:B------:R-:W-:Y:S05]  /*0f60*/  @P4 BRA `(.L_x_4541) ;  /* 0x0000000000404947 */ /* 0x000fea0003800000 */
[----:B------:R-:W-:Y:S01]  /*0f70*/  FADD.FTZ R23, |R23|, -RZ ;  /* 0x800000ff17177221 */ /* 0x000fe20000010200 */
        /* <DEDUP_REMOVED lines=15> */
.L_x_4541:
[----:B------:R-:W-:Y:S05]  /*1070*/  BSYNC.RECONVERGENT B0 ;  /* 0x0000000000007941 */ /* 0x000fea0003800200 */
.L_x_4540:
[----:B------:R-:W-:Y:S01]  /*1080*/  @!P0 IMAD.MOV.U32 R3, RZ, RZ, R15 ;  /* 0x000000ffff038224 */ /* 0x000fe200078e000f */
[----:B------:R0:W-:Y:S01]  /*1090*/  @!P0 STG.E desc[UR4][R4.64], R17 ;  /* 0x0000001104008986 */ /* 0x0001e2000c101904 */
        /* <DEDUP_REMOVED lines=9> */
[----:B------:R0:W-:Y:S07]  /*1130*/  STG.E desc[UR4][R4.64], R6 ;  /* 0x0000000604007986 */ /* 0x0001ee000c101904 */
[----:B------:R-:W-:Y:S05]  /*1140*/  @P0 BRA `(.L_x_4545) ;  /* 0x0000000000300947 */ /* 0x000fea0003800000 */
[----:B0-----:R-:W0:Y:S01]  /*1150*/  LDC.64 R4, c[0x0][0x388] ;  /* 0x0000e200ff047b82 */ /* 0x001e220000000a00 */
[----:B------:R-:W-:Y:S01]  /*1160*/  IADD3 R13, PT, PT, R2, R3, RZ ;  /* 0x00000003020d7210 */ /* 0x000fe20007ffe0ff */
[----:B------:R-:W-:-:S04]  /*1170*/  VIADD R3, R3, 0x80 ;  /* 0x0000008003037836 */ /* 0x000fc80000000000 */
[----:B0-----:R-:W-:-:S05]  /*1180*/  IMAD.WIDE.U32 R4, R13, 0x4, R4 ;  /* 0x000000040d047825 */ /* 0x001fca00078e0004 */
[----:B------:R0:W-:Y:S02]  /*1190*/  STG.E desc[UR4][R4.64], R7 ;  /* 0x0000000704007986 */ /* 0x0001e4000c101904 */
.L_x_4544:
[----:B------:R-:W-:-:S13]  /*11a0*/  ISETP.GE.U32.AND P0, PT, R3, R0, PT ;  /* 0x000000000300720c */ /* 0x000fda0003f06070 */
[----:B------:R-:W-:Y:S05]  /*11b0*/  @P0 BRA `(.L_x_4546) ;  /* 0x0000000000300947 */ /* 0x000fea0003800000 */
[----:B0-----:R-:W0:Y:S01]  /*11c0*/  LDC.64 R4, c[0x0][0x388] ;  /* 0x0000e200ff047b82 */ /* 0x001e220000000a00 */
[----:B------:R-:W-:Y:S01]  /*11d0*/  IADD3 R7, PT, PT, R2, R3, RZ ;  /* 0x0000000302077210 */ /* 0x000fe20007ffe0ff */
[----:B------:R-:W-:-:S04]  /*11e0*/  VIADD R3, R3, 0x80 ;  /* 0x0000008003037836 */ /* 0x000fc80000000000 */
[----:B0-----:R-:W-:-:S05]  /*11f0*/  IMAD.WIDE.U32 R4, R7, 0x4, R4 ;  /* 0x0000000407047825 */ /* 0x001fca00078e0004 */
[----:B------:R1:W-:Y:S02]  /*1200*/  STG.E desc[UR4][R4.64], R8 ;  /* 0x0000000804007986 */ /* 0x0003e4000c101904 */
.L_x_4545:
[----:B------:R-:W-:-:S13]  /*1210*/  ISETP.GE.U32.AND P0, PT, R3, R0, PT ;  /* 0x000000000300720c */ /* 0x000fda0003f06070 */
[----:B------:R-:W-:Y:S05]  /*1220*/  @P0 BRA `(.L_x_4547) ;  /* 0x0000000000340947 */ /* 0x000fea0003800000 */
[----:B01----:R-:W0:Y:S01]  /*1230*/  LDC.64 R4, c[0x0][0x388] ;  /* 0x0000e200ff047b82 */ /* 0x003e220000000a00 */
[----:B------:R-:W-:Y:S01]  /*1240*/  IADD3 R7, PT, PT, R2, R3, RZ ;  /* 0x0000000302077210 */ /* 0x000fe20007ffe0ff */
[----:B------:R-:W-:-:S04]  /*1250*/  VIADD R3, R3, 0x80 ;  /* 0x0000008003037836 */ /* 0x000fc80000000000 */
[----:B0-----:R-:W-:-:S05]  /*1260*/  IMAD.WIDE.U32 R4, R7, 0x4, R4 ;  /* 0x0000000407047825 */ /* 0x001fca00078e0004 */
[----:B------:R1:W-:Y:S02]  /*1270*/  STG.E desc[UR4][R4.64], R9 ;  /* 0x0000000904007986 */ /* 0x0003e4000c101904 */
.L_x_4546:
[----:B------:R-:W-:-:S13]  /*1280*/  ISETP.GE.U32.AND P0, PT, R3, R0, PT ;  /* 0x000000000300720c */ /* 0x000fda0003f06070 */
[----:B------:R-:W-:Y:S05]  /*1290*/  @P0 BREAK.RELIABLE B1 ;  /* 0x0000000000010942 */ /* 0x000fea0003800100 */
[----:B------:R-:W-:Y:S05]  /*12a0*/  @P0 BRA `(.L_x_4548) ;  /* 0x0000000000300947 */ /* 0x000fea0003800000 */
[----:B01----:R-:W0:Y:S01]  /*12b0*/  LDC.64 R4, c[0x0][0x388] ;  /* 0x0000e200ff047b82 */ /* 0x003e220000000a00 */
[----:B------:R-:W-:Y:S01]  /*12c0*/  IADD3 R7, PT, PT, R2, R3, RZ ;  /* 0x0000000302077210 */ /* 0x000fe20007ffe0ff */
[----:B------:R-:W-:-:S04]  /*12d0*/  VIADD R3, R3, 0x80 ;  /* 0x0000008003037836 */ /* 0x000fc80000000000 */
[----:B0-----:R-:W-:-:S05]  /*12e0*/  IMAD.WIDE.U32 R4, R7, 0x4, R4 ;  /* 0x0000000407047825 */ /* 0x001fca00078e0004 */
[----:B------:R2:W-:Y:S02]  /*12f0*/  STG.E desc[UR4][R4.64], R10 ;  /* 0x0000000a04007986 */ /* 0x0005e4000c101904 */
.L_x_4547:
[----:B------:R-:W-:Y:S05]  /*1300*/  BSYNC.RELIABLE B1 ;  /* 0x0000000000017941 */ /* 0x000fea0003800100 */
.L_x_4543:
[----:B------:R-:W-:-:S13]  /*1310*/  ISETP.GE.U32.AND P0, PT, R3, R0, PT ;  /* 0x000000000300720c */ /* 0x000fda0003f06070 */
[----:B012---:R-:W0:Y:S01]  /*1320*/  @!P0 LDC.64 R4, c[0x0][0x388] ;  /* 0x0000e200ff048b82 */ /* 0x007e220000000a00 */
[----:B------:R-:W-:Y:S01]  /*1330*/  @!P0 IADD3 R7, PT, PT, R2, R3, RZ ;  /* 0x0000000302078210 */ /* 0x000fe20007ffe0ff */
[----:B------:R-:W-:-:S04]  /*1340*/  @!P0 VIADD R3, R3, 0x80 ;  /* 0x0000008003038836 */ /* 0x000fc80000000000 */
[----:B0-----:R-:W-:-:S05]  /*1350*/  @!P0 IMAD.WIDE.U32 R4, R7, 0x4, R4 ;  /* 0x0000000407048825 */ /* 0x001fca00078e0004 */
[----:B------:R2:W-:Y:S02]  /*1360*/  @!P0 STG.E desc[UR4][R4.64], R12 ;  /* 0x0000000c04008986 */ /* 0x0005e4000c101904 */
.L_x_4548:
[----:B------:R-:W-:Y:S05]  /*1370*/  BSYNC.RECONVERGENT B0 ;  /* 0x0000000000007941 */ /* 0x000fea0003800200 */
.L_x_4542:
[----:B------:R-:W-:Y:S05]  /*1380*/  WARPSYNC.ALL ;  /* 0x0000000000007948 */ /* 0x000fea0003800000 */
[----:B------:R-:W-:-:S13]  /*1390*/  ISETP.GE.U32.AND P0, PT, R3, R0, PT ;  /* 0x000000000300720c */ /* 0x000fda0003f06070 */
[----:B------:R-:W-:Y:S05]  /*13a0*/  @P0 EXIT ;  /* 0x000000000000094d */ /* 0x000fea0003800000 */
[----:B012---:R-:W0:Y:S01]  /*13b0*/  LDC.64 R4, c[0x0][0x388] ;  /* 0x0000e200ff047b82 */ /* 0x007e220000000a00 */
[----:B------:R-:W-:-:S05]  /*13c0*/  IADD3 R3, PT, PT, R2, R3, RZ ;  /* 0x0000000302037210 */ /* 0x000fca0007ffe0ff */
[----:B0-----:R-:W-:-:S05]  /*13d0*/  IMAD.WIDE.U32 R2, R3, 0x4, R4 ;  /* 0x0000000403027825 */ /* 0x001fca00078e0004 */
[----:B------:R-:W-:Y:S01]  /*13e0*/  STG.E desc[UR4][R2.64], R11 ;  /* 0x0000000b02007986 */ /* 0x000fe2000c101904 */
[----:B------:R-:W-:Y:S05]  /*13f0*/  EXIT ;  /* 0x000000000000794d */ /* 0x000fea0003800000 */
.L_x_4525:
[----:B------:R-:W0:Y:S01]  /*1400*/  S2R R0, SR_TID.X ;  /* 0x0000000000007919 */ /* 0x000e220000002100 */
[----:B------:R-:W1:Y:S08]  /*1410*/  LDC.64 R14, c[0x0][0x390] ;  /* 0x0000e400ff0e7b82 */ /* 0x000e700000000a00 */
[----:B------:R-:W2:Y:S01]  /*1420*/  LDC.64 R18, c[0x0][0x398] ;  /* 0x0000e600ff127b82 */ /* 0x000ea20000000a00 */
[----:B-1----:R-:W-:-:S04]  /*1430*/  IMAD.WIDE.U32 R14, R2, 0x4, R14 ;  /* 0x00000004020e7825 */ /* 0x002fc800078e000e */
[----:B0-----:R-:W-:-:S04]  /*1440*/  IMAD.WIDE.U32 R14, R0, 0x8, R14 ;  /* 0x00000008000e7825 */ /* 0x001fc800078e000e */
[----:B--2---:R-:W-:Y:S01]  /*1450*/  IMAD.WIDE.U32 R18, R2, 0x4, R18 ;  /* 0x0000000402127825 */ /* 0x004fe200078e0012 */
[----:B------:R-:W2:Y:S04]  /*1460*/  LDG.E.64 R12, desc[UR4][R14.64] ;  /* 0x000000040e0c7981 */ /* 0x000ea8000c1e1b00 */
[----:B------:R-:W3:Y:S01]  /*1470*/  LDG.E.64 R8, desc[UR4][R14.64+0x400] ;  /* 0x000400040e087981 */ /* 0x000ee2000c1e1b00 */
[----:B------:R-:W-:-:S05]  /*1480*/  IMAD.WIDE.U32 R18, R0, 0x8, R18 ;  /* 0x0000000800127825 */ /* 0x000fca00078e0012 */
[----:B------:R-:W4:Y:S04]  /*1490*/  LDG.E.64 R10, desc[UR4][R18.64] ;  /* 0x00000004120a7981 */ /* 0x000f28000c1e1b00 */
[----:B------:R-:W5:Y:S01]  /*14a0*/  LDG.E.64 R6, desc[UR4][R18.64+0x400] ;  /* 0x0004000412067981 */ /* 0x000f62000c1e1b00 */
[----:B--2---:R-:W-:Y:S01]  /*14b0*/  FADD.FTZ R12, |R12|, -RZ ;  /* 0x800000ff0c0c7221 */ /* 0x004fe20000010200 */
[----:B----4-:R-:W-:-:S05]  /*14c0*/  FADD.FTZ R5, |R10|, -RZ ;  /* 0x800000ff0a057221 */ /* 0x010fca0000010200 */
[----:B------:R-:W-:-:S04]  /*14d0*/  VIMNMX R3, PT, PT, R12, R5, !PT ;  /* 0x000000050c037248 */ /* 0x000fc80007fe0100 */
[----:B------:R-:W-:Y:S01]  /*14e0*/  LOP3.LUT R4, R3, 0xfe000000, RZ, 0xc0, !PT ;  /* 0xfe00000003047812 */ /* 0x000fe200078ec0ff */
[----:B------:R-:W-:Y:S01]  /*14f0*/  FADD.FTZ R13, |R13|, -RZ ;  /* 0x800000ff0d0d7221 */ /* 0x000fe20000010200 */
[----:B------:R-:W-:Y:S01]  /*1500*/  VIMNMX R5, PT, PT, R12, R5, PT ;  /* 0x000000050c057248 */ /* 0x000fe20003fe0100 */
[----:B------:R-:W-:Y:S01]  /*1510*/  FADD.FTZ R16, |R11|, -RZ ;  /* 0x800000ff0b107221 */ /* 0x000fe20000010200 */
[----:B------:R-:W-:Y:S01]  /*1520*/  LOP3.LUT R10, R4, 0x7e800000, RZ, 0x3c, !PT ;  /* 0x7e800000040a7812 */ /* 0x000fe200078e3cff */
[----:B---3--:R-:W-:Y:S01]  /*1530*/  FADD.FTZ R23, |R8|, -RZ ;  /* 0x800000ff08177221 */ /* 0x008fe20000010200 */
[----:B-----5:R-:W-:Y:S02]  /*1540*/  FADD.FTZ R20, |R6|, -RZ ;  /* 0x800000ff06147221 */ /* 0x020fe40000010200 */
[----:B------:R-:W-:Y:S01]  /*1550*/  VIMNMX R6, PT, PT, R13, R16, !PT ;  /* 0x000000100d067248 */ /* 0x000fe20007fe0100 */
[-C--:B------:R-:W-:Y:S01]  /*1560*/  FMUL.FTZ R8, R5, R10.reuse ;  /* 0x0000000a05087220 */ /* 0x080fe20000410000 */
[----:B------:R-:W-:Y:S01]  /*1570*/  FADD.FTZ R25, |R9|, -RZ ;  /* 0x800000ff09197221 */ /* 0x000fe20000010200 */
[----:B------:R-:W-:Y:S01]  /*1580*/  FADD.FTZ R12, |R7|, -RZ ;  /* 0x800000ff070c7221 */ /* 0x000fe20000010200 */
[----:B------:R-:W-:Y:S01]  /*1590*/  FMUL.FTZ R10, R3, R10 ;  /* 0x0000000a030a7220 */ /* 0x000fe20000410000 */
[----:B------:R-:W-:Y:S01]  /*15a0*/  FMUL.FTZ R11, R8, R8 ;  /* 0x00000008080b7220 */ /* 0x000fe20000410000 */
[----:B------:R-:W-:-:S02]  /*15b0*/  LOP3.LUT R9, R6, 0xfe000000, RZ, 0xc0, !PT ;  /* 0xfe00000006097812 */ /* 0x000fc400078ec0ff */
[----:B------:R-:W-:Y:S01]  /*15c0*/  VIMNMX R7, PT, PT, R13, R16, PT ;  /* 0x000000100d077248 */ /* 0x000fe20003fe0100 */
[----:B------:R-:W-:Y:S01]  /*15d0*/  FFMA.FTZ R10, R10, R10, R11 ;  /* 0x0000000a0a0a7223 */ /* 0x000fe2000001000b */
[----:B------:R-:W-:Y:S02]  /*15e0*/  LOP3.LUT R13, R9, 0x7e800000, RZ, 0x3c, !PT ;  /* 0x7e800000090d7812 */ /* 0x000fe400078e3cff */
[----:B------:R-:W-:Y:S02]  /*15f0*/  VIMNMX R11, PT, PT, R25, R12, !PT ;  /* 0x0000000c190b7248 */ /* 0x000fe40007fe0100 */
[----:B------:R-:W-:Y:S01]  /*1600*/  VIMNMX R8, PT, PT, R23, R20, !PT ;  /* 0x0000001417087248 */ /* 0x000fe20007fe0100 */
[-C--:B------:R-:W-:Y:S01]  /*1610*/  FMUL.FTZ R16, R7, R13.reuse ;  /* 0x0000000d07107220 */ /* 0x080fe20000410000 */
[----:B------:R-:W-:Y:S02]  /*1620*/  LOP3.LUT R24, R11, 0xfe000000, RZ, 0xc0, !PT ;  /* 0xfe0000000b187812 */ /* 0x000fe400078ec0ff */
[----:B------:R-:W-:Y:S01]  /*1630*/  LOP3.LUT R22, R8, 0xfe000000, RZ, 0xc0, !PT ;  /* 0xfe00000008167812 */ /* 0x000fe200078ec0ff */
[----:B------:R-:W-:Y:S01]  /*1640*/  FMUL.FTZ R13, R6, R13 ;  /* 0x0000000d060d7220 */ /* 0x000fe20000410000 */
[----:B------:R-:W-:Y:S01]  /*1650*/  VIMNMX R25, PT, PT, R25, R12, PT ;  /* 0x0000000c19197248 */ /* 0x000fe20003fe0100 */
[----:B------:R-:W-:Y:S01]  /*1660*/  FMUL.FTZ R26, R16, R16 ;  /* 0x00000010101a7220 */ /* 0x000fe20000410000 */
[----:B------:R-:W-:-:S02]  /*1670*/  LOP3.LUT R12, R24, 0x7e800000, RZ, 0x3c, !PT ;  /* 0x7e800000180c7812 */ /* 0x000fc400078e3cff */
[----:B------:R-:W-:Y:S02]  /*1680*/  VIMNMX R23, PT, PT, R23, R20, PT ;  /* 0x0000001417177248 */ /* 0x000fe40003fe0100 */
[----:B------:R-:W-:Y:S01]  /*1690*/  LOP3.LUT R17, R22, 0x7e800000, RZ, 0x3c, !PT ;  /* 0x7e80000016117812 */ /* 0x000fe200078e3cff */
[----:B------:R-:W-:Y:S01]  /*16a0*/  FFMA.FTZ R26, R13, R13, R26 ;  /* 0x0000000d0d1a7223 */ /* 0x000fe2000001001a */
[----:B------:R-:W-:-:S03]  /*16b0*/  FMUL.FTZ R13, R25, R12 ;  /* 0x0000000c190d7220 */ /* 0x000fc60000410000 */
[-C--:B------:R-:W-:Y:S01]  /*16c0*/  FMUL.FTZ R20, R23, R17.reuse ;  /* 0x0000001117147220 */ /* 0x080fe20000410000 */
[----:B------:R-:W-:Y:S01]  /*16d0*/  FMUL.FTZ R17, R8, R17 ;  /* 0x0000001108117220 */ /* 0x000fe20000410000 */
[----:B------:R-:W-:Y:S01]  /*16e0*/  FMUL.FTZ R12, R11, R12 ;  /* 0x0000000c0b0c7220 */ /* 0x000fe20000410000 */
[----:B------:R-:W-:Y:S01]  /*16f0*/  FMUL.FTZ R13, R13, R13 ;  /* 0x0000000d0d0d7220 */ /* 0x000fe20000410000 */
[----:B------:R-:W-:-:S03]  /*1700*/  FMUL.FTZ R20, R20, R20 ;  /* 0x0000001414147220 */ /* 0x000fc60000410000 */
[----:B------:R-:W-:Y:S01]  /*1710*/  FFMA.FTZ R28, R12, R12, R13 ;  /* 0x0000000c0c1c7223 */ /* 0x000fe2000001000d */
[----:B------:R-:W-:Y:S01]  /*1720*/  FFMA.FTZ R27, R17, R17, R20 ;  /* 0x00000011111b7223 */ /* 0x000fe20000010014 */
[----:B------:R-:W2:Y:S04]  /*1730*/  LDG.E.64 R12, desc[UR4][R18.64+0x800] ;  /* 0x00080004120c7981 */ /* 0x000ea8000c1e1b00 */
[----:B------:R-:W3:Y:S04]  /*1740*/  LDG.E.64 R16, desc[UR4][R14.64+0x800] ;  /* 0x000800040e107981 */ /* 0x000ee8000c1e1b00 */
[----:B------:R-:W4:Y:S04]  /*1750*/  LDG.E.64 R20, desc[UR4][R18.64+0xc00] ;  /* 0x000c000412147981 */ /* 0x000f28000c1e1b00 */
[----:B------:R-:W5:Y:S01]  /*1760*/  LDG.E.64 R14, desc[UR4][R14.64+0xc00] ;  /* 0x000c00040e0e7981 */ /* 0x000f62000c1e1b00 */
[----:B------:R-:W0:Y:S01]  /*1770*/  MUFU.SQRT R10, R10 ;  /* 0x0000000a000a7308 */ /* 0x000e220000002000 */
[----:B------:R-:W-:-:S02]  /*1780*/  FSETP.NEU.FTZ.AND P1, PT, R5, RZ, PT ;  /* 0x000000ff0500720b */ /* 0x000fc40003f3d000 */
[----:B------:R-:W-:-:S05]  /*1790*/  FSETP.NEU.FTZ.AND P3, PT, R7, RZ, PT ;  /* 0x000000ff0700720b */ /* 0x000fca0003f7d000 */
[----:B------:R-:W1:Y:S01]  /*17a0*/  MUFU.SQRT R26, R26 ;  /* 0x0000001a001a7308 */ /* 0x000e620000002000 */
[----:B------:R-:W-:Y:S02]  /*17b0*/  FSETP.NEU.FTZ.AND P0, PT, R5, +INF , PT ;  /* 0x7f8000000500780b */ /* 0x000fe40003f1d000 */
[----:B------:R-:W-:-:S05]  /*17c0*/  LOP3.LUT R5, R4, 0x800000, RZ, 0xfc, !PT ;  /* 0x0080000004057812 */ /* 0x000fca00078efcff */
[----:B------:R-:W1:Y:S01]  /*17d0*/  MUFU.SQRT R28, R28 ;  /* 0x0000001c001c7308 */ /* 0x000e620000002000 */
[----:B------:R-:W-:Y:S01]  /*17e0*/  FSETP.NEU.FTZ.AND P6, PT, R25, RZ, PT ;  /* 0x000000ff1900720b */ /* 0x000fe20003fdd000 */
[----:B0-----:R-:W-:Y:S01]  /*17f0*/  @P1 FMUL.FTZ R3, R10, R5 ;  /* 0x000000050a031220 */ /* 0x001fe20000410000 */
[----:B------:R-:W-:Y:S02]  /*1800*/  LOP3.LUT R9, R9, 0x800000, RZ, 0xfc, !PT ;  /* 0x0080000009097812 */ /* 0x000fe400078efcff */
[----:B------:R-:W-:-:S03]  /*1810*/  LOP3.LUT R5, R24, 0x800000, RZ, 0xfc, !PT ;  /* 0x0080000018057812 */ /* 0x000fc600078efcff */
[----:B------:R-:W0:Y:S01]  /*1820*/  MUFU.SQRT R27, R27 ;  /* 0x0000001b001b7308 */ /* 0x000e220000002000 */
[----:B------:R-:W-:Y:S01]  /*1830*/  FSETP.NEU.FTZ.AND P2, PT, R7, +INF , PT ;  /* 0x7f8000000700780b */ /* 0x000fe20003f5d000 */
[----:B-1----:R-:W-:Y:S01]  /*1840*/  @P3 FMUL.FTZ R6, R26, R9 ;  /* 0x000000091a063220 */ /* 0x002fe20000410000 */
[C---:B------:R-:W-:Y:S02]  /*1850*/  FSETP.NEU.FTZ.AND P5, PT, R23.reuse, RZ, PT ;  /* 0x000000ff1700720b */ /* 0x040fe40003fbd000 */
[----:B------:R-:W-:Y:S01]  /*1860*/  FSETP.NEU.FTZ.AND P4, PT, R23, +INF , PT ;  /* 0x7f8000001700780b */ /* 0x000fe20003f9d000 */
[----:B------:R-:W-:Y:S01]  /*1870*/  @P6 FMUL.FTZ R11, R28, R5 ;  /* 0x000000051c0b6220 */ /* 0x000fe20000410000 */
[----:B------:R-:W-:-:S09]  /*1880*/  LOP3.LUT R22, R22, 0x800000, RZ, 0xfc, !PT ;  /* 0x0080000016167812 */ /* 0x000fd200078efcff */
[----:B0-----:R-:W-:Y:S01]  /*1890*/  @P5 FMUL.FTZ R8, R27, R22 ;  /* 0x000000161b085220 */ /* 0x001fe20000410000 */
[----:B------:R-:W-:-:S04]  /*18a0*/  FSETP.NEU.FTZ.AND P3, PT, R25, +INF , PT ;  /* 0x7f8000001900780b */ /* 0x000fc80003f7d000 */
[----:B------:R-:W-:Y:S01]  /*18b0*/  FSEL R11, R11, +INF , P3 ;  /* 0x7f8000000b0b7808 */ /* 0x000fe20001800000 */
[----:B--2---:R-:W-:Y:S01]  /*18c0*/  FADD.FTZ R13, |R13|, -RZ ;  /* 0x800000ff0d0d7221 */ /* 0x004fe20000010200 */
[----:B---3--:R-:W-:Y:S01]  /*18d0*/  FADD.FTZ R4, |R17|, -RZ ;  /* 0x800000ff11047221 */ /* 0x008fe20000010200 */
[----:B------:R-:W-:Y:S01]  /*18e0*/  FADD.FTZ R10, |R16|, -RZ ;  /* 0x800000ff100a7221 */ /* 0x000fe20000010200 */
[----:B------:R-:W-:-:S03]  /*18f0*/  FADD.FTZ R17, |R12|, -RZ ;  /* 0x800000ff0c117221 */ /* 0x000fc60000010200 */
[----:B------:R-:W-:Y:S02]  /*1900*/  VIMNMX R9, PT, PT, R4, R13, !PT ;  /* 0x0000000d04097248 */ /* 0x000fe40007fe0100 */
[----:B------:R-:W-:Y:S01]  /*1910*/  VIMNMX R7, PT, PT, R10, R17, !PT ;  /* 0x000000110a077248 */ /* 0x000fe20007fe0100 */
[----:B----4-:R-:W-:Y:S01]  /*1920*/  FADD.FTZ R5, |R20|, -RZ ;  /* 0x800000ff14057221 */ /* 0x010fe20000010200 */
[----:B-----5:R-:W-:Y:S01]  /*1930*/  FADD.FTZ R16, |R14|, -RZ ;  /* 0x800000ff0e107221 */ /* 0x020fe20000010200 */
[----:B------:R-:W-:Y:S02]  /*1940*/  LOP3.LUT R14, R9, 0xfe000000, RZ, 0xc0, !PT ;  /* 0xfe000000090e7812 */ /* 0x000fe400078ec0ff */
[----:B------:R-:W-:Y:S02]  /*1950*/  LOP3.LUT R23, R7, 0xfe000000, RZ, 0xc0, !PT ;  /* 0xfe00000007177812 */ /* 0x000fe400078ec0ff */
[----:B------:R-:W-:Y:S02]  /*1960*/  VIMNMX R13, PT, PT, R4, R13, PT ;  /* 0x0000000d040d7248 */ /* 0x000fe40003fe0100 */
[----:B------:R-:W-:-:S02]  /*1970*/  LOP3.LUT R20, R14, 0x7e800000, RZ, 0x3c, !PT ;  /* 0x7e8000000e147812 */ /* 0x000fc400078e3cff */
[----:B------:R-:W-:Y:S02]  /*1980*/  VIMNMX R10, PT, PT, R10, R17, PT ;  /* 0x000000110a0a7248 */ /* 0x000fe40003fe0100 */
[----:B------:R-:W-:Y:S02]  /*1990*/  LOP3.LUT R4, R23, 0x7e800000, RZ, 0x3c, !PT ;  /* 0x7e80000017047812 */ /* 0x000fe400078e3cff */
[----:B------:R-:W-:Y:S01]  /*19a0*/  VIMNMX R12, PT, PT, R16, R5, !PT ;  /* 0x00000005100c7248 */ /* 0x000fe20007fe0100 */
[----:B------:R-:W-:Y:S01]  /*19b0*/  FADD.FTZ R18, |R15|, -RZ ;  /* 0x800000ff0f127221 */ /* 0x000fe20000010200 */
[----:B------:R-:W-:Y:S01]  /*19c0*/  FMUL.FTZ R19, R13, R20 ;  /* 0x000000140d137220 */ /* 0x000fe20000410000 */
[-C--:B------:R-:W-:Y:S01]  /*19d0*/  FMUL.FTZ R17, R10, R4.reuse ;  /* 0x000000040a117220 */ /* 0x080fe20000410000 */
[----:B------:R-:W-:Y:S01]  /*19e0*/  LOP3.LUT R15, R12, 0xfe000000, RZ, 0xc0, !PT ;  /* 0xfe0000000c0f7812 */ /* 0x000fe200078ec0ff */
[----:B------:R-:W-:Y:S01]  /*19f0*/  FADD.FTZ R21, |R21|, -RZ ;  /* 0x800000ff15157221 */ /* 0x000fe20000010200 */
[----:B------:R-:W-:Y:S01]  /*1a00*/  FMUL.FTZ R27, R19, R19 ;  /* 0x00000013131b7220 */ /* 0x000fe20000410000 */
[----:B------:R-:W-:Y:S01]  /*1a10*/  FMUL.FTZ R4, R7, R4 ;  /* 0x0000000407047220 */ /* 0x000fe20000410000 */
[----:B------:R-:W-:Y:S01]  /*1a20*/  FMUL.FTZ R20, R9, R20 ;  /* 0x0000001409147220 */ /* 0x000fe20000410000 */
[----:B------:R-:W-:Y:S01]  /*1a30*/  FMUL.FTZ R17, R17, R17 ;  /* 0x0000001111117220 */ /* 0x000fe20000410000 */
[----:B------:R-:W-:-:S02]  /*1a40*/  VIMNMX R16, PT, PT, R16, R5, PT ;  /* 0x0000000510107248 */ /* 0x000fc40003fe0100 */
[----:B------:R-:W-:Y:S01]  /*1a50*/  LOP3.LUT R19, R15, 0x7e800000, RZ, 0x3c, !PT ;  /* 0x7e8000000f137812 */ /* 0x000fe200078e3cff */
[----:B------:R-:W-:Y:S01]  /*1a60*/  FFMA.FTZ R24, R4, R4, R17 ;  /* 0x0000000404187223 */ /* 0x000fe20000010011 */
[----:B------:R-:W-:Y:S01]  /*1a70*/  FFMA.FTZ R26, R20, R20, R27 ;  /* 0x00000014141a7223 */ /* 0x000fe2000001001b */
[----:B------:R-:W-:Y:S01]  /*1a80*/  VIMNMX R17, PT, PT, R18, R21, PT ;  /* 0x0000001512117248 */ /* 0x000fe20003fe0100 */
[----:B------:R-:W0:Y:S01]  /*1a90*/  LDC.64 R4, c[0x0][0x388] ;  /* 0x0000e200ff047b82 */ /* 0x000e220000000a00 */
[----:B------:R-:W-:Y:S01]  /*1aa0*/  FMUL.FTZ R20, R16, R19 ;  /* 0x0000001310147220 */ /* 0x000fe20000410000 */
[----:B------:R-:W-:-:S03]  /*1ab0*/  VIMNMX R18, PT, PT, R18, R21, !PT ;  /* 0x0000001512127248 */ /* 0x000fc60007fe0100 */
[----:B------:R-:W-:Y:S01]  /*1ac0*/  FMUL.FTZ R22, R20, R20 ;  /* 0x0000001414167220 */ /* 0x000fe20000410000 */
[----:B------:R-:W-:-:S04]  /*1ad0*/  LOP3.LUT R20, R18, 0xfe000000, RZ, 0xc0, !PT ;  /* 0xfe00000012147812 */ /* 0x000fc800078ec0ff */
[----:B------:R-:W-:Y:S01]  /*1ae0*/  LOP3.LUT R27, R20, 0x7e800000, RZ, 0x3c, !PT ;  /* 0x7e800000141b7812 */ /* 0x000fe200078e3cff */
[----:B------:R-:W-:-:S04]  /*1af0*/  FMUL.FTZ R21, R12, R19 ;  /* 0x000000130c157220 */ /* 0x000fc80000410000 */
[-C--:B------:R-:W-:Y:S01]  /*1b00*/  FMUL.FTZ R28, R17, R27.reuse ;  /* 0x0000001b111c7220 */ /* 0x080fe20000410000 */
[----:B------:R-:W-:Y:S01]  /*1b10*/  FMUL.FTZ R27, R18, R27 ;  /* 0x0000001b121b7220 */ /* 0x000fe20000410000 */
[----:B------:R-:W1:Y:S02]  /*1b20*/  MUFU.SQRT R19, R24 ;  /* 0x0000001800137308 */ /* 0x000e640000002000 */
[----:B------:R-:W-:Y:S01]  /*1b30*/  FMUL.FTZ R28, R28, R28 ;  /* 0x0000001c1c1c7220 */ /* 0x000fe20000410000 */
[----:B------:R-:W-:Y:S01]  /*1b40*/  FFMA.FTZ R22, R21, R21, R22 ;  /* 0x0000001515167223 */ /* 0x000fe20000010016 */
[----:B------:R-:W-:Y:S02]  /*1b50*/  FSETP.NEU.FTZ.AND P6, PT, R10, RZ, PT ;  /* 0x000000ff0a00720b */ /* 0x000fe40003fdd000 */
[----:B------:R-:W-:Y:S02]  /*1b60*/  FFMA.FTZ R28, R27, R27, R28 ;  /* 0x0000001b1b1c7223 */ /* 0x000fe4000001001c */
[----:B------:R2:W3:Y:S01]  /*1b70*/  MUFU.SQRT R21, R26 ;  /* 0x0000001a00157308 */ /* 0x0004e20000002000 */
[----:B0-----:R-:W-:Y:S01]  /*1b80*/  IMAD.WIDE.U32 R4, R2, 0x4, R4 ;  /* 0x0000000402047825 */ /* 0x001fe200078e0004 */
[----:B------:R-:W-:-:S06]  /*1b90*/  FSEL R2, R3, +INF , P0 ;  /* 0x7f80000003027808 */ /* 0x000fcc0000000000 */
[----:B------:R-:W0:Y:S01]  /*1ba0*/  MUFU.SQRT R22, R22 ;  /* 0x0000001600167308 */ /* 0x000e220000002000 */
[----:B------:R-:W-:Y:S02]  /*1bb0*/  FSETP.NEU.FTZ.AND P5, PT, R13, RZ, PT ;  /* 0x000000ff0d00720b */ /* 0x000fe40003fbd000 */
[----:B------:R-:W-:-:S05]  /*1bc0*/  FSETP.NEU.FTZ.AND P1, PT, R16, RZ, PT ;  /* 0x000000ff1000720b */ /* 0x000fca0003f3d000 */
[----:B------:R-:W4:Y:S01]  /*1bd0*/  MUFU.SQRT R24, R28 ;  /* 0x0000001c00187308 */ /* 0x000f220000002000 */
[----:B------:R-:W-:Y:S02]  /*1be0*/  FSETP.NEU.FTZ.AND P0, PT, R17, RZ, PT ;  /* 0x000000ff1100720b */ /* 0x000fe40003f1d000 */
[----:B--2---:R-:W-:Y:S02]  /*1bf0*/  LOP3.LUT R26, R23, 0x800000, RZ, 0xfc, !PT ;  /* 0x00800000171a7812 */ /* 0x004fe400078efcff */
[----:B------:R-:W-:-:S03]  /*1c00*/  LOP3.LUT R14, R14, 0x800000, RZ, 0xfc, !PT ;  /* 0x008000000e0e7812 */ /* 0x000fc600078efcff */
[----:B-1----:R-:W-:Y:S01]  /*1c10*/  @P6 FMUL.FTZ R7, R19, R26 ;  /* 0x0000001a13076220 */ /* 0x002fe20000410000 */
[----:B------:R-:W-:Y:S02]  /*1c20*/  FSETP.NEU.FTZ.AND P6, PT, R13, +INF , PT ;  /* 0x7f8000000d00780b */ /* 0x000fe40003fdd000 */
[----:B------:R-:W-:Y:S02]  /*1c30*/  LOP3.LUT R15, R15, 0x800000, RZ, 0xfc, !PT ;  /* 0x008000000f0f7812 */ /* 0x000fe400078efcff */
[----:B------:R-:W-:Y:S01]  /*1c40*/  LOP3.LUT R13, R20, 0x800000, RZ, 0xfc, !PT ;  /* 0x00800000140d7812 */ /* 0x000fe200078efcff */
[----:B---3--:R-:W-:Y:S01]  /*1c50*/  @P5 FMUL.FTZ R9, R21, R14 ;  /* 0x0000000e15095220 */ /* 0x008fe20000410000 */
[----:B------:R-:W-:Y:S01]  /*1c60*/  FSEL R3, R6, +INF , P2 ;  /* 0x7f80000006037808 */ /* 0x000fe20001000000 */
[----:B0-----:R-:W-:Y:S01]  /*1c70*/  @P1 FMUL.FTZ R12, R22, R15 ;  /* 0x0000000f160c1220 */ /* 0x001fe20000410000 */
[----:B------:R-:W-:Y:S01]  /*1c80*/  FSETP.NEU.FTZ.AND P2, PT, R10, +INF , PT ;  /* 0x7f8000000a00780b */ /* 0x000fe20003f5d000 */
[----:B----4-:R-:W-:Y:S01]  /*1c90*/  @P0 FMUL.FTZ R18, R24, R13 ;  /* 0x0000000d18120220 */ /* 0x010fe20000410000 */
[----:B------:R-:W-:-:S02]  /*1ca0*/  FSETP.NEU.FTZ.AND P5, PT, R16, +INF , PT ;  /* 0x7f8000001000780b */ /* 0x000fc40003fbd000 */
[----:B------:R-:W-:Y:S01]  /*1cb0*/  FSETP.NEU.FTZ.AND P1, PT, R17, +INF , PT ;  /* 0x7f8000001100780b */ /* 0x000fe20003f3d000 */
[----:B------:R-:W-:Y:S01]  /*1cc0*/  IMAD.WIDE.U32 R4, R0, 0x8, R4 ;  /* 0x0000000800047825 */ /* 0x000fe200078e0004 */
[----:B------:R-:W-:Y:S02]  /*1cd0*/  FSEL R10, R8, +INF , P4 ;  /* 0x7f800000080a7808 */ /* 0x000fe40002000000 */
[----:B------:R-:W-:Y:S02]  /*1ce0*/  FSEL R8, R7, +INF , P2 ;  /* 0x7f80000007087808 */ /* 0x000fe40001000000 */
[----:B------:R-:W-:Y:S02]  /*1cf0*/  FSEL R9, R9, +INF , P6 ;  /* 0x7f80000009097808 */ /* 0x000fe40003000000 */
[----:B------:R-:W-:Y:S02]  /*1d00*/  FSEL R12, R12, +INF , P5 ;  /* 0x7f8000000c0c7808 */ /* 0x000fe40002800000 */
[----:B------:R-:W-:Y:S01]  /*1d10*/  FSEL R13, R18, +INF , P1 ;  /* 0x7f800000120d7808 */ /* 0x000fe20000800000 */
[----:B------:R-:W-:Y:S04]  /*1d20*/  STG.E.64 desc[UR4][R4.64], R2 ;  /* 0x0000000204007986 */ /* 0x000fe8000c101b04 */
[----:B------:R-:W-:Y:S04]  /*1d30*/  STG.E.64 desc[UR4][R4.64+0x400], R10 ;  /* 0x0004000a04007986 */ /* 0x000fe8000c101b04 */
[----:B------:R-:W-:Y:S04]  /*1d40*/  STG.E.64 desc[UR4][R4.64+0x800], R8 ;  /* 0x0008000804007986 */ /* 0x000fe8000c101b04 */
[----:B------:R-:W-:Y:S01]  /*1d50*/  STG.E.64 desc[UR4][R4.64+0xc00], R12 ;  /* 0x000c000c04007986 */ /* 0x000fe2000c101b04 */
[----:B------:R-:W-:Y:S05]  /*1d60*/  EXIT ;  /* 0x000000000000794d */ /* 0x000fea0003800000 */
.L_x_4549:
        /* <DEDUP_REMOVED lines=9> */
.L_x_16858:


//--------------------- .text._ZN2at6native29vectorized_elementwise_kernelILi4ENS0_13BinaryFunctorIfffZZZNS0_17hypot_kernel_cudaERNS_18TensorIteratorBaseEENKUlvE_clEvENKUlvE0_clEvEUlffE_EESt5arrayIPcLm3EEEEviT0_T1_ --------------------------
	.section	.text._ZN2at6native29vectorized_elementwise_kernelILi4ENS0_13BinaryFunctorIfffZZZNS0_17hypot_kernel_cudaERNS_18TensorIteratorBaseEENKUlvE_clEvENKUlvE0_clEvEUlffE_EESt5arrayIPcLm3EEEEviT0_T1_,"ax",@progbits
	.align	128
        .global         _ZN2at6native29vectorized_elementwise_kernelILi4ENS0_13BinaryFunctorIfffZZZNS0_17hypot_kernel_cudaERNS_18TensorIteratorBaseEENKUlvE_clEvENKUlvE0_clEvEUlffE_EESt5arrayIPcLm3EEEEviT0_T1_
        .type           _ZN2at6native29vectorized_elementwise_kernelILi4ENS0_13BinaryFunctorIfffZZZNS0_17hypot_kernel_cudaERNS_18TensorIteratorBaseEENKUlvE_clEvENKUlvE0_clEvEUlffE_EESt5arrayIPcLm3EEEEviT0_T1_,@function
        .size           _ZN2at6native29vectorized_elementwise_kernelILi4ENS0_13BinaryFunctorIfffZZZNS0_17hypot_kernel_cudaERNS_18TensorIteratorBaseEENKUlvE_clEvENKUlvE0_clEvEUlffE_EESt5arrayIPcLm3EEEEviT0_T1_,(.L_x_16859 - _ZN2at6native29vectorized_elementwise_kernelILi4ENS0_13BinaryFunctorIfffZZZNS0_17hypot_kernel_cudaERNS_18TensorIteratorBaseEENKUlvE_clEvENKUlvE0_clEvEUlffE_EESt5arrayIPcLm3EEEEviT0_T1_)
        .other          _ZN2at6native29vectorized_elementwise_kernelILi4ENS0_13BinaryFunctorIfffZZZNS0_17hypot_kernel_cudaERNS_18TensorIteratorBaseEENKUlvE_clEvENKUlvE0_clEvEUlffE_EESt5arrayIPcLm3EEEEviT0_T1_,@"STO_CUDA_ENTRY STV_DEFAULT"
_ZN2at6native29vectorized_elementwise_kernelILi4ENS0_13BinaryFunctorIfffZZZNS0_17hypot_kernel_cudaERNS_18TensorIteratorBaseEENKUlvE_clEvENKUlvE0_clEvEUlffE_EESt5arrayIPcLm3EEEEviT0_T1_:
.text._ZN2at6native29vectorized_elementwise_kernelILi4ENS0_13BinaryFunctorIfffZZZNS0_17hypot_kernel_cudaERNS_18TensorIteratorBaseEENKUlvE_clEvENKUlvE0_clEvEUlffE_EESt5arrayIPcLm3EEEEviT0_T1_:
        /* <DEDUP_REMOVED lines=113> */
.L_x_4552:
[----:B------:R-:W-:Y:S05]  /*0710*/  BSYNC.RECONVERGENT B0 ;  /* 0x0000000000007941 */ /* 0x000fea0003800200 */
.L_x_4551:
        /* <DEDUP_REMOVED lines=20> */
.L_x_4554:
[----:B------:R-:W-:Y:S05]  /*0860*/  BSYNC.RECONVERGENT B0 ;  /* 0x0000000000007941 */ /* 0x000fea0003800200 */
.L_x_4553:
        /* <DEDUP_REMOVED lines=20> */
.L_x_4556:
[----:B------:R-:W-:Y:S05]  /*09b0*/  BSYNC.RECONVERGENT B0 ;  /* 0x0000000000007941 */ /* 0x000fea0003800200 */
.L_x_4555:
        /* <DEDUP_REMOVED lines=31> */
.L_x_4558:
[----:B------:R-:W-:Y:S05]  /*0bb0*/  BSYNC.RECONVERGENT B0 ;  /* 0x0000000000007941 */ /* 0x000fea0003800200 */
.L_x_4557:
        /* <DEDUP_REMOVED lines=18> */
.L_x_4560:
[----:B------:R-:W-:Y:S05]  /*0ce0*/  BSYNC.RECONVERGENT B0 ;  /* 0x0000000000007941 */ /* 0x000fea0003800200 */
.L_x_4559:
        /* <DEDUP_REMOVED lines=18> */
.L_x_4562:
[----:B------:R-:W-:Y:S05]  /*0e10*/  BSYNC.RECONVERGENT B0 ;  /* 0x0000000000007941 */ /* 0x000fea0003800200 */
.L_x_4561:
        /* <DEDUP_REMOVED lines=18> */
.L_x_4564:
[----:B------:R-:W-:Y:S05]  /*0f40*/  BSYNC.RECONVERGENT B0 ;  /* 0x0000000000007941 */ /* 0x000fea0003800200 */
.L_x_4563:
        /* <DEDUP_REMOVED lines=18> */
.L_x_4566:
[----:B------:R-:W-:Y:S05]  /*1070*/  BSYNC.RECONVERGENT B0 ;  /* 0x0000000000007941 */ /* 0x000fea0003800200 */
.L_x_4565:
        /* <DEDUP_REMOVED lines=18> */
.L_x_4569:
[----:B------:R-:W-:-:S13]  /*11a0*/  ISETP.GE.U32.AND P0, PT, R3, R2, PT ;  /* 0x000000020300720c */ /* 0x000fda0003f06070 */
[----:B------:R-:W-:Y:S05]  /*11b0*/  @P0 BRA `(.L_x_4571) ;  /* 0x0000000000300947 */ /* 0x000fea0003800000 */
[----:B0-----:R-:W0:Y:S01]  /*11c0*/  LDC.64 R4, c[0x0][0x388] ;  /* 0x0000e200ff047b82 */ /* 0x001e220000000a00 */
[----:B------:R-:W-:Y:S01]  /*11d0*/  IADD3 R7, PT, PT, R0, R3, RZ ;  /* 0x0000000300077210 */ /* 0x000fe20007ffe0ff */
[----:B------:R-:W-:-:S04]  /*11e0*/  VIADD R3, R3, 0x80 ;  /* 0x0000008003037836 */ /* 0x000fc80000000000 */
[----:B0-----:R-:W-:-:S05]  /*11f0*/  IMAD.WIDE.U32 R4, R7, 0x4, R4 ;  /* 0x0000000407047825 */ /* 0x001fca00078e0004 */
[----:B------:R1:W-:Y:S02]  /*1200*/  STG.E desc[UR4][R4.64], R8 ;  /* 0x0000000804007986 */ /* 0x0003e4000c101904 */
.L_x_4570:
[----:B------:R-:W-:-:S13]  /*1210*/  ISETP.GE.U32.AND P0, PT, R3, R2, PT ;  /* 0x000000020300720c */ /* 0x000fda0003f06070 */
[----:B------:R-:W-:Y:S05]  /*1220*/  @P0 BRA `(.L_x_4572) ;  /* 0x0000000000340947 */ /* 0x000fea0003800000 */
[----:B01----:R-:W0:Y:S01]  /*1230*/  LDC.64 R4, c[0x0][0x388] ;  /* 0x0000e200ff047b82 */ /* 0x003e220000000a00 */
[----:B------:R-:W-:Y:S01]  /*1240*/  IADD3 R7, PT, PT, R0, R3, RZ ;  /* 0x0000000300077210 */ /* 0x000fe20007ffe0ff */
[----:B------:R-:W-:-:S04]  /*1250*/  VIADD R3, R3, 0x80 ;  /* 0x0000008003037836 */ /* 0x000fc80000000000 */
[----:B0-----:R-:W-:-:S05]  /*1260*/  IMAD.WIDE.U32 R4, R7, 0x4, R4 ;  /* 0x0000000407047825 */ /* 0x001fca00078e0004 */
[----:B------:R1:W-:Y:S02]  /*1270*/  STG.E desc[UR4][R4.64], R9 ;  /* 0x0000000904007986 */ /* 0x0003e4000c101904 */
.L_x_4571:
        /* <DEDUP_REMOVED lines=8> */
.L_x_4572:
[----:B------:R-:W-:Y:S05]  /*1300*/  BSYNC.RELIABLE B1 ;  /* 0x0000000000017941 */ /* 0x000fea0003800100 */
.L_x_4568:
[----:B------:R-:W-:-:S13]  /*1310*/  ISETP.GE.U32.AND P0, PT, R3, R2, PT ;  /* 0x000000020300720c */ /* 0x000fda0003f06070 */
[----:B012---:R-:W0:Y:S01]  /*1320*/  @!P0 LDC.64 R4, c[0x0][0x388] ;  /* 0x0000e200ff048b82 */ /* 0x007e220000000a00 */
[----:B------:R-:W-:Y:S01]  /*1330*/  @!P0 IADD3 R7, PT, PT, R0, R3, RZ ;  /* 0x0000000300078210 */ /* 0x000fe20007ffe0ff */
[----:B------:R-:W-:-:S04]  /*1340*/  @!P0 VIADD R3, R3, 0x80 ;  /* 0x0000008003038836 */ /* 0x000fc80000000000 */
[----:B0-----:R-:W-:-:S05]  /*1350*/  @!P0 IMAD.WIDE.U32 R4, R7, 0x4, R4 ;  /* 0x0000000407048825 */ /* 0x001fca00078e0004 */
[----:B------:R2:W-:Y:S02]  /*1360*/  @!P0 STG.E desc[UR4][R4.64], R12 ;  /* 0x0000000c04008986 */ /* 0x0005e4000c101904 */
.L_x_4573:
[----:B------:R-:W-:Y:S05]  /*1370*/  BSYNC.RECONVERGENT B0 ;  /* 0x0000000000007941 */ /* 0x000fea0003800200 */
.L_x_4567:
        /* <DEDUP_REMOVED lines=8> */
.L_x_4550:
[----:B------:R-:W0:Y:S01]  /*1400*/  S2R R13, SR_TID.X ;  /* 0x00000000000d7919 */ /* 0x000e220000002100 */
[----:B------:R-:W1:Y:S08]  /*1410*/  LDC.64 R2, c[0x0][0x390] ;  /* 0x0000e400ff027b82 */ /* 0x000e700000000a00 */
[----:B------:R-:W2:Y:S01]  /*1420*/  LDC.64 R4, c[0x0][0x398] ;  /* 0x0000e600ff047b82 */ /* 0x000ea20000000a00 */
[----:B-1----:R-:W-:-:S04]  /*1430*/  IMAD.WIDE.U32 R2, R0, 0x4, R2 ;  /* 0x0000000400027825 */ /* 0x002fc800078e0002 */
[----:B0-----:R-:W-:-:S04]  /*1440*/  IMAD.WIDE.U32 R2, R13, 0x10, R2 ;  /* 0x000000100d027825 */ /* 0x001fc800078e0002 */
[----:B--2---:R-:W-:Y:S01]  /*1450*/  IMAD.WIDE.U32 R4, R0, 0x4, R4 ;  /* 0x0000000400047825 */ /* 0x004fe200078e0004 */
[----:B------:R-:W2:Y:S03]  /*1460*/  LDG.E.128 R20, desc[UR4][R2.64] ;  /* 0x0000000402147981 */ /* 0x000ea6000c1e1d00 */
[----:B------:R-:W-:Y:S02]  /*1470*/  IMAD.WIDE.U32 R24, R13, 0x10, R4 ;  /* 0x000000100d187825 */ /* 0x000fe400078e0004 */
[----:B------:R0:W3:Y:S04]  /*1480*/  LDG.E.128 R4, desc[UR4][R2.64+0x800] ;  /* 0x0008000402047981 */ /* 0x0000e8000c1e1d00 */
[----:B------:R-:W4:Y:S04]  /*1490*/  LDG.E.128 R16, desc[UR4][R24.64] ;  /* 0x0000000418107981 */ /* 0x000f28000c1e1d00 */
[----:B------:R1:W5:Y:S01]  /*14a0*/  LDG.E.128 R8, desc[UR4][R24.64+0x800] ;  /* 0x0008000418087981 */ /* 0x000362000c1e1d00 */
[----:B--2---:R-:W-:Y:S01]  /*14b0*/  FADD.FTZ R20, |R20|, -RZ ;  /* 0x800000ff14147221 */ /* 0x004fe20000010200 */
[----:B------:R-:W-:Y:S01]  /*14c0*/  FADD.FTZ R21, |R21|, -RZ ;  /* 0x800000ff15157221 */ /* 0x000fe20000010200 */
[----:B----4-:R-:W-:Y:S01]  /*14d0*/  FADD.FTZ R27, |R16|, -RZ ;  /* 0x800000ff101b7221 */ /* 0x010fe20000010200 */
[----:B------:R-:W-:Y:S01]  /*14e0*/  FADD.FTZ R14, |R17|, -RZ ;  /* 0x800000ff110e7221 */ /* 0x000fe20000010200 */
[----:B------:R-:W-:-:S03]  /*14f0*/  FADD.FTZ R17, |R18|, -RZ ;  /* 0x800000ff12117221 */ /* 0x000fc60000010200 */
[----:B------:R-:W-:Y:S01]  /*1500*/  VIMNMX R15, PT, PT, R20, R27, !PT ;  /* 0x0000001b140f7248 */ /* 0x000fe20007fe0100 */
[----:B------:R-:W-:-:S03]  /*1510*/  FADD.FTZ R12, |R22|, -RZ ;  /* 0x800000ff160c7221 */ /* 0x000fc60000010200 */
[----:B------:R-:W-:Y:S01]  /*1520*/  LOP3.LUT R18, R15, 0xfe000000, RZ, 0xc0, !PT ;  /* 0xfe0000000f127812 */ /* 0x000fe200078ec0ff */
[----:B------:R-:W-:Y:S01]  /*1530*/  FADD.FTZ R23, |R23|, -RZ ;  /* 0x800000ff17177221 */ /* 0x000fe20000010200 */
[----:B------:R-:W-:Y:S01]  /*1540*/  FADD.FTZ R26, |R19|, -RZ ;  /* 0x800000ff131a7221 */ /* 0x000fe20000010200 */
[----:B------:R-:W-:Y:S02]  /*1550*/  VIMNMX R20, PT, PT, R20, R27, PT ;  /* 0x0000001b14147248 */ /* 0x000fe40003fe0100 */
[CC--:B------:R-:W-:Y:S02]  /*1560*/  VIMNMX R19, PT, PT, R21.reuse, R14.reuse, PT ;  /* 0x0000000e15137248 */ /* 0x0c0fe40003fe0100 */
[----:B------:R-:W-:Y:S02]  /*1570*/  LOP3.LUT R22, R18, 0x7e800000, RZ, 0x3c, !PT ;  /* 0x7e80000012167812 */ /* 0x000fe400078e3cff */
[----:B------:R-:W-:Y:S02]  /*1580*/  VIMNMX R14, PT, PT, R21, R14, !PT ;  /* 0x0000000e150e7248 */ /* 0x000fe40007fe0100 */
[----:B0-----:R-:W-:-:S02]  /*1590*/  VIMNMX R3, PT, PT, R12, R17, !PT ;  /* 0x000000110c037248 */ /* 0x001fc40007fe0100 */
[----:B------:R-:W-:Y:S02]  /*15a0*/  VIMNMX R16, PT, PT, R12, R17, PT ;  /* 0x000000110c107248 */ /* 0x000fe40003fe0100 */
[CC--:B------:R-:W-:Y:S02]  /*15b0*/  VIMNMX R12, PT, PT, R23.reuse, R26.reuse, PT ;  /* 0x0000001a170c7248 */ /* 0x0c0fe40003fe0100 */
[----:B------:R-:W-:Y:S01]  /*15c0*/  VIMNMX R2, PT, PT, R23, R26, !PT ;  /* 0x0000001a17027248 */ /* 0x000fe20007fe0100 */
[-C--:B------:R-:W-:Y:S01]  /*15d0*/  FMUL.FTZ R23, R20, R22.reuse ;  /* 0x0000001614177220 */ /* 0x080fe20000410000 */
[----:B------:R-:W-:Y:S02]  /*15e0*/  LOP3.LUT R17, R14, 0xfe000000, RZ, 0xc0, !PT ;  /* 0xfe0000000e117812 */ /* 0x000fe400078ec0ff */
[----:B------:R-:W-:Y:S01]  /*15f0*/  LOP3.LUT R21, R3, 0xfe000000, RZ, 0xc0, !PT ;  /* 0xfe00000003157812 */ /* 0x000fe200078ec0ff */
[----:B------:R-:W-:Y:S01]  /*1600*/  FMUL.FTZ R22, R15, R22 ;  /* 0x000000160f167220 */ /* 0x000fe20000410000 */
[----:B-1----:R-:W-:Y:S01]  /*1610*/  LOP3.LUT R24, R17, 0x7e800000, RZ, 0x3c, !PT ;  /* 0x7e80000011187812 */ /* 0x002fe200078e3cff */
[----:B------:R-:W-:Y:S01]  /*1620*/  FMUL.FTZ R23, R23, R23 ;  /* 0x0000001717177220 */ /* 0x000fe20000410000 */
[----:B------:R-:W-:-:S03]  /*1630*/  LOP3.LUT R25, R21, 0x7e800000, RZ, 0x3c, !PT ;  /* 0x7e80000015197812 */ /* 0x000fc600078e3cff */
[----:B------:R-:W-:Y:S01]  /*1640*/  FFMA.FTZ R23, R22, R22, R23 ;  /* 0x0000001616177223 */ /* 0x000fe20000010017 */
[-C--:B------:R-:W-:Y:S01]  /*1650*/  FMUL.FTZ R22, R19, R24.reuse ;  /* 0x0000001813167220 */ /* 0x080fe20000410000 */
[-C--:B------:R-:W-:Y:S01]  /*1660*/  FMUL.FTZ R26, R16, R25.reuse ;  /* 0x00000019101a7220 */ /* 0x080fe20000410000 */
[----:B------:R-:W-:Y:S01]  /*1670*/  FMUL.FTZ R27, R3, R25 ;  /* 0x00000019031b7220 */ /* 0x000fe20000410000 */
[----:B------:R-:W-:Y:S01]  /*1680*/  FMUL.FTZ R24, R14, R24 ;  /* 0x000000180e187220 */ /* 0x000fe20000410000 */
[----:B------:R-:W-:Y:S01]  /*1690*/  FMUL.FTZ R25, R22, R22 ;  /* 0x0000001616197220 */ /* 0x000fe20000410000 */
[----:B------:R-:W-:Y:S01]  /*16a0*/  FMUL.FTZ R26, R26, R26 ;  /* 0x0000001a1a1a7220 */ /* 0x000fe20000410000 */
[----:B------:R-:W-:Y:S02]  /*16b0*/  LOP3.LUT R22, R2, 0xfe000000, RZ, 0xc0, !PT ;  /* 0xfe00000002167812 */ /* 0x000fe400078ec0ff */
[----:B------:R-:W-:Y:S01]  /*16c0*/  FFMA.FTZ R24, R24, R24, R25 ;  /* 0x0000001818187223 */ /* 0x000fe20000010019 */
[----:B------:R-:W-:Y:S01]  /*16d0*/  FFMA.FTZ R25, R27, R27, R26 ;  /* 0x0000001b1b197223 */ /* 0x000fe2000001001a */
[----:B------:R-:W-:-:S05]  /*16e0*/  LOP3.LUT R27, R22, 0x7e800000, RZ, 0x3c, !PT ;  /* 0x7e800000161b7812 */ /* 0x000fca00078e3cff */
[-C--:B------:R-:W-:Y:S01]  /*16f0*/  FMUL.FTZ R26, R12, R27.reuse ;  /* 0x0000001b0c1a7220 */ /* 0x080fe20000410000 */
[----:B------:R-:W-:-:S03]  /*1700*/  FMUL.FTZ R27, R2, R27 ;  /* 0x0000001b021b7220 */ /* 0x000fc60000410000 */
[----:B------:R-:W-:-:S04]  /*1710*/  FMUL.FTZ R26, R26, R26 ;  /* 0x0000001a1a1a7220 */ /* 0x000fc80000410000 */
[----:B------:R-:W-:Y:S01]  /*1720*/  FFMA.FTZ R26, R27, R27, R26 ;  /* 0x0000001b1b1a7223 */ /* 0x000fe2000001001a */
[----:B------:R-:W-:Y:S01]  /*1730*/  MUFU.SQRT R25, R25 ;  /* 0x0000001900197308 */ /* 0x000fe20000002000 */
[----:B------:R-:W-:-:S07]  /*1740*/  FSETP.NEU.FTZ.AND P6, PT, R12, RZ, PT ;  /* 0x000000ff0c00720b */ /* 0x000fce0003fdd000 */
[----:B------:R-:W0:Y:S01]  /*1750*/  MUFU.SQRT R26, R26 ;  /* 0x0000001a001a7308 */ /* 0x000e220000002000 */
[----:B------:R-:W-:Y:S02]  /*1760*/  FSETP.NEU.FTZ.AND P5, PT, R16, RZ, PT ;  /* 0x000000ff1000720b */ /* 0x000fe40003fbd000 */
[C---:B------:R-:W-:Y:S02]  /*1770*/  FSETP.NEU.FTZ.AND P3, PT, R19.reuse, RZ, PT ;  /* 0x000000ff1300720b */ /* 0x040fe40003f7d000 */
[----:B------:R-:W-:Y:S02]  /*1780*/  FSETP.NEU.FTZ.AND P2, PT, R19, +INF , PT ;  /* 0x7f8000001300780b */ /* 0x000fe40003f5d000 */
[----:B------:R-:W-:Y:S01]  /*1790*/  LOP3.LUT R19, R22, 0x800000, RZ, 0xfc, !PT ;  /* 0x0080000016137812 */ /* 0x000fe200078efcff */
[----:B------:R-:W1:Y:S01]  /*17a0*/  MUFU.SQRT R23, R23 ;  /* 0x0000001700177308 */ /* 0x000e620000002000 */
[C---:B------:R-:W-:Y:S02]  /*17b0*/  FSETP.NEU.FTZ.AND P1, PT, R20.reuse, RZ, PT ;  /* 0x000000ff1400720b */ /* 0x040fe40003f3d000 */
[----:B------:R-:W-:-:S02]  /*17c0*/  FSETP.NEU.FTZ.AND P0, PT, R20, +INF , PT ;  /* 0x7f8000001400780b */ /* 0x000fc40003f1d000 */
[----:B------:R-:W-:-:S03]  /*17d0*/  LOP3.LUT R20, R21, 0x800000, RZ, 0xfc, !PT ;  /* 0x0080000015147812 */ /* 0x000fc600078efcff */
[----:B------:R-:W2:Y:S01]  /*17e0*/  MUFU.SQRT R24, R24 ;  /* 0x0000001800187308 */ /* 0x000ea20000002000 */
[----:B0-----:R-:W-:Y:S01]  /*17f0*/  @P6 FMUL.FTZ R2, R26, R19 ;  /* 0x000000131a026220 */ /* 0x001fe20000410000 */
[----:B---3--:R-:W-:Y:S01]  /*1800*/  FADD.FTZ R19, |R5|, -RZ ;  /* 0x800000ff05137221 */ /* 0x008fe20000010200 */
[----:B------:R-:W-:Y:S01]  /*1810*/  FADD.FTZ R4, |R4|, -RZ ;  /* 0x800000ff04047221 */ /* 0x000fe20000010200 */
[----:B-----5:R-:W-:Y:S01]  /*1820*/  FADD.FTZ R5, |R8|, -RZ ;  /* 0x800000ff08057221 */ /* 0x020fe20000010200 */
[----:B------:R-:W-:Y:S01]  /*1830*/  @P5 FMUL.FTZ R3, R25, R20 ;  /* 0x0000001419035220 */ /* 0x000fe20000410000 */
[----:B------:R-:W-:Y:S01]  /*1840*/  FADD.FTZ R20, |R9|, -RZ ;  /* 0x800000ff09147221 */ /* 0x000fe20000010200 */
[----:B------:R-:W-:Y:S01]  /*1850*/  FADD.FTZ R9, |R10|, -RZ ;  /* 0x800000ff0a097221 */ /* 0x000fe20000010200 */
[----:B------:R-:W-:Y:S02]  /*1860*/  LOP3.LUT R18, R18, 0x800000, RZ, 0xfc, !PT ;  /* 0x0080000012127812 */ /* 0x000fe400078efcff */
[----:B------:R-:W-:-:S02]  /*1870*/  VIMNMX R10, PT, PT, R4, R5, !PT ;  /* 0x00000005040a7248 */ /* 0x000fc40007fe0100 */
[----:B------:R-:W-:Y:S01]  /*1880*/  FSETP.NEU.FTZ.AND P4, PT, R16, +INF , PT ;  /* 0x7f8000001000780b */ /* 0x000fe20003f9d000 */
[----:B------:R-:W-:Y:S01]  /*1890*/  FADD.FTZ R6, |R6|, -RZ ;  /* 0x800000ff06067221 */ /* 0x000fe20000010200 */
[----:B------:R-:W-:Y:S02]  /*18a0*/  LOP3.LUT R17, R17, 0x800000, RZ, 0xfc, !PT ;  /* 0x0080000011117812 */ /* 0x000fe400078efcff */
[----:B------:R-:W-:Y:S02]  /*18b0*/  VIMNMX R16, PT, PT, R19, R20, !PT ;  /* 0x0000001413107248 */ /* 0x000fe40007fe0100 */
[----:B------:R-:W-:Y:S01]  /*18c0*/  LOP3.LUT R8, R10, 0xfe000000, RZ, 0xc0, !PT ;  /* 0xfe0000000a087812 */ /* 0x000fe200078ec0ff */
[----:B-1----:R-:W-:Y:S01]  /*18d0*/  @P1 FMUL.FTZ R15, R23, R18 ;  /* 0x00000012170f1220 */ /* 0x002fe20000410000 */
[----:B------:R-:W-:Y:S01]  /*18e0*/  LOP3.LUT R21, R16, 0xfe000000, RZ, 0xc0, !PT ;  /* 0xfe00000010157812 */ /* 0x000fe200078ec0ff */
[----:B--2---:R-:W-:Y:S01]  /*18f0*/  @P3 FMUL.FTZ R14, R24, R17 ;  /* 0x00000011180e3220 */ /* 0x004fe20000410000 */
[----:B------:R-:W-:-:S02]  /*1900*/  VIMNMX R18, PT, PT, R4, R5, PT ;  /* 0x0000000504127248 */ /* 0x000fc40003fe0100 */
[-C--:B------:R-:W-:Y:S02]  /*1910*/  VIMNMX R17, PT, PT, R6, R9.reuse, !PT ;  /* 0x0000000906117248 */ /* 0x080fe40007fe0100 */
[----:B------:R-:W-:Y:S02]  /*1920*/  LOP3.LUT R5, R8, 0x7e800000, RZ, 0x3c, !PT ;  /* 0x7e80000008057812 */ /* 0x000fe400078e3cff */
[----:B------:R-:W-:Y:S02]  /*1930*/  VIMNMX R19, PT, PT, R19, R20, PT ;  /* 0x0000001413137248 */ /* 0x000fe40003fe0100 */
[----:B------:R-:W-:Y:S02]  /*1940*/  LOP3.LUT R23, R21, 0x7e800000, RZ, 0x3c, !PT ;  /* 0x7e80000015177812 */ /* 0x000fe400078e3cff */
[----:B------:R-:W-:Y:S02]  /*1950*/  LOP3.LUT R20, R17, 0xfe000000, RZ, 0xc0, !PT ;  /* 0xfe00000011147812 */ /* 0x000fe400078ec0ff */
[----:B------:R-:W-:Y:S01]  /*1960*/  VIMNMX R22, PT, PT, R6, R9, PT ;  /* 0x0000000906167248 */ /* 0x000fe20003fe0100 */
[----:B------:R-:W-:Y:S01]  /*1970*/  FMUL.FTZ R9, R18, R5 ;  /* 0x0000000512097220 */ /* 0x000fe20000410000 */
[----:B------:R-:W-:Y:S01]  /*1980*/  FADD.FTZ R4, |R11|, -RZ ;  /* 0x800000ff0b047221 */ /* 0x000fe20000010200 */
[----:B------:R-:W-:Y:S01]  /*1990*/  FADD.FTZ R7, |R7|, -RZ ;  /* 0x800000ff07077221 */ /* 0x000fe20000010200 */
[----:B------:R-:W-:Y:S01]  /*19a0*/  FMUL.FTZ R11, R19, R23 ;  /* 0x00000017130b7220 */ /* 0x000fe20000410000 */
[----:B------:R-:W-:Y:S01]  /*19b0*/  LOP3.LUT R6, R20, 0x7e800000, RZ, 0x3c, !PT ;  /* 0x7e80000014067812 */ /* 0x000fe200078e3cff */
[----:B------:R-:W-:Y:S01]  /*19c0*/  FMUL.FTZ R5, R10, R5 ;  /* 0x000000050a057220 */ /* 0x000fe20000410000 */
[----:B------:R-:W-:Y:S01]  /*19d0*/  FMUL.FTZ R24, R9, R9 ;  /* 0x0000000909187220 */ /* 0x000fe20000410000 */
[----:B------:R-:W-:Y:S01]  /*19e0*/  FMUL.FTZ R26, R16, R23 ;  /* 0x00000017101a7220 */ /* 0x000fe20000410000 */
[----:B------:R-:W-:Y:S01]  /*19f0*/  FMUL.FTZ R9, R11, R11 ;  /* 0x0000000b0b097220 */ /* 0x000fe20000410000 */
[-C--:B------:R-:W-:Y:S01]  /*1a00*/  VIMNMX R23, PT, PT, R7, R4.reuse, PT ;  /* 0x0000000407177248 */ /* 0x080fe20003fe0100 */
[----:B------:R-:W-:Y:S01]  /*1a10*/  FFMA.FTZ R24, R5, R5, R24 ;  /* 0x0000000505187223 */ /* 0x000fe20000010018 */
[----:B------:R-:W-:Y:S01]  /*1a20*/  VIMNMX R11, PT, PT, R7, R4, !PT ;  /* 0x00000004070b7248 */ /* 0x000fe20007fe0100 */
[-C--:B------:R-:W-:Y:S01]  /*1a30*/  FMUL.FTZ R7, R22, R6.reuse ;  /* 0x0000000616077220 */ /* 0x080fe20000410000 */
[----:B------:R-:W0:Y:S01]  /*1a40*/  LDC.64 R4, c[0x0][0x388] ;  /* 0x0000e200ff047b82 */ /* 0x000e220000000a00 */
[----:B------:R-:W-:Y:S01]  /*1a50*/  FMUL.FTZ R6, R17, R6 ;  /* 0x0000000611067220 */ /* 0x000fe20000410000 */
[----:B------:R-:W-:Y:S01]  /*1a60*/  LOP3.LUT R25, R11, 0xfe000000, RZ, 0xc0, !PT ;  /* 0xfe0000000b197812 */ /* 0x000fe200078ec0ff */
[----:B------:R-:W-:-:S04]  /*1a70*/  FMUL.FTZ R7, R7, R7 ;  /* 0x0000000707077220 */ /* 0x000fc80000410000 */
[----:B------:R-:W-:Y:S01]  /*1a80*/  FFMA.FTZ R27, R6, R6, R7 ;  /* 0x00000006061b7223 */ /* 0x000fe20000010007 */
[----:B------:R-:W-:-:S05]  /*1a90*/  LOP3.LUT R6, R25, 0x7e800000, RZ, 0x3c, !PT ;  /* 0x7e80000019067812 */ /* 0x000fca00078e3cff */
[-C--:B------:R-:W-:Y:S01]  /*1aa0*/  FMUL.FTZ R7, R23, R6.reuse ;  /* 0x0000000617077220 */ /* 0x080fe20000410000 */
[----:B------:R-:W-:Y:S01]  /*1ab0*/  FMUL.FTZ R6, R11, R6 ;  /* 0x000000060b067220 */ /* 0x000fe20000410000 */
[----:B------:R-:W-:Y:S02]  /*1ac0*/  FFMA.FTZ R26, R26, R26, R9 ;  /* 0x0000001a1a1a7223 */ /* 0x000fe40000010009 */
[----:B------:R-:W-:-:S04]  /*1ad0*/  FMUL.FTZ R7, R7, R7 ;  /* 0x0000000707077220 */ /* 0x000fc80000410000 */
[----:B------:R-:W-:Y:S01]  /*1ae0*/  FFMA.FTZ R28, R6, R6, R7 ;  /* 0x00000006061c7223 */ /* 0x000fe20000010007 */
[----:B------:R-:W1:Y:S01]  /*1af0*/  MUFU.SQRT R24, R24 ;  /* 0x0000001800187308 */ /* 0x000e620000002000 */
[----:B0-----:R-:W-:Y:S01]  /*1b00*/  IMAD.WIDE.U32 R6, R0, 0x4, R4 ;  /* 0x0000000400067825 */ /* 0x001fe200078e0004 */
[----:B------:R-:W-:-:S06]  /*1b10*/  FSEL R4, R15, +INF , P0 ;  /* 0x7f8000000f047808 */ /* 0x000fcc0000000000 */
[----:B------:R-:W0:Y:S01]  /*1b20*/  MUFU.SQRT R26, R26 ;  /* 0x0000001a001a7308 */ /* 0x000e220000002000 */
[----:B------:R-:W-:Y:S02]  /*1b30*/  FSETP.NEU.FTZ.AND P6, PT, R18, RZ, PT ;  /* 0x000000ff1200720b */ /* 0x000fe40003fdd000 */
[----:B------:R-:W-:-:S05]  /*1b40*/  FSETP.NEU.FTZ.AND P5, PT, R19, RZ, PT ;  /* 0x000000ff1300720b */ /* 0x000fca0003fbd000 */
[----:B------:R-:W2:Y:S01]  /*1b50*/  MUFU.SQRT R27, R27 ;  /* 0x0000001b001b7308 */ /* 0x000ea20000002000 */
[----:B------:R-:W-:Y:S02]  /*1b60*/  FSETP.NEU.FTZ.AND P1, PT, R22, RZ, PT ;  /* 0x000000ff1600720b */ /* 0x000fe40003f3d000 */
[----:B------:R-:W-:-:S05]  /*1b70*/  FSETP.NEU.FTZ.AND P0, PT, R23, RZ, PT ;  /* 0x000000ff1700720b */ /* 0x000fca0003f1d000 */
[----:B------:R-:W3:Y:S01]  /*1b80*/  MUFU.SQRT R0, R28 ;  /* 0x0000001c00007308 */ /* 0x000ee20000002000 */
[----:B------:R-:W-:Y:S02]  /*1b90*/  LOP3.LUT R15, R8, 0x800000, RZ, 0xfc, !PT ;  /* 0x00800000080f7812 */ /* 0x000fe400078efcff */
[----:B------:R-:W-:Y:S02]  /*1ba0*/  LOP3.LUT R21, R21, 0x800000, RZ, 0xfc, !PT ;  /* 0x0080000015157812 */ /* 0x000fe400078efcff */
[----:B------:R-:W-:Y:S02]  /*1bb0*/  LOP3.LUT R20, R20, 0x800000, RZ, 0xfc, !PT ;  /* 0x0080000014147812 */ /* 0x000fe400078efcff */
[----:B------:R-:W-:Y:S01]  /*1bc0*/  LOP3.LUT R25, R25, 0x800000, RZ, 0xfc, !PT ;  /* 0x0080000019197812 */ /* 0x000fe200078efcff */
[----:B-1----:R-:W-:Y:S01]  /*1bd0*/  @P6 FMUL.FTZ R10, R24, R15 ;  /* 0x0000000f180a6220 */ /* 0x002fe20000410000 */
[----:B------:R-:W-:Y:S01]  /*1be0*/  FSEL R5, R14, +INF , P2 ;  /* 0x7f8000000e057808 */ /* 0x000fe20001000000 */
[----:B0-----:R-:W-:Y:S01]  /*1bf0*/  @P5 FMUL.FTZ R16, R26, R21 ;  /* 0x000000151a105220 */ /* 0x001fe20000410000 */
[----:B--2---:R-:W-:Y:S01]  /*1c00*/  @P1 FMUL.FTZ R17, R27, R20 ;  /* 0x000000141b111220 */ /* 0x004fe20000410000 */
[----:B------:R-:W-:-:S02]  /*1c10*/  FSETP.NEU.FTZ.AND P3, PT, R12, +INF , PT ;  /* 0x7f8000000c00780b */ /* 0x000fc40003f7d000 */
[----:B------:R-:W-:Y:S02]  /*1c20*/  FSETP.NEU.FTZ.AND P2, PT, R18, +INF , PT ;  /* 0x7f8000001200780b */ /* 0x000fe40003f5d000 */
[----:B------:R-:W-:Y:S01]  /*1c30*/  FSETP.NEU.FTZ.AND P6, PT, R19, +INF , PT ;  /* 0x7f8000001300780b */ /* 0x000fe20003fdd000 */
[----:B---3--:R-:W-:Y:S01]  /*1c40*/  @P0 FMUL.FTZ R11, R0, R25 ;  /* 0x00000019000b0220 */ /* 0x008fe20000410000 */
[----:B------:R-:W-:Y:S02]  /*1c50*/  FSETP.NEU.FTZ.AND P5, PT, R22, +INF , PT ;  /* 0x7f8000001600780b */ /* 0x000fe40003fbd000 */
[----:B------:R-:W-:Y:S01]  /*1c60*/  FSETP.NEU.FTZ.AND P1, PT, R23, +INF , PT ;  /* 0x7f8000001700780b */ /* 0x000fe20003f3d000 */
[----:B------:R-:W-:Y:S01]  /*1c70*/  IMAD.WIDE.U32 R8, R13, 0x10, R6 ;  /* 0x000000100d087825 */ /* 0x000fe200078e0006 */
[----:B------:R-:W-:Y:S02]  /*1c80*/  FSEL R6, R3, +INF , P4 ;  /* 0x7f80000003067808 */ /* 0x000fe40002000000 */
[----:B------:R-:W-:-:S02]  /*1c90*/  FSEL R7, R2, +INF , P3 ;  /* 0x7f80000002077808 */ /* 0x000fc40001800000 */
[----:B------:R-:W-:Y:S02]  /*1ca0*/  FSEL R12, R10, +INF , P2 ;  /* 0x7f8000000a0c7808 */ /* 0x000fe40001000000 */
[----:B------:R-:W-:Y:S02]  /*1cb0*/  FSEL R13, R16, +INF , P6 ;  /* 0x7f800000100d7808 */ /* 0x000fe40003000000 */
[----:B------:R-:W-:Y:S02]  /*1cc0*/  FSEL R14, R17, +INF , P5 ;  /* 0x7f800000110e7808 */ /* 0x000fe40002800000 */
[----:B------:R-:W-:Y:S01]  /*1cd0*/  FSEL R15, R11, +INF , P1 ;  /* 0x7f8000000b0f7808 */ /* 0x000fe20000800000 */
[----:B------:R-:W-:Y:S04]  /*1ce0*/  STG.E.128 desc[UR4][R8.64], R4 ;  /* 0x0000000408007986 */ /* 0x000fe8000c101d04 */
[----:B------:R-:W-:Y:S01]  /*1cf0*/  STG.E.128 desc[UR4][R8.64+0x800], R12 ;  /* 0x0008000c08007986 */ /* 0x000fe2000c101d04 */
[----:B------:R-:W-:Y:S05]  /*1d00*/  EXIT ;  /* 0x000000000000794d */ /* 0x000fea0003800000 */
.L_x_4574:
        /* <DEDUP_REMOVED lines=15> */
.L_x_16859:


//--------------------- .text._ZN2at6native29vectorized_elementwise_kernelILi8ENS0_13BinaryFunctorIfffZZZNS0_17hypot_kernel_cudaERNS_18TensorIteratorBaseEENKUlvE_clEvENKUlvE0_clEvEUlffE_EESt5arrayIPcLm3EEEEviT0_T1_ --------------------------
	.section	.text._ZN2at6native29vectorized_elementwise_kernelILi8ENS0_13BinaryFunctorIfffZZZNS0_17hypot_kernel_cudaERNS_18TensorIteratorBaseEENKUlvE_clEvENKUlvE0_clEvEUlffE_EESt5arrayIPcLm3EEEEviT0_T1_,"ax",@progbits
	.align	128
        .global         _ZN2at6native29vectorized_elementwise_kernelILi8ENS0_13BinaryFunctorIfffZZZNS0_17hypot_kernel_cudaERNS_18TensorIteratorBaseEENKUlvE_clEvENKUlvE0_clEvEUlffE_EESt5arrayIPcLm3EEEEviT0_T1_
        .type           _ZN2at6native29vectorized_elementwise_kernelILi8ENS0_13BinaryFunctorIfffZZZNS0_17hypot_kernel_cudaERNS_18TensorIteratorBaseEENKUlvE_clEvENKUlvE0_clEvEUlffE_EESt5arrayIPcLm3EEEEviT0_T1_,@function
        .size           _ZN2at6native29vectorized_elementwise_kernelILi8ENS0_13BinaryFunctorIfffZZZNS0_17hypot_kernel_cudaERNS_18TensorIteratorBaseEENKUlvE_clEvENKUlvE0_clEvEUlffE_EESt5arrayIPcLm3EEEEviT0_T1_,(.L_x_16860 - _ZN2at6native29vectorized_elementwise_kernelILi8ENS0_13BinaryFunctorIfffZZZNS0_17hypot_kernel_cudaERNS_18TensorIteratorBaseEENKUlvE_clEvENKUlvE0_clEvEUlffE_EESt5arrayIPcLm3EEEEviT0_T1_)
        .other          _ZN2at6native29vectorized_elementwise_kernelILi8ENS0_13BinaryFunctorIfffZZZNS0_17hypot_kernel_cudaERNS_18TensorIteratorBaseEENKUlvE_clEvENKUlvE0_clEvEUlffE_EESt5arrayIPcLm3EEEEviT0_T1_,@"STO_CUDA_ENTRY STV_DEFAULT"
_ZN2at6native29vectorized_elementwise_kernelILi8ENS0_13BinaryFunctorIfffZZZNS0_17hypot_kernel_cudaERNS_18TensorIteratorBaseEENKUlvE_clEvENKUlvE0_clEvEUlffE_EESt5arrayIPcLm3EEEEviT0_T1_:
.text._ZN2at6native29vectorized_elementwise_kernelILi8ENS0_13BinaryFunctorIfffZZZNS0_17hypot_kernel_cudaERNS_18TensorIteratorBaseEENKUlvE_clEvENKUlvE0_clEvEUlffE_EESt5arrayIPcLm3EEEEviT0_T1_:
[----:B------:R-:W-:Y:S01]  /*0000*/  LDC R1, c[0x0][0x37c] ;  /* 0x0000df00ff017b82 */ /* 0x000fe20000000800 */
[----:B------:R-:W-:Y:S05]  /*0010*/  EXIT ;  /* 0x000000000000794d */ /* 0x000fea0003800000 */
.L_x_4575:
        /* <DEDUP_REMOVED lines=14> */
.L_x_16860:


//--------------------- .text._ZN2at6native18elementwise_kernelILi128ELi4EZNS0_15gpu_kernel_implINS0_13AUnaryFunctorIdddZZZNS0_17hypot_kernel_cudaERNS_18TensorIteratorBaseEENKUlvE_clEvENKUlvE_clEvEUlddE_EEEEvS5_RKT_EUliE_EEviT1_ --------------------------
	.section	.text._ZN2at6native18elementwise_kernelILi128ELi4EZNS0_15gpu_kernel_implINS0_13AUnaryFunctorIdddZZZNS0_17hypot_kernel_cudaERNS_18TensorIteratorBaseEENKUlvE_clEvENKUlvE_clEvEUlddE_EEEEvS5_RKT_EUliE_EEviT1_,"ax",@progbits
	.align	128
        .global         _ZN2at6native18elementwise_kernelILi128ELi4EZNS0_15gpu_kernel_implINS0_13AUnaryFunctorIdddZZZNS0_17hypot_kernel_cudaERNS_18TensorIteratorBaseEENKUlvE_clEvENKUlvE_clEvEUlddE_EEEEvS5_RKT_EUliE_EEviT1_
        .type           _ZN2at6native18elementwise_kernelILi128ELi4EZNS0_15gpu_kernel_implINS0_13AUnaryFunctorIdddZZZNS0_17hypot_kernel_cudaERNS_18TensorIteratorBaseEENKUlvE_clEvENKUlvE_clEvEUlddE_EEEEvS5_RKT_EUliE_EEviT1_,@function
        .size           _ZN2at6native18elementwise_kernelILi128ELi4EZNS0_15gpu_kernel_implINS0_13AUnaryFunctorIdddZZZNS0_17hypot_kernel_cudaERNS_18TensorIteratorBaseEENKUlvE_clEvENKUlvE_clEvEUlddE_EEEEvS5_RKT_EUliE_EEviT1_,(.L_x_16861 - _ZN2at6native18elementwise_kernelILi128ELi4EZNS0_15gpu_kernel_implINS0_13AUnaryFunctorIdddZZZNS0_17hypot_kernel_cudaERNS_18TensorIteratorBaseEENKUlvE_clEvENKUlvE_clEvEUlddE_EEEEvS5_RKT_EUliE_EEviT1_)
        .other          _ZN2at6native18elementwise_kernelILi128ELi4EZNS0_15gpu_kernel_implINS0_13AUnaryFunctorIdddZZZNS0_17hypot_kernel_cudaERNS_18TensorIteratorBaseEENKUlvE_clEvENKUlvE_clEvEUlddE_EEEEvS5_RKT_EUliE_EEviT1_,@"STO_CUDA_ENTRY STV_DEFAULT"
_ZN2at6native18elementwise_kernelILi128ELi4EZNS0_15gpu_kernel_implINS0_13AUnaryFunctorIdddZZZNS0_17hypot_kernel_cudaERNS_18TensorIteratorBaseEENKUlvE_clEvENKUlvE_clEvEUlddE_EEEEvS5_RKT_EUliE_EEviT1_:
.text._ZN2at6native18elementwise_kernelILi128ELi4EZNS0_15gpu_kernel_implINS0_13AUnaryFunctorIdddZZZNS0_17hypot_kernel_cudaERNS_18TensorIteratorBaseEENKUlvE_clEvENKUlvE_clEvEUlddE_EEEEvS5_RKT_EUliE_EEviT1_:
[----:B------:R-:W0:Y:S01]  /*0000*/  LDC R1, c[0x0][0x37c] ;  /* 0x0000df00ff017b82 */ /* 0x000e220000000800 */
[----:B------:R-:W1:Y:S07]  /*0010*/  S2R R17, SR_TID.X ;  /* 0x0000000000117919 */ /* 0x000e6e0000002100 */
[----:B------:R-:W2:Y:S01]  /*0020*/  S2UR UR4, SR_CTAID.X ;  /* 0x00000000000479c3 */ /* 0x000ea20000002500 */
[----:B------:R-:W3:Y:S01]  /*0030*/  LDCU UR39, c[0x0][0x388] ;  /* 0x00007100ff2777ac */ /* 0x000ee20008000800 */
[----:B------:R-:W-:Y:S01]  /*0040*/  BSSY.RECONVERGENT B7, `(.L_x_4576) ;  /* 0x00003be000077945 */ /* 0x000fe20003800200 */
[----:B------:R-:W4:Y:S01]  /*0050*/  LDCU UR5, c[0x0][0x380] ;  /* 0x00007000ff0577ac */ /* 0x000f220008000800 */
[----:B------:R-:W5:Y:S01]  /*0060*/  LDCU.64 UR6, c[0x0][0x598] ;  /* 0x0000b300ff0677ac */ /* 0x000f620008000a00 */
[----:B------:R-:W0:Y:S01]  /*0070*/  LDCU.64 UR36, c[0x0][0x358] ;  /* 0x00006b00ff2477ac */ /* 0x000e220008000a00 */
[----:B------:R-:W0:Y:S01]  /*0080*/  LDCU.U8 UR41, c[0x0][0x5a0] ;  /* 0x0000b400ff2977ac */ /* 0x000e220008000000 */
[----:B---3--:R-:W-:Y:S01]  /*0090*/  UIADD3 UR40, UPT, UPT, UR39, -0x1, URZ ;  /* 0xffffffff27287890 */ /* 0x008fe2000fffe0ff */
[----:B------:R-:W3:Y:S01]  /*00a0*/  LDCU.U8 UR42, c[0x0][0x5a1] ;  /* 0x0000b420ff2a77ac */ /* 0x000ee20008000000 */
[----:B--2---:R-:W-:Y:S01]  /*00b0*/  USHF.L.U32 UR4, UR4, 0x9, URZ ;  /* 0x0000000904047899 */ /* 0x004fe200080006ff */
[----:B-----5:R-:W2:Y:S01]  /*00c0*/  DADD R18, -RZ, |UR6| ;  /* 0x40000006ff127e29 */ /* 0x020ea20008000100 */
[----:B------:R-:W-:-:S04]  /*00d0*/  UISETP.LT.U32.AND UP0, UPT, UR40, 0x18, UPT ;  /* 0x000000182800788c */ /* 0x000fc8000bf01070 */
[----:B-1----:R-:W-:Y:S01]  /*00e0*/  LOP3.LUT R17, R17, UR4, RZ, 0xfc, !PT ;  /* 0x0000000411117c12 */ /* 0x002fe2000f8efcff */
[----:B------:R-:W-:-:S03]  /*00f0*/  USEL UR38, UR40, 0x18, UP0 ;  /* 0x0000001828267887 */ /* 0x000fc60008000000 */
[----:B----4-:R-:W-:Y:S01]  /*0100*/  ISETP.GE.AND P0, PT, R17, UR5, PT ;  /* 0x0000000511007c0c */ /* 0x010fe2000bf06270 */
[----:B------:R-:W-:-:S12]  /*0110*/  UIADD3 UR38, UPT, UPT, UR38, 0x1, URZ ;  /* 0x0000000126267890 */ /* 0x000fd8000fffe0ff */
[----:B0-23--:R-:W-:Y:S05]  /*0120*/  @P0 BRA `(.L_x_4577) ;  /* 0x0000003800bc0947 */ /* 0x00dfea0003800000 */
[----:B------:R-:W-:Y:S01]  /*0130*/  UISETP.NE.AND UP0, UPT, UR39, URZ, UPT ;  /* 0x000000ff2700728c */ /* 0x000fe2000bf05270 */
[----:B------:R-:W-:Y:S02]  /*0140*/  IMAD.MOV.U32 R0, RZ, RZ, RZ ;  /* 0x000000ffff007224 */ /* 0x000fe400078e00ff */
[----:B------:R-:W-:-:S06]  /*0150*/  IMAD.MOV.U32 R16, RZ, RZ, RZ ;  /* 0x000000ffff107224 */ /* 0x000fcc00078e00ff */
[----:B------:R-:W-:Y:S05]  /*0160*/  BRA.U !UP0, `(.L_x_4578) ;  /* 0x0000001108a87547 */ /* 0x000fea000b800000 */
[----:B------:R-:W0:Y:S01]  /*0170*/  LDCU.64 UR4, c[0x0][0x390] ;  /* 0x00007200ff0477ac */ /* 0x000e220008000a00 */
[----:B------:R-:W-:Y:S01]  /*0180*/  MOV R16, RZ ;  /* 0x000000ff00107202 */ /* 0x000fe20000000f00 */
        /* <DEDUP_REMOVED lines=296> */
.L_x_4578:
        /* <DEDUP_REMOVED lines=16> */
[----:B--2---:R-:W3:Y:S02]  /*1510*/  I2F.F64.S16 R2, R2 ;  /* 0x0000000200027312 */ /* 0x004ee40000101c00 */
[----:B---3--:R-:W-:Y:S05]  /*1520*/  BRA `(.L_x_4585) ;  /* 0x0000000c006c7947 */ /* 0x008fea0003800000 */
.L_x_4583:
[----:B------:R-:W2:Y:S02]  /*1530*/  LDG.E.U8 R2, desc[UR36][R4.64] ;  /* 0x0000002404027981 */ /* 0x000ea4000c1e1100 */
[----:B--2---:R-:W3:Y:S02]  /*1540*/  I2F.F64.U16 R2, R2 ;  /* 0x0000000200027312 */ /* 0x004ee40000101800 */
[----:B---3--:R-:W-:Y:S05]  /*1550*/  BRA `(.L_x_4585) ;  /* 0x0000000c00607947 */ /* 0x008fea0003800000 */
.L_x_4582:
[----:B------:R-:W-:-:S09]  /*1560*/  UISETP.NE.AND UP0, UPT, UR4, 0x2, UPT ;  /* 0x000000020400788c */ /* 0x000fd2000bf05270 */
[----:B------:R-:W-:Y:S05]  /*1570*/  BRA.U !UP0, `(.L_x_4586) ;  /* 0x0000000108287547 */ /* 0x000fea000b800000 */
[----:B------:R-:W-:-:S09]  /*1580*/  UISETP.NE.AND UP0, UPT, UR4, 0x3, UPT ;  /* 0x000000030400788c */ /* 0x000fd2000bf05270 */
[----:B------:R-:W-:Y:S05]  /*1590*/  BRA.U !UP0, `(.L_x_4587) ;  /* 0x0000000108147547 */ /* 0x000fea000b800000 */
[----:B------:R-:W-:-:S09]  /*15a0*/  UISETP.NE.AND UP0, UPT, UR4, 0x4, UPT ;  /* 0x000000040400788c */ /* 0x000fd2000bf05270 */
[----:B------:R-:W-:Y:S05]  /*15b0*/  BRA.U UP0, `(.L_x_4584) ;  /* 0x0000000900bc7547 */ /* 0x000fea000b800000 */
[----:B------:R-:W2:Y:S02]  /*15c0*/  LDG.E.64 R2, desc[UR36][R4.64] ;  /* 0x0000002404027981 */ /* 0x000ea4000c1e1b00 */
[----:B--2---:R-:W3:Y:S02]  /*15d0*/  I2F.F64.S64 R2, R2 ;  /* 0x0000000200027312 */ /* 0x004ee40000301c00 */
[----:B---3--:R-:W-:Y:S05]  /*15e0*/  BRA `(.L_x_4585) ;  /* 0x0000000c003c7947 */ /* 0x008fea0003800000 */
.L_x_4587:
[----:B------:R-:W2:Y:S02]  /*15f0*/  LDG.E R2, desc[UR36][R4.64] ;  /* 0x0000002404027981 */ /* 0x000ea4000c1e1900 */
[----:B--2---:R-:W3:Y:S02]  /*1600*/  I2F.F64 R2, R2 ;  /* 0x0000000200027312 */ /* 0x004ee40000201c00 */
[----:B---3--:R-:W-:Y:S05]  /*1610*/  BRA `(.L_x_4585) ;  /* 0x0000000c00307947 */ /* 0x008fea0003800000 */
.L_x_4586:
[----:B------:R-:W2:Y:S02]  /*1620*/  LDG.E.U16 R2, desc[UR36][R4.64] ;  /* 0x0000002404027981 */ /* 0x000ea4000c1e1500 */
[----:B--2---:R-:W3:Y:S02]  /*1630*/  I2F.F64.S16 R2, R2 ;  /* 0x0000000200027312 */ /* 0x004ee40000101c00 */
[----:B---3--:R-:W-:Y:S05]  /*1640*/  BRA `(.L_x_4585) ;  /* 0x0000000c00247947 */ /* 0x008fea0003800000 */
.L_x_4581:
[----:B------:R-:W-:-:S09]  /*1650*/  UISETP.GT.AND UP0, UPT, UR4, 0x6, UPT ;  /* 0x000000060400788c */ /* 0x000fd2000bf04270 */
[----:B------:R-:W-:Y:S05]  /*1660*/  BRA.U UP0, `(.L_x_4588) ;  /* 0x0000000100347547 */ /* 0x000fea000b800000 */
[----:B------:R-:W-:-:S09]  /*1670*/  UISETP.NE.AND UP0, UPT, UR4, 0x5, UPT ;  /* 0x000000050400788c */ /* 0x000fd2000bf05270 */
[----:B------:R-:W-:Y:S05]  /*1680*/  BRA.U !UP0, `(.L_x_4589) ;  /* 0x0000000108187547 */ /* 0x000fea000b800000 */
[----:B------:R-:W-:-:S09]  /*1690*/  UISETP.NE.AND UP0, UPT, UR4, 0x6, UPT ;  /* 0x000000060400788c */ /* 0x000fd2000bf05270 */
[----:B------:R-:W-:Y:S05]  /*16a0*/  BRA.U UP0, `(.L_x_4584) ;  /* 0x0000000900807547 */ /* 0x000fea000b800000 */
[----:B------:R-:W2:Y:S02]  /*16b0*/  LDG.E R2, desc[UR36][R4.64] ;  /* 0x0000002404027981 */ /* 0x000ea4000c1e1900 */
[----:B--2---:R-:W-:-:S06]  /*16c0*/  FMUL.FTZ R2, R2, 1 ;  /* 0x3f80000002027820 */ /* 0x004fcc0000410000 */
[----:B------:R-:W2:Y:S02]  /*16d0*/  F2F.F64.F32 R2, R2 ;  /* 0x0000000200027310 */ /* 0x000ea40000201800 */
[----:B--2---:R-:W-:Y:S05]  /*16e0*/  BRA `(.L_x_4585) ;  /* 0x0000000800fc7947 */ /* 0x004fea0003800000 */
.L_x_4589:
[----:B------:R-:W2:Y:S02]  /*16f0*/  LDG.E.U16 R0, desc[UR36][R4.64] ;  /* 0x0000002404007981 */ /* 0x000ea4000c1e1500 */
[----:B--2---:R-:W-:-:S05]  /*1700*/  HADD2.F32 R0, -RZ, R0.H0_H0 ;  /* 0x20000000ff007230 */ /* 0x004fca0000004100 */
[----:B------:R-:W-:-:S04]  /*1710*/  FMUL.FTZ R0, R0, 1 ;  /* 0x3f80000000007820 */ /* 0x000fc80000410000 */
[----:B------:R2:W3:Y:S02]  /*1720*/  F2F.F64.F32 R2, R0 ;  /* 0x0000000000027310 */ /* 0x0004e40000201800 */
[----:B--23--:R-:W-:Y:S05]  /*1730*/  BRA `(.L_x_4585) ;  /* 0x0000000800e87947 */ /* 0x00cfea0003800000 */
.L_x_4588:
[----:B------:R-:W-:-:S09]  /*1740*/  UISETP.NE.AND UP0, UPT, UR4, 0x7, UPT ;  /* 0x000000070400788c */ /* 0x000fd2000bf05270 */
[----:B------:R-:W-:Y:S05]  /*1750*/  BRA.U !UP0, `(.L_x_4590) ;  /* 0x0000000108347547 */ /* 0x000fea000b800000 */
[----:B------:R-:W-:-:S09]  /*1760*/  UISETP.NE.AND UP0, UPT, UR4, 0x8, UPT ;  /* 0x000000080400788c */ /* 0x000fd2000bf05270 */
[----:B------:R-:W-:Y:S05]  /*1770*/  BRA.U !UP0, `(.L_x_4591) ;  /* 0x0000000108187547 */ /* 0x000fea000b800000 */
[----:B------:R-:W-:-:S09]  /*1780*/  UISETP.NE.AND UP0, UPT, UR4, 0x9, UPT ;  /* 0x000000090400788c */ /* 0x000fd2000bf05270 */
[----:B------:R-:W-:Y:S05]  /*1790*/  BRA.U UP0, `(.L_x_4584) ;  /* 0x0000000900447547 */ /* 0x000fea000b800000 */
[----:B------:R-:W2:Y:S02]  /*17a0*/  LDG.E R4, desc[UR36][R4.64] ;  /* 0x0000002404047981 */ /* 0x000ea4000c1e1900 */
[----:B--2---:R-:W-:-:S06]  /*17b0*/  FMUL.FTZ R2, R4, 1 ;  /* 0x3f80000004027820 */ /* 0x004fcc0000410000 */
[----:B------:R-:W3:Y:S02]  /*17c0*/  F2F.F64.F32 R2, R2 ;  /* 0x0000000200027310 */ /* 0x000ee40000201800 */
[----:B---3--:R-:W-:Y:S05]  /*17d0*/  BRA `(.L_x_4585) ;  /* 0x0000000800c07947 */ /* 0x008fea0003800000 */
.L_x_4591:
[----:B------:R-:W2:Y:S02]  /*17e0*/  LDG.E.U16 R4, desc[UR36][R4.64] ;  /* 0x0000002404047981 */ /* 0x000ea4000c1e1500 */
[----:B--2---:R-:W-:-:S05]  /*17f0*/  HADD2.F32 R0, -RZ, R4.H0_H0 ;  /* 0x20000004ff007230 */ /* 0x004fca0000004100 */
[----:B------:R-:W-:-:S04]  /*1800*/  FMUL.FTZ R0, R0, 1 ;  /* 0x3f80000000007820 */ /* 0x000fc80000410000 */
[----:B------:R3:W4:Y:S02]  /*1810*/  F2F.F64.F32 R2, R0 ;  /* 0x0000000000027310 */ /* 0x0007240000201800 */
[----:B---34-:R-:W-:Y:S05]  /*1820*/  BRA `(.L_x_4585) ;  /* 0x0000000800ac7947 */ /* 0x018fea0003800000 */
.L_x_4590:
[----:B------:R2:W5:Y:S01]  /*1830*/  LDG.E.64 R2, desc[UR36][R4.64] ;  /* 0x0000002404027981 */ /* 0x000562000c1e1b00 */
[----:B------:R-:W-:Y:S05]  /*1840*/  BRA `(.L_x_4585) ;  /* 0x0000000800a47947 */ /* 0x000fea0003800000 */
.L_x_4580:
        /* <DEDUP_REMOVED lines=8> */
[----:B------:R-:W2:Y:S01]  /*18d0*/  LDG.E.U8 R4, desc[UR36][R4.64] ;  /* 0x0000002404047981 */ /* 0x000ea2000c1e1100 */
[----:B------:R-:W-:Y:S01]  /*18e0*/  HFMA2 R2, -RZ, RZ, 0, 0 ;  /* 0x00000000ff027431 */ /* 0x000fe200000001ff */
[----:B--2---:R-:W-:-:S04]  /*18f0*/  ISETP.NE.AND P0, PT, R4, RZ, PT ;  /* 0x000000ff0400720c */ /* 0x004fc80003f05270 */
[----:B------:R-:W-:Y:S01]  /*1900*/  FSEL R3, RZ, 1.875, !P0 ;  /* 0x3ff00000ff037808 */ /* 0x000fe20004000000 */
[----:B------:R-:W-:Y:S08]  /*1910*/  BRA `(.L_x_4585) ;  /* 0x0000000800707947 */ /* 0x000ff00003800000 */
.L_x_4594:
[----:B------:R1:W5:Y:S01]  /*1920*/  LDG.E.64 R2, desc[UR36][R4.64] ;  /* 0x0000002404027981 */ /* 0x000362000c1e1b00 */
[----:B------:R-:W-:Y:S05]  /*1930*/  BRA `(.L_x_4585) ;  /* 0x0000000800687947 */ /* 0x000fea0003800000 */
.L_x_4593:
        /* <DEDUP_REMOVED lines=23> */
[----:B------:R-:W-:-:S05]  /*1ab0*/  LOP3.LUT R3, R3, 0x80000000, R0, 0xf8, !PT ;  /* 0x8000000003037812 */ /* 0x000fca00078ef800 */
[----:B------:R-:W-:-:S06]  /*1ac0*/  FMUL.FTZ R3, R3, 1 ;  /* 0x3f80000003037820 */ /* 0x000fcc0000410000 */
[----:B------:R-:W1:Y:S02]  /*1ad0*/  F2F.F64.F32 R2, R3 ;  /* 0x0000000300027310 */ /* 0x000e640000201800 */
[----:B-1----:R-:W-:Y:S05]  /*1ae0*/  BRA `(.L_x_4585) ;  /* 0x0000000400fc7947 */ /* 0x002fea0003800000 */
.L_x_4596:
        /* <DEDUP_REMOVED lines=10> */
[----:B------:R-:W-:-:S05]  /*1b90*/  LOP3.LUT R0, R0, 0x80000000, R3, 0xf8, !PT ;  /* 0x8000000000007812 */ /* 0x000fca00078ef803 */
[----:B------:R-:W-:-:S04]  /*1ba0*/  FMUL.FTZ R0, R0, 1 ;  /* 0x3f80000000007820 */ /* 0x000fc80000410000 */
[----:B------:R1:W2:Y:S02]  /*1bb0*/  F2F.F64.F32 R2, R0 ;  /* 0x0000000000027310 */ /* 0x0002a40000201800 */
[----:B-12---:R-:W-:Y:S05]  /*1bc0*/  BRA `(.L_x_4585) ;  /* 0x0000000400c47947 */ /* 0x006fea0003800000 */
.L_x_4595:
[----:B------:R-:W2:Y:S02]  /*1bd0*/  LDG.E.U16 R0, desc[UR36][R4.64] ;  /* 0x0000002404007981 */ /* 0x000ea4000c1e1500 */
[----:B--2---:R-:W-:-:S04]  /*1be0*/  IMAD.U32 R0, R0, 0x10000, RZ ;  /* 0x0001000000007824 */ /* 0x004fc800078e00ff */
[----:B------:R-:W-:-:S04]  /*1bf0*/  FMUL.FTZ R0, R0, 1 ;  /* 0x3f80000000007820 */ /* 0x000fc80000410000 */
[----:B------:R1:W2:Y:S02]  /*1c00*/  F2F.F64.F32 R2, R0 ;  /* 0x0000000000027310 */ /* 0x0002a40000201800 */
[----:B-12---:R-:W-:Y:S05]  /*1c10*/  BRA `(.L_x_4585) ;  /* 0x0000000400b07947 */ /* 0x006fea0003800000 */
.L_x_4592:
        /* <DEDUP_REMOVED lines=9> */
[----:B--2---:R-:W1:Y:S02]  /*1cb0*/  I2F.F64.U16 R2, R2 ;  /* 0x0000000200027312 */ /* 0x004e640000101800 */
[----:B-1----:R-:W-:Y:S05]  /*1cc0*/  BRA `(.L_x_4585) ;  /* 0x0000000400847947 */ /* 0x002fea0003800000 */
.L_x_4599:
[----:B------:R-:W2:Y:S01]  /*1cd0*/  LDG.E.U8 R4, desc[UR36][R4.64] ;  /* 0x0000002404047981 */ /* 0x000ea2000c1e1100 */
[----:B------:R-:W-:Y:S02]  /*1ce0*/  CS2R R2, SRZ ;  /* 0x0000000000027805 */ /* 0x000fe4000001ff00 */
[----:B--2---:R-:W-:-:S13]  /*1cf0*/  ISETP.NE.AND P0, PT, R4, RZ, PT ;  /* 0x000000ff0400720c */ /* 0x004fda0003f05270 */
[----:B------:R-:W-:Y:S05]  /*1d00*/  @!P0 BRA `(.L_x_4585) ;  /* 0x0000000400748947 */ /* 0x000fea0003800000 */
[----:B------:R-:W-:-:S13]  /*1d10*/  ISETP.NE.AND P0, PT, R4, 0x80, PT ;  /* 0x000000800400780c */ /* 0x000fda0003f05270 */
[----:B------:R-:W-:Y:S01]  /*1d20*/  @!P0 IMAD.MOV.U32 R2, RZ, RZ, 0x20000000 ;  /* 0x20000000ff028424 */ /* 0x000fe200078e00ff */
        /* <DEDUP_REMOVED lines=15> */
.L_x_4601:
[----:B------:R-:W-:Y:S05]  /*1e20*/  BSYNC.RECONVERGENT B0 ;  /* 0x0000000000007941 */ /* 0x000fea0003800200 */
.L_x_4600:
[----:B------:R-:W-:Y:S02]  /*1e30*/  SHF.L.U32 R0, R0, 0x14, RZ ;  /* 0x0000001400007819 */ /* 0x000fe400000006ff */
[----:B------:R-:W-:-:S04]  /*1e40*/  LEA R2, R2, 0x3b800000, 0x17 ;  /* 0x3b80000002027811 */ /* 0x000fc800078eb8ff */
[----:B------:R-:W-:-:S05]  /*1e50*/  LOP3.LUT R0, R2, R0, R7, 0xfe, !PT ;  /* 0x0000000002007212 */ /* 0x000fca00078efe07 */
[----:B------:R-:W-:-:S04]  /*1e60*/  FMUL.FTZ R0, R0, 1 ;  /* 0x3f80000000007820 */ /* 0x000fc80000410000 */
[----:B------:R1:W2:Y:S02]  /*1e70*/  F2F.F64.F32 R2, R0 ;  /* 0x0000000000027310 */ /* 0x0002a40000201800 */
[----:B-12---:R-:W-:Y:S05]  /*1e80*/  BRA `(.L_x_4585) ;  /* 0x0000000400147947 */ /* 0x006fea0003800000 */
.L_x_4598:
[----:B------:R-:W2:Y:S01]  /*1e90*/  LDG.E.U8 R4, desc[UR36][R4.64] ;  /* 0x0000002404047981 */ /* 0x000ea2000c1e1100 */
[----:B------:R-:W-:Y:S02]  /*1ea0*/  CS2R R2, SRZ ;  /* 0x0000000000027805 */ /* 0x000fe4000001ff00 */
[----:B--2---:R-:W-:-:S13]  /*1eb0*/  ISETP.NE.AND P0, PT, R4, RZ, PT ;  /* 0x000000ff0400720c */ /* 0x004fda0003f05270 */
[----:B------:R-:W-:Y:S05]  /*1ec0*/  @!P0 BRA `(.L_x_4585) ;  /* 0x0000000400048947 */ /* 0x000fea0003800000 */
[----:B------:R-:W-:-:S13]  /*1ed0*/  ISETP.NE.AND P0, PT, R4, 0x80, PT ;  /* 0x000000800400780c */ /* 0x000fda0003f05270 */
[----:B------:R-:W-:Y:S02]  /*1ee0*/  @!P0 IMAD.MOV.U32 R2, RZ, RZ, 0x20000000 ;  /* 0x20000000ff028424 */ /* 0x000fe400078e00ff */
        /* <DEDUP_REMOVED lines=15> */
.L_x_4603:
[----:B------:R-:W-:Y:S05]  /*1fe0*/  BSYNC.RECONVERGENT B0 ;  /* 0x0000000000007941 */ /* 0x000fea0003800200 */
.L_x_4602:
[----:B------:R-:W-:Y:S01]  /*1ff0*/  IMAD.SHL.U32 R0, R0, 0x200000, RZ ;  /* 0x0020000000007824 */ /* 0x000fe200078e00ff */
[----:B------:R-:W-:-:S04]  /*2000*/  LEA R2, R2, 0x37800000, 0x17 ;  /* 0x3780000002027811 */ /* 0x000fc800078eb8ff */
[----:B------:R-:W-:-:S05]  /*2010*/  LOP3.LUT R0, R2, R0, R7, 0xfe, !PT ;  /* 0x0000000002007212 */ /* 0x000fca00078efe07 */
[----:B------:R-:W-:-:S04]  /*2020*/  FMUL.FTZ R0, R0, 1 ;  /* 0x3f80000000007820 */ /* 0x000fc80000410000 */
[----:B------:R1:W2:Y:S02]  /*2030*/  F2F.F64.F32 R2, R0 ;  /* 0x0000000000027310 */ /* 0x0002a40000201800 */
[----:B-12---:R-:W-:Y:S05]  /*2040*/  BRA `(.L_x_4585) ;  /* 0x0000000000a47947 */ /* 0x006fea0003800000 */
.L_x_4597:
[----:B------:R-:W-:-:S09]  /*2050*/  UISETP.NE.AND UP0, UPT, UR4, 0x1c, UPT ;  /* 0x0000001c0400788c */ /* 0x000fd2000bf05270 */
[----:B------:R-:W-:Y:S05]  /*2060*/  BRA.U !UP0, `(.L_x_4604) ;  /* 0x0000000108947547 */ /* 0x000fea000b800000 */
[----:B------:R-:W-:-:S09]  /*2070*/  UISETP.NE.AND UP0, UPT, UR4, 0x1d, UPT ;  /* 0x0000001d0400788c */ /* 0x000fd2000bf05270 */
[----:B------:R-:W-:Y:S05]  /*2080*/  BRA.U !UP0, `(.L_x_4605) ;  /* 0x0000000108807547 */ /* 0x000fea000b800000 */
[----:B------:R-:W-:-:S09]  /*2090*/  UISETP.NE.AND UP0, UPT, UR4, 0x2c, UPT ;  /* 0x0000002c0400788c */ /* 0x000fd2000bf05270 */
[----:B------:R-:W-:Y:S05]  /*20a0*/  BRA.U !UP0, `(.L_x_4606) ;  /* 0x0000000108487547 */ /* 0x000fea000b800000 */
.L_x_4584:
        /* <DEDUP_REMOVED lines=16> */
.L_x_4607:
[----:B------:R-:W-:Y:S01]  /*21b0*/  CS2R R2, SRZ ;  /* 0x0000000000027805 */ /* 0x000fe2000001ff00 */
[----:B------:R-:W-:Y:S06]  /*21c0*/  BRA `(.L_x_4585) ;  /* 0x0000000000447947 */ /* 0x000fec0003800000 */
.L_x_4606:
[----:B------:R-:W2:Y:S01]  /*21d0*/  LDG.E.U8 R0, desc[UR36][R4.64] ;  /* 0x0000002404007981 */ /* 0x000ea2000c1e1100 */
[----:B------:R-:W-:Y:S01]  /*21e0*/  MOV R2, 0x0 ;  /* 0x0000000000027802 */ /* 0x000fe20000000f00 */
[----:B------:R-:W-:Y:S01]  /*21f0*/  IMAD.MOV.U32 R3, RZ, RZ, 0x38000000 ;  /* 0x38000000ff037424 */ /* 0x000fe200078e00ff */
[----:B--2---:R-:W-:-:S13]  /*2200*/  ISETP.NE.AND P0, PT, R0, RZ, PT ;  /* 0x000000ff0000720c */ /* 0x004fda0003f05270 */
[----:B------:R-:W-:Y:S05]  /*2210*/  @!P0 BRA `(.L_x_4585) ;  /* 0x0000000000308947 */ /* 0x000fea0003800000 */
[----:B------:R-:W-:-:S13]  /*2220*/  ISETP.NE.AND P0, PT, R0, 0xff, PT ;  /* 0x000000ff0000780c */ /* 0x000fda0003f05270 */
[----:B------:R-:W-:Y:S01]  /*2230*/  @P0 IMAD.SHL.U32 R0, R0, 0x800000, RZ ;  /* 0x0080000000000824 */ /* 0x000fe200078e00ff */
[----:B------:R-:W-:Y:S01]  /*2240*/  @!P0 MOV R2, 0x20000000 ;  /* 0x2000000000028802 */ /* 0x000fe20000000f00 */
[----:B------:R-:W-:Y:S02]  /*2250*/  @!P0 IMAD.MOV.U32 R3, RZ, RZ, 0x7ff80000 ;  /* 0x7ff80000ff038424 */ /* 0x000fe400078e00ff */
[----:B------:R-:W-:-:S04]  /*2260*/  @P0 FMUL.FTZ R0, R0, 1 ;  /* 0x3f80000000000820 */ /* 0x000fc80000410000 */
[----:B------:R1:W2:Y:S02]  /*2270*/  @P0 F2F.F64.F32 R2, R0 ;  /* 0x0000000000020310 */ /* 0x0002a40000201800 */
[----:B-12---:R-:W-:Y:S05]  /*2280*/  BRA `(.L_x_4585) ;  /* 0x0000000000147947 */ /* 0x006fea0003800000 */
.L_x_4605:
[----:B------:R-:W2:Y:S02]  /*2290*/  LDG.E.64 R2, desc[UR36][R4.64] ;  /* 0x0000002404027981 */ /* 0x000ea4000c1e1b00 */
[----:B--2---:R-:W1:Y:S02]  /*22a0*/  I2F.F64.U64 R2, R2 ;  /* 0x0000000200027312 */ /* 0x004e640000301800 */
[----:B-1----:R-:W-:Y:S05]  /*22b0*/  BRA `(.L_x_4585) ;  /* 0x0000000000087947 */ /* 0x002fea0003800000 */
.L_x_4604:
[----:B------:R-:W2:Y:S02]  /*22c0*/  LDG.E R2, desc[UR36][R4.64] ;  /* 0x0000002404027981 */ /* 0x000ea4000c1e1900 */
[----:B--2---:R-:W0:Y:S02]  /*22d0*/  I2F.F64.U32 R2, R2 ;  /* 0x0000000200027312 */ /* 0x004e240000201800 */
.L_x_4585:
[----:B------:R-:W-:Y:S05]  /*22e0*/  BSYNC.RECONVERGENT B6 ;  /* 0x0000000000067941 */ /* 0x000fea0003800200 */
.L_x_4579:
[----:B0----5:R-:W0:Y:S01]  /*22f0*/  DADD R2, -RZ, |R2| ;  /* 0x00000000ff027229 */ /* 0x021e220000000502 */
[----:B------:R-:W-:Y:S01]  /*2300*/  IMAD.MOV.U32 R6, RZ, RZ, RZ ;  /* 0x000000ffff067224 */ /* 0x000fe200078e00ff */
[CC--:B0-----:R-:W-:Y:S01]  /*2310*/  ISETP.LT.U32.AND P0, PT, R2.reuse, R18.reuse, PT ;  /* 0x000000120200720c */ /* 0x0c1fe20003f01070 */
[----:B------:R-:W-:Y:S01]  /*2320*/  UMOV UR5, 0x7fefffff ;  /* 0x7fefffff00057882 */ /* 0x000fe20000000000 */
[----:B------:R-:W-:Y:S01]  /*2330*/  UMOV UR4, 0xffffffff ;  /* 0xffffffff00047882 */ /* 0x000fe20000000000 */
[----:B------:R-:W-:Y:S01]  /*2340*/  UMOV UR6, UR5 ;  /* 0x0000000500067c82 */ /* 0x000fe20008000000 */
[----:B------:R-:W-:Y:S01]  /*2350*/  ISETP.LT.U32.AND.EX P0, PT, R3, R19, PT, P0 ;  /* 0x000000130300720c */ /* 0x000fe20003f01100 */
[----:B------:R-:W-:Y:S01]  /*2360*/  IMAD.MOV.U32 R15, RZ, RZ, 0x3fd80000 ;  /* 0x3fd80000ff0f7424 */ /* 0x000fe200078e00ff */
[----:B------:R-:W-:Y:S02]  /*2370*/  MOV R14, 0x0 ;  /* 0x00000000000e7802 */ /* 0x000fe40000000f00 */
[----:B------:R-:W-:-:S02]  /*2380*/  SEL R0, R2, R18, P0 ;  /* 0x0000001202007207 */ /* 0x000fc40000000000 */
[----:B-12---:R-:W-:Y:S02]  /*2390*/  SEL R5, R3, R19, P0 ;  /* 0x0000001303057207 */ /* 0x006fe40000000000 */
[----:B------:R-:W-:Y:S01]  /*23a0*/  ISETP.GT.U32.AND P0, PT, R18, R2, PT ;  /* 0x000000021200720c */ /* 0x000fe20003f04070 */
[----:B------:R-:W-:Y:S01]  /*23b0*/  IMAD.MOV.U32 R10, RZ, RZ, R0 ;  /* 0x000000ffff0a7224 */ /* 0x000fe200078e0000 */
[----:B------:R-:W-:Y:S02]  /*23c0*/  MOV R11, R5 ;  /* 0x00000005000b7202 */ /* 0x000fe40000000f00 */
[----:B------:R-:W-:-:S04]  /*23d0*/  ISETP.GT.U32.AND.EX P0, PT, R19, R3, PT, P0 ;  /* 0x000000031300720c */ /* 0x000fc80003f04100 */
[----:B------:R-:W-:Y:S02]  /*23e0*/  SEL R3, R19, R3, P0 ;  /* 0x0000000313037207 */ /* 0x000fe40000000000 */
[----:B------:R-:W-:Y:S02]  /*23f0*/  SEL R2, R18, R2, P0 ;  /* 0x0000000212027207 */ /* 0x000fe40000000000 */
[----:B------:R-:W-:-:S04]  /*2400*/  LOP3.LUT R4, R3, 0xffc00000, RZ, 0xc0, !PT ;  /* 0xffc0000003047812 */ /* 0x000fc800078ec0ff */
[----:B------:R-:W-:-:S15]  /*2410*/  LOP3.LUT R7, R4, 0x7fd00000, RZ, 0x3c, !PT ;  /* 0x7fd0000004077812 */ /* 0x000fde00078e3cff */
[----:B------:R-:W-:-:S15]  /*2420*/  NOP ;  /* 0x0000000000007918 */ /* 0x000fde0000000000 */
[----:B------:R-:W-:-:S04]  /*2430*/  NOP ;  /* 0x0000000000007918 */ /* 0x000fc80000000000 */
[----:B------:R-:W-:-:S15]  /*2440*/  DMUL R8, R6, R2 ;  /* 0x0000000206087228 */ /* 0x000fde0000000000 */
[----:B------:R-:W-:-:S15]  /*2450*/  NOP ;  /* 0x0000000000007918 */ /* 0x000fde0000000000 */
[----:B------:R-:W-:-:S15]  /*2460*/  NOP ;  /* 0x0000000000007918 */ /* 0x000fde0000000000 */
[----:B------:R-:W-:-:S15]  /*2470*/  NOP ;  /* 0x0000000000007918 */ /* 0x000fde0000000000 */
[----:B------:R-:W-:-:S04]  /*2480*/  NOP ;  /* 0x0000000000007918 */ /* 0x000fc80000000000 */
[----:B------:R-:W0:-:S15]  /*2490*/  DMUL R6, R6, R10 ;  /* 0x0000000a06067228 */ /* 0x000e1e0000000000 */
[----:B------:R-:W-:-:S15]  /*24a0*/  NOP ;  /* 0x0000000000007918 */ /* 0x000fde0000000000 */
[----:B------:R-:W-:-:S15]  /*24b0*/  NOP ;  /* 0x0000000000007918 */ /* 0x000fde0000000000 */
[----:B------:R-:W-:-:S15]  /*24c0*/  NOP ;  /* 0x0000000000007918 */ /* 0x000fde0000000000 */
[----:B------:R-:W-:-:S04]  /*24d0*/  NOP ;  /* 0x0000000000007918 */ /* 0x000fc80000000000 */
[----:B0-----:R-:W0:-:S15]  /*24e0*/  DMUL R6, R6, R6 ;  /* 0x0000000606067228 */ /* 0x001e1e0000000000 */
[----:B------:R-:W-:-:S15]  /*24f0*/  NOP ;  /* 0x0000000000007918 */ /* 0x000fde0000000000 */
[----:B------:R-:W-:-:S15]  /*2500*/  NOP ;  /* 0x0000000000007918 */ /* 0x000fde0000000000 */
[----:B------:R-:W-:-:S15]  /*2510*/  NOP ;  /* 0x0000000000007918 */ /* 0x000fde0000000000 */
[----:B------:R-:W-:-:S04]  /*2520*/  NOP ;  /* 0x0000000000007918 */ /* 0x000fc80000000000 */
[----:B0-----:R0:W1:Y:S02]  /*2530*/  DFMA R6, R8, R8, R6 ;  /* 0x000000080806722b */ /* 0x0010640000000006 */
[----:B0-----:R-:W-:Y:S01]  /*2540*/  IMAD.U32 R9, RZ, RZ, UR6 ;  /* 0x00000006ff097e24 */ /* 0x001fe2000f8e00ff */
[----:B-1----:R-:W-:-:S15]  /*2550*/  MOV R8, R7 ;  /* 0x0000000700087202 */ /* 0x002fde0000000f00 */
[----:B------:R-:W-:-:S15]  /*2560*/  NOP ;  /* 0x0000000000007918 */ /* 0x000fde0000000000 */
[----:B------:R-:W-:-:S15]  /*2570*/  NOP ;  /* 0x0000000000007918 */ /* 0x000fde0000000000 */
[----:B------:R-:W-:-:S15]  /*2580*/  NOP ;  /* 0x0000000000007918 */ /* 0x000fde0000000000 */
[----:B------:R-:W-:-:S01]  /*2590*/  NOP ;  /* 0x0000000000007918 */ /* 0x000fc20000000000 */
[----:B------:R-:W0:-:S15]  /*25a0*/  DSETP.MIN.AND P0, P2, R6, UR4, PT ;  /* 0x0000000406007e2a */ /* 0x000e1e000ba00000 */
[----:B------:R-:W-:-:S15]  /*25b0*/  NOP ;  /* 0x0000000000007918 */ /* 0x000fde0000000000 */
[----:B------:R-:W-:-:S15]  /*25c0*/  NOP ;  /* 0x0000000000007918 */ /* 0x000fde0000000000 */
[----:B------:R-:W-:-:S15]  /*25d0*/  NOP ;  /* 0x0000000000007918 */ /* 0x000fde0000000000 */
[----:B------:R-:W-:-:S04]  /*25e0*/  NOP ;  /* 0x0000000000007918 */ /* 0x000fc80000000000 */
[----:B------:R0:W-:Y:S02]  /*25f0*/  DSETP.NEU.AND P1, PT, R10, RZ, PT ;  /* 0x000000ff0a00722a */ /* 0x0001e40003f2d000 */
[----:B0-----:R-:W-:Y:S01]  /*2600*/  FSEL R11, R8, UR6, P0 ;  /* 0x00000006080b7c08 */ /* 0x001fe20008000000 */
[----:B------:R-:W-:Y:S01]  /*2610*/  IMAD.MOV.U32 R8, RZ, RZ, R6 ;  /* 0x000000ffff087224 */ /* 0x000fe200078e0006 */
[----:B------:R-:W-:Y:S01]  /*2620*/  @P2 LOP3.LUT R11, R9, 0x80000, RZ, 0xfc, !PT ;  /* 0x00080000090b2812 */ /* 0x000fe200078efcff */
[----:B------:R-:W0:Y:S03]  /*2630*/  LDCU.64 UR6, c[0x0][0x580] ;  /* 0x0000b000ff0677ac */ /* 0x000e260008000a00 */
[----:B------:R-:W1:Y:S01]  /*2640*/  MUFU.RSQ64H R9, R11 ;  /* 0x0000000b00097308 */ /* 0x000e620000001c00 */
[----:B------:R-:W-:Y:S01]  /*2650*/  SEL R10, R8, UR4, P0 ;  /* 0x00000004080a7c07 */ /* 0x000fe20008000000 */
[----:B------:R-:W-:Y:S01]  /*2660*/  IMAD.MOV.U32 R8, RZ, RZ, RZ ;  /* 0x000000ffff087224 */ /* 0x000fe200078e00ff */
[----:B------:R-:W-:Y:S01]  /*2670*/  ISETP.GE.U32.AND P0, PT, R5, 0x7ff00000, PT ;  /* 0x7ff000000500780c */ /* 0x000fe20003f06070 */
[----:B------:R-:W-:-:S04]  /*2680*/  UPRMT UR4, UR41, 0x9910, URZ ;  /* 0x0000991029047896 */ /* 0x000fc800080000ff */
[----:B------:R-:W-:-:S15]  /*2690*/  UISETP.GT.AND UP0, UPT, UR4, 0x9, UPT ;  /* 0x000000090400788c */ /* 0x000fde000bf04270 */
[----:B------:R-:W-:-:S15]  /*26a0*/  NOP ;  /* 0x0000000000007918 */ /* 0x000fde0000000000 */
[----:B------:R-:W-:-:S15]  /*26b0*/  NOP ;  /* 0x0000000000007918 */ /* 0x000fde0000000000 */
[----:B------:R-:W-:-:S03]  /*26c0*/  NOP ;  /* 0x0000000000007918 */ /* 0x000fc60000000000 */
[----:B-1----:R-:W1:-:S15]  /*26d0*/  DMUL R12, R8, R8 ;  /* 0x00000008080c7228 */ /* 0x002e5e0000000000 */
[----:B------:R-:W-:-:S15]  /*26e0*/  NOP ;  /* 0x0000000000007918 */ /* 0x000fde0000000000 */
[----:B------:R-:W-:-:S15]  /*26f0*/  NOP ;  /* 0x0000000000007918 */ /* 0x000fde0000000000 */
[----:B------:R-:W-:-:S15]  /*2700*/  NOP ;  /* 0x0000000000007918 */ /* 0x000fde0000000000 */
[----:B------:R-:W-:-:S04]  /*2710*/  NOP ;  /* 0x0000000000007918 */ /* 0x000fc80000000000 */
[----:B-1----:R-:W1:-:S15]  /*2720*/  DFMA R12, R10, -R12, 1 ;  /* 0x3ff000000a0c742b */ /* 0x002e5e000000080c */
[----:B------:R-:W-:-:S15]  /*2730*/  NOP ;  /* 0x0000000000007918 */ /* 0x000fde0000000000 */
[----:B------:R-:W-:-:S15]  /*2740*/  NOP ;  /* 0x0000000000007918 */ /* 0x000fde0000000000 */
[----:B------:R-:W-:-:S15]  /*2750*/  NOP ;  /* 0x0000000000007918 */ /* 0x000fde0000000000 */
[----:B------:R-:W-:-:S04]  /*2760*/  NOP ;  /* 0x0000000000007918 */ /* 0x000fc80000000000 */
[----:B-1----:R-:W-:-:S15]  /*2770*/  DFMA R14, R12, R14, 0.5 ;  /* 0x3fe000000c0e742b */ /* 0x002fde000000000e */
[----:B------:R-:W-:-:S15]  /*2780*/  NOP ;  /* 0x0000000000007918 */ /* 0x000fde0000000000 */
[----:B------:R-:W-:-:S15]  /*2790*/  NOP ;  /* 0x0000000000007918 */ /* 0x000fde0000000000 */
[----:B------:R-:W-:-:S15]  /*27a0*/  NOP ;  /* 0x0000000000007918 */ /* 0x000fde0000000000 */
[----:B------:R-:W-:-:S04]  /*27b0*/  NOP ;  /* 0x0000000000007918 */ /* 0x000fc80000000000 */
[----:B------:R-:W1:-:S15]  /*27c0*/  DMUL R12, R8, R12 ;  /* 0x0000000c080c7228 */ /* 0x000e5e0000000000 */
[----:B------:R-:W-:-:S15]  /*27d0*/  NOP ;  /* 0x0000000000007918 */ /* 0x000fde0000000000 */
[----:B------:R-:W-:-:S15]  /*27e0*/  NOP ;  /* 0x0000000000007918 */ /* 0x000fde0000000000 */
[----:B------:R-:W-:-:S15]  /*27f0*/  NOP ;  /* 0x0000000000007918 */ /* 0x000fde0000000000 */
[----:B------:R-:W-:-:S04]  /*2800*/  NOP ;  /* 0x0000000000007918 */ /* 0x000fc80000000000 */
[----:B-1----:R1:W2:Y:S02]  /*2810*/  DFMA R12, R14, R12, R8 ;  /* 0x0000000c0e0c722b */ /* 0x0022a40000000008 */
[----:B-1----:R-:W-:-:S15]  /*2820*/  LOP3.LUT R9, R4, 0x100000, RZ, 0xfc, !PT ;  /* 0x0010000004097812 */ /* 0x002fde00078efcff */
[----:B------:R-:W-:-:S15]  /*2830*/  NOP ;  /* 0x0000000000007918 */ /* 0x000fde0000000000 */
[----:B------:R-:W-:-:S15]  /*2840*/  NOP ;  /* 0x0000000000007918 */ /* 0x000fde0000000000 */
[----:B------:R-:W-:-:S15]  /*2850*/  NOP ;  /* 0x0000000000007918 */ /* 0x000fde0000000000 */
[----:B------:R-:W-:-:S02]  /*2860*/  NOP ;  /* 0x0000000000007918 */ /* 0x000fc40000000000 */
[----:B--2---:R0:W1:Y:S02]  /*2870*/  DMUL R12, R6, R12 ;  /* 0x0000000c060c7228 */ /* 0x0040640000000000 */
[----:B0-----:R-:W-:-:S05]  /*2880*/  IADD3 R6, P2, PT, R16, UR6, RZ ;  /* 0x0000000610067c10 */ /* 0x001fca000ff5e0ff */
[----:B------:R-:W-:-:S15]  /*2890*/  IMAD.X R7, RZ, RZ, UR7, P2 ;  /* 0x00000007ff077e24 */ /* 0x000fde00090e06ff */
[----:B------:R-:W-:-:S15]  /*28a0*/  NOP ;  /* 0x0000000000007918 */ /* 0x000fde0000000000 */
[----:B------:R-:W-:-:S15]  /*28b0*/  NOP ;  /* 0x0000000000007918 */ /* 0x000fde0000000000 */
[----:B------:R-:W-:-:S12]  /*28c0*/  NOP ;  /* 0x0000000000007918 */ /* 0x000fd80000000000 */
[----:B-1----:R-:W0:Y:S02]  /*28d0*/  DMUL R12, R12, R8 ;  /* 0x000000080c0c7228 */ /* 0x002e240000000000 */
[----:B0-----:R-:W-:Y:S02]  /*28e0*/  @!P0 FSEL R5, R3, R13, !P1 ;  /* 0x0000000d03058208 */ /* 0x001fe40004800000 */
[----:B------:R-:W-:-:S03]  /*28f0*/  @!P0 FSEL R0, R2, R12, !P1 ;  /* 0x0000000c02008208 */ /* 0x000fc60004800000 */
[----:B------:R-:W-:Y:S01]  /*2900*/  IMAD.MOV.U32 R9, RZ, RZ, R5 ;  /* 0x000000ffff097224 */ /* 0x000fe200078e0005 */
[----:B------:R-:W-:Y:S01]  /*2910*/  MOV R8, R0 ;  /* 0x0000000000087202 */ /* 0x000fe20000000f00 */
        /* <DEDUP_REMOVED lines=9> */
[----:B------:R-:W0:Y:S02]  /*29b0*/  F2I.F64.TRUNC R9, R8 ;  /* 0x0000000800097311 */ /* 0x000e24000030d100 */
[----:B0-----:R0:W-:Y:S01]  /*29c0*/  STG.E.U8 desc[UR36][R6.64], R9 ;  /* 0x0000000906007986 */ /* 0x0011e2000c101124 */
[----:B------:R-:W-:Y:S05]  /*29d0*/  BRA `(.L_x_4613) ;  /* 0x00000010008c7947 */ /* 0x000fea0003800000 */
.L_x_4611:
[----:B------:R-:W0:Y:S02]  /*29e0*/  F2I.S64.F64.TRUNC R8, R8 ;  /* 0x0000000800087311 */ /* 0x000e24000030d900 */
[----:B0-----:R-:W-:-:S05]  /*29f0*/  IMAD.MOV.U32 R3, RZ, RZ, R8 ;  /* 0x000000ffff037224 */ /* 0x001fca00078e0008 */
[----:B------:R0:W-:Y:S01]  /*2a00*/  STG.E.U8 desc[UR36][R6.64], R3 ;  /* 0x0000000306007986 */ /* 0x0001e2000c101124 */
[----:B------:R-:W-:Y:S05]  /*2a10*/  BRA `(.L_x_4613) ;  /* 0x00000010007c7947 */ /* 0x000fea0003800000 */
.L_x_4610:
[----:B------:R-:W-:-:S09]  /*2a20*/  UISETP.NE.AND UP0, UPT, UR4, 0x2, UPT ;  /* 0x000000020400788c */ /* 0x000fd2000bf05270 */
[----:B------:R-:W-:Y:S05]  /*2a30*/  BRA.U !UP0, `(.L_x_4614) ;  /* 0x0000000108287547 */ /* 0x000fea000b800000 */
[----:B------:R-:W-:-:S09]  /*2a40*/  UISETP.NE.AND UP0, UPT, UR4, 0x3, UPT ;  /* 0x000000030400788c */ /* 0x000fd2000bf05270 */
[----:B------:R-:W-:Y:S05]  /*2a50*/  BRA.U !UP0, `(.L_x_4615) ;  /* 0x0000000108147547 */ /* 0x000fea000b800000 */
[----:B------:R-:W-:-:S09]  /*2a60*/  UISETP.NE.AND UP0, UPT, UR4, 0x4, UPT ;  /* 0x000000040400788c */ /* 0x000fd2000bf05270 */
[----:B------:R-:W-:Y:S05]  /*2a70*/  BRA.U UP0, `(.L_x_4612) ;  /* 0x0000000d00ac7547 */ /* 0x000fea000b800000 */
[----:B------:R-:W0:Y:S02]  /*2a80*/  F2I.S64.F64.TRUNC R8, R8 ;  /* 0x0000000800087311 */ /* 0x000e24000030d900 */
[----:B0-----:R0:W-:Y:S01]  /*2a90*/  STG.E.64 desc[UR36][R6.64], R8 ;  /* 0x0000000806007986 */ /* 0x0011e2000c101b24 */
[----:B------:R-:W-:Y:S05]  /*2aa0*/  BRA `(.L_x_4613) ;  /* 0x0000001000587947 */ /* 0x000fea0003800000 */
.L_x_4615:
[----:B------:R-:W0:Y:S02]  /*2ab0*/  F2I.F64.TRUNC R9, R8 ;  /* 0x0000000800097311 */ /* 0x000e24000030d100 */
[----:B0-----:R0:W-:Y:S01]  /*2ac0*/  STG.E desc[UR36][R6.64], R9 ;  /* 0x0000000906007986 */ /* 0x0011e2000c101924 */
[----:B------:R-:W-:Y:S05]  /*2ad0*/  BRA `(.L_x_4613) ;  /* 0x00000010004c7947 */ /* 0x000fea0003800000 */
.L_x_4614:
[----:B------:R-:W0:Y:S02]  /*2ae0*/  F2I.F64.TRUNC R9, R8 ;  /* 0x0000000800097311 */ /* 0x000e24000030d100 */
[----:B0-----:R0:W-:Y:S01]  /*2af0*/  STG.E.U16 desc[UR36][R6.64], R9 ;  /* 0x0000000906007986 */ /* 0x0011e2000c101524 */
[----:B------:R-:W-:Y:S05]  /*2b00*/  BRA `(.L_x_4613) ;  /* 0x0000001000407947 */ /* 0x000fea0003800000 */
.L_x_4609:
[----:B------:R-:W-:-:S09]  /*2b10*/  UISETP.GT.AND UP0, UPT, UR4, 0x6, UPT ;  /* 0x000000060400788c */ /* 0x000fd2000bf04270 */
[----:B------:R-:W-:Y:S05]  /*2b20*/  BRA.U UP0, `(.L_x_4616) ;  /* 0x00000001006c7547 */ /* 0x000fea000b800000 */
[----:B------:R-:W-:-:S09]  /*2b30*/  UISETP.NE.AND UP0, UPT, UR4, 0x5, UPT ;  /* 0x000000050400788c */ /* 0x000fd2000bf05270 */
[----:B------:R-:W-:Y:S05]  /*2b40*/  BRA.U !UP0, `(.L_x_4617) ;  /* 0x0000000108347547 */ /* 0x000fea000b800000 */
[----:B------:R-:W-:-:S09]  /*2b50*/  UISETP.NE.AND UP0, UPT, UR4, 0x6, UPT ;  /* 0x000000060400788c */ /* 0x000fd2000bf05270 */
[----:B------:R-:W-:Y:S05]  /*2b60*/  BRA.U UP0, `(.L_x_4612) ;  /* 0x0000000d00707547 */ /* 0x000fea000b800000 */
[----:B------:R-:W-:Y:S01]  /*2b70*/  UMOV UR4, 0xf0000000 ;  /* 0xf000000000047882 */ /* 0x000fe20000000000 */
[----:B------:R-:W-:Y:S01]  /*2b80*/  UMOV UR5, 0x380fffff ;  /* 0x380fffff00057882 */ /* 0x000fe20000000000 */
[----:B------:R-:W0:-:S15]  /*2b90*/  F2F.F32.F64 R3, R8 ;  /* 0x0000000800037310 */ /* 0x000e1e0000301000 */
[----:B------:R-:W-:-:S15]  /*2ba0*/  NOP ;  /* 0x0000000000007918 */ /* 0x000fde0000000000 */
[----:B------:R-:W-:-:S15]  /*2bb0*/  NOP ;  /* 0x0000000000007918 */ /* 0x000fde0000000000 */
[----:B------:R-:W-:-:S15]  /*2bc0*/  NOP ;  /* 0x0000000000007918 */ /* 0x000fde0000000000 */
[----:B------:R-:W-:-:S04]  /*2bd0*/  NOP ;  /* 0x0000000000007918 */ /* 0x000fc80000000000 */
[----:B------:R-:W0:Y:S02]  /*2be0*/  DSETP.GEU.AND P0, PT, |R8|, UR4, PT ;  /* 0x0000000408007e2a */ /* 0x000e24000bf0e200 */
[----:B0-----:R-:W-:-:S05]  /*2bf0*/  @!P0 FMUL R3, R3, 1.175494350822287508e-38 ;  /* 0x0080000003038820 */ /* 0x001fca0000400000 */
[----:B------:R0:W-:Y:S01]  /*2c00*/  STG.E desc[UR36][R6.64], R3 ;  /* 0x0000000306007986 */ /* 0x0001e2000c101924 */
[----:B------:R-:W-:Y:S05]  /*2c10*/  BRA `(.L_x_4613) ;  /* 0x0000000c00fc7947 */ /* 0x000fea0003800000 */
.L_x_4617:
        /* <DEDUP_REMOVED lines=9> */
[----:B------:R-:W-:-:S05]  /*2cb0*/  F2FP.F16.F32.PACK_AB R0, RZ, R0 ;  /* 0x00000000ff00723e */ /* 0x000fca00000000ff */
[----:B------:R0:W-:Y:S01]  /*2cc0*/  STG.E.U16 desc[UR36][R6.64], R0 ;  /* 0x0000000006007986 */ /* 0x0001e2000c101524 */
[----:B------:R-:W-:Y:S05]  /*2cd0*/  BRA `(.L_x_4613) ;  /* 0x0000000c00cc7947 */ /* 0x000fea0003800000 */
.L_x_4616:
[----:B------:R-:W-:-:S09]  /*2ce0*/  UISETP.NE.AND UP0, UPT, UR4, 0x7, UPT ;  /* 0x000000070400788c */ /* 0x000fd2000bf05270 */
[----:B------:R-:W-:Y:S05]  /*2cf0*/  BRA.U !UP0, `(.L_x_4618) ;  /* 0x0000000108747547 */ /* 0x000fea000b800000 */
        /* <DEDUP_REMOVED lines=11> */
[----:B------:R-:W0:Y:S01]  /*2db0*/  DSETP.GEU.AND P0, PT, |R8|, UR4, PT ;  /* 0x0000000408007e2a */ /* 0x000e22000bf0e200 */
[----:B------:R-:W-:Y:S01]  /*2dc0*/  MOV R3, RZ ;  /* 0x000000ff00037202 */ /* 0x000fe20000000f00 */
[----:B0-----:R-:W-:-:S05]  /*2dd0*/  @!P0 FMUL R2, R2, 1.175494350822287508e-38 ;  /* 0x0080000002028820 */ /* 0x001fca0000400000 */
[----:B------:R0:W-:Y:S01]  /*2de0*/  STG.E.64 desc[UR36][R6.64], R2 ;  /* 0x0000000206007986 */ /* 0x0001e2000c101b24 */
[----:B------:R-:W-:Y:S05]  /*2df0*/  BRA `(.L_x_4613) ;  /* 0x0000000c00847947 */ /* 0x000fea0003800000 */
.L_x_4619:
        /* <DEDUP_REMOVED lines=9> */
[----:B------:R-:W-:-:S04]  /*2e90*/  F2FP.F16.F32.PACK_AB R3, RZ, R0 ;  /* 0x00000000ff03723e */ /* 0x000fc800000000ff */
[----:B------:R-:W-:-:S05]  /*2ea0*/  PRMT R3, R3, 0x5410, RZ ;  /* 0x0000541003037816 */ /* 0x000fca00000000ff */
[----:B------:R0:W-:Y:S01]  /*2eb0*/  STG.E desc[UR36][R6.64], R3 ;  /* 0x0000000306007986 */ /* 0x0001e2000c101924 */
[----:B------:R-:W-:Y:S05]  /*2ec0*/  BRA `(.L_x_4613) ;  /* 0x0000000c00507947 */ /* 0x000fea0003800000 */
.L_x_4618:
[----:B------:R0:W-:Y:S01]  /*2ed0*/  STG.E.64 desc[UR36][R6.64], R8 ;  /* 0x0000000806007986 */ /* 0x0001e2000c101b24 */
[----:B------:R-:W-:Y:S05]  /*2ee0*/  BRA `(.L_x_4613) ;  /* 0x0000000c00487947 */ /* 0x000fea0003800000 */
.L_x_4608:
        /* <DEDUP_REMOVED lines=8> */
[----:B------:R-:W0:Y:S02]  /*2f70*/  DSETP.NEU.AND P0, PT, R8, RZ, PT ;  /* 0x000000ff0800722a */ /* 0x000e240003f0d000 */
[----:B0-----:R-:W-:-:S05]  /*2f80*/  SEL R3, RZ, 0x1, !P0 ;  /* 0x00000001ff037807 */ /* 0x001fca0004000000 */
[----:B------:R0:W-:Y:S01]  /*2f90*/  STG.E.U8 desc[UR36][R6.64], R3 ;  /* 0x0000000306007986 */ /* 0x0001e2000c101124 */
[----:B------:R-:W-:Y:S05]  /*2fa0*/  BRA `(.L_x_4613) ;  /* 0x0000000c00187947 */ /* 0x000fea0003800000 */
.L_x_4622:
[----:B------:R-:W-:-:S05]  /*2fb0*/  CS2R R10, SRZ ;  /* 0x00000000000a7805 */ /* 0x000fca000001ff00 */
[----:B------:R0:W-:Y:S01]  /*2fc0*/  STG.E.128 desc[UR36][R6.64], R8 ;  /* 0x0000000806007986 */ /* 0x0001e2000c101d24 */
[----:B------:R-:W-:Y:S05]  /*2fd0*/  BRA `(.L_x_4613) ;  /* 0x0000000c000c7947 */ /* 0x000fea0003800000 */
.L_x_4621:
        /* <DEDUP_REMOVED lines=14> */
[----:B------:R-:W-:Y:S01]  /*30c0*/  BSSY.RECONVERGENT B0, `(.L_x_4625) ;  /* 0x000000d000007945 */ /* 0x000fe20003800200 */
[----:B0-----:R-:W-:Y:S01]  /*30d0*/  @!P0 FMUL R5, R5, 1.175494350822287508e-38 ;  /* 0x0080000005058820 */ /* 0x001fe20000400000 */
[----:B------:R-:W-:-:S04]  /*30e0*/  IMAD.MOV.U32 R0, RZ, RZ, 0x7f ;  /* 0x0000007fff007424 */ /* 0x000fc800078e00ff */
        /* <DEDUP_REMOVED lines=10> */
.L_x_4626:
[----:B------:R-:W-:Y:S05]  /*3190*/  BSYNC.RECONVERGENT B0 ;  /* 0x0000000000007941 */ /* 0x000fea0003800200 */
.L_x_4625:
[----:B------:R-:W-:-:S05]  /*31a0*/  LOP3.LUT R3, R0, 0x80, R3, 0xf8, !PT ;  /* 0x0000008000037812 */ /* 0x000fca00078ef803 */
[----:B------:R0:W-:Y:S01]  /*31b0*/  STG.E.U8 desc[UR36][R6.64], R3 ;  /* 0x0000000306007986 */ /* 0x0001e2000c101124 */
[----:B------:R-:W-:Y:S05]  /*31c0*/  BRA `(.L_x_4613) ;  /* 0x0000000800907947 */ /* 0x000fea0003800000 */
.L_x_4624:
        /* <DEDUP_REMOVED lines=9> */
[----:B0-----:R-:W-:-:S05]  /*3260*/  @!P0 FMUL R5, R5, 1.175494350822287508e-38 ;  /* 0x0080000005058820 */ /* 0x001fca0000400000 */
        /* <DEDUP_REMOVED lines=13> */
.L_x_4628:
[----:B------:R-:W-:Y:S05]  /*3340*/  BSYNC.RECONVERGENT B0 ;  /* 0x0000000000007941 */ /* 0x000fea0003800200 */
.L_x_4627:
[----:B------:R-:W-:-:S05]  /*3350*/  LOP3.LUT R3, R0, 0x80, R3, 0xf8, !PT ;  /* 0x0000008000037812 */ /* 0x000fca00078ef803 */
[----:B------:R0:W-:Y:S01]  /*3360*/  STG.E.U8 desc[UR36][R6.64], R3 ;  /* 0x0000000306007986 */ /* 0x0001e2000c101124 */
[----:B------:R-:W-:Y:S05]  /*3370*/  BRA `(.L_x_4613) ;  /* 0x0000000800247947 */ /* 0x000fea0003800000 */
.L_x_4623:
        /* <DEDUP_REMOVED lines=9> */
[----:B------:R-:W-:-:S05]  /*3410*/  F2FP.BF16.F32.PACK_AB R0, RZ, R0 ;  /* 0x00000000ff00723e */ /* 0x000fca00000010ff */
[----:B------:R0:W-:Y:S01]  /*3420*/  STG.E.U16 desc[UR36][R6.64], R0 ;  /* 0x0000000006007986 */ /* 0x0001e2000c101524 */
[----:B------:R-:W-:Y:S05]  /*3430*/  BRA `(.L_x_4613) ;  /* 0x0000000400f47947 */ /* 0x000fea0003800000 */
.L_x_4620:
        /* <DEDUP_REMOVED lines=8> */
[----:B------:R-:W0:Y:S02]  /*34c0*/  F2I.U32.F64.TRUNC R9, R8 ;  /* 0x0000000800097311 */ /* 0x000e24000030d000 */
[----:B0-----:R0:W-:Y:S01]  /*34d0*/  STG.E.U16 desc[UR36][R6.64], R9 ;  /* 0x0000000906007986 */ /* 0x0011e2000c101524 */
[----:B------:R-:W-:Y:S05]  /*34e0*/  BRA `(.L_x_4613) ;  /* 0x0000000400c87947 */ /* 0x000fea0003800000 */
.L_x_4631:
        /* <DEDUP_REMOVED lines=10> */
[----:B------:R-:W-:-:S04]  /*3590*/  MOV R3, 0x80 ;  /* 0x0000008000037802 */ /* 0x000fc80000000f00 */
        /* <DEDUP_REMOVED lines=10> */
.L_x_4634:
[----:B------:R-:W-:-:S04]  /*3640*/  SHF.R.U32.HI R0, RZ, 0x14, R5 ;  /* 0x00000014ff007819 */ /* 0x000fc80000011605 */
[----:B------:R-:W-:-:S04]  /*3650*/  LOP3.LUT R0, R0, 0x1, RZ, 0xc0, !PT ;  /* 0x0000000100007812 */ /* 0x000fc800078ec0ff */
[----:B------:R-:W-:-:S04]  /*3660*/  IADD3 R0, PT, PT, R5, 0x487ffff, R0 ;  /* 0x0487ffff05007810 */ /* 0x000fc80007ffe000 */
[----:B------:R-:W-:-:S04]  /*3670*/  SHF.R.U32.HI R0, RZ, 0x14, R0 ;  /* 0x00000014ff007819 */ /* 0x000fc80000011600 */
[----:B------:R-:W-:-:S07]  /*3680*/  LOP3.LUT R0, R0, 0xff, RZ, 0xc0, !PT ;  /* 0x000000ff00007812 */ /* 0x000fce00078ec0ff */
.L_x_4635:
[----:B------:R-:W-:-:S04]  /*3690*/  SHF.R.U32.HI R3, RZ, 0x18, R5 ;  /* 0x00000018ff037819 */ /* 0x000fc80000011605 */
[----:B------:R-:W-:-:S07]  /*36a0*/  LOP3.LUT R3, R0, 0x80, R3, 0xf8, !PT ;  /* 0x0000008000037812 */ /* 0x000fce00078ef803 */
.L_x_4633:
[----:B------:R-:W-:Y:S05]  /*36b0*/  BSYNC.RECONVERGENT B0 ;  /* 0x0000000000007941 */ /* 0x000fea0003800200 */
.L_x_4632:
[----:B------:R4:W-:Y:S01]  /*36c0*/  STG.E.U8 desc[UR36][R6.64], R3 ;  /* 0x0000000306007986 */ /* 0x0009e2000c101124 */
[----:B------:R-:W-:Y:S05]  /*36d0*/  BRA `(.L_x_4613) ;  /* 0x00000004004c7947 */ /* 0x000fea0003800000 */
.L_x_4630:
        /* <DEDUP_REMOVED lines=21> */
.L_x_4638:
[----:B------:R-:W-:-:S04]  /*3830*/  SHF.R.U32.HI R0, RZ, 0x15, R5 ;  /* 0x00000015ff007819 */ /* 0x000fc80000011605 */
[----:B------:R-:W-:-:S04]  /*3840*/  LOP3.LUT R0, R0, 0x1, RZ, 0xc0, !PT ;  /* 0x0000000100007812 */ /* 0x000fc800078ec0ff */
[----:B------:R-:W-:-:S04]  /*3850*/  IADD3 R0, PT, PT, R5, 0x88fffff, R0 ;  /* 0x088fffff05007810 */ /* 0x000fc80007ffe000 */
[----:B------:R-:W-:-:S04]  /*3860*/  SHF.R.U32.HI R0, RZ, 0x15, R0 ;  /* 0x00000015ff007819 */ /* 0x000fc80000011600 */
[----:B------:R-:W-:-:S07]  /*3870*/  LOP3.LUT R0, R0, 0xff, RZ, 0xc0, !PT ;  /* 0x000000ff00007812 */ /* 0x000fce00078ec0ff */
.L_x_4639:
[----:B------:R-:W-:-:S04]  /*3880*/  SHF.R.U32.HI R3, RZ, 0x18, R5 ;  /* 0x00000018ff037819 */ /* 0x000fc80000011605 */
[----:B------:R-:W-:-:S07]  /*3890*/  LOP3.LUT R3, R0, 0x80, R3, 0xf8, !PT ;  /* 0x0000008000037812 */ /* 0x000fce00078ef803 */
.L_x_4637:
[----:B------:R-:W-:Y:S05]  /*38a0*/  BSYNC.RECONVERGENT B0 ;  /* 0x0000000000007941 */ /* 0x000fea0003800200 */
.L_x_4636:
[----:B------:R3:W-:Y:S01]  /*38b0*/  STG.E.U8 desc[UR36][R6.64], R3 ;  /* 0x0000000306007986 */ /* 0x0007e2000c101124 */
[----:B------:R-:W-:Y:S05]  /*38c0*/  BRA `(.L_x_4613) ;  /* 0x0000000000d07947 */ /* 0x000fea0003800000 */
.L_x_4629:
[----:B------:R-:W-:-:S09]  /*38d0*/  UISETP.NE.AND UP0, UPT, UR4, 0x1c, UPT ;  /* 0x0000001c0400788c */ /* 0x000fd2000bf05270 */
[----:B------:R-:W-:Y:S05]  /*38e0*/  BRA.U !UP0, `(.L_x_4640) ;  /* 0x0000000108c07547 */ /* 0x000fea000b800000 */
[----:B------:R-:W-:-:S09]  /*38f0*/  UISETP.NE.AND UP0, UPT, UR4, 0x1d, UPT ;  /* 0x0000001d0400788c */ /* 0x000fd2000bf05270 */
[----:B------:R-:W-:Y:S05]  /*3900*/  BRA.U !UP0, `(.L_x_4641) ;  /* 0x0000000108ac7547 */ /* 0x000fea000b800000 */
[----:B------:R-:W-:-:S09]  /*3910*/  UISETP.NE.AND UP0, UPT, UR4, 0x2c, UPT ;  /* 0x0000002c0400788c */ /* 0x000fd2000bf05270 */
[----:B------:R-:W-:Y:S05]  /*3920*/  BRA.U !UP0, `(.L_x_4642) ;  /* 0x0000000108447547 */ /* 0x000fea000b800000 */
.L_x_4612:
        /* <DEDUP_REMOVED lines=16> */
.L_x_4643:
[----:B------:R-:W-:Y:S05]  /*3a30*/  BRA `(.L_x_4613) ;  /* 0x0000000000747947 */ /* 0x000fea0003800000 */
.L_x_4642:
        /* <DEDUP_REMOVED lines=24> */
.L_x_4641:
[----:B------:R-:W0:Y:S02]  /*3bc0*/  F2I.U64.F64.TRUNC R8, R8 ;  /* 0x0000000800087311 */ /* 0x000e24000030d800 */
[----:B0-----:R1:W-:Y:S01]  /*3bd0*/  STG.E.64 desc[UR36][R6.64], R8 ;  /* 0x0000000806007986 */ /* 0x0013e2000c101b24 */
[----:B------:R-:W-:Y:S05]  /*3be0*/  BRA `(.L_x_4613) ;  /* 0x0000000000087947 */ /* 0x000fea0003800000 */
.L_x_4640:
[----:B------:R-:W0:Y:S02]  /*3bf0*/  F2I.U32.F64.TRUNC R9, R8 ;  /* 0x0000000800097311 */ /* 0x000e24000030d000 */
[----:B0-----:R0:W-:Y:S02]  /*3c00*/  STG.E desc[UR36][R6.64], R9 ;  /* 0x0000000906007986 */ /* 0x0011e4000c101924 */
.L_x_4613:
[----:B------:R-:W-:-:S07]  /*3c10*/  IADD3 R17, PT, PT, R17, 0x80, RZ ;  /* 0x0000008011117810 */ /* 0x000fce0007ffe0ff */
.L_x_4577:
[----:B------:R-:W-:Y:S05]  /*3c20*/  BSYNC.RECONVERGENT B7 ;  /* 0x0000000000077941 */ /* 0x000fea0003800200 */
.L_x_4576:
        /* <DEDUP_REMOVED lines=9> */
[----:B------:R-:W0:Y:S01]  /*3cc0*/  LDCU.64 UR4, c[0x0][0x390] ;  /* 0x00007200ff0477ac */ /* 0x000e220008000a00 */
[----:B------:R-:W-:Y:S01]  /*3cd0*/  HFMA2 R16, -RZ, RZ, 0, 0 ;  /* 0x00000000ff107431 */ /* 0x000fe200000001ff */
[----:B------:R-:W5:Y:S01]  /*3ce0*/  LDCU UR6, c[0x0][0x38c] ;  /* 0x00007180ff0677ac */ /* 0x000f620008000800 */
[----:B------:R-:W1:Y:S01]  /*3cf0*/  LDCU.64 UR8, c[0x0][0x4b8] ;  /* 0x00009700ff0877ac */ /* 0x000e620008000a00 */
[----:B------:R-:W-:Y:S02]  /*3d00*/  UISETP.NE.AND UP0, UPT, UR40, URZ, UPT ;  /* 0x000000ff2800728c */ /* 0x000fe4000bf05270 */
[----:B0-----:R-:W-:-:S05]  /*3d10*/  IMAD.HI.U32 R2, R17, UR4, R16 ;  /* 0x0000000411027c27 */ /* 0x001fca000f8e0010 */
[----:B--234-:R-:W-:-:S05]  /*3d20*/  SHF.R.U32.HI R3, RZ, UR5, R2 ;  /* 0x00000005ff037c19 */ /* 0x01cfca0008011602 */
[----:B------:R-:W-:-:S04]  /*3d30*/  IMAD.MOV R0, RZ, RZ, -R3 ;  /* 0x000000ffff007224 */ /* 0x000fc800078e0a03 */
[----:B-----5:R-:W-:-:S04]  /*3d40*/  IMAD R0, R0, UR6, R17 ;  /* 0x0000000600007c24 */ /* 0x020fc8000f8e0211 */
[C---:B-1----:R-:W-:Y:S02]  /*3d50*/  IMAD R16, R0.reuse, UR8, RZ ;  /* 0x0000000800107c24 */ /* 0x042fe4000f8e02ff */
        /* <DEDUP_REMOVED lines=288> */
.L_x_4646:
        /* <DEDUP_REMOVED lines=16> */
[----:B--234-:R-:W4:Y:S02]  /*5060*/  I2F.F64.S16 R2, R2 ;  /* 0x0000000200027312 */ /* 0x01cf240000101c00 */
[----:B----4-:R-:W-:Y:S05]  /*5070*/  BRA `(.L_x_4653) ;  /* 0x0000000c006c7947 */ /* 0x010fea0003800000 */
.L_x_4651:
[----:B------:R-:W2:Y:S02]  /*5080*/  LDG.E.U8 R2, desc[UR36][R4.64] ;  /* 0x0000002404027981 */ /* 0x000ea4000c1e1100 */
[----:B--234-:R-:W4:Y:S02]  /*5090*/  I2F.F64.U16 R2, R2 ;  /* 0x0000000200027312 */ /* 0x01cf240000101800 */
[----:B----4-:R-:W-:Y:S05]  /*50a0*/  BRA `(.L_x_4653) ;  /* 0x0000000c00607947 */ /* 0x010fea0003800000 */
.L_x_4650:
[----:B------:R-:W-:-:S09]  /*50b0*/  UISETP.NE.AND UP0, UPT, UR4, 0x2, UPT ;  /* 0x000000020400788c */ /* 0x000fd2000bf05270 */
[----:B------:R-:W-:Y:S05]  /*50c0*/  BRA.U !UP0, `(.L_x_4654) ;  /* 0x0000000108287547 */ /* 0x000fea000b800000 */
[----:B------:R-:W-:-:S09]  /*50d0*/  UISETP.NE.AND UP0, UPT, UR4, 0x3, UPT ;  /* 0x000000030400788c */ /* 0x000fd2000bf05270 */
[----:B------:R-:W-:Y:S05]  /*50e0*/  BRA.U !UP0, `(.L_x_4655) ;  /* 0x0000000108147547 */ /* 0x000fea000b800000 */
[----:B------:R-:W-:-:S09]  /*50f0*/  UISETP.NE.AND UP0, UPT, UR4, 0x4, UPT ;  /* 0x000000040400788c */ /* 0x000fd2000bf05270 */
[----:B------:R-:W-:Y:S05]  /*5100*/  BRA.U UP0, `(.L_x_4652) ;  /* 0x0000000900ec7547 */ /* 0x000fea000b800000 */
[----:B--234-:R-:W2:Y:S02]  /*5110*/  LDG.E.64 R2, desc[UR36][R4.64] ;  /* 0x0000002404027981 */ /* 0x01cea4000c1e1b00 */
[----:B--2---:R-:W4:Y:S02]  /*5120*/  I2F.F64.S64 R2, R2 ;  /* 0x0000000200027312 */ /* 0x004f240000301c00 */
[----:B----4-:R-:W-:Y:S05]  /*5130*/  BRA `(.L_x_4653) ;  /* 0x0000000c003c7947 */ /* 0x010fea0003800000 */
.L_x_4655:
[----:B------:R-:W2:Y:S02]  /*5140*/  LDG.E R2, desc[UR36][R4.64] ;  /* 0x0000002404027981 */ /* 0x000ea4000c1e1900 */
[----:B--234-:R-:W4:Y:S02]  /*5150*/  I2F.F64 R2, R2 ;  /* 0x0000000200027312 */ /* 0x01cf240000201c00 */
[----:B----4-:R-:W-:Y:S05]  /*5160*/  BRA `(.L_x_4653) ;  /* 0x0000000c00307947 */ /* 0x010fea0003800000 */
.L_x_4654:
[----:B------:R-:W2:Y:S02]  /*5170*/  LDG.E.U16 R2, desc[UR36][R4.64] ;  /* 0x0000002404027981 */ /* 0x000ea4000c1e1500 */
[----:B--234-:R-:W4:Y:S02]  /*5180*/  I2F.F64.S16 R2, R2 ;  /* 0x0000000200027312 */ /* 0x01cf240000101c00 */
[----:B----4-:R-:W-:Y:S05]  /*5190*/  BRA `(.L_x_4653) ;  /* 0x0000000c00247947 */ /* 0x010fea0003800000 */
.L_x_4649:
[----:B------:R-:W-:-:S09]  /*51a0*/  UISETP.GT.AND UP0, UPT, UR4, 0x6, UPT ;  /* 0x000000060400788c */ /* 0x000fd2000bf04270 */
[----:B------:R-:W-:Y:S05]  /*51b0*/  BRA.U UP0, `(.L_x_4656) ;  /* 0x0000000100347547 */ /* 0x000fea000b800000 */
[----:B------:R-:W-:-:S09]  /*51c0*/  UISETP.NE.AND UP0, UPT, UR4, 0x5, UPT ;  /* 0x000000050400788c */ /* 0x000fd2000bf05270 */
[----:B------:R-:W-:Y:S05]  /*51d0*/  BRA.U !UP0, `(.L_x_4657) ;  /* 0x0000000108187547 */ /* 0x000fea000b800000 */
[----:B------:R-:W-:-:S09]  /*51e0*/  UISETP.NE.AND UP0, UPT, UR4, 0x6, UPT ;  /* 0x000000060400788c */ /* 0x000fd2000bf05270 */
[----:B------:R-:W-:Y:S05]  /*51f0*/  BRA.U UP0, `(.L_x_4652) ;  /* 0x0000000900b07547 */ /* 0x000fea000b800000 */
[----:B------:R-:W5:Y:S02]  /*5200*/  LDG.E R2, desc[UR36][R4.64] ;  /* 0x0000002404027981 */ /* 0x000f64000c1e1900 */
[----:B-----5:R-:W-:-:S06]  /*5210*/  FMUL.FTZ R2, R2, 1 ;  /* 0x3f80000002027820 */ /* 0x020fcc0000410000 */
[----:B--234-:R-:W3:Y:S02]  /*5220*/  F2F.F64.F32 R2, R2 ;  /* 0x0000000200027310 */ /* 0x01cee40000201800 */
[----:B---3--:R-:W-:Y:S05]  /*5230*/  BRA `(.L_x_4653) ;  /* 0x0000000800fc7947 */ /* 0x008fea0003800000 */
.L_x_4657:
[----:B------:R-:W5:Y:S02]  /*5240*/  LDG.E.U16 R0, desc[UR36][R4.64] ;  /* 0x0000002404007981 */ /* 0x000f64000c1e1500 */
[----:B-----5:R-:W-:-:S05]  /*5250*/  HADD2.F32 R0, -RZ, R0.H0_H0 ;  /* 0x20000000ff007230 */ /* 0x020fca0000004100 */
[----:B------:R-:W-:-:S04]  /*5260*/  FMUL.FTZ R0, R0, 1 ;  /* 0x3f80000000007820 */ /* 0x000fc80000410000 */
[----:B--234-:R3:W4:Y:S02]  /*5270*/  F2F.F64.F32 R2, R0 ;  /* 0x0000000000027310 */ /* 0x01c7240000201800 */
[----:B---34-:R-:W-:Y:S05]  /*5280*/  BRA `(.L_x_4653) ;  /* 0x0000000800e87947 */ /* 0x018fea0003800000 */
.L_x_4656:
[----:B------:R-:W-:-:S09]  /*5290*/  UISETP.NE.AND UP0, UPT, UR4, 0x7, UPT ;  /* 0x000000070400788c */ /* 0x000fd2000bf05270 */
[----:B------:R-:W-:Y:S05]  /*52a0*/  BRA.U !UP0, `(.L_x_4658) ;  /* 0x0000000108347547 */ /* 0x000fea000b800000 */
[----:B------:R-:W-:-:S09]  /*52b0*/  UISETP.NE.AND UP0, UPT, UR4, 0x8, UPT ;  /* 0x000000080400788c */ /* 0x000fd2000bf05270 */
[----:B------:R-:W-:Y:S05]  /*52c0*/  BRA.U !UP0, `(.L_x_4659) ;  /* 0x0000000108187547 */ /* 0x000fea000b800000 */
[----:B------:R-:W-:-:S09]  /*52d0*/  UISETP.NE.AND UP0, UPT, UR4, 0x9, UPT ;  /* 0x000000090400788c */ /* 0x000fd2000bf05270 */
[----:B------:R-:W-:Y:S05]  /*52e0*/  BRA.U UP0, `(.L_x_4652) ;  /* 0x0000000900747547 */ /* 0x000fea000b800000 */
[----:B------:R-:W5:Y:S02]  /*52f0*/  LDG.E R4, desc[UR36][R4.64] ;  /* 0x0000002404047981 */ /* 0x000f64000c1e1900 */
[----:B-----5:R-:W-:-:S06]  /*5300*/  FMUL.FTZ R2, R4, 1 ;  /* 0x3f80000004027820 */ /* 0x020fcc0000410000 */
[----:B--234-:R-:W4:Y:S02]  /*5310*/  F2F.F64.F32 R2, R2 ;  /* 0x0000000200027310 */ /* 0x01cf240000201800 */
[----:B----4-:R-:W-:Y:S05]  /*5320*/  BRA `(.L_x_4653) ;  /* 0x0000000800c07947 */ /* 0x010fea0003800000 */
.L_x_4659:
[----:B------:R-:W5:Y:S02]  /*5330*/  LDG.E.U16 R4, desc[UR36][R4.64] ;  /* 0x0000002404047981 */ /* 0x000f64000c1e1500 */
[----:B-----5:R-:W-:-:S05]  /*5340*/  HADD2.F32 R0, -RZ, R4.H0_H0 ;  /* 0x20000004ff007230 */ /* 0x020fca0000004100 */
[----:B------:R-:W-:-:S04]  /*5350*/  FMUL.FTZ R0, R0, 1 ;  /* 0x3f80000000007820 */ /* 0x000fc80000410000 */
[----:B--234-:R4:W0:Y:S02]  /*5360*/  F2F.F64.F32 R2, R0 ;  /* 0x0000000000027310 */ /* 0x01c8240000201800 */
[----:B0---4-:R-:W-:Y:S05]  /*5370*/  BRA `(.L_x_4653) ;  /* 0x0000000800ac7947 */ /* 0x011fea0003800000 */
.L_x_4658:
[----:B--234-:R3:W5:Y:S01]  /*5380*/  LDG.E.64 R2, desc[UR36][R4.64] ;  /* 0x0000002404027981 */ /* 0x01c762000c1e1b00 */
[----:B------:R-:W-:Y:S05]  /*5390*/  BRA `(.L_x_4653) ;  /* 0x0000000800a47947 */ /* 0x000fea0003800000 */
.L_x_4648:
        /* <DEDUP_REMOVED lines=8> */
[----:B------:R-:W5:Y:S01]  /*5420*/  LDG.E.U8 R4, desc[UR36][R4.64] ;  /* 0x0000002404047981 */ /* 0x000f62000c1e1100 */
[----:B------:R-:W-:Y:S02]  /*5430*/  MOV R2, RZ ;  /* 0x000000ff00027202 */ /* 0x000fe40000000f00 */
[----:B-----5:R-:W-:-:S04]  /*5440*/  ISETP.NE.AND P0, PT, R4, RZ, PT ;  /* 0x000000ff0400720c */ /* 0x020fc80003f05270 */
[----:B--234-:R-:W-:Y:S01]  /*5450*/  FSEL R3, RZ, 1.875, !P0 ;  /* 0x3ff00000ff037808 */ /* 0x01cfe20004000000 */
[----:B------:R-:W-:Y:S08]  /*5460*/  BRA `(.L_x_4653) ;  /* 0x0000000800707947 */ /* 0x000ff00003800000 */
.L_x_4662:
[----:B--234-:R0:W5:Y:S01]  /*5470*/  LDG.E.64 R2, desc[UR36][R4.64] ;  /* 0x0000002404027981 */ /* 0x01c162000c1e1b00 */
[----:B------:R-:W-:Y:S05]  /*5480*/  BRA `(.L_x_4653) ;  /* 0x0000000800687947 */ /* 0x000fea0003800000 */
.L_x_4661:
[----:B------:R-:W-:-:S09]  /*5490*/  UISETP.NE.AND UP0, UPT, UR4, 0xf, UPT ;  /* 0x0000000f0400788c */ /* 0x000fd2000bf05270 */
[----:B------:R-:W-:Y:S05]  /*54a0*/  BRA.U !UP0, `(.L_x_4663) ;  /* 0x00000001089c7547 */ /* 0x000fea000b800000 */
[----:B------:R-:W-:-:S09]  /*54b0*/  UISETP.NE.AND UP0, UPT, UR4, 0x17, UPT ;  /* 0x000000170400788c */ /* 0x000fd2000bf05270 */
[----:B------:R-:W-:Y:S05]  /*54c0*/  BRA.U !UP0, `(.L_x_4664) ;  /* 0x00000001085c7547 */ /* 0x000fea000b800000 */
[----:B------:R-:W-:-:S09]  /*54d0*/  UISETP.NE.AND UP0, UPT, UR4, 0x18, UPT ;  /* 0x000000180400788c */ /* 0x000fd2000bf05270 */
[----:B------:R-:W-:Y:S05]  /*54e0*/  BRA.U UP0, `(.L_x_4652) ;  /* 0x0000000500f47547 */ /* 0x000fea000b800000 */
[----:B------:R-:W5:Y:S01]  /*54f0*/  LDG.E.U8 R0, desc[UR36][R4.64] ;  /* 0x0000002404007981 */ /* 0x000f62000c1e1100 */
[----:B-1234-:R-:W-:Y:S02]  /*5500*/  IMAD.MOV.U32 R6, RZ, RZ, 0x1f ;  /* 0x0000001fff067424 */ /* 0x01efe400078e00ff */
[----:B-----5:R-:W-:-:S05]  /*5510*/  IMAD.SHL.U32 R0, R0, 0x1000000, RZ ;  /* 0x0100000000007824 */ /* 0x020fca00078e00ff */
        /* <DEDUP_REMOVED lines=16> */
[----:B------:R-:W0:Y:S02]  /*5620*/  F2F.F64.F32 R2, R3 ;  /* 0x0000000300027310 */ /* 0x000e240000201800 */
[----:B0-----:R-:W-:Y:S05]  /*5630*/  BRA `(.L_x_4653) ;  /* 0x0000000400fc7947 */ /* 0x001fea0003800000 */
.L_x_4664:
[----:B--234-:R-:W2:Y:S02]  /*5640*/  LDG.E.U8 R3, desc[UR36][R4.64] ;  /* 0x0000002404037981 */ /* 0x01cea4000c1e1100 */
        /* <DEDUP_REMOVED lines=9> */
[----:B------:R-:W-:-:S05]  /*56e0*/  LOP3.LUT R0, R0, 0x80000000, R3, 0xf8, !PT ;  /* 0x8000000000007812 */ /* 0x000fca00078ef803 */
[----:B------:R-:W-:-:S04]  /*56f0*/  FMUL.FTZ R0, R0, 1 ;  /* 0x3f80000000007820 */ /* 0x000fc80000410000 */
[----:B------:R0:W2:Y:S02]  /*5700*/  F2F.F64.F32 R2, R0 ;  /* 0x0000000000027310 */ /* 0x0000a40000201800 */
[----:B0-2---:R-:W-:Y:S05]  /*5710*/  BRA `(.L_x_4653) ;  /* 0x0000000400c47947 */ /* 0x005fea0003800000 */
.L_x_4663:
[----:B------:R-:W5:Y:S02]  /*5720*/  LDG.E.U16 R0, desc[UR36][R4.64] ;  /* 0x0000002404007981 */ /* 0x000f64000c1e1500 */
[----:B-----5:R-:W-:-:S04]  /*5730*/  IMAD.U32 R0, R0, 0x10000, RZ ;  /* 0x0001000000007824 */ /* 0x020fc800078e00ff */
[----:B------:R-:W-:-:S04]  /*5740*/  FMUL.FTZ R0, R0, 1 ;  /* 0x3f80000000007820 */ /* 0x000fc80000410000 */
[----:B--234-:R0:W2:Y:S02]  /*5750*/  F2F.F64.F32 R2, R0 ;  /* 0x0000000000027310 */ /* 0x01c0a40000201800 */
[----:B0-2---:R-:W-:Y:S05]  /*5760*/  BRA `(.L_x_4653) ;  /* 0x0000000400b07947 */ /* 0x005fea0003800000 */
.L_x_4660:
        /* <DEDUP_REMOVED lines=9> */
[----:B--234-:R-:W3:Y:S02]  /*5800*/  I2F.F64.U16 R2, R2 ;  /* 0x0000000200027312 */ /* 0x01cee40000101800 */
[----:B---3--:R-:W-:Y:S05]  /*5810*/  BRA `(.L_x_4653) ;  /* 0x0000000400847947 */ /* 0x008fea0003800000 */
.L_x_4667:
[----:B------:R-:W5:Y:S01]  /*5820*/  LDG.E.U8 R4, desc[UR36][R4.64] ;  /* 0x0000002404047981 */ /* 0x000f62000c1e1100 */
[----:B--234-:R-:W-:Y:S02]  /*5830*/  CS2R R2, SRZ ;  /* 0x0000000000027805 */ /* 0x01cfe4000001ff00 */
[----:B-----5:R-:W-:-:S13]  /*5840*/  ISETP.NE.AND P0, PT, R4, RZ, PT ;  /* 0x000000ff0400720c */ /* 0x020fda0003f05270 */
        /* <DEDUP_REMOVED lines=9> */
[----:B-1----:R-:W-:Y:S01]  /*58e0*/  IMAD.U32 R7, R0, -0x80000000, RZ ;  /* 0x8000000000077824 */ /* 0x002fe200078e00ff */
        /* <DEDUP_REMOVED lines=8> */
.L_x_4669:
[----:B------:R-:W-:Y:S05]  /*5970*/  BSYNC.RECONVERGENT B0 ;  /* 0x0000000000007941 */ /* 0x000fea0003800200 */
.L_x_4668:
[----:B------:R-:W-:Y:S02]  /*5980*/  SHF.L.U32 R0, R0, 0x14, RZ ;  /* 0x0000001400007819 */ /* 0x000fe400000006ff */
[----:B------:R-:W-:-:S04]  /*5990*/  LEA R2, R2, 0x3b800000, 0x17 ;  /* 0x3b80000002027811 */ /* 0x000fc800078eb8ff */
[----:B------:R-:W-:-:S05]  /*59a0*/  LOP3.LUT R0, R2, R0, R7, 0xfe, !PT ;  /* 0x0000000002007212 */ /* 0x000fca00078efe07 */
[----:B------:R-:W-:-:S04]  /*59b0*/  FMUL.FTZ R0, R0, 1 ;  /* 0x3f80000000007820 */ /* 0x000fc80000410000 */
[----:B------:R3:W4:Y:S02]  /*59c0*/  F2F.F64.F32 R2, R0 ;  /* 0x0000000000027310 */ /* 0x0007240000201800 */
[----:B---34-:R-:W-:Y:S05]  /*59d0*/  BRA `(.L_x_4653) ;  /* 0x0000000400147947 */ /* 0x018fea0003800000 */
.L_x_4666:
[----:B------:R-:W5:Y:S01]  /*59e0*/  LDG.E.U8 R4, desc[UR36][R4.64] ;  /* 0x0000002404047981 */ /* 0x000f62000c1e1100 */
[----:B--234-:R-:W-:Y:S02]  /*59f0*/  CS2R R2, SRZ ;  /* 0x0000000000027805 */ /* 0x01cfe4000001ff00 */
[----:B-----5:R-:W-:-:S13]  /*5a00*/  ISETP.NE.AND P0, PT, R4, RZ, PT ;  /* 0x000000ff0400720c */ /* 0x020fda0003f05270 */
        /* <DEDUP_REMOVED lines=9> */
[----:B-1----:R-:W-:Y:S02]  /*5aa0*/  SHF.L.U32 R7, R0, 0x1f, RZ ;  /* 0x0000001f00077819 */ /* 0x002fe400000006ff */
        /* <DEDUP_REMOVED lines=8> */
.L_x_4671:
[----:B------:R-:W-:Y:S05]  /*5b30*/  BSYNC.RECONVERGENT B0 ;  /* 0x0000000000007941 */ /* 0x000fea0003800200 */
.L_x_4670:
[----:B------:R-:W-:Y:S01]  /*5b40*/  IMAD.SHL.U32 R0, R0, 0x200000, RZ ;  /* 0x0020000000007824 */ /* 0x000fe200078e00ff */
[----:B------:R-:W-:-:S04]  /*5b50*/  LEA R2, R2, 0x37800000, 0x17 ;  /* 0x3780000002027811 */ /* 0x000fc800078eb8ff */
[----:B------:R-:W-:-:S05]  /*5b60*/  LOP3.LUT R0, R2, R0, R7, 0xfe, !PT ;  /* 0x0000000002007212 */ /* 0x000fca00078efe07 */
[----:B------:R-:W-:-:S04]  /*5b70*/  FMUL.FTZ R0, R0, 1 ;  /* 0x3f80000000007820 */ /* 0x000fc80000410000 */
[----:B------:R3:W4:Y:S02]  /*5b80*/  F2F.F64.F32 R2, R0 ;  /* 0x0000000000027310 */ /* 0x0007240000201800 */
[----:B---34-:R-:W-:Y:S05]  /*5b90*/  BRA `(.L_x_4653) ;  /* 0x0000000000a47947 */ /* 0x018fea0003800000 */
.L_x_4665:
[----:B------:R-:W-:-:S09]  /*5ba0*/  UISETP.NE.AND UP0, UPT, UR4, 0x1c, UPT ;  /* 0x0000001c0400788c */ /* 0x000fd2000bf05270 */
[----:B------:R-:W-:Y:S05]  /*5bb0*/  BRA.U !UP0, `(.L_x_4672) ;  /* 0x0000000108947547 */ /* 0x000fea000b800000 */
[----:B------:R-:W-:-:S09]  /*5bc0*/  UISETP.NE.AND UP0, UPT, UR4, 0x1d, UPT ;  /* 0x0000001d0400788c */ /* 0x000fd2000bf05270 */
[----:B------:R-:W-:Y:S05]  /*5bd0*/  BRA.U !UP0, `(.L_x_4673) ;  /* 0x0000000108807547 */ /* 0x000fea000b800000 */
[----:B------:R-:W-:-:S09]  /*5be0*/  UISETP.NE.AND UP0, UPT, UR4, 0x2c, UPT ;  /* 0x0000002c0400788c */ /* 0x000fd2000bf05270 */
[----:B------:R-:W-:Y:S05]  /*5bf0*/  BRA.U UP0, `(.L_x_4652) ;  /* 0x0000000100307547 */ /* 0x000fea000b800000 */
[----:B------:R-:W5:Y:S01]  /*5c00*/  LDG.E.U8 R0, desc[UR36][R4.64] ;  /* 0x0000002404007981 */ /* 0x000f62000c1e1100 */
[----:B------:R-:W-:Y:S02]  /*5c10*/  HFMA2 R2, -RZ, RZ, 0, 0 ;  /* 0x00000000ff027431 */ /* 0x000fe400000001ff */
[----:B--234-:R-:W-:Y:S01]  /*5c20*/  IMAD.MOV.U32 R3, RZ, RZ, 0x38000000 ;  /* 0x38000000ff037424 */ /* 0x01cfe200078e00ff */
[----:B-----5:R-:W-:-:S13]  /*5c30*/  ISETP.NE.AND P0, PT, R0, RZ, PT ;  /* 0x000000ff0000720c */ /* 0x020fda0003f05270 */
[----:B------:R-:W-:Y:S05]  /*5c40*/  @!P0 BRA `(.L_x_4653) ;  /* 0x0000000000788947 */ /* 0x000fea0003800000 */
[----:B------:R-:W-:-:S13]  /*5c50*/  ISETP.NE.AND P0, PT, R0, 0xff, PT ;  /* 0x000000ff0000780c */ /* 0x000fda0003f05270 */
[----:B------:R-:W-:Y:S01]  /*5c60*/  @P0 IMAD.SHL.U32 R0, R0, 0x800000, RZ ;  /* 0x0080000000000824 */ /* 0x000fe200078e00ff */
[----:B------:R-:W-:Y:S01]  /*5c70*/  @!P0 MOV R2, 0x20000000 ;  /* 0x2000000000028802 */ /* 0x000fe20000000f00 */
[----:B------:R-:W-:Y:S02]  /*5c80*/  @!P0 IMAD.MOV.U32 R3, RZ, RZ, 0x7ff80000 ;  /* 0x7ff80000ff038424 */ /* 0x000fe400078e00ff */
[----:B------:R-:W-:-:S04]  /*5c90*/  @P0 FMUL.FTZ R0, R0, 1 ;  /* 0x3f80000000000820 */ /* 0x000fc80000410000 */
[----:B------:R3:W4:Y:S02]  /*5ca0*/  @P0 F2F.F64.F32 R2, R0 ;  /* 0x0000000000020310 */ /* 0x0007240000201800 */
[----:B---34-:R-:W-:Y:S05]  /*5cb0*/  BRA `(.L_x_4653) ;  /* 0x00000000005c7947 */ /* 0x018fea0003800000 */
.L_x_4652:
[----:B------:R-:W-:Y:S01]  /*5cc0*/  MOV R2, 0x0 ;  /* 0x0000000000027802 */ /* 0x000fe20000000f00 */
[----:B------:R-:W0:Y:S01]  /*5cd0*/  LDCU.64 UR4, c[0x4][0x128] ;  /* 0x01002500ff0477ac */ /* 0x000e220008000a00 */
[----:B------:R-:W-:Y:S02]  /*5ce0*/  HFMA2 R12, -RZ, RZ, 0, 5.9604644775390625e-08 ;  /* 0x00000001ff0c7431 */ /* 0x000fe400000001ff */
[----:B-1----:R-:W-:Y:S01]  /*5cf0*/  IMAD.MOV.U32 R8, RZ, RZ, 0x4e ;  /* 0x0000004eff087424 */ /* 0x002fe200078e00ff */
[----:B------:R-:W1:Y:S01]  /*5d00*/  LDCU.64 UR6, c[0x4][0x130] ;  /* 0x01002600ff0677ac */ /* 0x000e620008000a00 */
[----:B--234-:R-:W2:Y:S01]  /*5d10*/  LDC.64 R2, c[0x4][R2] ;  /* 0x0100000002027b82 */ /* 0x01cea20000000a00 */
        /* <DEDUP_REMOVED lines=10> */
.L_x_4674:
[----:B------:R-:W-:Y:S01]  /*5dc0*/  CS2R R2, SRZ ;  /* 0x0000000000027805 */ /* 0x000fe2000001ff00 */
[----:B------:R-:W-:Y:S06]  /*5dd0*/  BRA `(.L_x_4653) ;  /* 0x0000000000147947 */ /* 0x000fec0003800000 */
.L_x_4673:
[----:B--234-:R-:W2:Y:S02]  /*5de0*/  LDG.E.64 R2, desc[UR36][R4.64] ;  /* 0x0000002404027981 */ /* 0x01cea4000c1e1b00 */
[----:B--2---:R-:W3:Y:S02]  /*5df0*/  I2F.F64.U64 R2, R2 ;  /* 0x0000000200027312 */ /* 0x004ee40000301800 */
[----:B---3--:R-:W-:Y:S05]  /*5e00*/  BRA `(.L_x_4653) ;  /* 0x0000000000087947 */ /* 0x008fea0003800000 */
.L_x_4672:
[----:B------:R-:W2:Y:S02]  /*5e10*/  LDG.E R2, desc[UR36][R4.64] ;  /* 0x0000002404027981 */ /* 0x000ea4000c1e1900 */
[----:B--234-:R-:W2:Y:S02]  /*5e20*/  I2F.F64.U32 R2, R2 ;  /* 0x0000000200027312 */ /* 0x01cea40000201800 */
.L_x_4653:
[----:B------:R-:W-:Y:S05]  /*5e30*/  BSYNC.RECONVERGENT B6 ;  /* 0x0000000000067941 */ /* 0x000fea0003800200 */
.L_x_4647:
[----:B--2--5:R-:W2:Y:S01]  /*5e40*/  DADD R2, -RZ, |R2| ;  /* 0x00000000ff027229 */ /* 0x024ea20000000502 */
[----:B-1----:R-:W-:Y:S01]  /*5e50*/  IMAD.MOV.U32 R6, RZ, RZ, RZ ;  /* 0x000000ffff067224 */ /* 0x002fe200078e00ff */
[CC--:B--2---:R-:W-:Y:S01]  /*5e60*/  ISETP.LT.U32.AND P0, PT, R2.reuse, R18.reuse, PT ;  /* 0x000000120200720c */ /* 0x0c4fe20003f01070 */
[----:B------:R-:W-:Y:S01]  /*5e70*/  UMOV UR5, 0x7fefffff ;  /* 0x7fefffff00057882 */ /* 0x000fe20000000000 */
[----:B------:R-:W-:Y:S01]  /*5e80*/  UMOV UR4, 0xffffffff ;  /* 0xffffffff00047882 */ /* 0x000fe20000000000 */
[----:B------:R-:W-:Y:S01]  /*5e90*/  UMOV UR6, UR5 ;  /* 0x0000000500067c82 */ /* 0x000fe20008000000 */
[----:B------:R-:W-:Y:S01]  /*5ea0*/  ISETP.LT.U32.AND.EX P0, PT, R3, R19, PT, P0 ;  /* 0x000000130300720c */ /* 0x000fe20003f01100 */
[----:B------:R-:W-:Y:S01]  /*5eb0*/  IMAD.MOV.U32 R15, RZ, RZ, 0x3fd80000 ;  /* 0x3fd80000ff0f7424 */ /* 0x000fe200078e00ff */
[----:B------:R-:W-:Y:S02]  /*5ec0*/  MOV R14, 0x0 ;  /* 0x00000000000e7802 */ /* 0x000fe40000000f00 */
[----:B------:R-:W-:-:S02]  /*5ed0*/  SEL R0, R2, R18, P0 ;  /* 0x0000001202007207 */ /* 0x000fc40000000000 */
[----:B0--3--:R-:W-:Y:S02]  /*5ee0*/  SEL R5, R3, R19, P0 ;  /* 0x0000001303057207 */ /* 0x009fe40000000000 */
        /* <DEDUP_REMOVED lines=100> */
.L_x_4678:
[----:B------:R-:W0:Y:S02]  /*6530*/  F2I.S64.F64.TRUNC R8, R8 ;  /* 0x0000000800087311 */ /* 0x000e24000030d900 */
[----:B0-----:R-:W-:-:S05]  /*6540*/  IMAD.MOV.U32 R3, RZ, RZ, R8 ;  /* 0x000000ffff037224 */ /* 0x001fca00078e0008 */
[----:B------:R3:W-:Y:S01]  /*6550*/  STG.E.U8 desc[UR36][R6.64], R3 ;  /* 0x0000000306007986 */ /* 0x0007e2000c101124 */
[----:B------:R-:W-:Y:S05]  /*6560*/  BRA `(.L_x_4680) ;  /* 0x0000001000787947 */ /* 0x000fea0003800000 */
.L_x_4677:
        /* <DEDUP_REMOVED lines=9> */
.L_x_4682:
[----:B------:R-:W0:Y:S02]  /*6600*/  F2I.F64.TRUNC R9, R8 ;  /* 0x0000000800097311 */ /* 0x000e24000030d100 */
[----:B0-----:R2:W-:Y:S01]  /*6610*/  STG.E desc[UR36][R6.64], R9 ;  /* 0x0000000906007986 */ /* 0x0015e2000c101924 */
[----:B------:R-:W-:Y:S05]  /*6620*/  BRA `(.L_x_4680) ;  /* 0x0000001000487947 */ /* 0x000fea0003800000 */
.L_x_4681:
[----:B------:R-:W0:Y:S02]  /*6630*/  F2I.F64.TRUNC R9, R8 ;  /* 0x0000000800097311 */ /* 0x000e24000030d100 */
[----:B0-----:R0:W-:Y:S01]  /*6640*/  STG.E.U16 desc[UR36][R6.64], R9 ;  /* 0x0000000906007986 */ /* 0x0011e2000c101524 */
[----:B------:R-:W-:Y:S05]  /*6650*/  BRA `(.L_x_4680) ;  /* 0x00000010003c7947 */ /* 0x000fea0003800000 */
.L_x_4676:
        /* <DEDUP_REMOVED lines=17> */
.L_x_4684:
        /* <DEDUP_REMOVED lines=12> */
.L_x_4683:
        /* <DEDUP_REMOVED lines=18> */
.L_x_4686:
        /* <DEDUP_REMOVED lines=13> */
.L_x_4685:
[----:B------:R0:W-:Y:S01]  /*6a20*/  STG.E.64 desc[UR36][R6.64], R8 ;  /* 0x0000000806007986 */ /* 0x0001e2000c101b24 */
[----:B------:R-:W-:Y:S05]  /*6a30*/  BRA `(.L_x_4680) ;  /* 0x0000000c00447947 */ /* 0x000fea0003800000 */
.L_x_4675:
        /* <DEDUP_REMOVED lines=13> */
.L_x_4690:
        /* <DEDUP_REMOVED lines=25> */
.L_x_4693:
[----:B------:R-:W-:-:S04]  /*6ca0*/  SHF.R.U32.HI R3, RZ, 0x18, R5 ;  /* 0x00000018ff037819 */ /* 0x000fc80000011605 */
[----:B------:R-:W-:-:S07]  /*6cb0*/  LOP3.LUT R3, R0, 0x80, R3, 0xf8, !PT ;  /* 0x0000008000037812 */ /* 0x000fce00078ef803 */
.L_x_4692:
[----:B------:R-:W-:Y:S05]  /*6cc0*/  BSYNC.RECONVERGENT B0 ;  /* 0x0000000000007941 */ /* 0x000fea0003800200 */
.L_x_4691:
[----:B------:R0:W-:Y:S01]  /*6cd0*/  STG.E.U8 desc[UR36][R6.64], R3 ;  /* 0x0000000306007986 */ /* 0x0001e2000c101124 */
[----:B------:R-:W-:Y:S05]  /*6ce0*/  BRA `(.L_x_4680) ;  /* 0x0000000800987947 */ /* 0x000fea0003800000 */
.L_x_4689:
        /* <DEDUP_REMOVED lines=25> */
.L_x_4696:
[----:B------:R-:W-:-:S04]  /*6e80*/  SHF.R.U32.HI R3, RZ, 0x18, R5 ;  /* 0x00000018ff037819 */ /* 0x000fc80000011605 */
[----:B------:R-:W-:-:S07]  /*6e90*/  LOP3.LUT R3, R0, 0x80, R3, 0xf8, !PT ;  /* 0x0000008000037812 */ /* 0x000fce00078ef803 */
.L_x_4695:
[----:B------:R-:W-:Y:S05]  /*6ea0*/  BSYNC.RECONVERGENT B0 ;  /* 0x0000000000007941 */ /* 0x000fea0003800200 */
.L_x_4694:
[----:B------:R0:W-:Y:S01]  /*6eb0*/  STG.E.U8 desc[UR36][R6.64], R3 ;  /* 0x0000000306007986 */ /* 0x0001e2000c101124 */
[----:B------:R-:W-:Y:S05]  /*6ec0*/  BRA `(.L_x_4680) ;  /* 0x0000000800207947 */ /* 0x000fea0003800000 */
.L_x_4688:
        /* <DEDUP_REMOVED lines=30> */
.L_x_4698:
[----:B------:R-:W0:Y:S02]  /*70b0*/  F2I.U64.F64.TRUNC R8, R8 ;  /* 0x0000000800087311 */ /* 0x000e24000030d800 */
[----:B0-----:R0:W-:Y:S01]  /*70c0*/  STG.E.64 desc[UR36][R6.64], R8 ;  /* 0x0000000806007986 */ /* 0x0011e2000c101b24 */
[----:B------:R-:W-:Y:S05]  /*70d0*/  BRA `(.L_x_4680) ;  /* 0x00000004009c7947 */ /* 0x000fea0003800000 */
.L_x_4697:
[----:B------:R-:W0:Y:S02]  /*70e0*/  F2I.U32.F64.TRUNC R9, R8 ;  /* 0x0000000800097311 */ /* 0x000e24000030d000 */
[----:B0-----:R0:W-:Y:S01]  /*70f0*/  STG.E desc[UR36][R6.64], R9 ;  /* 0x0000000906007986 */ /* 0x0011e2000c101924 */
[----:B------:R-:W-:Y:S05]  /*7100*/  BRA `(.L_x_4680) ;  /* 0x0000000400907947 */ /* 0x000fea0003800000 */
.L_x_4687:
        /* <DEDUP_REMOVED lines=10> */
.L_x_4700:
[----:B------:R-:W-:-:S05]  /*71b0*/  CS2R R10, SRZ ;  /* 0x00000000000a7805 */ /* 0x000fca000001ff00 */
[----:B------:R0:W-:Y:S01]  /*71c0*/  STG.E.128 desc[UR36][R6.64], R8 ;  /* 0x0000000806007986 */ /* 0x0001e2000c101d24 */
[----:B------:R-:W-:Y:S05]  /*71d0*/  BRA `(.L_x_4680) ;  /* 0x00000004005c7947 */ /* 0x000fea0003800000 */
.L_x_4699:
[----:B------:R-:W-:-:S09]  /*71e0*/  UISETP.NE.AND UP0, UPT, UR4, 0xf, UPT ;  /* 0x0000000f0400788c */ /* 0x000fd2000bf05270 */
[----:B------:R-:W-:Y:S05]  /*71f0*/  BRA.U !UP0, `(.L_x_4701) ;  /* 0x0000000508287547 */ /* 0x000fea000b800000 */
[----:B------:R-:W-:-:S09]  /*7200*/  UISETP.NE.AND UP0, UPT, UR4, 0x17, UPT ;  /* 0x000000170400788c */ /* 0x000fd2000bf05270 */
[----:B------:R-:W-:Y:S05]  /*7210*/  BRA.U !UP0, `(.L_x_4702) ;  /* 0x0000000108b07547 */ /* 0x000fea000b800000 */
[----:B------:R-:W-:-:S09]  /*7220*/  UISETP.NE.AND UP0, UPT, UR4, 0x18, UPT ;  /* 0x000000180400788c */ /* 0x000fd2000bf05270 */
[----:B------:R-:W-:Y:S05]  /*7230*/  BRA.U !UP0, `(.L_x_4703) ;  /* 0x0000000108447547 */ /* 0x000fea000b800000 */
.L_x_4679:
        /* <DEDUP_REMOVED lines=16> */
.L_x_4704:
[----:B------:R-:W-:Y:S05]  /*7340*/  BRA `(.L_x_4680) ;  /* 0x0000000400007947 */ /* 0x000fea0003800000 */
.L_x_4703:
        /* <DEDUP_REMOVED lines=21> */
.L_x_4706:
[----:B------:R-:W-:Y:S05]  /*74a0*/  BSYNC.RECONVERGENT B0 ;  /* 0x0000000000007941 */ /* 0x000fea0003800200 */
.L_x_4705:
[----:B------:R-:W-:-:S05]  /*74b0*/  LOP3.LUT R3, R0, 0x80, R3, 0xf8, !PT ;  /* 0x0000008000037812 */ /* 0x000fca00078ef803 */
[----:B------:R0:W-:Y:S01]  /*74c0*/  STG.E.U8 desc[UR36][R6.64], R3 ;  /* 0x0000000306007986 */ /* 0x0001e2000c101124 */
[----:B------:R-:W-:Y:S05]  /*74d0*/  BRA `(.L_x_4680) ;  /* 0x00000000009c7947 */ /* 0x000fea0003800000 */
.L_x_4702:
        /* <DEDUP_REMOVED lines=20> */
.L_x_4708:
[----:B------:R-:W-:Y:S01]  /*7620*/  IMAD.MOV.U32 R0, RZ, RZ, 0x7f ;  /* 0x0000007fff007424 */ /* 0x000fe200078e00ff */
[----:B------:R-:W-:-:S04]  /*7630*/  ISETP.GT.U32.AND P0, PT, R2, 0x7f800000, PT ;  /* 0x7f8000000200780c */ /* 0x000fc80003f04070 */
[----:B------:R-:W-:-:S09]  /*7640*/  SEL R0, R0, 0x7c, P0 ;  /* 0x0000007c00007807 */ /* 0x000fd20000000000 */
.L_x_4709:
[----:B------:R-:W-:Y:S05]  /*7650*/  BSYNC.RECONVERGENT B0 ;  /* 0x0000000000007941 */ /* 0x000fea0003800200 */
.L_x_4707:
[----:B------:R-:W-:-:S04]  /*7660*/  SHF.R.U32.HI R3, RZ, 0x18, R3 ;  /* 0x00000018ff037819 */ /* 0x000fc80000011603 */
[----:B------:R-:W-:-:S05]  /*7670*/  LOP3.LUT R3, R0, 0x80, R3, 0xf8, !PT ;  /* 0x0000008000037812 */ /* 0x000fca00078ef803 */
[----:B------:R0:W-:Y:S01]  /*7680*/  STG.E.U8 desc[UR36][R6.64], R3 ;  /* 0x0000000306007986 */ /* 0x0001e2000c101124 */
[----:B------:R-:W-:Y:S05]  /*7690*/  BRA `(.L_x_4680) ;  /* 0x00000000002c7947 */ /* 0x000fea0003800000 */
.L_x_4701:
        /* <DEDUP_REMOVED lines=10> */
[----:B------:R0:W-:Y:S02]  /*7740*/  STG.E.U16 desc[UR36][R6.64], R0 ;  /* 0x0000000006007986 */ /* 0x0001e4000c101524 */
.L_x_4680:
[----:B------:R-:W-:-:S07]  /*7750*/  IADD3 R17, PT, PT, R17, 0x80, RZ ;  /* 0x0000008011117810 */ /* 0x000fce0007ffe0ff */
.L_x_4645:
[----:B------:R-:W-:Y:S05]  /*7760*/  BSYNC.RECONVERGENT B7 ;  /* 0x0000000000077941 */ /* 0x000fea0003800200 */
.L_x_4644:
        /* <DEDUP_REMOVED lines=10> */
[----:B------:R-:W-:Y:S01]  /*7810*/  MOV R16, RZ ;  /* 0x000000ff00107202 */ /* 0x000fe20000000f00 */
        /* <DEDUP_REMOVED lines=296> */
.L_x_4712:
        /* <DEDUP_REMOVED lines=16> */
[----:B--234-:R-:W0:Y:S02]  /*8ba0*/  I2F.F64.S16 R2, R2 ;  /* 0x0000000200027312 */ /* 0x01ce240000101c00 */
[----:B0-----:R-:W-:Y:S05]  /*8bb0*/  BRA `(.L_x_4719) ;  /* 0x0000000c006c7947 */ /* 0x001fea0003800000 */
.L_x_4717:
[----:B------:R-:W2:Y:S02]  /*8bc0*/  LDG.E.U8 R2, desc[UR36][R4.64] ;  /* 0x0000002404027981 */ /* 0x000ea4000c1e1100 */
[----:B--234-:R-:W0:Y:S02]  /*8bd0*/  I2F.F64.U16 R2, R2 ;  /* 0x0000000200027312 */ /* 0x01ce240000101800 */
[----:B0-----:R-:W-:Y:S05]  /*8be0*/  BRA `(.L_x_4719) ;  /* 0x0000000c00607947 */ /* 0x001fea0003800000 */
.L_x_4716:
[----:B------:R-:W-:-:S09]  /*8bf0*/  UISETP.NE.AND UP0, UPT, UR4, 0x2, UPT ;  /* 0x000000020400788c */ /* 0x000fd2000bf05270 */
[----:B------:R-:W-:Y:S05]  /*8c00*/  BRA.U !UP0, `(.L_x_4720) ;  /* 0x0000000108287547 */ /* 0x000fea000b800000 */
[----:B------:R-:W-:-:S09]  /*8c10*/  UISETP.NE.AND UP0, UPT, UR4, 0x3, UPT ;  /* 0x000000030400788c */ /* 0x000fd2000bf05270 */
[----:B------:R-:W-:Y:S05]  /*8c20*/  BRA.U !UP0, `(.L_x_4721) ;  /* 0x0000000108147547 */ /* 0x000fea000b800000 */
[----:B------:R-:W-:-:S09]  /*8c30*/  UISETP.NE.AND UP0, UPT, UR4, 0x4, UPT ;  /* 0x000000040400788c */ /* 0x000fd2000bf05270 */
[----:B------:R-:W-:Y:S05]  /*8c40*/  BRA.U UP0, `(.L_x_4718) ;  /* 0x0000000900ec7547 */ /* 0x000fea000b800000 */
[----:B--234-:R-:W2:Y:S02]  /*8c50*/  LDG.E.64 R2, desc[UR36][R4.64] ;  /* 0x0000002404027981 */ /* 0x01cea4000c1e1b00 */
[----:B--2---:R-:W0:Y:S02]  /*8c60*/  I2F.F64.S64 R2, R2 ;  /* 0x0000000200027312 */ /* 0x004e240000301c00 */
[----:B0-----:R-:W-:Y:S05]  /*8c70*/  BRA `(.L_x_4719) ;  /* 0x0000000c003c7947 */ /* 0x001fea0003800000 */
.L_x_4721:
[----:B------:R-:W2:Y:S02]  /*8c80*/  LDG.E R2, desc[UR36][R4.64] ;  /* 0x0000002404027981 */ /* 0x000ea4000c1e1900 */
[----:B--234-:R-:W0:Y:S02]  /*8c90*/  I2F.F64 R2, R2 ;  /* 0x0000000200027312 */ /* 0x01ce240000201c00 */
[----:B0-----:R-:W-:Y:S05]  /*8ca0*/  BRA `(.L_x_4719) ;  /* 0x0000000c00307947 */ /* 0x001fea0003800000 */
.L_x_4720:
[----:B------:R-:W2:Y:S02]  /*8cb0*/  LDG.E.U16 R2, desc[UR36][R4.64] ;  /* 0x0000002404027981 */ /* 0x000ea4000c1e1500 */
[----:B--234-:R-:W0:Y:S02]  /*8cc0*/  I2F.F64.S16 R2, R2 ;  /* 0x0000000200027312 */ /* 0x01ce240000101c00 */
[----:B0-----:R-:W-:Y:S05]  /*8cd0*/  BRA `(.L_x_4719) ;  /* 0x0000000c00247947 */ /* 0x001fea0003800000 */
.L_x_4715:
        /* <DEDUP_REMOVED lines=8> */
[----:B--234-:R-:W0:Y:S02]  /*8d60*/  F2F.F64.F32 R2, R2 ;  /* 0x0000000200027310 */ /* 0x01ce240000201800 */
[----:B0-----:R-:W-:Y:S05]  /*8d70*/  BRA `(.L_x_4719) ;  /* 0x0000000800fc7947 */ /* 0x001fea0003800000 */
.L_x_4723:
[----:B------:R-:W5:Y:S02]  /*8d80*/  LDG.E.U16 R0, desc[UR36][R4.64] ;  /* 0x0000002404007981 */ /* 0x000f64000c1e1500 */
[----:B-----5:R-:W-:-:S05]  /*8d90*/  HADD2.F32 R0, -RZ, R0.H0_H0 ;  /* 0x20000000ff007230 */ /* 0x020fca0000004100 */
[----:B------:R-:W-:-:S04]  /*8da0*/  FMUL.FTZ R0, R0, 1 ;  /* 0x3f80000000007820 */ /* 0x000fc80000410000 */
[----:B--234-:R0:W2:Y:S02]  /*8db0*/  F2F.F64.F32 R2, R0 ;  /* 0x0000000000027310 */ /* 0x01c0a40000201800 */
[----:B0-2---:R-:W-:Y:S05]  /*8dc0*/  BRA `(.L_x_4719) ;  /* 0x0000000800e87947 */ /* 0x005fea0003800000 */
.L_x_4722:
        /* <DEDUP_REMOVED lines=10> */
.L_x_4725:
[----:B------:R-:W5:Y:S02]  /*8e70*/  LDG.E.U16 R4, desc[UR36][R4.64] ;  /* 0x0000002404047981 */ /* 0x000f64000c1e1500 */
[----:B-----5:R-:W-:-:S05]  /*8e80*/  HADD2.F32 R0, -RZ, R4.H0_H0 ;  /* 0x20000004ff007230 */ /* 0x020fca0000004100 */
[----:B------:R-:W-:-:S04]  /*8e90*/  FMUL.FTZ R0, R0, 1 ;  /* 0x3f80000000007820 */ /* 0x000fc80000410000 */
[----:B--234-:R0:W2:Y:S02]  /*8ea0*/  F2F.F64.F32 R2, R0 ;  /* 0x0000000000027310 */ /* 0x01c0a40000201800 */
[----:B0-2---:R-:W-:Y:S05]  /*8eb0*/  BRA `(.L_x_4719) ;  /* 0x0000000800ac7947 */ /* 0x005fea0003800000 */
.L_x_4724:
[----:B--234-:R0:W5:Y:S01]  /*8ec0*/  LDG.E.64 R2, desc[UR36][R4.64] ;  /* 0x0000002404027981 */ /* 0x01c162000c1e1b00 */
[----:B------:R-:W-:Y:S05]  /*8ed0*/  BRA `(.L_x_4719) ;  /* 0x0000000800a47947 */ /* 0x000fea0003800000 */
.L_x_4714:
        /* <DEDUP_REMOVED lines=9> */
[----:B------:R-:W-:Y:S01]  /*8f70*/  HFMA2 R2, -RZ, RZ, 0, 0 ;  /* 0x00000000ff027431 */ /* 0x000fe200000001ff */
[----:B-----5:R-:W-:-:S04]  /*8f80*/  ISETP.NE.AND P0, PT, R4, RZ, PT ;  /* 0x000000ff0400720c */ /* 0x020fc80003f05270 */
[----:B--234-:R-:W-:Y:S01]  /*8f90*/  FSEL R3, RZ, 1.875, !P0 ;  /* 0x3ff00000ff037808 */ /* 0x01cfe20004000000 */
[----:B------:R-:W-:Y:S08]  /*8fa0*/  BRA `(.L_x_4719) ;  /* 0x0000000800707947 */ /* 0x000ff00003800000 */
.L_x_4728:
[----:B--234-:R2:W5:Y:S01]  /*8fb0*/  LDG.E.64 R2, desc[UR36][R4.64] ;  /* 0x0000002404027981 */ /* 0x01c562000c1e1b00 */
[----:B------:R-:W-:Y:S05]  /*8fc0*/  BRA `(.L_x_4719) ;  /* 0x0000000800687947 */ /* 0x000fea0003800000 */
.L_x_4727:
        /* <DEDUP_REMOVED lines=25> */
[----:B------:R-:W2:Y:S02]  /*9160*/  F2F.F64.F32 R2, R3 ;  /* 0x0000000300027310 */ /* 0x000ea40000201800 */
[----:B--2---:R-:W-:Y:S05]  /*9170*/  BRA `(.L_x_4719) ;  /* 0x0000000400fc7947 */ /* 0x004fea0003800000 */
.L_x_4730:
        /* <DEDUP_REMOVED lines=12> */
[----:B------:R2:W3:Y:S02]  /*9240*/  F2F.F64.F32 R2, R0 ;  /* 0x0000000000027310 */ /* 0x0004e40000201800 */
[----:B--23--:R-:W-:Y:S05]  /*9250*/  BRA `(.L_x_4719) ;  /* 0x0000000400c47947 */ /* 0x00cfea0003800000 */
.L_x_4729:
[----:B------:R-:W5:Y:S02]  /*9260*/  LDG.E.U16 R0, desc[UR36][R4.64] ;  /* 0x0000002404007981 */ /* 0x000f64000c1e1500 */
[----:B-----5:R-:W-:-:S04]  /*9270*/  IMAD.U32 R0, R0, 0x10000, RZ ;  /* 0x0001000000007824 */ /* 0x020fc800078e00ff */
[----:B------:R-:W-:-:S04]  /*9280*/  FMUL.FTZ R0, R0, 1 ;  /* 0x3f80000000007820 */ /* 0x000fc80000410000 */
[----:B--234-:R2:W3:Y:S02]  /*9290*/  F2F.F64.F32 R2, R0 ;  /* 0x0000000000027310 */ /* 0x01c4e40000201800 */
[----:B--23--:R-:W-:Y:S05]  /*92a0*/  BRA `(.L_x_4719) ;  /* 0x0000000400b07947 */ /* 0x00cfea0003800000 */
.L_x_4726:
        /* <DEDUP_REMOVED lines=9> */
[----:B--234-:R-:W4:Y:S02]  /*9340*/  I2F.F64.U16 R2, R2 ;  /* 0x0000000200027312 */ /* 0x01cf240000101800 */
[----:B----4-:R-:W-:Y:S05]  /*9350*/  BRA `(.L_x_4719) ;  /* 0x0000000400847947 */ /* 0x010fea0003800000 */
.L_x_4733:
        /* <DEDUP_REMOVED lines=21> */
.L_x_4735:
[----:B------:R-:W-:Y:S05]  /*94b0*/  BSYNC.RECONVERGENT B0 ;  /* 0x0000000000007941 */ /* 0x000fea0003800200 */
.L_x_4734:
[----:B------:R-:W-:Y:S02]  /*94c0*/  SHF.L.U32 R0, R0, 0x14, RZ ;  /* 0x0000001400007819 */ /* 0x000fe400000006ff */
[----:B------:R-:W-:-:S04]  /*94d0*/  LEA R2, R2, 0x3b800000, 0x17 ;  /* 0x3b80000002027811 */ /* 0x000fc800078eb8ff */
[----:B------:R-:W-:-:S05]  /*94e0*/  LOP3.LUT R0, R2, R0, R7, 0xfe, !PT ;  /* 0x0000000002007212 */ /* 0x000fca00078efe07 */
[----:B------:R-:W-:-:S04]  /*94f0*/  FMUL.FTZ R0, R0, 1 ;  /* 0x3f80000000007820 */ /* 0x000fc80000410000 */
[----:B------:R4:W0:Y:S02]  /*9500*/  F2F.F64.F32 R2, R0 ;  /* 0x0000000000027310 */ /* 0x0008240000201800 */
[----:B0---4-:R-:W-:Y:S05]  /*9510*/  BRA `(.L_x_4719) ;  /* 0x0000000400147947 */ /* 0x011fea0003800000 */
.L_x_4732:
        /* <DEDUP_REMOVED lines=21> */
.L_x_4737:
[----:B------:R-:W-:Y:S05]  /*9670*/  BSYNC.RECONVERGENT B0 ;  /* 0x0000000000007941 */ /* 0x000fea0003800200 */
.L_x_4736:
[----:B------:R-:W-:Y:S01]  /*9680*/  IMAD.SHL.U32 R0, R0, 0x200000, RZ ;  /* 0x0020000000007824 */ /* 0x000fe200078e00ff */
[----:B------:R-:W-:-:S04]  /*9690*/  LEA R2, R2, 0x37800000, 0x17 ;  /* 0x3780000002027811 */ /* 0x000fc800078eb8ff */
[----:B------:R-:W-:-:S05]  /*96a0*/  LOP3.LUT R0, R2, R0, R7, 0xfe, !PT ;  /* 0x0000000002007212 */ /* 0x000fca00078efe07 */
[----:B------:R-:W-:-:S04]  /*96b0*/  FMUL.FTZ R0, R0, 1 ;  /* 0x3f80000000007820 */ /* 0x000fc80000410000 */
[----:B------:R4:W0:Y:S02]  /*96c0*/  F2F.F64.F32 R2, R0 ;  /* 0x0000000000027310 */ /* 0x0008240000201800 */
[----:B0---4-:R-:W-:Y:S05]  /*96d0*/  BRA `(.L_x_4719) ;  /* 0x0000000000a47947 */ /* 0x011fea0003800000 */
.L_x_4731:
        /* <DEDUP_REMOVED lines=12> */
[----:B------:R-:W-:Y:S01]  /*97a0*/  @P0 SHF.L.U32 R0, R0, 0x17, RZ ;  /* 0x0000001700000819 */ /* 0x000fe200000006ff */
[----:B------:R-:W-:Y:S01]  /*97b0*/  @!P0 IMAD.MOV.U32 R2, RZ, RZ, 0x20000000 ;  /* 0x20000000ff028424 */ /* 0x000fe200078e00ff */
[----:B------:R-:W-:-:S03]  /*97c0*/  @!P0 MOV R3, 0x7ff80000 ;  /* 0x7ff8000000038802 */ /* 0x000fc60000000f00 */
[----:B------:R-:W-:-:S04]  /*97d0*/  @P0 FMUL.FTZ R0, R0, 1 ;  /* 0x3f80000000000820 */ /* 0x000fc80000410000 */
[----:B------:R3:W4:Y:S02]  /*97e0*/  @P0 F2F.F64.F32 R2, R0 ;  /* 0x0000000000020310 */ /* 0x0007240000201800 */
[----:B---34-:R-:W-:Y:S05]  /*97f0*/  BRA `(.L_x_4719) ;  /* 0x00000000005c7947 */ /* 0x018fea0003800000 */
.L_x_4718:
        /* <DEDUP_REMOVED lines=10> */
[----:B-1----:R-:W-:Y:S01]  /*98a0*/  IMAD.U32 R6, RZ, RZ, UR6 ;  /* 0x00000006ff067e24 */ /* 0x002fe2000f8e00ff */
[----:B------:R-:W-:Y:S01]  /*98b0*/  MOV R7, UR7 ;  /* 0x0000000700077c02 */ /* 0x000fe20008000f00 */
[----:B---3--:R-:W-:Y:S01]  /*98c0*/  IMAD.U32 R10, RZ, RZ, UR8 ;  /* 0x00000008ff0a7e24 */ /* 0x008fe2000f8e00ff */
[----:B------:R-:W-:-:S07]  /*98d0*/  MOV R11, UR9 ;  /* 0x00000009000b7c02 */ /* 0x000fce0008000f00 */
[----:B------:R-:W-:-:S07]  /*98e0*/  LEPC R20, `(.L_x_4740) ;  /* 0x000000001014794e */ /* 0x000fce0000000000 */
[----:B--2---:R-:W-:Y:S05]  /*98f0*/  CALL.ABS.NOINC R2 ;  /* 0x0000000002007343 */ /* 0x004fea0003c00000 */
.L_x_4740:
[----:B------:R-:W-:Y:S01]  /*9900*/  CS2R R2, SRZ ;  /* 0x0000000000027805 */ /* 0x000fe2000001ff00 */
[----:B------:R-:W-:Y:S06]  /*9910*/  BRA `(.L_x_4719) ;  /* 0x0000000000147947 */ /* 0x000fec0003800000 */
.L_x_4739:
[----:B--234-:R-:W2:Y:S02]  /*9920*/  LDG.E.64 R2, desc[UR36][R4.64] ;  /* 0x0000002404027981 */ /* 0x01cea4000c1e1b00 */
[----:B--2---:R-:W3:Y:S02]  /*9930*/  I2F.F64.U64 R2, R2 ;  /* 0x0000000200027312 */ /* 0x004ee40000301800 */
[----:B---3--:R-:W-:Y:S05]  /*9940*/  BRA `(.L_x_4719) ;  /* 0x0000000000087947 */ /* 0x008fea0003800000 */
.L_x_4738:
[----:B------:R-:W2:Y:S02]  /*9950*/  LDG.E R2, desc[UR36][R4.64] ;  /* 0x0000002404027981 */ /* 0x000ea4000c1e1900 */
[----:B--234-:R-:W3:Y:S02]  /*9960*/  I2F.F64.U32 R2, R2 ;  /* 0x0000000200027312 */ /* 0x01cee40000201800 */
.L_x_4719:
[----:B------:R-:W-:Y:S05]  /*9970*/  BSYNC.RECONVERGENT B6 ;  /* 0x0000000000067941 */ /* 0x000fea0003800200 */
.L_x_4713:
[----:B---3-5:R-:W3:Y:S01]  /*9980*/  DADD R2, -RZ, |R2| ;  /* 0x00000000ff027229 */ /* 0x028ee20000000502 */
[----:B-1----:R-:W-:Y:S01]  /*9990*/  MOV R6, RZ ;  /* 0x000000ff00067202 */ /* 0x002fe20000000f00 */
[----:B------:R-:W-:Y:S01]  /*99a0*/  UMOV UR5, 0x7fefffff ;  /* 0x7fefffff00057882 */ /* 0x000fe20000000000 */
[CC--:B---3--:R-:W-:Y:S01]  /*99b0*/  ISETP.LT.U32.AND P0, PT, R2.reuse, R18.reuse, PT ;  /* 0x000000120200720c */ /* 0x0c8fe20003f01070 */
[----:B------:R-:W-:Y:S01]  /*99c0*/  UMOV UR6, UR5 ;  /* 0x0000000500067c82 */ /* 0x000fe20008000000 */
[----:B------:R-:W-:Y:S01]  /*99d0*/  UMOV UR4, 0xffffffff ;  /* 0xffffffff00047882 */ /* 0x000fe20000000000 */
[----:B------:R-:W-:Y:S01]  /*99e0*/  IMAD.MOV.U32 R14, RZ, RZ, 0x0 ;  /* 0x00000000ff0e7424 */ /* 0x000fe200078e00ff */
[----:B------:R-:W-:Y:S02]  /*99f0*/  ISETP.LT.U32.AND.EX P0, PT, R3, R19, PT, P0 ;  /* 0x000000130300720c */ /* 0x000fe40003f01100 */
[----:B------:R-:W-:Y:S02]  /*9a00*/  MOV R15, 0x3fd80000 ;  /* 0x3fd80000000f7802 */ /* 0x000fe40000000f00 */
[----:B------:R-:W-:-:S02]  /*9a10*/  SEL R0, R2, R18, P0 ;  /* 0x0000001202007207 */ /* 0x000fc40000000000 */
[----:B0-2---:R-:W-:Y:S02]  /*9a20*/  SEL R5, R3, R19, P0 ;  /* 0x0000001303057207 */ /* 0x005fe40000000000 */
[----:B------:R-:W-:Y:S02]  /*9a30*/  ISETP.GT.U32.AND P0, PT, R18, R2, PT ;  /* 0x000000021200720c */ /* 0x000fe40003f04070 */
[----:B------:R-:W-:Y:S01]  /*9a40*/  MOV R10, R0 ;  /* 0x00000000000a7202 */ /* 0x000fe20000000f00 */
[----:B------:R-:W-:Y:S01]  /*9a50*/  IMAD.MOV.U32 R11, RZ, RZ, R5 ;  /* 0x000000ffff0b7224 */ /* 0x000fe200078e0005 */
[----:B------:R-:W-:-:S04]  /*9a60*/  ISETP.GT.U32.AND.EX P0, PT, R19, R3, PT, P0 ;  /* 0x000000031300720c */ /* 0x000fc80003f04100 */
[----:B------:R-:W-:Y:S02]  /*9a70*/  SEL R3, R19, R3, P0 ;  /* 0x0000000313037207 */ /* 0x000fe40000000000 */
[----:B------:R-:W-:Y:S02]  /*9a80*/  SEL R2, R18, R2, P0 ;  /* 0x0000000212027207 */ /* 0x000fe40000000000 */
[----:B------:R-:W-:-:S04]  /*9a90*/  LOP3.LUT R4, R3, 0xffc00000, RZ, 0xc0, !PT ;  /* 0xffc0000003047812 */ /* 0x000fc800078ec0ff */
[----:B------:R-:W-:-:S15]  /*9aa0*/  LOP3.LUT R7, R4, 0x7fd00000, RZ, 0x3c, !PT ;  /* 0x7fd0000004077812 */ /* 0x000fde00078e3cff */
[----:B------:R-:W-:-:S15]  /*9ab0*/  NOP ;  /* 0x0000000000007918 */ /* 0x000fde0000000000 */
[----:B------:R-:W-:-:S03]  /*9ac0*/  NOP ;  /* 0x0000000000007918 */ /* 0x000fc60000000000 */
        /* <DEDUP_REMOVED lines=34> */
[----:B------:R-:W-:Y:S01]  /*9cf0*/  HFMA2 R8, -RZ, RZ, 0, 0 ;  /* 0x00000000ff087431 */ /* 0x000fe200000001ff */
        /* <DEDUP_REMOVED lines=55> */
.L_x_4744:
[----:B------:R-:W0:Y:S02]  /*a070*/  F2I.S64.F64.TRUNC R8, R8 ;  /* 0x0000000800087311 */ /* 0x000e24000030d900 */
[----:B0-----:R-:W-:-:S05]  /*a080*/  MOV R3, R8 ;  /* 0x0000000800037202 */ /* 0x001fca0000000f00 */
[----:B------:R0:W-:Y:S01]  /*a090*/  STG.E.U8 desc[UR36][R6.64], R3 ;  /* 0x0000000306007986 */ /* 0x0001e2000c101124 */
[----:B------:R-:W-:Y:S05]  /*a0a0*/  BRA `(.L_x_4746) ;  /* 0x0000001000787947 */ /* 0x000fea0003800000 */
.L_x_4743:
        /* <DEDUP_REMOVED lines=9> */
.L_x_4748:
[----:B------:R-:W0:Y:S02]  /*a140*/  F2I.F64.TRUNC R9, R8 ;  /* 0x0000000800097311 */ /* 0x000e24000030d100 */
[----:B0-----:R0:W-:Y:S01]  /*a150*/  STG.E desc[UR36][R6.64], R9 ;  /* 0x0000000906007986 */ /* 0x0011e2000c101924 */
[----:B------:R-:W-:Y:S05]  /*a160*/  BRA `(.L_x_4746) ;  /* 0x0000001000487947 */ /* 0x000fea0003800000 */
.L_x_4747:
[----:B------:R-:W0:Y:S02]  /*a170*/  F2I.F64.TRUNC R9, R8 ;  /* 0x0000000800097311 */ /* 0x000e24000030d100 */
[----:B0-----:R0:W-:Y:S01]  /*a180*/  STG.E.U16 desc[UR36][R6.64], R9 ;  /* 0x0000000906007986 */ /* 0x0011e2000c101524 */
[----:B------:R-:W-:Y:S05]  /*a190*/  BRA `(.L_x_4746) ;  /* 0x00000010003c7947 */ /* 0x000fea0003800000 */
.L_x_4742:
        /* <DEDUP_REMOVED lines=17> */
.L_x_4750:
        /* <DEDUP_REMOVED lines=12> */
.L_x_4749:
        /* <DEDUP_REMOVED lines=14> */
[----:B------:R-:W-:Y:S02]  /*a450*/  IMAD.MOV.U32 R3, RZ, RZ, RZ ;  /* 0x000000ffff037224 */ /* 0x000fe400078e00ff */
[----:B0-----:R-:W-:-:S05]  /*a460*/  @!P0 FMUL R2, R2, 1.175494350822287508e-38 ;  /* 0x0080000002028820 */ /* 0x001fca0000400000 */
[----:B------:R0:W-:Y:S01]  /*a470*/  STG.E.64 desc[UR36][R6.64], R2 ;  /* 0x0000000206007986 */ /* 0x0001e2000c101b24 */
[----:B------:R-:W-:Y:S05]  /*a480*/  BRA `(.L_x_4746) ;  /* 0x0000000c00807947 */ /* 0x000fea0003800000 */
.L_x_4752:
        /* <DEDUP_REMOVED lines=13> */
.L_x_4751:
[----:B------:R0:W-:Y:S01]  /*a560*/  STG.E.64 desc[UR36][R6.64], R8 ;  /* 0x0000000806007986 */ /* 0x0001e2000c101b24 */
[----:B------:R-:W-:Y:S05]  /*a570*/  BRA `(.L_x_4746) ;  /* 0x0000000c00447947 */ /* 0x000fea0003800000 */
.L_x_4741:
        /* <DEDUP_REMOVED lines=13> */
.L_x_4756:
        /* <DEDUP_REMOVED lines=25> */
.L_x_4759:
[----:B------:R-:W-:-:S04]  /*a7e0*/  SHF.R.U32.HI R3, RZ, 0x18, R5 ;  /* 0x00000018ff037819 */ /* 0x000fc80000011605 */
[----:B------:R-:W-:-:S07]  /*a7f0*/  LOP3.LUT R3, R0, 0x80, R3, 0xf8, !PT ;  /* 0x0000008000037812 */ /* 0x000fce00078ef803 */
.L_x_4758:
[----:B------:R-:W-:Y:S05]  /*a800*/  BSYNC.RECONVERGENT B0 ;  /* 0x0000000000007941 */ /* 0x000fea0003800200 */
.L_x_4757:
[----:B------:R0:W-:Y:S01]  /*a810*/  STG.E.U8 desc[UR36][R6.64], R3 ;  /* 0x0000000306007986 */ /* 0x0001e2000c101124 */
[----:B------:R-:W-:Y:S05]  /*a820*/  BRA `(.L_x_4746) ;  /* 0x0000000800987947 */ /* 0x000fea0003800000 */
.L_x_4755:
        /* <DEDUP_REMOVED lines=25> */
.L_x_4762:
[----:B------:R-:W-:-:S04]  /*a9c0*/  SHF.R.U32.HI R3, RZ, 0x18, R5 ;  /* 0x00000018ff037819 */ /* 0x000fc80000011605 */
[----:B------:R-:W-:-:S07]  /*a9d0*/  LOP3.LUT R3, R0, 0x80, R3, 0xf8, !PT ;  /* 0x0000008000037812 */ /* 0x000fce00078ef803 */
.L_x_4761:
[----:B------:R-:W-:Y:S05]  /*a9e0*/  BSYNC.RECONVERGENT B0 ;  /* 0x0000000000007941 */ /* 0x000fea0003800200 */
.L_x_4760:
[----:B------:R0:W-:Y:S01]  /*a9f0*/  STG.E.U8 desc[UR36][R6.64], R3 ;  /* 0x0000000306007986 */ /* 0x0001e2000c101124 */
[----:B------:R-:W-:Y:S05]  /*aa00*/  BRA `(.L_x_4746) ;  /* 0x0000000800207947 */ /* 0x000fea0003800000 */
.L_x_4754:
        /* <DEDUP_REMOVED lines=30> */
.L_x_4764:
[----:B------:R-:W0:Y:S02]  /*abf0*/  F2I.U64.F64.TRUNC R8, R8 ;  /* 0x0000000800087311 */ /* 0x000e24000030d800 */
[----:B0-----:R0:W-:Y:S01]  /*ac00*/  STG.E.64 desc[UR36][R6.64], R8 ;  /* 0x0000000806007986 */ /* 0x0011e2000c101b24 */
[----:B------:R-:W-:Y:S05]  /*ac10*/  BRA `(.L_x_4746) ;  /* 0x00000004009c7947 */ /* 0x000fea0003800000 */
.L_x_4763:
[----:B------:R-:W0:Y:S02]  /*ac20*/  F2I.U32.F64.TRUNC R9, R8 ;  /* 0x0000000800097311 */ /* 0x000e24000030d000 */
[----:B0-----:R0:W-:Y:S01]  /*ac30*/  STG.E desc[UR36][R6.64], R9 ;  /* 0x0000000906007986 */ /* 0x0011e2000c101924 */
[----:B------:R-:W-:Y:S05]  /*ac40*/  BRA `(.L_x_4746) ;  /* 0x0000000400907947 */ /* 0x000fea0003800000 */
.L_x_4753:
        /* <DEDUP_REMOVED lines=10> */
.L_x_4766:
[----:B------:R-:W-:-:S05]  /*acf0*/  CS2R R10, SRZ ;  /* 0x00000000000a7805 */ /* 0x000fca000001ff00 */
[----:B------:R4:W-:Y:S01]  /*ad00*/  STG.E.128 desc[UR36][R6.64], R8 ;  /* 0x0000000806007986 */ /* 0x0009e2000c101d24 */
[----:B------:R-:W-:Y:S05]  /*ad10*/  BRA `(.L_x_4746) ;  /* 0x00000004005c7947 */ /* 0x000fea0003800000 */
.L_x_4765:
[----:B------:R-:W-:-:S09]  /*ad20*/  UISETP.NE.AND UP0, UPT, UR4, 0xf, UPT ;  /* 0x0000000f0400788c */ /* 0x000fd2000bf05270 */
[----:B------:R-:W-:Y:S05]  /*ad30*/  BRA.U !UP0, `(.L_x_4767) ;  /* 0x0000000508287547 */ /* 0x000fea000b800000 */
[----:B------:R-:W-:-:S09]  /*ad40*/  UISETP.NE.AND UP0, UPT, UR4, 0x17, UPT ;  /* 0x000000170400788c */ /* 0x000fd2000bf05270 */
[----:B------:R-:W-:Y:S05]  /*ad50*/  BRA.U !UP0, `(.L_x_4768) ;  /* 0x0000000108b07547 */ /* 0x000fea000b800000 */
[----:B------:R-:W-:-:S09]  /*ad60*/  UISETP.NE.AND UP0, UPT, UR4, 0x18, UPT ;  /* 0x000000180400788c */ /* 0x000fd2000bf05270 */
[----:B------:R-:W-:Y:S05]  /*ad70*/  BRA.U !UP0, `(.L_x_4769) ;  /* 0x0000000108447547 */ /* 0x000fea000b800000 */
.L_x_4745:
[----:B------:R-:W-:Y:S01]  /*ad80*/  MOV R2, 0x0 ;  /* 0x0000000000027802 */ /* 0x000fe20000000f00 */
[----:B------:R-:W0:Y:S01]  /*ad90*/  LDCU.64 UR4, c[0x4][0x128] ;  /* 0x01002500ff0477ac */ /* 0x000e220008000a00 */
[----:B------:R-:W-:Y:S02]  /*ada0*/  HFMA2 R8, -RZ, RZ, 0, 6.020069122314453125e-06 ;  /* 0x00000065ff087431 */ /* 0x000fe400000001ff */
        /* <DEDUP_REMOVED lines=13> */
.L_x_4770:
[----:B------:R-:W-:Y:S05]  /*ae80*/  BRA `(.L_x_4746) ;  /* 0x0000000400007947 */ /* 0x000fea0003800000 */
.L_x_4769:
        /* <DEDUP_REMOVED lines=21> */
.L_x_4772:
[----:B------:R-:W-:Y:S05]  /*afe0*/  BSYNC.RECONVERGENT B0 ;  /* 0x0000000000007941 */ /* 0x000fea0003800200 */
.L_x_4771:
[----:B------:R-:W-:-:S05]  /*aff0*/  LOP3.LUT R3, R0, 0x80, R3, 0xf8, !PT ;  /* 0x0000008000037812 */ /* 0x000fca00078ef803 */
[----:B------:R2:W-:Y:S01]  /*b000*/  STG.E.U8 desc[UR36][R6.64], R3 ;  /* 0x0000000306007986 */ /* 0x0005e2000c101124 */
[----:B------:R-:W-:Y:S05]  /*b010*/  BRA `(.L_x_4746) ;  /* 0x00000000009c7947 */ /* 0x000fea0003800000 */
.L_x_4768:
        /* <DEDUP_REMOVED lines=20> */
.L_x_4774:
[----:B------:R-:W-:Y:S02]  /*b160*/  ISETP.GT.U32.AND P0, PT, R2, 0x7f800000, PT ;  /* 0x7f8000000200780c */ /* 0x000fe40003f04070 */
[----:B------:R-:W-:-:S04]  /*b170*/  MOV R0, 0x7f ;  /* 0x0000007f00007802 */ /* 0x000fc80000000f00 */
[----:B------:R-:W-:-:S07]  /*b180*/  SEL R0, R0, 0x7c, P0 ;  /* 0x0000007c00007807 */ /* 0x000fce0000000000 */
.L_x_4775:
[----:B------:R-:W-:Y:S05]  /*b190*/  BSYNC.RECONVERGENT B0 ;  /* 0x0000000000007941 */ /* 0x000fea0003800200 */
.L_x_4773:
[----:B------:R-:W-:-:S04]  /*b1a0*/  SHF.R.U32.HI R3, RZ, 0x18, R3 ;  /* 0x00000018ff037819 */ /* 0x000fc80000011603 */
[----:B------:R-:W-:-:S05]  /*b1b0*/  LOP3.LUT R3, R0, 0x80, R3, 0xf8, !PT ;  /* 0x0000008000037812 */ /* 0x000fca00078ef803 */
[----:B------:R1:W-:Y:S01]  /*b1c0*/  STG.E.U8 desc[UR36][R6.64], R3 ;  /* 0x0000000306007986 */ /* 0x0003e2000c101124 */
[----:B------:R-:W-:Y:S05]  /*b1d0*/  BRA `(.L_x_4746) ;  /* 0x00000000002c7947 */ /* 0x000fea0003800000 */
.L_x_4767:
        /* <DEDUP_REMOVED lines=11> */
.L_x_4746:
[----:B------:R-:W-:-:S07]  /*b290*/  VIADD R17, R17, 0x80 ;  /* 0x0000008011117836 */ /* 0x000fce0000000000 */
.L_x_4711:
[----:B------:R-:W-:Y:S05]  /*b2a0*/  BSYNC.RECONVERGENT B7 ;  /* 0x0000000000077941 */ /* 0x000fea0003800200 */
.L_x_4710:
[----:B------:R-:W5:Y:S02]  /*b2b0*/  LDCU UR4, c[0x0][0x380] ;  /* 0x00007000ff0477ac */ /* 0x000f640008000800 */
[----:B-----5:R-:W-:-:S13]  /*b2c0*/  ISETP.GE.AND P0, PT, R17, UR4, PT ;  /* 0x0000000411007c0c */ /* 0x020fda000bf06270 */
[----:B------:R-:W-:Y:S05]  /*b2d0*/  @P0 EXIT ;  /* 0x000000000000094d */ /* 0x000fea0003800000 */
[----:B------:R-:W5:Y:S01]  /*b2e0*/  LDCU UR4, c[0x0][0x388] ;  /* 0x00007100ff0477ac */ /* 0x000f620008000800 */
[----:B0-----:R-:W-:Y:S01]  /*b2f0*/  MOV R0, RZ ;  /* 0x000000ff00007202 */ /* 0x001fe20000000f00 */
[----:B------:R-:W-:Y:S01]  /*b300*/  IMAD.MOV.U32 R16, RZ, RZ, RZ ;  /* 0x000000ffff107224 */ /* 0x000fe200078e00ff */
[----:B-----5:R-:W-:-:S09]  /*b310*/  UISETP.NE.AND UP0, UPT, UR4, URZ, UPT ;  /* 0x000000ff0400728c */ /* 0x020fd2000bf05270 */
[----:B------:R-:W-:Y:S05]  /*b320*/  BRA.U !UP0, `(.L_x_4776) ;  /* 0x0000001108a87547 */ /* 0x000fea000b800000 */
[----:B------:R-:W0:Y:S01]  /*b330*/  LDCU.64 UR4, c[0x0][0x390] ;  /* 0x00007200ff0477ac */ /* 0x000e220008000a00 */
[----:B------:R-:W-:Y:S01]  /*b340*/  HFMA2 R16, -RZ, RZ, 0, 0 ;  /* 0x00000000ff107431 */ /* 0x000fe200000001ff */
[----:B------:R-:W5:Y:S01]  /*b350*/  LDCU UR6, c[0x0][0x38c] ;  /* 0x00007180ff0677ac */ /* 0x000f620008000800 */
[----:B------:R-:W5:Y:S01]  /*b360*/  LDCU.64 UR8, c[0x0][0x4b8] ;  /* 0x00009700ff0877ac */ /* 0x000f620008000a00 */
[----:B------:R-:W-:Y:S02]  /*b370*/  UISETP.NE.AND UP0, UPT, UR40, URZ, UPT ;  /* 0x000000ff2800728c */ /* 0x000fe4000bf05270 */
[----:B0-----:R-:W-:-:S05]  /*b380*/  IMAD.HI.U32 R2, R17, UR4, R16 ;  /* 0x0000000411027c27 */ /* 0x001fca000f8e0010 */
[----:B-1234-:R-:W-:-:S05]  /*b390*/  SHF.R.U32.HI R3, RZ, UR5, R2 ;  /* 0x00000005ff037c19 */ /* 0x01efca0008011602 */
[----:B------:R-:W-:-:S04]  /*b3a0*/  IMAD.MOV R0, RZ, RZ, -R3 ;  /* 0x000000ffff007224 */ /* 0x000fc800078e0a03 */
[----:B-----5:R-:W-:-:S04]  /*b3b0*/  IMAD R0, R0, UR6, R17 ;  /* 0x0000000600007c24 */ /* 0x020fc8000f8e0211 */
[C---:B------:R-:W-:Y:S02]  /*b3c0*/  IMAD R16, R0.reuse, UR8, RZ ;  /* 0x0000000800107c24 */ /* 0x040fe4000f8e02ff */
        /* <DEDUP_REMOVED lines=288> */
.L_x_4776:
[----:B------:R-:W0:Y:S01]  /*c5d0*/  LDCU.128 UR8, c[0x0][0x580] ;  /* 0x0000b000ff0877ac */ /* 0x000e220008000c00 */
[----:B------:R-:W-:Y:S01]  /*c5e0*/  BSSY.RECONVERGENT B6, `(.L_x_4777) ;  /* 0x00000ee000067945 */ /* 0x000fe20003800200 */
[----:B------:R-:W-:-:S04]  /*c5f0*/  UPRMT UR4, UR42, 0x9910, URZ ;  /* 0x000099102a047896 */ /* 0x000fc800080000ff */
[----:B------:R-:W-:Y:S01]  /*c600*/  UISETP.GT.AND UP0, UPT, UR4, 0x9, UPT ;  /* 0x000000090400788c */ /* 0x000fe2000bf04270 */
[----:B0-----:R-:W-:Y:S02]  /*c610*/  IADD3 R4, P1, PT, R0, UR10, RZ ;  /* 0x0000000a00047c10 */ /* 0x001fe4000ff3e0ff */
[----:B------:R-:W-:-:S03]  /*c620*/  IADD3 R16, P0, PT, R16, UR8, RZ ;  /* 0x0000000810107c10 */ /* 0x000fc6000ff1e0ff */
        /* <DEDUP_REMOVED lines=11> */
[----:B------:R-:W1:Y:S02]  /*c6e0*/  LDG.E.S8 R2, desc[UR36][R4.64] ;  /* 0x0000002404027981 */ /* 0x000e64000c1e1300 */
[----:B-1234-:R-:W3:Y:S02]  /*c6f0*/  I2F.F64.S16 R2, R2 ;  /* 0x0000000200027312 */ /* 0x01eee40000101c00 */
[----:B---3--:R-:W-:Y:S05]  /*c700*/  BRA `(.L_x_4783) ;  /* 0x0000000c006c7947 */ /* 0x008fea0003800000 */
.L_x_4781:
[----:B------:R-:W1:Y:S02]  /*c710*/  LDG.E.U8 R2, desc[UR36][R4.64] ;  /* 0x0000002404027981 */ /* 0x000e64000c1e1100 */
[----:B-1234-:R-:W3:Y:S02]  /*c720*/  I2F.F64.U16 R2, R2 ;  /* 0x0000000200027312 */ /* 0x01eee40000101800 */
[----:B---3--:R-:W-:Y:S05]  /*c730*/  BRA `(.L_x_4783) ;  /* 0x0000000c00607947 */ /* 0x008fea0003800000 */
.L_x_4780:
[----:B------:R-:W-:-:S09]  /*c740*/  UISETP.NE.AND UP0, UPT, UR4, 0x2, UPT ;  /* 0x000000020400788c */ /* 0x000fd2000bf05270 */
[----:B------:R-:W-:Y:S05]  /*c750*/  BRA.U !UP0, `(.L_x_4784) ;  /* 0x0000000108287547 */ /* 0x000fea000b800000 */
[----:B------:R-:W-:-:S09]  /*c760*/  UISETP.NE.AND UP0, UPT, UR4, 0x3, UPT ;  /* 0x000000030400788c */ /* 0x000fd2000bf05270 */
[----:B------:R-:W-:Y:S05]  /*c770*/  BRA.U !UP0, `(.L_x_4785) ;  /* 0x0000000108147547 */ /* 0x000fea000b800000 */
[----:B------:R-:W-:-:S09]  /*c780*/  UISETP.NE.AND UP0, UPT, UR4, 0x4, UPT ;  /* 0x000000040400788c */ /* 0x000fd2000bf05270 */
[----:B------:R-:W-:Y:S05]  /*c790*/  BRA.U UP0, `(.L_x_4782) ;  /* 0x0000000900ec7547 */ /* 0x000fea000b800000 */
[----:B-1234-:R-:W2:Y:S02]  /*c7a0*/  LDG.E.64 R2, desc[UR36][R4.64] ;  /* 0x0000002404027981 */ /* 0x01eea4000c1e1b00 */
[----:B--2---:R-:W3:Y:S02]  /*c7b0*/  I2F.F64.S64 R2, R2 ;  /* 0x0000000200027312 */ /* 0x004ee40000301c00 */
[----:B---3--:R-:W-:Y:S05]  /*c7c0*/  BRA `(.L_x_4783) ;  /* 0x0000000c003c7947 */ /* 0x008fea0003800000 */
.L_x_4785:
[----:B------:R-:W1:Y:S02]  /*c7d0*/  LDG.E R2, desc[UR36][R4.64] ;  /* 0x0000002404027981 */ /* 0x000e64000c1e1900 */
[----:B-1234-:R-:W3:Y:S02]  /*c7e0*/  I2F.F64 R2, R2 ;  /* 0x0000000200027312 */ /* 0x01eee40000201c00 */
[----:B---3--:R-:W-:Y:S05]  /*c7f0*/  BRA `(.L_x_4783) ;  /* 0x0000000c00307947 */ /* 0x008fea0003800000 */
.L_x_4784:
[----:B------:R-:W1:Y:S02]  /*c800*/  LDG.E.U16 R2, desc[UR36][R4.64] ;  /* 0x0000002404027981 */ /* 0x000e64000c1e1500 */
[----:B-1234-:R-:W3:Y:S02]  /*c810*/  I2F.F64.S16 R2, R2 ;  /* 0x0000000200027312 */ /* 0x01eee40000101c00 */
[----:B---3--:R-:W-:Y:S05]  /*c820*/  BRA `(.L_x_4783) ;  /* 0x0000000c00247947 */ /* 0x008fea0003800000 */
.L_x_4779:
        /* <DEDUP_REMOVED lines=8> */
[----:B-1234-:R-:W2:Y:S02]  /*c8b0*/  F2F.F64.F32 R2, R2 ;  /* 0x0000000200027310 */ /* 0x01eea40000201800 */
[----:B--2---:R-:W-:Y:S05]  /*c8c0*/  BRA `(.L_x_4783) ;  /* 0x0000000800fc7947 */ /* 0x004fea0003800000 */
.L_x_4787:
[----:B------:R-:W5:Y:S02]  /*c8d0*/  LDG.E.U16 R0, desc[UR36][R4.64] ;  /* 0x0000002404007981 */ /* 0x000f64000c1e1500 */
[----:B-----5:R-:W-:-:S05]  /*c8e0*/  HADD2.F32 R0, -RZ, R0.H0_H0 ;  /* 0x20000000ff007230 */ /* 0x020fca0000004100 */
[----:B------:R-:W-:-:S04]  /*c8f0*/  FMUL.FTZ R0, R0, 1 ;  /* 0x3f80000000007820 */ /* 0x000fc80000410000 */
[----:B-1234-:R2:W3:Y:S02]  /*c900*/  F2F.F64.F32 R2, R0 ;  /* 0x0000000000027310 */ /* 0x01e4e40000201800 */
[----:B--23--:R-:W-:Y:S05]  /*c910*/  BRA `(.L_x_4783) ;  /* 0x0000000800e87947 */ /* 0x00cfea0003800000 */
.L_x_4786:
        /* <DEDUP_REMOVED lines=10> */
.L_x_4789:
[----:B------:R-:W5:Y:S02]  /*c9c0*/  LDG.E.U16 R4, desc[UR36][R4.64] ;  /* 0x0000002404047981 */ /* 0x000f64000c1e1500 */
[----:B-----5:R-:W-:-:S05]  /*c9d0*/  HADD2.F32 R0, -RZ, R4.H0_H0 ;  /* 0x20000004ff007230 */ /* 0x020fca0000004100 */
[----:B------:R-:W-:-:S04]  /*c9e0*/  FMUL.FTZ R0, R0, 1 ;  /* 0x3f80000000007820 */ /* 0x000fc80000410000 */
[----:B-1234-:R2:W3:Y:S02]  /*c9f0*/  F2F.F64.F32 R2, R0 ;  /* 0x0000000000027310 */ /* 0x01e4e40000201800 */
[----:B--23--:R-:W-:Y:S05]  /*ca00*/  BRA `(.L_x_4783) ;  /* 0x0000000800ac7947 */ /* 0x00cfea0003800000 */
.L_x_4788:
[----:B-1234-:R2:W5:Y:S01]  /*ca10*/  LDG.E.64 R2, desc[UR36][R4.64] ;  /* 0x0000002404027981 */ /* 0x01e562000c1e1b00 */
[----:B------:R-:W-:Y:S05]  /*ca20*/  BRA `(.L_x_4783) ;  /* 0x0000000800a47947 */ /* 0x000fea0003800000 */
.L_x_4778:
        /* <DEDUP_REMOVED lines=11> */
[----:B-1234-:R-:W-:Y:S01]  /*cae0*/  FSEL R3, RZ, 1.875, !P0 ;  /* 0x3ff00000ff037808 */ /* 0x01efe20004000000 */
[----:B------:R-:W-:Y:S08]  /*caf0*/  BRA `(.L_x_4783) ;  /* 0x0000000800707947 */ /* 0x000ff00003800000 */
.L_x_4792:
[----:B-1234-:R1:W5:Y:S01]  /*cb00*/  LDG.E.64 R2, desc[UR36][R4.64] ;  /* 0x0000002404027981 */ /* 0x01e362000c1e1b00 */
[----:B------:R-:W-:Y:S05]  /*cb10*/  BRA `(.L_x_4783) ;  /* 0x0000000800687947 */ /* 0x000fea0003800000 */
.L_x_4791:
[----:B------:R-:W-:-:S09]  /*cb20*/  UISETP.NE.AND UP0, UPT, UR4, 0xf, UPT ;  /* 0x0000000f0400788c */ /* 0x000fd2000bf05270 */
[----:B------:R-:W-:Y:S05]  /*cb30*/  BRA.U !UP0, `(.L_x_4793) ;  /* 0x00000001089c7547 */ /* 0x000fea000b800000 */
[----:B------:R-:W-:-:S09]  /*cb40*/  UISETP.NE.AND UP0, UPT, UR4, 0x17, UPT ;  /* 0x000000170400788c */ /* 0x000fd2000bf05270 */
[----:B------:R-:W-:Y:S05]  /*cb50*/  BRA.U !UP0, `(.L_x_4794) ;  /* 0x00000001085c7547 */ /* 0x000fea000b800000 */
[----:B------:R-:W-:-:S09]  /*cb60*/  UISETP.NE.AND UP0, UPT, UR4, 0x18, UPT ;  /* 0x000000180400788c */ /* 0x000fd2000bf05270 */
[----:B------:R-:W-:Y:S05]  /*cb70*/  BRA.U UP0, `(.L_x_4782) ;  /* 0x0000000500f47547 */ /* 0x000fea000b800000 */
[----:B------:R-:W5:Y:S01]  /*cb80*/  LDG.E.U8 R0, desc[UR36][R4.64] ;  /* 0x0000002404007981 */ /* 0x000f62000c1e1100 */
[----:B-1234-:R-:W-:Y:S02]  /*cb90*/  HFMA2 R6, -RZ, RZ, 0, 1.847743988037109375e-06 ;  /* 0x0000001fff067431 */ /* 0x01efe400000001ff */
[----:B-----5:R-:W-:-:S05]  /*cba0*/  IMAD.SHL.U32 R0, R0, 0x1000000, RZ ;  /* 0x0100000000007824 */ /* 0x020fca00078e00ff */
        /* <DEDUP_REMOVED lines=18> */
.L_x_4794:
[----:B-1234-:R-:W2:Y:S02]  /*ccd0*/  LDG.E.U8 R3, desc[UR36][R4.64] ;  /* 0x0000002404037981 */ /* 0x01eea4000c1e1100 */
        /* <DEDUP_REMOVED lines=12> */
[----:B-12---:R-:W-:Y:S05]  /*cda0*/  BRA `(.L_x_4783) ;  /* 0x0000000400c47947 */ /* 0x006fea0003800000 */
.L_x_4793:
[----:B------:R-:W5:Y:S02]  /*cdb0*/  LDG.E.U16 R0, desc[UR36][R4.64] ;  /* 0x0000002404007981 */ /* 0x000f64000c1e1500 */
[----:B-----5:R-:W-:-:S05]  /*cdc0*/  SHF.L.U32 R0, R0, 0x10, RZ ;  /* 0x0000001000007819 */ /* 0x020fca00000006ff */
[----:B------:R-:W-:-:S04]  /*cdd0*/  FMUL.FTZ R0, R0, 1 ;  /* 0x3f80000000007820 */ /* 0x000fc80000410000 */
[----:B-1234-:R1:W2:Y:S02]  /*cde0*/  F2F.F64.F32 R2, R0 ;  /* 0x0000000000027310 */ /* 0x01e2a40000201800 */
[----:B-12---:R-:W-:Y:S05]  /*cdf0*/  BRA `(.L_x_4783) ;  /* 0x0000000400b07947 */ /* 0x006fea0003800000 */
.L_x_4790:
        /* <DEDUP_REMOVED lines=8> */
[----:B------:R-:W1:Y:S02]  /*ce80*/  LDG.E.U16 R2, desc[UR36][R4.64] ;  /* 0x0000002404027981 */ /* 0x000e64000c1e1500 */
[----:B-1234-:R-:W1:Y:S02]  /*ce90*/  I2F.F64.U16 R2, R2 ;  /* 0x0000000200027312 */ /* 0x01ee640000101800 */
[----:B-1----:R-:W-:Y:S05]  /*cea0*/  BRA `(.L_x_4783) ;  /* 0x0000000400847947 */ /* 0x002fea0003800000 */
.L_x_4797:
[----:B------:R-:W5:Y:S01]  /*ceb0*/  LDG.E.U8 R4, desc[UR36][R4.64] ;  /* 0x0000002404047981 */ /* 0x000f62000c1e1100 */
[----:B-1234-:R-:W-:Y:S02]  /*cec0*/  CS2R R2, SRZ ;  /* 0x0000000000027805 */ /* 0x01efe4000001ff00 */
        /* <DEDUP_REMOVED lines=19> */
.L_x_4799:
[----:B------:R-:W-:Y:S05]  /*d000*/  BSYNC.RECONVERGENT B0 ;  /* 0x0000000000007941 */ /* 0x000fea0003800200 */
.L_x_4798:
[----:B------:R-:W-:Y:S01]  /*d010*/  IMAD.SHL.U32 R0, R0, 0x100000, RZ ;  /* 0x0010000000007824 */ /* 0x000fe200078e00ff */
[----:B------:R-:W-:-:S04]  /*d020*/  LEA R2, R2, 0x3b800000, 0x17 ;  /* 0x3b80000002027811 */ /* 0x000fc800078eb8ff */
[----:B------:R-:W-:-:S05]  /*d030*/  LOP3.LUT R0, R2, R0, R7, 0xfe, !PT ;  /* 0x0000000002007212 */ /* 0x000fca00078efe07 */
[----:B------:R-:W-:-:S04]  /*d040*/  FMUL.FTZ R0, R0, 1 ;  /* 0x3f80000000007820 */ /* 0x000fc80000410000 */
[----:B------:R1:W2:Y:S02]  /*d050*/  F2F.F64.F32 R2, R0 ;  /* 0x0000000000027310 */ /* 0x0002a40000201800 */
[----:B-12---:R-:W-:Y:S05]  /*d060*/  BRA `(.L_x_4783) ;  /* 0x0000000400147947 */ /* 0x006fea0003800000 */
.L_x_4796:
[----:B------:R-:W5:Y:S01]  /*d070*/  LDG.E.U8 R4, desc[UR36][R4.64] ;  /* 0x0000002404047981 */ /* 0x000f62000c1e1100 */
[----:B-1234-:R-:W-:Y:S02]  /*d080*/  CS2R R2, SRZ ;  /* 0x0000000000027805 */ /* 0x01efe4000001ff00 */
[----:B-----5:R-:W-:-:S13]  /*d090*/  ISETP.NE.AND P0, PT, R4, RZ, PT ;  /* 0x000000ff0400720c */ /* 0x020fda0003f05270 */
[----:B------:R-:W-:Y:S05]  /*d0a0*/  @!P0 BRA `(.L_x_4783) ;  /* 0x0000000400048947 */ /* 0x000fea0003800000 */
[----:B------:R-:W-:-:S13]  /*d0b0*/  ISETP.NE.AND P0, PT, R4, 0x80, PT ;  /* 0x000000800400780c */ /* 0x000fda0003f05270 */
[----:B------:R-:W-:Y:S01]  /*d0c0*/  @!P0 MOV R2, 0x20000000 ;  /* 0x2000000000028802 */ /* 0x000fe20000000f00 */
        /* <DEDUP_REMOVED lines=15> */
.L_x_4801:
[----:B------:R-:W-:Y:S05]  /*d1c0*/  BSYNC.RECONVERGENT B0 ;  /* 0x0000000000007941 */ /* 0x000fea0003800200 */
.L_x_4800:
[----:B------:R-:W-:Y:S02]  /*d1d0*/  SHF.L.U32 R0, R0, 0x15, RZ ;  /* 0x0000001500007819 */ /* 0x000fe400000006ff */
[----:B------:R-:W-:-:S04]  /*d1e0*/  LEA R2, R2, 0x37800000, 0x17 ;  /* 0x3780000002027811 */ /* 0x000fc800078eb8ff */
[----:B------:R-:W-:-:S05]  /*d1f0*/  LOP3.LUT R0, R2, R0, R7, 0xfe, !PT ;  /* 0x0000000002007212 */ /* 0x000fca00078efe07 */
[----:B------:R-:W-:-:S04]  /*d200*/  FMUL.FTZ R0, R0, 1 ;  /* 0x3f80000000007820 */ /* 0x000fc80000410000 */
[----:B------:R1:W2:Y:S02]  /*d210*/  F2F.F64.F32 R2, R0 ;  /* 0x0000000000027310 */ /* 0x0002a40000201800 */
[----:B-12---:R-:W-:Y:S05]  /*d220*/  BRA `(.L_x_4783) ;  /* 0x0000000000a47947 */ /* 0x006fea0003800000 */
.L_x_4795:
[----:B------:R-:W-:-:S09]  /*d230*/  UISETP.NE.AND UP0, UPT, UR4, 0x1c, UPT ;  /* 0x0000001c0400788c */ /* 0x000fd2000bf05270 */
[----:B------:R-:W-:Y:S05]  /*d240*/  BRA.U !UP0, `(.L_x_4802) ;  /* 0x0000000108947547 */ /* 0x000fea000b800000 */
[----:B------:R-:W-:-:S09]  /*d250*/  UISETP.NE.AND UP0, UPT, UR4, 0x1d, UPT ;  /* 0x0000001d0400788c */ /* 0x000fd2000bf05270 */
[----:B------:R-:W-:Y:S05]  /*d260*/  BRA.U !UP0, `(.L_x_4803) ;  /* 0x0000000108807547 */ /* 0x000fea000b800000 */
[----:B------:R-:W-:-:S09]  /*d270*/  UISETP.NE.AND UP0, UPT, UR4, 0x2c, UPT ;  /* 0x0000002c0400788c */ /* 0x000fd2000bf05270 */
[----:B------:R-:W-:Y:S05]  /*d280*/  BRA.U UP0, `(.L_x_4782) ;  /* 0x0000000100307547 */ /* 0x000fea000b800000 */
[----:B------:R-:W5:Y:S01]  /*d290*/  LDG.E.U8 R0, desc[UR36][R4.64] ;  /* 0x0000002404007981 */ /* 0x000f62000c1e1100 */
[----:B-1234-:R-:W-:Y:S02]  /*d2a0*/  HFMA2 R3, -RZ, RZ, 0.5, 0 ;  /* 0x38000000ff037431 */ /* 0x01efe400000001ff */
[----:B------:R-:W-:Y:S01]  /*d2b0*/  IMAD.MOV.U32 R2, RZ, RZ, 0x0 ;  /* 0x00000000ff027424 */ /* 0x000fe200078e00ff */
[----:B-----5:R-:W-:-:S13]  /*d2c0*/  ISETP.NE.AND P0, PT, R0, RZ, PT ;  /* 0x000000ff0000720c */ /* 0x020fda0003f05270 */
[----:B------:R-:W-:Y:S05]  /*d2d0*/  @!P0 BRA `(.L_x_4783) ;  /* 0x0000000000788947 */ /* 0x000fea0003800000 */
[----:B------:R-:W-:-:S13]  /*d2e0*/  ISETP.NE.AND P0, PT, R0, 0xff, PT ;  /* 0x000000ff0000780c */ /* 0x000fda0003f05270 */
[----:B------:R-:W-:Y:S01]  /*d2f0*/  @P0 IMAD.SHL.U32 R0, R0, 0x800000, RZ ;  /* 0x0080000000000824 */ /* 0x000fe200078e00ff */
[----:B------:R-:W-:Y:S01]  /*d300*/  @!P0 MOV R2, 0x20000000 ;  /* 0x2000000000028802 */ /* 0x000fe20000000f00 */
[----:B------:R-:W-:Y:S02]  /*d310*/  @!P0 IMAD.MOV.U32 R3, RZ, RZ, 0x7ff80000 ;  /* 0x7ff80000ff038424 */ /* 0x000fe400078e00ff */
[----:B------:R-:W-:-:S04]  /*d320*/  @P0 FMUL.FTZ R0, R0, 1 ;  /* 0x3f80000000000820 */ /* 0x000fc80000410000 */
[----:B------:R0:W1:Y:S02]  /*d330*/  @P0 F2F.F64.F32 R2, R0 ;  /* 0x0000000000020310 */ /* 0x0000640000201800 */
[----:B01----:R-:W-:Y:S05]  /*d340*/  BRA `(.L_x_4783) ;  /* 0x00000000005c7947 */ /* 0x003fea0003800000 */
.L_x_4782:
[----:B------:R-:W-:Y:S01]  /*d350*/  MOV R2, 0x0 ;  /* 0x0000000000027802 */ /* 0x000fe20000000f00 */
[----:B------:R-:W0:Y:S01]  /*d360*/  LDCU.64 UR4, c[0x4][0x128] ;  /* 0x01002500ff0477ac */ /* 0x000e220008000a00 */
[----:B-1--4-:R-:W-:Y:S02]  /*d370*/  HFMA2 R8, -RZ, RZ, 0, 4.64916229248046875e-06 ;  /* 0x0000004eff087431 */ /* 0x012fe400000001ff */
[----:B------:R-:W-:Y:S01]  /*d380*/  IMAD.MOV.U32 R12, RZ, RZ, 0x1 ;  /* 0x00000001ff0c7424 */ /* 0x000fe200078e00ff */
[----:B------:R-:W-:Y:S01]  /*d390*/  MOV R13, RZ ;  /* 0x000000ff000d7202 */ /* 0x000fe20000000f00 */
[----:B------:R-:W1:Y:S01]  /*d3a0*/  LDCU.64 UR6, c[0x4][0x130] ;  /* 0x01002600ff0677ac */ /* 0x000e620008000a00 */
[----:B--23--:R-:W2:Y:S01]  /*d3b0*/  LDC.64 R2, c[0x4][R2] ;  /* 0x0100000002027b82 */ /* 0x00cea20000000a00 */
        /* <DEDUP_REMOVED lines=9> */
.L_x_4804:
[----:B------:R-:W-:Y:S01]  /*d450*/  CS2R R2, SRZ ;  /* 0x0000000000027805 */ /* 0x000fe2000001ff00 */
[----:B------:R-:W-:Y:S06]  /*d460*/  BRA `(.L_x_4783) ;  /* 0x0000000000147947 */ /* 0x000fec0003800000 */
.L_x_4803:
[----:B-1234-:R-:W2:Y:S02]  /*d470*/  LDG.E.64 R2, desc[UR36][R4.64] ;  /* 0x0000002404027981 */ /* 0x01eea4000c1e1b00 */
[----:B--2---:R-:W0:Y:S02]  /*d480*/  I2F.F64.U64 R2, R2 ;  /* 0x0000000200027312 */ /* 0x004e240000301800 */
[----:B0-----:R-:W-:Y:S05]  /*d490*/  BRA `(.L_x_4783) ;  /* 0x0000000000087947 */ /* 0x001fea0003800000 */
.L_x_4802:
[----:B------:R-:W1:Y:S02]  /*d4a0*/  LDG.E R2, desc[UR36][R4.64] ;  /* 0x0000002404027981 */ /* 0x000e64000c1e1900 */
[----:B-1234-:R-:W0:Y:S02]  /*d4b0*/  I2F.F64.U32 R2, R2 ;  /* 0x0000000200027312 */ /* 0x01ee240000201800 */
.L_x_4783:
[----:B------:R-:W-:Y:S05]  /*d4c0*/  BSYNC.RECONVERGENT B6 ;  /* 0x0000000000067941 */ /* 0x000fea0003800200 */
.L_x_4777:
        /* <DEDUP_REMOVED lines=36> */
[----:B0-----:R-:W0:Y:S02]  /*d710*/  DFMA R6, R8, R8, R6 ;  /* 0x000000080806722b */ /* 0x001e240000000006 */
[----:B0-----:R-:W-:-:S15]  /*d720*/  IMAD.MOV.U32 R8, RZ, RZ, R7 ;  /* 0x000000ffff087224 */ /* 0x001fde00078e0007 */
[----:B------:R-:W-:-:S15]  /*d730*/  NOP ;  /* 0x0000000000007918 */ /* 0x000fde0000000000 */
[----:B------:R-:W-:-:S15]  /*d740*/  NOP ;  /* 0x0000000000007918 */ /* 0x000fde0000000000 */
[----:B------:R-:W-:-:S15]  /*d750*/  NOP ;  /* 0x0000000000007918 */ /* 0x000fde0000000000 */
[----:B------:R-:W-:-:S02]  /*d760*/  NOP ;  /* 0x0000000000007918 */ /* 0x000fc40000000000 */
[----:B------:R0:W-:Y:S02]  /*d770*/  DSETP.NEU.AND P1, PT, R10, RZ, PT ;  /* 0x000000ff0a00722a */ /* 0x0001e40003f2d000 */
[----:B0-----:R-:W-:-:S15]  /*d780*/  MOV R10, UR6 ;  /* 0x00000006000a7c02 */ /* 0x001fde0008000f00 */
[----:B------:R-:W-:-:S15]  /*d790*/  NOP ;  /* 0x0000000000007918 */ /* 0x000fde0000000000 */
[----:B------:R-:W-:-:S15]  /*d7a0*/  NOP ;  /* 0x0000000000007918 */ /* 0x000fde0000000000 */
[----:B------:R-:W-:-:S15]  /*d7b0*/  NOP ;  /* 0x0000000000007918 */ /* 0x000fde0000000000 */
[----:B------:R-:W-:-:S02]  /*d7c0*/  NOP ;  /* 0x0000000000007918 */ /* 0x000fc40000000000 */
[----:B------:R-:W0:Y:S02]  /*d7d0*/  DSETP.MIN.AND P0, P2, R6, UR4, PT ;  /* 0x0000000406007e2a */ /* 0x000e24000ba00000 */
[----:B0-----:R-:W-:Y:S02]  /*d7e0*/  FSEL R9, R8, UR6, P0 ;  /* 0x0000000608097c08 */ /* 0x001fe40008000000 */
[----:B------:R-:W-:Y:S01]  /*d7f0*/  @P2 LOP3.LUT R9, R10, 0x80000, RZ, 0xfc, !PT ;  /* 0x000800000a092812 */ /* 0x000fe200078efcff */
[----:B------:R-:W-:Y:S01]  /*d800*/  IMAD.MOV.U32 R10, RZ, RZ, RZ ;  /* 0x000000ffff0a7224 */ /* 0x000fe200078e00ff */
[----:B------:R-:W-:Y:S02]  /*d810*/  MOV R8, R6 ;  /* 0x0000000600087202 */ /* 0x000fe40000000f00 */
[----:B------:R-:W0:Y:S02]  /*d820*/  MUFU.RSQ64H R11, R9 ;  /* 0x00000009000b7308 */ /* 0x000e240000001c00 */
[----:B------:R-:W-:Y:S01]  /*d830*/  SEL R8, R8, UR4, P0 ;  /* 0x0000000408087c07 */ /* 0x000fe20008000000 */
[----:B------:R-:W-:Y:S01]  /*d840*/  UPRMT UR4, UR41, 0x9910, URZ ;  /* 0x0000991029047896 */ /* 0x000fe200080000ff */
[----:B------:R-:W-:-:S03]  /*d850*/  ISETP.GE.U32.AND P0, PT, R5, 0x7ff00000, PT ;  /* 0x7ff000000500780c */ /* 0x000fc60003f06070 */
[----:B------:R-:W-:-:S15]  /*d860*/  UISETP.GT.AND UP0, UPT, UR4, 0x9, UPT ;  /* 0x000000090400788c */ /* 0x000fde000bf04270 */
        /* <DEDUP_REMOVED lines=8> */
[----:B0-----:R-:W0:-:S15]  /*d8f0*/  DFMA R12, R8, -R12, 1 ;  /* 0x3ff00000080c742b */ /* 0x001e1e000000080c */
[----:B------:R-:W-:-:S15]  /*d900*/  NOP ;  /* 0x0000000000007918 */ /* 0x000fde0000000000 */
[----:B------:R-:W-:-:S15]  /*d910*/  NOP ;  /* 0x0000000000007918 */ /* 0x000fde0000000000 */
[----:B------:R-:W-:-:S15]  /*d920*/  NOP ;  /* 0x0000000000007918 */ /* 0x000fde0000000000 */
[----:B------:R-:W-:-:S04]  /*d930*/  NOP ;  /* 0x0000000000007918 */ /* 0x000fc80000000000 */
[----:B0-----:R-:W-:-:S15]  /*d940*/  DFMA R14, R12, R14, 0.5 ;  /* 0x3fe000000c0e742b */ /* 0x001fde000000000e */
        /* <DEDUP_REMOVED lines=9> */
[----:B0-----:R-:W0:-:S15]  /*d9e0*/  DFMA R12, R14, R12, R10 ;  /* 0x0000000c0e0c722b */ /* 0x001e1e000000000a */
[----:B------:R-:W-:-:S15]  /*d9f0*/  NOP ;  /* 0x0000000000007918 */ /* 0x000fde0000000000 */
[----:B------:R-:W-:-:S15]  /*da00*/  NOP ;  /* 0x0000000000007918 */ /* 0x000fde0000000000 */
[----:B------:R-:W-:-:S15]  /*da10*/  NOP ;  /* 0x0000000000007918 */ /* 0x000fde0000000000 */
[----:B------:R-:W-:-:S04]  /*da20*/  NOP ;  /* 0x0000000000007918 */ /* 0x000fc80000000000 */
[----:B0-----:R0:W1:Y:S02]  /*da30*/  DMUL R12, R6, R12 ;  /* 0x0000000c060c7228 */ /* 0x0010640000000000 */
[----:B0-----:R-:W-:Y:S02]  /*da40*/  LOP3.LUT R7, R4, 0x100000, RZ, 0xfc, !PT ;  /* 0x0010000004077812 */ /* 0x001fe400078efcff */
[----:B------:R-:W-:-:S15]  /*da50*/  MOV R6, RZ ;  /* 0x000000ff00067202 */ /* 0x000fde0000000f00 */
[----:B------:R-:W-:-:S15]  /*da60*/  NOP ;  /* 0x0000000000007918 */ /* 0x000fde0000000000 */
[----:B------:R-:W-:-:S15]  /*da70*/  NOP ;  /* 0x0000000000007918 */ /* 0x000fde0000000000 */
[----:B------:R-:W-:-:S15]  /*da80*/  NOP ;  /* 0x0000000000007918 */ /* 0x000fde0000000000 */
[----:B-1----:R-:W0:Y:S02]  /*da90*/  DMUL R12, R12, R6 ;  /* 0x000000060c0c7228 */ /* 0x002e240000000000 */
[----:B0-----:R-:W-:Y:S02]  /*daa0*/  @!P0 FSEL R0, R2, R12, !P1 ;  /* 0x0000000c02008208 */ /* 0x001fe40004800000 */
[----:B------:R-:W-:-:S03]  /*dab0*/  @!P0 FSEL R5, R3, R13, !P1 ;  /* 0x0000000d03058208 */ /* 0x000fc60004800000 */
[----:B------:R-:W-:Y:S01]  /*dac0*/  IMAD.MOV.U32 R4, RZ, RZ, R0 ;  /* 0x000000ffff047224 */ /* 0x000fe200078e0000 */
        /* <DEDUP_REMOVED lines=10> */
[----:B0-----:R-:W-:Y:S01]  /*db70*/  STG.E.U8 desc[UR36][R16.64], R5 ;  /* 0x0000000510007986 */ /* 0x001fe2000c101124 */
[----:B------:R-:W-:Y:S05]  /*db80*/  EXIT ;  /* 0x000000000000794d */ /* 0x000fea0003800000 */
.L_x_4808:
[----:B------:R-:W0:Y:S02]  /*db90*/  F2I.S64.F64.TRUNC R4, R4 ;  /* 0x0000000400047311 */ /* 0x000e24000030d900 */
[----:B0-----:R-:W-:-:S05]  /*dba0*/  MOV R3, R4 ;  /* 0x0000000400037202 */ /* 0x001fca0000000f00 */
[----:B------:R-:W-:Y:S01]  /*dbb0*/  STG.E.U8 desc[UR36][R16.64], R3 ;  /* 0x0000000310007986 */ /* 0x000fe2000c101124 */
[----:B------:R-:W-:Y:S05]  /*dbc0*/  EXIT ;  /* 0x000000000000794d */ /* 0x000fea0003800000 */
.L_x_4807:
[----:B------:R-:W-:-:S09]  /*dbd0*/  UISETP.NE.AND UP0, UPT, UR4, 0x2, UPT ;  /* 0x000000020400788c */ /* 0x000fd2000bf05270 */
[----:B------:R-:W-:Y:S05]  /*dbe0*/  BRA.U !UP0, `(.L_x_4810) ;  /* 0x0000000108287547 */ /* 0x000fea000b800000 */
[----:B------:R-:W-:-:S09]  /*dbf0*/  UISETP.NE.AND UP0, UPT, UR4, 0x3, UPT ;  /* 0x000000030400788c */ /* 0x000fd2000bf05270 */
[----:B------:R-:W-:Y:S05]  /*dc00*/  BRA.U !UP0, `(.L_x_4811) ;  /* 0x0000000108147547 */ /* 0x000fea000b800000 */
[----:B------:R-:W-:-:S09]  /*dc10*/  UISETP.NE.AND UP0, UPT, UR4, 0x4, UPT ;  /* 0x000000040400788c */ /* 0x000fd2000bf05270 */
[----:B------:R-:W-:Y:S05]  /*dc20*/  BRA.U UP0, `(.L_x_4809) ;  /* 0x0000000d00247547 */ /* 0x000fea000b800000 */
[----:B------:R-:W0:Y:S02]  /*dc30*/  F2I.S64.F64.TRUNC R4, R4 ;  /* 0x0000000400047311 */ /* 0x000e24000030d900 */
[----:B0-----:R-:W-:Y:S01]  /*dc40*/  STG.E.64 desc[UR36][R16.64], R4 ;  /* 0x0000000410007986 */ /* 0x001fe2000c101b24 */
[----:B------:R-:W-:Y:S05]  /*dc50*/  EXIT ;  /* 0x000000000000794d */ /* 0x000fea0003800000 */
.L_x_4811:
[----:B------:R-:W0:Y:S02]  /*dc60*/  F2I.F64.TRUNC R5, R4 ;  /* 0x0000000400057311 */ /* 0x000e24000030d100 */
[----:B0-----:R-:W-:Y:S01]  /*dc70*/  STG.E desc[UR36][R16.64], R5 ;  /* 0x0000000510007986 */ /* 0x001fe2000c101924 */
[----:B------:R-:W-:Y:S05]  /*dc80*/  EXIT ;  /* 0x000000000000794d */ /* 0x000fea0003800000 */
.L_x_4810:
[----:B------:R-:W0:Y:S02]  /*dc90*/  F2I.F64.TRUNC R5, R4 ;  /* 0x0000000400057311 */ /* 0x000e24000030d100 */
[----:B0-----:R-:W-:Y:S01]  /*dca0*/  STG.E.U16 desc[UR36][R16.64], R5 ;  /* 0x0000000510007986 */ /* 0x001fe2000c101524 */
[----:B------:R-:W-:Y:S05]  /*dcb0*/  EXIT ;  /* 0x000000000000794d */ /* 0x000fea0003800000 */
.L_x_4806:
        /* <DEDUP_REMOVED lines=15> */
[----:B------:R-:W-:Y:S01]  /*ddb0*/  STG.E desc[UR36][R16.64], R3 ;  /* 0x0000000310007986 */ /* 0x000fe2000c101924 */
[----:B------:R-:W-:Y:S05]  /*ddc0*/  EXIT ;  /* 0x000000000000794d */ /* 0x000fea0003800000 */
.L_x_4813:
        /* <DEDUP_REMOVED lines=10> */
[----:B------:R-:W-:Y:S01]  /*de70*/  STG.E.U16 desc[UR36][R16.64], R0 ;  /* 0x0000000010007986 */ /* 0x000fe2000c101524 */
[----:B------:R-:W-:Y:S05]  /*de80*/  EXIT ;  /* 0x000000000000794d */ /* 0x000fea0003800000 */
.L_x_4812:
        /* <DEDUP_REMOVED lines=16> */
[----:B------:R-:W-:Y:S01]  /*df90*/  STG.E.64 desc[UR36][R16.64], R2 ;  /* 0x0000000210007986 */ /* 0x000fe2000c101b24 */
[----:B------:R-:W-:Y:S05]  /*dfa0*/  EXIT ;  /* 0x000000000000794d */ /* 0x000fea0003800000 */
.L_x_4815:
        /* <DEDUP_REMOVED lines=11> */
[----:B------:R-:W-:Y:S01]  /*e060*/  STG.E desc[UR36][R16.64], R3 ;  /* 0x0000000310007986 */ /* 0x000fe2000c101924 */
[----:B------:R-:W-:Y:S05]  /*e070*/  EXIT ;  /* 0x000000000000794d */ /* 0x000fea0003800000 */
.L_x_4814:
[----:B------:R-:W-:Y:S01]  /*e080*/  STG.E.64 desc[UR36][R16.64], R4 ;  /* 0x0000000410007986 */ /* 0x000fe2000c101b24 */
[----:B------:R-:W-:Y:S05]  /*e090*/  EXIT ;  /* 0x000000000000794d */ /* 0x000fea0003800000 */
.L_x_4805:
        /* <DEDUP_REMOVED lines=11> */
[----:B0-----:R-:W-:Y:S01]  /*e150*/  STG.E.U16 desc[UR36][R16.64], R5 ;  /* 0x0000000510007986 */ /* 0x001fe2000c101524 */
[----:B------:R-:W-:Y:S05]  /*e160*/  EXIT ;  /* 0x000000000000794d */ /* 0x000fea0003800000 */
.L_x_4819:
        /* <DEDUP_REMOVED lines=25> */
.L_x_4822:
[----:B------:R-:W-:-:S04]  /*e300*/  SHF.R.U32.HI R3, RZ, 0x18, R3 ;  /* 0x00000018ff037819 */ /* 0x000fc80000011603 */
[----:B------:R-:W-:-:S04]  /*e310*/  LOP3.LUT R0, R0, 0x80, R3, 0xf8, !PT ;  /* 0x0000008000007812 */ /* 0x000fc800078ef803 */
[----:B------:R-:W-:-:S07]  /*e320*/  PRMT R8, R0, 0x7610, R8 ;  /* 0x0000761000087816 */ /* 0x000fce0000000008 */
.L_x_4821:
[----:B------:R-:W-:Y:S05]  /*e330*/  BSYNC.RECONVERGENT B0 ;  /* 0x0000000000007941 */ /* 0x000fea0003800200 */
.L_x_4820:
[----:B------:R-:W-:Y:S01]  /*e340*/  STG.E.U8 desc[UR36][R16.64], R8 ;  /* 0x0000000810007986 */ /* 0x000fe2000c101124 */
[----:B------:R-:W-:Y:S05]  /*e350*/  EXIT ;  /* 0x000000000000794d */ /* 0x000fea0003800000 */
.L_x_4818:
        /* <DEDUP_REMOVED lines=25> */
.L_x_4825:
[----:B------:R-:W-:-:S04]  /*e4f0*/  SHF.R.U32.HI R3, RZ, 0x18, R3 ;  /* 0x00000018ff037819 */ /* 0x000fc80000011603 */
[----:B------:R-:W-:-:S04]  /*e500*/  LOP3.LUT R0, R0, 0x80, R3, 0xf8, !PT ;  /* 0x0000008000007812 */ /* 0x000fc800078ef803 */
[----:B------:R-:W-:-:S07]  /*e510*/  PRMT R8, R0, 0x7610, R8 ;  /* 0x0000761000087816 */ /* 0x000fce0000000008 */
.L_x_4824:
[----:B------:R-:W-:Y:S05]  /*e520*/  BSYNC.RECONVERGENT B0 ;  /* 0x0000000000007941 */ /* 0x000fea0003800200 */
.L_x_4823:
[----:B------:R-:W-:Y:S01]  /*e530*/  STG.E.U8 desc[UR36][R16.64], R8 ;  /* 0x0000000810007986 */ /* 0x000fe2000c101124 */
[----:B------:R-:W-:Y:S05]  /*e540*/  EXIT ;  /* 0x000000000000794d */ /* 0x000fea0003800000 */
.L_x_4817:
        /* <DEDUP_REMOVED lines=30> */
.L_x_4827:
[----:B------:R-:W0:Y:S02]  /*e730*/  F2I.U64.F64.TRUNC R4, R4 ;  /* 0x0000000400047311 */ /* 0x000e24000030d800 */
[----:B0-----:R-:W-:Y:S01]  /*e740*/  STG.E.64 desc[UR36][R16.64], R4 ;  /* 0x0000000410007986 */ /* 0x001fe2000c101b24 */
[----:B------:R-:W-:Y:S05]  /*e750*/  EXIT ;  /* 0x000000000000794d */ /* 0x000fea0003800000 */
.L_x_4826:
[----:B------:R-:W0:Y:S02]  /*e760*/  F2I.U32.F64.TRUNC R5, R4 ;  /* 0x0000000400057311 */ /* 0x000e24000030d000 */
[----:B0-----:R-:W-:Y:S01]  /*e770*/  STG.E desc[UR36][R16.64], R5 ;  /* 0x0000000510007986 */ /* 0x001fe2000c101924 */
[----:B------:R-:W-:Y:S05]  /*e780*/  EXIT ;  /* 0x000000000000794d */ /* 0x000fea0003800000 */
.L_x_4816:
        /* <DEDUP_REMOVED lines=8> */
[----:B------:R-:W-:Y:S01]  /*e810*/  STG.E.U8 desc[UR36][R16.64], R3 ;  /* 0x0000000310007986 */ /* 0x000fe2000c101124 */
[----:B------:R-:W-:Y:S05]  /*e820*/  EXIT ;  /* 0x000000000000794d */ /* 0x000fea0003800000 */
.L_x_4829:
[----:B------:R-:W-:-:S05]  /*e830*/  CS2R R6, SRZ ;  /* 0x0000000000067805 */ /* 0x000fca000001ff00 */
[----:B------:R-:W-:Y:S01]  /*e840*/  STG.E.128 desc[UR36][R16.64], R4 ;  /* 0x0000000410007986 */ /* 0x000fe2000c101d24 */
[----:B------:R-:W-:Y:S05]  /*e850*/  EXIT ;  /* 0x000000000000794d */ /* 0x000fea0003800000 */
.L_x_4828:
[----:B------:R-:W-:-:S09]  /*e860*/  UISETP.NE.AND UP0, UPT, UR4, 0xf, UPT ;  /* 0x0000000f0400788c */ /* 0x000fd2000bf05270 */
[----:B------:R-:W-:Y:S05]  /*e870*/  BRA.U !UP0, `(.L_x_4830) ;  /* 0x0000000508287547 */ /* 0x000fea000b800000 */
[----:B------:R-:W-:-:S09]  /*e880*/  UISETP.NE.AND UP0, UPT, UR4, 0x17, UPT ;  /* 0x000000170400788c */ /* 0x000fd2000bf05270 */
[----:B------:R-:W-:Y:S05]  /*e890*/  BRA.U !UP0, `(.L_x_4831) ;  /* 0x0000000108b07547 */ /* 0x000fea000b800000 */
[----:B------:R-:W-:-:S09]  /*e8a0*/  UISETP.NE.AND UP0, UPT, UR4, 0x18, UPT ;  /* 0x000000180400788c */ /* 0x000fd2000bf05270 */
[----:B------:R-:W-:Y:S05]  /*e8b0*/  BRA.U !UP0, `(.L_x_4832) ;  /* 0x0000000108447547 */ /* 0x000fea000b800000 */
.L_x_4809:
        /* <DEDUP_REMOVED lines=16> */
.L_x_4833:
[----:B------:R-:W-:Y:S05]  /*e9c0*/  EXIT ;  /* 0x000000000000794d */ /* 0x000fea0003800000 */
.L_x_4832:
        /* <DEDUP_REMOVED lines=21> */
.L_x_4835:
[----:B------:R-:W-:Y:S05]  /*eb20*/  BSYNC.RECONVERGENT B0 ;  /* 0x0000000000007941 */ /* 0x000fea0003800200 */
.L_x_4834:
[----:B------:R-:W-:-:S05]  /*eb30*/  LOP3.LUT R3, R0, 0x80, R3, 0xf8, !PT ;  /* 0x0000008000037812 */ /* 0x000fca00078ef803 */
[----:B------:R-:W-:Y:S01]  /*eb40*/  STG.E.U8 desc[UR36][R16.64], R3 ;  /* 0x0000000310007986 */ /* 0x000fe2000c101124 */
[----:B------:R-:W-:Y:S05]  /*eb50*/  EXIT ;  /* 0x000000000000794d */ /* 0x000fea0003800000 */
.L_x_4831:
        /* <DEDUP_REMOVED lines=20> */
.L_x_4837:
[----:B------:R-:W-:Y:S02]  /*eca0*/  ISETP.GT.U32.AND P0, PT, R2, 0x7f800000, PT ;  /* 0x7f8000000200780c */ /* 0x000fe40003f04070 */
[----:B------:R-:W-:-:S04]  /*ecb0*/  MOV R0, 0x7f ;  /* 0x0000007f00007802 */ /* 0x000fc80000000f00 */
[----:B------:R-:W-:-:S07]  /*ecc0*/  SEL R0, R0, 0x7c, P0 ;  /* 0x0000007c00007807 */ /* 0x000fce0000000000 */
.L_x_4838:
[----:B------:R-:W-:Y:S05]  /*ecd0*/  BSYNC.RECONVERGENT B0 ;  /* 0x0000000000007941 */ /* 0x000fea0003800200 */
.L_x_4836:
[----:B------:R-:W-:-:S04]  /*ece0*/  SHF.R.U32.HI R3, RZ, 0x18, R3 ;  /* 0x00000018ff037819 */ /* 0x000fc80000011603 */
[----:B------:R-:W-:-:S05]  /*ecf0*/  LOP3.LUT R3, R0, 0x80, R3, 0xf8, !PT ;  /* 0x0000008000037812 */ /* 0x000fca00078ef803 */
[----:B------:R-:W-:Y:S01]  /*ed00*/  STG.E.U8 desc[UR36][R16.64], R3 ;  /* 0x0000000310007986 */ /* 0x000fe2000c101124 */
[----:B------:R-:W-:Y:S05]  /*ed10*/  EXIT ;  /* 0x000000000000794d */ /* 0x000fea0003800000 */
.L_x_4830:
        /* <DEDUP_REMOVED lines=10> */
[----:B------:R-:W-:Y:S01]  /*edc0*/  STG.E.U16 desc[UR36][R16.64], R0 ;  /* 0x0000000010007986 */ /* 0x000fe2000c101524 */
[----:B------:R-:W-:Y:S05]  /*edd0*/  EXIT ;  /* 0x000000000000794d */ /* 0x000fea0003800000 */
.L_x_4839:
        /* <DEDUP_REMOVED lines=10> */
.L_x_16861:


//--------------------- .text._ZN2at6native27unrolled_elementwise_kernelINS0_13AUnaryFunctorIdddZZZNS0_17hypot_kernel_cudaERNS_18TensorIteratorBaseEENKUlvE_clEvENKUlvE_clEvEUlddE_EESt5arrayIPcLm2EELi4E23TrivialOffsetCalculatorILi1EjESD_NS0_6memory12LoadWithCastILi1EEENSE_13StoreWithCastILi1EEEEEviT_T0_T2_T3_T4_T5_ --------------------------
	.section	.text._ZN2at6native27unrolled_elementwise_kernelINS0_13AUnaryFunctorIdddZZZNS0_17hypot_kernel_cudaERNS_18TensorIteratorBaseEENKUlvE_clEvENKUlvE_clEvEUlddE_EESt5arrayIPcLm2EELi4E23TrivialOffsetCalculatorILi1EjESD_NS0_6memory12LoadWithCastILi1EEENSE_13StoreWithCastILi1EEEEEviT_T0_T2_T3_T4_T5_,"ax",@progbits
	.align	128
        .global         _ZN2at6native27unrolled_elementwise_kernelINS0_13AUnaryFunctorIdddZZZNS0_17hypot_kernel_cudaERNS_18TensorIteratorBaseEENKUlvE_clEvENKUlvE_clEvEUlddE_EESt5arrayIPcLm2EELi4E23TrivialOffsetCalculatorILi1EjESD_NS0_6memory12LoadWithCastILi1EEENSE_13StoreWithCastILi1EEEEEviT_T0_T2_T3_T4_T5_
        .type           _ZN2at6native27unrolled_elementwise_kernelINS0_13AUnaryFunctorIdddZZZNS0_17hypot_kernel_cudaERNS_18TensorIteratorBaseEENKUlvE_clEvENKUlvE_clEvEUlddE_EESt5arrayIPcLm2EELi4E23TrivialOffsetCalculatorILi1EjESD_NS0_6memory12LoadWithCastILi1EEENSE_13StoreWithCastILi1EEEEEviT_T0_T2_T3_T4_T5_,@function
        .size           _ZN2at6native27unrolled_elementwise_kernelINS0_13AUnaryFunctorIdddZZZNS0_17hypot_kernel_cudaERNS_18TensorIteratorBaseEENKUlvE_clEvENKUlvE_clEvEUlddE_EESt5arrayIPcLm2EELi4E23TrivialOffsetCalculatorILi1EjESD_NS0_6memory12LoadWithCastILi1EEENSE_13StoreWithCastILi1EEEEEviT_T0_T2_T3_T4_T5_,(.L_x_16862 - _ZN2at6native27unrolled_elementwise_kernelINS0_13AUnaryFunctorIdddZZZNS0_17hypot_kernel_cudaERNS_18TensorIteratorBaseEENKUlvE_clEvENKUlvE_clEvEUlddE_EESt5arrayIPcLm2EELi4E23TrivialOffsetCalculatorILi1EjESD_NS0_6memory12LoadWithCastILi1EEENSE_13StoreWithCastILi1EEEEEviT_T0_T2_T3_T4_T5_)
        .other          _ZN2at6native27unrolled_elementwise_kernelINS0_13AUnaryFunctorIdddZZZNS0_17hypot_kernel_cudaERNS_18TensorIteratorBaseEENKUlvE_clEvENKUlvE_clEvEUlddE_EESt5arrayIPcLm2EELi4E23TrivialOffsetCalculatorILi1EjESD_NS0_6memory12LoadWithCastILi1EEENSE_13StoreWithCastILi1EEEEEviT_T0_T2_T3_T4_T5_,@"STO_CUDA_ENTRY STV_DEFAULT"
_ZN2at6native27unrolled_elementwise_kernelINS0_13AUnaryFunctorIdddZZZNS0_17hypot_kernel_cudaERNS_18TensorIteratorBaseEENKUlvE_clEvENKUlvE_clEvEUlddE_EESt5arrayIPcLm2EELi4E23TrivialOffsetCalculatorILi1EjESD_NS0_6memory12LoadWithCastILi1EEENSE_13StoreWithCastILi1EEEEEviT_T0_T2_T3_T4_T5_:
.text._ZN2at6native27unrolled_elementwise_kernelINS0_13AUnaryFunctorIdddZZZNS0_17hypot_kernel_cudaERNS_18TensorIteratorBaseEENKUlvE_clEvENKUlvE_clEvEUlddE_EESt5arrayIPcLm2EELi4E23TrivialOffsetCalculatorILi1EjESD_NS0_6memory12LoadWithCastILi1EEENSE_13StoreWithCastILi1EEEEEviT_T0_T2_T3_T4_T5_:
        /* <DEDUP_REMOVED lines=31> */
[----:B--2---:R0:W1:Y:S02]  /*01f0*/  I2F.F64.S16 R28, R2 ;  /* 0x00000002001c7312 */ /* 0x0040640000101c00 */
[----:B01----:R-:W-:Y:S05]  /*0200*/  BRA `(.L_x_4848) ;  /* 0x0000000c006c7947 */ /* 0x003fea0003800000 */
.L_x_4846:
[----:B------:R-:W2:Y:S02]  /*0210*/  LDG.E.U8 R2, desc[UR36][R2.64] ;  /* 0x0000002402027981 */ /* 0x000ea4000c1e1100 */
[----:B--2---:R0:W1:Y:S02]  /*0220*/  I2F.F64.U16 R28, R2 ;  /* 0x00000002001c7312 */ /* 0x0040640000101800 */
[----:B01----:R-:W-:Y:S05]  /*0230*/  BRA `(.L_x_4848) ;  /* 0x0000000c00607947 */ /* 0x003fea0003800000 */
.L_x_4845:
[----:B------:R-:W-:-:S09]  /*0240*/  UISETP.NE.AND UP0, UPT, UR4, 0x2, UPT ;  /* 0x000000020400788c */ /* 0x000fd2000bf05270 */
[----:B------:R-:W-:Y:S05]  /*0250*/  BRA.U !UP0, `(.L_x_4849) ;  /* 0x0000000108287547 */ /* 0x000fea000b800000 */
[----:B------:R-:W-:-:S09]  /*0260*/  UISETP.NE.AND UP0, UPT, UR4, 0x3, UPT ;  /* 0x000000030400788c */ /* 0x000fd2000bf05270 */
[----:B------:R-:W-:Y:S05]  /*0270*/  BRA.U !UP0, `(.L_x_4850) ;  /* 0x0000000108147547 */ /* 0x000fea000b800000 */
[----:B------:R-:W-:-:S09]  /*0280*/  UISETP.NE.AND UP0, UPT, UR4, 0x4, UPT ;  /* 0x000000040400788c */ /* 0x000fd2000bf05270 */
[----:B------:R-:W-:Y:S05]  /*0290*/  BRA.U UP0, `(.L_x_4847) ;  /* 0x0000000900bc7547 */ /* 0x000fea000b800000 */
[----:B------:R-:W2:Y:S02]  /*02a0*/  LDG.E.64 R28, desc[UR36][R2.64] ;  /* 0x00000024021c7981 */ /* 0x000ea4000c1e1b00 */
[----:B--2---:R-:W0:Y:S02]  /*02b0*/  I2F.F64.S64 R28, R28 ;  /* 0x0000001c001c7312 */ /* 0x004e240000301c00 */
[----:B0-----:R-:W-:Y:S05]  /*02c0*/  BRA `(.L_x_4848) ;  /* 0x0000000c003c7947 */ /* 0x001fea0003800000 */
.L_x_4850:
[----:B------:R-:W2:Y:S02]  /*02d0*/  LDG.E R2, desc[UR36][R2.64] ;  /* 0x0000002402027981 */ /* 0x000ea4000c1e1900 */
[----:B--2---:R0:W1:Y:S02]  /*02e0*/  I2F.F64 R28, R2 ;  /* 0x00000002001c7312 */ /* 0x0040640000201c00 */
[----:B01----:R-:W-:Y:S05]  /*02f0*/  BRA `(.L_x_4848) ;  /* 0x0000000c00307947 */ /* 0x003fea0003800000 */
.L_x_4849:
[----:B------:R-:W2:Y:S02]  /*0300*/  LDG.E.U16 R2, desc[UR36][R2.64] ;  /* 0x0000002402027981 */ /* 0x000ea4000c1e1500 */
[----:B--2---:R0:W1:Y:S02]  /*0310*/  I2F.F64.S16 R28, R2 ;  /* 0x00000002001c7312 */ /* 0x0040640000101c00 */
[----:B01----:R-:W-:Y:S05]  /*0320*/  BRA `(.L_x_4848) ;  /* 0x0000000c00247947 */ /* 0x003fea0003800000 */
.L_x_4844:
        /* <DEDUP_REMOVED lines=8> */
[----:B------:R-:W1:Y:S02]  /*03b0*/  F2F.F64.F32 R28, R28 ;  /* 0x0000001c001c7310 */ /* 0x000e640000201800 */
[----:B-1----:R-:W-:Y:S05]  /*03c0*/  BRA `(.L_x_4848) ;  /* 0x0000000800fc7947 */ /* 0x002fea0003800000 */
.L_x_4852:
[----:B------:R-:W2:Y:S02]  /*03d0*/  LDG.E.U16 R0, desc[UR36][R2.64] ;  /* 0x0000002402007981 */ /* 0x000ea4000c1e1500 */
[----:B--2---:R-:W-:-:S05]  /*03e0*/  HADD2.F32 R0, -RZ, R0.H0_H0 ;  /* 0x20000000ff007230 */ /* 0x004fca0000004100 */
[----:B------:R-:W-:-:S04]  /*03f0*/  FMUL.FTZ R0, R0, 1 ;  /* 0x3f80000000007820 */ /* 0x000fc80000410000 */
[----:B------:R1:W2:Y:S02]  /*0400*/  F2F.F64.F32 R28, R0 ;  /* 0x00000000001c7310 */ /* 0x0002a40000201800 */
[----:B-12---:R-:W-:Y:S05]  /*0410*/  BRA `(.L_x_4848) ;  /* 0x0000000800e87947 */ /* 0x006fea0003800000 */
.L_x_4851:
        /* <DEDUP_REMOVED lines=10> */
.L_x_4854:
[----:B------:R-:W2:Y:S02]  /*04c0*/  LDG.E.U16 R2, desc[UR36][R2.64] ;  /* 0x0000002402027981 */ /* 0x000ea4000c1e1500 */
[----:B--2---:R-:W-:-:S05]  /*04d0*/  HADD2.F32 R0, -RZ, R2.H0_H0 ;  /* 0x20000002ff007230 */ /* 0x004fca0000004100 */
[----:B------:R-:W-:-:S04]  /*04e0*/  FMUL.FTZ R0, R0, 1 ;  /* 0x3f80000000007820 */ /* 0x000fc80000410000 */
[----:B------:R1:W2:Y:S02]  /*04f0*/  F2F.F64.F32 R28, R0 ;  /* 0x00000000001c7310 */ /* 0x0002a40000201800 */
[----:B-12---:R-:W-:Y:S05]  /*0500*/  BRA `(.L_x_4848) ;  /* 0x0000000800ac7947 */ /* 0x006fea0003800000 */
.L_x_4853:
[----:B------:R0:W5:Y:S01]  /*0510*/  LDG.E.64 R28, desc[UR36][R2.64] ;  /* 0x00000024021c7981 */ /* 0x000162000c1e1b00 */
[----:B------:R-:W-:Y:S05]  /*0520*/  BRA `(.L_x_4848) ;  /* 0x0000000800a47947 */ /* 0x000fea0003800000 */
.L_x_4843:
        /* <DEDUP_REMOVED lines=9> */
[----:B------:R-:W-:Y:S01]  /*05c0*/  IMAD.MOV.U32 R28, RZ, RZ, RZ ;  /* 0x000000ffff1c7224 */ /* 0x000fe200078e00ff */
[----:B--2---:R-:W-:-:S04]  /*05d0*/  ISETP.NE.AND P0, PT, R2, RZ, PT ;  /* 0x000000ff0200720c */ /* 0x004fc80003f05270 */
[----:B------:R-:W-:Y:S01]  /*05e0*/  FSEL R29, RZ, 1.875, !P0 ;  /* 0x3ff00000ff1d7808 */ /* 0x000fe20004000000 */
[----:B------:R-:W-:Y:S08]  /*05f0*/  BRA `(.L_x_4848) ;  /* 0x0000000800707947 */ /* 0x000ff00003800000 */
.L_x_4857:
[----:B------:R1:W5:Y:S01]  /*0600*/  LDG.E.64 R28, desc[UR36][R2.64] ;  /* 0x00000024021c7981 */ /* 0x000362000c1e1b00 */
[----:B------:R-:W-:Y:S05]  /*0610*/  BRA `(.L_x_4848) ;  /* 0x0000000800687947 */ /* 0x000fea0003800000 */
.L_x_4856:
        /* <DEDUP_REMOVED lines=23> */
[----:B------:R-:W-:-:S05]  /*0790*/  LOP3.LUT R5, R5, 0x80000000, R0, 0xf8, !PT ;  /* 0x8000000005057812 */ /* 0x000fca00078ef800 */
[----:B------:R-:W-:-:S04]  /*07a0*/  FMUL.FTZ R5, R5, 1 ;  /* 0x3f80000005057820 */ /* 0x000fc80000410000 */
[----:B------:R2:W3:Y:S02]  /*07b0*/  F2F.F64.F32 R28, R5 ;  /* 0x00000005001c7310 */ /* 0x0004e40000201800 */
[----:B--23--:R-:W-:Y:S05]  /*07c0*/  BRA `(.L_x_4848) ;  /* 0x0000000400fc7947 */ /* 0x00cfea0003800000 */
.L_x_4859:
        /* <DEDUP_REMOVED lines=12> */
[----:B------:R2:W3:Y:S02]  /*0890*/  F2F.F64.F32 R28, R0 ;  /* 0x00000000001c7310 */ /* 0x0004e40000201800 */
[----:B--23--:R-:W-:Y:S05]  /*08a0*/  BRA `(.L_x_4848) ;  /* 0x0000000400c47947 */ /* 0x00cfea0003800000 */
.L_x_4858:
[----:B------:R-:W2:Y:S02]  /*08b0*/  LDG.E.U16 R0, desc[UR36][R2.64] ;  /* 0x0000002402007981 */ /* 0x000ea4000c1e1500 */
[----:B--2---:R-:W-:-:S04]  /*08c0*/  IMAD.U32 R0, R0, 0x10000, RZ ;  /* 0x0001000000007824 */ /* 0x004fc800078e00ff */
[----:B------:R-:W-:-:S04]  /*08d0*/  FMUL.FTZ R0, R0, 1 ;  /* 0x3f80000000007820 */ /* 0x000fc80000410000 */
[----:B------:R2:W3:Y:S02]  /*08e0*/  F2F.F64.F32 R28, R0 ;  /* 0x00000000001c7310 */ /* 0x0004e40000201800 */
[----:B--23--:R-:W-:Y:S05]  /*08f0*/  BRA `(.L_x_4848) ;  /* 0x0000000400b07947 */ /* 0x00cfea0003800000 */
.L_x_4855:
        /* <DEDUP_REMOVED lines=9> */
[----:B--2---:R4:W0:Y:S02]  /*0990*/  I2F.F64.U16 R28, R2 ;  /* 0x00000002001c7312 */ /* 0x0048240000101800 */
[----:B0---4-:R-:W-:Y:S05]  /*09a0*/  BRA `(.L_x_4848) ;  /* 0x0000000400847947 */ /* 0x011fea0003800000 */
.L_x_4862:
        /* <DEDUP_REMOVED lines=21> */
.L_x_4864:
[----:B------:R-:W-:Y:S05]  /*0b00*/  BSYNC.RECONVERGENT B0 ;  /* 0x0000000000007941 */ /* 0x000fea0003800200 */
.L_x_4863:
[----:B------:R-:W-:Y:S01]  /*0b10*/  IMAD.SHL.U32 R0, R0, 0x100000, RZ ;  /* 0x0010000000007824 */ /* 0x000fe200078e00ff */
[----:B------:R-:W-:-:S04]  /*0b20*/  LEA R2, R2, 0x3b800000, 0x17 ;  /* 0x3b80000002027811 */ /* 0x000fc800078eb8ff */
[----:B------:R-:W-:-:S05]  /*0b30*/  LOP3.LUT R0, R2, R0, R7, 0xfe, !PT ;  /* 0x0000000002007212 */ /* 0x000fca00078efe07 */
[----:B------:R-:W-:-:S04]  /*0b40*/  FMUL.FTZ R0, R0, 1 ;  /* 0x3f80000000007820 */ /* 0x000fc80000410000 */
[----:B------:R4:W0:Y:S02]  /*0b50*/  F2F.F64.F32 R28, R0 ;  /* 0x00000000001c7310 */ /* 0x0008240000201800 */
[----:B0---4-:R-:W-:Y:S05]  /*0b60*/  BRA `(.L_x_4848) ;  /* 0x0000000400147947 */ /* 0x011fea0003800000 */
.L_x_4861:
        /* <DEDUP_REMOVED lines=21> */
.L_x_4866:
[----:B------:R-:W-:Y:S05]  /*0cc0*/  BSYNC.RECONVERGENT B0 ;  /* 0x0000000000007941 */ /* 0x000fea0003800200 */
.L_x_4865:
[----:B------:R-:W-:Y:S01]  /*0cd0*/  IMAD.SHL.U32 R0, R0, 0x200000, RZ ;  /* 0x0020000000007824 */ /* 0x000fe200078e00ff */
[----:B------:R-:W-:-:S04]  /*0ce0*/  LEA R2, R2, 0x37800000, 0x17 ;  /* 0x3780000002027811 */ /* 0x000fc800078eb8ff */
[----:B------:R-:W-:-:S05]  /*0cf0*/  LOP3.LUT R0, R2, R0, R7, 0xfe, !PT ;  /* 0x0000000002007212 */ /* 0x000fca00078efe07 */
[----:B------:R-:W-:-:S04]  /*0d00*/  FMUL.FTZ R0, R0, 1 ;  /* 0x3f80000000007820 */ /* 0x000fc80000410000 */
[----:B------:R4:W0:Y:S02]  /*0d10*/  F2F.F64.F32 R28, R0 ;  /* 0x00000000001c7310 */ /* 0x0008240000201800 */
[----:B0---4-:R-:W-:Y:S05]  /*0d20*/  BRA `(.L_x_4848) ;  /* 0x0000000000a47947 */ /* 0x011fea0003800000 */
.L_x_4860:
[----:B------:R-:W-:-:S09]  /*0d30*/  UISETP.NE.AND UP0, UPT, UR4, 0x1c, UPT ;  /* 0x0000001c0400788c */ /* 0x000fd2000bf05270 */
[----:B------:R-:W-:Y:S05]  /*0d40*/  BRA.U !UP0, `(.L_x_4867) ;  /* 0x0000000108947547 */ /* 0x000fea000b800000 */
[----:B------:R-:W-:-:S09]  /*0d50*/  UISETP.NE.AND UP0, UPT, UR4, 0x1d, UPT ;  /* 0x0000001d0400788c */ /* 0x000fd2000bf05270 */
[----:B------:R-:W-:Y:S05]  /*0d60*/  BRA.U !UP0, `(.L_x_4868) ;  /* 0x0000000108807547 */ /* 0x000fea000b800000 */
[----:B------:R-:W-:-:S09]  /*0d70*/  UISETP.NE.AND UP0, UPT, UR4, 0x2c, UPT ;  /* 0x0000002c0400788c */ /* 0x000fd2000bf05270 */
[----:B------:R-:W-:Y:S05]  /*0d80*/  BRA.U !UP0, `(.L_x_4869) ;  /* 0x0000000108487547 */ /* 0x000fea000b800000 */
.L_x_4847:
        /* <DEDUP_REMOVED lines=16> */
.L_x_4870:
[----:B------:R-:W-:Y:S01]  /*0e90*/  CS2R R28, SRZ ;  /* 0x00000000001c7805 */ /* 0x000fe2000001ff00 */
[----:B------:R-:W-:Y:S06]  /*0ea0*/  BRA `(.L_x_4848) ;  /* 0x0000000000447947 */ /* 0x000fec0003800000 */
.L_x_4869:
[----:B------:R-:W2:Y:S01]  /*0eb0*/  LDG.E.U8 R0, desc[UR36][R2.64] ;  /* 0x0000002402007981 */ /* 0x000ea2000c1e1100 */
[----:B------:R-:W-:Y:S02]  /*0ec0*/  IMAD.MOV.U32 R28, RZ, RZ, 0x0 ;  /* 0x00000000ff1c7424 */ /* 0x000fe400078e00ff */
[----:B------:R-:W-:Y:S01]  /*0ed0*/  IMAD.MOV.U32 R29, RZ, RZ, 0x38000000 ;  /* 0x38000000ff1d7424 */ /* 0x000fe200078e00ff */
[----:B--2---:R-:W-:-:S13]  /*0ee0*/  ISETP.NE.AND P0, PT, R0, RZ, PT ;  /* 0x000000ff0000720c */ /* 0x004fda0003f05270 */
[----:B------:R-:W-:Y:S05]  /*0ef0*/  @!P0 BRA `(.L_x_4848) ;  /* 0x0000000000308947 */ /* 0x000fea0003800000 */
[----:B------:R-:W-:-:S13]  /*0f00*/  ISETP.NE.AND P0, PT, R0, 0xff, PT ;  /* 0x000000ff0000780c */ /* 0x000fda0003f05270 */
[----:B------:R-:W-:Y:S02]  /*0f10*/  @P0 IMAD.SHL.U32 R0, R0, 0x800000, RZ ;  /* 0x0080000000000824 */ /* 0x000fe400078e00ff */
[----:B------:R-:W-:Y:S02]  /*0f20*/  @!P0 IMAD.MOV.U32 R28, RZ, RZ, 0x20000000 ;  /* 0x20000000ff1c8424 */ /* 0x000fe400078e00ff */
[----:B------:R-:W-:Y:S02]  /*0f30*/  @!P0 IMAD.MOV.U32 R29, RZ, RZ, 0x7ff80000 ;  /* 0x7ff80000ff1d8424 */ /* 0x000fe400078e00ff */
[----:B------:R-:W-:-:S04]  /*0f40*/  @P0 FMUL.FTZ R0, R0, 1 ;  /* 0x3f80000000000820 */ /* 0x000fc80000410000 */
[----:B------:R4:W0:Y:S02]  /*0f50*/  @P0 F2F.F64.F32 R28, R0 ;  /* 0x00000000001c0310 */ /* 0x0008240000201800 */
[----:B0---4-:R-:W-:Y:S05]  /*0f60*/  BRA `(.L_x_4848) ;  /* 0x0000000000147947 */ /* 0x011fea0003800000 */
.L_x_4868:
[----:B------:R-:W2:Y:S02]  /*0f70*/  LDG.E.64 R28, desc[UR36][R2.64] ;  /* 0x00000024021c7981 */ /* 0x000ea4000c1e1b00 */
[----:B--2---:R-:W4:Y:S02]  /*0f80*/  I2F.F64.U64 R28, R28 ;  /* 0x0000001c001c7312 */ /* 0x004f240000301800 */
[----:B----4-:R-:W-:Y:S05]  /*0f90*/  BRA `(.L_x_4848) ;  /* 0x0000000000087947 */ /* 0x010fea0003800000 */
.L_x_4867:
[----:B------:R-:W2:Y:S02]  /*0fa0*/  LDG.E R2, desc[UR36][R2.64] ;  /* 0x0000002402027981 */ /* 0x000ea4000c1e1900 */
[----:B--2---:R2:W3:Y:S02]  /*0fb0*/  I2F.F64.U32 R28, R2 ;  /* 0x00000002001c7312 */ /* 0x0044e40000201800 */
.L_x_4848:
[----:B------:R-:W-:Y:S05]  /*0fc0*/  BSYNC.RECONVERGENT B6 ;  /* 0x0000000000067941 */ /* 0x000fea0003800200 */
.L_x_4842:
[----:B012---:R-:W-:-:S07]  /*0fd0*/  VIADD R2, R23, 0x80 ;  /* 0x0000008017027836 */ /* 0x007fce0000000000 */
.L_x_4841:
[----:B------:R-:W-:Y:S05]  /*0fe0*/  BSYNC.RECONVERGENT B7 ;  /* 0x0000000000077941 */ /* 0x000fea0003800200 */
.L_x_4840:
[----:B------:R-:W-:Y:S01]  /*0ff0*/  ISETP.GE.AND P0, PT, R2, R19, PT ;  /* 0x000000130200720c */ /* 0x000fe20003f06270 */
[----:B------:R-:W-:Y:S01]  /*1000*/  BSSY.RECONVERGENT B7, `(.L_x_4871) ;  /* 0x00000f6000077945 */ /* 0x000fe20003800200 */
[----:B------:R-:W-:-:S11]  /*1010*/  CS2R R26, SRZ ;  /* 0x00000000001a7805 */ /* 0x000fd6000001ff00 */
[----:B------:R-:W-:Y:S05]  /*1020*/  @P0 BRA `(.L_x_4872) ;  /* 0x0000000c00cc0947 */ /* 0x000fea0003800000 */
        /* <DEDUP_REMOVED lines=19> */
[----:B--2---:R1:W2:Y:S02]  /*1160*/  I2F.F64.S16 R26, R4 ;  /* 0x00000004001a7312 */ /* 0x0042a40000101c00 */
[----:B-12---:R-:W-:Y:S05]  /*1170*/  BRA `(.L_x_4879) ;  /* 0x0000000c00707947 */ /* 0x006fea0003800000 */
.L_x_4877:
[----:B------:R-:W2:Y:S02]  /*1180*/  LDG.E.U8 R4, desc[UR36][R4.64] ;  /* 0x0000002404047981 */ /* 0x000ea4000c1e1100 */
[----:B--2---:R1:W2:Y:S02]  /*1190*/  I2F.F64.U16 R26, R4 ;  /* 0x00000004001a7312 */ /* 0x0042a40000101800 */
[----:B-12---:R-:W-:Y:S05]  /*11a0*/  BRA `(.L_x_4879) ;  /* 0x0000000c00647947 */ /* 0x006fea0003800000 */
.L_x_4876:
[----:B------:R-:W-:-:S09]  /*11b0*/  UISETP.NE.AND UP0, UPT, UR4, 0x2, UPT ;  /* 0x000000020400788c */ /* 0x000fd2000bf05270 */
[----:B------:R-:W-:Y:S05]  /*11c0*/  BRA.U !UP0, `(.L_x_4880) ;  /* 0x0000000108287547 */ /* 0x000fea000b800000 */
[----:B------:R-:W-:-:S09]  /*11d0*/  UISETP.NE.AND UP0, UPT, UR4, 0x3, UPT ;  /* 0x000000030400788c */ /* 0x000fd2000bf05270 */
[----:B------:R-:W-:Y:S05]  /*11e0*/  BRA.U !UP0, `(.L_x_4881) ;  /* 0x0000000108147547 */ /* 0x000fea000b800000 */
[----:B------:R-:W-:-:S09]  /*11f0*/  UISETP.NE.AND UP0, UPT, UR4, 0x4, UPT ;  /* 0x000000040400788c */ /* 0x000fd2000bf05270 */
[----:B------:R-:W-:Y:S05]  /*1200*/  BRA.U UP0, `(.L_x_4878) ;  /* 0x0000000900f07547 */ /* 0x000fea000b800000 */
[----:B------:R-:W2:Y:S02]  /*1210*/  LDG.E.64 R26, desc[UR36][R4.64] ;  /* 0x00000024041a7981 */ /* 0x000ea4000c1e1b00 */
[----:B--2---:R-:W1:Y:S02]  /*1220*/  I2F.F64.S64 R26, R26 ;  /* 0x0000001a001a7312 */ /* 0x004e640000301c00 */
[----:B-1----:R-:W-:Y:S05]  /*1230*/  BRA `(.L_x_4879) ;  /* 0x0000000c00407947 */ /* 0x002fea0003800000 */
.L_x_4881:
[----:B------:R-:W2:Y:S02]  /*1240*/  LDG.E R4, desc[UR36][R4.64] ;  /* 0x0000002404047981 */ /* 0x000ea4000c1e1900 */
[----:B--2---:R1:W2:Y:S02]  /*1250*/  I2F.F64 R26, R4 ;  /* 0x00000004001a7312 */ /* 0x0042a40000201c00 */
[----:B-12---:R-:W-:Y:S05]  /*1260*/  BRA `(.L_x_4879) ;  /* 0x0000000c00347947 */ /* 0x006fea0003800000 */
.L_x_4880:
[----:B------:R-:W2:Y:S02]  /*1270*/  LDG.E.U16 R4, desc[UR36][R4.64] ;  /* 0x0000002404047981 */ /* 0x000ea4000c1e1500 */
[----:B--2---:R1:W2:Y:S02]  /*1280*/  I2F.F64.S16 R26, R4 ;  /* 0x00000004001a7312 */ /* 0x0042a40000101c00 */
[----:B-12---:R-:W-:Y:S05]  /*1290*/  BRA `(.L_x_4879) ;  /* 0x0000000c00287947 */ /* 0x006fea0003800000 */
.L_x_4875:
        /* <DEDUP_REMOVED lines=8> */
[----:B------:R-:W0:Y:S02]  /*1320*/  F2F.F64.F32 R26, R26 ;  /* 0x0000001a001a7310 */ /* 0x000e240000201800 */
[----:B0-----:R-:W-:Y:S05]  /*1330*/  BRA `(.L_x_4879) ;  /* 0x0000000c00007947 */ /* 0x001fea0003800000 */
.L_x_4883:
[----:B------:R-:W2:Y:S02]  /*1340*/  LDG.E.U16 R0, desc[UR36][R4.64] ;  /* 0x0000002404007981 */ /* 0x000ea4000c1e1500 */
[----:B--2---:R-:W-:-:S05]  /*1350*/  HADD2.F32 R0, -RZ, R0.H0_H0 ;  /* 0x20000000ff007230 */ /* 0x004fca0000004100 */
[----:B------:R-:W-:-:S04]  /*1360*/  FMUL.FTZ R0, R0, 1 ;  /* 0x3f80000000007820 */ /* 0x000fc80000410000 */
[----:B------:R0:W1:Y:S02]  /*1370*/  F2F.F64.F32 R26, R0 ;  /* 0x00000000001a7310 */ /* 0x0000640000201800 */
[----:B01----:R-:W-:Y:S05]  /*1380*/  BRA `(.L_x_4879) ;  /* 0x0000000800ec7947 */ /* 0x003fea0003800000 */
.L_x_4882:
        /* <DEDUP_REMOVED lines=10> */
.L_x_4885:
[----:B------:R-:W2:Y:S02]  /*1430*/  LDG.E.U16 R4, desc[UR36][R4.64] ;  /* 0x0000002404047981 */ /* 0x000ea4000c1e1500 */
[----:B--2---:R-:W-:-:S05]  /*1440*/  HADD2.F32 R0, -RZ, R4.H0_H0 ;  /* 0x20000004ff007230 */ /* 0x004fca0000004100 */
[----:B------:R-:W-:-:S04]  /*1450*/  FMUL.FTZ R0, R0, 1 ;  /* 0x3f80000000007820 */ /* 0x000fc80000410000 */
[----:B------:R0:W1:Y:S02]  /*1460*/  F2F.F64.F32 R26, R0 ;  /* 0x00000000001a7310 */ /* 0x0000640000201800 */
[----:B01----:R-:W-:Y:S05]  /*1470*/  BRA `(.L_x_4879) ;  /* 0x0000000800b07947 */ /* 0x003fea0003800000 */
.L_x_4884:
[----:B------:R0:W5:Y:S01]  /*1480*/  LDG.E.64 R26, desc[UR36][R4.64] ;  /* 0x00000024041a7981 */ /* 0x000162000c1e1b00 */
[----:B------:R-:W-:Y:S05]  /*1490*/  BRA `(.L_x_4879) ;  /* 0x0000000800a87947 */ /* 0x000fea0003800000 */
.L_x_4874:
        /* <DEDUP_REMOVED lines=13> */
.L_x_4888:
[----:B------:R4:W5:Y:S01]  /*1570*/  LDG.E.64 R26, desc[UR36][R4.64] ;  /* 0x00000024041a7981 */ /* 0x000962000c1e1b00 */
[----:B------:R-:W-:Y:S05]  /*1580*/  BRA `(.L_x_4879) ;  /* 0x00000008006c7947 */ /* 0x000fea0003800000 */
.L_x_4887:
        /* <DEDUP_REMOVED lines=25> */
[----:B------:R4:W0:Y:S02]  /*1720*/  F2F.F64.F32 R26, R3 ;  /* 0x00000003001a7310 */ /* 0x0008240000201800 */
[----:B0---4-:R-:W-:Y:S05]  /*1730*/  BRA `(.L_x_4879) ;  /* 0x0000000800007947 */ /* 0x011fea0003800000 */
.L_x_4890:
        /* <DEDUP_REMOVED lines=11> */
[----:B------:R-:W-:-:S05]  /*17f0*/  LOP3.LUT R0, R0, 0x80000000, R3, 0xf8, !PT ;  /* 0x8000000000007812 */ /* 0x000fca00078ef803 */
[----:B------:R-:W-:-:S04]  /*1800*/  FMUL.FTZ R0, R0, 1 ;  /* 0x3f80000000007820 */ /* 0x000fc80000410000 */
[----:B------:R4:W0:Y:S02]  /*1810*/  F2F.F64.F32 R26, R0 ;  /* 0x00000000001a7310 */ /* 0x0008240000201800 */
[----:B0---4-:R-:W-:Y:S05]  /*1820*/  BRA `(.L_x_4879) ;  /* 0x0000000400c47947 */ /* 0x011fea0003800000 */
.L_x_4889:
[----:B------:R-:W2:Y:S02]  /*1830*/  LDG.E.U16 R0, desc[UR36][R4.64] ;  /* 0x0000002404007981 */ /* 0x000ea4000c1e1500 */
[----:B--2---:R-:W-:-:S04]  /*1840*/  IMAD.U32 R0, R0, 0x10000, RZ ;  /* 0x0001000000007824 */ /* 0x004fc800078e00ff */
[----:B------:R-:W-:-:S04]  /*1850*/  FMUL.FTZ R0, R0, 1 ;  /* 0x3f80000000007820 */ /* 0x000fc80000410000 */
[----:B------:R4:W0:Y:S02]  /*1860*/  F2F.F64.F32 R26, R0 ;  /* 0x00000000001a7310 */ /* 0x0008240000201800 */
[----:B0---4-:R-:W-:Y:S05]  /*1870*/  BRA `(.L_x_4879) ;  /* 0x0000000400b07947 */ /* 0x011fea0003800000 */
.L_x_4886:
        /* <DEDUP_REMOVED lines=11> */
.L_x_4893:
        /* <DEDUP_REMOVED lines=21> */
.L_x_4895:
[----:B------:R-:W-:Y:S05]  /*1a80*/  BSYNC.RECONVERGENT B0 ;  /* 0x0000000000007941 */ /* 0x000fea0003800200 */
.L_x_4894:
[----:B------:R-:W-:Y:S01]  /*1a90*/  IMAD.SHL.U32 R0, R0, 0x100000, RZ ;  /* 0x0010000000007824 */ /* 0x000fe200078e00ff */
[----:B------:R-:W-:-:S04]  /*1aa0*/  LEA R3, R3, 0x3b800000, 0x17 ;  /* 0x3b80000003037811 */ /* 0x000fc800078eb8ff */
[----:B------:R-:W-:-:S05]  /*1ab0*/  LOP3.LUT R0, R3, R0, R7, 0xfe, !PT ;  /* 0x0000000003007212 */ /* 0x000fca00078efe07 */
[----:B------:R-:W-:-:S04]  /*1ac0*/  FMUL.FTZ R0, R0, 1 ;  /* 0x3f80000000007820 */ /* 0x000fc80000410000 */
[----:B------:R4:W0:Y:S02]  /*1ad0*/  F2F.F64.F32 R26, R0 ;  /* 0x00000000001a7310 */ /* 0x0008240000201800 */
[----:B0---4-:R-:W-:Y:S05]  /*1ae0*/  BRA `(.L_x_4879) ;  /* 0x0000000400147947 */ /* 0x011fea0003800000 */
.L_x_4892:
        /* <DEDUP_REMOVED lines=21> */
.L_x_4897:
[----:B------:R-:W-:Y:S05]  /*1c40*/  BSYNC.RECONVERGENT B0 ;  /* 0x0000000000007941 */ /* 0x000fea0003800200 */
.L_x_4896:
[----:B------:R-:W-:Y:S01]  /*1c50*/  IMAD.SHL.U32 R0, R0, 0x200000, RZ ;  /* 0x0020000000007824 */ /* 0x000fe200078e00ff */
[----:B------:R-:W-:-:S04]  /*1c60*/  LEA R3, R3, 0x37800000, 0x17 ;  /* 0x3780000003037811 */ /* 0x000fc800078eb8ff */
[----:B------:R-:W-:-:S05]  /*1c70*/  LOP3.LUT R0, R3, R0, R7, 0xfe, !PT ;  /* 0x0000000003007212 */ /* 0x000fca00078efe07 */
[----:B------:R-:W-:-:S04]  /*1c80*/  FMUL.FTZ R0, R0, 1 ;  /* 0x3f80000000007820 */ /* 0x000fc80000410000 */
[----:B------:R4:W0:Y:S02]  /*1c90*/  F2F.F64.F32 R26, R0 ;  /* 0x00000000001a7310 */ /* 0x0008240000201800 */
[----:B0---4-:R-:W-:Y:S05]  /*1ca0*/  BRA `(.L_x_4879) ;  /* 0x0000000000a47947 */ /* 0x011fea0003800000 */
.L_x_4891:
        /* <DEDUP_REMOVED lines=16> */
[----:B------:R1:W2:Y:S02]  /*1db0*/  @P0 F2F.F64.F32 R26, R0 ;  /* 0x00000000001a0310 */ /* 0x0002a40000201800 */
[----:B-12---:R-:W-:Y:S05]  /*1dc0*/  BRA `(.L_x_4879) ;  /* 0x00000000005c7947 */ /* 0x006fea0003800000 */
.L_x_4878:
        /* <DEDUP_REMOVED lines=16> */
.L_x_4900:
[----:B------:R-:W-:Y:S01]  /*1ed0*/  CS2R R26, SRZ ;  /* 0x00000000001a7805 */ /* 0x000fe2000001ff00 */
[----:B------:R-:W-:Y:S06]  /*1ee0*/  BRA `(.L_x_4879) ;  /* 0x0000000000147947 */ /* 0x000fec0003800000 */
.L_x_4899:
[----:B------:R-:W2:Y:S02]  /*1ef0*/  LDG.E.64 R26, desc[UR36][R4.64] ;  /* 0x00000024041a7981 */ /* 0x000ea4000c1e1b00 */
[----:B--2---:R-:W1:Y:S02]  /*1f00*/  I2F.F64.U64 R26, R26 ;  /* 0x0000001a001a7312 */ /* 0x004e640000301800 */
[----:B-1----:R-:W-:Y:S05]  /*1f10*/  BRA `(.L_x_4879) ;  /* 0x0000000000087947 */ /* 0x002fea0003800000 */
.L_x_4898:
[----:B------:R-:W2:Y:S02]  /*1f20*/  LDG.E R4, desc[UR36][R4.64] ;  /* 0x0000002404047981 */ /* 0x000ea4000c1e1900 */
[----:B--2---:R1:W2:Y:S02]  /*1f30*/  I2F.F64.U32 R26, R4 ;  /* 0x00000004001a7312 */ /* 0x0042a40000201800 */
.L_x_4879:
[----:B------:R-:W-:Y:S05]  /*1f40*/  BSYNC.RECONVERGENT B6 ;  /* 0x0000000000067941 */ /* 0x000fea0003800200 */
.L_x_4873:
[----:B------:R-:W-:-:S07]  /*1f50*/  VIADD R2, R2, 0x80 ;  /* 0x0000008002027836 */ /* 0x000fce0000000000 */
.L_x_4872:
[----:B------:R-:W-:Y:S05]  /*1f60*/  BSYNC.RECONVERGENT B7 ;  /* 0x0000000000077941 */ /* 0x000fea0003800200 */
.L_x_4871:
[----:B------:R-:W-:Y:S01]  /*1f70*/  ISETP.GE.AND P0, PT, R2, R19, PT ;  /* 0x000000130200720c */ /* 0x000fe20003f06270 */
[----:B------:R-:W-:Y:S01]  /*1f80*/  BSSY.RECONVERGENT B7, `(.L_x_4901) ;  /* 0x00000f6000077945 */ /* 0x000fe20003800200 */
[----:B------:R-:W-:-:S11]  /*1f90*/  CS2R R24, SRZ ;  /* 0x0000000000187805 */ /* 0x000fd6000001ff00 */
[----:B------:R-:W-:Y:S05]  /*1fa0*/  @P0 BRA `(.L_x_4902) ;  /* 0x0000000c00cc0947 */ /* 0x000fea0003800000 */
[----:B01--4-:R-:W0:Y:S01]  /*1fb0*/  LDC.64 R4, c[0x0][0x3a0] ;  /* 0x0000e800ff047b82 */ /* 0x013e220000000a00 */
        /* <DEDUP_REMOVED lines=18> */
[----:B----4-:R0:W1:Y:S02]  /*20e0*/  I2F.F64.S16 R24, R4 ;  /* 0x0000000400187312 */ /* 0x0100640000101c00 */
[----:B01----:R-:W-:Y:S05]  /*20f0*/  BRA `(.L_x_4909) ;  /* 0x0000000c00707947 */ /* 0x003fea0003800000 */
.L_x_4907:
[----:B------:R-:W4:Y:S02]  /*2100*/  LDG.E.U8 R4, desc[UR36][R4.64] ;  /* 0x0000002404047981 */ /* 0x000f24000c1e1100 */
[----:B----4-:R0:W1:Y:S02]  /*2110*/  I2F.F64.U16 R24, R4 ;  /* 0x0000000400187312 */ /* 0x0100640000101800 */
[----:B01----:R-:W-:Y:S05]  /*2120*/  BRA `(.L_x_4909) ;  /* 0x0000000c00647947 */ /* 0x003fea0003800000 */
.L_x_4906:
[----:B------:R-:W-:-:S09]  /*2130*/  UISETP.NE.AND UP0, UPT, UR4, 0x2, UPT ;  /* 0x000000020400788c */ /* 0x000fd2000bf05270 */
[----:B------:R-:W-:Y:S05]  /*2140*/  BRA.U !UP0, `(.L_x_4910) ;  /* 0x0000000108287547 */ /* 0x000fea000b800000 */
[----:B------:R-:W-:-:S09]  /*2150*/  UISETP.NE.AND UP0, UPT, UR4, 0x3, UPT ;  /* 0x000000030400788c */ /* 0x000fd2000bf05270 */
[----:B------:R-:W-:Y:S05]  /*2160*/  BRA.U !UP0, `(.L_x_4911) ;  /* 0x0000000108147547 */ /* 0x000fea000b800000 */
[----:B------:R-:W-:-:S09]  /*2170*/  UISETP.NE.AND UP0, UPT, UR4, 0x4, UPT ;  /* 0x000000040400788c */ /* 0x000fd2000bf05270 */
[----:B------:R-:W-:Y:S05]  /*2180*/  BRA.U UP0, `(.L_x_4908) ;  /* 0x0000000900f07547 */ /* 0x000fea000b800000 */
[----:B------:R-:W4:Y:S02]  /*2190*/  LDG.E.64 R24, desc[UR36][R4.64] ;  /* 0x0000002404187981 */ /* 0x000f24000c1e1b00 */
[----:B----4-:R-:W0:Y:S02]  /*21a0*/  I2F.F64.S64 R24, R24 ;  /* 0x0000001800187312 */ /* 0x010e240000301c00 */
[----:B0-----:R-:W-:Y:S05]  /*21b0*/  BRA `(.L_x_4909) ;  /* 0x0000000c00407947 */ /* 0x001fea0003800000 */
.L_x_4911:
[----:B------:R-:W4:Y:S02]  /*21c0*/  LDG.E R4, desc[UR36][R4.64] ;  /* 0x0000002404047981 */ /* 0x000f24000c1e1900 */
[----:B----4-:R0:W1:Y:S02]  /*21d0*/  I2F.F64 R24, R4 ;  /* 0x0000000400187312 */ /* 0x0100640000201c00 */
[----:B01----:R-:W-:Y:S05]  /*21e0*/  BRA `(.L_x_4909) ;  /* 0x0000000c00347947 */ /* 0x003fea0003800000 */
.L_x_4910:
[----:B------:R-:W4:Y:S02]  /*21f0*/  LDG.E.U16 R4, desc[UR36][R4.64] ;  /* 0x0000002404047981 */ /* 0x000f24000c1e1500 */
[----:B----4-:R0:W1:Y:S02]  /*2200*/  I2F.F64.S16 R24, R4 ;  /* 0x0000000400187312 */ /* 0x0100640000101c00 */
[----:B01----:R-:W-:Y:S05]  /*2210*/  BRA `(.L_x_4909) ;  /* 0x0000000c00287947 */ /* 0x003fea0003800000 */
.L_x_4905:
[----:B------:R-:W-:-:S09]  /*2220*/  UISETP.GT.AND UP0, UPT, UR4, 0x6, UPT ;  /* 0x000000060400788c */ /* 0x000fd2000bf04270 */
[----:B------:R-:W-:Y:S05]  /*2230*/  BRA.U UP0, `(.L_x_4912) ;  /* 0x0000000100347547 */ /* 0x000fea000b800000 */
[----:B------:R-:W-:-:S09]  /*2240*/  UISETP.NE.AND UP0, UPT, UR4, 0x5, UPT ;  /* 0x000000050400788c */ /* 0x000fd2000bf05270 */
[----:B------:R-:W-:Y:S05]  /*2250*/  BRA.U !UP0, `(.L_x_4913) ;  /* 0x0000000108187547 */ /* 0x000fea000b800000 */
[----:B------:R-:W-:-:S09]  /*2260*/  UISETP.NE.AND UP0, UPT, UR4, 0x6, UPT ;  /* 0x000000060400788c */ /* 0x000fd2000bf05270 */
[----:B------:R-:W-:Y:S05]  /*2270*/  BRA.U UP0, `(.L_x_4908) ;  /* 0x0000000900b47547 */ /* 0x000fea000b800000 */
[----:B------:R-:W4:Y:S02]  /*2280*/  LDG.E R24, desc[UR36][R4.64] ;  /* 0x0000002404187981 */ /* 0x000f24000c1e1900 */
[----:B----4-:R-:W-:-:S06]  /*2290*/  FMUL.FTZ R24, R24, 1 ;  /* 0x3f80000018187820 */ /* 0x010fcc0000410000 */
[----:B------:R-:W1:Y:S02]  /*22a0*/  F2F.F64.F32 R24, R24 ;  /* 0x0000001800187310 */ /* 0x000e640000201800 */
[----:B-1----:R-:W-:Y:S05]  /*22b0*/  BRA `(.L_x_4909) ;  /* 0x0000000c00007947 */ /* 0x002fea0003800000 */
.L_x_4913:
[----:B------:R-:W4:Y:S02]  /*22c0*/  LDG.E.U16 R0, desc[UR36][R4.64] ;  /* 0x0000002404007981 */ /* 0x000f24000c1e1500 */
[----:B----4-:R-:W-:-:S05]  /*22d0*/  HADD2.F32 R0, -RZ, R0.H0_H0 ;  /* 0x20000000ff007230 */ /* 0x010fca0000004100 */
[----:B------:R-:W-:-:S04]  /*22e0*/  FMUL.FTZ R0, R0, 1 ;  /* 0x3f80000000007820 */ /* 0x000fc80000410000 */
[----:B------:R1:W4:Y:S02]  /*22f0*/  F2F.F64.F32 R24, R0 ;  /* 0x0000000000187310 */ /* 0x0003240000201800 */
[----:B-1--4-:R-:W-:Y:S05]  /*2300*/  BRA `(.L_x_4909) ;  /* 0x0000000800ec7947 */ /* 0x012fea0003800000 */
.L_x_4912:
[----:B------:R-:W-:-:S09]  /*2310*/  UISETP.NE.AND UP0, UPT, UR4, 0x7, UPT ;  /* 0x000000070400788c */ /* 0x000fd2000bf05270 */
[----:B------:R-:W-:Y:S05]  /*2320*/  BRA.U !UP0, `(.L_x_4914) ;  /* 0x0000000108347547 */ /* 0x000fea000b800000 */
        /* <DEDUP_REMOVED lines=8> */
.L_x_4915:
[----:B------:R-:W4:Y:S02]  /*23b0*/  LDG.E.U16 R4, desc[UR36][R4.64] ;  /* 0x0000002404047981 */ /* 0x000f24000c1e1500 */
[----:B----4-:R-:W-:-:S05]  /*23c0*/  HADD2.F32 R0, -RZ, R4.H0_H0 ;  /* 0x20000004ff007230 */ /* 0x010fca0000004100 */
[----:B------:R-:W-:-:S04]  /*23d0*/  FMUL.FTZ R0, R0, 1 ;  /* 0x3f80000000007820 */ /* 0x000fc80000410000 */
[----:B------:R1:W4:Y:S02]  /*23e0*/  F2F.F64.F32 R24, R0 ;  /* 0x0000000000187310 */ /* 0x0003240000201800 */
[----:B-1--4-:R-:W-:Y:S05]  /*23f0*/  BRA `(.L_x_4909) ;  /* 0x0000000800b07947 */ /* 0x012fea0003800000 */
.L_x_4914:
[----:B------:R0:W5:Y:S01]  /*2400*/  LDG.E.64 R24, desc[UR36][R4.64] ;  /* 0x0000002404187981 */ /* 0x000162000c1e1b00 */
[----:B------:R-:W-:Y:S05]  /*2410*/  BRA `(.L_x_4909) ;  /* 0x0000000800a87947 */ /* 0x000fea0003800000 */
.L_x_4904:
        /* <DEDUP_REMOVED lines=8> */
[----:B------:R-:W4:Y:S01]  /*24a0*/  LDG.E.U8 R4, desc[UR36][R4.64] ;  /* 0x0000002404047981 */ /* 0x000f22000c1e1100 */
[----:B------:R-:W-:Y:S01]  /*24b0*/  IMAD.MOV.U32 R24, RZ, RZ, RZ ;  /* 0x000000ffff187224 */ /* 0x000fe200078e00ff */
[----:B----4-:R-:W-:-:S04]  /*24c0*/  ISETP.NE.AND P0, PT, R4, RZ, PT ;  /* 0x000000ff0400720c */ /* 0x010fc80003f05270 */
[----:B------:R-:W-:Y:S01]  /*24d0*/  FSEL R25, RZ, 1.875, !P0 ;  /* 0x3ff00000ff197808 */ /* 0x000fe20004000000 */
[----:B------:R-:W-:Y:S08]  /*24e0*/  BRA `(.L_x_4909) ;  /* 0x0000000800747947 */ /* 0x000ff00003800000 */
.L_x_4918:
[----:B------:R1:W5:Y:S01]  /*24f0*/  LDG.E.64 R24, desc[UR36][R4.64] ;  /* 0x0000002404187981 */ /* 0x000362000c1e1b00 */
[----:B------:R-:W-:Y:S05]  /*2500*/  BRA `(.L_x_4909) ;  /* 0x00000008006c7947 */ /* 0x000fea0003800000 */
.L_x_4917:
        /* <DEDUP_REMOVED lines=27> */
.L_x_4920:
        /* <DEDUP_REMOVED lines=15> */
.L_x_4919:
[----:B------:R-:W4:Y:S02]  /*27b0*/  LDG.E.U16 R0, desc[UR36][R4.64] ;  /* 0x0000002404007981 */ /* 0x000f24000c1e1500 */
[----:B----4-:R-:W-:-:S04]  /*27c0*/  IMAD.U32 R0, R0, 0x10000, RZ ;  /* 0x0001000000007824 */ /* 0x010fc800078e00ff */
[----:B------:R-:W-:-:S04]  /*27d0*/  FMUL.FTZ R0, R0, 1 ;  /* 0x3f80000000007820 */ /* 0x000fc80000410000 */
[----:B------:R4:W0:Y:S02]  /*27e0*/  F2F.F64.F32 R24, R0 ;  /* 0x0000000000187310 */ /* 0x0008240000201800 */
[----:B0---4-:R-:W-:Y:S05]  /*27f0*/  BRA `(.L_x_4909) ;  /* 0x0000000400b07947 */ /* 0x011fea0003800000 */
.L_x_4916:
        /* <DEDUP_REMOVED lines=9> */
[----:B----4-:R0:W1:Y:S02]  /*2890*/  I2F.F64.U16 R24, R4 ;  /* 0x0000000400187312 */ /* 0x0100640000101800 */
[----:B01----:R-:W-:Y:S05]  /*28a0*/  BRA `(.L_x_4909) ;  /* 0x0000000400847947 */ /* 0x003fea0003800000 */
.L_x_4923:
[----:B------:R-:W4:Y:S01]  /*28b0*/  LDG.E.U8 R4, desc[UR36][R4.64] ;  /* 0x0000002404047981 */ /* 0x000f22000c1e1100 */
[----:B------:R-:W-:Y:S02]  /*28c0*/  CS2R R24, SRZ ;  /* 0x0000000000187805 */ /* 0x000fe4000001ff00 */
[----:B----4-:R-:W-:-:S13]  /*28d0*/  ISETP.NE.AND P0, PT, R4, RZ, PT ;  /* 0x000000ff0400720c */ /* 0x010fda0003f05270 */
        /* <DEDUP_REMOVED lines=18> */
.L_x_4925:
[----:B------:R-:W-:Y:S05]  /*2a00*/  BSYNC.RECONVERGENT B0 ;  /* 0x0000000000007941 */ /* 0x000fea0003800200 */
.L_x_4924:
[----:B------:R-:W-:Y:S01]  /*2a10*/  IMAD.SHL.U32 R0, R0, 0x100000, RZ ;  /* 0x0010000000007824 */ /* 0x000fe200078e00ff */
[----:B------:R-:W-:-:S04]  /*2a20*/  LEA R3, R3, 0x3b800000, 0x17 ;  /* 0x3b80000003037811 */ /* 0x000fc800078eb8ff */
[----:B------:R-:W-:-:S05]  /*2a30*/  LOP3.LUT R0, R3, R0, R7, 0xfe, !PT ;  /* 0x0000000003007212 */ /* 0x000fca00078efe07 */
[----:B------:R-:W-:-:S04]  /*2a40*/  FMUL.FTZ R0, R0, 1 ;  /* 0x3f80000000007820 */ /* 0x000fc80000410000 */
[----:B------:R0:W1:Y:S02]  /*2a50*/  F2F.F64.F32 R24, R0 ;  /* 0x0000000000187310 */ /* 0x0000640000201800 */
[----:B01----:R-:W-:Y:S05]  /*2a60*/  BRA `(.L_x_4909) ;  /* 0x0000000400147947 */ /* 0x003fea0003800000 */
.L_x_4922:
        /* <DEDUP_REMOVED lines=21> */
.L_x_4927:
[----:B------:R-:W-:Y:S05]  /*2bc0*/  BSYNC.RECONVERGENT B0 ;  /* 0x0000000000007941 */ /* 0x000fea0003800200 */
.L_x_4926:
[----:B------:R-:W-:Y:S01]  /*2bd0*/  IMAD.SHL.U32 R0, R0, 0x200000, RZ ;  /* 0x0020000000007824 */ /* 0x000fe200078e00ff */
[----:B------:R-:W-:-:S04]  /*2be0*/  LEA R3, R3, 0x37800000, 0x17 ;  /* 0x3780000003037811 */ /* 0x000fc800078eb8ff */
[----:B------:R-:W-:-:S05]  /*2bf0*/  LOP3.LUT R0, R3, R0, R7, 0xfe, !PT ;  /* 0x0000000003007212 */ /* 0x000fca00078efe07 */
[----:B------:R-:W-:-:S04]  /*2c00*/  FMUL.FTZ R0, R0, 1 ;  /* 0x3f80000000007820 */ /* 0x000fc80000410000 */
[----:B------:R0:W1:Y:S02]  /*2c10*/  F2F.F64.F32 R24, R0 ;  /* 0x0000000000187310 */ /* 0x0000640000201800 */
[----:B01----:R-:W-:Y:S05]  /*2c20*/  BRA `(.L_x_4909) ;  /* 0x0000000000a47947 */ /* 0x003fea0003800000 */
.L_x_4921:
        /* <DEDUP_REMOVED lines=8> */
[----:B------:R-:W-:Y:S01]  /*2cb0*/  IMAD.MOV.U32 R25, RZ, RZ, 0x38000000 ;  /* 0x38000000ff197424 */ /* 0x000fe200078e00ff */
[----:B----4-:R-:W-:-:S13]  /*2cc0*/  ISETP.NE.AND P0, PT, R0, RZ, PT ;  /* 0x000000ff0000720c */ /* 0x010fda0003f05270 */
[----:B------:R-:W-:Y:S05]  /*2cd0*/  @!P0 BRA `(.L_x_4909) ;  /* 0x0000000000788947 */ /* 0x000fea0003800000 */
[----:B------:R-:W-:-:S13]  /*2ce0*/  ISETP.NE.AND P0, PT, R0, 0xff, PT ;  /* 0x000000ff0000780c */ /* 0x000fda0003f05270 */
[----:B------:R-:W-:Y:S02]  /*2cf0*/  @P0 IMAD.SHL.U32 R0, R0, 0x800000, RZ ;  /* 0x0080000000000824 */ /* 0x000fe400078e00ff */
[----:B------:R-:W-:Y:S02]  /*2d00*/  @!P0 IMAD.MOV.U32 R24, RZ, RZ, 0x20000000 ;  /* 0x20000000ff188424 */ /* 0x000fe400078e00ff */
[----:B------:R-:W-:Y:S02]  /*2d10*/  @!P0 IMAD.MOV.U32 R25, RZ, RZ, 0x7ff80000 ;  /* 0x7ff80000ff198424 */ /* 0x000fe400078e00ff */
[----:B------:R-:W-:-:S04]  /*2d20*/  @P0 FMUL.FTZ R0, R0, 1 ;  /* 0x3f80000000000820 */ /* 0x000fc80000410000 */
[----:B------:R0:W1:Y:S02]  /*2d30*/  @P0 F2F.F64.F32 R24, R0 ;  /* 0x0000000000180310 */ /* 0x0000640000201800 */
[----:B01----:R-:W-:Y:S05]  /*2d40*/  BRA `(.L_x_4909) ;  /* 0x00000000005c7947 */ /* 0x003fea0003800000 */
.L_x_4908:
        /* <DEDUP_REMOVED lines=16> */
.L_x_4930:
[----:B------:R-:W-:Y:S01]  /*2e50*/  CS2R R24, SRZ ;  /* 0x0000000000187805 */ /* 0x000fe2000001ff00 */
[----:B------:R-:W-:Y:S06]  /*2e60*/  BRA `(.L_x_4909) ;  /* 0x0000000000147947 */ /* 0x000fec0003800000 */
.L_x_4929:
[----:B------:R-:W4:Y:S02]  /*2e70*/  LDG.E.64 R24, desc[UR36][R4.64] ;  /* 0x0000002404187981 */ /* 0x000f24000c1e1b00 */
[----:B----4-:R-:W0:Y:S02]  /*2e80*/  I2F.F64.U64 R24, R24 ;  /* 0x0000001800187312 */ /* 0x010e240000301800 */
[----:B0-----:R-:W-:Y:S05]  /*2e90*/  BRA `(.L_x_4909) ;  /* 0x0000000000087947 */ /* 0x001fea0003800000 */
.L_x_4928:
[----:B------:R-:W4:Y:S02]  /*2ea0*/  LDG.E R4, desc[UR36][R4.64] ;  /* 0x0000002404047981 */ /* 0x000f24000c1e1900 */
[----:B----4-:R4:W0:Y:S02]  /*2eb0*/  I2F.F64.U32 R24, R4 ;  /* 0x0000000400187312 */ /* 0x0108240000201800 */
.L_x_4909:
[----:B------:R-:W-:Y:S05]  /*2ec0*/  BSYNC.RECONVERGENT B6 ;  /* 0x0000000000067941 */ /* 0x000fea0003800200 */
.L_x_4903:
[----:B------:R-:W-:-:S07]  /*2ed0*/  VIADD R2, R2, 0x80 ;  /* 0x0000008002027836 */ /* 0x000fce0000000000 */
.L_x_4902:
[----:B------:R-:W-:Y:S05]  /*2ee0*/  BSYNC.RECONVERGENT B7 ;  /* 0x0000000000077941 */ /* 0x000fea0003800200 */
.L_x_4901:
[----:B------:R-:W-:Y:S01]  /*2ef0*/  ISETP.GE.AND P0, PT, R2, R19, PT ;  /* 0x000000130200720c */ /* 0x000fe20003f06270 */
[----:B------:R-:W-:Y:S01]  /*2f00*/  BSSY.RECONVERGENT B6, `(.L_x_4931) ;  /* 0x00000ef000067945 */ /* 0x000fe20003800200 */
[----:B------:R-:W-:-:S11]  /*2f10*/  CS2R R16, SRZ ;  /* 0x0000000000107805 */ /* 0x000fd6000001ff00 */
[----:B------:R-:W-:Y:S05]  /*2f20*/  @P0 BRA `(.L_x_4932) ;  /* 0x0000000c00b00947 */ /* 0x000fea0003800000 */
[----:B01--4-:R-:W0:Y:S01]  /*2f30*/  LDC.64 R4, c[0x0][0x3a0] ;  /* 0x0000e800ff047b82 */ /* 0x013e220000000a00 */
        /* <DEDUP_REMOVED lines=19> */
.L_x_4936:
[----:B------:R-:W4:Y:S02]  /*3070*/  LDG.E.U8 R2, desc[UR36][R2.64] ;  /* 0x0000002402027981 */ /* 0x000f24000c1e1100 */
[----:B----4-:R0:W1:Y:S02]  /*3080*/  I2F.F64.U16 R16, R2 ;  /* 0x0000000200107312 */ /* 0x0100640000101800 */
[----:B01----:R-:W-:Y:S05]  /*3090*/  BRA `(.L_x_4932) ;  /* 0x0000000c00547947 */ /* 0x003fea0003800000 */
.L_x_4935:
        /* <DEDUP_REMOVED lines=9> */
.L_x_4939:
[----:B------:R-:W4:Y:S02]  /*3130*/  LDG.E R2, desc[UR36][R2.64] ;  /* 0x0000002402027981 */ /* 0x000f24000c1e1900 */
[----:B----4-:R0:W1:Y:S02]  /*3140*/  I2F.F64 R16, R2 ;  /* 0x0000000200107312 */ /* 0x0100640000201c00 */
[----:B01----:R-:W-:Y:S05]  /*3150*/  BRA `(.L_x_4932) ;  /* 0x0000000c00247947 */ /* 0x003fea0003800000 */
.L_x_4938:
[----:B------:R-:W4:Y:S02]  /*3160*/  LDG.E.U16 R2, desc[UR36][R2.64] ;  /* 0x0000002402027981 */ /* 0x000f24000c1e1500 */
[----:B----4-:R0:W1:Y:S02]  /*3170*/  I2F.F64.S16 R16, R2 ;  /* 0x0000000200107312 */ /* 0x0100640000101c00 */
[----:B01----:R-:W-:Y:S05]  /*3180*/  BRA `(.L_x_4932) ;  /* 0x0000000c00187947 */ /* 0x003fea0003800000 */
.L_x_4934:
        /* <DEDUP_REMOVED lines=8> */
[----:B------:R-:W0:Y:S02]  /*3210*/  F2F.F64.F32 R16, R16 ;  /* 0x0000001000107310 */ /* 0x000e240000201800 */
[----:B0-----:R-:W-:Y:S05]  /*3220*/  BRA `(.L_x_4932) ;  /* 0x0000000800f07947 */ /* 0x001fea0003800000 */
.L_x_4941:
[----:B------:R-:W4:Y:S02]  /*3230*/  LDG.E.U16 R0, desc[UR36][R2.64] ;  /* 0x0000002402007981 */ /* 0x000f24000c1e1500 */
[----:B----4-:R-:W-:-:S05]  /*3240*/  HADD2.F32 R0, -RZ, R0.H0_H0 ;  /* 0x20000000ff007230 */ /* 0x010fca0000004100 */
[----:B------:R-:W-:-:S04]  /*3250*/  FMUL.FTZ R0, R0, 1 ;  /* 0x3f80000000007820 */ /* 0x000fc80000410000 */
[----:B------:R0:W1:Y:S02]  /*3260*/  F2F.F64.F32 R16, R0 ;  /* 0x0000000000107310 */ /* 0x0000640000201800 */
[----:B01----:R-:W-:Y:S05]  /*3270*/  BRA `(.L_x_4932) ;  /* 0x0000000800dc7947 */ /* 0x003fea0003800000 */
.L_x_4940:
        /* <DEDUP_REMOVED lines=10> */
.L_x_4943:
[----:B------:R-:W4:Y:S02]  /*3320*/  LDG.E.U16 R2, desc[UR36][R2.64] ;  /* 0x0000002402027981 */ /* 0x000f24000c1e1500 */
[----:B----4-:R-:W-:-:S05]  /*3330*/  HADD2.F32 R0, -RZ, R2.H0_H0 ;  /* 0x20000002ff007230 */ /* 0x010fca0000004100 */
[----:B------:R-:W-:-:S04]  /*3340*/  FMUL.FTZ R0, R0, 1 ;  /* 0x3f80000000007820 */ /* 0x000fc80000410000 */
[----:B------:R0:W1:Y:S02]  /*3350*/  F2F.F64.F32 R16, R0 ;  /* 0x0000000000107310 */ /* 0x0000640000201800 */
[----:B01----:R-:W-:Y:S05]  /*3360*/  BRA `(.L_x_4932) ;  /* 0x0000000800a07947 */ /* 0x003fea0003800000 */
.L_x_4942:
[----:B------:R0:W5:Y:S01]  /*3370*/  LDG.E.64 R16, desc[UR36][R2.64] ;  /* 0x0000002402107981 */ /* 0x000162000c1e1b00 */
[----:B------:R-:W-:Y:S05]  /*3380*/  BRA `(.L_x_4932) ;  /* 0x0000000800987947 */ /* 0x000fea0003800000 */
.L_x_4933:
        /* <DEDUP_REMOVED lines=13> */
.L_x_4946:
[----:B------:R0:W5:Y:S01]  /*3460*/  LDG.E.64 R16, desc[UR36][R2.64] ;  /* 0x0000002402107981 */ /* 0x000162000c1e1b00 */
[----:B------:R-:W-:Y:S05]  /*3470*/  BRA `(.L_x_4932) ;  /* 0x00000008005c7947 */ /* 0x000fea0003800000 */
.L_x_4945:
        /* <DEDUP_REMOVED lines=25> */
[----:B------:R0:W1:Y:S02]  /*3610*/  F2F.F64.F32 R16, R5 ;  /* 0x0000000500107310 */ /* 0x0000640000201800 */
[----:B01----:R-:W-:Y:S05]  /*3620*/  BRA `(.L_x_4932) ;  /* 0x0000000400f07947 */ /* 0x003fea0003800000 */
.L_x_4948:
[----:B------:R-:W4:Y:S02]  /*3630*/  LDG.E.U8 R2, desc[UR36][R2.64] ;  /* 0x0000002402027981 */ /* 0x000f24000c1e1100 */
[C---:B----4-:R-:W-:Y:S02]  /*3640*/  IMAD.SHL.U32 R0, R2.reuse, 0x2000000, RZ ;  /* 0x0200000002007824 */ /* 0x050fe400078e00ff */
        /* <DEDUP_REMOVED lines=10> */
[----:B------:R0:W1:Y:S02]  /*36f0*/  F2F.F64.F32 R16, R0 ;  /* 0x0000000000107310 */ /* 0x0000640000201800 */
[----:B01----:R-:W-:Y:S05]  /*3700*/  BRA `(.L_x_4932) ;  /* 0x0000000400b87947 */ /* 0x003fea0003800000 */
.L_x_4947:
[----:B------:R-:W4:Y:S02]  /*3710*/  LDG.E.U16 R0, desc[UR36][R2.64] ;  /* 0x0000002402007981 */ /* 0x000f24000c1e1500 */
[----:B----4-:R-:W-:-:S04]  /*3720*/  IMAD.U32 R0, R0, 0x10000, RZ ;  /* 0x0001000000007824 */ /* 0x010fc800078e00ff */
[----:B------:R-:W-:-:S04]  /*3730*/  FMUL.FTZ R0, R0, 1 ;  /* 0x3f80000000007820 */ /* 0x000fc80000410000 */
[----:B------:R0:W1:Y:S02]  /*3740*/  F2F.F64.F32 R16, R0 ;  /* 0x0000000000107310 */ /* 0x0000640000201800 */
[----:B01----:R-:W-:Y:S05]  /*3750*/  BRA `(.L_x_4932) ;  /* 0x0000000400a47947 */ /* 0x003fea0003800000 */
.L_x_4944:
        /* <DEDUP_REMOVED lines=11> */
.L_x_4951:
[----:B------:R-:W4:Y:S02]  /*3810*/  LDG.E.U8 R3, desc[UR36][R2.64] ;  /* 0x0000002402037981 */ /* 0x000f24000c1e1100 */
        /* <DEDUP_REMOVED lines=19> */
.L_x_4953:
[----:B------:R-:W-:Y:S05]  /*3950*/  BSYNC.RECONVERGENT B0 ;  /* 0x0000000000007941 */ /* 0x000fea0003800200 */
.L_x_4952:
[----:B------:R-:W-:Y:S01]  /*3960*/  IMAD.SHL.U32 R0, R0, 0x100000, RZ ;  /* 0x0010000000007824 */ /* 0x000fe200078e00ff */
[----:B------:R-:W-:-:S04]  /*3970*/  LEA R2, R2, 0x3b800000, 0x17 ;  /* 0x3b80000002027811 */ /* 0x000fc800078eb8ff */
[----:B------:R-:W-:-:S05]  /*3980*/  LOP3.LUT R0, R2, R0, R7, 0xfe, !PT ;  /* 0x0000000002007212 */ /* 0x000fca00078efe07 */
[----:B------:R-:W-:-:S04]  /*3990*/  FMUL.FTZ R0, R0, 1 ;  /* 0x3f80000000007820 */ /* 0x000fc80000410000 */
[----:B------:R0:W1:Y:S02]  /*39a0*/  F2F.F64.F32 R16, R0 ;  /* 0x0000000000107310 */ /* 0x0000640000201800 */
[----:B01----:R-:W-:Y:S05]  /*39b0*/  BRA `(.L_x_4932) ;  /* 0x00000004000c7947 */ /* 0x003fea0003800000 */
.L_x_4950:
        /* <DEDUP_REMOVED lines=20> */
.L_x_4955:
[----:B------:R-:W-:Y:S05]  /*3b00*/  BSYNC.RECONVERGENT B0 ;  /* 0x0000000000007941 */ /* 0x000fea0003800200 */
.L_x_4954:
[----:B------:R-:W-:Y:S01]  /*3b10*/  IMAD.SHL.U32 R0, R0, 0x200000, RZ ;  /* 0x0020000000007824 */ /* 0x000fe200078e00ff */
[----:B------:R-:W-:-:S04]  /*3b20*/  LEA R2, R2, 0x37800000, 0x17 ;  /* 0x3780000002027811 */ /* 0x000fc800078eb8ff */
[----:B------:R-:W-:-:S05]  /*3b30*/  LOP3.LUT R0, R2, R0, R7, 0xfe, !PT ;  /* 0x0000000002007212 */ /* 0x000fca00078efe07 */
[----:B------:R-:W-:-:S04]  /*3b40*/  FMUL.FTZ R0, R0, 1 ;  /* 0x3f80000000007820 */ /* 0x000fc80000410000 */
[----:B------:R0:W1:Y:S02]  /*3b50*/  F2F.F64.F32 R16, R0 ;  /* 0x0000000000107310 */ /* 0x0000640000201800 */
[----:B01----:R-:W-:Y:S05]  /*3b60*/  BRA `(.L_x_4932) ;  /* 0x0000000000a07947 */ /* 0x003fea0003800000 */
.L_x_4949:
        /* <DEDUP_REMOVED lines=18> */
.L_x_4937:
        /* <DEDUP_REMOVED lines=16> */
.L_x_4958:
[----:B------:R-:W-:Y:S05]  /*3d90*/  BRA `(.L_x_4932) ;  /* 0x0000000000147947 */ /* 0x000fea0003800000 */
.L_x_4957:
[----:B------:R-:W4:Y:S02]  /*3da0*/  LDG.E.64 R16, desc[UR36][R2.64] ;  /* 0x0000002402107981 */ /* 0x000f24000c1e1b00 */
[----:B----4-:R-:W0:Y:S02]  /*3db0*/  I2F.F64.U64 R16, R16 ;  /* 0x0000001000107312 */ /* 0x010e240000301800 */
[----:B0-----:R-:W-:Y:S05]  /*3dc0*/  BRA `(.L_x_4932) ;  /* 0x0000000000087947 */ /* 0x001fea0003800000 */
.L_x_4956:
[----:B------:R-:W4:Y:S02]  /*3dd0*/  LDG.E R2, desc[UR36][R2.64] ;  /* 0x0000002402027981 */ /* 0x000f24000c1e1900 */
[----:B----4-:R0:W1:Y:S02]  /*3de0*/  I2F.F64.U32 R16, R2 ;  /* 0x0000000200107312 */ /* 0x0100640000201800 */
.L_x_4932:
[----:B------:R-:W-:Y:S05]  /*3df0*/  BSYNC.RECONVERGENT B6 ;  /* 0x0000000000067941 */ /* 0x000fea0003800200 */
.L_x_4931:
[----:B------:R-:W0:Y:S01]  /*3e00*/  LDCU.64 UR4, c[0x0][0x390] ;  /* 0x00007200ff0477ac */ /* 0x000e220008000a00 */
[----:B------:R-:W-:Y:S01]  /*3e10*/  ISETP.GE.AND P1, PT, R23, R19, PT ;  /* 0x000000131700720c */ /* 0x000fe20003f26270 */
[----:B------:R-:W-:Y:S01]  /*3e20*/  BSSY.RECONVERGENT B0, `(.L_x_4959) ;  /* 0x000005e000007945 */ /* 0x000fe20003800200 */
[----:B0-----:R-:W0:Y:S11]  /*3e30*/  DADD R6, -RZ, |UR4| ;  /* 0x40000004ff067e29 */ /* 0x001e360008000100 */
[----:B0-----:R-:W-:Y:S05]  /*3e40*/  @P1 BRA `(.L_x_4960) ;  /* 0x00000004006c1947 */ /* 0x001fea0003800000 */
[----:B---3-5:R-:W0:Y:S01]  /*3e50*/  DADD R28, -RZ, |R28| ;  /* 0x00000000ff1c7229 */ /* 0x028e22000000051c */
[----:B------:R-:W-:Y:S01]  /*3e60*/  IMAD.MOV.U32 R10, RZ, RZ, RZ ;  /* 0x000000ffff0a7224 */ /* 0x000fe200078e00ff */
[CC--:B0-----:R-:W-:Y:S01]  /*3e70*/  ISETP.LT.U32.AND P0, PT, R28.reuse, R6.reuse, PT ;  /* 0x000000061c00720c */ /* 0x0c1fe20003f01070 */
[----:B------:R-:W-:Y:S01]  /*3e80*/  UMOV UR5, 0x7fefffff ;  /* 0x7fefffff00057882 */ /* 0x000fe20000000000 */
[----:B------:R-:W-:Y:S01]  /*3e90*/  UMOV UR4, 0xffffffff ;  /* 0xffffffff00047882 */ /* 0x000fe20000000000 */
[----:B------:R-:W-:Y:S01]  /*3ea0*/  UMOV UR6, UR5 ;  /* 0x0000000500067c82 */ /* 0x000fe20008000000 */
[CC--:B------:R-:W-:Y:S01]  /*3eb0*/  ISETP.LT.U32.AND.EX P0, PT, R29.reuse, R7.reuse, PT, P0 ;  /* 0x000000071d00720c */ /* 0x0c0fe20003f01100 */
[----:B------:R-:W-:Y:S02]  /*3ec0*/  IMAD.MOV.U32 R12, RZ, RZ, RZ ;  /* 0x000000ffff0c7224 */ /* 0x000fe400078e00ff */
[----:B------:R-:W-:Y:S01]  /*3ed0*/  IMAD.MOV.U32 R14, RZ, RZ, 0x0 ;  /* 0x00000000ff0e7424 */ /* 0x000fe200078e00ff */
[----:B-1--4-:R-:W-:Y:S01]  /*3ee0*/  SEL R4, R28, R6, P0 ;  /* 0x000000061c047207 */ /* 0x012fe20000000000 */
[----:B------:R-:W-:Y:S01]  /*3ef0*/  IMAD.MOV.U32 R15, RZ, RZ, 0x3fd80000 ;  /* 0x3fd80000ff0f7424 */ /* 0x000fe200078e00ff */
[----:B------:R-:W-:-:S02]  /*3f00*/  SEL R5, R29, R7, P0 ;  /* 0x000000071d057207 */ /* 0x000fc40000000000 */
[----:B------:R-:W-:-:S04]  /*3f10*/  ISETP.GT.U32.AND P0, PT, R6, R28, PT ;  /* 0x0000001c0600720c */ /* 0x000fc80003f04070 */
        /* <DEDUP_REMOVED lines=23> */
[----:B0-----:R-:W-:Y:S02]  /*4090*/  IMAD.MOV.U32 R10, RZ, RZ, R9 ;  /* 0x000000ffff0a7224 */ /* 0x001fe400078e0009 */
[----:B------:R-:W-:-:S15]  /*40a0*/  IMAD.U32 R11, RZ, RZ, UR6 ;  /* 0x00000006ff0b7e24 */ /* 0x000fde000f8e00ff */
[----:B------:R-:W-:-:S15]  /*40b0*/  NOP ;  /* 0x0000000000007918 */ /* 0x000fde0000000000 */
[----:B------:R-:W-:-:S15]  /*40c0*/  NOP ;  /* 0x0000000000007918 */ /* 0x000fde0000000000 */
[----:B------:R-:W-:-:S15]  /*40d0*/  NOP ;  /* 0x0000000000007918 */ /* 0x000fde0000000000 */
[----:B------:R-:W0:Y:S02]  /*40e0*/  DSETP.MIN.AND P0, P3, R8, UR4, PT ;  /* 0x0000000408007e2a */ /* 0x000e24000bb00000 */
[----:B0-----:R-:W-:Y:S01]  /*40f0*/  FSEL R21, R10, UR6, P0 ;  /* 0x000000060a157c08 */ /* 0x001fe20008000000 */
[----:B------:R-:W-:Y:S01]  /*4100*/  IMAD.MOV.U32 R10, RZ, RZ, R8 ;  /* 0x000000ffff0a7224 */ /* 0x000fe200078e0008 */
[----:B------:R-:W-:-:S04]  /*4110*/  @P3 LOP3.LUT R21, R11, 0x80000, RZ, 0xfc, !PT ;  /* 0x000800000b153812 */ /* 0x000fc800078efcff */
[----:B------:R-:W0:Y:S01]  /*4120*/  MUFU.RSQ64H R13, R21 ;  /* 0x00000015000d7308 */ /* 0x000e220000001c00 */
[----:B------:R-:W-:Y:S02]  /*4130*/  SEL R20, R10, UR4, P0 ;  /* 0x000000040a147c07 */ /* 0x000fe40008000000 */
[----:B------:R-:W-:-:S15]  /*4140*/  ISETP.GE.U32.AND P0, PT, R5, 0x7ff00000, PT ;  /* 0x7ff000000500780c */ /* 0x000fde0003f06070 */
[----:B------:R-:W-:-:S15]  /*4150*/  NOP ;  /* 0x0000000000007918 */ /* 0x000fde0000000000 */
[----:B------:R-:W-:-:S15]  /*4160*/  NOP ;  /* 0x0000000000007918 */ /* 0x000fde0000000000 */
[----:B------:R-:W-:-:S08]  /*4170*/  NOP ;  /* 0x0000000000007918 */ /* 0x000fd00000000000 */
        /* <DEDUP_REMOVED lines=26> */
[----:B0-----:R-:W-:Y:S01]  /*4320*/  LOP3.LUT R9, R0, 0x100000, RZ, 0xfc, !PT ;  /* 0x0010000000097812 */ /* 0x001fe200078efcff */
[----:B------:R-:W-:-:S15]  /*4330*/  IMAD.MOV.U32 R8, RZ, RZ, RZ ;  /* 0x000000ffff087224 */ /* 0x000fde00078e00ff */
[----:B------:R-:W-:-:S15]  /*4340*/  NOP ;  /* 0x0000000000007918 */ /* 0x000fde0000000000 */
[----:B------:R-:W-:-:S15]  /*4350*/  NOP ;  /* 0x0000000000007918 */ /* 0x000fde0000000000 */
[----:B------:R-:W-:-:S15]  /*4360*/  NOP ;  /* 0x0000000000007918 */ /* 0x000fde0000000000 */
[----:B------:R-:W-:-:S01]  /*4370*/  NOP ;  /* 0x0000000000007918 */ /* 0x000fc20000000000 */
[----:B------:R-:W-:-:S15]  /*4380*/  DSETP.NEU.AND P2, PT, R4, RZ, PT ;  /* 0x000000ff0400722a */ /* 0x000fde0003f4d000 */
[----:B------:R-:W-:-:S15]  /*4390*/  NOP ;  /* 0x0000000000007918 */ /* 0x000fde0000000000 */
[----:B------:R-:W-:-:S15]  /*43a0*/  NOP ;  /* 0x0000000000007918 */ /* 0x000fde0000000000 */
[----:B------:R-:W-:-:S15]  /*43b0*/  NOP ;  /* 0x0000000000007918 */ /* 0x000fde0000000000 */
[----:B------:R-:W-:-:S04]  /*43c0*/  NOP ;  /* 0x0000000000007918 */ /* 0x000fc80000000000 */
[----:B-1----:R-:W0:Y:S02]  /*43d0*/  DMUL R10, R10, R8 ;  /* 0x000000080a0a7228 */ /* 0x002e240000000000 */
[----:B0-----:R-:W-:Y:S02]  /*43e0*/  @!P0 FSEL R4, R2, R10, !P2 ;  /* 0x0000000a02048208 */ /* 0x001fe40005000000 */
[----:B------:R-:W-:-:S07]  /*43f0*/  @!P0 FSEL R5, R3, R11, !P2 ;  /* 0x0000000b03058208 */ /* 0x000fce0005000000 */
.L_x_4960:
[----:B------:R-:W-:Y:S05]  /*4400*/  BSYNC.RECONVERGENT B0 ;  /* 0x0000000000007941 */ /* 0x000fea0003800200 */
.L_x_4959:
[----:B------:R-:W-:Y:S01]  /*4410*/  VIADD R22, R23, 0x80 ;  /* 0x0000008017167836 */ /* 0x000fe20000000000 */
[----:B------:R-:W-:Y:S04]  /*4420*/  BSSY.RECONVERGENT B0, `(.L_x_4961) ;  /* 0x000005e000007945 */ /* 0x000fe80003800200 */
[----:B------:R-:W-:-:S13]  /*4430*/  ISETP.GE.AND P0, PT, R22, R19, PT ;  /* 0x000000131600720c */ /* 0x000fda0003f06270 */
[----:B------:R-:W-:Y:S05]  /*4440*/  @P0 BRA `(.L_x_4962) ;  /* 0x00000004006c0947 */ /* 0x000fea0003800000 */
[----:B--2--5:R-:W0:Y:S01]  /*4450*/  DADD R26, -RZ, |R26| ;  /* 0x00000000ff1a7229 */ /* 0x024e22000000051a */
        /* <DEDUP_REMOVED lines=8> */
[----:B---3--:R-:W-:Y:S01]  /*44e0*/  SEL R28, R26, R6, P0 ;  /* 0x000000061a1c7207 */ /* 0x008fe20000000000 */
        /* <DEDUP_REMOVED lines=66> */
[----:B0-----:R0:W2:Y:S02]  /*4910*/  DMUL R10, R8, R10 ;  /* 0x0000000a080a7228 */ /* 0x0010a40000000000 */
        /* <DEDUP_REMOVED lines=11> */
[----:B--2---:R-:W0:Y:S02]  /*49d0*/  DMUL R10, R10, R8 ;  /* 0x000000080a0a7228 */ /* 0x004e240000000000 */
[----:B0-----:R-:W-:Y:S02]  /*49e0*/  @!P0 FSEL R28, R2, R10, !P2 ;  /* 0x0000000a021c8208 */ /* 0x001fe40005000000 */
[----:B------:R-:W-:-:S07]  /*49f0*/  @!P0 FSEL R29, R3, R11, !P2 ;  /* 0x0000000b031d8208 */ /* 0x000fce0005000000 */
.L_x_4962:
[----:B------:R-:W-:Y:S05]  /*4a00*/  BSYNC.RECONVERGENT B0 ;  /* 0x0000000000007941 */ /* 0x000fea0003800200 */
.L_x_4961:
[----:B------:R-:W-:Y:S01]  /*4a10*/  VIADD R0, R23, 0x100 ;  /* 0x0000010017007836 */ /* 0x000fe20000000000 */
[----:B------:R-:W-:Y:S04]  /*4a20*/  BSSY.RECONVERGENT B0, `(.L_x_4963) ;  /* 0x000005e000007945 */ /* 0x000fe80003800200 */
[----:B------:R-:W-:-:S13]  /*4a30*/  ISETP.GE.AND P0, PT, R0, R19, PT ;  /* 0x000000130000720c */ /* 0x000fda0003f06270 */
[----:B------:R-:W-:Y:S05]  /*4a40*/  @P0 BRA `(.L_x_4964) ;  /* 0x00000004006c0947 */ /* 0x000fea0003800000 */
[----:B-----5:R-:W0:Y:S01]  /*4a50*/  DADD R2, -RZ, |R24| ;  /* 0x00000000ff027229 */ /* 0x020e220000000518 */
        /* <DEDUP_REMOVED lines=8> */
[----:B------:R-:W-:Y:S01]  /*4ae0*/  SEL R24, R2, R6, P0 ;  /* 0x0000000602187207 */ /* 0x000fe20000000000 */
        /* <DEDUP_REMOVED lines=81> */
.L_x_4964:
[----:B------:R-:W-:Y:S05]  /*5000*/  BSYNC.RECONVERGENT B0 ;  /* 0x0000000000007941 */ /* 0x000fea0003800200 */
.L_x_4963:
[----:B------:R-:W0:Y:S01]  /*5010*/  LDC.U8 R2, c[0x0][0x3b4] ;  /* 0x0000ed00ff027b82 */ /* 0x000e220000000000 */
[----:B------:R-:W-:Y:S01]  /*5020*/  VIADD R0, R23, 0x180 ;  /* 0x0000018017007836 */ /* 0x000fe20000000000 */
[----:B------:R-:W-:Y:S04]  /*5030*/  BSSY.RECONVERGENT B0, `(.L_x_4965) ;  /* 0x000005e000007945 */ /* 0x000fe80003800200 */
[----:B------:R-:W-:-:S13]  /*5040*/  ISETP.GE.AND P0, PT, R0, R19, PT ;  /* 0x000000130000720c */ /* 0x000fda0003f06270 */
[----:B------:R-:W-:Y:S05]  /*5050*/  @P0 BRA `(.L_x_4966) ;  /* 0x00000004006c0947 */ /* 0x000fea0003800000 */
[----:B-1---5:R-:W1:Y:S01]  /*5060*/  DADD R8, -RZ, |R16| ;  /* 0x00000000ff087229 */ /* 0x022e620000000510 */
[----:B------:R-:W-:Y:S01]  /*5070*/  IMAD.MOV.U32 R10, RZ, RZ, RZ ;  /* 0x000000ffff0a7224 */ /* 0x000fe200078e00ff */
[CC--:B-1----:R-:W-:Y:S01]  /*5080*/  ISETP.LT.U32.AND P0, PT, R8.reuse, R6.reuse, PT ;  /* 0x000000060800720c */ /* 0x0c2fe20003f01070 */
[----:B------:R-:W-:Y:S01]  /*5090*/  UMOV UR5, 0x7fefffff ;  /* 0x7fefffff00057882 */ /* 0x000fe20000000000 */
[----:B------:R-:W-:Y:S01]  /*50a0*/  UMOV UR4, 0xffffffff ;  /* 0xffffffff00047882 */ /* 0x000fe20000000000 */
[----:B------:R-:W-:Y:S01]  /*50b0*/  UMOV UR6, UR5 ;  /* 0x0000000500067c82 */ /* 0x000fe20008000000 */
[----:B------:R-:W-:Y:S01]  /*50c0*/  ISETP.LT.U32.AND.EX P0, PT, R9, R7, PT, P0 ;  /* 0x000000070900720c */ /* 0x000fe20003f01100 */
[----:B------:R-:W-:Y:S02]  /*50d0*/  IMAD.MOV.U32 R14, RZ, RZ, 0x0 ;  /* 0x00000000ff0e7424 */ /* 0x000fe400078e00ff */
[----:B------:R-:W-:Y:S01]  /*50e0*/  IMAD.MOV.U32 R15, RZ, RZ, 0x3fd80000 ;  /* 0x3fd80000ff0f7424 */ /* 0x000fe200078e00ff */
[----:B------:R-:W-:-:S02]  /*50f0*/  SEL R16, R8, R6, P0 ;  /* 0x0000000608107207 */ /* 0x000fc40000000000 */
[----:B------:R-:W-:Y:S02]  /*5100*/  SEL R17, R9, R7, P0 ;  /* 0x0000000709117207 */ /* 0x000fe40000000000 */
        /* <DEDUP_REMOVED lines=18> */
[----:B-1----:R-:W1:-:S15]  /*5230*/  DMUL R10, R10, R10 ;  /* 0x0000000a0a0a7228 */ /* 0x002e5e0000000000 */
[----:B------:R-:W-:-:S15]  /*5240*/  NOP ;  /* 0x0000000000007918 */ /* 0x000fde0000000000 */
[----:B------:R-:W-:-:S15]  /*5250*/  NOP ;  /* 0x0000000000007918 */ /* 0x000fde0000000000 */
[----:B------:R-:W-:-:S15]  /*5260*/  NOP ;  /* 0x0000000000007918 */ /* 0x000fde0000000000 */
[----:B------:R-:W-:-:S04]  /*5270*/  NOP ;  /* 0x0000000000007918 */ /* 0x000fc80000000000 */
[----:B-1----:R-:W1:Y:S02]  /*5280*/  DFMA R8, R8, R8, R10 ;  /* 0x000000080808722b */ /* 0x002e64000000000a */
[----:B-1----:R-:W-:Y:S02]  /*5290*/  IMAD.MOV.U32 R3, RZ, RZ, R9 ;  /* 0x000000ffff037224 */ /* 0x002fe400078e0009 */
[----:B------:R-:W-:-:S15]  /*52a0*/  IMAD.U32 R10, RZ, RZ, UR6 ;  /* 0x00000006ff0a7e24 */ /* 0x000fde000f8e00ff */
[----:B------:R-:W-:-:S15]  /*52b0*/  NOP ;  /* 0x0000000000007918 */ /* 0x000fde0000000000 */
[----:B------:R-:W-:-:S15]  /*52c0*/  NOP ;  /* 0x0000000000007918 */ /* 0x000fde0000000000 */
[----:B------:R-:W-:-:S15]  /*52d0*/  NOP ;  /* 0x0000000000007918 */ /* 0x000fde0000000000 */
[----:B------:R-:W1:Y:S02]  /*52e0*/  DSETP.MIN.AND P0, P3, R8, UR4, PT ;  /* 0x0000000408007e2a */ /* 0x000e64000bb00000 */
[----:B-1----:R-:W-:Y:S01]  /*52f0*/  FSEL R21, R3, UR6, P0 ;  /* 0x0000000603157c08 */ /* 0x002fe20008000000 */
[----:B------:R-:W-:Y:S01]  /*5300*/  IMAD.MOV.U32 R3, RZ, RZ, R8 ;  /* 0x000000ffff037224 */ /* 0x000fe200078e0008 */
[----:B------:R-:W-:Y:S01]  /*5310*/  @P3 LOP3.LUT R21, R10, 0x80000, RZ, 0xfc, !PT ;  /* 0x000800000a153812 */ /* 0x000fe200078efcff */
[----:B------:R-:W-:-:S03]  /*5320*/  IMAD.MOV.U32 R10, RZ, RZ, RZ ;  /* 0x000000ffff0a7224 */ /* 0x000fc600078e00ff */
[----:B------:R-:W1:Y:S01]  /*5330*/  MUFU.RSQ64H R11, R21 ;  /* 0x00000015000b7308 */ /* 0x000e620000001c00 */
[----:B------:R-:W-:Y:S02]  /*5340*/  SEL R20, R3, UR4, P0 ;  /* 0x0000000403147c07 */ /* 0x000fe40008000000 */
[----:B------:R-:W-:-:S15]  /*5350*/  ISETP.GE.U32.AND P0, PT, R17, 0x7ff00000, PT ;  /* 0x7ff000001100780c */ /* 0x000fde0003f06070 */
[----:B------:R-:W-:-:S15]  /*5360*/  NOP ;  /* 0x0000000000007918 */ /* 0x000fde0000000000 */
[----:B------:R-:W-:-:S15]  /*5370*/  NOP ;  /* 0x0000000000007918 */ /* 0x000fde0000000000 */
[----:B------:R-:W-:-:S08]  /*5380*/  NOP ;  /* 0x0000000000007918 */ /* 0x000fd00000000000 */
        /* <DEDUP_REMOVED lines=20> */
[----:B-1----:R-:W1:-:S15]  /*54d0*/  DFMA R12, R14, R12, R10 ;  /* 0x0000000c0e0c722b */ /* 0x002e5e000000000a */
[----:B------:R-:W-:-:S15]  /*54e0*/  NOP ;  /* 0x0000000000007918 */ /* 0x000fde0000000000 */
[----:B------:R-:W-:-:S15]  /*54f0*/  NOP ;  /* 0x0000000000007918 */ /* 0x000fde0000000000 */
[----:B------:R-:W-:-:S15]  /*5500*/  NOP ;  /* 0x0000000000007918 */ /* 0x000fde0000000000 */
[----:B------:R-:W-:-:S04]  /*5510*/  NOP ;  /* 0x0000000000007918 */ /* 0x000fc80000000000 */
[----:B-1----:R1:W2:Y:S02]  /*5520*/  DMUL R12, R8, R12 ;  /* 0x0000000c080c7228 */ /* 0x0022a40000000000 */
[----:B-1----:R-:W-:Y:S01]  /*5530*/  LOP3.LUT R9, R0, 0x100000, RZ, 0xfc, !PT ;  /* 0x0010000000097812 */ /* 0x002fe200078efcff */
        /* <DEDUP_REMOVED lines=10> */
[----:B--2---:R-:W1:Y:S02]  /*55e0*/  DMUL R12, R12, R8 ;  /* 0x000000080c0c7228 */ /* 0x004e640000000000 */
[----:B-1----:R-:W-:Y:S02]  /*55f0*/  @!P0 FSEL R16, R6, R12, !P2 ;  /* 0x0000000c06108208 */ /* 0x002fe40005000000 */
[----:B------:R-:W-:-:S07]  /*5600*/  @!P0 FSEL R17, R7, R13, !P2 ;  /* 0x0000000d07118208 */ /* 0x000fce0005000000 */
.L_x_4966:
[----:B------:R-:W-:Y:S05]  /*5610*/  BSYNC.RECONVERGENT B0 ;  /* 0x0000000000007941 */ /* 0x000fea0003800200 */
.L_x_4965:
[----:B------:R-:W-:Y:S04]  /*5620*/  BSSY.RECONVERGENT B6, `(.L_x_4967) ;  /* 0x0000150000067945 */ /* 0x000fe80003800200 */
[----:B------:R-:W-:Y:S05]  /*5630*/  @P1 BRA `(.L_x_4968) ;  /* 0x0000001400381947 */ /* 0x000fea0003800000 */
[----:B------:R-:W1:Y:S01]  /*5640*/  LDCU UR4, c[0x0][0x3b8] ;  /* 0x00007700ff0477ac */ /* 0x000e620008000800 */
[----:B------:R-:W2:Y:S01]  /*5650*/  LDC.64 R8, c[0x0][0x398] ;  /* 0x0000e600ff087b82 */ /* 0x000ea20000000a00 */
[----:B------:R-:W-:Y:S01]  /*5660*/  IMAD R0, R18, 0x200, R23 ;  /* 0x0000020012007824 */ /* 0x000fe200078e0217 */
[----:B0-----:R-:W-:-:S03]  /*5670*/  PRMT R6, R2, 0x9910, RZ ;  /* 0x0000991002067816 */ /* 0x001fc600000000ff */
[----:B-1----:R-:W-:Y:S02]  /*5680*/  IMAD R3, R0, UR4, RZ ;  /* 0x0000000400037c24 */ /* 0x002fe4000f8e02ff */
        /* <DEDUP_REMOVED lines=13> */
[----:B----4-:R-:W0:Y:S01]  /*5760*/  F2I.F64.TRUNC R5, R4 ;  /* 0x0000000400057311 */ /* 0x010e22000030d100 */
[----:B------:R-:W-:Y:S01]  /*5770*/  IMAD.MOV.U32 R23, RZ, RZ, R22 ;  /* 0x000000ffff177224 */ /* 0x000fe200078e0016 */
[----:B0-----:R0:W-:Y:S01]  /*5780*/  STG.E.U8 desc[UR36][R8.64], R5 ;  /* 0x0000000508007986 */ /* 0x0011e2000c101124 */
[----:B------:R-:W-:Y:S05]  /*5790*/  BRA `(.L_x_4968) ;  /* 0x0000001000e07947 */ /* 0x000fea0003800000 */
.L_x_4972:
[----:B----4-:R-:W0:Y:S01]  /*57a0*/  F2I.S64.F64.TRUNC R4, R4 ;  /* 0x0000000400047311 */ /* 0x010e22000030d900 */
[----:B------:R-:W-:Y:S02]  /*57b0*/  IMAD.MOV.U32 R23, RZ, RZ, R22 ;  /* 0x000000ffff177224 */ /* 0x000fe400078e0016 */
[----:B0-----:R-:W-:-:S05]  /*57c0*/  IMAD.MOV.U32 R3, RZ, RZ, R4 ;  /* 0x000000ffff037224 */ /* 0x001fca00078e0004 */
[----:B------:R0:W-:Y:S01]  /*57d0*/  STG.E.U8 desc[UR36][R8.64], R3 ;  /* 0x0000000308007986 */ /* 0x0001e2000c101124 */
[----:B------:R-:W-:Y:S05]  /*57e0*/  BRA `(.L_x_4968) ;  /* 0x0000001000cc7947 */ /* 0x000fea0003800000 */
.L_x_4971:
[----:B------:R-:W-:-:S13]  /*57f0*/  ISETP.NE.AND P0, PT, R0, 0x2, PT ;  /* 0x000000020000780c */ /* 0x000fda0003f05270 */
[----:B------:R-:W-:Y:S05]  /*5800*/  @!P0 BRA `(.L_x_4974) ;  /* 0x0000000000308947 */ /* 0x000fea0003800000 */
[----:B------:R-:W-:-:S13]  /*5810*/  ISETP.NE.AND P0, PT, R0, 0x3, PT ;  /* 0x000000030000780c */ /* 0x000fda0003f05270 */
[----:B------:R-:W-:Y:S05]  /*5820*/  @!P0 BRA `(.L_x_4975) ;  /* 0x0000000000188947 */ /* 0x000fea0003800000 */
[----:B------:R-:W-:-:S13]  /*5830*/  ISETP.NE.AND P0, PT, R0, 0x4, PT ;  /* 0x000000040000780c */ /* 0x000fda0003f05270 */
[----:B------:R-:W-:Y:S05]  /*5840*/  @P0 BRA `(.L_x_4973) ;  /* 0x0000000c00ec0947 */ /* 0x000fea0003800000 */
[----:B----4-:R-:W0:Y:S01]  /*5850*/  F2I.S64.F64.TRUNC R4, R4 ;  /* 0x0000000400047311 */ /* 0x010e22000030d900 */
[----:B------:R-:W-:Y:S01]  /*5860*/  IMAD.MOV.U32 R23, RZ, RZ, R22 ;  /* 0x000000ffff177224 */ /* 0x000fe200078e0016 */
[----:B0-----:R0:W-:Y:S01]  /*5870*/  STG.E.64 desc[UR36][R8.64], R4 ;  /* 0x0000000408007986 */ /* 0x0011e2000c101b24 */
[----:B------:R-:W-:Y:S05]  /*5880*/  BRA `(.L_x_4968) ;  /* 0x0000001000a47947 */ /* 0x000fea0003800000 */
.L_x_4975:
[----:B----4-:R-:W0:Y:S01]  /*5890*/  F2I.F64.TRUNC R5, R4 ;  /* 0x0000000400057311 */ /* 0x010e22000030d100 */
[----:B------:R-:W-:Y:S01]  /*58a0*/  IMAD.MOV.U32 R23, RZ, RZ, R22 ;  /* 0x000000ffff177224 */ /* 0x000fe200078e0016 */
[----:B0-----:R0:W-:Y:S01]  /*58b0*/  STG.E desc[UR36][R8.64], R5 ;  /* 0x0000000508007986 */ /* 0x0011e2000c101924 */
[----:B------:R-:W-:Y:S05]  /*58c0*/  BRA `(.L_x_4968) ;  /* 0x0000001000947947 */ /* 0x000fea0003800000 */
.L_x_4974:
[----:B----4-:R-:W0:Y:S01]  /*58d0*/  F2I.F64.TRUNC R5, R4 ;  /* 0x0000000400057311 */ /* 0x010e22000030d100 */
[----:B------:R-:W-:Y:S01]  /*58e0*/  IMAD.MOV.U32 R23, RZ, RZ, R22 ;  /* 0x000000ffff177224 */ /* 0x000fe200078e0016 */
[----:B0-----:R0:W-:Y:S01]  /*58f0*/  STG.E.U16 desc[UR36][R8.64], R5 ;  /* 0x0000000508007986 */ /* 0x0011e2000c101524 */
[----:B------:R-:W-:Y:S05]  /*5900*/  BRA `(.L_x_4968) ;  /* 0x0000001000847947 */ /* 0x000fea0003800000 */
.L_x_4970:
[----:B------:R-:W-:-:S13]  /*5910*/  ISETP.GT.AND P0, PT, R0, 0x6, PT ;  /* 0x000000060000780c */ /* 0x000fda0003f04270 */
[----:B------:R-:W-:Y:S05]  /*5920*/  @P0 BRA `(.L_x_4976) ;  /* 0x0000000000740947 */ /* 0x000fea0003800000 */
[----:B------:R-:W-:-:S13]  /*5930*/  ISETP.NE.AND P0, PT, R0, 0x5, PT ;  /* 0x000000050000780c */ /* 0x000fda0003f05270 */
[----:B------:R-:W-:Y:S05]  /*5940*/  @!P0 BRA `(.L_x_4977) ;  /* 0x0000000000388947 */ /* 0x000fea0003800000 */
[----:B------:R-:W-:-:S13]  /*5950*/  ISETP.NE.AND P0, PT, R0, 0x6, PT ;  /* 0x000000060000780c */ /* 0x000fda0003f05270 */
[----:B------:R-:W-:Y:S05]  /*5960*/  @P0 BRA `(.L_x_4973) ;  /* 0x0000000c00a40947 */ /* 0x000fea0003800000 */
        /* <DEDUP_REMOVED lines=8> */
[----:B------:R-:W-:Y:S02]  /*59f0*/  IMAD.MOV.U32 R23, RZ, RZ, R22 ;  /* 0x000000ffff177224 */ /* 0x000fe400078e0016 */
[----:B0-----:R-:W-:-:S05]  /*5a00*/  @!P0 FMUL R3, R3, 1.175494350822287508e-38 ;  /* 0x0080000003038820 */ /* 0x001fca0000400000 */
[----:B------:R0:W-:Y:S01]  /*5a10*/  STG.E desc[UR36][R8.64], R3 ;  /* 0x0000000308007986 */ /* 0x0001e2000c101924 */
[----:B------:R-:W-:Y:S05]  /*5a20*/  BRA `(.L_x_4968) ;  /* 0x00000010003c7947 */ /* 0x000fea0003800000 */
.L_x_4977:
        /* <DEDUP_REMOVED lines=10> */
[----:B------:R-:W-:-:S05]  /*5ad0*/  F2FP.F16.F32.PACK_AB R0, RZ, R0 ;  /* 0x00000000ff00723e */ /* 0x000fca00000000ff */
[----:B------:R0:W-:Y:S01]  /*5ae0*/  STG.E.U16 desc[UR36][R8.64], R0 ;  /* 0x0000000008007986 */ /* 0x0001e2000c101524 */
[----:B------:R-:W-:Y:S05]  /*5af0*/  BRA `(.L_x_4968) ;  /* 0x0000001000087947 */ /* 0x000fea0003800000 */
.L_x_4976:
[----:B------:R-:W-:-:S13]  /*5b00*/  ISETP.NE.AND P0, PT, R0, 0x7, PT ;  /* 0x000000070000780c */ /* 0x000fda0003f05270 */
[----:B------:R-:W-:Y:S05]  /*5b10*/  @!P0 BRA `(.L_x_4978) ;  /* 0x00000000007c8947 */ /* 0x000fea0003800000 */
        /* <DEDUP_REMOVED lines=13> */
[----:B0-----:R-:W-:Y:S01]  /*5bf0*/  @!P0 FMUL R6, R6, 1.175494350822287508e-38 ;  /* 0x0080000006068820 */ /* 0x001fe20000400000 */
[----:B------:R-:W-:-:S04]  /*5c00*/  IMAD.MOV.U32 R23, RZ, RZ, R22 ;  /* 0x000000ffff177224 */ /* 0x000fc800078e0016 */
[----:B------:R0:W-:Y:S01]  /*5c10*/  STG.E.64 desc[UR36][R8.64], R6 ;  /* 0x0000000608007986 */ /* 0x0001e2000c101b24 */
[----:B------:R-:W-:Y:S05]  /*5c20*/  BRA `(.L_x_4968) ;  /* 0x0000000c00bc7947 */ /* 0x000fea0003800000 */
.L_x_4979:
        /* <DEDUP_REMOVED lines=10> */
[----:B------:R-:W-:-:S04]  /*5cd0*/  F2FP.F16.F32.PACK_AB R3, RZ, R0 ;  /* 0x00000000ff03723e */ /* 0x000fc800000000ff */
[----:B------:R-:W-:-:S05]  /*5ce0*/  PRMT R3, R3, 0x5410, RZ ;  /* 0x0000541003037816 */ /* 0x000fca00000000ff */
[----:B------:R0:W-:Y:S01]  /*5cf0*/  STG.E desc[UR36][R8.64], R3 ;  /* 0x0000000308007986 */ /* 0x0001e2000c101924 */
[----:B------:R-:W-:Y:S05]  /*5d00*/  BRA `(.L_x_4968) ;  /* 0x0000000c00847947 */ /* 0x000fea0003800000 */
.L_x_4978:
[----:B------:R0:W-:Y:S01]  /*5d10*/  STG.E.64 desc[UR36][R8.64], R4 ;  /* 0x0000000408007986 */ /* 0x0001e2000c101b24 */
[----:B------:R-:W-:Y:S01]  /*5d20*/  IMAD.MOV.U32 R23, RZ, RZ, R22 ;  /* 0x000000ffff177224 */ /* 0x000fe200078e0016 */
[----:B------:R-:W-:Y:S06]  /*5d30*/  BRA `(.L_x_4968) ;  /* 0x0000000c00787947 */ /* 0x000fec0003800000 */
.L_x_4969:
        /* <DEDUP_REMOVED lines=8> */
[----:B------:R-:W0:Y:S01]  /*5dc0*/  DSETP.NEU.AND P0, PT, R4, RZ, PT ;  /* 0x000000ff0400722a */ /* 0x000e220003f0d000 */
[----:B------:R-:W-:Y:S01]  /*5dd0*/  IMAD.MOV.U32 R23, RZ, RZ, R22 ;  /* 0x000000ffff177224 */ /* 0x000fe200078e0016 */
[----:B0-----:R-:W-:-:S05]  /*5de0*/  SEL R3, RZ, 0x1, !P0 ;  /* 0x00000001ff037807 */ /* 0x001fca0004000000 */
[----:B------:R0:W-:Y:S01]  /*5df0*/  STG.E.U8 desc[UR36][R8.64], R3 ;  /* 0x0000000308007986 */ /* 0x0001e2000c101124 */
[----:B------:R-:W-:Y:S05]  /*5e00*/  BRA `(.L_x_4968) ;  /* 0x0000000c00447947 */ /* 0x000fea0003800000 */
.L_x_4982:
[----:B------:R-:W-:Y:S01]  /*5e10*/  CS2R R6, SRZ ;  /* 0x0000000000067805 */ /* 0x000fe2000001ff00 */
[----:B------:R-:W-:-:S04]  /*5e20*/  IMAD.MOV.U32 R23, RZ, RZ, R22 ;  /* 0x000000ffff177224 */ /* 0x000fc800078e0016 */
[----:B------:R0:W-:Y:S01]  /*5e30*/  STG.E.128 desc[UR36][R8.64], R4 ;  /* 0x0000000408007986 */ /* 0x0001e2000c101d24 */
[----:B------:R-:W-:Y:S05]  /*5e40*/  BRA `(.L_x_4968) ;  /* 0x0000000c00347947 */ /* 0x000fea0003800000 */
.L_x_4981:
        /* <DEDUP_REMOVED lines=27> */
.L_x_4986:
[----:B------:R-:W-:Y:S05]  /*6000*/  BSYNC.RECONVERGENT B0 ;  /* 0x0000000000007941 */ /* 0x000fea0003800200 */
.L_x_4985:
[----:B------:R-:W-:Y:S01]  /*6010*/  LOP3.LUT R7, R0, 0x80, R7, 0xf8, !PT ;  /* 0x0000008000077812 */ /* 0x000fe200078ef807 */
[----:B------:R-:W-:-:S04]  /*6020*/  IMAD.MOV.U32 R23, RZ, RZ, R22 ;  /* 0x000000ffff177224 */ /* 0x000fc800078e0016 */
[----:B------:R0:W-:Y:S01]  /*6030*/  STG.E.U8 desc[UR36][R8.64], R7 ;  /* 0x0000000708007986 */ /* 0x0001e2000c101124 */
[----:B------:R-:W-:Y:S05]  /*6040*/  BRA `(.L_x_4968) ;  /* 0x0000000800b47947 */ /* 0x000fea0003800000 */
.L_x_4984:
        /* <DEDUP_REMOVED lines=23> */
.L_x_4988:
[----:B------:R-:W-:Y:S05]  /*61c0*/  BSYNC.RECONVERGENT B0 ;  /* 0x0000000000007941 */ /* 0x000fea0003800200 */
.L_x_4987:
[----:B------:R-:W-:Y:S01]  /*61d0*/  LOP3.LUT R7, R0, 0x80, R7, 0xf8, !PT ;  /* 0x0000008000077812 */ /* 0x000fe200078ef807 */
[----:B------:R-:W-:-:S04]  /*61e0*/  IMAD.MOV.U32 R23, RZ, RZ, R22 ;  /* 0x000000ffff177224 */ /* 0x000fc800078e0016 */
[----:B------:R0:W-:Y:S01]  /*61f0*/  STG.E.U8 desc[UR36][R8.64], R7 ;  /* 0x0000000708007986 */ /* 0x0001e2000c101124 */
[----:B------:R-:W-:Y:S05]  /*6200*/  BRA `(.L_x_4968) ;  /* 0x0000000800447947 */ /* 0x000fea0003800000 */
.L_x_4983:
        /* <DEDUP_REMOVED lines=10> */
[----:B------:R-:W-:-:S05]  /*62b0*/  F2FP.BF16.F32.PACK_AB R0, RZ, R0 ;  /* 0x00000000ff00723e */ /* 0x000fca00000010ff */
[----:B------:R0:W-:Y:S01]  /*62c0*/  STG.E.U16 desc[UR36][R8.64], R0 ;  /* 0x0000000008007986 */ /* 0x0001e2000c101524 */
[----:B------:R-:W-:Y:S05]  /*62d0*/  BRA `(.L_x_4968) ;  /* 0x0000000800107947 */ /* 0x000fea0003800000 */
.L_x_4980:
        /* <DEDUP_REMOVED lines=8> */
[----:B----4-:R-:W0:Y:S01]  /*6360*/  F2I.U32.F64.TRUNC R5, R4 ;  /* 0x0000000400057311 */ /* 0x010e22000030d000 */
[----:B------:R-:W-:Y:S01]  /*6370*/  IMAD.MOV.U32 R23, RZ, RZ, R22 ;  /* 0x000000ffff177224 */ /* 0x000fe200078e0016 */
[----:B0-----:R0:W-:Y:S01]  /*6380*/  STG.E.U16 desc[UR36][R8.64], R5 ;  /* 0x0000000508007986 */ /* 0x0011e2000c101524 */
[----:B------:R-:W-:Y:S05]  /*6390*/  BRA `(.L_x_4968) ;  /* 0x0000000400e07947 */ /* 0x000fea0003800000 */
.L_x_4991:
        /* <DEDUP_REMOVED lines=21> */
.L_x_4994:
[----:B------:R-:W-:-:S04]  /*64f0*/  SHF.R.U32.HI R0, RZ, 0x14, R7 ;  /* 0x00000014ff007819 */ /* 0x000fc80000011607 */
[----:B------:R-:W-:-:S04]  /*6500*/  LOP3.LUT R0, R0, 0x1, RZ, 0xc0, !PT ;  /* 0x0000000100007812 */ /* 0x000fc800078ec0ff */
[----:B------:R-:W-:-:S04]  /*6510*/  IADD3 R0, PT, PT, R7, 0x487ffff, R0 ;  /* 0x0487ffff07007810 */ /* 0x000fc80007ffe000 */
[----:B------:R-:W-:-:S04]  /*6520*/  SHF.R.U32.HI R0, RZ, 0x14, R0 ;  /* 0x00000014ff007819 */ /* 0x000fc80000011600 */
[----:B------:R-:W-:-:S07]  /*6530*/  LOP3.LUT R3, R0, 0xff, RZ, 0xc0, !PT ;  /* 0x000000ff00037812 */ /* 0x000fce00078ec0ff */
.L_x_4995:
[----:B------:R-:W-:-:S04]  /*6540*/  SHF.R.U32.HI R0, RZ, 0x18, R7 ;  /* 0x00000018ff007819 */ /* 0x000fc80000011607 */
[----:B------:R-:W-:-:S07]  /*6550*/  LOP3.LUT R0, R3, 0x80, R0, 0xf8, !PT ;  /* 0x0000008003007812 */ /* 0x000fce00078ef800 */
.L_x_4993:
[----:B------:R-:W-:Y:S05]  /*6560*/  BSYNC.RECONVERGENT B0 ;  /* 0x0000000000007941 */ /* 0x000fea0003800200 */
.L_x_4992:
[----:B------:R0:W-:Y:S01]  /*6570*/  STG.E.U8 desc[UR36][R8.64], R0 ;  /* 0x0000000008007986 */ /* 0x0001e2000c101124 */
[----:B------:R-:W-:Y:S01]  /*6580*/  IMAD.MOV.U32 R23, RZ, RZ, R22 ;  /* 0x000000ffff177224 */ /* 0x000fe200078e0016 */
[----:B------:R-:W-:Y:S06]  /*6590*/  BRA `(.L_x_4968) ;  /* 0x0000000400607947 */ /* 0x000fec0003800000 */
.L_x_4990:
        /* <DEDUP_REMOVED lines=21> */
.L_x_4998:
[----:B------:R-:W-:-:S04]  /*66f0*/  SHF.R.U32.HI R0, RZ, 0x15, R7 ;  /* 0x00000015ff007819 */ /* 0x000fc80000011607 */
[----:B------:R-:W-:-:S04]  /*6700*/  LOP3.LUT R0, R0, 0x1, RZ, 0xc0, !PT ;  /* 0x0000000100007812 */ /* 0x000fc800078ec0ff */
[----:B------:R-:W-:-:S04]  /*6710*/  IADD3 R0, PT, PT, R7, 0x88fffff, R0 ;  /* 0x088fffff07007810 */ /* 0x000fc80007ffe000 */
[----:B------:R-:W-:-:S04]  /*6720*/  SHF.R.U32.HI R0, RZ, 0x15, R0 ;  /* 0x00000015ff007819 */ /* 0x000fc80000011600 */
[----:B------:R-:W-:-:S07]  /*6730*/  LOP3.LUT R3, R0, 0xff, RZ, 0xc0, !PT ;  /* 0x000000ff00037812 */ /* 0x000fce00078ec0ff */
.L_x_4999:
[----:B------:R-:W-:-:S04]  /*6740*/  SHF.R.U32.HI R0, RZ, 0x18, R7 ;  /* 0x00000018ff007819 */ /* 0x000fc80000011607 */
[----:B------:R-:W-:-:S07]  /*6750*/  LOP3.LUT R0, R3, 0x80, R0, 0xf8, !PT ;  /* 0x0000008003007812 */ /* 0x000fce00078ef800 */
.L_x_4997:
[----:B------:R-:W-:Y:S05]  /*6760*/  BSYNC.RECONVERGENT B0 ;  /* 0x0000000000007941 */ /* 0x000fea0003800200 */
.L_x_4996:
[----:B------:R0:W-:Y:S01]  /*6770*/  STG.E.U8 desc[UR36][R8.64], R0 ;  /* 0x0000000008007986 */ /* 0x0001e2000c101124 */
[----:B------:R-:W-:Y:S01]  /*6780*/  IMAD.MOV.U32 R23, RZ, RZ, R22 ;  /* 0x000000ffff177224 */ /* 0x000fe200078e0016 */
[----:B------:R-:W-:Y:S06]  /*6790*/  BRA `(.L_x_4968) ;  /* 0x0000000000e07947 */ /* 0x000fec0003800000 */
.L_x_4989:
[----:B------:R-:W-:-:S13]  /*67a0*/  ISETP.NE.AND P0, PT, R0, 0x1c, PT ;  /* 0x0000001c0000780c */ /* 0x000fda0003f05270 */
[----:B------:R-:W-:Y:S05]  /*67b0*/  @!P0 BRA `(.L_x_5000) ;  /* 0x0000000000cc8947 */ /* 0x000fea0003800000 */
[----:B------:R-:W-:-:S13]  /*67c0*/  ISETP.NE.AND P0, PT, R0, 0x1d, PT ;  /* 0x0000001d0000780c */ /* 0x000fda0003f05270 */
[----:B------:R-:W-:Y:S05]  /*67d0*/  @!P0 BRA `(.L_x_5001) ;  /* 0x0000000000b48947 */ /* 0x000fea0003800000 */
[----:B------:R-:W-:-:S13]  /*67e0*/  ISETP.NE.AND P0, PT, R0, 0x2c, PT ;  /* 0x0000002c0000780c */ /* 0x000fda0003f05270 */
[----:B------:R-:W-:Y:S05]  /*67f0*/  @!P0 BRA `(.L_x_5002) ;  /* 0x0000000000488947 */ /* 0x000fea0003800000 */
.L_x_4973:
[----:B------:R-:W-:Y:S01]  /*6800*/  MOV R14, 0x0 ;  /* 0x00000000000e7802 */ /* 0x000fe20000000f00 */
[----:B------:R-:W4:Y:S01]  /*6810*/  LDCU.64 UR6, c[0x4][0x128] ;  /* 0x01002500ff0677ac */ /* 0x000f220008000a00 */
[----:B------:R-:W-:Y:S02]  /*6820*/  IMAD.MOV.U32 R8, RZ, RZ, 0x65 ;  /* 0x00000065ff087424 */ /* 0x000fe400078e00ff */
[----:B------:R-:W-:Y:S01]  /*6830*/  IMAD.MOV.U32 R12, RZ, RZ, 0x1 ;  /* 0x00000001ff0c7424 */ /* 0x000fe200078e00ff */
[----:B------:R-:W0:Y:S01]  /*6840*/  LDCU.64 UR8, c[0x4][0x130] ;  /* 0x01002600ff0877ac */ /* 0x000e220008000a00 */
[----:B------:R-:W1:Y:S01]  /*6850*/  LDC.64 R14, c[0x4][R14] ;  /* 0x010000000e0e7b82 */ /* 0x000e620000000a00 */
[----:B------:R-:W-:Y:S01]  /*6860*/  IMAD.MOV.U32 R13, RZ, RZ, RZ ;  /* 0x000000ffff0d7224 */ /* 0x000fe200078e00ff */
[----:B------:R-:W2:Y:S01]  /*6870*/  LDCU.64 UR4, c[0x4][0x10] ;  /* 0x01000200ff0477ac */ /* 0x000ea20008000a00 */
[----:B----4-:R-:W-:Y:S02]  /*6880*/  IMAD.U32 R4, RZ, RZ, UR6 ;  /* 0x00000006ff047e24 */ /* 0x010fe4000f8e00ff */
[----:B------:R-:W-:-:S02]  /*6890*/  IMAD.U32 R5, RZ, RZ, UR7 ;  /* 0x00000007ff057e24 */ /* 0x000fc4000f8e00ff */
[----:B0-----:R-:W-:Y:S02]  /*68a0*/  IMAD.U32 R6, RZ, RZ, UR8 ;  /* 0x00000008ff067e24 */ /* 0x001fe4000f8e00ff */
[----:B------:R-:W-:Y:S02]  /*68b0*/  IMAD.U32 R7, RZ, RZ, UR9 ;  /* 0x00000009ff077e24 */ /* 0x000fe4000f8e00ff */
[----:B--2---:R-:W-:Y:S02]  /*68c0*/  IMAD.U32 R10, RZ, RZ, UR4 ;  /* 0x00000004ff0a7e24 */ /* 0x004fe4000f8e00ff */
[----:B------:R-:W-:-:S07]  /*68d0*/  IMAD.U32 R11, RZ, RZ, UR5 ;  /* 0x00000005ff0b7e24 */ /* 0x000fce000f8e00ff */
[----:B------:R-:W-:-:S07]  /*68e0*/  LEPC R20, `(.L_x_5003) ;  /* 0x000000001014794e */ /* 0x000fce0000000000 */
[----:B-1-3-5:R-:W-:Y:S05]  /*68f0*/  CALL.ABS.NOINC R14 ;  /* 0x000000000e007343 */ /* 0x02afea0003c00000 */
.L_x_5003:
[----:B------:R-:W-:Y:S01]  /*6900*/  IMAD.MOV.U32 R23, RZ, RZ, R22 ;  /* 0x000000ffff177224 */ /* 0x000fe200078e0016 */
[----:B------:R-:W-:Y:S06]  /*6910*/  BRA `(.L_x_4968) ;  /* 0x0000000000807947 */ /* 0x000fec0003800000 */
.L_x_5002:
        /* <DEDUP_REMOVED lines=25> */
.L_x_5001:
[----:B----4-:R-:W0:Y:S01]  /*6ab0*/  F2I.U64.F64.TRUNC R4, R4 ;  /* 0x0000000400047311 */ /* 0x010e22000030d800 */
[----:B------:R-:W-:Y:S01]  /*6ac0*/  IMAD.MOV.U32 R23, RZ, RZ, R22 ;  /* 0x000000ffff177224 */ /* 0x000fe200078e0016 */
[----:B0-----:R0:W-:Y:S01]  /*6ad0*/  STG.E.64 desc[UR36][R8.64], R4 ;  /* 0x0000000408007986 */ /* 0x0011e2000c101b24 */
[----:B------:R-:W-:Y:S05]  /*6ae0*/  BRA `(.L_x_4968) ;  /* 0x00000000000c7947 */ /* 0x000fea0003800000 */
.L_x_5000:
[----:B----4-:R-:W0:Y:S01]  /*6af0*/  F2I.U32.F64.TRUNC R5, R4 ;  /* 0x0000000400057311 */ /* 0x010e22000030d000 */
[----:B------:R-:W-:Y:S01]  /*6b00*/  IMAD.MOV.U32 R23, RZ, RZ, R22 ;  /* 0x000000ffff177224 */ /* 0x000fe200078e0016 */
[----:B0-----:R0:W-:Y:S06]  /*6b10*/  STG.E desc[UR36][R8.64], R5 ;  /* 0x0000000508007986 */ /* 0x0011ec000c101924 */
.L_x_4968:
[----:B------:R-:W-:Y:S05]  /*6b20*/  BSYNC.RECONVERGENT B6 ;  /* 0x0000000000067941 */ /* 0x000fea0003800200 */
.L_x_4967:
[----:B------:R-:W-:Y:S01]  /*6b30*/  ISETP.GE.AND P0, PT, R23, R19, PT ;  /* 0x000000131700720c */ /* 0x000fe20003f06270 */
[----:B------:R-:W-:-:S12]  /*6b40*/  BSSY.RECONVERGENT B6, `(.L_x_5004) ;  /* 0x0000278000067945 */ /* 0x000fd80003800200 */
[----:B------:R-:W-:Y:S05]  /*6b50*/  @P0 BRA `(.L_x_5005) ;  /* 0x0000002400d80947 */ /* 0x000fea0003800000 */
[----:B------:R-:W2:Y:S01]  /*6b60*/  LDCU UR4, c[0x0][0x3b8] ;  /* 0x00007700ff0477ac */ /* 0x000ea20008000800 */
[----:B01--4-:R-:W0:Y:S01]  /*6b70*/  LDC.64 R4, c[0x0][0x398] ;  /* 0x0000e600ff047b82 */ /* 0x013e220000000a00 */
[----:B------:R-:W-:Y:S01]  /*6b80*/  IMAD R0, R18, 0x200, R23 ;  /* 0x0000020012007824 */ /* 0x000fe200078e0217 */
[----:B------:R-:W-:-:S03]  /*6b90*/  PRMT R6, R2, 0x9910, RZ ;  /* 0x0000991002067816 */ /* 0x000fc600000000ff */
[----:B--2---:R-:W-:Y:S02]  /*6ba0*/  IMAD R3, R0, UR4, RZ ;  /* 0x0000000400037c24 */ /* 0x004fe4000f8e02ff */
        /* <DEDUP_REMOVED lines=13> */
[----:B---3-5:R-:W0:Y:S02]  /*6c80*/  F2I.F64.TRUNC R29, R28 ;  /* 0x0000001c001d7311 */ /* 0x028e24000030d100 */
[----:B0-----:R1:W-:Y:S01]  /*6c90*/  STG.E.U8 desc[UR36][R4.64], R29 ;  /* 0x0000001d04007986 */ /* 0x0013e2000c101124 */
[----:B------:R-:W-:Y:S05]  /*6ca0*/  BRA `(.L_x_5011) ;  /* 0x0000001000907947 */ /* 0x000fea0003800000 */
.L_x_5009:
[----:B---3-5:R-:W0:Y:S02]  /*6cb0*/  F2I.S64.F64.TRUNC R28, R28 ;  /* 0x0000001c001c7311 */ /* 0x028e24000030d900 */
[----:B0-----:R-:W-:-:S05]  /*6cc0*/  IMAD.MOV.U32 R3, RZ, RZ, R28 ;  /* 0x000000ffff037224 */ /* 0x001fca00078e001c */
[----:B------:R0:W-:Y:S01]  /*6cd0*/  STG.E.U8 desc[UR36][R4.64], R3 ;  /* 0x0000000304007986 */ /* 0x0001e2000c101124 */
[----:B------:R-:W-:Y:S05]  /*6ce0*/  BRA `(.L_x_5011) ;  /* 0x0000001000807947 */ /* 0x000fea0003800000 */
.L_x_5008:
[----:B------:R-:W-:-:S13]  /*6cf0*/  ISETP.NE.AND P0, PT, R0, 0x2, PT ;  /* 0x000000020000780c */ /* 0x000fda0003f05270 */
[----:B------:R-:W-:Y:S05]  /*6d00*/  @!P0 BRA `(.L_x_5012) ;  /* 0x0000000000288947 */ /* 0x000fea0003800000 */
[----:B------:R-:W-:-:S13]  /*6d10*/  ISETP.NE.AND P0, PT, R0, 0x3, PT ;  /* 0x000000030000780c */ /* 0x000fda0003f05270 */
[----:B------:R-:W-:Y:S05]  /*6d20*/  @!P0 BRA `(.L_x_5013) ;  /* 0x0000000000148947 */ /* 0x000fea0003800000 */
[----:B------:R-:W-:-:S13]  /*6d30*/  ISETP.NE.AND P0, PT, R0, 0x4, PT ;  /* 0x000000040000780c */ /* 0x000fda0003f05270 */
[----:B------:R-:W-:Y:S05]  /*6d40*/  @P0 BRA `(.L_x_5010) ;  /* 0x0000000c00240947 */ /* 0x000fea0003800000 */
[----:B---3-5:R-:W0:Y:S02]  /*6d50*/  F2I.S64.F64.TRUNC R28, R28 ;  /* 0x0000001c001c7311 */ /* 0x028e24000030d900 */
[----:B0-----:R4:W-:Y:S01]  /*6d60*/  STG.E.64 desc[UR36][R4.64], R28 ;  /* 0x0000001c04007986 */ /* 0x0019e2000c101b24 */
[----:B------:R-:W-:Y:S05]  /*6d70*/  BRA `(.L_x_5011) ;  /* 0x00000010005c7947 */ /* 0x000fea0003800000 */
.L_x_5013:
[----:B---3-5:R-:W0:Y:S02]  /*6d80*/  F2I.F64.TRUNC R29, R28 ;  /* 0x0000001c001d7311 */ /* 0x028e24000030d100 */
[----:B0-----:R3:W-:Y:S01]  /*6d90*/  STG.E desc[UR36][R4.64], R29 ;  /* 0x0000001d04007986 */ /* 0x0017e2000c101924 */
[----:B------:R-:W-:Y:S05]  /*6da0*/  BRA `(.L_x_5011) ;  /* 0x0000001000507947 */ /* 0x000fea0003800000 */
.L_x_5012:
[----:B---3-5:R-:W0:Y:S02]  /*6db0*/  F2I.F64.TRUNC R29, R28 ;  /* 0x0000001c001d7311 */ /* 0x028e24000030d100 */
[----:B0-----:R2:W-:Y:S01]  /*6dc0*/  STG.E.U16 desc[UR36][R4.64], R29 ;  /* 0x0000001d04007986 */ /* 0x0015e2000c101524 */
[----:B------:R-:W-:Y:S05]  /*6dd0*/  BRA `(.L_x_5011) ;  /* 0x0000001000447947 */ /* 0x000fea0003800000 */
.L_x_5007:
        /* <DEDUP_REMOVED lines=8> */
[----:B---3-5:R-:W0:-:S15]  /*6e60*/  F2F.F32.F64 R3, R28 ;  /* 0x0000001c00037310 */ /* 0x028e1e0000301000 */
        /* <DEDUP_REMOVED lines=8> */
.L_x_5015:
        /* <DEDUP_REMOVED lines=12> */
.L_x_5014:
        /* <DEDUP_REMOVED lines=18> */
.L_x_5017:
        /* <DEDUP_REMOVED lines=13> */
.L_x_5016:
[----:B---3-5:R0:W-:Y:S01]  /*71a0*/  STG.E.64 desc[UR36][R4.64], R28 ;  /* 0x0000001c04007986 */ /* 0x0281e2000c101b24 */
[----:B------:R-:W-:Y:S05]  /*71b0*/  BRA `(.L_x_5011) ;  /* 0x0000000c004c7947 */ /* 0x000fea0003800000 */
.L_x_5006:
        /* <DEDUP_REMOVED lines=10> */
[----:B---3-5:R-:W0:Y:S02]  /*7260*/  F2I.U32.F64.TRUNC R29, R28 ;  /* 0x0000001c001d7311 */ /* 0x028e24000030d000 */
[----:B0-----:R0:W-:Y:S01]  /*7270*/  STG.E.U16 desc[UR36][R4.64], R29 ;  /* 0x0000001d04007986 */ /* 0x0011e2000c101524 */
[----:B------:R-:W-:Y:S05]  /*7280*/  BRA `(.L_x_5011) ;  /* 0x0000000c00187947 */ /* 0x000fea0003800000 */
.L_x_5021:
        /* <DEDUP_REMOVED lines=26> */
.L_x_5024:
[----:B------:R-:W-:-:S04]  /*7430*/  SHF.R.U32.HI R3, RZ, 0x18, R7 ;  /* 0x00000018ff037819 */ /* 0x000fc80000011607 */
[----:B------:R-:W-:-:S07]  /*7440*/  LOP3.LUT R0, R0, 0x80, R3, 0xf8, !PT ;  /* 0x0000008000007812 */ /* 0x000fce00078ef803 */
.L_x_5023:
[----:B------:R-:W-:Y:S05]  /*7450*/  BSYNC.RECONVERGENT B0 ;  /* 0x0000000000007941 */ /* 0x000fea0003800200 */
.L_x_5022:
[----:B------:R0:W-:Y:S01]  /*7460*/  STG.E.U8 desc[UR36][R4.64], R0 ;  /* 0x0000000004007986 */ /* 0x0001e2000c101124 */
[----:B------:R-:W-:Y:S05]  /*7470*/  BRA `(.L_x_5011) ;  /* 0x00000008009c7947 */ /* 0x000fea0003800000 */
.L_x_5020:
        /* <DEDUP_REMOVED lines=26> */
.L_x_5027:
[----:B------:R-:W-:-:S04]  /*7620*/  SHF.R.U32.HI R3, RZ, 0x18, R7 ;  /* 0x00000018ff037819 */ /* 0x000fc80000011607 */
[----:B------:R-:W-:-:S07]  /*7630*/  LOP3.LUT R0, R0, 0x80, R3, 0xf8, !PT ;  /* 0x0000008000007812 */ /* 0x000fce00078ef803 */
.L_x_5026:
[----:B------:R-:W-:Y:S05]  /*7640*/  BSYNC.RECONVERGENT B0 ;  /* 0x0000000000007941 */ /* 0x000fea0003800200 */
.L_x_5025:
[----:B------:R0:W-:Y:S01]  /*7650*/  STG.E.U8 desc[UR36][R4.64], R0 ;  /* 0x0000000004007986 */ /* 0x0001e2000c101124 */
[----:B------:R-:W-:Y:S05]  /*7660*/  BRA `(.L_x_5011) ;  /* 0x0000000800207947 */ /* 0x000fea0003800000 */
.L_x_5019:
        /* <DEDUP_REMOVED lines=30> */
.L_x_5029:
[----:B---3-5:R-:W0:Y:S02]  /*7850*/  F2I.U64.F64.TRUNC R28, R28 ;  /* 0x0000001c001c7311 */ /* 0x028e24000030d800 */
[----:B0-----:R0:W-:Y:S01]  /*7860*/  STG.E.64 desc[UR36][R4.64], R28 ;  /* 0x0000001c04007986 */ /* 0x0011e2000c101b24 */
[----:B------:R-:W-:Y:S05]  /*7870*/  BRA `(.L_x_5011) ;  /* 0x00000004009c7947 */ /* 0x000fea0003800000 */
.L_x_5028:
[----:B---3-5:R-:W0:Y:S02]  /*7880*/  F2I.U32.F64.TRUNC R29, R28 ;  /* 0x0000001c001d7311 */ /* 0x028e24000030d000 */
[----:B0-----:R0:W-:Y:S01]  /*7890*/  STG.E desc[UR36][R4.64], R29 ;  /* 0x0000001d04007986 */ /* 0x0011e2000c101924 */
[----:B------:R-:W-:Y:S05]  /*78a0*/  BRA `(.L_x_5011) ;  /* 0x0000000400907947 */ /* 0x000fea0003800000 */
.L_x_5018:
[----:B------:R-:W-:-:S13]  /*78b0*/  ISETP.GT.AND P0, PT, R0, 0xe, PT ;  /* 0x0000000e0000780c */ /* 0x000fda0003f04270 */
[----:B------:R-:W-:Y:S05]  /*78c0*/  @P0 BRA `(.L_x_5030) ;  /* 0x00000000002c0947 */ /* 0x000fea0003800000 */
[----:B------:R-:W-:-:S13]  /*78d0*/  ISETP.NE.AND P0, PT, R0, 0xa, PT ;  /* 0x0000000a0000780c */ /* 0x000fda0003f05270 */
[----:B------:R-:W-:Y:S05]  /*78e0*/  @!P0 BRA `(.L_x_5031) ;  /* 0x0000000000188947 */ /* 0x000fea0003800000 */
[----:B------:R-:W-:-:S13]  /*78f0*/  ISETP.NE.AND P0, PT, R0, 0xb, PT ;  /* 0x0000000b0000780c */ /* 0x000fda0003f05270 */
[----:B------:R-:W-:Y:S05]  /*7900*/  @P0 BRA `(.L_x_5010) ;  /* 0x0000000000340947 */ /* 0x000fea0003800000 */
[----:B---3-5:R-:W0:Y:S02]  /*7910*/  DSETP.NEU.AND P0, PT, R28, RZ, PT ;  /* 0x000000ff1c00722a */ /* 0x028e240003f0d000 */
[----:B0-----:R-:W-:-:S05]  /*7920*/  SEL R3, RZ, 0x1, !P0 ;  /* 0x00000001ff037807 */ /* 0x001fca0004000000 */
[----:B------:R0:W-:Y:S01]  /*7930*/  STG.E.U8 desc[UR36][R4.64], R3 ;  /* 0x0000000304007986 */ /* 0x0001e2000c101124 */
[----:B------:R-:W-:Y:S05]  /*7940*/  BRA `(.L_x_5011) ;  /* 0x0000000400687947 */ /* 0x000fea0003800000 */
.L_x_5031:
[----:B------:R-:W-:-:S05]  /*7950*/  CS2R R30, SRZ ;  /* 0x00000000001e7805 */ /* 0x000fca000001ff00 */
[----:B---3-5:R0:W-:Y:S01]  /*7960*/  STG.E.128 desc[UR36][R4.64], R28 ;  /* 0x0000001c04007986 */ /* 0x0281e2000c101d24 */
[----:B------:R-:W-:Y:S05]  /*7970*/  BRA `(.L_x_5011) ;  /* 0x00000004005c7947 */ /* 0x000fea0003800000 */
.L_x_5030:
[----:B------:R-:W-:-:S13]  /*7980*/  ISETP.NE.AND P0, PT, R0, 0xf, PT ;  /* 0x0000000f0000780c */ /* 0x000fda0003f05270 */
[----:B------:R-:W-:Y:S05]  /*7990*/  @!P0 BRA `(.L_x_5032) ;  /* 0x0000000400288947 */ /* 0x000fea0003800000 */
[----:B------:R-:W-:-:S13]  /*79a0*/  ISETP.NE.AND P0, PT, R0, 0x17, PT ;  /* 0x000000170000780c */ /* 0x000fda0003f05270 */
[----:B------:R-:W-:Y:S05]  /*79b0*/  @!P0 BRA `(.L_x_5033) ;  /* 0x0000000000b08947 */ /* 0x000fea0003800000 */
[----:B------:R-:W-:-:S13]  /*79c0*/  ISETP.NE.AND P0, PT, R0, 0x18, PT ;  /* 0x000000180000780c */ /* 0x000fda0003f05270 */
[----:B------:R-:W-:Y:S05]  /*79d0*/  @!P0 BRA `(.L_x_5034) ;  /* 0x0000000000448947 */ /* 0x000fea0003800000 */
.L_x_5010:
        /* <DEDUP_REMOVED lines=16> */
.L_x_5035:
[----:B------:R-:W-:Y:S05]  /*7ae0*/  BRA `(.L_x_5011) ;  /* 0x0000000400007947 */ /* 0x000fea0003800000 */
.L_x_5034:
        /* <DEDUP_REMOVED lines=21> */
.L_x_5037:
[----:B------:R-:W-:Y:S05]  /*7c40*/  BSYNC.RECONVERGENT B0 ;  /* 0x0000000000007941 */ /* 0x000fea0003800200 */
.L_x_5036:
[----:B------:R-:W-:-:S05]  /*7c50*/  LOP3.LUT R3, R0, 0x80, R3, 0xf8, !PT ;  /* 0x0000008000037812 */ /* 0x000fca00078ef803 */
[----:B------:R0:W-:Y:S01]  /*7c60*/  STG.E.U8 desc[UR36][R4.64], R3 ;  /* 0x0000000304007986 */ /* 0x0001e2000c101124 */
[----:B------:R-:W-:Y:S05]  /*7c70*/  BRA `(.L_x_5011) ;  /* 0x00000000009c7947 */ /* 0x000fea0003800000 */
.L_x_5033:
        /* <DEDUP_REMOVED lines=20> */
.L_x_5039:
[----:B------:R-:W-:Y:S01]  /*7dc0*/  IMAD.MOV.U32 R0, RZ, RZ, 0x7f ;  /* 0x0000007fff007424 */ /* 0x000fe200078e00ff */
[----:B------:R-:W-:-:S04]  /*7dd0*/  ISETP.GT.U32.AND P0, PT, R3, 0x7f800000, PT ;  /* 0x7f8000000300780c */ /* 0x000fc80003f04070 */
[----:B------:R-:W-:-:S09]  /*7de0*/  SEL R0, R0, 0x7c, P0 ;  /* 0x0000007c00007807 */ /* 0x000fd20000000000 */
.L_x_5040:
[----:B------:R-:W-:Y:S05]  /*7df0*/  BSYNC.RECONVERGENT B0 ;  /* 0x0000000000007941 */ /* 0x000fea0003800200 */
.L_x_5038:
[----:B------:R-:W-:-:S04]  /*7e00*/  SHF.R.U32.HI R3, RZ, 0x18, R7 ;  /* 0x00000018ff037819 */ /* 0x000fc80000011607 */
[----:B------:R-:W-:-:S05]  /*7e10*/  LOP3.LUT R3, R0, 0x80, R3, 0xf8, !PT ;  /* 0x0000008000037812 */ /* 0x000fca00078ef803 */
[----:B------:R0:W-:Y:S01]  /*7e20*/  STG.E.U8 desc[UR36][R4.64], R3 ;  /* 0x0000000304007986 */ /* 0x0001e2000c101124 */
[----:B------:R-:W-:Y:S05]  /*7e30*/  BRA `(.L_x_5011) ;  /* 0x00000000002c7947 */ /* 0x000fea0003800000 */
.L_x_5032:
        /* <DEDUP_REMOVED lines=11> */
.L_x_5011:
        /* <DEDUP_REMOVED lines=21> */
[----:B------:R-:W0:Y:S02]  /*8040*/  F2I.F64.TRUNC R25, R24 ;  /* 0x0000001800197311 */ /* 0x000e24000030d100 */
[----:B0-----:R0:W-:Y:S01]  /*8050*/  STG.E.U8 desc[UR36][R4.64], R25 ;  /* 0x0000001904007986 */ /* 0x0011e2000c101124 */
[----:B------:R-:W-:Y:S05]  /*8060*/  BRA `(.L_x_5046) ;  /* 0x0000001000907947 */ /* 0x000fea0003800000 */
.L_x_5044:
[----:B------:R-:W0:Y:S02]  /*8070*/  F2I.S64.F64.TRUNC R24, R24 ;  /* 0x0000001800187311 */ /* 0x000e24000030d900 */
[----:B0-----:R-:W-:-:S05]  /*8080*/  IMAD.MOV.U32 R3, RZ, RZ, R24 ;  /* 0x000000ffff037224 */ /* 0x001fca00078e0018 */
[----:B------:R0:W-:Y:S01]  /*8090*/  STG.E.U8 desc[UR36][R4.64], R3 ;  /* 0x0000000304007986 */ /* 0x0001e2000c101124 */
[----:B------:R-:W-:Y:S05]  /*80a0*/  BRA `(.L_x_5046) ;  /* 0x0000001000807947 */ /* 0x000fea0003800000 */
.L_x_5043:
[----:B------:R-:W-:-:S13]  /*80b0*/  ISETP.NE.AND P0, PT, R0, 0x2, PT ;  /* 0x000000020000780c */ /* 0x000fda0003f05270 */
[----:B------:R-:W-:Y:S05]  /*80c0*/  @!P0 BRA `(.L_x_5047) ;  /* 0x0000000000288947 */ /* 0x000fea0003800000 */
[----:B------:R-:W-:-:S13]  /*80d0*/  ISETP.NE.AND P0, PT, R0, 0x3, PT ;  /* 0x000000030000780c */ /* 0x000fda0003f05270 */
[----:B------:R-:W-:Y:S05]  /*80e0*/  @!P0 BRA `(.L_x_5048) ;  /* 0x0000000000148947 */ /* 0x000fea0003800000 */
[----:B------:R-:W-:-:S13]  /*80f0*/  ISETP.NE.AND P0, PT, R0, 0x4, PT ;  /* 0x000000040000780c */ /* 0x000fda0003f05270 */
[----:B------:R-:W-:Y:S05]  /*8100*/  @P0 BRA `(.L_x_5045) ;  /* 0x0000000c00240947 */ /* 0x000fea0003800000 */
[----:B------:R-:W0:Y:S02]  /*8110*/  F2I.S64.F64.TRUNC R24, R24 ;  /* 0x0000001800187311 */ /* 0x000e24000030d900 */
[----:B0-----:R0:W-:Y:S01]  /*8120*/  STG.E.64 desc[UR36][R4.64], R24 ;  /* 0x0000001804007986 */ /* 0x0011e2000c101b24 */
[----:B------:R-:W-:Y:S05]  /*8130*/  BRA `(.L_x_5046) ;  /* 0x00000010005c7947 */ /* 0x000fea0003800000 */
.L_x_5048:
[----:B------:R-:W0:Y:S02]  /*8140*/  F2I.F64.TRUNC R25, R24 ;  /* 0x0000001800197311 */ /* 0x000e24000030d100 */
[----:B0-----:R0:W-:Y:S01]  /*8150*/  STG.E desc[UR36][R4.64], R25 ;  /* 0x0000001904007986 */ /* 0x0011e2000c101924 */
[----:B------:R-:W-:Y:S05]  /*8160*/  BRA `(.L_x_5046) ;  /* 0x0000001000507947 */ /* 0x000fea0003800000 */
.L_x_5047:
[----:B------:R-:W0:Y:S02]  /*8170*/  F2I.F64.TRUNC R25, R24 ;  /* 0x0000001800197311 */ /* 0x000e24000030d100 */
[----:B0-----:R0:W-:Y:S01]  /*8180*/  STG.E.U16 desc[UR36][R4.64], R25 ;  /* 0x0000001904007986 */ /* 0x0011e2000c101524 */
[----:B------:R-:W-:Y:S05]  /*8190*/  BRA `(.L_x_5046) ;  /* 0x0000001000447947 */ /* 0x000fea0003800000 */
.L_x_5042:
        /* <DEDUP_REMOVED lines=17> */
.L_x_5050:
        /* <DEDUP_REMOVED lines=12> */
.L_x_5049:
        /* <DEDUP_REMOVED lines=18> */
.L_x_5052:
        /* <DEDUP_REMOVED lines=13> */
.L_x_5051:
[----:B------:R0:W-:Y:S01]  /*8560*/  STG.E.64 desc[UR36][R4.64], R24 ;  /* 0x0000001804007986 */ /* 0x0001e2000c101b24 */
[----:B------:R-:W-:Y:S05]  /*8570*/  BRA `(.L_x_5046) ;  /* 0x0000000c004c7947 */ /* 0x000fea0003800000 */
.L_x_5041:
        /* <DEDUP_REMOVED lines=10> */
[----:B------:R-:W0:Y:S02]  /*8620*/  F2I.U32.F64.TRUNC R25, R24 ;  /* 0x0000001800197311 */ /* 0x000e24000030d000 */
[----:B0-----:R0:W-:Y:S01]  /*8630*/  STG.E.U16 desc[UR36][R4.64], R25 ;  /* 0x0000001904007986 */ /* 0x0011e2000c101524 */
[----:B------:R-:W-:Y:S05]  /*8640*/  BRA `(.L_x_5046) ;  /* 0x0000000c00187947 */ /* 0x000fea0003800000 */
.L_x_5056:
        /* <DEDUP_REMOVED lines=26> */
.L_x_5059:
[----:B------:R-:W-:-:S04]  /*87f0*/  SHF.R.U32.HI R3, RZ, 0x18, R7 ;  /* 0x00000018ff037819 */ /* 0x000fc80000011607 */
[----:B------:R-:W-:-:S07]  /*8800*/  LOP3.LUT R0, R0, 0x80, R3, 0xf8, !PT ;  /* 0x0000008000007812 */ /* 0x000fce00078ef803 */
.L_x_5058:
[----:B------:R-:W-:Y:S05]  /*8810*/  BSYNC.RECONVERGENT B0 ;  /* 0x0000000000007941 */ /* 0x000fea0003800200 */
.L_x_5057:
[----:B------:R0:W-:Y:S01]  /*8820*/  STG.E.U8 desc[UR36][R4.64], R0 ;  /* 0x0000000004007986 */ /* 0x0001e2000c101124 */
[----:B------:R-:W-:Y:S05]  /*8830*/  BRA `(.L_x_5046) ;  /* 0x00000008009c7947 */ /* 0x000fea0003800000 */
.L_x_5055:
        /* <DEDUP_REMOVED lines=26> */
.L_x_5062:
[----:B------:R-:W-:-:S04]  /*89e0*/  SHF.R.U32.HI R3, RZ, 0x18, R7 ;  /* 0x00000018ff037819 */ /* 0x000fc80000011607 */
[----:B------:R-:W-:-:S07]  /*89f0*/  LOP3.LUT R0, R0, 0x80, R3, 0xf8, !PT ;  /* 0x0000008000007812 */ /* 0x000fce00078ef803 */
.L_x_5061:
[----:B------:R-:W-:Y:S05]  /*8a00*/  BSYNC.RECONVERGENT B0 ;  /* 0x0000000000007941 */ /* 0x000fea0003800200 */
.L_x_5060:
[----:B------:R0:W-:Y:S01]  /*8a10*/  STG.E.U8 desc[UR36][R4.64], R0 ;  /* 0x0000000004007986 */ /* 0x0001e2000c101124 */
[----:B------:R-:W-:Y:S05]  /*8a20*/  BRA `(.L_x_5046) ;  /* 0x0000000800207947 */ /* 0x000fea0003800000 */
.L_x_5054:
        /* <DEDUP_REMOVED lines=30> */
.L_x_5064:
[----:B------:R-:W0:Y:S02]  /*8c10*/  F2I.U64.F64.TRUNC R24, R24 ;  /* 0x0000001800187311 */ /* 0x000e24000030d800 */
[----:B0-----:R0:W-:Y:S01]  /*8c20*/  STG.E.64 desc[UR36][R4.64], R24 ;  /* 0x0000001804007986 */ /* 0x0011e2000c101b24 */
[----:B------:R-:W-:Y:S05]  /*8c30*/  BRA `(.L_x_5046) ;  /* 0x00000004009c7947 */ /* 0x000fea0003800000 */
.L_x_5063:
[----:B------:R-:W0:Y:S02]  /*8c40*/  F2I.U32.F64.TRUNC R25, R24 ;  /* 0x0000001800197311 */ /* 0x000e24000030d000 */
[----:B0-----:R0:W-:Y:S01]  /*8c50*/  STG.E desc[UR36][R4.64], R25 ;  /* 0x0000001904007986 */ /* 0x0011e2000c101924 */
[----:B------:R-:W-:Y:S05]  /*8c60*/  BRA `(.L_x_5046) ;  /* 0x0000000400907947 */ /* 0x000fea0003800000 */
.L_x_5053:
[----:B------:R-:W-:-:S13]  /*8c70*/  ISETP.GT.AND P0, PT, R0, 0xe, PT ;  /* 0x0000000e0000780c */ /* 0x000fda0003f04270 */
[----:B------:R-:W-:Y:S05]  /*8c80*/  @P0 BRA `(.L_x_5065) ;  /* 0x00000000002c0947 */ /* 0x000fea0003800000 */
[----:B------:R-:W-:-:S13]  /*8c90*/  ISETP.NE.AND P0, PT, R0, 0xa, PT ;  /* 0x0000000a0000780c */ /* 0x000fda0003f05270 */
[----:B------:R-:W-:Y:S05]  /*8ca0*/  @!P0 BRA `(.L_x_5066) ;  /* 0x0000000000188947 */ /* 0x000fea0003800000 */
[----:B------:R-:W-:-:S13]  /*8cb0*/  ISETP.NE.AND P0, PT, R0, 0xb, PT ;  /* 0x0000000b0000780c */ /* 0x000fda0003f05270 */
[----:B------:R-:W-:Y:S05]  /*8cc0*/  @P0 BRA `(.L_x_5045) ;  /* 0x0000000000340947 */ /* 0x000fea0003800000 */
[----:B------:R-:W0:Y:S02]  /*8cd0*/  DSETP.NEU.AND P0, PT, R24, RZ, PT ;  /* 0x000000ff1800722a */ /* 0x000e240003f0d000 */
[----:B0-----:R-:W-:-:S05]  /*8ce0*/  SEL R3, RZ, 0x1, !P0 ;  /* 0x00000001ff037807 */ /* 0x001fca0004000000 */
[----:B------:R1:W-:Y:S01]  /*8cf0*/  STG.E.U8 desc[UR36][R4.64], R3 ;  /* 0x0000000304007986 */ /* 0x0003e2000c101124 */
[----:B------:R-:W-:Y:S05]  /*8d00*/  BRA `(.L_x_5046) ;  /* 0x0000000400687947 */ /* 0x000fea0003800000 */
.L_x_5066:
[----:B------:R-:W-:-:S05]  /*8d10*/  CS2R R26, SRZ ;  /* 0x00000000001a7805 */ /* 0x000fca000001ff00 */
[----:B------:R0:W-:Y:S01]  /*8d20*/  STG.E.128 desc[UR36][R4.64], R24 ;  /* 0x0000001804007986 */ /* 0x0001e2000c101d24 */
[----:B------:R-:W-:Y:S05]  /*8d30*/  BRA `(.L_x_5046) ;  /* 0x00000004005c7947 */ /* 0x000fea0003800000 */
.L_x_5065:
[----:B------:R-:W-:-:S13]  /*8d40*/  ISETP.NE.AND P0, PT, R0, 0xf, PT ;  /* 0x0000000f0000780c */ /* 0x000fda0003f05270 */
[----:B------:R-:W-:Y:S05]  /*8d50*/  @!P0 BRA `(.L_x_5067) ;  /* 0x0000000400288947 */ /* 0x000fea0003800000 */
[----:B------:R-:W-:-:S13]  /*8d60*/  ISETP.NE.AND P0, PT, R0, 0x17, PT ;  /* 0x000000170000780c */ /* 0x000fda0003f05270 */
[----:B------:R-:W-:Y:S05]  /*8d70*/  @!P0 BRA `(.L_x_5068) ;  /* 0x0000000000b08947 */ /* 0x000fea0003800000 */
[----:B------:R-:W-:-:S13]  /*8d80*/  ISETP.NE.AND P0, PT, R0, 0x18, PT ;  /* 0x000000180000780c */ /* 0x000fda0003f05270 */
[----:B------:R-:W-:Y:S05]  /*8d90*/  @!P0 BRA `(.L_x_5069) ;  /* 0x0000000000448947 */ /* 0x000fea0003800000 */
.L_x_5045:
        /* <DEDUP_REMOVED lines=16> */
.L_x_5070:
[----:B------:R-:W-:Y:S05]  /*8ea0*/  BRA `(.L_x_5046) ;  /* 0x0000000400007947 */ /* 0x000fea0003800000 */
.L_x_5069:
        /* <DEDUP_REMOVED lines=21> */
.L_x_5072:
[----:B------:R-:W-:Y:S05]  /*9000*/  BSYNC.RECONVERGENT B0 ;  /* 0x0000000000007941 */ /* 0x000fea0003800200 */
.L_x_5071:
[----:B------:R-:W-:-:S05]  /*9010*/  LOP3.LUT R3, R0, 0x80, R3, 0xf8, !PT ;  /* 0x0000008000037812 */ /* 0x000fca00078ef803 */
[----:B------:R3:W-:Y:S01]  /*9020*/  STG.E.U8 desc[UR36][R4.64], R3 ;  /* 0x0000000304007986 */ /* 0x0007e2000c101124 */
[----:B------:R-:W-:Y:S05]  /*9030*/  BRA `(.L_x_5046) ;  /* 0x00000000009c7947 */ /* 0x000fea0003800000 */
.L_x_5068:
        /* <DEDUP_REMOVED lines=20> */
.L_x_5074:
[----:B------:R-:W-:Y:S01]  /*9180*/  IMAD.MOV.U32 R0, RZ, RZ, 0x7f ;  /* 0x0000007fff007424 */ /* 0x000fe200078e00ff */
[----:B------:R-:W-:-:S04]  /*9190*/  ISETP.GT.U32.AND P0, PT, R3, 0x7f800000, PT ;  /* 0x7f8000000300780c */ /* 0x000fc80003f04070 */
[----:B------:R-:W-:-:S09]  /*91a0*/  SEL R0, R0, 0x7c, P0 ;  /* 0x0000007c00007807 */ /* 0x000fd20000000000 */
.L_x_5075:
[----:B------:R-:W-:Y:S05]  /*91b0*/  BSYNC.RECONVERGENT B0 ;  /* 0x0000000000007941 */ /* 0x000fea0003800200 */
.L_x_5073:
[----:B------:R-:W-:-:S04]  /*91c0*/  SHF.R.U32.HI R3, RZ, 0x18, R7 ;  /* 0x00000018ff037819 */ /* 0x000fc80000011607 */
[----:B------:R-:W-:-:S05]  /*91d0*/  LOP3.LUT R3, R0, 0x80, R3, 0xf8, !PT ;  /* 0x0000008000037812 */ /* 0x000fca00078ef803 */
[----:B------:R2:W-:Y:S01]  /*91e0*/  STG.E.U8 desc[UR36][R4.64], R3 ;  /* 0x0000000304007986 */ /* 0x0005e2000c101124 */
[----:B------:R-:W-:Y:S05]  /*91f0*/  BRA `(.L_x_5046) ;  /* 0x00000000002c7947 */ /* 0x000fea0003800000 */
.L_x_5067:
        /* <DEDUP_REMOVED lines=11> */
.L_x_5046:
[----:B------:R-:W-:-:S07]  /*92b0*/  VIADD R23, R23, 0x80 ;  /* 0x0000008017177836 */ /* 0x000fce0000000000 */
.L_x_5005:
[----:B------:R-:W-:Y:S05]  /*92c0*/  BSYNC.RECONVERGENT B6 ;  /* 0x0000000000067941 */ /* 0x000fea0003800200 */
.L_x_5004:
[----:B------:R-:W-:-:S13]  /*92d0*/  ISETP.GE.AND P0, PT, R23, R19, PT ;  /* 0x000000131700720c */ /* 0x000fda0003f06270 */
[----:B------:R-:W-:Y:S05]  /*92e0*/  @P0 EXIT ;  /* 0x000000000000094d */ /* 0x000fea0003800000 */
[----:B01234-:R-:W0:Y:S01]  /*92f0*/  LDC.64 R4, c[0x0][0x398] ;  /* 0x0000e600ff047b82 */ /* 0x01fe220000000a00 */
[----:B------:R-:W1:Y:S01]  /*9300*/  LDCU UR4, c[0x0][0x3b8] ;  /* 0x00007700ff0477ac */ /* 0x000e620008000800 */
[----:B------:R-:W-:Y:S01]  /*9310*/  PRMT R0, R2, 0x9910, RZ ;  /* 0x0000991002007816 */ /* 0x000fe200000000ff */
        /* <DEDUP_REMOVED lines=14> */
[----:B-----5:R-:W0:Y:S02]  /*9400*/  F2I.F64.TRUNC R17, R16 ;  /* 0x0000001000117311 */ /* 0x020e24000030d100 */
[----:B0-----:R-:W-:Y:S01]  /*9410*/  STG.E.U8 desc[UR36][R4.64], R17 ;  /* 0x0000001104007986 */ /* 0x001fe2000c101124 */
[----:B------:R-:W-:Y:S05]  /*9420*/  EXIT ;  /* 0x000000000000794d */ /* 0x000fea0003800000 */
.L_x_5079:
[----:B-----5:R-:W0:Y:S02]  /*9430*/  F2I.S64.F64.TRUNC R16, R16 ;  /* 0x0000001000107311 */ /* 0x020e24000030d900 */
[----:B0-----:R-:W-:-:S05]  /*9440*/  IMAD.MOV.U32 R3, RZ, RZ, R16 ;  /* 0x000000ffff037224 */ /* 0x001fca00078e0010 */
[----:B------:R-:W-:Y:S01]  /*9450*/  STG.E.U8 desc[UR36][R4.64], R3 ;  /* 0x0000000304007986 */ /* 0x000fe2000c101124 */
[----:B------:R-:W-:Y:S05]  /*9460*/  EXIT ;  /* 0x000000000000794d */ /* 0x000fea0003800000 */
.L_x_5078:
[----:B------:R-:W-:-:S13]  /*9470*/  ISETP.NE.AND P0, PT, R0, 0x2, PT ;  /* 0x000000020000780c */ /* 0x000fda0003f05270 */
[----:B------:R-:W-:Y:S05]  /*9480*/  @!P0 BRA `(.L_x_5081) ;  /* 0x0000000000288947 */ /* 0x000fea0003800000 */
[----:B------:R-:W-:-:S13]  /*9490*/  ISETP.NE.AND P0, PT, R0, 0x3, PT ;  /* 0x000000030000780c */ /* 0x000fda0003f05270 */
[----:B------:R-:W-:Y:S05]  /*94a0*/  @!P0 BRA `(.L_x_5082) ;  /* 0x0000000000148947 */ /* 0x000fea0003800000 */
[----:B------:R-:W-:-:S13]  /*94b0*/  ISETP.NE.AND P0, PT, R0, 0x4, PT ;  /* 0x000000040000780c */ /* 0x000fda0003f05270 */
[----:B------:R-:W-:Y:S05]  /*94c0*/  @P0 BRA `(.L_x_5080) ;  /* 0x0000000c00240947 */ /* 0x000fea0003800000 */
[----:B-----5:R-:W0:Y:S02]  /*94d0*/  F2I.S64.F64.TRUNC R16, R16 ;  /* 0x0000001000107311 */ /* 0x020e24000030d900 */
[----:B0-----:R-:W-:Y:S01]  /*94e0*/  STG.E.64 desc[UR36][R4.64], R16 ;  /* 0x0000001004007986 */ /* 0x001fe2000c101b24 */
[----:B------:R-:W-:Y:S05]  /*94f0*/  EXIT ;  /* 0x000000000000794d */ /* 0x000fea0003800000 */
.L_x_5082:
[----:B-----5:R-:W0:Y:S02]  /*9500*/  F2I.F64.TRUNC R17, R16 ;  /* 0x0000001000117311 */ /* 0x020e24000030d100 */
[----:B0-----:R-:W-:Y:S01]  /*9510*/  STG.E desc[UR36][R4.64], R17 ;  /* 0x0000001104007986 */ /* 0x001fe2000c101924 */
[----:B------:R-:W-:Y:S05]  /*9520*/  EXIT ;  /* 0x000000000000794d */ /* 0x000fea0003800000 */
.L_x_5081:
[----:B-----5:R-:W0:Y:S02]  /*9530*/  F2I.F64.TRUNC R17, R16 ;  /* 0x0000001000117311 */ /* 0x020e24000030d100 */
[----:B0-----:R-:W-:Y:S01]  /*9540*/  STG.E.U16 desc[UR36][R4.64], R17 ;  /* 0x0000001104007986 */ /* 0x001fe2000c101524 */
[----:B------:R-:W-:Y:S05]  /*9550*/  EXIT ;  /* 0x000000000000794d */ /* 0x000fea0003800000 */
.L_x_5077:
        /* <DEDUP_REMOVED lines=8> */
[----:B-----5:R-:W0:-:S15]  /*95e0*/  F2F.F32.F64 R3, R16 ;  /* 0x0000001000037310 */ /* 0x020e1e0000301000 */
        /* <DEDUP_REMOVED lines=8> */
.L_x_5084:
        /* <DEDUP_REMOVED lines=12> */
.L_x_5083:
        /* <DEDUP_REMOVED lines=18> */
.L_x_5086:
        /* <DEDUP_REMOVED lines=13> */
.L_x_5085:
[----:B-----5:R-:W-:Y:S01]  /*9920*/  STG.E.64 desc[UR36][R4.64], R16 ;  /* 0x0000001004007986 */ /* 0x020fe2000c101b24 */
[----:B------:R-:W-:Y:S05]  /*9930*/  EXIT ;  /* 0x000000000000794d */ /* 0x000fea0003800000 */
.L_x_5076:
        /* <DEDUP_REMOVED lines=10> */
[----:B-----5:R-:W0:Y:S02]  /*99e0*/  F2I.U32.F64.TRUNC R17, R16 ;  /* 0x0000001000117311 */ /* 0x020e24000030d000 */
[----:B0-----:R-:W-:Y:S01]  /*99f0*/  STG.E.U16 desc[UR36][R4.64], R17 ;  /* 0x0000001104007986 */ /* 0x001fe2000c101524 */
[----:B------:R-:W-:Y:S05]  /*9a00*/  EXIT ;  /* 0x000000000000794d */ /* 0x000fea0003800000 */
.L_x_5090:
        /* <DEDUP_REMOVED lines=25> */
.L_x_5093:
[----:B------:R-:W-:-:S04]  /*9ba0*/  SHF.R.U32.HI R3, RZ, 0x18, R7 ;  /* 0x00000018ff037819 */ /* 0x000fc80000011607 */
[----:B------:R-:W-:-:S04]  /*9bb0*/  LOP3.LUT R0, R0, 0x80, R3, 0xf8, !PT ;  /* 0x0000008000007812 */ /* 0x000fc800078ef803 */
[----:B------:R-:W-:-:S07]  /*9bc0*/  PRMT R2, R0, 0x7610, R2 ;  /* 0x0000761000027816 */ /* 0x000fce0000000002 */
.L_x_5092:
[----:B------:R-:W-:Y:S05]  /*9bd0*/  BSYNC.RECONVERGENT B0 ;  /* 0x0000000000007941 */ /* 0x000fea0003800200 */
.L_x_5091:
[----:B------:R-:W-:Y:S01]  /*9be0*/  STG.E.U8 desc[UR36][R4.64], R2 ;  /* 0x0000000204007986 */ /* 0x000fe2000c101124 */
[----:B------:R-:W-:Y:S05]  /*9bf0*/  EXIT ;  /* 0x000000000000794d */ /* 0x000fea0003800000 */
.L_x_5089:
        /* <DEDUP_REMOVED lines=25> */
.L_x_5096:
[----:B------:R-:W-:-:S04]  /*9d90*/  SHF.R.U32.HI R3, RZ, 0x18, R7 ;  /* 0x00000018ff037819 */ /* 0x000fc80000011607 */
[----:B------:R-:W-:-:S04]  /*9da0*/  LOP3.LUT R0, R0, 0x80, R3, 0xf8, !PT ;  /* 0x0000008000007812 */ /* 0x000fc800078ef803 */
[----:B------:R-:W-:-:S07]  /*9db0*/  PRMT R2, R0, 0x7610, R2 ;  /* 0x0000761000027816 */ /* 0x000fce0000000002 */
.L_x_5095:
[----:B------:R-:W-:Y:S05]  /*9dc0*/  BSYNC.RECONVERGENT B0 ;  /* 0x0000000000007941 */ /* 0x000fea0003800200 */
.L_x_5094:
[----:B------:R-:W-:Y:S01]  /*9dd0*/  STG.E.U8 desc[UR36][R4.64], R2 ;  /* 0x0000000204007986 */ /* 0x000fe2000c101124 */
[----:B------:R-:W-:Y:S05]  /*9de0*/  EXIT ;  /* 0x000000000000794d */ /* 0x000fea0003800000 */
.L_x_5088:
        /* <DEDUP_REMOVED lines=30> */
.L_x_5098:
[----:B-----5:R-:W0:Y:S02]  /*9fd0*/  F2I.U64.F64.TRUNC R16, R16 ;  /* 0x0000001000107311 */ /* 0x020e24000030d800 */
[----:B0-----:R-:W-:Y:S01]  /*9fe0*/  STG.E.64 desc[UR36][R4.64], R16 ;  /* 0x0000001004007986 */ /* 0x001fe2000c101b24 */
[----:B------:R-:W-:Y:S05]  /*9ff0*/  EXIT ;  /* 0x000000000000794d */ /* 0x000fea0003800000 */
.L_x_5097:
[----:B-----5:R-:W0:Y:S02]  /*a000*/  F2I.U32.F64.TRUNC R17, R16 ;  /* 0x0000001000117311 */ /* 0x020e24000030d000 */
[----:B0-----:R-:W-:Y:S01]  /*a010*/  STG.E desc[UR36][R4.64], R17 ;  /* 0x0000001104007986 */ /* 0x001fe2000c101924 */
[----:B------:R-:W-:Y:S05]  /*a020*/  EXIT ;  /* 0x000000000000794d */ /* 0x000fea0003800000 */
.L_x_5087:
[----:B------:R-:W-:-:S13]  /*a030*/  ISETP.GT.AND P0, PT, R0, 0xe, PT ;  /* 0x0000000e0000780c */ /* 0x000fda0003f04270 */
[----:B------:R-:W-:Y:S05]  /*a040*/  @P0 BRA `(.L_x_5099) ;  /* 0x00000000002c0947 */ /* 0x000fea0003800000 */
[----:B------:R-:W-:-:S13]  /*a050*/  ISETP.NE.AND P0, PT, R0, 0xa, PT ;  /* 0x0000000a0000780c */ /* 0x000fda0003f05270 */
[----:B------:R-:W-:Y:S05]  /*a060*/  @!P0 BRA `(.L_x_5100) ;  /* 0x0000000000188947 */ /* 0x000fea0003800000 */
[----:B------:R-:W-:-:S13]  /*a070*/  ISETP.NE.AND P0, PT, R0, 0xb, PT ;  /* 0x0000000b0000780c */ /* 0x000fda0003f05270 */
[----:B------:R-:W-:Y:S05]  /*a080*/  @P0 BRA `(.L_x_5080) ;  /* 0x0000000000340947 */ /* 0x000fea0003800000 */
[----:B-----5:R-:W0:Y:S02]  /*a090*/  DSETP.NEU.AND P0, PT, R16, RZ, PT ;  /* 0x000000ff1000722a */ /* 0x020e240003f0d000 */
[----:B0-----:R-:W-:-:S05]  /*a0a0*/  SEL R3, RZ, 0x1, !P0 ;  /* 0x00000001ff037807 */ /* 0x001fca0004000000 */
[----:B------:R-:W-:Y:S01]  /*a0b0*/  STG.E.U8 desc[UR36][R4.64], R3 ;  /* 0x0000000304007986 */ /* 0x000fe2000c101124 */
[----:B------:R-:W-:Y:S05]  /*a0c0*/  EXIT ;  /* 0x000000000000794d */ /* 0x000fea0003800000 */
.L_x_5100:
[----:B------:R-:W-:-:S05]  /*a0d0*/  CS2R R18, SRZ ;  /* 0x0000000000127805 */ /* 0x000fca000001ff00 */
[----:B-----5:R-:W-:Y:S01]  /*a0e0*/  STG.E.128 desc[UR36][R4.64], R16 ;  /* 0x0000001004007986 */ /* 0x020fe2000c101d24 */
[----:B------:R-:W-:Y:S05]  /*a0f0*/  EXIT ;  /* 0x000000000000794d */ /* 0x000fea0003800000 */
.L_x_5099:
[----:B------:R-:W-:-:S13]  /*a100*/  ISETP.NE.AND P0, PT, R0, 0xf, PT ;  /* 0x0000000f0000780c */ /* 0x000fda0003f05270 */
[----:B------:R-:W-:Y:S05]  /*a110*/  @!P0 BRA `(.L_x_5101) ;  /* 0x0000000400288947 */ /* 0x000fea0003800000 */
[----:B------:R-:W-:-:S13]  /*a120*/  ISETP.NE.AND P0, PT, R0, 0x17, PT ;  /* 0x000000170000780c */ /* 0x000fda0003f05270 */
[----:B------:R-:W-:Y:S05]  /*a130*/  @!P0 BRA `(.L_x_5102) ;  /* 0x0000000000b08947 */ /* 0x000fea0003800000 */
[----:B------:R-:W-:-:S13]  /*a140*/  ISETP.NE.AND P0, PT, R0, 0x18, PT ;  /* 0x000000180000780c */ /* 0x000fda0003f05270 */
[----:B------:R-:W-:Y:S05]  /*a150*/  @!P0 BRA `(.L_x_5103) ;  /* 0x0000000000448947 */ /* 0x000fea0003800000 */
.L_x_5080:
        /* <DEDUP_REMOVED lines=16> */
.L_x_5104:
[----:B------:R-:W-:Y:S05]  /*a260*/  EXIT ;  /* 0x000000000000794d */ /* 0x000fea0003800000 */
.L_x_5103:
        /* <DEDUP_REMOVED lines=21> */
.L_x_5106:
[----:B------:R-:W-:Y:S05]  /*a3c0*/  BSYNC.RECONVERGENT B0 ;  /* 0x0000000000007941 */ /* 0x000fea0003800200 */
.L_x_5105:
[----:B------:R-:W-:-:S05]  /*a3d0*/  LOP3.LUT R3, R0, 0x80, R3, 0xf8, !PT ;  /* 0x0000008000037812 */ /* 0x000fca00078ef803 */
[----:B------:R-:W-:Y:S01]  /*a3e0*/  STG.E.U8 desc[UR36][R4.64], R3 ;  /* 0x0000000304007986 */ /* 0x000fe2000c101124 */
[----:B------:R-:W-:Y:S05]  /*a3f0*/  EXIT ;  /* 0x000000000000794d */ /* 0x000fea0003800000 */
.L_x_5102:
        /* <DEDUP_REMOVED lines=20> */
.L_x_5108:
[----:B------:R-:W-:Y:S01]  /*a540*/  IMAD.MOV.U32 R0, RZ, RZ, 0x7f ;  /* 0x0000007fff007424 */ /* 0x000fe200078e00ff */
[----:B------:R-:W-:-:S04]  /*a550*/  ISETP.GT.U32.AND P0, PT, R2, 0x7f800000, PT ;  /* 0x7f8000000200780c */ /* 0x000fc80003f04070 */
[----:B------:R-:W-:-:S09]  /*a560*/  SEL R0, R0, 0x7c, P0 ;  /* 0x0000007c00007807 */ /* 0x000fd20000000000 */
.L_x_5109:
[----:B------:R-:W-:Y:S05]  /*a570*/  BSYNC.RECONVERGENT B0 ;  /* 0x0000000000007941 */ /* 0x000fea0003800200 */
.L_x_5107:
[----:B------:R-:W-:-:S04]  /*a580*/  SHF.R.U32.HI R3, RZ, 0x18, R3 ;  /* 0x00000018ff037819 */ /* 0x000fc80000011603 */
[----:B------:R-:W-:-:S05]  /*a590*/  LOP3.LUT R3, R0, 0x80, R3, 0xf8, !PT ;  /* 0x0000008000037812 */ /* 0x000fca00078ef803 */
[----:B------:R-:W-:Y:S01]  /*a5a0*/  STG.E.U8 desc[UR36][R4.64], R3 ;  /* 0x0000000304007986 */ /* 0x000fe2000c101124 */
[----:B------:R-:W-:Y:S05]  /*a5b0*/  EXIT ;  /* 0x000000000000794d */ /* 0x000fea0003800000 */
.L_x_5101:
        /* <DEDUP_REMOVED lines=12> */
.L_x_5110:
        /* <DEDUP_REMOVED lines=16> */
.L_x_16862:


//--------------------- .text._ZN2at6native18elementwise_kernelILi128ELi2EZNS0_22gpu_kernel_impl_nocastINS0_13AUnaryFunctorIdddZZZNS0_17hypot_kernel_cudaERNS_18TensorIteratorBaseEENKUlvE_clEvENKUlvE_clEvEUlddE_EEEEvS5_RKT_EUliE_EEviT1_ --------------------------
	.section	.text._ZN2at6native18elementwise_kernelILi128ELi2EZNS0_22gpu_kernel_impl_nocastINS0_13AUnaryFunctorIdddZZZNS0_17hypot_kernel_cudaERNS_18TensorIteratorBaseEENKUlvE_clEvENKUlvE_clEvEUlddE_EEEEvS5_RKT_EUliE_EEviT1_,"ax",@progbits
	.align	128
        .global         _ZN2at6native18elementwise_kernelILi128ELi2EZNS0_22gpu_kernel_impl_nocastINS0_13AUnaryFunctorIdddZZZNS0_17hypot_kernel_cudaERNS_18TensorIteratorBaseEENKUlvE_clEvENKUlvE_clEvEUlddE_EEEEvS5_RKT_EUliE_EEviT1_
        .type           _ZN2at6native18elementwise_kernelILi128ELi2EZNS0_22gpu_kernel_impl_nocastINS0_13AUnaryFunctorIdddZZZNS0_17hypot_kernel_cudaERNS_18TensorIteratorBaseEENKUlvE_clEvENKUlvE_clEvEUlddE_EEEEvS5_RKT_EUliE_EEviT1_,@function
        .size           _ZN2at6native18elementwise_kernelILi128ELi2EZNS0_22gpu_kernel_impl_nocastINS0_13AUnaryFunctorIdddZZZNS0_17hypot_kernel_cudaERNS_18TensorIteratorBaseEENKUlvE_clEvENKUlvE_clEvEUlddE_EEEEvS5_RKT_EUliE_EEviT1_,(.L_x_16863 - _ZN2at6native18elementwise_kernelILi128ELi2EZNS0_22gpu_kernel_impl_nocastINS0_13AUnaryFunctorIdddZZZNS0_17hypot_kernel_cudaERNS_18TensorIteratorBaseEENKUlvE_clEvENKUlvE_clEvEUlddE_EEEEvS5_RKT_EUliE_EEviT1_)
        .other          _ZN2at6native18elementwise_kernelILi128ELi2EZNS0_22gpu_kernel_impl_nocastINS0_13AUnaryFunctorIdddZZZNS0_17hypot_kernel_cudaERNS_18TensorIteratorBaseEENKUlvE_clEvENKUlvE_clEvEUlddE_EEEEvS5_RKT_EUliE_EEviT1_,@"STO_CUDA_ENTRY STV_DEFAULT"
_ZN2at6native18elementwise_kernelILi128ELi2EZNS0_22gpu_kernel_impl_nocastINS0_13AUnaryFunctorIdddZZZNS0_17hypot_kernel_cudaERNS_18TensorIteratorBaseEENKUlvE_clEvENKUlvE_clEvEUlddE_EEEEvS5_RKT_EUliE_EEviT1_:
.text._ZN2at6native18elementwise_kernelILi128ELi2EZNS0_22gpu_kernel_impl_nocastINS0_13AUnaryFunctorIdddZZZNS0_17hypot_kernel_cudaERNS_18TensorIteratorBaseEENKUlvE_clEvENKUlvE_clEvEUlddE_EEEEvS5_RKT_EUliE_EEviT1_:
[----:B------:R-:W-:Y:S08]  /*0000*/  LDC R1, c[0x0][0x37c] ;  /* 0x0000df00ff017b82 */ /* 0x000ff00000000800 */
[----:B------:R-:W0:Y:S01]  /*0010*/  LDC R4, c[0x0][0x388] ;  /* 0x0000e200ff047b82 */ /* 0x000e220000000800 */
[----:B------:R-:W1:Y:S01]  /*0020*/  S2R R5, SR_TID.X ;  /* 0x0000000000057919 */ /* 0x000e620000002100 */
[----:B------:R-:W2:Y:S01]  /*0030*/  LDCU.64 UR6, c[0x0][0x598] ;  /* 0x0000b300ff0677ac */ /* 0x000ea20008000a00 */
[----:B------:R-:W3:Y:S05]  /*0040*/  LDCU.64 UR8, c[0x0][0x358] ;  /* 0x00006b00ff0877ac */ /* 0x000eea0008000a00 */
[----:B------:R-:W4:Y:S01]  /*0050*/  S2UR UR4, SR_CTAID.X ;  /* 0x00000000000479c3 */ /* 0x000f220000002500 */
[----:B--2---:R-:W2:Y:S01]  /*0060*/  DADD R2, -RZ, |UR6| ;  /* 0x40000006ff027e29 */ /* 0x004ea20008000100 */
[----:B0-----:R-:W-:Y:S01]  /*0070*/  ISETP.NE.AND P0, PT, R4, RZ, PT ;  /* 0x000000ff0400720c */ /* 0x001fe20003f05270 */
[----:B----4-:R-:W-:-:S06]  /*0080*/  USHF.L.U32 UR4, UR4, 0x8, URZ ;  /* 0x0000000804047899 */ /* 0x010fcc00080006ff */
[----:B-1----:R-:W-:-:S06]  /*0090*/  LOP3.LUT R5, R5, UR4, RZ, 0xfc, !PT ;  /* 0x0000000405057c12 */ /* 0x002fcc000f8efcff */
[----:B--23--:R-:W-:Y:S05]  /*00a0*/  @P0 BRA `(.L_x_5111) ;  /* 0x0000000c002c0947 */ /* 0x00cfea0003800000 */
[----:B------:R-:W0:Y:S01]  /*00b0*/  LDCU UR7, c[0x0][0x380] ;  /* 0x00007000ff0777ac */ /* 0x000e220008000800 */
[----:B------:R-:W-:Y:S01]  /*00c0*/  BSSY.RECONVERGENT B0, `(.L_x_5112) ;  /* 0x0000066000007945 */ /* 0x000fe20003800200 */
[----:B0-----:R-:W-:-:S13]  /*00d0*/  ISETP.GE.AND P0, PT, R5, UR7, PT ;  /* 0x0000000705007c0c */ /* 0x001fda000bf06270 */
[----:B------:R-:W-:Y:S05]  /*00e0*/  @P0 BRA `(.L_x_5113) ;  /* 0x00000004008c0947 */ /* 0x000fea0003800000 */
[----:B------:R-:W0:Y:S02]  /*00f0*/  LDC.64 R10, c[0x0][0x588] ;  /* 0x00016200ff0a7b82 */ /* 0x000e240000000a00 */
[----:B0-----:R-:W2:Y:S01]  /*0100*/  LDG.E.64 R10, desc[UR8][R10.64] ;  /* 0x000000080a0a7981 */ /* 0x001ea2000c1e1b00 */
[----:B------:R-:W-:Y:S01]  /*0110*/  UMOV UR5, 0x7fefffff ;  /* 0x7fefffff00057882 */ /* 0x000fe20000000000 */
[----:B------:R-:W-:Y:S01]  /*0120*/  UMOV UR4, 0xffffffff ;  /* 0xffffffff00047882 */ /* 0x000fe20000000000 */
[----:B------:R-:W-:Y:S01]  /*0130*/  UMOV UR6, UR5 ;  /* 0x0000000500067c82 */ /* 0x000fe20008000000 */
[----:B------:R-:W-:Y:S01]  /*0140*/  MOV R18, 0x0 ;  /* 0x0000000000127802 */ /* 0x000fe20000000f00 */
[----:B------:R-:W-:Y:S01]  /*0150*/  IMAD.MOV.U32 R19, RZ, RZ, 0x3fd80000 ;  /* 0x3fd80000ff137424 */ /* 0x000fe200078e00ff */
[----:B------:R-:W-:Y:S02]  /*0160*/  MOV R14, UR6 ;  /* 0x00000006000e7c02 */ /* 0x000fe40008000f00 */
[----:B------:R-:W-:Y:S01]  /*0170*/  IADD3 R5, PT, PT, R5, 0x80, RZ ;  /* 0x0000008005057810 */ /* 0x000fe20007ffe0ff */
[----:B--2---:R-:W0:Y:S02]  /*0180*/  DADD R6, -RZ, |R10| ;  /* 0x00000000ff067229 */ /* 0x004e24000000050a */
[----:B0-----:R-:W-:Y:S01]  /*0190*/  ISETP.LT.U32.AND P0, PT, R6, R2, PT ;  /* 0x000000020600720c */ /* 0x001fe20003f01070 */
[----:B------:R-:W-:-:S03]  /*01a0*/  IMAD.MOV.U32 R10, RZ, RZ, RZ ;  /* 0x000000ffff0a7224 */ /* 0x000fc600078e00ff */
[----:B------:R-:W-:-:S04]  /*01b0*/  ISETP.LT.U32.AND.EX P0, PT, R7, R3, PT, P0 ;  /* 0x000000030700720c */ /* 0x000fc80003f01100 */
[----:B------:R-:W-:Y:S02]  /*01c0*/  SEL R4, R6, R2, P0 ;  /* 0x0000000206047207 */ /* 0x000fe40000000000 */
[----:B------:R-:W-:Y:S02]  /*01d0*/  SEL R9, R7, R3, P0 ;  /* 0x0000000307097207 */ /* 0x000fe40000000000 */
[----:B------:R-:W-:Y:S02]  /*01e0*/  ISETP.GT.U32.AND P0, PT, R2, R6, PT ;  /* 0x000000060200720c */ /* 0x000fe40003f04070 */
        /* <DEDUP_REMOVED lines=28> */
[----:B------:R0:W-:Y:S02]  /*03b0*/  DSETP.NEU.AND P1, PT, R8, RZ, PT ;  /* 0x000000ff0800722a */ /* 0x0001e40003f2d000 */
[----:B0-----:R-:W-:-:S15]  /*03c0*/  IMAD.MOV.U32 R8, RZ, RZ, R11 ;  /* 0x000000ffff087224 */ /* 0x001fde00078e000b */
        /* <DEDUP_REMOVED lines=10> */
[----:B------:R-:W-:-:S02]  /*0470*/  SEL R12, R8, UR4, P0 ;  /* 0x00000004080c7c07 */ /* 0x000fc40008000000 */
[----:B------:R-:W-:-:S15]  /*0480*/  ISETP.GE.U32.AND P0, PT, R9, 0x7ff00000, PT ;  /* 0x7ff000000900780c */ /* 0x000fde0003f06070 */
[----:B------:R-:W-:-:S15]  /*0490*/  NOP ;  /* 0x0000000000007918 */ /* 0x000fde0000000000 */
[----:B------:R-:W-:-:S15]  /*04a0*/  NOP ;  /* 0x0000000000007918 */ /* 0x000fde0000000000 */
[----:B------:R-:W-:-:S07]  /*04b0*/  NOP ;  /* 0x0000000000007918 */ /* 0x000fce0000000000 */
        /* <DEDUP_REMOVED lines=20> */
[----:B0-----:R0:W1:Y:S02]  /*0600*/  DFMA R16, R18, R16, R14 ;  /* 0x000000101210722b */ /* 0x001064000000000e */
[----:B0-----:R-:W0:-:S15]  /*0610*/  LDC.64 R14, c[0x0][0x580] ;  /* 0x00016000ff0e7b82 */ /* 0x001e1e0000000a00 */
[----:B------:R-:W-:-:S15]  /*0620*/  NOP ;  /* 0x0000000000007918 */ /* 0x000fde0000000000 */
[----:B------:R-:W-:-:S15]  /*0630*/  NOP ;  /* 0x0000000000007918 */ /* 0x000fde0000000000 */
[----:B------:R-:W-:-:S15]  /*0640*/  NOP ;  /* 0x0000000000007918 */ /* 0x000fde0000000000 */
[----:B------:R-:W-:-:S02]  /*0650*/  NOP ;  /* 0x0000000000007918 */ /* 0x000fc40000000000 */
[----:B-1----:R1:W2:Y:S02]  /*0660*/  DMUL R16, R10, R16 ;  /* 0x000000100a107228 */ /* 0x0022a40000000000 */
[----:B-1----:R-:W-:Y:S01]  /*0670*/  LOP3.LUT R11, R0, 0x100000, RZ, 0xfc, !PT ;  /* 0x00100000000b7812 */ /* 0x002fe200078efcff */
[----:B------:R-:W-:-:S15]  /*0680*/  HFMA2 R10, -RZ, RZ, 0, 0 ;  /* 0x00000000ff0a7431 */ /* 0x000fde00000001ff */
[----:B------:R-:W-:-:S15]  /*0690*/  NOP ;  /* 0x0000000000007918 */ /* 0x000fde0000000000 */
[----:B------:R-:W-:-:S15]  /*06a0*/  NOP ;  /* 0x0000000000007918 */ /* 0x000fde0000000000 */
[----:B------:R-:W-:-:S15]  /*06b0*/  NOP ;  /* 0x0000000000007918 */ /* 0x000fde0000000000 */
[----:B------:R-:W-:-:S01]  /*06c0*/  NOP ;  /* 0x0000000000007918 */ /* 0x000fc20000000000 */
[----:B--2---:R-:W1:Y:S02]  /*06d0*/  DMUL R16, R16, R10 ;  /* 0x0000000a10107228 */ /* 0x004e640000000000 */
[----:B-1----:R-:W-:Y:S02]  /*06e0*/  @!P0 FSEL R4, R6, R16, !P1 ;  /* 0x0000001006048208 */ /* 0x002fe40004800000 */
[----:B------:R-:W-:-:S03]  /*06f0*/  @!P0 FSEL R9, R7, R17, !P1 ;  /* 0x0000001107098208 */ /* 0x000fc60004800000 */
[----:B------:R-:W-:-:S05]  /*0700*/  IMAD.MOV.U32 R8, RZ, RZ, R4 ;  /* 0x000000ffff087224 */ /* 0x000fca00078e0004 */
[----:B0-----:R0:W-:Y:S02]  /*0710*/  STG.E.64 desc[UR8][R14.64], R8 ;  /* 0x000000080e007986 */ /* 0x0011e4000c101b08 */
.L_x_5113:
[----:B------:R-:W-:Y:S05]  /*0720*/  BSYNC.RECONVERGENT B0 ;  /* 0x0000000000007941 */ /* 0x000fea0003800200 */
.L_x_5112:
[----:B------:R-:W-:-:S13]  /*0730*/  ISETP.GE.AND P0, PT, R5, UR7, PT ;  /* 0x0000000705007c0c */ /* 0x000fda000bf06270 */
[----:B------:R-:W-:Y:S05]  /*0740*/  @P0 EXIT ;  /* 0x000000000000094d */ /* 0x000fea0003800000 */
[----:B0-----:R-:W0:Y:S02]  /*0750*/  LDC.64 R8, c[0x0][0x588] ;  /* 0x00016200ff087b82 */ /* 0x001e240000000a00 */
[----:B0-----:R-:W2:Y:S01]  /*0760*/  LDG.E.64 R4, desc[UR8][R8.64] ;  /* 0x0000000808047981 */ /* 0x001ea2000c1e1b00 */
[----:B------:R-:W-:Y:S01]  /*0770*/  UMOV UR5, 0x7fefffff ;  /* 0x7fefffff00057882 */ /* 0x000fe20000000000 */
[----:B------:R-:W-:Y:S01]  /*0780*/  UMOV UR4, 0xffffffff ;  /* 0xffffffff00047882 */ /* 0x000fe20000000000 */
[----:B------:R-:W-:Y:S01]  /*0790*/  UMOV UR6, UR5 ;  /* 0x0000000500067c82 */ /* 0x000fe20008000000 */
[----:B------:R-:W-:Y:S01]  /*07a0*/  MOV R14, 0x0 ;  /* 0x00000000000e7802 */ /* 0x000fe20000000f00 */
[----:B------:R-:W-:Y:S01]  /*07b0*/  IMAD.MOV.U32 R15, RZ, RZ, 0x3fd80000 ;  /* 0x3fd80000ff0f7424 */ /* 0x000fe200078e00ff */
[----:B------:R-:W-:Y:S01]  /*07c0*/  MOV R10, UR6 ;  /* 0x00000006000a7c02 */ /* 0x000fe20008000f00 */
[----:B--2---:R-:W0:Y:S02]  /*07d0*/  DADD R6, -RZ, |R4| ;  /* 0x00000000ff067229 */ /* 0x004e240000000504 */
[----:B0-----:R-:W-:-:S04]  /*07e0*/  ISETP.LT.U32.AND P0, PT, R6, R2, PT ;  /* 0x000000020600720c */ /* 0x001fc80003f01070 */
[----:B------:R-:W-:-:S04]  /*07f0*/  ISETP.LT.U32.AND.EX P0, PT, R7, R3, PT, P0 ;  /* 0x000000030700720c */ /* 0x000fc80003f01100 */
[----:B------:R-:W-:Y:S02]  /*0800*/  SEL R4, R6, R2, P0 ;  /* 0x0000000206047207 */ /* 0x000fe40000000000 */
[----:B------:R-:W-:Y:S02]  /*0810*/  SEL R5, R7, R3, P0 ;  /* 0x0000000307057207 */ /* 0x000fe40000000000 */
[----:B------:R-:W-:-:S04]  /*0820*/  ISETP.GT.U32.AND P0, PT, R2, R6, PT ;  /* 0x000000060200720c */ /* 0x000fc80003f04070 */
[----:B------:R-:W-:-:S04]  /*0830*/  ISETP.GT.U32.AND.EX P0, PT, R3, R7, PT, P0 ;  /* 0x000000070300720c */ /* 0x000fc80003f04100 */
[----:B------:R-:W-:Y:S02]  /*0840*/  SEL R3, R3, R7, P0 ;  /* 0x0000000703037207 */ /* 0x000fe40000000000 */
[----:B------:R-:W-:Y:S01]  /*0850*/  SEL R2, R2, R6, P0 ;  /* 0x0000000602027207 */ /* 0x000fe20000000000 */
[----:B------:R-:W-:Y:S01]  /*0860*/  IMAD.MOV.U32 R6, RZ, RZ, RZ ;  /* 0x000000ffff067224 */ /* 0x000fe200078e00ff */
        /* <DEDUP_REMOVED lines=76> */
[----:B------:R-:W-:-:S05]  /*0d30*/  @!P0 FSEL R5, R3, R13, !P1 ;  /* 0x0000000d03058208 */ /* 0x000fca0004800000 */
[----:B0-----:R-:W-:Y:S01]  /*0d40*/  STG.E.64 desc[UR8][R10.64], R4 ;  /* 0x000000040a007986 */ /* 0x001fe2000c101b08 */
[----:B------:R-:W-:Y:S05]  /*0d50*/  EXIT ;  /* 0x000000000000794d */ /* 0x000fea0003800000 */
.L_x_5111:
[----:B------:R-:W0:Y:S01]  /*0d60*/  LDCU UR7, c[0x0][0x380] ;  /* 0x00007000ff0777ac */ /* 0x000e220008000800 */
[----:B------:R-:W-:Y:S01]  /*0d70*/  VIADD R4, R4, 0xffffffff ;  /* 0xffffffff04047836 */ /* 0x000fe20000000000 */
[----:B------:R-:W-:Y:S04]  /*0d80*/  BSSY.RECONVERGENT B0, `(.L_x_5114) ;  /* 0x0000194000007945 */ /* 0x000fe80003800200 */
[----:B------:R-:W-:-:S04]  /*0d90*/  VIMNMX.U32 R0, PT, PT, R4, 0x18, PT ;  /* 0x0000001804007848 */ /* 0x000fc80003fe0000 */
[----:B------:R-:W-:Y:S02]  /*0da0*/  IADD3 R0, PT, PT, R0, 0x1, RZ ;  /* 0x0000000100007810 */ /* 0x000fe40007ffe0ff */
[----:B0-----:R-:W-:-:S13]  /*0db0*/  ISETP.GE.AND P0, PT, R5, UR7, PT ;  /* 0x0000000705007c0c */ /* 0x001fda000bf06270 */
[----:B------:R-:W-:Y:S05]  /*0dc0*/  @P0 BRA `(.L_x_5115) ;  /* 0x00000018003c0947 */ /* 0x000fea0003800000 */
[----:B------:R-:W0:Y:S01]  /*0dd0*/  LDCU.64 UR4, c[0x0][0x390] ;  /* 0x00007200ff0477ac */ /* 0x000e220008000a00 */
[----:B------:R-:W-:Y:S01]  /*0de0*/  MOV R7, R5 ;  /* 0x0000000500077202 */ /* 0x000fe20000000f00 */
[----:B------:R-:W-:Y:S01]  /*0df0*/  IMAD.MOV.U32 R6, RZ, RZ, RZ ;  /* 0x000000ffff067224 */ /* 0x000fe200078e00ff */
[----:B------:R-:W-:Y:S01]  /*0e00*/  ISETP.NE.AND P0, PT, R4, RZ, PT ;  /* 0x000000ff0400720c */ /* 0x000fe20003f05270 */
[----:B------:R-:W1:Y:S01]  /*0e10*/  LDCU UR6, c[0x0][0x38c] ;  /* 0x00007180ff0677ac */ /* 0x000e620008000800 */
[----:B------:R-:W2:Y:S01]  /*0e20*/  LDCU.64 UR10, c[0x0][0x4b8] ;  /* 0x00009700ff0a77ac */ /* 0x000ea20008000a00 */
[----:B0-----:R-:W-:-:S05]  /*0e30*/  IMAD.HI.U32 R8, R5, UR4, R6 ;  /* 0x0000000405087c27 */ /* 0x001fca000f8e0006 */
[----:B------:R-:W-:-:S05]  /*0e40*/  SHF.R.U32.HI R9, RZ, UR5, R8 ;  /* 0x00000005ff097c19 */ /* 0x000fca0008011608 */
[----:B------:R-:W-:-:S04]  /*0e50*/  IMAD.MOV R6, RZ, RZ, -R9 ;  /* 0x000000ffff067224 */ /* 0x000fc800078e0a09 */
[----:B-1----:R-:W-:-:S04]  /*0e60*/  IMAD R6, R6, UR6, R5 ;  /* 0x0000000606067c24 */ /* 0x002fc8000f8e0205 */
        /* <DEDUP_REMOVED lines=276> */
[----:B------:R-:W-:Y:S02]  /*1fb0*/  @P0 IMAD.MOV.U32 R12, RZ, RZ, RZ ;  /* 0x000000ffff0c0224 */ /* 0x000fe400078e00ff */
[----:B------:R-:W-:-:S03]  /*1fc0*/  IADD3 R15, PT, PT, -R13, RZ, RZ ;  /* 0x000000ff0d0f7210 */ /* 0x000fc60007ffe1ff */
[----:B------:R-:W3:Y:S01]  /*1fd0*/  @P0 LDC.64 R10, c[0x0][0x578] ;  /* 0x00015e00ff0a0b82 */ /* 0x000ee20000000a00 */
[----:B--2---:R-:W-:-:S05]  /*1fe0*/  @P0 IMAD.HI.U32 R8, R13, R16, R12 ;  /* 0x000000100d080227 */ /* 0x004fca00078e000c */
[----:B------:R-:W-:Y:S01]  /*1ff0*/  @P0 SHF.R.U32.HI R12, RZ, R17, R8 ;  /* 0x00000011ff0c0219 */ /* 0x000fe20000011608 */
[----:B------:R-:W-:-:S04]  /*2000*/  IMAD R8, R15, UR10, R9 ;  /* 0x0000000a0f087c24 */ /* 0x000fc8000f8e0209 */
[----:B------:R-:W-:Y:S02]  /*2010*/  @P0 IMAD.MOV R12, RZ, RZ, -R12 ;  /* 0x000000ffff0c0224 */ /* 0x000fe400078e0a0c */
[----:B-1----:R-:W-:Y:S02]  /*2020*/  IMAD R7, R8, UR4, R7 ;  /* 0x0000000408077c24 */ /* 0x002fe4000f8e0207 */
[----:B0-----:R-:W-:Y:S02]  /*2030*/  @P0 IMAD R12, R12, R19, R13 ;  /* 0x000000130c0c0224 */ /* 0x001fe400078e020d */
[----:B------:R-:W-:Y:S02]  /*2040*/  IMAD R6, R8, UR5, R6 ;  /* 0x0000000508067c24 */ /* 0x000fe4000f8e0206 */
[C---:B---3--:R-:W-:Y:S02]  /*2050*/  @P0 IMAD R7, R12.reuse, R10, R7 ;  /* 0x0000000a0c070224 */ /* 0x048fe400078e0207 */
[----:B------:R-:W-:-:S07]  /*2060*/  @P0 IMAD R6, R12, R11, R6 ;  /* 0x0000000b0c060224 */ /* 0x000fce00078e0206 */
.L_x_5116:
[----:B------:R-:W0:Y:S02]  /*2070*/  LDCU.128 UR12, c[0x0][0x580] ;  /* 0x0000b000ff0c77ac */ /* 0x000e240008000c00 */
[----:B0-----:R-:W-:-:S04]  /*2080*/  IADD3 R12, P0, PT, R6, UR14, RZ ;  /* 0x0000000e060c7c10 */ /* 0x001fc8000ff1e0ff */
[----:B------:R-:W-:-:S05]  /*2090*/  IADD3.X R13, PT, PT, RZ, UR15, RZ, P0, !PT ;  /* 0x0000000fff0d7c10 */ /* 0x000fca00087fe4ff */
[----:B------:R0:W2:Y:S01]  /*20a0*/  LDG.E.64 R8, desc[UR8][R12.64] ;  /* 0x000000080c087981 */ /* 0x0000a2000c1e1b00 */
[----:B------:R-:W-:Y:S01]  /*20b0*/  UMOV UR5, 0x7fefffff ;  /* 0x7fefffff00057882 */ /* 0x000fe20000000000 */
[----:B------:R-:W-:Y:S01]  /*20c0*/  UMOV UR4, 0xffffffff ;  /* 0xffffffff00047882 */ /* 0x000fe20000000000 */
[----:B------:R-:W-:Y:S01]  /*20d0*/  UMOV UR6, UR5 ;  /* 0x0000000500067c82 */ /* 0x000fe20008000000 */
[----:B------:R-:W-:Y:S01]  /*20e0*/  MOV R20, 0x0 ;  /* 0x0000000000147802 */ /* 0x000fe20000000f00 */
[----:B------:R-:W-:Y:S01]  /*20f0*/  IMAD.MOV.U32 R21, RZ, RZ, 0x3fd80000 ;  /* 0x3fd80000ff157424 */ /* 0x000fe200078e00ff */
[----:B------:R-:W-:Y:S01]  /*2100*/  IADD3 R5, PT, PT, R5, 0x80, RZ ;  /* 0x0000008005057810 */ /* 0x000fe20007ffe0ff */
[----:B0-----:R-:W-:Y:S01]  /*2110*/  IMAD.MOV.U32 R12, RZ, RZ, RZ ;  /* 0x000000ffff0c7224 */ /* 0x001fe200078e00ff */
[----:B--2---:R-:W0:Y:S02]  /*2120*/  DADD R8, -RZ, |R8| ;  /* 0x00000000ff087229 */ /* 0x004e240000000508 */
[----:B0-----:R-:W-:-:S04]  /*2130*/  ISETP.LT.U32.AND P0, PT, R8, R2, PT ;  /* 0x000000020800720c */ /* 0x001fc80003f01070 */
[----:B------:R-:W-:-:S04]  /*2140*/  ISETP.LT.U32.AND.EX P0, PT, R9, R3, PT, P0 ;  /* 0x000000030900720c */ /* 0x000fc80003f01100 */
[----:B------:R-:W-:Y:S02]  /*2150*/  SEL R6, R8, R2, P0 ;  /* 0x0000000208067207 */ /* 0x000fe40000000000 */
[----:B------:R-:W-:Y:S02]  /*2160*/  SEL R11, R9, R3, P0 ;  /* 0x00000003090b7207 */ /* 0x000fe40000000000 */
        /* <DEDUP_REMOVED lines=26> */
[----:B0-----:R-:W-:Y:S01]  /*2310*/  IMAD.MOV.U32 R14, RZ, RZ, R13 ;  /* 0x000000ffff0e7224 */ /* 0x001fe200078e000d */
[----:B------:R-:W-:-:S15]  /*2320*/  MOV R15, UR6 ;  /* 0x00000006000f7c02 */ /* 0x000fde0008000f00 */
        /* <DEDUP_REMOVED lines=10> */
[----:B0-----:R-:W-:Y:S02]  /*23d0*/  FSEL R17, R14, UR6, P0 ;  /* 0x000000060e117c08 */ /* 0x001fe40008000000 */
[----:B------:R-:W-:Y:S02]  /*23e0*/  @P2 LOP3.LUT R17, R15, 0x80000, RZ, 0xfc, !PT ;  /* 0x000800000f112812 */ /* 0x000fe400078efcff */
[----:B------:R-:W-:Y:S02]  /*23f0*/  MOV R14, R12 ;  /* 0x0000000c000e7202 */ /* 0x000fe40000000f00 */
[----:B------:R-:W0:Y:S02]  /*2400*/  MUFU.RSQ64H R15, R17 ;  /* 0x00000011000f7308 */ /* 0x000e240000001c00 */
[----:B------:R-:W-:Y:S01]  /*2410*/  SEL R16, R14, UR4, P0 ;  /* 0x000000040e107c07 */ /* 0x000fe20008000000 */
[----:B------:R-:W-:Y:S01]  /*2420*/  IMAD.MOV.U32 R14, RZ, RZ, RZ ;  /* 0x000000ffff0e7224 */ /* 0x000fe200078e00ff */
        /* <DEDUP_REMOVED lines=25> */
[----:B0-----:R-:W-:-:S05]  /*25c0*/  IADD3 R14, P2, PT, R7, UR12, RZ ;  /* 0x0000000c070e7c10 */ /* 0x001fca000ff5e0ff */
[----:B------:R-:W-:-:S15]  /*25d0*/  IMAD.X R15, RZ, RZ, UR13, P2 ;  /* 0x0000000dff0f7e24 */ /* 0x000fde00090e06ff */
[----:B------:R-:W-:-:S15]  /*25e0*/  NOP ;  /* 0x0000000000007918 */ /* 0x000fde0000000000 */
[----:B------:R-:W-:-:S15]  /*25f0*/  NOP ;  /* 0x0000000000007918 */ /* 0x000fde0000000000 */
[----:B------:R-:W-:-:S12]  /*2600*/  NOP ;  /* 0x0000000000007918 */ /* 0x000fd80000000000 */
[----:B-1----:R0:W1:Y:S02]  /*2610*/  DMUL R18, R12, R18 ;  /* 0x000000120c127228 */ /* 0x0020640000000000 */
[----:B0-----:R-:W-:Y:S02]  /*2620*/  LOP3.LUT R13, R10, 0x100000, RZ, 0xfc, !PT ;  /* 0x001000000a0d7812 */ /* 0x001fe400078efcff */
[----:B------:R-:W-:-:S15]  /*2630*/  MOV R12, RZ ;  /* 0x000000ff000c7202 */ /* 0x000fde0000000f00 */
[----:B------:R-:W-:-:S15]  /*2640*/  NOP ;  /* 0x0000000000007918 */ /* 0x000fde0000000000 */
[----:B------:R-:W-:-:S15]  /*2650*/  NOP ;  /* 0x0000000000007918 */ /* 0x000fde0000000000 */
[----:B------:R-:W-:-:S15]  /*2660*/  NOP ;  /* 0x0000000000007918 */ /* 0x000fde0000000000 */
[----:B-1----:R-:W0:Y:S02]  /*2670*/  DMUL R18, R18, R12 ;  /* 0x0000000c12127228 */ /* 0x002e240000000000 */
[----:B0-----:R-:W-:Y:S02]  /*2680*/  @!P0 FSEL R11, R9, R19, !P1 ;  /* 0x00000013090b8208 */ /* 0x001fe40004800000 */
[----:B------:R-:W-:Y:S02]  /*2690*/  @!P0 FSEL R6, R8, R18, !P1 ;  /* 0x0000001208068208 */ /* 0x000fe40004800000 */
[----:B------:R-:W-:-:S05]  /*26a0*/  MOV R7, R11 ;  /* 0x0000000b00077202 */ /* 0x000fca0000000f00 */
[----:B------:R0:W-:Y:S02]  /*26b0*/  STG.E.64 desc[UR8][R14.64], R6 ;  /* 0x000000060e007986 */ /* 0x0001e4000c101b08 */
.L_x_5115:
[----:B------:R-:W-:Y:S05]  /*26c0*/  BSYNC.RECONVERGENT B0 ;  /* 0x0000000000007941 */ /* 0x000fea0003800200 */
.L_x_5114:
[----:B------:R-:W-:-:S13]  /*26d0*/  ISETP.GE.AND P0, PT, R5, UR7, PT ;  /* 0x0000000705007c0c */ /* 0x000fda000bf06270 */
[----:B------:R-:W-:Y:S05]  /*26e0*/  @P0 EXIT ;  /* 0x000000000000094d */ /* 0x000fea0003800000 */
        /* <DEDUP_REMOVED lines=298> */
.L_x_5117:
[----:B------:R-:W0:Y:S02]  /*3990*/  LDCU.128 UR12, c[0x0][0x580] ;  /* 0x0000b000ff0c77ac */ /* 0x000e240008000c00 */
[----:B0-----:R-:W-:-:S05]  /*39a0*/  IADD3 R8, P0, PT, R4, UR14, RZ ;  /* 0x0000000e04087c10 */ /* 0x001fca000ff1e0ff */
[----:B------:R-:W-:-:S05]  /*39b0*/  IMAD.X R9, RZ, RZ, UR15, P0 ;  /* 0x0000000fff097e24 */ /* 0x000fca00080e06ff */
[----:B------:R0:W2:Y:S01]  /*39c0*/  LDG.E.64 R6, desc[UR8][R8.64] ;  /* 0x0000000808067981 */ /* 0x0000a2000c1e1b00 */
[----:B------:R-:W-:Y:S01]  /*39d0*/  UMOV UR5, 0x7fefffff ;  /* 0x7fefffff00057882 */ /* 0x000fe20000000000 */
[----:B------:R-:W-:Y:S01]  /*39e0*/  UMOV UR4, 0xffffffff ;  /* 0xffffffff00047882 */ /* 0x000fe20000000000 */
[----:B------:R-:W-:Y:S01]  /*39f0*/  UMOV UR6, UR5 ;  /* 0x0000000500067c82 */ /* 0x000fe20008000000 */
[----:B------:R-:W-:Y:S01]  /*3a00*/  MOV R16, 0x0 ;  /* 0x0000000000107802 */ /* 0x000fe20000000f00 */
[----:B------:R-:W-:Y:S01]  /*3a10*/  IMAD.U32 R12, RZ, RZ, UR6 ;  /* 0x00000006ff0c7e24 */ /* 0x000fe2000f8e00ff */
[----:B------:R-:W-:Y:S02]  /*3a20*/  MOV R17, 0x3fd80000 ;  /* 0x3fd8000000117802 */ /* 0x000fe40000000f00 */
[----:B0-----:R-:W-:Y:S01]  /*3a30*/  MOV R8, RZ ;  /* 0x000000ff00087202 */ /* 0x001fe20000000f00 */
[----:B--2---:R-:W0:Y:S02]  /*3a40*/  DADD R10, -RZ, |R6| ;  /* 0x00000000ff0a7229 */ /* 0x004e240000000506 */
[----:B0-----:R-:W-:-:S04]  /*3a50*/  ISETP.LT.U32.AND P0, PT, R10, R2, PT ;  /* 0x000000020a00720c */ /* 0x001fc80003f01070 */
        /* <DEDUP_REMOVED lines=33> */
[----:B0-----:R-:W-:-:S15]  /*3c70*/  MOV R6, R9 ;  /* 0x0000000900067202 */ /* 0x001fde0000000f00 */
        /* <DEDUP_REMOVED lines=42> */
[----:B------:R-:W-:Y:S01]  /*3f20*/  IMAD.MOV.U32 R8, RZ, RZ, RZ ;  /* 0x000000ffff087224 */ /* 0x000fe200078e00ff */
[----:B------:R-:W-:-:S04]  /*3f30*/  IADD3 R4, P2, PT, R5, UR12, RZ ;  /* 0x0000000c05047c10 */ /* 0x000fc8000ff5e0ff */
[----:B------:R-:W-:-:S15]  /*3f40*/  IADD3.X R5, PT, PT, RZ, UR13, RZ, P2, !PT ;  /* 0x0000000dff057c10 */ /* 0x000fde00097fe4ff */
[----:B------:R-:W-:-:S15]  /*3f50*/  NOP ;  /* 0x0000000000007918 */ /* 0x000fde0000000000 */
[----:B------:R-:W-:-:S15]  /*3f60*/  NOP ;  /* 0x0000000000007918 */ /* 0x000fde0000000000 */
[----:B------:R-:W-:-:S11]  /*3f70*/  NOP ;  /* 0x0000000000007918 */ /* 0x000fd60000000000 */
[----:B-1----:R-:W0:Y:S02]  /*3f80*/  DMUL R14, R14, R8 ;  /* 0x000000080e0e7228 */ /* 0x002e240000000000 */
[----:B0-----:R-:W-:Y:S02]  /*3f90*/  @!P0 FSEL R0, R2, R14, !P1 ;  /* 0x0000000e02008208 */ /* 0x001fe40004800000 */
[----:B------:R-:W-:Y:S02]  /*3fa0*/  @!P0 FSEL R7, R3, R15, !P1 ;  /* 0x0000000f03078208 */ /* 0x000fe40004800000 */
[----:B------:R-:W-:-:S05]  /*3fb0*/  MOV R6, R0 ;  /* 0x0000000000067202 */ /* 0x000fca0000000f00 */
[----:B------:R-:W-:Y:S01]  /*3fc0*/  STG.E.64 desc[UR8][R4.64], R6 ;  /* 0x0000000604007986 */ /* 0x000fe2000c101b08 */
[----:B------:R-:W-:Y:S05]  /*3fd0*/  EXIT ;  /* 0x000000000000794d */ /* 0x000fea0003800000 */
.L_x_5118:
        /* <DEDUP_REMOVED lines=10> */
.L_x_16863:


//--------------------- .text._ZN2at6native27unrolled_elementwise_kernelINS0_13AUnaryFunctorIdddZZZNS0_17hypot_kernel_cudaERNS_18TensorIteratorBaseEENKUlvE_clEvENKUlvE_clEvEUlddE_EESt5arrayIPcLm2EELi4E23TrivialOffsetCalculatorILi1EjESD_NS0_6memory15LoadWithoutCastENSE_16StoreWithoutCastEEEviT_T0_T2_T3_T4_T5_ --------------------------
	.section	.text._ZN2at6native27unrolled_elementwise_kernelINS0_13AUnaryFunctorIdddZZZNS0_17hypot_kernel_cudaERNS_18TensorIteratorBaseEENKUlvE_clEvENKUlvE_clEvEUlddE_EESt5arrayIPcLm2EELi4E23TrivialOffsetCalculatorILi1EjESD_NS0_6memory15LoadWithoutCastENSE_16StoreWithoutCastEEEviT_T0_T2_T3_T4_T5_,"ax",@progbits
	.align	128
        .global         _ZN2at6native27unrolled_elementwise_kernelINS0_13AUnaryFunctorIdddZZZNS0_17hypot_kernel_cudaERNS_18TensorIteratorBaseEENKUlvE_clEvENKUlvE_clEvEUlddE_EESt5arrayIPcLm2EELi4E23TrivialOffsetCalculatorILi1EjESD_NS0_6memory15LoadWithoutCastENSE_16StoreWithoutCastEEEviT_T0_T2_T3_T4_T5_
        .type           _ZN2at6native27unrolled_elementwise_kernelINS0_13AUnaryFunctorIdddZZZNS0_17hypot_kernel_cudaERNS_18TensorIteratorBaseEENKUlvE_clEvENKUlvE_clEvEUlddE_EESt5arrayIPcLm2EELi4E23TrivialOffsetCalculatorILi1EjESD_NS0_6memory15LoadWithoutCastENSE_16StoreWithoutCastEEEviT_T0_T2_T3_T4_T5_,@function
        .size           _ZN2at6native27unrolled_elementwise_kernelINS0_13AUnaryFunctorIdddZZZNS0_17hypot_kernel_cudaERNS_18TensorIteratorBaseEENKUlvE_clEvENKUlvE_clEvEUlddE_EESt5arrayIPcLm2EELi4E23TrivialOffsetCalculatorILi1EjESD_NS0_6memory15LoadWithoutCastENSE_16StoreWithoutCastEEEviT_T0_T2_T3_T4_T5_,(.L_x_16864 - _ZN2at6native27unrolled_elementwise_kernelINS0_13AUnaryFunctorIdddZZZNS0_17hypot_kernel_cudaERNS_18TensorIteratorBaseEENKUlvE_clEvENKUlvE_clEvEUlddE_EESt5arrayIPcLm2EELi4E23TrivialOffsetCalculatorILi1EjESD_NS0_6memory15LoadWithoutCastENSE_16StoreWithoutCastEEEviT_T0_T2_T3_T4_T5_)
        .other          _ZN2at6native27unrolled_elementwise_kernelINS0_13AUnaryFunctorIdddZZZNS0_17hypot_kernel_cudaERNS_18TensorIteratorBaseEENKUlvE_clEvENKUlvE_clEvEUlddE_EESt5arrayIPcLm2EELi4E23TrivialOffsetCalculatorILi1EjESD_NS0_6memory15LoadWithoutCastENSE_16StoreWithoutCastEEEviT_T0_T2_T3_T4_T5_,@"STO_CUDA_ENTRY STV_DEFAULT"
_ZN2at6native27unrolled_elementwise_kernelINS0_13AUnaryFunctorIdddZZZNS0_17hypot_kernel_cudaERNS_18TensorIteratorBaseEENKUlvE_clEvENKUlvE_clEvEUlddE_EESt5arrayIPcLm2EELi4E23TrivialOffsetCalculatorILi1EjESD_NS0_6memory15LoadWithoutCastENSE_16StoreWithoutCastEEEviT_T0_T2_T3_T4_T5_:
.text._ZN2at6native27unrolled_elementwise_kernelINS0_13AUnaryFunctorIdddZZZNS0_17hypot_kernel_cudaERNS_18TensorIteratorBaseEENKUlvE_clEvENKUlvE_clEvEUlddE_EESt5arrayIPcLm2EELi4E23TrivialOffsetCalculatorILi1EjESD_NS0_6memory15LoadWithoutCastENSE_16StoreWithoutCastEEEviT_T0_T2_T3_T4_T5_:
[----:B------:R-:W-:Y:S01]  /*0000*/  LDC R1, c[0x0][0x37c] ;  /* 0x0000df00ff017b82 */ /* 0x000fe20000000800 */
[----:B------:R-:W0:Y:S07]  /*0010*/  S2R R0, SR_CTAID.X ;  /* 0x0000000000007919 */ /* 0x000e2e0000002500 */
[----:B------:R-:W0:Y:S01]  /*0020*/  LDC R3, c[0x0][0x380] ;  /* 0x0000e000ff037b82 */ /* 0x000e220000000800 */
[----:B------:R-:W1:Y:S01]  /*0030*/  LDCU.64 UR8, c[0x0][0x358] ;  /* 0x00006b00ff0877ac */ /* 0x000e620008000a00 */
[----:B------:R-:W-:Y:S01]  /*0040*/  CS2R R22, SRZ ;  /* 0x0000000000167805 */ /* 0x000fe2000001ff00 */
[----:B------:R-:W2:Y:S01]  /*0050*/  S2R R7, SR_TID.X ;  /* 0x0000000000077919 */ /* 0x000ea20000002100 */
[----:B------:R-:W-:Y:S01]  /*0060*/  CS2R R14, SRZ ;  /* 0x00000000000e7805 */ /* 0x000fe2000001ff00 */
[----:B------:R-:W3:Y:S01]  /*0070*/  LDCU.64 UR4, c[0x0][0x390] ;  /* 0x00007200ff0477ac */ /* 0x000ee20008000a00 */
        /* <DEDUP_REMOVED lines=9> */
[----:B------:R-:W-:Y:S01]  /*0110*/  @!P3 IMAD R19, R0, 0x200, R7 ;  /* 0x000002000013b824 */ /* 0x000fe200078e0207 */
[----:B------:R-:W2:Y:S01]  /*0120*/  @!P3 LDC.64 R4, c[0x0][0x3a0] ;  /* 0x0000e800ff04bb82 */ /* 0x000ea20000000a00 */
[----:B------:R-:W-:Y:S02]  /*0130*/  @!P3 VIADD R7, R7, 0x80 ;  /* 0x000000800707b836 */ /* 0x000fe40000000000 */
[----:B0-----:R-:W-:-:S03]  /*0140*/  @!P1 IMAD.WIDE.U32 R10, R9, 0x8, R10 ;  /* 0x00000008090a9825 */ /* 0x001fc600078e000a */
[----:B------:R-:W-:Y:S02]  /*0150*/  ISETP.GE.AND P2, PT, R7, R2, PT ;  /* 0x000000020700720c */ /* 0x000fe40003f46270 */
[----:B------:R-:W0:Y:S11]  /*0160*/  @!P0 LDC.64 R8, c[0x0][0x3a0] ;  /* 0x0000e800ff088b82 */ /* 0x000e360000000a00 */
[----:B------:R-:W4:Y:S01]  /*0170*/  @!P2 LDC.64 R16, c[0x0][0x3a0] ;  /* 0x0000e800ff10ab82 */ /* 0x000f220000000a00 */
[----:B------:R-:W-:-:S02]  /*0180*/  @!P2 IMAD R7, R0, 0x200, R7 ;  /* 0x000002000007a824 */ /* 0x000fc400078e0207 */
[----:B--2---:R-:W-:-:S04]  /*0190*/  @!P3 IMAD.WIDE.U32 R18, R19, 0x8, R4 ;  /* 0x000000081312b825 */ /* 0x004fc800078e0004 */
[----:B------:R-:W-:Y:S01]  /*01a0*/  @!P0 IMAD R5, R0, 0x200, R3 ;  /* 0x0000020000058824 */ /* 0x000fe200078e0203 */
[----:B-1----:R1:W5:Y:S03]  /*01b0*/  @!P3 LDG.E.64 R22, desc[UR8][R18.64] ;  /* 0x000000081216b981 */ /* 0x002366000c1e1b00 */
[----:B0-----:R-:W-:Y:S01]  /*01c0*/  @!P0 IMAD.WIDE.U32 R8, R5, 0x8, R8 ;  /* 0x0000000805088825 */ /* 0x001fe200078e0008 */
[----:B------:R-:W-:-:S06]  /*01d0*/  CS2R R4, SRZ ;  /* 0x0000000000047805 */ /* 0x000fcc000001ff00 */
[----:B------:R1:W5:Y:S01]  /*01e0*/  @!P0 LDG.E.64 R4, desc[UR8][R8.64] ;  /* 0x0000000808048981 */ /* 0x000362000c1e1b00 */
[----:B----4-:R-:W-:Y:S01]  /*01f0*/  @!P2 IMAD.WIDE.U32 R16, R7, 0x8, R16 ;  /* 0x000000080710a825 */ /* 0x010fe200078e0010 */
[----:B------:R-:W-:-:S04]  /*0200*/  CS2R R6, SRZ ;  /* 0x0000000000067805 */ /* 0x000fc8000001ff00 */
[----:B------:R1:W5:Y:S04]  /*0210*/  @!P2 LDG.E.64 R14, desc[UR8][R16.64] ;  /* 0x00000008100ea981 */ /* 0x000368000c1e1b00 */
[----:B------:R1:W5:Y:S01]  /*0220*/  @!P1 LDG.E.64 R6, desc[UR8][R10.64] ;  /* 0x000000080a069981 */ /* 0x000362000c1e1b00 */
[----:B------:R-:W-:Y:S01]  /*0230*/  ISETP.GE.AND P1, PT, R3, R2, PT ;  /* 0x000000020300720c */ /* 0x000fe20003f26270 */
[----:B---3--:R-:W0:Y:S01]  /*0240*/  DADD R12, -RZ, |UR4| ;  /* 0x40000004ff0c7e29 */ /* 0x008e220008000100 */
[----:B------:R-:W-:Y:S11]  /*0250*/  BSSY.RECONVERGENT B0, `(.L_x_5119) ;  /* 0x000005d000007945 */ /* 0x000ff60003800200 */
[----:B01----:R-:W-:Y:S05]  /*0260*/  @P1 BRA `(.L_x_5120) ;  /* 0x00000004006c1947 */ /* 0x003fea0003800000 */
        /* <DEDUP_REMOVED lines=17> */
[C---:B------:R-:W-:Y:S02]  /*0380*/  LOP3.LUT R17, R24.reuse, 0x7fd00000, RZ, 0x3c, !PT ;  /* 0x7fd0000018117812 */ /* 0x040fe400078e3cff */
[----:B------:R-:W-:Y:S01]  /*0390*/  LOP3.LUT R25, R24, 0x100000, RZ, 0xfc, !PT ;  /* 0x0010000018197812 */ /* 0x000fe200078efcff */
[----:B------:R-:W-:-:S15]  /*03a0*/  IMAD.MOV.U32 R24, RZ, RZ, RZ ;  /* 0x000000ffff187224 */ /* 0x000fde00078e00ff */
[----:B------:R-:W-:-:S15]  /*03b0*/  NOP ;  /* 0x0000000000007918 */ /* 0x000fde0000000000 */
[----:B------:R-:W-:-:S01]  /*03c0*/  NOP ;  /* 0x0000000000007918 */ /* 0x000fc20000000000 */
        /* <DEDUP_REMOVED lines=61> */
[----:B------:R-:W-:-:S15]  /*07a0*/  DSETP.NEU.AND P2, PT, R4, RZ, PT ;  /* 0x000000ff0400722a */ /* 0x000fde0003f4d000 */
[----:B------:R-:W-:-:S15]  /*07b0*/  NOP ;  /* 0x0000000000007918 */ /* 0x000fde0000000000 */
[----:B------:R-:W-:-:S15]  /*07c0*/  NOP ;  /* 0x0000000000007918 */ /* 0x000fde0000000000 */
[----:B------:R-:W-:-:S15]  /*07d0*/  NOP ;  /* 0x0000000000007918 */ /* 0x000fde0000000000 */
[----:B------:R-:W-:-:S04]  /*07e0*/  NOP ;  /* 0x0000000000007918 */ /* 0x000fc80000000000 */
[----:B0-----:R-:W0:Y:S02]  /*07f0*/  DMUL R16, R16, R24 ;  /* 0x0000001810107228 */ /* 0x001e240000000000 */
[----:B0-----:R-:W-:Y:S02]  /*0800*/  @!P0 FSEL R4, R8, R16, !P2 ;  /* 0x0000001008048208 */ /* 0x001fe40005000000 */
[----:B------:R-:W-:-:S07]  /*0810*/  @!P0 FSEL R5, R9, R17, !P2 ;  /* 0x0000001109058208 */ /* 0x000fce0005000000 */
.L_x_5120:
[----:B------:R-:W-:Y:S05]  /*0820*/  BSYNC.RECONVERGENT B0 ;  /* 0x0000000000007941 */ /* 0x000fea0003800200 */
.L_x_5119:
        /* <DEDUP_REMOVED lines=49> */
[----:B------:R-:W-:Y:S01]  /*0b40*/  SEL R26, R10, UR4, P0 ;  /* 0x000000040a1a7c07 */ /* 0x000fe20008000000 */
[----:B------:R-:W-:Y:S01]  /*0b50*/  IMAD.MOV.U32 R10, RZ, RZ, RZ ;  /* 0x000000ffff0a7224 */ /* 0x000fe200078e00ff */
        /* <DEDUP_REMOVED lines=25> */
[----:B0-----:R-:W-:-:S15]  /*0cf0*/  LOP3.LUT R11, R24, 0x100000, RZ, 0xfc, !PT ;  /* 0x00100000180b7812 */ /* 0x001fde00078efcff */
[----:B------:R-:W-:-:S15]  /*0d00*/  NOP ;  /* 0x0000000000007918 */ /* 0x000fde0000000000 */
[----:B------:R-:W-:-:S15]  /*0d10*/  NOP ;  /* 0x0000000000007918 */ /* 0x000fde0000000000 */
[----:B------:R-:W-:-:S15]  /*0d20*/  NOP ;  /* 0x0000000000007918 */ /* 0x000fde0000000000 */
[----:B------:R-:W-:-:S02]  /*0d30*/  NOP ;  /* 0x0000000000007918 */ /* 0x000fc40000000000 */
[----:B-1----:R-:W0:-:S15]  /*0d40*/  DMUL R16, R20, R16 ;  /* 0x0000001014107228 */ /* 0x002e1e0000000000 */
        /* <DEDUP_REMOVED lines=12> */
.L_x_5122:
[----:B------:R-:W-:Y:S05]  /*0e10*/  BSYNC.RECONVERGENT B0 ;  /* 0x0000000000007941 */ /* 0x000fea0003800200 */
.L_x_5121:
        /* <DEDUP_REMOVED lines=76> */
[----:B0-----:R-:W-:Y:S01]  /*12e0*/  LOP3.LUT R19, R24, 0x100000, RZ, 0xfc, !PT ;  /* 0x0010000018137812 */ /* 0x001fe200078efcff */
[----:B------:R-:W-:-:S15]  /*12f0*/  IMAD.MOV.U32 R18, RZ, RZ, RZ ;  /* 0x000000ffff127224 */ /* 0x000fde00078e00ff */
[----:B------:R-:W-:-:S15]  /*1300*/  NOP ;  /* 0x0000000000007918 */ /* 0x000fde0000000000 */
[----:B------:R-:W-:-:S15]  /*1310*/  NOP ;  /* 0x0000000000007918 */ /* 0x000fde0000000000 */
[----:B------:R-:W-:-:S15]  /*1320*/  NOP ;  /* 0x0000000000007918 */ /* 0x000fde0000000000 */
[----:B------:R-:W-:-:S01]  /*1330*/  NOP ;  /* 0x0000000000007918 */ /* 0x000fc20000000000 */
        /* <DEDUP_REMOVED lines=13> */
.L_x_5124:
[----:B------:R-:W-:Y:S05]  /*1410*/  BSYNC.RECONVERGENT B0 ;  /* 0x0000000000007941 */ /* 0x000fea0003800200 */
.L_x_5123:
[----:B------:R-:W0:Y:S01]  /*1420*/  @!P1 LDC.64 R10, c[0x0][0x398] ;  /* 0x0000e600ff0a9b82 */ /* 0x000e220000000a00 */
[----:B------:R-:W-:Y:S01]  /*1430*/  VIADD R17, R3, 0x180 ;  /* 0x0000018003117836 */ /* 0x000fe20000000000 */
[----:B------:R-:W-:Y:S01]  /*1440*/  BSSY.RECONVERGENT B0, `(.L_x_5125) ;  /* 0x0000062000007945 */ /* 0x000fe20003800200 */
[----:B------:R-:W-:Y:S02]  /*1450*/  @!P1 IMAD R19, R0, 0x200, R3 ;  /* 0x0000020000139824 */ /* 0x000fe400078e0203 */
[----:B------:R-:W-:Y:S01]  /*1460*/  @!P1 IMAD.MOV.U32 R3, RZ, RZ, R25 ;  /* 0x000000ffff039224 */ /* 0x000fe200078e0019 */
[----:B------:R-:W-:-:S04]  /*1470*/  ISETP.GE.AND P0, PT, R17, R2, PT ;  /* 0x000000021100720c */ /* 0x000fc80003f06270 */
[----:B------:R-:W-:Y:S01]  /*1480*/  ISETP.GE.AND P2, PT, R3, R2, PT ;  /* 0x000000020300720c */ /* 0x000fe20003f46270 */
[----:B0-----:R-:W-:-:S08]  /*1490*/  @!P1 IMAD.WIDE.U32 R10, R19, 0x8, R10 ;  /* 0x00000008130a9825 */ /* 0x001fd000078e000a */
        /* <DEDUP_REMOVED lines=92> */
.L_x_5126:
[----:B------:R-:W-:Y:S05]  /*1a60*/  BSYNC.RECONVERGENT B0 ;  /* 0x0000000000007941 */ /* 0x000fea0003800200 */
.L_x_5125:
[----:B-----5:R0:W-:Y:S01]  /*1a70*/  @!P1 STG.E.64 desc[UR8][R10.64], R4 ;  /* 0x000000040a009986 */ /* 0x0201e2000c101b08 */
[----:B------:R-:W-:Y:S04]  /*1a80*/  BSSY.RECONVERGENT B0, `(.L_x_5127) ;  /* 0x000000c000007945 */ /* 0x000fe80003800200 */
[----:B------:R-:W-:Y:S05]  /*1a90*/  @P2 BRA `(.L_x_5128) ;  /* 0x0000000000282947 */ /* 0x000fea0003800000 */
[----:B0-----:R-:W0:Y:S01]  /*1aa0*/  LDC.64 R4, c[0x0][0x398] ;  /* 0x0000e600ff047b82 */ /* 0x001e220000000a00 */
[----:B------:R-:W-:Y:S02]  /*1ab0*/  IMAD R11, R0, 0x200, R3 ;  /* 0x00000200000b7824 */ /* 0x000fe400078e0203 */
[----:B------:R-:W-:-:S05]  /*1ac0*/  VIADD R3, R3, 0x80 ;  /* 0x0000008003037836 */ /* 0x000fca0000000000 */
[----:B------:R-:W-:-:S13]  /*1ad0*/  ISETP.GE.AND P0, PT, R3, R2, PT ;  /* 0x000000020300720c */ /* 0x000fda0003f06270 */
[----:B------:R-:W-:Y:S02]  /*1ae0*/  @!P0 IMAD R13, R0, 0x200, R3 ;  /* 0x00000200000d8824 */ /* 0x000fe400078e0203 */
[----:B------:R-:W-:Y:S02]  /*1af0*/  @!P0 VIADD R3, R3, 0x80 ;  /* 0x0000008003038836 */ /* 0x000fe40000000000 */
[----:B0-----:R-:W-:-:S04]  /*1b00*/  IMAD.WIDE.U32 R10, R11, 0x8, R4 ;  /* 0x000000080b0a7825 */ /* 0x001fc800078e0004 */
[----:B------:R-:W-:Y:S01]  /*1b10*/  @!P0 IMAD.WIDE.U32 R4, R13, 0x8, R4 ;  /* 0x000000080d048825 */ /* 0x000fe200078e0004 */
[----:B------:R1:W-:Y:S04]  /*1b20*/  STG.E.64 desc[UR8][R10.64], R6 ;  /* 0x000000060a007986 */ /* 0x0003e8000c101b08 */
[----:B------:R1:W-:Y:S02]  /*1b30*/  @!P0 STG.E.64 desc[UR8][R4.64], R8 ;  /* 0x0000000804008986 */ /* 0x0003e4000c101b08 */
.L_x_5128:
[----:B------:R-:W-:Y:S05]  /*1b40*/  BSYNC.RECONVERGENT B0 ;  /* 0x0000000000007941 */ /* 0x000fea0003800200 */
.L_x_5127:
[----:B------:R-:W-:-:S13]  /*1b50*/  ISETP.GE.AND P0, PT, R3, R2, PT ;  /* 0x000000020300720c */ /* 0x000fda0003f06270 */
[----:B------:R-:W-:Y:S05]  /*1b60*/  @P0 EXIT ;  /* 0x000000000000094d */ /* 0x000fea0003800000 */
[----:B01----:R-:W0:Y:S01]  /*1b70*/  LDC.64 R4, c[0x0][0x398] ;  /* 0x0000e600ff047b82 */ /* 0x003e220000000a00 */
[----:B------:R-:W-:-:S04]  /*1b80*/  IMAD R3, R0, 0x200, R3 ;  /* 0x0000020000037824 */ /* 0x000fc800078e0203 */
[----:B0-----:R-:W-:-:S05]  /*1b90*/  IMAD.WIDE.U32 R2, R3, 0x8, R4 ;  /* 0x0000000803027825 */ /* 0x001fca00078e0004 */
[----:B------:R-:W-:Y:S01]  /*1ba0*/  STG.E.64 desc[UR8][R2.64], R22 ;  /* 0x0000001602007986 */ /* 0x000fe2000c101b08 */
[----:B------:R-:W-:Y:S05]  /*1bb0*/  EXIT ;  /* 0x000000000000794d */ /* 0x000fea0003800000 */
.L_x_5129:
        /* <DEDUP_REMOVED lines=12> */
.L_x_16864:


//--------------------- .text._ZN2at6native29vectorized_elementwise_kernelILi2ENS0_13AUnaryFunctorIdddZZZNS0_17hypot_kernel_cudaERNS_18TensorIteratorBaseEENKUlvE_clEvENKUlvE_clEvEUlddE_EESt5arrayIPcLm2EEEEviT0_T1_ --------------------------
	.section	.text._ZN2at6native29vectorized_elementwise_kernelILi2ENS0_13AUnaryFunctorIdddZZZNS0_17hypot_kernel_cudaERNS_18TensorIteratorBaseEENKUlvE_clEvENKUlvE_clEvEUlddE_EESt5arrayIPcLm2EEEEviT0_T1_,"ax",@progbits
	.align	128
        .global         _ZN2at6native29vectorized_elementwise_kernelILi2ENS0_13AUnaryFunctorIdddZZZNS0_17hypot_kernel_cudaERNS_18TensorIteratorBaseEENKUlvE_clEvENKUlvE_clEvEUlddE_EESt5arrayIPcLm2EEEEviT0_T1_
        .type           _ZN2at6native29vectorized_elementwise_kernelILi2ENS0_13AUnaryFunctorIdddZZZNS0_17hypot_kernel_cudaERNS_18TensorIteratorBaseEENKUlvE_clEvENKUlvE_clEvEUlddE_EESt5arrayIPcLm2EEEEviT0_T1_,@function
        .size           _ZN2at6native29vectorized_elementwise_kernelILi2ENS0_13AUnaryFunctorIdddZZZNS0_17hypot_kernel_cudaERNS_18TensorIteratorBaseEENKUlvE_clEvENKUlvE_clEvEUlddE_EESt5arrayIPcLm2EEEEviT0_T1_,(.L_x_16865 - _ZN2at6native29vectorized_elementwise_kernelILi2ENS0_13AUnaryFunctorIdddZZZNS0_17hypot_kernel_cudaERNS_18TensorIteratorBaseEENKUlvE_clEvENKUlvE_clEvEUlddE_EESt5arrayIPcLm2EEEEviT0_T1_)
        .other          _ZN2at6native29vectorized_elementwise_kernelILi2ENS0_13AUnaryFunctorIdddZZZNS0_17hypot_kernel_cudaERNS_18TensorIteratorBaseEENKUlvE_clEvENKUlvE_clEvEUlddE_EESt5arrayIPcLm2EEEEviT0_T1_,@"STO_CUDA_ENTRY STV_DEFAULT"
_ZN2at6native29vectorized_elementwise_kernelILi2ENS0_13AUnaryFunctorIdddZZZNS0_17hypot_kernel_cudaERNS_18TensorIteratorBaseEENKUlvE_clEvENKUlvE_clEvEUlddE_EESt5arrayIPcLm2EEEEviT0_T1_:
.text._ZN2at6native29vectorized_elementwise_kernelILi2ENS0_13AUnaryFunctorIdddZZZNS0_17hypot_kernel_cudaERNS_18TensorIteratorBaseEENKUlvE_clEvENKUlvE_clEvEUlddE_EESt5arrayIPcLm2EEEEviT0_T1_:
        /* <DEDUP_REMOVED lines=9> */
[----:B------:R-:W-:Y:S02]  /*0090*/  CS2R R24, SRZ ;  /* 0x0000000000187805 */ /* 0x000fe4000001ff00 */
[----:B------:R-:W-:Y:S02]  /*00a0*/  CS2R R32, SRZ ;  /* 0x0000000000207805 */ /* 0x000fe4000001ff00 */
[----:B------:R-:W-:Y:S02]  /*00b0*/  CS2R R30, SRZ ;  /* 0x00000000001e7805 */ /* 0x000fe4000001ff00 */
[----:B------:R-:W-:Y:S01]  /*00c0*/  CS2R R26, SRZ ;  /* 0x00000000001a7805 */ /* 0x000fe2000001ff00 */
[----:B------:R-:W1:Y:S01]  /*00d0*/  LDCU.64 UR4, c[0x0][0x390] ;  /* 0x00007200ff0477ac */ /* 0x000e620008000a00 */
[----:B0-----:R-:W-:Y:S01]  /*00e0*/  ISETP.GE.U32.AND P3, PT, R7, R2, PT ;  /* 0x000000020700720c */ /* 0x001fe20003f66070 */
[----:B------:R-:W-:-:S12]  /*00f0*/  IMAD.MOV.U32 R3, RZ, RZ, R7 ;  /* 0x000000ffff037224 */ /* 0x000fd800078e0007 */
[----:B------:R-:W-:Y:S01]  /*0100*/  @!P3 VIADD R7, R3, 0x80 ;  /* 0x000000800307b836 */ /* 0x000fe20000000000 */
[----:B------:R-:W0:Y:S01]  /*0110*/  @!P3 LDC.64 R10, c[0x0][0x3a0] ;  /* 0x0000e800ff0abb82 */ /* 0x000e220000000a00 */
[----:B------:R-:W-:-:S03]  /*0120*/  @!P3 IMAD.IADD R5, R0, 0x1, R3 ;  /* 0x000000010005b824 */ /* 0x000fc600078e0203 */
[----:B------:R-:W-:-:S13]  /*0130*/  ISETP.GE.U32.AND P4, PT, R7, R2, PT ;  /* 0x000000020700720c */ /* 0x000fda0003f86070 */
[----:B------:R-:W-:Y:S01]  /*0140*/  @!P4 IMAD.IADD R9, R0, 0x1, R7 ;  /* 0x000000010009c824 */ /* 0x000fe200078e0207 */
[----:B------:R-:W2:Y:S01]  /*0150*/  @!P4 LDC.64 R12, c[0x0][0x3a0] ;  /* 0x0000e800ff0ccb82 */ /* 0x000ea20000000a00 */
[----:B------:R-:W-:-:S05]  /*0160*/  @!P4 VIADD R7, R7, 0x80 ;  /* 0x000000800707c836 */ /* 0x000fca0000000000 */
[----:B------:R-:W-:Y:S01]  /*0170*/  ISETP.GE.U32.AND P2, PT, R7, R2, PT ;  /* 0x000000020700720c */ /* 0x000fe20003f46070 */
[----:B0-----:R-:W-:Y:S01]  /*0180*/  @!P3 IMAD.WIDE.U32 R10, R5, 0x8, R10 ;  /* 0x00000008050ab825 */ /* 0x001fe200078e000a */
[----:B------:R-:W-:-:S06]  /*0190*/  CS2R R4, SRZ ;  /* 0x0000000000047805 */ /* 0x000fcc000001ff00 */
[----:B------:R0:W5:Y:S05]  /*01a0*/  @!P3 LDG.E.64 R4, desc[UR8][R10.64] ;  /* 0x000000080a04b981 */ /* 0x00016a000c1e1b00 */
[----:B------:R-:W-:Y:S01]  /*01b0*/  @!P2 IMAD.IADD R21, R0, 0x1, R7 ;  /* 0x000000010015a824 */ /* 0x000fe200078e0207 */
[----:B------:R-:W3:Y:S01]  /*01c0*/  @!P2 LDC.64 R14, c[0x0][0x3a0] ;  /* 0x0000e800ff0eab82 */ /* 0x000ee20000000a00 */
[----:B------:R-:W-:-:S05]  /*01d0*/  @!P2 VIADD R7, R7, 0x80 ;  /* 0x000000800707a836 */ /* 0x000fca0000000000 */
[----:B------:R-:W-:-:S13]  /*01e0*/  ISETP.GE.U32.AND P1, PT, R7, R2, PT ;  /* 0x000000020700720c */ /* 0x000fda0003f26070 */
[----:B------:R-:W-:Y:S01]  /*01f0*/  @!P1 IMAD.IADD R23, R0, 0x1, R7 ;  /* 0x0000000100179824 */ /* 0x000fe200078e0207 */
[----:B------:R-:W4:Y:S01]  /*0200*/  @!P1 LDC.64 R16, c[0x0][0x3a0] ;  /* 0x0000e800ff109b82 */ /* 0x000f220000000a00 */
[----:B------:R-:W-:-:S05]  /*0210*/  @!P1 VIADD R7, R7, 0x80 ;  /* 0x0000008007079836 */ /* 0x000fca0000000000 */
[----:B------:R-:W-:-:S13]  /*0220*/  ISETP.GE.U32.AND P0, PT, R7, R2, PT ;  /* 0x000000020700720c */ /* 0x000fda0003f06070 */
[----:B------:R-:W1:Y:S01]  /*0230*/  @!P0 LDC.64 R18, c[0x0][0x3a0] ;  /* 0x0000e800ff128b82 */ /* 0x000e620000000a00 */
[----:B------:R-:W-:Y:S02]  /*0240*/  @!P0 IMAD.IADD R29, R0, 0x1, R7 ;  /* 0x00000001001d8824 */ /* 0x000fe400078e0207 */
[----:B------:R-:W-:-:S05]  /*0250*/  @!P0 VIADD R7, R7, 0x80 ;  /* 0x0000008007078836 */ /* 0x000fca0000000000 */
[----:B------:R-:W-:Y:S01]  /*0260*/  ISETP.GE.U32.AND P3, PT, R7, R2, PT ;  /* 0x000000020700720c */ /* 0x000fe20003f66070 */
[----:B--2---:R-:W-:Y:S01]  /*0270*/  @!P4 IMAD.WIDE.U32 R12, R9, 0x8, R12 ;  /* 0x00000008090cc825 */ /* 0x004fe200078e000c */
[----:B------:R-:W-:-:S06]  /*0280*/  CS2R R8, SRZ ;  /* 0x0000000000087805 */ /* 0x000fcc000001ff00 */
[----:B------:R2:W5:Y:S05]  /*0290*/  @!P4 LDG.E.64 R8, desc[UR8][R12.64] ;  /* 0x000000080c08c981 */ /* 0x00056a000c1e1b00 */
[----:B0-----:R-:W0:Y:S01]  /*02a0*/  @!P3 LDC.64 R10, c[0x0][0x3a0] ;  /* 0x0000e800ff0abb82 */ /* 0x001e220000000a00 */
[----:B-1----:R-:W-:Y:S01]  /*02b0*/  @!P0 IMAD.WIDE.U32 R18, R29, 0x8, R18 ;  /* 0x000000081d128825 */ /* 0x002fe200078e0012 */
[----:B------:R-:W-:-:S03]  /*02c0*/  CS2R R28, SRZ ;  /* 0x00000000001c7805 */ /* 0x000fc6000001ff00 */
[----:B--2---:R-:W-:Y:S02]  /*02d0*/  @!P3 IMAD.IADD R13, R0, 0x1, R7 ;  /* 0x00000001000db824 */ /* 0x004fe400078e0207 */
[----:B------:R-:W-:Y:S01]  /*02e0*/  @!P3 VIADD R7, R7, 0x80 ;  /* 0x000000800707b836 */ /* 0x000fe20000000000 */
[----:B------:R-:W5:Y:S04]  /*02f0*/  @!P0 LDG.E.64 R28, desc[UR8][R18.64] ;  /* 0x00000008121c8981 */ /* 0x000f68000c1e1b00 */
[----:B------:R-:W-:Y:S01]  /*0300*/  ISETP.GE.U32.AND P0, PT, R7, R2, PT ;  /* 0x000000020700720c */ /* 0x000fe20003f06070 */
[----:B0-----:R-:W-:-:S12]  /*0310*/  @!P3 IMAD.WIDE.U32 R10, R13, 0x8, R10 ;  /* 0x000000080d0ab825 */ /* 0x001fd800078e000a */
[----:B------:R-:W0:Y:S01]  /*0320*/  @!P0 LDC.64 R12, c[0x0][0x3a0] ;  /* 0x0000e800ff0c8b82 */ /* 0x000e220000000a00 */
[----:B---3--:R-:W-:Y:S01]  /*0330*/  @!P2 IMAD.WIDE.U32 R14, R21, 0x8, R14 ;  /* 0x00000008150ea825 */ /* 0x008fe200078e000e */
[----:B------:R-:W5:Y:S04]  /*0340*/  @!P3 LDG.E.64 R30, desc[UR8][R10.64] ;  /* 0x000000080a1eb981 */ /* 0x000f68000c1e1b00 */
[----:B------:R1:W5:Y:S02]  /*0350*/  @!P2 LDG.E.64 R24, desc[UR8][R14.64] ;  /* 0x000000080e18a981 */ /* 0x000364000c1e1b00 */
[----:B-1----:R-:W-:Y:S02]  /*0360*/  @!P0 IMAD.IADD R15, R0, 0x1, R7 ;  /* 0x00000001000f8824 */ /* 0x002fe400078e0207 */
[----:B------:R-:W-:-:S02]  /*0370*/  @!P0 VIADD R7, R7, 0x80 ;  /* 0x0000008007078836 */ /* 0x000fc40000000000 */
[----:B0-----:R-:W-:-:S05]  /*0380*/  @!P0 IMAD.WIDE.U32 R12, R15, 0x8, R12 ;  /* 0x000000080f0c8825 */ /* 0x001fca00078e000c */
[----:B------:R0:W5:Y:S01]  /*0390*/  @!P0 LDG.E.64 R32, desc[UR8][R12.64] ;  /* 0x000000080c208981 */ /* 0x000162000c1e1b00 */
[----:B------:R-:W-:-:S13]  /*03a0*/  ISETP.GE.U32.AND P0, PT, R7, R2, PT ;  /* 0x000000020700720c */ /* 0x000fda0003f06070 */
[----:B------:R-:W1:Y:S01]  /*03b0*/  @!P0 LDC.64 R14, c[0x0][0x3a0] ;  /* 0x0000e800ff0e8b82 */ /* 0x000e620000000a00 */
[----:B------:R-:W-:-:S04]  /*03c0*/  @!P0 IMAD.IADD R7, R0, 0x1, R7 ;  /* 0x0000000100078824 */ /* 0x000fc800078e0207 */
[----:B-1----:R-:W-:Y:S01]  /*03d0*/  @!P0 IMAD.WIDE.U32 R6, R7, 0x8, R14 ;  /* 0x0000000807068825 */ /* 0x002fe200078e000e */
[----:B------:R-:W-:-:S06]  /*03e0*/  CS2R R14, SRZ ;  /* 0x00000000000e7805 */ /* 0x000fcc000001ff00 */
[----:B------:R0:W5:Y:S01]  /*03f0*/  @!P0 LDG.E.64 R14, desc[UR8][R6.64] ;  /* 0x00000008060e8981 */ /* 0x000162000c1e1b00 */
[----:B----4-:R-:W-:-:S05]  /*0400*/  @!P1 IMAD.WIDE.U32 R16, R23, 0x8, R16 ;  /* 0x0000000817109825 */ /* 0x010fca00078e0010 */
[----:B------:R0:W5:Y:S01]  /*0410*/  @!P1 LDG.E.64 R26, desc[UR8][R16.64] ;  /* 0x00000008101a9981 */ /* 0x000162000c1e1b00 */
[----:B------:R-:W-:Y:S01]  /*0420*/  ISETP.GE.U32.AND P1, PT, R3, R2, PT ;  /* 0x000000020300720c */ /* 0x000fe20003f26070 */
[----:B------:R-:W1:Y:S01]  /*0430*/  DADD R18, -RZ, |UR4| ;  /* 0x40000004ff127e29 */ /* 0x000e620008000100 */
[----:B------:R-:W-:Y:S11]  /*0440*/  BSSY.RECONVERGENT B0, `(.L_x_5131) ;  /* 0x000005d000007945 */ /* 0x000ff60003800200 */
[----:B01----:R-:W-:Y:S05]  /*0450*/  @P1 BRA `(.L_x_5132) ;  /* 0x00000004006c1947 */ /* 0x003fea0003800000 */
[----:B-----5:R-:W0:Y:S01]  /*0460*/  DADD R4, -RZ, |R4| ;  /* 0x00000000ff047229 */ /* 0x020e220000000504 */
[----:B------:R-:W-:Y:S01]  /*0470*/  IMAD.MOV.U32 R10, RZ, RZ, RZ ;  /* 0x000000ffff0a7224 */ /* 0x000fe200078e00ff */
[----:B0-----:R-:W-:Y:S01]  /*0480*/  ISETP.GT.U32.AND P0, PT, R18, R4, PT ;  /* 0x000000041200720c */ /* 0x001fe20003f04070 */
[----:B------:R-:W-:Y:S01]  /*0490*/  UMOV UR5, 0x7fefffff ;  /* 0x7fefffff00057882 */ /* 0x000fe20000000000 */
[----:B------:R-:W-:Y:S01]  /*04a0*/  UMOV UR4, 0xffffffff ;  /* 0xffffffff00047882 */ /* 0x000fe20000000000 */
[----:B------:R-:W-:Y:S01]  /*04b0*/  UMOV UR6, UR5 ;  /* 0x0000000500067c82 */ /* 0x000fe20008000000 */
[CC--:B------:R-:W-:Y:S01]  /*04c0*/  ISETP.GT.U32.AND.EX P0, PT, R19.reuse, R5.reuse, PT, P0 ;  /* 0x000000051300720c */ /* 0x0c0fe20003f04100 */
[----:B------:R-:W-:Y:S02]  /*04d0*/  IMAD.MOV.U32 R16, RZ, RZ, 0x0 ;  /* 0x00000000ff107424 */ /* 0x000fe400078e00ff */
[----:B------:R-:W-:Y:S01]  /*04e0*/  IMAD.MOV.U32 R17, RZ, RZ, 0x3fd80000 ;  /* 0x3fd80000ff117424 */ /* 0x000fe200078e00ff */
[----:B------:R-:W-:-:S02]  /*04f0*/  SEL R7, R19, R5, P0 ;  /* 0x0000000513077207 */ /* 0x000fc40000000000 */
[----:B------:R-:W-:Y:S02]  /*0500*/  SEL R6, R18, R4, P0 ;  /* 0x0000000412067207 */ /* 0x000fe40000000000 */
[-C--:B------:R-:W-:Y:S02]  /*0510*/  ISETP.LT.U32.AND P0, PT, R4, R18.reuse, PT ;  /* 0x000000120400720c */ /* 0x080fe40003f01070 */
[----:B------:R-:W-:Y:S02]  /*0520*/  LOP3.LUT R22, R7, 0xffc00000, RZ, 0xc0, !PT ;  /* 0xffc0000007167812 */ /* 0x000fe400078ec0ff */
[----:B------:R-:W-:Y:S02]  /*0530*/  ISETP.LT.U32.AND.EX P0, PT, R5, R19, PT, P0 ;  /* 0x000000130500720c */ /* 0x000fe40003f01100 */
[----:B------:R-:W-:Y:S02]  /*0540*/  LOP3.LUT R11, R22, 0x7fd00000, RZ, 0x3c, !PT ;  /* 0x7fd00000160b7812 */ /* 0x000fe400078e3cff */
[----:B------:R-:W-:-:S02]  /*0550*/  SEL R4, R4, R18, P0 ;  /* 0x0000001204047207 */ /* 0x000fc40000000000 */
[----:B------:R-:W-:Y:S02]  /*0560*/  SEL R5, R5, R19, P0 ;  /* 0x0000001305057207 */ /* 0x000fe40000000000 */
[----:B------:R-:W-:Y:S01]  /*0570*/  LOP3.LUT R23, R22, 0x100000, RZ, 0xfc, !PT ;  /* 0x0010000016177812 */ /* 0x000fe200078efcff */
[----:B------:R-:W-:-:S15]  /*0580*/  IMAD.MOV.U32 R22, RZ, RZ, RZ ;  /* 0x000000ffff167224 */ /* 0x000fde00078e00ff */
[----:B------:R-:W-:-:S15]  /*0590*/  NOP ;  /* 0x0000000000007918 */ /* 0x000fde0000000000 */
[----:B------:R-:W-:-:S07]  /*05a0*/  NOP ;  /* 0x0000000000007918 */ /* 0x000fce0000000000 */
        /* <DEDUP_REMOVED lines=24> */
[----:B------:R-:W-:Y:S02]  /*0730*/  @P2 LOP3.LUT R35, R11, 0x80000, RZ, 0xfc, !PT ;  /* 0x000800000b232812 */ /* 0x000fe400078efcff */
[----:B------:R-:W-:Y:S02]  /*0740*/  ISETP.GE.U32.AND P2, PT, R5, 0x7ff00000, PT ;  /* 0x7ff000000500780c */ /* 0x000fe40003f46070 */
[----:B------:R-:W0:Y:S01]  /*0750*/  MUFU.RSQ64H R11, R35 ;  /* 0x00000023000b7308 */ /* 0x000e220000001c00 */
[----:B------:R-:W-:Y:S01]  /*0760*/  SEL R34, R10, UR4, P0 ;  /* 0x000000040a227c07 */ /* 0x000fe20008000000 */
[----:B------:R-:W-:-:S15]  /*0770*/  IMAD.MOV.U32 R10, RZ, RZ, RZ ;  /* 0x000000ffff0a7224 */ /* 0x000fde00078e00ff */
[----:B------:R-:W-:-:S15]  /*0780*/  NOP ;  /* 0x0000000000007918 */ /* 0x000fde0000000000 */
[----:B------:R-:W-:-:S15]  /*0790*/  NOP ;  /* 0x0000000000007918 */ /* 0x000fde0000000000 */
[----:B------:R-:W-:-:S09]  /*07a0*/  NOP ;  /* 0x0000000000007918 */ /* 0x000fd20000000000 */
        /* <DEDUP_REMOVED lines=38> */
.L_x_5132:
[----:B------:R-:W-:Y:S05]  /*0a10*/  BSYNC.RECONVERGENT B0 ;  /* 0x0000000000007941 */ /* 0x000fea0003800200 */
.L_x_5131:
[----:B------:R-:W-:Y:S01]  /*0a20*/  VIADD R7, R3, 0x80 ;  /* 0x0000008003077836 */ /* 0x000fe20000000000 */
[----:B------:R-:W-:Y:S04]  /*0a30*/  BSSY.RECONVERGENT B0, `(.L_x_5133) ;  /* 0x000005f000007945 */ /* 0x000fe80003800200 */
[----:B------:R-:W-:-:S13]  /*0a40*/  ISETP.GE.U32.AND P0, PT, R7, R2, PT ;  /* 0x000000020700720c */ /* 0x000fda0003f06070 */
        /* <DEDUP_REMOVED lines=12> */
[----:B------:R-:W-:Y:S01]  /*0b10*/  ISETP.GT.U32.AND P0, PT, R18, R10, PT ;  /* 0x0000000a1200720c */ /* 0x000fe20003f04070 */
[----:B------:R-:W-:Y:S02]  /*0b20*/  IMAD.MOV.U32 R12, RZ, RZ, R6 ;  /* 0x000000ffff0c7224 */ /* 0x000fe400078e0006 */
[----:B------:R-:W-:Y:S01]  /*0b30*/  IMAD.MOV.U32 R13, RZ, RZ, R9 ;  /* 0x000000ffff0d7224 */ /* 0x000fe200078e0009 */
[----:B------:R-:W-:-:S04]  /*0b40*/  ISETP.GT.U32.AND.EX P0, PT, R19, R11, PT, P0 ;  /* 0x0000000b1300720c */ /* 0x000fc80003f04100 */
[----:B------:R-:W-:Y:S02]  /*0b50*/  SEL R11, R19, R11, P0 ;  /* 0x0000000b130b7207 */ /* 0x000fe40000000000 */
[----:B------:R-:W-:Y:S02]  /*0b60*/  SEL R10, R18, R10, P0 ;  /* 0x0000000a120a7207 */ /* 0x000fe40000000000 */
[----:B------:R-:W-:-:S04]  /*0b70*/  LOP3.LUT R8, R11, 0xffc00000, RZ, 0xc0, !PT ;  /* 0xffc000000b087812 */ /* 0x000fc800078ec0ff */
[----:B------:R-:W-:-:S15]  /*0b80*/  LOP3.LUT R17, R8, 0x7fd00000, RZ, 0x3c, !PT ;  /* 0x7fd0000008117812 */ /* 0x000fde00078e3cff */
[----:B------:R-:W-:-:S15]  /*0b90*/  NOP ;  /* 0x0000000000007918 */ /* 0x000fde0000000000 */
[----:B------:R-:W-:-:S04]  /*0ba0*/  NOP ;  /* 0x0000000000007918 */ /* 0x000fc80000000000 */
[----:B------:R-:W-:-:S15]  /*0bb0*/  DSETP.NEU.AND P2, PT, R12, RZ, PT ;  /* 0x000000ff0c00722a */ /* 0x000fde0003f4d000 */
        /* <DEDUP_REMOVED lines=9> */
[----:B------:R-:W-:-:S15]  /*0c50*/  DMUL R22, R16, R10 ;  /* 0x0000000a10167228 */ /* 0x000fde0000000000 */
        /* <DEDUP_REMOVED lines=57> */
[----:B0-----:R-:W0:Y:S02]  /*0ff0*/  DMUL R16, R16, R12 ;  /* 0x0000000c10107228 */ /* 0x001e240000000000 */
[----:B0-----:R-:W-:Y:S02]  /*1000*/  @!P0 FSEL R6, R10, R16, !P2 ;  /* 0x000000100a068208 */ /* 0x001fe40005000000 */
[----:B------:R-:W-:-:S07]  /*1010*/  @!P0 FSEL R9, R11, R17, !P2 ;  /* 0x000000110b098208 */ /* 0x000fce0005000000 */
.L_x_5134:
[----:B------:R-:W-:Y:S05]  /*1020*/  BSYNC.RECONVERGENT B0 ;  /* 0x0000000000007941 */ /* 0x000fea0003800200 */
.L_x_5133:
[----:B------:R-:W-:Y:S01]  /*1030*/  VIADD R11, R3, 0x100 ;  /* 0x00000100030b7836 */ /* 0x000fe20000000000 */
[----:B------:R-:W-:Y:S04]  /*1040*/  BSSY.RECONVERGENT B0, `(.L_x_5135) ;  /* 0x000005f000007945 */ /* 0x000fe80003800200 */
[----:B------:R-:W-:-:S13]  /*1050*/  ISETP.GE.U32.AND P0, PT, R11, R2, PT ;  /* 0x000000020b00720c */ /* 0x000fda0003f06070 */
[----:B------:R-:W-:Y:S05]  /*1060*/  @P0 BRA `(.L_x_5136) ;  /* 0x0000000400700947 */ /* 0x000fea0003800000 */
[----:B-----5:R-:W0:Y:S01]  /*1070*/  DADD R24, -RZ, |R24| ;  /* 0x00000000ff187229 */ /* 0x020e220000000518 */
[----:B------:R-:W-:Y:S01]  /*1080*/  IMAD.MOV.U32 R20, RZ, RZ, RZ ;  /* 0x000000ffff147224 */ /* 0x000fe200078e00ff */
[----:B0-----:R-:W-:Y:S01]  /*1090*/  ISETP.LT.U32.AND P0, PT, R24, R18, PT ;  /* 0x000000121800720c */ /* 0x001fe20003f01070 */
[----:B------:R-:W-:Y:S01]  /*10a0*/  UMOV UR5, 0x7fefffff ;  /* 0x7fefffff00057882 */ /* 0x000fe20000000000 */
[----:B------:R-:W-:Y:S01]  /*10b0*/  UMOV UR4, 0xffffffff ;  /* 0xffffffff00047882 */ /* 0x000fe20000000000 */
[----:B------:R-:W-:Y:S01]  /*10c0*/  UMOV UR6, UR5 ;  /* 0x0000000500067c82 */ /* 0x000fe20008000000 */
[----:B------:R-:W-:Y:S01]  /*10d0*/  ISETP.LT.U32.AND.EX P0, PT, R25, R19, PT, P0 ;  /* 0x000000131900720c */ /* 0x000fe20003f01100 */
[----:B------:R-:W-:-:S03]  /*10e0*/  IMAD.MOV.U32 R22, RZ, RZ, RZ ;  /* 0x000000ffff167224 */ /* 0x000fc600078e00ff */
[----:B------:R-:W-:Y:S02]  /*10f0*/  SEL R8, R24, R18, P0 ;  /* 0x0000001218087207 */ /* 0x000fe40000000000 */
        /* <DEDUP_REMOVED lines=21> */
[----:B------:R1:W-:Y:S02]  /*1250*/  DMUL R24, R20, R12 ;  /* 0x0000000c14187228 */ /* 0x0003e40000000000 */
[----:B-1----:R-:W-:Y:S02]  /*1260*/  IMAD.MOV.U32 R20, RZ, RZ, 0x0 ;  /* 0x00000000ff147424 */ /* 0x002fe400078e00ff */
[----:B------:R-:W-:-:S15]  /*1270*/  IMAD.MOV.U32 R21, RZ, RZ, 0x3fd80000 ;  /* 0x3fd80000ff157424 */ /* 0x000fde00078e00ff */
[----:B------:R-:W-:-:S15]  /*1280*/  NOP ;  /* 0x0000000000007918 */ /* 0x000fde0000000000 */
[----:B------:R-:W-:-:S15]  /*1290*/  NOP ;  /* 0x0000000000007918 */ /* 0x000fde0000000000 */
[----:B------:R-:W-:-:S15]  /*12a0*/  NOP ;  /* 0x0000000000007918 */ /* 0x000fde0000000000 */
        /* <DEDUP_REMOVED lines=56> */
.L_x_5136:
[----:B------:R-:W-:Y:S05]  /*1630*/  BSYNC.RECONVERGENT B0 ;  /* 0x0000000000007941 */ /* 0x000fea0003800200 */
.L_x_5135:
        /* <DEDUP_REMOVED lines=53> */
[----:B------:R-:W-:Y:S01]  /*1990*/  @P3 LOP3.LUT R35, R17, 0x80000, RZ, 0xfc, !PT ;  /* 0x0008000011233812 */ /* 0x000fe200078efcff */
[----:B------:R-:W-:-:S03]  /*19a0*/  IMAD.MOV.U32 R17, RZ, RZ, 0x3fd80000 ;  /* 0x3fd80000ff117424 */ /* 0x000fc600078e00ff */
[----:B------:R-:W0:Y:S01]  /*19b0*/  MUFU.RSQ64H R23, R35 ;  /* 0x0000002300177308 */ /* 0x000e220000001c00 */
[----:B------:R-:W-:Y:S01]  /*19c0*/  SEL R34, R16, UR4, P0 ;  /* 0x0000000410227c07 */ /* 0x000fe20008000000 */
[----:B------:R-:W-:Y:S01]  /*19d0*/  IMAD.MOV.U32 R16, RZ, RZ, 0x0 ;  /* 0x00000000ff107424 */ /* 0x000fe200078e00ff */
        /* <DEDUP_REMOVED lines=39> */
.L_x_5138:
[----:B------:R-:W-:Y:S05]  /*1c50*/  BSYNC.RECONVERGENT B0 ;  /* 0x0000000000007941 */ /* 0x000fea0003800200 */
.L_x_5137:
        /* <DEDUP_REMOVED lines=97> */
.L_x_5140:
[----:B------:R-:W-:Y:S05]  /*2270*/  BSYNC.RECONVERGENT B0 ;  /* 0x0000000000007941 */ /* 0x000fea0003800200 */
.L_x_5139:
        /* <DEDUP_REMOVED lines=97> */
.L_x_5142:
[----:B------:R-:W-:Y:S05]  /*2890*/  BSYNC.RECONVERGENT B0 ;  /* 0x0000000000007941 */ /* 0x000fea0003800200 */
.L_x_5141:
[----:B------:R-:W-:Y:S01]  /*28a0*/  VIADD R13, R3, 0x300 ;  /* 0x00000300030d7836 */ /* 0x000fe20000000000 */
[----:B------:R-:W-:Y:S04]  /*28b0*/  BSSY.RECONVERGENT B0, `(.L_x_5143) ;  /* 0x000005f000007945 */ /* 0x000fe80003800200 */
[----:B------:R-:W-:-:S13]  /*28c0*/  ISETP.GE.U32.AND P0, PT, R13, R2, PT ;  /* 0x000000020d00720c */ /* 0x000fda0003f06070 */
[----:B------:R-:W-:Y:S05]  /*28d0*/  @P0 BRA `(.L_x_5144) ;  /* 0x0000000400700947 */ /* 0x000fea0003800000 */
[----:B-----5:R-:W0:Y:S01]  /*28e0*/  DADD R32, -RZ, |R32| ;  /* 0x00000000ff207229 */ /* 0x020e220000000520 */
[----:B------:R-:W-:Y:S01]  /*28f0*/  UMOV UR5, 0x7fefffff ;  /* 0x7fefffff00057882 */ /* 0x000fe20000000000 */
[----:B0-----:R-:W-:Y:S01]  /*2900*/  ISETP.GT.U32.AND P0, PT, R18, R32, PT ;  /* 0x000000201200720c */ /* 0x001fe20003f04070 */
[----:B------:R-:W-:Y:S01]  /*2910*/  UMOV UR6, UR5 ;  /* 0x0000000500067c82 */ /* 0x000fe20008000000 */
[----:B------:R-:W-:Y:S01]  /*2920*/  UMOV UR4, 0xffffffff ;  /* 0xffffffff00047882 */ /* 0x000fe20000000000 */
[----:B------:R-:W-:Y:S01]  /*2930*/  IMAD.MOV.U32 R22, RZ, RZ, RZ ;  /* 0x000000ffff167224 */ /* 0x000fe200078e00ff */
[----:B------:R-:W-:-:S04]  /*2940*/  ISETP.GT.U32.AND.EX P0, PT, R19, R33, PT, P0 ;  /* 0x000000211300720c */ /* 0x000fc80003f04100 */
[----:B------:R-:W-:Y:S02]  /*2950*/  SEL R17, R19, R33, P0 ;  /* 0x0000002113117207 */ /* 0x000fe40000000000 */
[----:B------:R-:W-:Y:S02]  /*2960*/  SEL R16, R18, R32, P0 ;  /* 0x0000002012107207 */ /* 0x000fe40000000000 */
[-C--:B------:R-:W-:Y:S02]  /*2970*/  ISETP.LT.U32.AND P0, PT, R32, R18.reuse, PT ;  /* 0x000000122000720c */ /* 0x080fe40003f01070 */
[----:B------:R-:W-:Y:S02]  /*2980*/  LOP3.LUT R24, R17, 0xffc00000, RZ, 0xc0, !PT ;  /* 0xffc0000011187812 */ /* 0x000fe400078ec0ff */
[----:B------:R-:W-:Y:S02]  /*2990*/  ISETP.LT.U32.AND.EX P0, PT, R33, R19, PT, P0 ;  /* 0x000000132100720c */ /* 0x000fe40003f01100 */
[----:B------:R-:W-:Y:S01]  /*29a0*/  LOP3.LUT R25, R24, 0x7fd00000, RZ, 0x3c, !PT ;  /* 0x7fd0000018197812 */ /* 0x000fe200078e3cff */
[----:B------:R-:W-:Y:S01]  /*29b0*/  IMAD.MOV.U32 R24, RZ, RZ, RZ ;  /* 0x000000ffff187224 */ /* 0x000fe200078e00ff */
[----:B------:R-:W-:-:S02]  /*29c0*/  SEL R30, R32, R18, P0 ;  /* 0x00000012201e7207 */ /* 0x000fc40000000000 */
[----:B------:R-:W-:-:S03]  /*29d0*/  SEL R33, R33, R19, P0 ;  /* 0x0000001321217207 */ /* 0x000fc60000000000 */
[----:B------:R-:W-:-:S15]  /*29e0*/  IMAD.MOV.U32 R32, RZ, RZ, R30 ;  /* 0x000000ffff207224 */ /* 0x000fde00078e001e */
        /* <DEDUP_REMOVED lines=27> */
[----:B------:R-:W-:Y:S01]  /*2ba0*/  IMAD.MOV.U32 R13, RZ, RZ, 0x3fd80000 ;  /* 0x3fd80000ff0d7424 */ /* 0x000fe200078e00ff */
[----:B------:R-:W-:Y:S02]  /*2bb0*/  ISETP.GE.U32.AND P2, PT, R33, 0x7ff00000, PT ;  /* 0x7ff000002100780c */ /* 0x000fe40003f46070 */
[----:B------:R-:W0:Y:S01]  /*2bc0*/  MUFU.RSQ64H R23, R35 ;  /* 0x0000002300177308 */ /* 0x000e220000001c00 */
[----:B------:R-:W-:Y:S01]  /*2bd0*/  SEL R34, R12, UR4, P0 ;  /* 0x000000040c227c07 */ /* 0x000fe20008000000 */
[----:B------:R-:W-:-:S15]  /*2be0*/  IMAD.MOV.U32 R12, RZ, RZ, 0x0 ;  /* 0x00000000ff0c7424 */ /* 0x000fde00078e00ff */
        /* <DEDUP_REMOVED lines=29> */
[----:B0-----:R-:W-:-:S04]  /*2dc0*/  LOP3.LUT R12, R17, 0xffc00000, RZ, 0xc0, !PT ;  /* 0xffc00000110c7812 */ /* 0x001fc800078ec0ff */
[----:B------:R-:W-:Y:S01]  /*2dd0*/  LOP3.LUT R13, R12, 0x100000, RZ, 0xfc, !PT ;  /* 0x001000000c0d7812 */ /* 0x000fe200078efcff */
[----:B------:R-:W-:-:S15]  /*2de0*/  IMAD.MOV.U32 R12, RZ, RZ, RZ ;  /* 0x000000ffff0c7224 */ /* 0x000fde00078e00ff */
[----:B------:R-:W-:-:S15]  /*2df0*/  NOP ;  /* 0x0000000000007918 */ /* 0x000fde0000000000 */
[----:B------:R-:W-:-:S15]  /*2e00*/  NOP ;  /* 0x0000000000007918 */ /* 0x000fde0000000000 */
[----:B------:R-:W-:-:S12]  /*2e10*/  NOP ;  /* 0x0000000000007918 */ /* 0x000fd80000000000 */
        /* <DEDUP_REMOVED lines=8> */
.L_x_5144:
[----:B------:R-:W-:Y:S05]  /*2ea0*/  BSYNC.RECONVERGENT B0 ;  /* 0x0000000000007941 */ /* 0x000fea0003800200 */
.L_x_5143:
[----:B------:R-:W0:Y:S01]  /*2eb0*/  @!P1 LDC.64 R12, c[0x0][0x398] ;  /* 0x0000e600ff0c9b82 */ /* 0x000e220000000a00 */
[----:B------:R-:W-:Y:S01]  /*2ec0*/  VIADD R17, R3, 0x380 ;  /* 0x0000038003117836 */ /* 0x000fe20000000000 */
[----:B------:R-:W-:Y:S04]  /*2ed0*/  BSSY.RECONVERGENT B0, `(.L_x_5145) ;  /* 0x0000060000007945 */ /* 0x000fe80003800200 */
[----:B------:R-:W-:Y:S01]  /*2ee0*/  ISETP.GE.U32.AND P0, PT, R17, R2, PT ;  /* 0x000000021100720c */ /* 0x000fe20003f06070 */
[----:B------:R-:W-:-:S04]  /*2ef0*/  @!P1 IMAD.IADD R17, R0, 0x1, R3 ;  /* 0x0000000100119824 */ /* 0x000fc800078e0203 */
[----:B0-----:R-:W-:-:S08]  /*2f00*/  @!P1 IMAD.WIDE.U32 R12, R17, 0x8, R12 ;  /* 0x00000008110c9825 */ /* 0x001fd000078e000c */
[----:B------:R-:W-:Y:S05]  /*2f10*/  @P0 BRA `(.L_x_5146) ;  /* 0x00000004006c0947 */ /* 0x000fea0003800000 */
[----:B-----5:R-:W0:Y:S01]  /*2f20*/  DADD R22, -RZ, |R14| ;  /* 0x00000000ff167229 */ /* 0x020e22000000050e */
[----:B------:R-:W-:Y:S01]  /*2f30*/  UMOV UR5, 0x7fefffff ;  /* 0x7fefffff00057882 */ /* 0x000fe20000000000 */
[----:B0-----:R-:W-:Y:S01]  /*2f40*/  ISETP.GT.U32.AND P0, PT, R18, R22, PT ;  /* 0x000000161200720c */ /* 0x001fe20003f04070 */
[----:B------:R-:W-:Y:S01]  /*2f50*/  UMOV UR6, UR5 ;  /* 0x0000000500067c82 */ /* 0x000fe20008000000 */
[----:B------:R-:W-:Y:S01]  /*2f60*/  UMOV UR4, 0xffffffff ;  /* 0xffffffff00047882 */ /* 0x000fe20000000000 */
[----:B------:R-:W-:Y:S01]  /*2f70*/  IMAD.MOV.U32 R24, RZ, RZ, 0x0 ;  /* 0x00000000ff187424 */ /* 0x000fe200078e00ff */
[----:B------:R-:W-:Y:S01]  /*2f80*/  ISETP.GT.U32.AND.EX P0, PT, R19, R23, PT, P0 ;  /* 0x000000171300720c */ /* 0x000fe20003f04100 */
[----:B------:R-:W-:-:S03]  /*2f90*/  IMAD.MOV.U32 R25, RZ, RZ, 0x3fd80000 ;  /* 0x3fd80000ff197424 */ /* 0x000fc600078e00ff */
        /* <DEDUP_REMOVED lines=8> */
[----:B------:R-:W-:-:S15]  /*3020*/  SEL R19, R23, R19, P0 ;  /* 0x0000001317137207 */ /* 0x000fde0000000000 */
[----:B------:R-:W-:-:S15]  /*3030*/  NOP ;  /* 0x0000000000007918 */ /* 0x000fde0000000000 */
[----:B------:R-:W-:-:S10]  /*3040*/  NOP ;  /* 0x0000000000007918 */ /* 0x000fd40000000000 */
        /* <DEDUP_REMOVED lines=72> */
.L_x_5146:
[----:B------:R-:W-:Y:S05]  /*34d0*/  BSYNC.RECONVERGENT B0 ;  /* 0x0000000000007941 */ /* 0x000fea0003800200 */
.L_x_5145:
[----:B-----5:R0:W-:Y:S01]  /*34e0*/  @!P1 STG.E.64 desc[UR8][R12.64], R4 ;  /* 0x000000040c009986 */ /* 0x0201e2000c101b08 */
[----:B------:R-:W-:Y:S01]  /*34f0*/  @!P1 IMAD.MOV.U32 R3, RZ, RZ, R7 ;  /* 0x000000ffff039224 */ /* 0x000fe200078e0007 */
        /* <DEDUP_REMOVED lines=8> */
[----:B0-----:R-:W-:-:S04]  /*3580*/  IMAD.WIDE.U32 R4, R7, 0x8, R4 ;  /* 0x0000000807047825 */ /* 0x001fc800078e0004 */
[----:B------:R-:W-:-:S05]  /*3590*/  IMAD.MOV.U32 R7, RZ, RZ, R9 ;  /* 0x000000ffff077224 */ /* 0x000fca00078e0009 */
[----:B------:R0:W-:Y:S03]  /*35a0*/  STG.E.64 desc[UR8][R4.64], R6 ;  /* 0x0000000604007986 */ /* 0x0001e6000c101b08 */
[----:B------:R-:W-:Y:S05]  /*35b0*/  @P0 BRA `(.L_x_5150) ;  /* 0x0000000000380947 */ /* 0x000fea0003800000 */
[----:B0-----:R-:W0:Y:S01]  /*35c0*/  LDC.64 R4, c[0x0][0x398] ;  /* 0x0000e600ff047b82 */ /* 0x001e220000000a00 */
[----:B------:R-:W-:Y:S02]  /*35d0*/  IMAD.IADD R7, R0, 0x1, R3 ;  /* 0x0000000100077824 */ /* 0x000fe400078e0203 */
[----:B------:R-:W-:Y:S02]  /*35e0*/  IMAD.MOV.U32 R9, RZ, RZ, R11 ;  /* 0x000000ffff097224 */ /* 0x000fe400078e000b */
[----:B------:R-:W-:Y:S02]  /*35f0*/  VIADD R3, R3, 0x80 ;  /* 0x0000008003037836 */ /* 0x000fe40000000000 */
[----:B0-----:R-:W-:-:S05]  /*3600*/  IMAD.WIDE.U32 R4, R7, 0x8, R4 ;  /* 0x0000000807047825 */ /* 0x001fca00078e0004 */
[----:B------:R0:W-:Y:S02]  /*3610*/  STG.E.64 desc[UR8][R4.64], R8 ;  /* 0x0000000804007986 */ /* 0x0001e4000c101b08 */
.L_x_5149:
[----:B------:R-:W-:-:S13]  /*3620*/  ISETP.GE.U32.AND P0, PT, R3, R2, PT ;  /* 0x000000020300720c */ /* 0x000fda0003f06070 */
[----:B------:R-:W-:Y:S05]  /*3630*/  @P0 BRA `(.L_x_5151) ;  /* 0x0000000000380947 */ /* 0x000fea0003800000 */
[----:B0-----:R-:W0:Y:S01]  /*3640*/  LDC.64 R4, c[0x0][0x398] ;  /* 0x0000e600ff047b82 */ /* 0x001e220000000a00 */
[----:B------:R-:W-:Y:S02]  /*3650*/  IMAD.IADD R7, R0, 0x1, R3 ;  /* 0x0000000100077824 */ /* 0x000fe400078e0203 */
[----:B------:R-:W-:Y:S02]  /*3660*/  IMAD.MOV.U32 R11, RZ, RZ, R27 ;  /* 0x000000ffff0b7224 */ /* 0x000fe400078e001b */
[----:B------:R-:W-:Y:S02]  /*3670*/  VIADD R3, R3, 0x80 ;  /* 0x0000008003037836 */ /* 0x000fe40000000000 */
[----:B0-----:R-:W-:-:S05]  /*3680*/  IMAD.WIDE.U32 R4, R7, 0x8, R4 ;  /* 0x0000000807047825 */ /* 0x001fca00078e0004 */
[----:B------:R1:W-:Y:S02]  /*3690*/  STG.E.64 desc[UR8][R4.64], R10 ;  /* 0x0000000a04007986 */ /* 0x0003e4000c101b08 */
.L_x_5150:
[----:B------:R-:W-:-:S13]  /*36a0*/  ISETP.GE.U32.AND P0, PT, R3, R2, PT ;  /* 0x000000020300720c */ /* 0x000fda0003f06070 */
[----:B------:R-:W-:Y:S05]  /*36b0*/  @P0 BRA `(.L_x_5152) ;  /* 0x00000000003c0947 */ /* 0x000fea0003800000 */
[----:B01----:R-:W0:Y:S01]  /*36c0*/  LDC.64 R4, c[0x0][0x398] ;  /* 0x0000e600ff047b82 */ /* 0x003e220000000a00 */
[----:B------:R-:W-:Y:S02]  /*36d0*/  IMAD.IADD R7, R0, 0x1, R3 ;  /* 0x0000000100077824 */ /* 0x000fe400078e0203 */
[----:B------:R-:W-:Y:S02]  /*36e0*/  IMAD.MOV.U32 R27, RZ, RZ, R29 ;  /* 0x000000ffff1b7224 */ /* 0x000fe400078e001d */
[----:B------:R-:W-:Y:S02]  /*36f0*/  VIADD R3, R3, 0x80 ;  /* 0x0000008003037836 */ /* 0x000fe40000000000 */
[----:B0-----:R-:W-:-:S05]  /*3700*/  IMAD.WIDE.U32 R4, R7, 0x8, R4 ;  /* 0x0000000807047825 */ /* 0x001fca00078e0004 */
[----:B------:R1:W-:Y:S02]  /*3710*/  STG.E.64 desc[UR8][R4.64], R26 ;  /* 0x0000001a04007986 */ /* 0x0003e4000c101b08 */
.L_x_5151:
[----:B------:R-:W-:-:S13]  /*3720*/  ISETP.GE.U32.AND P0, PT, R3, R2, PT ;  /* 0x000000020300720c */ /* 0x000fda0003f06070 */
[----:B------:R-:W-:Y:S05]  /*3730*/  @P0 BREAK.RELIABLE B1 ;  /* 0x0000000000010942 */ /* 0x000fea0003800100 */
[----:B------:R-:W-:Y:S05]  /*3740*/  @P0 BRA `(.L_x_5153) ;  /* 0x0000000000380947 */ /* 0x000fea0003800000 */
[----:B01----:R-:W0:Y:S01]  /*3750*/  LDC.64 R4, c[0x0][0x398] ;  /* 0x0000e600ff047b82 */ /* 0x003e220000000a00 */
[----:B------:R-:W-:Y:S02]  /*3760*/  IMAD.IADD R7, R0, 0x1, R3 ;  /* 0x0000000100077824 */ /* 0x000fe400078e0203 */
[----:B------:R-:W-:Y:S02]  /*3770*/  IMAD.MOV.U32 R29, RZ, RZ, R31 ;  /* 0x000000ffff1d7224 */ /* 0x000fe400078e001f */
[----:B------:R-:W-:Y:S02]  /*3780*/  VIADD R3, R3, 0x80 ;  /* 0x0000008003037836 */ /* 0x000fe40000000000 */
[----:B0-----:R-:W-:-:S05]  /*3790*/  IMAD.WIDE.U32 R4, R7, 0x8, R4 ;  /* 0x0000000807047825 */ /* 0x001fca00078e0004 */
[----:B------:R2:W-:Y:S02]  /*37a0*/  STG.E.64 desc[UR8][R4.64], R28 ;  /* 0x0000001c04007986 */ /* 0x0005e4000c101b08 */
.L_x_5152:
[----:B------:R-:W-:Y:S05]  /*37b0*/  BSYNC.RELIABLE B1 ;  /* 0x0000000000017941 */ /* 0x000fea0003800100 */
.L_x_5148:
[----:B------:R-:W-:-:S13]  /*37c0*/  ISETP.GE.U32.AND P0, PT, R3, R2, PT ;  /* 0x000000020300720c */ /* 0x000fda0003f06070 */
[----:B012---:R-:W0:Y:S01]  /*37d0*/  @!P0 LDC.64 R4, c[0x0][0x398] ;  /* 0x0000e600ff048b82 */ /* 0x007e220000000a00 */
[----:B------:R-:W-:Y:S02]  /*37e0*/  @!P0 IMAD.IADD R7, R0, 0x1, R3 ;  /* 0x0000000100078824 */ /* 0x000fe400078e0203 */
[----:B------:R-:W-:Y:S02]  /*37f0*/  @!P0 IMAD.MOV.U32 R31, RZ, RZ, R33 ;  /* 0x000000ffff1f8224 */ /* 0x000fe400078e0021 */
[----:B------:R-:W-:Y:S02]  /*3800*/  @!P0 VIADD R3, R3, 0x80 ;  /* 0x0000008003038836 */ /* 0x000fe40000000000 */
[----:B0-----:R-:W-:-:S05]  /*3810*/  @!P0 IMAD.WIDE.U32 R4, R7, 0x8, R4 ;  /* 0x0000000807048825 */ /* 0x001fca00078e0004 */
[----:B------:R2:W-:Y:S02]  /*3820*/  @!P0 STG.E.64 desc[UR8][R4.64], R30 ;  /* 0x0000001e04008986 */ /* 0x0005e4000c101b08 */
.L_x_5153:
[----:B------:R-:W-:Y:S05]  /*3830*/  BSYNC.RECONVERGENT B0 ;  /* 0x0000000000007941 */ /* 0x000fea0003800200 */
.L_x_5147:
[----:B------:R-:W-:Y:S05]  /*3840*/  WARPSYNC.ALL ;  /* 0x0000000000007948 */ /* 0x000fea0003800000 */
[----:B------:R-:W-:-:S13]  /*3850*/  ISETP.GE.U32.AND P0, PT, R3, R2, PT ;  /* 0x000000020300720c */ /* 0x000fda0003f06070 */
[----:B------:R-:W-:Y:S05]  /*3860*/  @P0 EXIT ;  /* 0x000000000000094d */ /* 0x000fea0003800000 */
[----:B012---:R-:W0:Y:S01]  /*3870*/  LDC.64 R4, c[0x0][0x398] ;  /* 0x0000e600ff047b82 */ /* 0x007e220000000a00 */
[----:B------:R-:W-:-:S04]  /*3880*/  IMAD.IADD R3, R0, 0x1, R3 ;  /* 0x0000000100037824 */ /* 0x000fc800078e0203 */
[----:B0-----:R-:W-:-:S05]  /*3890*/  IMAD.WIDE.U32 R2, R3, 0x8, R4 ;  /* 0x0000000803027825 */ /* 0x001fca00078e0004 */
[----:B------:R-:W-:Y:S01]  /*38a0*/  STG.E.64 desc[UR8][R2.64], R18 ;  /* 0x0000001202007986 */ /* 0x000fe2000c101b08 */
[----:B------:R-:W-:Y:S05]  /*38b0*/  EXIT ;  /* 0x000000000000794d */ /* 0x000fea0003800000 */
.L_x_5130:
[----:B------:R-:W0:Y:S01]  /*38c0*/  S2R R3, SR_TID.X ;  /* 0x0000000000037919 */ /* 0x000e220000002100 */
[----:B------:R-:W1:Y:S08]  /*38d0*/  LDC.64 R36, c[0x0][0x3a0] ;  /* 0x0000e800ff247b82 */ /* 0x000e700000000a00 */
[----:B------:R-:W2:Y:S01]  /*38e0*/  LDC.64 R20, c[0x0][0x390] ;  /* 0x0000e400ff147b82 */ /* 0x000ea20000000a00 */
[----:B-1----:R-:W-:-:S04]  /*38f0*/  IMAD.WIDE.U32 R36, R0, 0x8, R36 ;  /* 0x0000000800247825 */ /* 0x002fc800078e0024 */
[----:B0-----:R-:W-:-:S05]  /*3900*/  IMAD.WIDE.U32 R36, R3, 0x10, R36 ;  /* 0x0000001003247825 */ /* 0x001fca00078e0024 */
[----:B------:R-:W3:Y:S04]  /*3910*/  LDG.E.128 R4, desc[UR8][R36.64] ;  /* 0x0000000824047981 */ /* 0x000ee8000c1e1d00 */
[----:B------:R-:W4:Y:S01]  /*3920*/  LDG.E.128 R8, desc[UR8][R36.64+0x800] ;  /* 0x0008000824087981 */ /* 0x000f22000c1e1d00 */
[----:B--2---:R-:W-:Y:S01]  /*3930*/  DADD R20, -RZ, |R20| ;  /* 0x00000000ff147229 */ /* 0x004fe20000000514 */
[----:B------:R-:W-:Y:S01]  /*3940*/  IMAD.MOV.U32 R2, RZ, RZ, RZ ;  /* 0x000000ffff027224 */ /* 0x000fe200078e00ff */
[----:B------:R-:W-:Y:S01]  /*3950*/  UMOV UR5, 0x7fefffff ;  /* 0x7fefffff00057882 */ /* 0x000fe20000000000 */
[----:B------:R-:W-:Y:S01]  /*3960*/  UMOV UR4, 0xffffffff ;  /* 0xffffffff00047882 */ /* 0x000fe20000000000 */
[----:B------:R-:W-:Y:S01]  /*3970*/  UMOV UR6, UR5 ;  /* 0x0000000500067c82 */ /* 0x000fe20008000000 */
[----:B------:R-:W-:-:S02]  /*3980*/  IMAD.MOV.U32 R24, RZ, RZ, RZ ;  /* 0x000000ffff187224 */ /* 0x000fc400078e00ff */
[----:B------:R-:W-:Y:S02]  /*3990*/  IMAD.MOV.U32 R18, RZ, RZ, 0x0 ;  /* 0x00000000ff127424 */ /* 0x000fe400078e00ff */
[----:B------:R-:W-:-:S15]  /*39a0*/  IMAD.MOV.U32 R19, RZ, RZ, 0x3fd80000 ;  /* 0x3fd80000ff137424 */ /* 0x000fde00078e00ff */
[----:B------:R-:W-:-:S15]  /*39b0*/  NOP ;  /* 0x0000000000007918 */ /* 0x000fde0000000000 */
[----:B------:R-:W-:-:S15]  /*39c0*/  NOP ;  /* 0x0000000000007918 */ /* 0x000fde0000000000 */
[----:B------:R-:W-:-:S10]  /*39d0*/  NOP ;  /* 0x0000000000007918 */ /* 0x000fd40000000000 */
[----:B---3--:R-:W0:Y:S02]  /*39e0*/  DADD R14, -RZ, |R4| ;  /* 0x00000000ff0e7229 */ /* 0x008e240000000504 */
[----:B0-----:R-:W-:-:S04]  /*39f0*/  ISETP.GT.U32.AND P0, PT, R20, R14, PT ;  /* 0x0000000e1400720c */ /* 0x001fc80003f04070 */
[----:B------:R-:W-:-:S04]  /*3a00*/  ISETP.GT.U32.AND.EX P0, PT, R21, R15, PT, P0 ;  /* 0x0000000f1500720c */ /* 0x000fc80003f04100 */
[----:B------:R-:W-:Y:S02]  /*3a10*/  SEL R13, R21, R15, P0 ;  /* 0x0000000f150d7207 */ /* 0x000fe40000000000 */
[----:B------:R-:W-:Y:S02]  /*3a20*/  SEL R12, R20, R14, P0 ;  /* 0x0000000e140c7207 */ /* 0x000fe40000000000 */
[----:B------:R-:W-:Y:S02]  /*3a30*/  ISETP.LT.U32.AND P0, PT, R14, R20, PT ;  /* 0x000000140e00720c */ /* 0x000fe40003f01070 */
[----:B------:R-:W-:Y:S02]  /*3a40*/  LOP3.LUT R30, R13, 0xffc00000, RZ, 0xc0, !PT ;  /* 0xffc000000d1e7812 */ /* 0x000fe400078ec0ff */
[----:B------:R-:W-:Y:S02]  /*3a50*/  ISETP.LT.U32.AND.EX P0, PT, R15, R21, PT, P0 ;  /* 0x000000150f00720c */ /* 0x000fe40003f01100 */
[----:B------:R-:W-:-:S02]  /*3a60*/  LOP3.LUT R3, R30, 0x7fd00000, RZ, 0x3c, !PT ;  /* 0x7fd000001e037812 */ /* 0x000fc400078e3cff */
[----:B------:R-:W-:Y:S02]  /*3a70*/  SEL R16, R14, R20, P0 ;  /* 0x000000140e107207 */ /* 0x000fe40000000000 */
        /* <DEDUP_REMOVED lines=24> */
[----:B------:R0:W-:Y:S02]  /*3c00*/  DADD R4, -RZ, |R6| ;  /* 0x00000000ff047229 */ /* 0x0001e40000000506 */
[----:B0-----:R-:W-:-:S15]  /*3c10*/  IMAD.U32 R6, RZ, RZ, UR6 ;  /* 0x00000006ff067e24 */ /* 0x001fde000f8e00ff */
[----:B------:R-:W-:-:S15]  /*3c20*/  NOP ;  /* 0x0000000000007918 */ /* 0x000fde0000000000 */
[----:B------:R-:W-:-:S15]  /*3c30*/  NOP ;  /* 0x0000000000007918 */ /* 0x000fde0000000000 */
[----:B------:R-:W-:-:S15]  /*3c40*/  NOP ;  /* 0x0000000000007918 */ /* 0x000fde0000000000 */
[----:B------:R-:W-:-:S02]  /*3c50*/  NOP ;  /* 0x0000000000007918 */ /* 0x000fc40000000000 */
[----:B------:R-:W0:Y:S02]  /*3c60*/  DSETP.MIN.AND P0, P1, R28, UR4, PT ;  /* 0x000000041c007e2a */ /* 0x000e24000b900000 */
[----:B0-----:R-:W-:Y:S01]  /*3c70*/  FSEL R3, R2, UR6, P0 ;  /* 0x0000000602037c08 */ /* 0x001fe20008000000 */
[----:B------:R-:W-:Y:S01]  /*3c80*/  IMAD.MOV.U32 R2, RZ, RZ, R28 ;  /* 0x000000ffff027224 */ /* 0x000fe200078e001c */
[----:B------:R-:W-:-:S04]  /*3c90*/  @P1 LOP3.LUT R3, R6, 0x80000, RZ, 0xfc, !PT ;  /* 0x0008000006031812 */ /* 0x000fc800078efcff */
[----:B------:R-:W0:Y:S01]  /*3ca0*/  MUFU.RSQ64H R25, R3 ;  /* 0x0000000300197308 */ /* 0x000e220000001c00 */
[----:B------:R-:W-:Y:S02]  /*3cb0*/  SEL R2, R2, UR4, P0 ;  /* 0x0000000402027c07 */ /* 0x000fe40008000000 */
[----:B------:R-:W-:-:S04]  /*3cc0*/  ISETP.GT.U32.AND P0, PT, R20, R4, PT ;  /* 0x000000041400720c */ /* 0x000fc80003f04070 */
[----:B------:R-:W-:-:S04]  /*3cd0*/  ISETP.GT.U32.AND.EX P0, PT, R21, R5, PT, P0 ;  /* 0x000000051500720c */ /* 0x000fc80003f04100 */
[----:B------:R-:W-:Y:S02]  /*3ce0*/  SEL R27, R21, R5, P0 ;  /* 0x00000005151b7207 */ /* 0x000fe40000000000 */
[----:B------:R-:W-:Y:S02]  /*3cf0*/  SEL R26, R20, R4, P0 ;  /* 0x00000004141a7207 */ /* 0x000fe40000000000 */
[----:B------:R-:W-:-:S04]  /*3d00*/  ISETP.LT.U32.AND P0, PT, R4, R20, PT ;  /* 0x000000140400720c */ /* 0x000fc80003f01070 */
[----:B------:R-:W-:-:S04]  /*3d10*/  ISETP.LT.U32.AND.EX P0, PT, R5, R21, PT, P0 ;  /* 0x000000150500720c */ /* 0x000fc80003f01100 */
[----:B------:R-:W-:Y:S02]  /*3d20*/  SEL R4, R4, R20, P0 ;  /* 0x0000001404047207 */ /* 0x000fe40000000000 */
[----:B------:R-:W-:-:S15]  /*3d30*/  SEL R5, R5, R21, P0 ;  /* 0x0000001505057207 */ /* 0x000fde0000000000 */
[----:B------:R-:W-:-:S15]  /*3d40*/  NOP ;  /* 0x0000000000007918 */ /* 0x000fde0000000000 */
[----:B------:R-:W-:-:S01]  /*3d50*/  NOP ;  /* 0x0000000000007918 */ /* 0x000fc20000000000 */
[----:B0-----:R-:W0:-:S15]  /*3d60*/  DMUL R6, R24, R24 ;  /* 0x0000001818067228 */ /* 0x001e1e0000000000 */
[----:B------:R-:W-:-:S15]  /*3d70*/  NOP ;  /* 0x0000000000007918 */ /* 0x000fde0000000000 */
[----:B------:R-:W-:-:S15]  /*3d80*/  NOP ;  /* 0x0000000000007918 */ /* 0x000fde0000000000 */
[----:B------:R-:W-:-:S15]  /*3d90*/  NOP ;  /* 0x0000000000007918 */ /* 0x000fde0000000000 */
[----:B------:R-:W-:-:S04]  /*3da0*/  NOP ;  /* 0x0000000000007918 */ /* 0x000fc80000000000 */
[----:B0-----:R0:W1:Y:S02]  /*3db0*/  DFMA R6, R2, -R6, 1 ;  /* 0x3ff000000206742b */ /* 0x0010640000000806 */
[----:B0-----:R-:W-:-:S04]  /*3dc0*/  LOP3.LUT R2, R27, 0xffc00000, RZ, 0xc0, !PT ;  /* 0xffc000001b027812 */ /* 0x001fc800078ec0ff */
[----:B------:R-:W-:Y:S01]  /*3dd0*/  LOP3.LUT R3, R2, 0x7fd00000, RZ, 0x3c, !PT ;  /* 0x7fd0000002037812 */ /* 0x000fe200078e3cff */
[----:B------:R-:W-:-:S15]  /*3de0*/  IMAD.MOV.U32 R2, RZ, RZ, RZ ;  /* 0x000000ffff027224 */ /* 0x000fde00078e00ff */
[----:B------:R-:W-:-:S15]  /*3df0*/  NOP ;  /* 0x0000000000007918 */ /* 0x000fde0000000000 */
[----:B------:R-:W-:-:S15]  /*3e00*/  NOP ;  /* 0x0000000000007918 */ /* 0x000fde0000000000 */
[----:B------:R-:W-:-:S12]  /*3e10*/  NOP ;  /* 0x0000000000007918 */ /* 0x000fd80000000000 */
[----:B-1----:R-:W-:-:S15]  /*3e20*/  DMUL R14, R24, R6 ;  /* 0x00000006180e7228 */ /* 0x002fde0000000000 */
[----:B------:R-:W-:-:S15]  /*3e30*/  NOP ;  /* 0x0000000000007918 */ /* 0x000fde0000000000 */
[----:B------:R-:W-:-:S15]  /*3e40*/  NOP ;  /* 0x0000000000007918 */ /* 0x000fde0000000000 */
[----:B------:R-:W-:-:S15]  /*3e50*/  NOP ;  /* 0x0000000000007918 */ /* 0x000fde0000000000 */
[----:B------:R-:W-:-:S04]  /*3e60*/  NOP ;  /* 0x0000000000007918 */ /* 0x000fc80000000000 */
[----:B------:R-:W0:-:S15]  /*3e70*/  DFMA R6, R6, R18, 0.5 ;  /* 0x3fe000000606742b */ /* 0x000e1e0000000012 */
[----:B------:R-:W-:-:S15]  /*3e80*/  NOP ;  /* 0x0000000000007918 */ /* 0x000fde0000000000 */
[----:B------:R-:W-:-:S15]  /*3e90*/  NOP ;  /* 0x0000000000007918 */ /* 0x000fde0000000000 */
[----:B------:R-:W-:-:S15]  /*3ea0*/  NOP ;  /* 0x0000000000007918 */ /* 0x000fde0000000000 */
[----:B------:R-:W-:-:S04]  /*3eb0*/  NOP ;  /* 0x0000000000007918 */ /* 0x000fc80000000000 */
[----:B0-----:R-:W-:-:S15]  /*3ec0*/  DFMA R24, R6, R14, R24 ;  /* 0x0000000e0618722b */ /* 0x001fde0000000018 */
        /* <DEDUP_REMOVED lines=26> */
[----:B0-----:R-:W-:Y:S01]  /*4070*/  FSEL R33, R6, UR6, P0 ;  /* 0x0000000606217c08 */ /* 0x001fe20008000000 */
[----:B------:R-:W-:Y:S01]  /*4080*/  IMAD.U32 R6, RZ, RZ, UR6 ;  /* 0x00000006ff067e24 */ /* 0x000fe2000f8e00ff */
[----:B------:R-:W-:-:S04]  /*4090*/  UMOV UR6, UR4 ;  /* 0x0000000400067c82 */ /* 0x000fc80008000000 */
[----:B------:R-:W-:Y:S01]  /*40a0*/  @P1 LOP3.LUT R33, R6, 0x80000, RZ, 0xfc, !PT ;  /* 0x0008000006211812 */ /* 0x000fe200078efcff */
[----:B------:R-:W-:-:S03]  /*40b0*/  IMAD.MOV.U32 R6, RZ, RZ, R2 ;  /* 0x000000ffff067224 */ /* 0x000fc600078e0002 */
[----:B------:R-:W0:Y:S02]  /*40c0*/  MUFU.RSQ64H R7, R33 ;  /* 0x0000002100077308 */ /* 0x000e240000001c00 */
[----:B------:R-:W-:Y:S01]  /*40d0*/  SEL R32, R6, UR6, P0 ;  /* 0x0000000606207c07 */ /* 0x000fe20008000000 */
[----:B------:R-:W-:Y:S01]  /*40e0*/  IMAD.MOV.U32 R6, RZ, RZ, RZ ;  /* 0x000000ffff067224 */ /* 0x000fe200078e00ff */
[----:B------:R-:W-:-:S15]  /*40f0*/  UMOV UR6, UR5 ;  /* 0x0000000500067c82 */ /* 0x000fde0008000000 */
[----:B------:R-:W-:-:S15]  /*4100*/  NOP ;  /* 0x0000000000007918 */ /* 0x000fde0000000000 */
[----:B------:R-:W-:-:S15]  /*4110*/  NOP ;  /* 0x0000000000007918 */ /* 0x000fde0000000000 */
[----:B------:R-:W-:-:S03]  /*4120*/  NOP ;  /* 0x0000000000007918 */ /* 0x000fc60000000000 */
[----:B0-----:R-:W0:-:S15]  /*4130*/  DMUL R22, R6, R6 ;  /* 0x0000000606167228 */ /* 0x001e1e0000000000 */
[----:B------:R-:W-:-:S15]  /*4140*/  NOP ;  /* 0x0000000000007918 */ /* 0x000fde0000000000 */
[----:B------:R-:W-:-:S15]  /*4150*/  NOP ;  /* 0x0000000000007918 */ /* 0x000fde0000000000 */
[----:B------:R-:W-:-:S15]  /*4160*/  NOP ;  /* 0x0000000000007918 */ /* 0x000fde0000000000 */
[----:B------:R-:W-:-:S04]  /*4170*/  NOP ;  /* 0x0000000000007918 */ /* 0x000fc80000000000 */
[----:B0-----:R0:W-:Y:S02]  /*4180*/  DFMA R22, R32, -R22, 1 ;  /* 0x3ff000002016742b */ /* 0x0011e40000000816 */
[----:B0-----:R-:W-:-:S04]  /*4190*/  LOP3.LUT R32, R27, 0xffc00000, RZ, 0xc0, !PT ;  /* 0xffc000001b207812 */ /* 0x001fc800078ec0ff */
[----:B------:R-:W-:Y:S01]  /*41a0*/  LOP3.LUT R33, R32, 0x100000, RZ, 0xfc, !PT ;  /* 0x0010000020217812 */ /* 0x000fe200078efcff */
[----:B------:R-:W-:-:S15]  /*41b0*/  IMAD.MOV.U32 R32, RZ, RZ, RZ ;  /* 0x000000ffff207224 */ /* 0x000fde00078e00ff */
[----:B------:R-:W-:-:S15]  /*41c0*/  NOP ;  /* 0x0000000000007918 */ /* 0x000fde0000000000 */
[----:B------:R-:W-:-:S15]  /*41d0*/  NOP ;  /* 0x0000000000007918 */ /* 0x000fde0000000000 */
[----:B------:R-:W-:-:S12]  /*41e0*/  NOP ;  /* 0x0000000000007918 */ /* 0x000fd80000000000 */
[----:B----4-:R-:W0:Y:S02]  /*41f0*/  DADD R8, -RZ, |R8| ;  /* 0x00000000ff087229 */ /* 0x010e240000000508 */
[----:B0-----:R-:W-:-:S04]  /*4200*/  ISETP.LT.U32.AND P0, PT, R8, R20, PT ;  /* 0x000000140800720c */ /* 0x001fc80003f01070 */
[----:B------:R-:W-:-:S15]  /*4210*/  ISETP.LT.U32.AND.EX P0, PT, R9, R21, PT, P0 ;  /* 0x000000150900720c */ /* 0x000fde0003f01100 */
[----:B------:R-:W-:-:S15]  /*4220*/  NOP ;  /* 0x0000000000007918 */ /* 0x000fde0000000000 */
[----:B------:R-:W-:-:S15]  /*4230*/  NOP ;  /* 0x0000000000007918 */ /* 0x000fde0000000000 */
[----:B------:R-:W-:-:S13]  /*4240*/  NOP ;  /* 0x0000000000007918 */ /* 0x000fda0000000000 */
[----:B------:R-:W-:-:S15]  /*4250*/  DFMA R14, R22, R18, 0.5 ;  /* 0x3fe00000160e742b */ /* 0x000fde0000000012 */
        /* <DEDUP_REMOVED lines=21> */
[----:B-1----:R0:W-:Y:S02]  /*43b0*/  DMUL R32, R2, R32 ;  /* 0x0000002002207228 */ /* 0x0021e40000000000 */
[----:B0-----:R-:W-:Y:S02]  /*43c0*/  SEL R2, R8, R20, P0 ;  /* 0x0000001408027207 */ /* 0x001fe40000000000 */
[----:B------:R-:W-:Y:S02]  /*43d0*/  SEL R3, R9, R21, P0 ;  /* 0x0000001509037207 */ /* 0x000fe40000000000 */
[----:B------:R-:W-:-:S04]  /*43e0*/  ISETP.GT.U32.AND P0, PT, R20, R8, PT ;  /* 0x000000081400720c */ /* 0x000fc80003f04070 */
[----:B------:R-:W-:-:S15]  /*43f0*/  ISETP.GT.U32.AND.EX P0, PT, R21, R9, PT, P0 ;  /* 0x000000091500720c */ /* 0x000fde0003f04100 */
[----:B------:R-:W-:-:S15]  /*4400*/  NOP ;  /* 0x0000000000007918 */ /* 0x000fde0000000000 */
[----:B------:R-:W-:-:S15]  /*4410*/  NOP ;  /* 0x0000000000007918 */ /* 0x000fde0000000000 */
[----:B------:R-:W-:-:S09]  /*4420*/  NOP ;  /* 0x0000000000007918 */ /* 0x000fd20000000000 */
[----:B------:R-:W0:-:S15]  /*4430*/  DMUL R24, R28, R24 ;  /* 0x000000181c187228 */ /* 0x000e1e0000000000 */
[----:B------:R-:W-:-:S15]  /*4440*/  NOP ;  /* 0x0000000000007918 */ /* 0x000fde0000000000 */
[----:B------:R-:W-:-:S15]  /*4450*/  NOP ;  /* 0x0000000000007918 */ /* 0x000fde0000000000 */
[----:B------:R-:W-:-:S15]  /*4460*/  NOP ;  /* 0x0000000000007918 */ /* 0x000fde0000000000 */
[----:B------:R-:W-:-:S04]  /*4470*/  NOP ;  /* 0x0000000000007918 */ /* 0x000fc80000000000 */
[----:B0-----:R0:W-:Y:S02]  /*4480*/  DMUL R14, R24, R14 ;  /* 0x0000000e180e7228 */ /* 0x0011e40000000000 */
[----:B0-----:R-:W-:Y:S02]  /*4490*/  SEL R25, R21, R9, P0 ;  /* 0x0000000915197207 */ /* 0x001fe40000000000 */
[----:B------:R-:W-:Y:S01]  /*44a0*/  SEL R24, R20, R8, P0 ;  /* 0x0000000814187207 */ /* 0x000fe20000000000 */
[----:B------:R-:W-:Y:S01]  /*44b0*/  IMAD.MOV.U32 R8, RZ, RZ, RZ ;  /* 0x000000ffff087224 */ /* 0x000fe200078e00ff */
[----:B------:R-:W-:-:S04]  /*44c0*/  LOP3.LUT R6, R25, 0xffc00000, RZ, 0xc0, !PT ;  /* 0xffc0000019067812 */ /* 0x000fc800078ec0ff */
[----:B------:R-:W-:Y:S01]  /*44d0*/  LOP3.LUT R7, R6, 0x7fd00000, RZ, 0x3c, !PT ;  /* 0x7fd0000006077812 */ /* 0x000fe200078e3cff */
[----:B------:R-:W-:-:S15]  /*44e0*/  IMAD.MOV.U32 R6, RZ, RZ, RZ ;  /* 0x000000ffff067224 */ /* 0x000fde00078e00ff */
[----:B------:R-:W-:-:S15]  /*44f0*/  NOP ;  /* 0x0000000000007918 */ /* 0x000fde0000000000 */
[----:B------:R-:W-:-:S15]  /*4500*/  NOP ;  /* 0x0000000000007918 */ /* 0x000fde0000000000 */
[----:B------:R-:W-:-:S08]  /*4510*/  NOP ;  /* 0x0000000000007918 */ /* 0x000fd00000000000 */
        /* <DEDUP_REMOVED lines=25> */
[----:B------:R-:W-:Y:S01]  /*46b0*/  UMOV UR6, UR4 ;  /* 0x0000000400067c82 */ /* 0x000fe20008000000 */
[----:B------:R-:W-:Y:S02]  /*46c0*/  ISETP.GE.U32.AND P4, PT, R17, 0x7ff00000, PT ;  /* 0x7ff000001100780c */ /* 0x000fe40003f86070 */
[----:B------:R-:W0:Y:S01]  /*46d0*/  MUFU.RSQ64H R9, R23 ;  /* 0x0000001700097308 */ /* 0x000e220000001c00 */
[----:B------:R-:W-:Y:S01]  /*46e0*/  SEL R22, R6, UR6, P0 ;  /* 0x0000000606167c07 */ /* 0x000fe20008000000 */
[----:B------:R-:W-:-:S15]  /*46f0*/  UMOV UR6, UR5 ;  /* 0x0000000500067c82 */ /* 0x000fde0008000000 */
        /* <DEDUP_REMOVED lines=28> */
[----:B------:R-:W0:Y:S02]  /*48c0*/  DADD R6, -RZ, |R10| ;  /* 0x00000000ff067229 */ /* 0x000e24000000050a */
[----:B0-----:R-:W-:-:S04]  /*48d0*/  ISETP.GT.U32.AND P0, PT, R20, R6, PT ;  /* 0x000000061400720c */ /* 0x001fc80003f04070 */
        /* <DEDUP_REMOVED lines=12> */
[----:B------:R-:W0:Y:S02]  /*49a0*/  DSETP.NEU.AND P2, PT, R16, RZ, PT ;  /* 0x000000ff1000722a */ /* 0x000e240003f4d000 */
[----:B0-----:R-:W-:Y:S02]  /*49b0*/  @!P4 FSEL R16, R12, R14, !P2 ;  /* 0x0000000e0c10c208 */ /* 0x001fe40005000000 */
[----:B------:R-:W-:-:S15]  /*49c0*/  @!P4 FSEL R17, R13, R15, !P2 ;  /* 0x0000000f0d11c208 */ /* 0x000fde0005000000 */
[----:B------:R-:W-:-:S15]  /*49d0*/  NOP ;  /* 0x0000000000007918 */ /* 0x000fde0000000000 */
[----:B------:R-:W-:-:S15]  /*49e0*/  NOP ;  /* 0x0000000000007918 */ /* 0x000fde0000000000 */
[----:B------:R-:W-:-:S15]  /*49f0*/  NOP ;  /* 0x0000000000007918 */ /* 0x000fde0000000000 */
        /* <DEDUP_REMOVED lines=10> */
[----:B0-----:R0:W1:Y:S02]  /*4aa0*/  DMUL R14, R10, R10 ;  /* 0x0000000a0a0e7228 */ /* 0x0010640000000000 */
[----:B0-----:R-:W-:-:S15]  /*4ab0*/  IMAD.MOV.U32 R10, RZ, RZ, RZ ;  /* 0x000000ffff0a7224 */ /* 0x001fde00078e00ff */
[----:B------:R-:W-:-:S15]  /*4ac0*/  NOP ;  /* 0x0000000000007918 */ /* 0x000fde0000000000 */
[----:B------:R-:W-:-:S15]  /*4ad0*/  NOP ;  /* 0x0000000000007918 */ /* 0x000fde0000000000 */
[----:B------:R-:W-:-:S15]  /*4ae0*/  NOP ;  /* 0x0000000000007918 */ /* 0x000fde0000000000 */
[----:B------:R-:W-:-:S02]  /*4af0*/  NOP ;  /* 0x0000000000007918 */ /* 0x000fc40000000000 */
[----:B-1----:R-:W0:Y:S02]  /*4b00*/  DFMA R14, R8, R8, R14 ;  /* 0x00000008080e722b */ /* 0x002e24000000000e */
        /* <DEDUP_REMOVED lines=12> */
[----:B------:R-:W-:-:S15]  /*4bd0*/  SEL R34, R8, UR6, P0 ;  /* 0x0000000608227c07 */ /* 0x000fde0008000000 */
[----:B------:R-:W-:-:S15]  /*4be0*/  NOP ;  /* 0x0000000000007918 */ /* 0x000fde0000000000 */
[----:B------:R-:W-:-:S15]  /*4bf0*/  NOP ;  /* 0x0000000000007918 */ /* 0x000fde0000000000 */
[----:B------:R-:W-:-:S05]  /*4c00*/  NOP ;  /* 0x0000000000007918 */ /* 0x000fca0000000000 */
        /* <DEDUP_REMOVED lines=20> */
[----:B0-----:R0:W-:Y:S02]  /*4d50*/  DFMA R12, R8, R12, R10 ;  /* 0x0000000c080c722b */ /* 0x0011e4000000000a */
[----:B0-----:R-:W2:-:S15]  /*4d60*/  LDG.E.128 R8, desc[UR8][R36.64+0x1000] ;  /* 0x0010000824087981 */ /* 0x001e9e000c1e1d00 */
[----:B------:R-:W-:-:S15]  /*4d70*/  NOP ;  /* 0x0000000000007918 */ /* 0x000fde0000000000 */
[----:B------:R-:W-:-:S15]  /*4d80*/  NOP ;  /* 0x0000000000007918 */ /* 0x000fde0000000000 */
[----:B------:R-:W-:-:S15]  /*4d90*/  NOP ;  /* 0x0000000000007918 */ /* 0x000fde0000000000 */
[----:B------:R-:W-:-:S02]  /*4da0*/  NOP ;  /* 0x0000000000007918 */ /* 0x000fc40000000000 */
[----:B------:R0:W1:Y:S02]  /*4db0*/  DMUL R28, R30, R28 ;  /* 0x0000001c1e1c7228 */ /* 0x0000640000000000 */
        /* <DEDUP_REMOVED lines=11> */
[----:B------:R0:W1:Y:S02]  /*4e70*/  DMUL R28, R14, R12 ;  /* 0x0000000c0e1c7228 */ /* 0x0000640000000000 */
[----:B0-----:R0:W3:Y:S01]  /*4e80*/  LDG.E.128 R12, desc[UR8][R36.64+0x1800] ;  /* 0x00180008240c7981 */ /* 0x0010e2000c1e1d00 */
[----:B------:R-:W-:Y:S02]  /*4e90*/  LOP3.LUT R34, R23, 0xffc00000, RZ, 0xc0, !PT ;  /* 0xffc0000017227812 */ /* 0x000fe400078ec0ff */
[----:B------:R-:W-:Y:S02]  /*4ea0*/  ISETP.GE.U32.AND P4, PT, R5, 0x7ff00000, PT ;  /* 0x7ff000000500780c */ /* 0x000fe40003f86070 */
[----:B------:R-:W-:Y:S01]  /*4eb0*/  LOP3.LUT R35, R34, 0x100000, RZ, 0xfc, !PT ;  /* 0x0010000022237812 */ /* 0x000fe200078efcff */
[----:B------:R-:W-:Y:S01]  /*4ec0*/  IMAD.MOV.U32 R34, RZ, RZ, RZ ;  /* 0x000000ffff227224 */ /* 0x000fe200078e00ff */
[----:B------:R-:W-:-:S15]  /*4ed0*/  UMOV UR6, UR5 ;  /* 0x0000000500067c82 */ /* 0x000fde0008000000 */
[----:B------:R-:W-:-:S15]  /*4ee0*/  NOP ;  /* 0x0000000000007918 */ /* 0x000fde0000000000 */
[----:B------:R-:W-:-:S15]  /*4ef0*/  NOP ;  /* 0x0000000000007918 */ /* 0x000fde0000000000 */
[----:B------:R-:W-:-:S10]  /*4f00*/  NOP ;  /* 0x0000000000007918 */ /* 0x000fd40000000000 */
[----:B-1----:R-:W-:-:S15]  /*4f10*/  DMUL R28, R28, R34 ;  /* 0x000000221c1c7228 */ /* 0x002fde0000000000 */
[----:B------:R-:W-:-:S15]  /*4f20*/  NOP ;  /* 0x0000000000007918 */ /* 0x000fde0000000000 */
[----:B------:R-:W-:-:S15]  /*4f30*/  NOP ;  /* 0x0000000000007918 */ /* 0x000fde0000000000 */
[----:B------:R-:W-:-:S15]  /*4f40*/  NOP ;  /* 0x0000000000007918 */ /* 0x000fde0000000000 */
[----:B------:R-:W-:-:S04]  /*4f50*/  NOP ;  /* 0x0000000000007918 */ /* 0x000fc80000000000 */
[----:B--2---:R-:W1:Y:S02]  /*4f60*/  DADD R34, -RZ, |R8| ;  /* 0x00000000ff227229 */ /* 0x004e640000000508 */
[----:B-1----:R-:W-:-:S04]  /*4f70*/  ISETP.LT.U32.AND P0, PT, R34, R20, PT ;  /* 0x000000142200720c */ /* 0x002fc80003f01070 */
[----:B------:R-:W-:-:S04]  /*4f80*/  ISETP.LT.U32.AND.EX P0, PT, R35, R21, PT, P0 ;  /* 0x000000152300720c */ /* 0x000fc80003f01100 */
[----:B------:R-:W-:Y:S02]  /*4f90*/  SEL R8, R34, R20, P0 ;  /* 0x0000001422087207 */ /* 0x000fe40000000000 */
[----:B------:R-:W-:Y:S02]  /*4fa0*/  SEL R9, R35, R21, P0 ;  /* 0x0000001523097207 */ /* 0x000fe40000000000 */
[----:B------:R-:W-:-:S04]  /*4fb0*/  ISETP.GT.U32.AND P0, PT, R20, R34, PT ;  /* 0x000000221400720c */ /* 0x000fc80003f04070 */
[----:B------:R-:W-:-:S15]  /*4fc0*/  ISETP.GT.U32.AND.EX P0, PT, R21, R35, PT, P0 ;  /* 0x000000231500720c */ /* 0x000fde0003f04100 */
[----:B------:R-:W-:-:S15]  /*4fd0*/  NOP ;  /* 0x0000000000007918 */ /* 0x000fde0000000000 */
[----:B------:R-:W-:-:S15]  /*4fe0*/  NOP ;  /* 0x0000000000007918 */ /* 0x000fde0000000000 */
[----:B------:R-:W-:-:S01]  /*4ff0*/  NOP ;  /* 0x0000000000007918 */ /* 0x000fc20000000000 */
[----:B------:R-:W1:Y:S02]  /*5000*/  DSETP.NEU.AND P1, PT, R4, RZ, PT ;  /* 0x000000ff0400722a */ /* 0x000e640003f2d000 */
[----:B-1----:R-:W-:Y:S02]  /*5010*/  @!P4 FSEL R4, R26, R32, !P1 ;  /* 0x000000201a04c208 */ /* 0x002fe40004800000 */
[----:B------:R-:W-:Y:S02]  /*5020*/  @!P4 FSEL R5, R27, R33, !P1 ;  /* 0x000000211b05c208 */ /* 0x000fe40004800000 */
[----:B------:R-:W-:Y:S01]  /*5030*/  ISETP.GE.U32.AND P4, PT, R3, 0x7ff00000, PT ;  /* 0x7ff000000300780c */ /* 0x000fe20003f86070 */
[----:B------:R-:W-:-:S15]  /*5040*/  IMAD.MOV.U32 R32, RZ, RZ, RZ ;  /* 0x000000ffff207224 */ /* 0x000fde00078e00ff */
[----:B------:R-:W-:-:S15]  /*5050*/  NOP ;  /* 0x0000000000007918 */ /* 0x000fde0000000000 */
[----:B------:R-:W-:-:S15]  /*5060*/  NOP ;  /* 0x0000000000007918 */ /* 0x000fde0000000000 */
[----:B------:R-:W-:-:S12]  /*5070*/  NOP ;  /* 0x0000000000007918 */ /* 0x000fd80000000000 */
[----:B------:R-:W1:Y:S02]  /*5080*/  DSETP.NEU.AND P3, PT, R2, RZ, PT ;  /* 0x000000ff0200722a */ /* 0x000e640003f6d000 */
[----:B-1----:R-:W-:Y:S02]  /*5090*/  @!P4 FSEL R3, R25, R31, !P3 ;  /* 0x0000001f1903c208 */ /* 0x002fe40005800000 */
[----:B------:R-:W-:-:S04]  /*50a0*/  SEL R25, R21, R35, P0 ;  /* 0x0000002315197207 */ /* 0x000fc80000000000 */
[----:B------:R-:W-:Y:S02]  /*50b0*/  LOP3.LUT R26, R25, 0xffc00000, RZ, 0xc0, !PT ;  /* 0xffc00000191a7812 */ /* 0x000fe400078ec0ff */
[----:B------:R-:W-:Y:S02]  /*50c0*/  @!P4 FSEL R2, R24, R30, !P3 ;  /* 0x0000001e1802c208 */ /* 0x000fe40005800000 */
[----:B------:R-:W-:Y:S01]  /*50d0*/  LOP3.LUT R27, R26, 0x7fd00000, RZ, 0x3c, !PT ;  /* 0x7fd000001a1b7812 */ /* 0x000fe200078e3cff */
[----:B------:R-:W-:Y:S01]  /*50e0*/  IMAD.MOV.U32 R26, RZ, RZ, RZ ;  /* 0x000000ffff1a7224 */ /* 0x000fe200078e00ff */
[----:B------:R-:W-:-:S15]  /*50f0*/  SEL R24, R20, R34, P0 ;  /* 0x0000002214187207 */ /* 0x000fde0000000000 */
[----:B------:R-:W-:-:S15]  /*5100*/  NOP ;  /* 0x0000000000007918 */ /* 0x000fde0000000000 */
[----:B------:R-:W-:-:S15]  /*5110*/  NOP ;  /* 0x0000000000007918 */ /* 0x000fde0000000000 */
[----:B------:R-:W-:-:S05]  /*5120*/  NOP ;  /* 0x0000000000007918 */ /* 0x000fca0000000000 */
        /* <DEDUP_REMOVED lines=21> */
[----:B------:R-:W0:Y:S02]  /*5280*/  DSETP.MIN.AND P0, P3, R34, UR4, PT ;  /* 0x0000000422007e2a */ /* 0x000e24000bb00000 */
[----:B0-----:R-:W-:Y:S02]  /*5290*/  FSEL R37, R26, UR6, P0 ;  /* 0x000000061a257c08 */ /* 0x001fe40008000000 */
[----:B------:R-:W-:-:S04]  /*52a0*/  @P3 LOP3.LUT R37, R27, 0x80000, RZ, 0xfc, !PT ;  /* 0x000800001b253812 */ /* 0x000fc800078efcff */
[----:B------:R-:W0:Y:S01]  /*52b0*/  MUFU.RSQ64H R33, R37 ;  /* 0x0000002500217308 */ /* 0x000e220000001c00 */
[----:B------:R-:W-:Y:S01]  /*52c0*/  IMAD.MOV.U32 R26, RZ, RZ, R34 ;  /* 0x000000ffff1a7224 */ /* 0x000fe200078e0022 */
[----:B------:R-:W-:-:S04]  /*52d0*/  UMOV UR6, UR4 ;  /* 0x0000000400067c82 */ /* 0x000fc80008000000 */
[----:B------:R-:W-:Y:S02]  /*52e0*/  SEL R36, R26, UR6, P0 ;  /* 0x000000061a247c07 */ /* 0x000fe40008000000 */
[----:B------:R-:W-:Y:S01]  /*52f0*/  ISETP.GE.U32.AND P3, PT, R7, 0x7ff00000, PT ;  /* 0x7ff000000700780c */ /* 0x000fe20003f66070 */
[----:B------:R-:W-:-:S15]  /*5300*/  UMOV UR6, UR5 ;  /* 0x0000000500067c82 */ /* 0x000fde0008000000 */
[----:B------:R-:W-:-:S15]  /*5310*/  NOP ;  /* 0x0000000000007918 */ /* 0x000fde0000000000 */
[----:B------:R-:W-:-:S15]  /*5320*/  NOP ;  /* 0x0000000000007918 */ /* 0x000fde0000000000 */
[----:B------:R-:W-:-:S02]  /*5330*/  NOP ;  /* 0x0000000000007918 */ /* 0x000fc40000000000 */
[----:B------:R-:W1:Y:S02]  /*5340*/  DADD R10, -RZ, |R10| ;  /* 0x00000000ff0a7229 */ /* 0x000e64000000050a */
[----:B-1----:R-:W-:-:S04]  /*5350*/  ISETP.LT.U32.AND P0, PT, R10, R20, PT ;  /* 0x000000140a00720c */ /* 0x002fc80003f01070 */
[----:B------:R-:W-:-:S15]  /*5360*/  ISETP.LT.U32.AND.EX P0, PT, R11, R21, PT, P0 ;  /* 0x000000150b00720c */ /* 0x000fde0003f01100 */
[----:B------:R-:W-:-:S15]  /*5370*/  NOP ;  /* 0x0000000000007918 */ /* 0x000fde0000000000 */
[----:B------:R-:W-:-:S15]  /*5380*/  NOP ;  /* 0x0000000000007918 */ /* 0x000fde0000000000 */
[----:B------:R-:W-:-:S13]  /*5390*/  NOP ;  /* 0x0000000000007918 */ /* 0x000fda0000000000 */
        /* <DEDUP_REMOVED lines=21> */
[----:B0-----:R-:W-:-:S04]  /*54f0*/  LOP3.LUT R30, R25, 0xffc00000, RZ, 0xc0, !PT ;  /* 0xffc00000191e7812 */ /* 0x001fc800078ec0ff */
[----:B------:R-:W-:Y:S01]  /*5500*/  LOP3.LUT R31, R30, 0x100000, RZ, 0xfc, !PT ;  /* 0x001000001e1f7812 */ /* 0x000fe200078efcff */
[----:B------:R-:W-:-:S15]  /*5510*/  IMAD.MOV.U32 R30, RZ, RZ, RZ ;  /* 0x000000ffff1e7224 */ /* 0x000fde00078e00ff */
[----:B------:R-:W-:-:S15]  /*5520*/  NOP ;  /* 0x0000000000007918 */ /* 0x000fde0000000000 */
[----:B------:R-:W-:-:S15]  /*5530*/  NOP ;  /* 0x0000000000007918 */ /* 0x000fde0000000000 */
[----:B------:R-:W-:-:S12]  /*5540*/  NOP ;  /* 0x0000000000007918 */ /* 0x000fd80000000000 */
[----:B-1----:R0:W-:Y:S02]  /*5550*/  DMUL R34, R34, R26 ;  /* 0x0000001a22227228 */ /* 0x0021e40000000000 */
[----:B0-----:R-:W-:Y:S02]  /*5560*/  SEL R26, R10, R20, P0 ;  /* 0x000000140a1a7207 */ /* 0x001fe40000000000 */
[----:B------:R-:W-:Y:S02]  /*5570*/  SEL R27, R11, R21, P0 ;  /* 0x000000150b1b7207 */ /* 0x000fe40000000000 */
[----:B------:R-:W-:-:S04]  /*5580*/  ISETP.GT.U32.AND P0, PT, R20, R10, PT ;  /* 0x0000000a1400720c */ /* 0x000fc80003f04070 */
[----:B------:R-:W-:-:S04]  /*5590*/  ISETP.GT.U32.AND.EX P0, PT, R21, R11, PT, P0 ;  /* 0x0000000b1500720c */ /* 0x000fc80003f04100 */
[----:B------:R-:W-:Y:S02]  /*55a0*/  SEL R11, R21, R11, P0 ;  /* 0x0000000b150b7207 */ /* 0x000fe40000000000 */
[----:B------:R-:W-:-:S15]  /*55b0*/  SEL R10, R20, R10, P0 ;  /* 0x0000000a140a7207 */ /* 0x000fde0000000000 */
[----:B------:R-:W-:-:S15]  /*55c0*/  NOP ;  /* 0x0000000000007918 */ /* 0x000fde0000000000 */
[----:B------:R-:W-:-:S15]  /*55d0*/  NOP ;  /* 0x0000000000007918 */ /* 0x000fde0000000000 */
[----:B------:R-:W-:-:S03]  /*55e0*/  NOP ;  /* 0x0000000000007918 */ /* 0x000fc60000000000 */
[----:B------:R-:W0:Y:S02]  /*55f0*/  DSETP.NEU.AND P2, PT, R6, RZ, PT ;  /* 0x000000ff0600722a */ /* 0x000e240003f4d000 */
[----:B0-----:R-:W-:Y:S02]  /*5600*/  @!P3 FSEL R6, R22, R28, !P2 ;  /* 0x0000001c1606b208 */ /* 0x001fe40005000000 */
[----:B------:R-:W-:Y:S02]  /*5610*/  LOP3.LUT R22, R11, 0xffc00000, RZ, 0xc0, !PT ;  /* 0xffc000000b167812 */ /* 0x000fe400078ec0ff */
[----:B------:R-:W-:Y:S02]  /*5620*/  @!P3 FSEL R7, R23, R29, !P2 ;  /* 0x0000001d1707b208 */ /* 0x000fe40005000000 */
[----:B------:R-:W-:Y:S01]  /*5630*/  LOP3.LUT R23, R22, 0x7fd00000, RZ, 0x3c, !PT ;  /* 0x7fd0000016177812 */ /* 0x000fe200078e3cff */
[----:B------:R-:W-:-:S15]  /*5640*/  IMAD.MOV.U32 R22, RZ, RZ, RZ ;  /* 0x000000ffff167224 */ /* 0x000fde00078e00ff */
[----:B------:R-:W-:-:S15]  /*5650*/  NOP ;  /* 0x0000000000007918 */ /* 0x000fde0000000000 */
[----:B------:R-:W-:-:S15]  /*5660*/  NOP ;  /* 0x0000000000007918 */ /* 0x000fde0000000000 */
[----:B------:R-:W-:-:S10]  /*5670*/  NOP ;  /* 0x0000000000007918 */ /* 0x000fd40000000000 */
[----:B------:R-:W-:-:S15]  /*5680*/  DMUL R30, R34, R30 ;  /* 0x0000001e221e7228 */ /* 0x000fde0000000000 */
        /* <DEDUP_REMOVED lines=37> */
[----:B---3--:R-:W1:Y:S02]  /*58e0*/  DADD R12, -RZ, |R12| ;  /* 0x00000000ff0c7229 */ /* 0x008e64000000050c */
        /* <DEDUP_REMOVED lines=55> */
[----:B-1----:R-:W-:-:S04]  /*5c60*/  LOP3.LUT R22, R11, 0xffc00000, RZ, 0xc0, !PT ;  /* 0xffc000000b167812 */ /* 0x002fc800078ec0ff */
[----:B------:R-:W-:Y:S01]  /*5c70*/  LOP3.LUT R23, R22, 0x100000, RZ, 0xfc, !PT ;  /* 0x0010000016177812 */ /* 0x000fe200078efcff */
[----:B------:R-:W-:-:S15]  /*5c80*/  IMAD.MOV.U32 R22, RZ, RZ, RZ ;  /* 0x000000ffff167224 */ /* 0x000fde00078e00ff */
[----:B------:R-:W-:-:S15]  /*5c90*/  NOP ;  /* 0x0000000000007918 */ /* 0x000fde0000000000 */
[----:B------:R-:W-:-:S15]  /*5ca0*/  NOP ;  /* 0x0000000000007918 */ /* 0x000fde0000000000 */
[----:B------:R-:W-:-:S12]  /*5cb0*/  NOP ;  /* 0x0000000000007918 */ /* 0x000fd80000000000 */
        /* <DEDUP_REMOVED lines=13> */
[----:B------:R-:W-:Y:S01]  /*5d90*/  @P1 LOP3.LUT R37, R25, 0x80000, RZ, 0xfc, !PT ;  /* 0x0008000019251812 */ /* 0x000fe200078efcff */
[----:B------:R-:W-:Y:S01]  /*5da0*/  IMAD.MOV.U32 R24, RZ, RZ, R30 ;  /* 0x000000ffff187224 */ /* 0x000fe200078e001e */
[----:B------:R-:W-:-:S04]  /*5db0*/  UMOV UR6, UR4 ;  /* 0x0000000400067c82 */ /* 0x000fc80008000000 */
[----:B------:R-:W-:Y:S02]  /*5dc0*/  SEL R36, R24, UR6, P0 ;  /* 0x0000000618247c07 */ /* 0x000fe40008000000 */
[----:B------:R-:W-:-:S15]  /*5dd0*/  ISETP.GE.U32.AND P1, PT, R27, 0x7ff00000, PT ;  /* 0x7ff000001b00780c */ /* 0x000fde0003f26070 */
[----:B------:R-:W-:-:S15]  /*5de0*/  NOP ;  /* 0x0000000000007918 */ /* 0x000fde0000000000 */
[----:B------:R-:W-:-:S15]  /*5df0*/  NOP ;  /* 0x0000000000007918 */ /* 0x000fde0000000000 */
[----:B------:R-:W-:-:S07]  /*5e00*/  NOP ;  /* 0x0000000000007918 */ /* 0x000fce0000000000 */
[----:B------:R0:W-:Y:S02]  /*5e10*/  DMUL R22, R34, R22 ;  /* 0x0000001622167228 */ /* 0x0001e40000000000 */
[----:B0-----:R-:W0:Y:S01]  /*5e20*/  MUFU.RSQ64H R35, R37 ;  /* 0x0000002500237308 */ /* 0x001e220000001c00 */
[----:B------:R-:W-:-:S15]  /*5e30*/  IMAD.MOV.U32 R34, RZ, RZ, RZ ;  /* 0x000000ffff227224 */ /* 0x000fde00078e00ff */
[----:B------:R-:W-:-:S15]  /*5e40*/  NOP ;  /* 0x0000000000007918 */ /* 0x000fde0000000000 */
[----:B------:R-:W-:-:S15]  /*5e50*/  NOP ;  /* 0x0000000000007918 */ /* 0x000fde0000000000 */
[----:B------:R-:W-:-:S15]  /*5e60*/  NOP ;  /* 0x0000000000007918 */ /* 0x000fde0000000000 */
[----:B------:R-:W-:-:S01]  /*5e70*/  NOP ;  /* 0x0000000000007918 */ /* 0x000fc20000000000 */
        /* <DEDUP_REMOVED lines=26> */
[----:B0-----:R-:W-:-:S04]  /*6020*/  ISETP.LT.U32.AND P0, PT, R32, R20, PT ;  /* 0x000000142000720c */ /* 0x001fc80003f01070 */
[----:B------:R-:W-:-:S04]  /*6030*/  ISETP.LT.U32.AND.EX P0, PT, R33, R21, PT, P0 ;  /* 0x000000152100720c */ /* 0x000fc80003f01100 */
[----:B------:R-:W-:-:S15]  /*6040*/  SEL R15, R33, R21, P0 ;  /* 0x00000015210f7207 */ /* 0x000fde0000000000 */
[----:B------:R-:W-:-:S15]  /*6050*/  NOP ;  /* 0x0000000000007918 */ /* 0x000fde0000000000 */
[----:B------:R-:W-:-:S15]  /*6060*/  NOP ;  /* 0x0000000000007918 */ /* 0x000fde0000000000 */
[----:B------:R-:W-:-:S09]  /*6070*/  NOP ;  /* 0x0000000000007918 */ /* 0x000fd20000000000 */
[----:B------:R-:W0:Y:S02]  /*6080*/  DSETP.NEU.AND P4, PT, R26, RZ, PT ;  /* 0x000000ff1a00722a */ /* 0x000e240003f8d000 */
[----:B0-----:R-:W-:Y:S02]  /*6090*/  @!P1 FSEL R26, R10, R22, !P4 ;  /* 0x000000160a1a9208 */ /* 0x001fe40006000000 */
[----:B------:R-:W-:Y:S02]  /*60a0*/  SEL R10, R32, R20, P0 ;  /* 0x00000014200a7207 */ /* 0x000fe40000000000 */
[----:B------:R-:W-:-:S04]  /*60b0*/  ISETP.GT.U32.AND P0, PT, R20, R32, PT ;  /* 0x000000201400720c */ /* 0x000fc80003f04070 */
[----:B------:R-:W-:-:S04]  /*60c0*/  ISETP.GT.U32.AND.EX P0, PT, R21, R33, PT, P0 ;  /* 0x000000211500720c */ /* 0x000fc80003f04100 */
[----:B------:R-:W-:Y:S02]  /*60d0*/  SEL R21, R21, R33, P0 ;  /* 0x0000002115157207 */ /* 0x000fe40000000000 */
[----:B------:R-:W-:Y:S02]  /*60e0*/  @!P1 FSEL R27, R11, R23, !P4 ;  /* 0x000000170b1b9208 */ /* 0x000fe40006000000 */
[----:B------:R-:W-:Y:S01]  /*60f0*/  LOP3.LUT R11, R21, 0xffc00000, RZ, 0xc0, !PT ;  /* 0xffc00000150b7812 */ /* 0x000fe200078ec0ff */
[----:B------:R-:W-:Y:S01]  /*6100*/  IMAD.MOV.U32 R22, RZ, RZ, RZ ;  /* 0x000000ffff167224 */ /* 0x000fe200078e00ff */
[----:B------:R-:W-:Y:S01]  /*6110*/  SEL R20, R20, R32, P0 ;  /* 0x0000002014147207 */ /* 0x000fe20000000000 */
[----:B------:R-:W-:Y:S01]  /*6120*/  IMAD.MOV.U32 R14, RZ, RZ, R10 ;  /* 0x000000ffff0e7224 */ /* 0x000fe200078e000a */
[----:B------:R-:W-:Y:S01]  /*6130*/  LOP3.LUT R23, R11, 0x7fd00000, RZ, 0x3c, !PT ;  /* 0x7fd000000b177812 */ /* 0x000fe200078e3cff */
[----:B------:R-:W-:-:S15]  /*6140*/  UMOV UR6, UR5 ;  /* 0x0000000500067c82 */ /* 0x000fde0008000000 */
[----:B------:R-:W-:-:S15]  /*6150*/  NOP ;  /* 0x0000000000007918 */ /* 0x000fde0000000000 */
[----:B------:R-:W-:-:S11]  /*6160*/  NOP ;  /* 0x0000000000007918 */ /* 0x000fd60000000000 */
        /* <DEDUP_REMOVED lines=16> */
[----:B0-----:R-:W0:Y:S02]  /*6270*/  LDC.64 R22, c[0x0][0x398] ;  /* 0x0000e600ff167b82 */ /* 0x001e240000000a00 */
[----:B0-----:R-:W-:-:S04]  /*6280*/  IMAD.WIDE.U32 R22, R0, 0x8, R22 ;  /* 0x0000000800167825 */ /* 0x001fc800078e0016 */
[----:B-1----:R-:W-:-:S15]  /*6290*/  IMAD.MOV.U32 R0, RZ, RZ, R33 ;  /* 0x000000ffff007224 */ /* 0x002fde00078e0021 */
[----:B------:R-:W-:-:S15]  /*62a0*/  NOP ;  /* 0x0000000000007918 */ /* 0x000fde0000000000 */
[----:B------:R-:W-:-:S15]  /*62b0*/  NOP ;  /* 0x0000000000007918 */ /* 0x000fde0000000000 */
[----:B------:R-:W-:-:S11]  /*62c0*/  NOP ;  /* 0x0000000000007918 */ /* 0x000fd60000000000 */
[----:B------:R0:W1:Y:S02]  /*62d0*/  DMUL R30, R30, R24 ;  /* 0x000000181e1e7228 */ /* 0x0000640000000000 */
[----:B0-----:R-:W-:-:S04]  /*62e0*/  LOP3.LUT R24, R13, 0xffc00000, RZ, 0xc0, !PT ;  /* 0xffc000000d187812 */ /* 0x001fc800078ec0ff */
[----:B------:R-:W-:Y:S01]  /*62f0*/  LOP3.LUT R25, R24, 0x100000, RZ, 0xfc, !PT ;  /* 0x0010000018197812 */ /* 0x000fe200078efcff */
[----:B------:R-:W-:-:S15]  /*6300*/  IMAD.MOV.U32 R24, RZ, RZ, RZ ;  /* 0x000000ffff187224 */ /* 0x000fde00078e00ff */
[----:B------:R-:W-:-:S15]  /*6310*/  NOP ;  /* 0x0000000000007918 */ /* 0x000fde0000000000 */
[----:B------:R-:W-:-:S15]  /*6320*/  NOP ;  /* 0x0000000000007918 */ /* 0x000fde0000000000 */
[----:B------:R-:W-:-:S12]  /*6330*/  NOP ;  /* 0x0000000000007918 */ /* 0x000fd80000000000 */
[----:B-1----:R0:W-:Y:S02]  /*6340*/  DMUL R24, R30, R24 ;  /* 0x000000181e187228 */ /* 0x0021e40000000000 */
[----:B0-----:R-:W0:Y:S02]  /*6350*/  S2R R31, SR_TID.X ;  /* 0x00000000001f7919 */ /* 0x001e240000002100 */
[----:B0-----:R-:W-:-:S15]  /*6360*/  IMAD.WIDE.U32 R22, R31, 0x10, R22 ;  /* 0x000000101f167825 */ /* 0x001fde00078e0016 */
[----:B------:R-:W-:-:S15]  /*6370*/  NOP ;  /* 0x0000000000007918 */ /* 0x000fde0000000000 */
[----:B------:R-:W-:-:S15]  /*6380*/  NOP ;  /* 0x0000000000007918 */ /* 0x000fde0000000000 */
[----:B------:R-:W-:-:S15]  /*6390*/  NOP ;  /* 0x0000000000007918 */ /* 0x000fde0000000000 */
[----:B------:R-:W0:Y:S02]  /*63a0*/  DSETP.MIN.AND P0, P1, R32, UR4, PT ;  /* 0x0000000420007e2a */ /* 0x000e24000b900000 */
[----:B0-----:R-:W-:Y:S01]  /*63b0*/  FSEL R37, R0, UR6, P0 ;  /* 0x0000000600257c08 */ /* 0x001fe20008000000 */
[----:B------:R-:W-:-:S05]  /*63c0*/  IMAD.U32 R0, RZ, RZ, UR6 ;  /* 0x00000006ff007e24 */ /* 0x000fca000f8e00ff */
[----:B------:R-:W-:-:S04]  /*63d0*/  @P1 LOP3.LUT R37, R0, 0x80000, RZ, 0xfc, !PT ;  /* 0x0008000000251812 */ /* 0x000fc800078efcff */
[----:B------:R-:W0:Y:S01]  /*63e0*/  MUFU.RSQ64H R35, R37 ;  /* 0x0000002500237308 */ /* 0x000e220000001c00 */
[----:B------:R-:W-:-:S05]  /*63f0*/  IMAD.MOV.U32 R0, RZ, RZ, R32 ;  /* 0x000000ffff007224 */ /* 0x000fca00078e0020 */
[----:B------:R-:W-:Y:S02]  /*6400*/  SEL R36, R0, UR4, P0 ;  /* 0x0000000400247c07 */ /* 0x000fe40008000000 */
[----:B------:R-:W-:Y:S02]  /*6410*/  ISETP.GE.U32.AND P1, PT, R15, 0x7ff00000, PT ;  /* 0x7ff000000f00780c */ /* 0x000fe40003f26070 */
[----:B------:R-:W-:-:S15]  /*6420*/  ISETP.GE.U32.AND P0, PT, R29, 0x7ff00000, PT ;  /* 0x7ff000001d00780c */ /* 0x000fde0003f06070 */
[----:B------:R-:W-:-:S15]  /*6430*/  NOP ;  /* 0x0000000000007918 */ /* 0x000fde0000000000 */
[----:B------:R-:W-:-:S12]  /*6440*/  NOP ;  /* 0x0000000000007918 */ /* 0x000fd80000000000 */
        /* <DEDUP_REMOVED lines=39> */
[----:B------:R-:W-:Y:S01]  /*66c0*/  @!P1 FSEL R15, R21, R19, !P2 ;  /* 0x00000013150f9208 */ /* 0x000fe20005000000 */
[----:B------:R-:W-:Y:S02]  /*66d0*/  IMAD.MOV.U32 R18, RZ, RZ, R4 ;  /* 0x000000ffff127224 */ /* 0x000fe400078e0004 */
[----:B------:R-:W-:Y:S02]  /*66e0*/  IMAD.MOV.U32 R19, RZ, RZ, R5 ;  /* 0x000000ffff137224 */ /* 0x000fe400078e0005 */
[----:B------:R-:W-:Y:S02]  /*66f0*/  IMAD.MOV.U32 R4, RZ, RZ, R2 ;  /* 0x000000ffff047224 */ /* 0x000fe400078e0002 */
[----:B------:R-:W-:-:S02]  /*6700*/  IMAD.MOV.U32 R5, RZ, RZ, R3 ;  /* 0x000000ffff057224 */ /* 0x000fc400078e0003 */
[----:B------:R-:W-:Y:S02]  /*6710*/  IMAD.MOV.U32 R30, RZ, RZ, R10 ;  /* 0x000000ffff1e7224 */ /* 0x000fe400078e000a */
[----:B------:R-:W-:Y:S01]  /*6720*/  IMAD.MOV.U32 R31, RZ, RZ, R15 ;  /* 0x000000ffff1f7224 */ /* 0x000fe200078e000f */
[----:B------:R-:W-:Y:S04]  /*6730*/  STG.E.128 desc[UR8][R22.64], R16 ;  /* 0x0000001016007986 */ /* 0x000fe8000c101d08 */
[----:B------:R-:W-:-:S15]  /*6740*/  STG.E.128 desc[UR8][R22.64+0x800], R4 ;  /* 0x0008000416007986 */ /* 0x000fde000c101d08 */
[----:B------:R-:W-:-:S15]  /*6750*/  NOP ;  /* 0x0000000000007918 */ /* 0x000fde0000000000 */
[----:B------:R-:W-:-:S14]  /*6760*/  NOP ;  /* 0x0000000000007918 */ /* 0x000fdc0000000000 */
[----:B------:R-:W0:Y:S02]  /*6770*/  DSETP.NEU.AND P3, PT, R28, RZ, PT ;  /* 0x000000ff1c00722a */ /* 0x000e240003f6d000 */
[----:B0-----:R-:W-:Y:S01]  /*6780*/  @!P0 FSEL R28, R12, R24, !P3 ;  /* 0x000000180c1c8208 */ /* 0x001fe20005800000 */
[----:B------:R-:W-:Y:S01]  /*6790*/  IMAD.MOV.U32 R24, RZ, RZ, R8 ;  /* 0x000000ffff187224 */ /* 0x000fe200078e0008 */
[----:B------:R-:W-:Y:S01]  /*67a0*/  @!P0 FSEL R29, R13, R25, !P3 ;  /* 0x000000190d1d8208 */ /* 0x000fe20005800000 */
[----:B------:R-:W-:-:S04]  /*67b0*/  IMAD.MOV.U32 R25, RZ, RZ, R9 ;  /* 0x000000ffff197224 */ /* 0x000fc800078e0009 */
[----:B------:R-:W-:Y:S04]  /*67c0*/  STG.E.128 desc[UR8][R22.64+0x1800], R28 ;  /* 0x0018001c16007986 */ /* 0x000fe8000c101d08 */
[----:B------:R-:W-:Y:S01]  /*67d0*/  STG.E.128 desc[UR8][R22.64+0x1000], R24 ;  /* 0x0010001816007986 */ /* 0x000fe2000c101d08 */
[----:B------:R-:W-:Y:S05]  /*67e0*/  EXIT ;  /* 0x000000000000794d */ /* 0x000fea0003800000 */
.L_x_5154:
        /* <DEDUP_REMOVED lines=9> */
.L_x_16865:


//--------------------- .text._ZN2at6native29vectorized_elementwise_kernelILi4ENS0_13AUnaryFunctorIdddZZZNS0_17hypot_kernel_cudaERNS_18TensorIteratorBaseEENKUlvE_clEvENKUlvE_clEvEUlddE_EESt5arrayIPcLm2EEEEviT0_T1_ --------------------------
	.section	.text._ZN2at6native29vectorized_elementwise_kernelILi4ENS0_13AUnaryFunctorIdddZZZNS0_17hypot_kernel_cudaERNS_18TensorIteratorBaseEENKUlvE_clEvENKUlvE_clEvEUlddE_EESt5arrayIPcLm2EEEEviT0_T1_,"ax",@progbits
	.align	128
        .global         _ZN2at6native29vectorized_elementwise_kernelILi4ENS0_13AUnaryFunctorIdddZZZNS0_17hypot_kernel_cudaERNS_18TensorIteratorBaseEENKUlvE_clEvENKUlvE_clEvEUlddE_EESt5arrayIPcLm2EEEEviT0_T1_
        .type           _ZN2at6native29vectorized_elementwise_kernelILi4ENS0_13AUnaryFunctorIdddZZZNS0_17hypot_kernel_cudaERNS_18TensorIteratorBaseEENKUlvE_clEvENKUlvE_clEvEUlddE_EESt5arrayIPcLm2EEEEviT0_T1_,@function
        .size           _ZN2at6native29vectorized_elementwise_kernelILi4ENS0_13AUnaryFunctorIdddZZZNS0_17hypot_kernel_cudaERNS_18TensorIteratorBaseEENKUlvE_clEvENKUlvE_clEvEUlddE_EESt5arrayIPcLm2EEEEviT0_T1_,(.L_x_16866 - _ZN2at6native29vectorized_elementwise_kernelILi4ENS0_13AUnaryFunctorIdddZZZNS0_17hypot_kernel_cudaERNS_18TensorIteratorBaseEENKUlvE_clEvENKUlvE_clEvEUlddE_EESt5arrayIPcLm2EEEEviT0_T1_)
        .other          _ZN2at6native29vectorized_elementwise_kernelILi4ENS0_13AUnaryFunctorIdddZZZNS0_17hypot_kernel_cudaERNS_18TensorIteratorBaseEENKUlvE_clEvENKUlvE_clEvEUlddE_EESt5arrayIPcLm2EEEEviT0_T1_,@"STO_CUDA_ENTRY STV_DEFAULT"
_ZN2at6native29vectorized_elementwise_kernelILi4ENS0_13AUnaryFunctorIdddZZZNS0_17hypot_kernel_cudaERNS_18TensorIteratorBaseEENKUlvE_clEvENKUlvE_clEvEUlddE_EESt5arrayIPcLm2EEEEviT0_T1_:
.text._ZN2at6native29vectorized_elementwise_kernelILi4ENS0_13AUnaryFunctorIdddZZZNS0_17hypot_kernel_cudaERNS_18TensorIteratorBaseEENKUlvE_clEvENKUlvE_clEvEUlddE_EESt5arrayIPcLm2EEEEviT0_T1_:
        /* <DEDUP_REMOVED lines=35> */
[----:B------:R-:W-:Y:S01]  /*0230*/  @!P4 IMAD.IADD R27, R26, 0x1, R7 ;  /* 0x000000011a1bc824 */ /* 0x000fe200078e0207 */
[----:B------:R-:W1:Y:S01]  /*0240*/  @!P4 LDC.64 R18, c[0x0][0x3a0] ;  /* 0x0000e800ff12cb82 */ /* 0x000e620000000a00 */
[----:B------:R-:W-:-:S05]  /*0250*/  @!P4 VIADD R7, R7, 0x80 ;  /* 0x000000800707c836 */ /* 0x000fca0000000000 */
[----:B------:R-:W-:Y:S01]  /*0260*/  ISETP.GE.U32.AND P0, PT, R7, R0, PT ;  /* 0x000000000700720c */ /* 0x000fe20003f06070 */
[----:B--2---:R-:W-:Y:S01]  /*0270*/  @!P1 IMAD.WIDE.U32 R12, R9, 0x8, R12 ;  /* 0x00000008090c9825 */ /* 0x004fe200078e000c */
[----:B------:R-:W-:-:S06]  /*0280*/  CS2R R8, SRZ ;  /* 0x0000000000087805 */ /* 0x000fcc000001ff00 */
[----:B------:R2:W5:Y:S05]  /*0290*/  @!P1 LDG.E.64 R8, desc[UR8][R12.64] ;  /* 0x000000080c089981 */ /* 0x00056a000c1e1b00 */
[----:B0-----:R-:W0:Y:S01]  /*02a0*/  @!P0 LDC.64 R10, c[0x0][0x3a0] ;  /* 0x0000e800ff0a8b82 */ /* 0x001e220000000a00 */
[----:B--2---:R-:W-:Y:S02]  /*02b0*/  @!P0 IMAD.IADD R13, R26, 0x1, R7 ;  /* 0x000000011a0d8824 */ /* 0x004fe400078e0207 */
[----:B------:R-:W-:-:S05]  /*02c0*/  @!P0 VIADD R7, R7, 0x80 ;  /* 0x0000008007078836 */ /* 0x000fca0000000000 */
[----:B------:R-:W-:Y:S01]  /*02d0*/  ISETP.GE.U32.AND P1, PT, R7, R0, PT ;  /* 0x000000000700720c */ /* 0x000fe20003f26070 */
[----:B---3--:R-:W-:-:S05]  /*02e0*/  @!P2 IMAD.WIDE.U32 R14, R21, 0x8, R14 ;  /* 0x00000008150ea825 */ /* 0x008fca00078e000e */
[----:B------:R2:W5:Y:S01]  /*02f0*/  @!P2 LDG.E.64 R24, desc[UR8][R14.64] ;  /* 0x000000080e18a981 */ /* 0x000562000c1e1b00 */
[----:B0-----:R-:W-:-:S06]  /*0300*/  @!P0 IMAD.WIDE.U32 R10, R13, 0x8, R10 ;  /* 0x000000080d0a8825 */ /* 0x001fcc00078e000a */
[----:B------:R-:W0:Y:S01]  /*0310*/  @!P1 LDC.64 R12, c[0x0][0x3a0] ;  /* 0x0000e800ff0c9b82 */ /* 0x000e220000000a00 */
[----:B--2---:R-:W-:Y:S01]  /*0320*/  @!P1 IMAD.IADD R15, R26, 0x1, R7 ;  /* 0x000000011a0f9824 */ /* 0x004fe200078e0207 */
[----:B------:R-:W5:Y:S01]  /*0330*/  @!P0 LDG.E.64 R30, desc[UR8][R10.64] ;  /* 0x000000080a1e8981 */ /* 0x000f62000c1e1b00 */
[----:B------:R-:W-:-:S05]  /*0340*/  @!P1 VIADD R7, R7, 0x80 ;  /* 0x0000008007079836 */ /* 0x000fca0000000000 */
[----:B------:R-:W-:Y:S01]  /*0350*/  ISETP.GE.U32.AND P0, PT, R7, R0, PT ;  /* 0x000000000700720c */ /* 0x000fe20003f06070 */
[----:B0-----:R-:W-:-:S12]  /*0360*/  @!P1 IMAD.WIDE.U32 R12, R15, 0x8, R12 ;  /* 0x000000080f0c9825 */ /* 0x001fd800078e000c */
[----:B------:R-:W0:Y:S01]  /*0370*/  @!P0 LDC.64 R14, c[0x0][0x3a0] ;  /* 0x0000e800ff0e8b82 */ /* 0x000e220000000a00 */
[----:B------:R-:W-:Y:S01]  /*0380*/  @!P0 IMAD.IADD R7, R26, 0x1, R7 ;  /* 0x000000011a078824 */ /* 0x000fe200078e0207 */
[----:B------:R-:W5:Y:S01]  /*0390*/  @!P1 LDG.E.64 R32, desc[UR8][R12.64] ;  /* 0x000000080c209981 */ /* 0x000f62000c1e1b00 */
[----:B----4-:R-:W-:-:S05]  /*03a0*/  @!P3 IMAD.WIDE.U32 R16, R23, 0x8, R16 ;  /* 0x000000081710b825 */ /* 0x010fca00078e0010 */
[----:B------:R-:W5:Y:S01]  /*03b0*/  @!P3 LDG.E.64 R34, desc[UR8][R16.64] ;  /* 0x000000081022b981 */ /* 0x000f62000c1e1b00 */
[----:B0-----:R-:W-:Y:S01]  /*03c0*/  @!P0 IMAD.WIDE.U32 R6, R7, 0x8, R14 ;  /* 0x0000000807068825 */ /* 0x001fe200078e000e */
[----:B------:R-:W-:-:S06]  /*03d0*/  CS2R R14, SRZ ;  /* 0x00000000000e7805 */ /* 0x000fcc000001ff00 */
[----:B------:R-:W5:Y:S01]  /*03e0*/  @!P0 LDG.E.64 R14, desc[UR8][R6.64] ;  /* 0x00000008060e8981 */ /* 0x000f62000c1e1b00 */
[----:B------:R-:W-:Y:S02]  /*03f0*/  ISETP.GE.U32.AND P1, PT, R3, R0, PT ;  /* 0x000000000300720c */ /* 0x000fe40003f26070 */
[----:B------:R-:W-:Y:S01]  /*0400*/  CS2R R28, SRZ ;  /* 0x00000000001c7805 */ /* 0x000fe2000001ff00 */
[----:B-1----:R-:W-:Y:S01]  /*0410*/  @!P4 IMAD.WIDE.U32 R18, R27, 0x8, R18 ;  /* 0x000000081b12c825 */ /* 0x002fe200078e0012 */
[----:B------:R-:W-:Y:S04]  /*0420*/  BSSY.RECONVERGENT B0, `(.L_x_5156) ;  /* 0x0000060000007945 */ /* 0x000fe80003800200 */
[----:B------:R0:W5:Y:S02]  /*0430*/  @!P4 LDG.E.64 R28, desc[UR8][R18.64] ;  /* 0x00000008121cc981 */ /* 0x000164000c1e1b00 */
[----:B0-----:R-:W0:Y:S03]  /*0440*/  DADD R18, -RZ, |UR4| ;  /* 0x40000004ff127e29 */ /* 0x001e260008000100 */
[----:B0-----:R-:W-:Y:S05]  /*0450*/  @P1 BRA `(.L_x_5157) ;  /* 0x0000000400701947 */ /* 0x001fea0003800000 */
        /* <DEDUP_REMOVED lines=18> */
[----:B------:R-:W-:Y:S02]  /*0580*/  IMAD.MOV.U32 R4, RZ, RZ, R2 ;  /* 0x000000ffff047224 */ /* 0x000fe400078e0002 */
[----:B------:R-:W-:-:S15]  /*0590*/  IMAD.MOV.U32 R22, RZ, RZ, RZ ;  /* 0x000000ffff167224 */ /* 0x000fde00078e00ff */
[----:B------:R-:W-:-:S15]  /*05a0*/  NOP ;  /* 0x0000000000007918 */ /* 0x000fde0000000000 */
[----:B------:R-:W-:-:S05]  /*05b0*/  NOP ;  /* 0x0000000000007918 */ /* 0x000fca0000000000 */
        /* <DEDUP_REMOVED lines=70> */
.L_x_5157:
[----:B------:R-:W-:Y:S05]  /*0a20*/  BSYNC.RECONVERGENT B0 ;  /* 0x0000000000007941 */ /* 0x000fea0003800200 */
.L_x_5156:
        /* <DEDUP_REMOVED lines=16> */
[----:B------:R-:W-:-:S03]  /*0b30*/  IMAD.MOV.U32 R8, RZ, RZ, R4 ;  /* 0x000000ffff087224 */ /* 0x000fc600078e0004 */
        /* <DEDUP_REMOVED lines=23> */
[----:B0-----:R-:W-:-:S15]  /*0cb0*/  IMAD.U32 R12, RZ, RZ, UR6 ;  /* 0x00000006ff0c7e24 */ /* 0x001fde000f8e00ff */
[----:B------:R-:W-:-:S15]  /*0cc0*/  NOP ;  /* 0x0000000000007918 */ /* 0x000fde0000000000 */
[----:B------:R-:W-:-:S15]  /*0cd0*/  NOP ;  /* 0x0000000000007918 */ /* 0x000fde0000000000 */
[----:B------:R-:W-:-:S15]  /*0ce0*/  NOP ;  /* 0x0000000000007918 */ /* 0x000fde0000000000 */
[----:B------:R-:W-:-:S02]  /*0cf0*/  NOP ;  /* 0x0000000000007918 */ /* 0x000fc40000000000 */
[----:B------:R1:W-:Y:S02]  /*0d00*/  DSETP.NEU.AND P2, PT, R8, RZ, PT ;  /* 0x000000ff0800722a */ /* 0x0003e40003f4d000 */
[----:B-1----:R-:W-:-:S15]  /*0d10*/  IMAD.MOV.U32 R8, RZ, RZ, R23 ;  /* 0x000000ffff087224 */ /* 0x002fde00078e0017 */
[----:B------:R-:W-:-:S15]  /*0d20*/  NOP ;  /* 0x0000000000007918 */ /* 0x000fde0000000000 */
[----:B------:R-:W-:-:S15]  /*0d30*/  NOP ;  /* 0x0000000000007918 */ /* 0x000fde0000000000 */
[----:B------:R-:W-:-:S15]  /*0d40*/  NOP ;  /* 0x0000000000007918 */ /* 0x000fde0000000000 */
[----:B------:R-:W-:-:S02]  /*0d50*/  NOP ;  /* 0x0000000000007918 */ /* 0x000fc40000000000 */
[----:B------:R-:W0:Y:S02]  /*0d60*/  DSETP.MIN.AND P0, P3, R22, UR4, PT ;  /* 0x0000000416007e2a */ /* 0x000e24000bb00000 */
[----:B0-----:R-:W-:Y:S01]  /*0d70*/  FSEL R37, R8, UR6, P0 ;  /* 0x0000000608257c08 */ /* 0x001fe20008000000 */
[----:B------:R-:W-:Y:S01]  /*0d80*/  IMAD.MOV.U32 R8, RZ, RZ, R22 ;  /* 0x000000ffff087224 */ /* 0x000fe200078e0016 */
[----:B------:R-:W-:Y:S01]  /*0d90*/  @P3 LOP3.LUT R37, R12, 0x80000, RZ, 0xfc, !PT ;  /* 0x000800000c253812 */ /* 0x000fe200078efcff */
[----:B------:R-:W-:-:S03]  /*0da0*/  IMAD.MOV.U32 R12, RZ, RZ, RZ ;  /* 0x000000ffff0c7224 */ /* 0x000fc600078e00ff */
        /* <DEDUP_REMOVED lines=40> */
.L_x_5159:
[----:B------:R-:W-:Y:S05]  /*1030*/  BSYNC.RECONVERGENT B0 ;  /* 0x0000000000007941 */ /* 0x000fea0003800200 */
.L_x_5158:
        /* <DEDUP_REMOVED lines=97> */
.L_x_5161:
[----:B------:R-:W-:Y:S05]  /*1650*/  BSYNC.RECONVERGENT B0 ;  /* 0x0000000000007941 */ /* 0x000fea0003800200 */
.L_x_5160:
        /* <DEDUP_REMOVED lines=97> */
.L_x_5163:
[----:B------:R-:W-:Y:S05]  /*1c70*/  BSYNC.RECONVERGENT B0 ;  /* 0x0000000000007941 */ /* 0x000fea0003800200 */
.L_x_5162:
        /* <DEDUP_REMOVED lines=97> */
.L_x_5165:
[----:B------:R-:W-:Y:S05]  /*2290*/  BSYNC.RECONVERGENT B0 ;  /* 0x0000000000007941 */ /* 0x000fea0003800200 */
.L_x_5164:
        /* <DEDUP_REMOVED lines=97> */
.L_x_5167:
[----:B------:R-:W-:Y:S05]  /*28b0*/  BSYNC.RECONVERGENT B0 ;  /* 0x0000000000007941 */ /* 0x000fea0003800200 */
.L_x_5166:
        /* <DEDUP_REMOVED lines=96> */
.L_x_5169:
[----:B------:R-:W-:Y:S05]  /*2ec0*/  BSYNC.RECONVERGENT B0 ;  /* 0x0000000000007941 */ /* 0x000fea0003800200 */
.L_x_5168:
        /* <DEDUP_REMOVED lines=98> */
.L_x_5171:
[----:B------:R-:W-:Y:S05]  /*34f0*/  BSYNC.RECONVERGENT B0 ;  /* 0x0000000000007941 */ /* 0x000fea0003800200 */
.L_x_5170:
[----:B-----5:R-:W-:Y:S01]  /*3500*/  @!P1 IMAD.MOV.U32 R14, RZ, RZ, R2 ;  /* 0x000000ffff0e9224 */ /* 0x020fe200078e0002 */
[----:B------:R-:W-:Y:S01]  /*3510*/  BSSY.RECONVERGENT B0, `(.L_x_5172) ;  /* 0x0000036000007945 */ /* 0x000fe20003800200 */
[----:B------:R-:W-:-:S03]  /*3520*/  @!P1 IMAD.MOV.U32 R15, RZ, RZ, R5 ;  /* 0x000000ffff0f9224 */ /* 0x000fc600078e0005 */
[----:B------:R-:W-:Y:S01]  /*3530*/  BSSY.RELIABLE B1, `(.L_x_5173) ;  /* 0x000002c000017945 */ /* 0x000fe20003800100 */
[----:B------:R-:W-:Y:S01]  /*3540*/  @!P1 IMAD.MOV.U32 R3, RZ, RZ, R7 ;  /* 0x000000ffff039224 */ /* 0x000fe200078e0007 */
[----:B------:R0:W-:Y:S04]  /*3550*/  @!P1 STG.E.64 desc[UR8][R12.64], R14 ;  /* 0x0000000e0c009986 */ /* 0x0001e8000c101b08 */
        /* <DEDUP_REMOVED lines=12> */
[----:B------:R-:W-:Y:S02]  /*3620*/  VIADD R3, R3, 0x80 ;  /* 0x0000008003037836 */ /* 0x000fe40000000000 */
[----:B0-----:R-:W-:-:S04]  /*3630*/  IMAD.WIDE.U32 R4, R7, 0x8, R4 ;  /* 0x0000000807047825 */ /* 0x001fc800078e0004 */
[----:B------:R-:W-:-:S05]  /*3640*/  IMAD.MOV.U32 R7, RZ, RZ, R11 ;  /* 0x000000ffff077224 */ /* 0x000fca00078e000b */
[----:B------:R0:W-:Y:S02]  /*3650*/  STG.E.64 desc[UR8][R4.64], R6 ;  /* 0x0000000604007986 */ /* 0x0001e4000c101b08 */
.L_x_5174:
        /* <DEDUP_REMOVED lines=8> */
.L_x_5175:
        /* <DEDUP_REMOVED lines=8> */
.L_x_5176:
        /* <DEDUP_REMOVED lines=9> */
.L_x_5177:
[----:B------:R-:W-:Y:S05]  /*37f0*/  BSYNC.RELIABLE B1 ;  /* 0x0000000000017941 */ /* 0x000fea0003800100 */
.L_x_5173:
[----:B------:R-:W-:-:S13]  /*3800*/  ISETP.GE.U32.AND P0, PT, R3, R0, PT ;  /* 0x000000000300720c */ /* 0x000fda0003f06070 */
[----:B012---:R-:W0:Y:S01]  /*3810*/  @!P0 LDC.64 R4, c[0x0][0x398] ;  /* 0x0000e600ff048b82 */ /* 0x007e220000000a00 */
[----:B------:R-:W-:Y:S02]  /*3820*/  @!P0 IMAD.IADD R7, R26, 0x1, R3 ;  /* 0x000000011a078824 */ /* 0x000fe400078e0203 */
[----:B------:R-:W-:Y:S02]  /*3830*/  @!P0 IMAD.MOV.U32 R31, RZ, RZ, R33 ;  /* 0x000000ffff1f8224 */ /* 0x000fe400078e0021 */
[----:B------:R-:W-:Y:S02]  /*3840*/  @!P0 VIADD R3, R3, 0x80 ;  /* 0x0000008003038836 */ /* 0x000fe40000000000 */
[----:B0-----:R-:W-:-:S05]  /*3850*/  @!P0 IMAD.WIDE.U32 R4, R7, 0x8, R4 ;  /* 0x0000000807048825 */ /* 0x001fca00078e0004 */
[----:B------:R2:W-:Y:S02]  /*3860*/  @!P0 STG.E.64 desc[UR8][R4.64], R30 ;  /* 0x0000001e04008986 */ /* 0x0005e4000c101b08 */
.L_x_5178:
[----:B------:R-:W-:Y:S05]  /*3870*/  BSYNC.RECONVERGENT B0 ;  /* 0x0000000000007941 */ /* 0x000fea0003800200 */
.L_x_5172:
        /* <DEDUP_REMOVED lines=8> */
.L_x_5155:
[----:B------:R-:W0:Y:S01]  /*3900*/  S2R R27, SR_TID.X ;  /* 0x00000000001b7919 */ /* 0x000e220000002100 */
[----:B------:R-:W1:Y:S08]  /*3910*/  LDC.64 R12, c[0x0][0x3a0] ;  /* 0x0000e800ff0c7b82 */ /* 0x000e700000000a00 */
[----:B------:R-:W2:Y:S01]  /*3920*/  LDC.64 R20, c[0x0][0x390] ;  /* 0x0000e400ff147b82 */ /* 0x000ea20000000a00 */
[----:B-1----:R-:W-:-:S04]  /*3930*/  IMAD.WIDE.U32 R12, R26, 0x8, R12 ;  /* 0x000000081a0c7825 */ /* 0x002fc800078e000c */
[----:B0-----:R-:W-:-:S05]  /*3940*/  IMAD.WIDE.U32 R12, R27, 0x20, R12 ;  /* 0x000000201b0c7825 */ /* 0x001fca00078e000c */
[----:B------:R-:W3:Y:S01]  /*3950*/  LDG.E.ENL2.256 R4, R8, desc[UR8][R12.64] ;  /* 0xfe0000080c08797e */ /* 0x000ee20008121904 */
[----:B--2---:R-:W-:Y:S01]  /*3960*/  DADD R20, -RZ, |R20| ;  /* 0x00000000ff147229 */ /* 0x004fe20000000514 */
[----:B------:R-:W-:Y:S01]  /*3970*/  IMAD.MOV.U32 R2, RZ, RZ, RZ ;  /* 0x000000ffff027224 */ /* 0x000fe200078e00ff */
[----:B------:R-:W-:Y:S01]  /*3980*/  UMOV UR5, 0x7fefffff ;  /* 0x7fefffff00057882 */ /* 0x000fe20000000000 */
[----:B------:R-:W-:Y:S01]  /*3990*/  UMOV UR4, 0xffffffff ;  /* 0xffffffff00047882 */ /* 0x000fe20000000000 */
[----:B------:R-:W-:Y:S01]  /*39a0*/  UMOV UR6, UR5 ;  /* 0x0000000500067c82 */ /* 0x000fe20008000000 */
[----:B------:R-:W-:Y:S02]  /*39b0*/  IMAD.MOV.U32 R14, RZ, RZ, RZ ;  /* 0x000000ffff0e7224 */ /* 0x000fe400078e00ff */
[----:B------:R-:W-:Y:S02]  /*39c0*/  IMAD.MOV.U32 R18, RZ, RZ, 0x0 ;  /* 0x00000000ff127424 */ /* 0x000fe400078e00ff */
[----:B------:R-:W-:-:S15]  /*39d0*/  IMAD.MOV.U32 R19, RZ, RZ, 0x3fd80000 ;  /* 0x3fd80000ff137424 */ /* 0x000fde00078e00ff */
[----:B------:R-:W-:-:S15]  /*39e0*/  NOP ;  /* 0x0000000000007918 */ /* 0x000fde0000000000 */
[----:B------:R-:W-:-:S15]  /*39f0*/  NOP ;  /* 0x0000000000007918 */ /* 0x000fde0000000000 */
[----:B------:R-:W-:-:S10]  /*3a00*/  NOP ;  /* 0x0000000000007918 */ /* 0x000fd40000000000 */
[----:B---3--:R-:W0:Y:S02]  /*3a10*/  DADD R8, -RZ, |R8| ;  /* 0x00000000ff087229 */ /* 0x008e240000000508 */
[----:B0-----:R-:W-:-:S04]  /*3a20*/  ISETP.LT.U32.AND P0, PT, R8, R20, PT ;  /* 0x000000140800720c */ /* 0x001fc80003f01070 */
[----:B------:R-:W-:-:S04]  /*3a30*/  ISETP.LT.U32.AND.EX P0, PT, R9, R21, PT, P0 ;  /* 0x000000150900720c */ /* 0x000fc80003f01100 */
[----:B------:R-:W-:Y:S02]  /*3a40*/  SEL R16, R8, R20, P0 ;  /* 0x0000001408107207 */ /* 0x000fe40000000000 */
        /* <DEDUP_REMOVED lines=9> */
[----:B------:R-:W0:Y:S02]  /*3ae0*/  DADD R10, -RZ, |R10| ;  /* 0x00000000ff0a7229 */ /* 0x000e24000000050a */
[----:B0-----:R-:W-:-:S04]  /*3af0*/  ISETP.LT.U32.AND P0, PT, R10, R20, PT ;  /* 0x000000140a00720c */ /* 0x001fc80003f01070 */
[----:B------:R-:W-:-:S15]  /*3b00*/  ISETP.LT.U32.AND.EX P0, PT, R11, R21, PT, P0 ;  /* 0x000000150b00720c */ /* 0x000fde0003f01100 */
[----:B------:R-:W-:-:S15]  /*3b10*/  NOP ;  /* 0x0000000000007918 */ /* 0x000fde0000000000 */
[----:B------:R-:W-:-:S15]  /*3b20*/  NOP ;  /* 0x0000000000007918 */ /* 0x000fde0000000000 */
[----:B------:R-:W-:-:S13]  /*3b30*/  NOP ;  /* 0x0000000000007918 */ /* 0x000fda0000000000 */
[----:B------:R-:W0:-:S15]  /*3b40*/  DMUL R8, R2, R16 ;  /* 0x0000001002087228 */ /* 0x000e1e0000000000 */
[----:B------:R-:W-:-:S15]  /*3b50*/  NOP ;  /* 0x0000000000007918 */ /* 0x000fde0000000000 */
[----:B------:R-:W-:-:S15]  /*3b60*/  NOP ;  /* 0x0000000000007918 */ /* 0x000fde0000000000 */
[----:B------:R-:W-:-:S15]  /*3b70*/  NOP ;  /* 0x0000000000007918 */ /* 0x000fde0000000000 */
[----:B------:R-:W-:-:S04]  /*3b80*/  NOP ;  /* 0x0000000000007918 */ /* 0x000fc80000000000 */
[----:B------:R1:W-:Y:S02]  /*3b90*/  DMUL R22, R2, R32 ;  /* 0x0000002002167228 */ /* 0x0003e40000000000 */
[----:B-1----:R-:W-:Y:S02]  /*3ba0*/  SEL R2, R10, R20, P0 ;  /* 0x000000140a027207 */ /* 0x002fe40000000000 */
[----:B------:R-:W-:-:S15]  /*3bb0*/  SEL R3, R11, R21, P0 ;  /* 0x000000150b037207 */ /* 0x000fde0000000000 */
        /* <DEDUP_REMOVED lines=23> */
[----:B------:R-:W-:-:S15]  /*3d30*/  SEL R24, R20, R10, P0 ;  /* 0x0000000a14187207 */ /* 0x000fde0000000000 */
        /* <DEDUP_REMOVED lines=12> */
[----:B0-----:R-:W-:-:S15]  /*3e00*/  DMUL R38, R14, R8 ;  /* 0x000000080e267228 */ /* 0x001fde0000000000 */
        /* <DEDUP_REMOVED lines=9> */
[----:B0-----:R0:W-:Y:S02]  /*3ea0*/  DFMA R38, R8, R38, R14 ;  /* 0x000000260826722b */ /* 0x0011e4000000000e */
[----:B0-----:R-:W-:-:S04]  /*3eb0*/  LOP3.LUT R8, R25, 0xffc00000, RZ, 0xc0, !PT ;  /* 0xffc0000019087812 */ /* 0x001fc800078ec0ff */
[----:B------:R-:W-:Y:S01]  /*3ec0*/  LOP3.LUT R9, R8, 0x7fd00000, RZ, 0x3c, !PT ;  /* 0x7fd0000008097812 */ /* 0x000fe200078e3cff */
[----:B------:R-:W-:-:S15]  /*3ed0*/  IMAD.MOV.U32 R8, RZ, RZ, RZ ;  /* 0x000000ffff087224 */ /* 0x000fde00078e00ff */
[----:B------:R-:W-:-:S15]  /*3ee0*/  NOP ;  /* 0x0000000000007918 */ /* 0x000fde0000000000 */
[----:B------:R-:W-:-:S15]  /*3ef0*/  NOP ;  /* 0x0000000000007918 */ /* 0x000fde0000000000 */
[----:B------:R-:W-:-:S12]  /*3f00*/  NOP ;  /* 0x0000000000007918 */ /* 0x000fd80000000000 */
        /* <DEDUP_REMOVED lines=25> */
[----:B------:R-:W-:-:S03]  /*40a0*/  UMOV UR6, UR4 ;  /* 0x0000000400067c82 */ /* 0x000fc60008000000 */
[----:B------:R-:W0:Y:S01]  /*40b0*/  MUFU.RSQ64H R9, R29 ;  /* 0x0000001d00097308 */ /* 0x000e220000001c00 */
[----:B------:R-:W-:Y:S01]  /*40c0*/  SEL R28, R8, UR6, P0 ;  /* 0x00000006081c7c07 */ /* 0x000fe20008000000 */
[----:B------:R-:W-:Y:S01]  /*40d0*/  IMAD.MOV.U32 R8, RZ, RZ, RZ ;  /* 0x000000ffff087224 */ /* 0x000fe200078e00ff */
[----:B------:R-:W-:-:S15]  /*40e0*/  UMOV UR6, UR5 ;  /* 0x0000000500067c82 */ /* 0x000fde0008000000 */
        /* <DEDUP_REMOVED lines=33> */
[----:B------:R-:W0:Y:S02]  /*4300*/  DADD R10, -RZ, |R4| ;  /* 0x00000000ff0a7229 */ /* 0x000e240000000504 */
        /* <DEDUP_REMOVED lines=8> */
[C---:B------:R-:W-:Y:S02]  /*4390*/  LOP3.LUT R8, R31.reuse, 0xffc00000, RZ, 0xc0, !PT ;  /* 0xffc000001f087812 */ /* 0x040fe400078ec0ff */
[----:B------:R-:W-:Y:S02]  /*43a0*/  LOP3.LUT R34, R31, 0xffc00000, RZ, 0xc0, !PT ;  /* 0xffc000001f227812 */ /* 0x000fe400078ec0ff */
[----:B------:R-:W-:Y:S01]  /*43b0*/  LOP3.LUT R9, R8, 0x7fd00000, RZ, 0x3c, !PT ;  /* 0x7fd0000008097812 */ /* 0x000fe200078e3cff */
[----:B------:R-:W-:Y:S01]  /*43c0*/  IMAD.MOV.U32 R8, RZ, RZ, RZ ;  /* 0x000000ffff087224 */ /* 0x000fe200078e00ff */
        /* <DEDUP_REMOVED lines=25> */
[----:B-1----:R0:W1:Y:S02]  /*4560*/  DFMA R22, R8, R8, R22 ;  /* 0x000000080816722b */ /* 0x0020640000000016 */
[----:B0-----:R-:W-:Y:S01]  /*4570*/  LOP3.LUT R9, R0, 0x100000, RZ, 0xfc, !PT ;  /* 0x0010000000097812 */ /* 0x001fe200078efcff */
[----:B------:R-:W-:Y:S02]  /*4580*/  IMAD.MOV.U32 R8, RZ, RZ, RZ ;  /* 0x000000ffff087224 */ /* 0x000fe400078e00ff */
[----:B-1----:R-:W-:-:S15]  /*4590*/  IMAD.MOV.U32 R0, RZ, RZ, R23 ;  /* 0x000000ffff007224 */ /* 0x002fde00078e0017 */
[----:B------:R-:W-:-:S15]  /*45a0*/  NOP ;  /* 0x0000000000007918 */ /* 0x000fde0000000000 */
[----:B------:R-:W-:-:S15]  /*45b0*/  NOP ;  /* 0x0000000000007918 */ /* 0x000fde0000000000 */
[----:B------:R-:W-:-:S14]  /*45c0*/  NOP ;  /* 0x0000000000007918 */ /* 0x000fdc0000000000 */
[----:B------:R0:W-:Y:S02]  /*45d0*/  DMUL R38, R38, R8 ;  /* 0x0000000826267228 */ /* 0x0001e40000000000 */
[----:B0-----:R-:W-:-:S04]  /*45e0*/  LOP3.LUT R8, R25, 0xffc00000, RZ, 0xc0, !PT ;  /* 0xffc0000019087812 */ /* 0x001fc800078ec0ff */
[----:B------:R-:W-:Y:S01]  /*45f0*/  LOP3.LUT R9, R8, 0x100000, RZ, 0xfc, !PT ;  /* 0x0010000008097812 */ /* 0x000fe200078efcff */
[----:B------:R-:W-:-:S15]  /*4600*/  IMAD.MOV.U32 R8, RZ, RZ, RZ ;  /* 0x000000ffff087224 */ /* 0x000fde00078e00ff */
[----:B------:R-:W-:-:S15]  /*4610*/  NOP ;  /* 0x0000000000007918 */ /* 0x000fde0000000000 */
[----:B------:R-:W-:-:S15]  /*4620*/  NOP ;  /* 0x0000000000007918 */ /* 0x000fde0000000000 */
[----:B------:R-:W-:-:S12]  /*4630*/  NOP ;  /* 0x0000000000007918 */ /* 0x000fd80000000000 */
[----:B------:R0:W-:Y:S02]  /*4640*/  DMUL R36, R36, R8 ;  /* 0x0000000824247228 */ /* 0x0001e40000000000 */
        /* <DEDUP_REMOVED lines=9> */
[----:B------:R-:W-:-:S03]  /*46e0*/  UMOV UR6, UR4 ;  /* 0x0000000400067c82 */ /* 0x000fc60008000000 */
        /* <DEDUP_REMOVED lines=46> */
[----:B------:R0:W-:Y:S02]  /*49d0*/  DMUL R34, R22, R34 ;  /* 0x0000002216227228 */ /* 0x0001e40000000000 */
[----:B0-----:R-:W-:Y:S02]  /*49e0*/  SEL R23, R21, R9, P0 ;  /* 0x0000000915177207 */ /* 0x001fe40000000000 */
[----:B------:R-:W-:Y:S01]  /*49f0*/  SEL R22, R20, R8, P0 ;  /* 0x0000000814167207 */ /* 0x000fe20000000000 */
[----:B------:R-:W-:Y:S01]  /*4a00*/  IMAD.MOV.U32 R8, RZ, RZ, RZ ;  /* 0x000000ffff087224 */ /* 0x000fe200078e00ff */
[----:B------:R-:W-:Y:S02]  /*4a10*/  LOP3.LUT R9, R23, 0xffc00000, RZ, 0xc0, !PT ;  /* 0xffc0000017097812 */ /* 0x000fe400078ec0ff */
[----:B------:R-:W-:Y:S02]  /*4a20*/  ISETP.GE.U32.AND P0, PT, R17, 0x7ff00000, PT ;  /* 0x7ff000001100780c */ /* 0x000fe40003f06070 */
[----:B------:R-:W-:-:S15]  /*4a30*/  LOP3.LUT R9, R9, 0x7fd00000, RZ, 0x3c, !PT ;  /* 0x7fd0000009097812 */ /* 0x000fde00078e3cff */
        /* <DEDUP_REMOVED lines=67> */
[----:B-1----:R0:W-:Y:S02]  /*4e70*/  DMUL R28, R8, R28 ;  /* 0x0000001c081c7228 */ /* 0x0021e40000000000 */
[----:B0-----:R-:W2:Y:S01]  /*4e80*/  LDG.E.ENL2.256 R8, R12, desc[UR8][R12.64+0x1000] ;  /* 0xfe0080080c0c797e */ /* 0x001ea20008121908 */
[----:B------:R-:W-:-:S15]  /*4e90*/  UMOV UR6, UR5 ;  /* 0x0000000500067c82 */ /* 0x000fde0008000000 */
[----:B------:R-:W-:-:S15]  /*4ea0*/  NOP ;  /* 0x0000000000007918 */ /* 0x000fde0000000000 */
[----:B------:R-:W-:-:S15]  /*4eb0*/  NOP ;  /* 0x0000000000007918 */ /* 0x000fde0000000000 */
[----:B------:R-:W-:-:S15]  /*4ec0*/  NOP ;  /* 0x0000000000007918 */ /* 0x000fde0000000000 */
[----:B------:R-:W-:-:S01]  /*4ed0*/  NOP ;  /* 0x0000000000007918 */ /* 0x000fc20000000000 */
[----:B------:R-:W0:Y:S02]  /*4ee0*/  DSETP.NEU.AND P1, PT, R16, RZ, PT ;  /* 0x000000ff1000722a */ /* 0x000e240003f2d000 */
[----:B0-----:R-:W-:Y:S02]  /*4ef0*/  @!P0 FSEL R16, R32, R38, !P1 ;  /* 0x0000002620108208 */ /* 0x001fe40004800000 */
[----:B------:R-:W-:Y:S02]  /*4f00*/  @!P0 FSEL R17, R33, R39, !P1 ;  /* 0x0000002721118208 */ /* 0x000fe40004800000 */
[----:B------:R-:W-:Y:S02]  /*4f10*/  ISETP.GE.U32.AND P0, PT, R3, 0x7ff00000, PT ;  /* 0x7ff000000300780c */ /* 0x000fe40003f06070 */
[----:B------:R-:W-:-:S15]  /*4f20*/  ISETP.GE.U32.AND P1, PT, R5, 0x7ff00000, PT ;  /* 0x7ff000000500780c */ /* 0x000fde0003f26070 */
[----:B------:R-:W-:-:S15]  /*4f30*/  NOP ;  /* 0x0000000000007918 */ /* 0x000fde0000000000 */
[----:B------:R-:W-:-:S15]  /*4f40*/  NOP ;  /* 0x0000000000007918 */ /* 0x000fde0000000000 */
[----:B------:R-:W-:-:S11]  /*4f50*/  NOP ;  /* 0x0000000000007918 */ /* 0x000fd60000000000 */
[----:B------:R-:W0:Y:S02]  /*4f60*/  DSETP.NEU.AND P2, PT, R2, RZ, PT ;  /* 0x000000ff0200722a */ /* 0x000e240003f4d000 */
[----:B0-----:R-:W-:Y:S02]  /*4f70*/  @!P0 FSEL R2, R24, R36, !P2 ;  /* 0x0000002418028208 */ /* 0x001fe40005000000 */
[----:B------:R-:W-:-:S15]  /*4f80*/  @!P0 FSEL R3, R25, R37, !P2 ;  /* 0x0000002519038208 */ /* 0x000fde0005000000 */
[----:B------:R-:W-:-:S15]  /*4f90*/  NOP ;  /* 0x0000000000007918 */ /* 0x000fde0000000000 */
[----:B------:R-:W-:-:S15]  /*4fa0*/  NOP ;  /* 0x0000000000007918 */ /* 0x000fde0000000000 */
[----:B------:R-:W-:-:S15]  /*4fb0*/  NOP ;  /* 0x0000000000007918 */ /* 0x000fde0000000000 */
[----:B------:R-:W0:Y:S02]  /*4fc0*/  DSETP.NEU.AND P3, PT, R4, RZ, PT ;  /* 0x000000ff0400722a */ /* 0x000e240003f6d000 */
[----:B0-----:R-:W-:Y:S02]  /*4fd0*/  @!P1 FSEL R4, R30, R34, !P3 ;  /* 0x000000221e049208 */ /* 0x001fe40005800000 */
[----:B------:R-:W-:-:S15]  /*4fe0*/  @!P1 FSEL R5, R31, R35, !P3 ;  /* 0x000000231f059208 */ /* 0x000fde0005800000 */
[----:B------:R-:W-:-:S15]  /*4ff0*/  NOP ;  /* 0x0000000000007918 */ /* 0x000fde0000000000 */
[----:B------:R-:W-:-:S15]  /*5000*/  NOP ;  /* 0x0000000000007918 */ /* 0x000fde0000000000 */
[----:B------:R-:W-:-:S15]  /*5010*/  NOP ;  /* 0x0000000000007918 */ /* 0x000fde0000000000 */
[----:B------:R-:W-:-:S15]  /*5020*/  DSETP.NEU.AND P4, PT, R6, RZ, PT ;  /* 0x000000ff0600722a */ /* 0x000fde0003f8d000 */
[----:B------:R-:W-:-:S15]  /*5030*/  NOP ;  /* 0x0000000000007918 */ /* 0x000fde0000000000 */
[----:B------:R-:W-:-:S15]  /*5040*/  NOP ;  /* 0x0000000000007918 */ /* 0x000fde0000000000 */
[----:B------:R-:W-:-:S15]  /*5050*/  NOP ;  /* 0x0000000000007918 */ /* 0x000fde0000000000 */
[----:B------:R-:W-:-:S04]  /*5060*/  NOP ;  /* 0x0000000000007918 */ /* 0x000fc80000000000 */
[----:B--2---:R-:W0:Y:S02]  /*5070*/  DADD R32, -RZ, |R12| ;  /* 0x00000000ff207229 */ /* 0x004e24000000050c */
[----:B0-----:R-:W-:-:S04]  /*5080*/  ISETP.GT.U32.AND P0, PT, R20, R32, PT ;  /* 0x000000201400720c */ /* 0x001fc80003f04070 */
[----:B------:R-:W-:-:S04]  /*5090*/  ISETP.GT.U32.AND.EX P0, PT, R21, R33, PT, P0 ;  /* 0x000000211500720c */ /* 0x000fc80003f04100 */
[----:B------:R-:W-:Y:S02]  /*50a0*/  SEL R25, R21, R33, P0 ;  /* 0x0000002115197207 */ /* 0x000fe40000000000 */
[----:B------:R-:W-:Y:S02]  /*50b0*/  SEL R24, R20, R32, P0 ;  /* 0x0000002014187207 */ /* 0x000fe40000000000 */
[----:B------:R-:W-:-:S04]  /*50c0*/  ISETP.LT.U32.AND P0, PT, R32, R20, PT ;  /* 0x000000142000720c */ /* 0x000fc80003f01070 */
[-C--:B------:R-:W-:Y:S02]  /*50d0*/  ISETP.LT.U32.AND.EX P0, PT, R33, R21.reuse, PT, P0 ;  /* 0x000000152100720c */ /* 0x080fe40003f01100 */
[----:B------:R-:W-:Y:S02]  /*50e0*/  LOP3.LUT R36, R25, 0xffc00000, RZ, 0xc0, !PT ;  /* 0xffc0000019247812 */ /* 0x000fe400078ec0ff */
[----:B------:R-:W-:Y:S02]  /*50f0*/  SEL R0, R32, R20, P0 ;  /* 0x0000001420007207 */ /* 0x000fe40000000000 */
[----:B------:R-:W-:Y:S02]  /*5100*/  SEL R13, R33, R21, P0 ;  /* 0x00000015210d7207 */ /* 0x000fe40000000000 */
[----:B------:R-:W-:Y:S01]  /*5110*/  ISETP.GE.U32.AND P0, PT, R7, 0x7ff00000, PT ;  /* 0x7ff000000700780c */ /* 0x000fe20003f06070 */
[----:B------:R-:W-:Y:S01]  /*5120*/  IMAD.MOV.U32 R12, RZ, RZ, R0 ;  /* 0x000000ffff0c7224 */ /* 0x000fe200078e0000 */
[----:B------:R-:W-:Y:S01]  /*5130*/  LOP3.LUT R37, R36, 0x7fd00000, RZ, 0x3c, !PT ;  /* 0x7fd0000024257812 */ /* 0x000fe200078e3cff */
[----:B------:R-:W-:-:S10]  /*5140*/  IMAD.MOV.U32 R36, RZ, RZ, RZ ;  /* 0x000000ffff247224 */ /* 0x000fd400078e00ff */
[----:B------:R-:W-:-:S15]  /*5150*/  @!P0 FSEL R6, R22, R28, !P4 ;  /* 0x0000001c16068208 */ /* 0x000fde0006000000 */
[----:B------:R-:W-:-:S10]  /*5160*/  NOP ;  /* 0x0000000000007918 */ /* 0x000fd40000000000 */
[----:B------:R-:W0:Y:S01]  /*5170*/  DMUL R30, R36, R12 ;  /* 0x0000000c241e7228 */ /* 0x000e220000000000 */
[----:B------:R-:W-:-:S15]  /*5180*/  @!P0 FSEL R7, R23, R29, !P4 ;  /* 0x0000001d17078208 */ /* 0x000fde0006000000 */
[----:B------:R-:W-:-:S15]  /*5190*/  NOP ;  /* 0x0000000000007918 */ /* 0x000fde0000000000 */
[----:B------:R-:W-:-:S15]  /*51a0*/  NOP ;  /* 0x0000000000007918 */ /* 0x000fde0000000000 */
[----:B------:R-:W-:-:S15]  /*51b0*/  NOP ;  /* 0x0000000000007918 */ /* 0x000fde0000000000 */
[----:B------:R-:W-:-:S03]  /*51c0*/  NOP ;  /* 0x0000000000007918 */ /* 0x000fc60000000000 */
        /* <DEDUP_REMOVED lines=12> */
[----:B------:R-:W-:-:S15]  /*5290*/  IMAD.MOV.U32 R30, RZ, RZ, RZ ;  /* 0x000000ffff1e7224 */ /* 0x000fde00078e00ff */
        /* <DEDUP_REMOVED lines=8> */
[----:B------:R-:W-:Y:S01]  /*5320*/  IMAD.MOV.U32 R22, RZ, RZ, R34 ;  /* 0x000000ffff167224 */ /* 0x000fe200078e0022 */
[----:B------:R-:W-:-:S04]  /*5330*/  UMOV UR6, UR4 ;  /* 0x0000000400067c82 */ /* 0x000fc80008000000 */
[----:B------:R-:W-:Y:S01]  /*5340*/  SEL R32, R22, UR6, P1 ;  /* 0x0000000616207c07 */ /* 0x000fe20008800000 */
[----:B------:R-:W-:-:S15]  /*5350*/  UMOV UR6, UR5 ;  /* 0x0000000500067c82 */ /* 0x000fde0008000000 */
[----:B------:R-:W-:-:S15]  /*5360*/  NOP ;  /* 0x0000000000007918 */ /* 0x000fde0000000000 */
[----:B------:R-:W-:-:S15]  /*5370*/  NOP ;  /* 0x0000000000007918 */ /* 0x000fde0000000000 */
        /* <DEDUP_REMOVED lines=27> */
[----:B------:R-:W0:Y:S02]  /*5530*/  DADD R14, -RZ, |R14| ;  /* 0x00000000ff0e7229 */ /* 0x000e24000000050e */
[----:B0-----:R-:W-:-:S04]  /*5540*/  ISETP.GT.U32.AND P0, PT, R20, R14, PT ;  /* 0x0000000e1400720c */ /* 0x001fc80003f04070 */
[----:B------:R-:W-:-:S15]  /*5550*/  ISETP.GT.U32.AND.EX P0, PT, R21, R15, PT, P0 ;  /* 0x0000000f1500720c */ /* 0x000fde0003f04100 */
        /* <DEDUP_REMOVED lines=8> */
[----:B0-----:R0:W-:Y:S02]  /*55e0*/  DMUL R28, R22, R28 ;  /* 0x0000001c161c7228 */ /* 0x0011e40000000000 */
[----:B0-----:R-:W-:Y:S02]  /*55f0*/  SEL R23, R21, R15, P0 ;  /* 0x0000000f15177207 */ /* 0x001fe40000000000 */
[----:B------:R-:W-:Y:S02]  /*5600*/  SEL R22, R20, R14, P0 ;  /* 0x0000000e14167207 */ /* 0x000fe40000000000 */
[----:B------:R-:W-:-:S04]  /*5610*/  ISETP.LT.U32.AND P0, PT, R14, R20, PT ;  /* 0x000000140e00720c */ /* 0x000fc80003f01070 */
[-C--:B------:R-:W-:Y:S02]  /*5620*/  ISETP.LT.U32.AND.EX P0, PT, R15, R21.reuse, PT, P0 ;  /* 0x000000150f00720c */ /* 0x080fe40003f01100 */
[----:B------:R-:W-:Y:S02]  /*5630*/  LOP3.LUT R34, R23, 0xffc00000, RZ, 0xc0, !PT ;  /* 0xffc0000017227812 */ /* 0x000fe400078ec0ff */
[----:B------:R-:W-:Y:S02]  /*5640*/  SEL R15, R15, R21, P0 ;  /* 0x000000150f0f7207 */ /* 0x000fe40000000000 */
[----:B------:R-:W-:Y:S01]  /*5650*/  LOP3.LUT R35, R34, 0x7fd00000, RZ, 0x3c, !PT ;  /* 0x7fd0000022237812 */ /* 0x000fe200078e3cff */
[----:B------:R-:W-:-:S15]  /*5660*/  IMAD.MOV.U32 R34, RZ, RZ, RZ ;  /* 0x000000ffff227224 */ /* 0x000fde00078e00ff */
[----:B------:R-:W-:-:S15]  /*5670*/  NOP ;  /* 0x0000000000007918 */ /* 0x000fde0000000000 */
[----:B------:R-:W-:-:S15]  /*5680*/  NOP ;  /* 0x0000000000007918 */ /* 0x000fde0000000000 */
[----:B------:R-:W-:-:S02]  /*5690*/  NOP ;  /* 0x0000000000007918 */ /* 0x000fc40000000000 */
[----:B------:R0:W1:Y:S02]  /*56a0*/  DSETP.NEU.AND P1, PT, R12, RZ, PT ;  /* 0x000000ff0c00722a */ /* 0x0000640003f2d000 */
[----:B0-----:R-:W-:Y:S02]  /*56b0*/  SEL R12, R14, R20, P0 ;  /* 0x000000140e0c7207 */ /* 0x001fe40000000000 */
[----:B------:R-:W-:-:S03]  /*56c0*/  ISETP.GE.U32.AND P0, PT, R13, 0x7ff00000, PT ;  /* 0x7ff000000d00780c */ /* 0x000fc60003f06070 */
[----:B------:R-:W-:-:S10]  /*56d0*/  IMAD.MOV.U32 R14, RZ, RZ, R12 ;  /* 0x000000ffff0e7224 */ /* 0x000fd400078e000c */
[----:B-1----:R-:W-:Y:S02]  /*56e0*/  @!P0 FSEL R0, R24, R28, !P1 ;  /* 0x0000001c18008208 */ /* 0x002fe40004800000 */
[----:B------:R-:W-:-:S15]  /*56f0*/  @!P0 FSEL R13, R25, R29, !P1 ;  /* 0x0000001d190d8208 */ /* 0x000fde0004800000 */
        /* <DEDUP_REMOVED lines=30> */
[----:B------:R-:W-:-:S15]  /*58e0*/  SEL R32, R24, UR6, P2 ;  /* 0x0000000618207c07 */ /* 0x000fde0009000000 */
[----:B------:R-:W-:-:S15]  /*58f0*/  NOP ;  /* 0x0000000000007918 */ /* 0x000fde0000000000 */
[----:B------:R-:W-:-:S15]  /*5900*/  NOP ;  /* 0x0000000000007918 */ /* 0x000fde0000000000 */
[----:B------:R-:W-:-:S01]  /*5910*/  NOP ;  /* 0x0000000000007918 */ /* 0x000fc20000000000 */
[----:B0-----:R-:W0:Y:S01]  /*5920*/  DMUL R24, R30, R30 ;  /* 0x0000001e1e187228 */ /* 0x001e220000000000 */
[----:B------:R-:W-:-:S15]  /*5930*/  UMOV UR6, UR5 ;  /* 0x0000000500067c82 */ /* 0x000fde0008000000 */
[----:B------:R-:W-:-:S15]  /*5940*/  NOP ;  /* 0x0000000000007918 */ /* 0x000fde0000000000 */
[----:B------:R-:W-:-:S15]  /*5950*/  NOP ;  /* 0x0000000000007918 */ /* 0x000fde0000000000 */
[----:B------:R-:W-:-:S15]  /*5960*/  NOP ;  /* 0x0000000000007918 */ /* 0x000fde0000000000 */
[----:B------:R-:W-:-:S03]  /*5970*/  NOP ;  /* 0x0000000000007918 */ /* 0x000fc60000000000 */
        /* <DEDUP_REMOVED lines=22> */
[----:B-1----:R-:W0:-:S15]  /*5ae0*/  DMUL R24, R34, R24 ;  /* 0x0000001822187228 */ /* 0x002e1e0000000000 */
        /* <DEDUP_REMOVED lines=20> */
[----:B------:R-:W-:Y:S02]  /*5c30*/  SEL R25, R25, R21, P0 ;  /* 0x0000001519197207 */ /* 0x000fe40000000000 */
[----:B------:R-:W-:-:S15]  /*5c40*/  ISETP.GE.U32.AND P0, PT, R15, 0x7ff00000, PT ;  /* 0x7ff000000f00780c */ /* 0x000fde0003f06070 */
[----:B------:R-:W-:-:S15]  /*5c50*/  NOP ;  /* 0x0000000000007918 */ /* 0x000fde0000000000 */
[----:B------:R-:W-:-:S08]  /*5c60*/  NOP ;  /* 0x0000000000007918 */ /* 0x000fd00000000000 */
        /* <DEDUP_REMOVED lines=16> */
[----:B0-----:R-:W-:-:S15]  /*5d70*/  IMAD.MOV.U32 R30, RZ, RZ, RZ ;  /* 0x000000ffff1e7224 */ /* 0x001fde00078e00ff */
[----:B------:R-:W-:-:S15]  /*5d80*/  NOP ;  /* 0x0000000000007918 */ /* 0x000fde0000000000 */
[----:B------:R-:W-:-:S15]  /*5d90*/  NOP ;  /* 0x0000000000007918 */ /* 0x000fde0000000000 */
[----:B------:R-:W-:-:S15]  /*5da0*/  NOP ;  /* 0x0000000000007918 */ /* 0x000fde0000000000 */
[----:B------:R-:W-:-:S02]  /*5db0*/  NOP ;  /* 0x0000000000007918 */ /* 0x000fc40000000000 */
[----:B------:R1:W0:Y:S02]  /*5dc0*/  DSETP.NEU.AND P1, PT, R14, RZ, PT ;  /* 0x000000ff0e00722a */ /* 0x0002240003f2d000 */
[----:B-1----:R-:W-:Y:S01]  /*5dd0*/  IMAD.MOV.U32 R14, RZ, RZ, R35 ;  /* 0x000000ffff0e7224 */ /* 0x002fe200078e0023 */
[----:B0-----:R-:W-:Y:S02]  /*5de0*/  @!P0 FSEL R12, R22, R28, !P1 ;  /* 0x0000001c160c8208 */ /* 0x001fe40004800000 */
[----:B------:R-:W-:-:S15]  /*5df0*/  @!P0 FSEL R15, R23, R29, !P1 ;  /* 0x0000001d170f8208 */ /* 0x000fde0004800000 */
[----:B------:R-:W-:-:S15]  /*5e00*/  NOP ;  /* 0x0000000000007918 */ /* 0x000fde0000000000 */
[----:B------:R-:W-:-:S15]  /*5e10*/  NOP ;  /* 0x0000000000007918 */ /* 0x000fde0000000000 */
[----:B------:R-:W-:-:S14]  /*5e20*/  NOP ;  /* 0x0000000000007918 */ /* 0x000fdc0000000000 */
[----:B------:R-:W0:Y:S02]  /*5e30*/  DSETP.MIN.AND P2, P3, R34, UR4, PT ;  /* 0x0000000422007e2a */ /* 0x000e24000bb40000 */
[----:B0-----:R-:W-:Y:S01]  /*5e40*/  FSEL R33, R14, UR6, P2 ;  /* 0x000000060e217c08 */ /* 0x001fe20009000000 */
[----:B------:R-:W-:-:S05]  /*5e50*/  IMAD.U32 R14, RZ, RZ, UR6 ;  /* 0x00000006ff0e7e24 */ /* 0x000fca000f8e00ff */
[----:B------:R-:W-:-:S04]  /*5e60*/  @P3 LOP3.LUT R33, R14, 0x80000, RZ, 0xfc, !PT ;  /* 0x000800000e213812 */ /* 0x000fc800078efcff */
[----:B------:R-:W0:Y:S01]  /*5e70*/  MUFU.RSQ64H R31, R33 ;  /* 0x00000021001f7308 */ /* 0x000e220000001c00 */
[----:B------:R-:W-:-:S05]  /*5e80*/  IMAD.MOV.U32 R14, RZ, RZ, R34 ;  /* 0x000000ffff0e7224 */ /* 0x000fca00078e0022 */
[----:B------:R-:W-:-:S15]  /*5e90*/  SEL R32, R14, UR4, P2 ;  /* 0x000000040e207c07 */ /* 0x000fde0009000000 */
[----:B------:R-:W-:-:S15]  /*5ea0*/  NOP ;  /* 0x0000000000007918 */ /* 0x000fde0000000000 */
[----:B------:R-:W-:-:S15]  /*5eb0*/  NOP ;  /* 0x0000000000007918 */ /* 0x000fde0000000000 */
[----:B------:R-:W-:-:S01]  /*5ec0*/  NOP ;  /* 0x0000000000007918 */ /* 0x000fc20000000000 */
[----:B------:R-:W1:Y:S02]  /*5ed0*/  DADD R10, -RZ, |R10| ;  /* 0x00000000ff0a7229 */ /* 0x000e64000000050a */
[----:B-1----:R-:W-:-:S04]  /*5ee0*/  ISETP.LT.U32.AND P0, PT, R10, R20, PT ;  /* 0x000000140a00720c */ /* 0x002fc80003f01070 */
[----:B------:R-:W-:-:S04]  /*5ef0*/  ISETP.LT.U32.AND.EX P0, PT, R11, R21, PT, P0 ;  /* 0x000000150b00720c */ /* 0x000fc80003f01100 */
[----:B------:R-:W-:-:S15]  /*5f00*/  SEL R14, R10, R20, P0 ;  /* 0x000000140a0e7207 */ /* 0x000fde0000000000 */
        /* <DEDUP_REMOVED lines=8> */
[----:B0-----:R0:W1:Y:S02]  /*5f90*/  DFMA R22, R32, -R22, 1 ;  /* 0x3ff000002016742b */ /* 0x0010640000000816 */
[----:B0-----:R-:W0:-:S15]  /*5fa0*/  LDC.64 R32, c[0x0][0x398] ;  /* 0x0000e600ff207b82 */ /* 0x001e1e0000000a00 */
[----:B------:R-:W-:-:S15]  /*5fb0*/  NOP ;  /* 0x0000000000007918 */ /* 0x000fde0000000000 */
[----:B------:R-:W-:-:S15]  /*5fc0*/  NOP ;  /* 0x0000000000007918 */ /* 0x000fde0000000000 */
[----:B------:R-:W-:-:S15]  /*5fd0*/  NOP ;  /* 0x0000000000007918 */ /* 0x000fde0000000000 */
[----:B------:R-:W-:-:S02]  /*5fe0*/  NOP ;  /* 0x0000000000007918 */ /* 0x000fc40000000000 */
        /* <DEDUP_REMOVED lines=11> */
[----:B-1----:R-:W-:Y:S02]  /*60a0*/  SEL R29, R11, R21, P0 ;  /* 0x000000150b1d7207 */ /* 0x002fe40000000000 */
[----:B------:R-:W-:-:S04]  /*60b0*/  ISETP.GT.U32.AND P0, PT, R20, R10, PT ;  /* 0x0000000a1400720c */ /* 0x000fc80003f04070 */
[----:B------:R-:W-:-:S04]  /*60c0*/  ISETP.GT.U32.AND.EX P0, PT, R21, R11, PT, P0 ;  /* 0x0000000b1500720c */ /* 0x000fc80003f04100 */
[----:B------:R-:W-:-:S04]  /*60d0*/  SEL R11, R21, R11, P0 ;  /* 0x0000000b150b7207 */ /* 0x000fc80000000000 */
[----:B------:R-:W-:Y:S01]  /*60e0*/  LOP3.LUT R28, R11, 0xffc00000, RZ, 0xc0, !PT ;  /* 0xffc000000b1c7812 */ /* 0x000fe200078ec0ff */
[----:B------:R-:W-:Y:S01]  /*60f0*/  IMAD.MOV.U32 R30, RZ, RZ, R14 ;  /* 0x000000ffff1e7224 */ /* 0x000fe200078e000e */
[----:B------:R-:W-:Y:S01]  /*6100*/  SEL R10, R20, R10, P0 ;  /* 0x0000000a140a7207 */ /* 0x000fe20000000000 */
[----:B------:R-:W-:Y:S02]  /*6110*/  IMAD.MOV.U32 R31, RZ, RZ, R29 ;  /* 0x000000ffff1f7224 */ /* 0x000fe400078e001d */
[----:B0-----:R-:W-:-:S15]  /*6120*/  IMAD.WIDE.U32 R20, R26, 0x8, R32 ;  /* 0x000000081a147825 */ /* 0x001fde00078e0020 */
[----:B------:R-:W-:-:S15]  /*6130*/  NOP ;  /* 0x0000000000007918 */ /* 0x000fde0000000000 */
[----:B------:R-:W-:-:S13]  /*6140*/  NOP ;  /* 0x0000000000007918 */ /* 0x000fda0000000000 */
[----:B--2---:R0:W1:Y:S02]  /*6150*/  DMUL R34, R34, R22 ;  /* 0x0000001622227228 */ /* 0x0040640000000000 */
[----:B0-----:R-:W-:-:S04]  /*6160*/  LOP3.LUT R22, R9, 0xffc00000, RZ, 0xc0, !PT ;  /* 0xffc0000009167812 */ /* 0x001fc800078ec0ff */
[----:B------:R-:W-:Y:S01]  /*6170*/  LOP3.LUT R23, R22, 0x100000, RZ, 0xfc, !PT ;  /* 0x0010000016177812 */ /* 0x000fe200078efcff */
[----:B------:R-:W-:Y:S02]  /*6180*/  IMAD.MOV.U32 R22, RZ, RZ, RZ ;  /* 0x000000ffff167224 */ /* 0x000fe400078e00ff */
[----:B------:R-:W-:-:S15]  /*6190*/  IMAD.WIDE.U32 R20, R27, 0x20, R20 ;  /* 0x000000201b147825 */ /* 0x000fde00078e0014 */
[----:B------:R-:W-:-:S15]  /*61a0*/  NOP ;  /* 0x0000000000007918 */ /* 0x000fde0000000000 */
[----:B------:R-:W-:-:S15]  /*61b0*/  NOP ;  /* 0x0000000000007918 */ /* 0x000fde0000000000 */
[----:B------:R-:W-:-:S10]  /*61c0*/  NOP ;  /* 0x0000000000007918 */ /* 0x000fd40000000000 */
[----:B-1----:R0:W-:Y:S02]  /*61d0*/  DMUL R22, R34, R22 ;  /* 0x0000001622167228 */ /* 0x0021e40000000000 */
[----:B0-----:R-:W-:Y:S01]  /*61e0*/  LOP3.LUT R35, R28, 0x7fd00000, RZ, 0x3c, !PT ;  /* 0x7fd000001c237812 */ /* 0x001fe200078e3cff */
[----:B------:R-:W-:-:S15]  /*61f0*/  IMAD.MOV.U32 R34, RZ, RZ, RZ ;  /* 0x000000ffff227224 */ /* 0x000fde00078e00ff */
[----:B------:R-:W-:-:S15]  /*6200*/  NOP ;  /* 0x0000000000007918 */ /* 0x000fde0000000000 */
[----:B------:R-:W-:-:S15]  /*6210*/  NOP ;  /* 0x0000000000007918 */ /* 0x000fde0000000000 */
        /* <DEDUP_REMOVED lines=25> */
[----:B------:R-:W-:-:S05]  /*63b0*/  IMAD.U32 R26, RZ, RZ, UR6 ;  /* 0x00000006ff1a7e24 */ /* 0x000fca000f8e00ff */
[----:B------:R-:W-:Y:S01]  /*63c0*/  @P3 LOP3.LUT R33, R26, 0x80000, RZ, 0xfc, !PT ;  /* 0x000800001a213812 */ /* 0x000fe200078efcff */
[----:B------:R-:W-:-:S05]  /*63d0*/  IMAD.MOV.U32 R26, RZ, RZ, R34 ;  /* 0x000000ffff1a7224 */ /* 0x000fca00078e0022 */
[----:B------:R-:W-:Y:S02]  /*63e0*/  SEL R32, R26, UR4, P0 ;  /* 0x000000041a207c07 */ /* 0x000fe40008000000 */
[----:B------:R-:W-:Y:S02]  /*63f0*/  ISETP.GE.U32.AND P0, PT, R25, 0x7ff00000, PT ;  /* 0x7ff000001900780c */ /* 0x000fe40003f06070 */
[----:B------:R-:W-:-:S15]  /*6400*/  ISETP.GE.U32.AND P3, PT, R29, 0x7ff00000, PT ;  /* 0x7ff000001d00780c */ /* 0x000fde0003f66070 */
[----:B------:R-:W-:-:S15]  /*6410*/  NOP ;  /* 0x0000000000007918 */ /* 0x000fde0000000000 */
[----:B------:R-:W-:-:S15]  /*6420*/  NOP ;  /* 0x0000000000007918 */ /* 0x000fde0000000000 */
[----:B------:R-:W-:-:S01]  /*6430*/  NOP ;  /* 0x0000000000007918 */ /* 0x000fc20000000000 */
[----:B------:R0:W-:Y:S02]  /*6440*/  DSETP.NEU.AND P2, PT, R30, RZ, PT ;  /* 0x000000ff1e00722a */ /* 0x0001e40003f4d000 */
        /* <DEDUP_REMOVED lines=33> */
[----:B-1----:R-:W-:-:S15]  /*6660*/  DMUL R18, R34, R18 ;  /* 0x0000001222127228 */ /* 0x002fde0000000000 */
[----:B------:R-:W-:-:S15]  /*6670*/  NOP ;  /* 0x0000000000007918 */ /* 0x000fde0000000000 */
[----:B------:R-:W-:-:S15]  /*6680*/  NOP ;  /* 0x0000000000007918 */ /* 0x000fde0000000000 */
[----:B------:R-:W-:-:S15]  /*6690*/  NOP ;  /* 0x0000000000007918 */ /* 0x000fde0000000000 */
[----:B------:R-:W-:-:S04]  /*66a0*/  NOP ;  /* 0x0000000000007918 */ /* 0x000fc80000000000 */
[----:B------:R-:W0:Y:S02]  /*66b0*/  DSETP.NEU.AND P1, PT, R24, RZ, PT ;  /* 0x000000ff1800722a */ /* 0x000e240003f2d000 */
[----:B0-----:R-:W-:Y:S01]  /*66c0*/  @!P0 FSEL R24, R8, R22, !P1 ;  /* 0x0000001608188208 */ /* 0x001fe20004800000 */
[----:B------:R-:W-:Y:S01]  /*66d0*/  IMAD.MOV.U32 R8, RZ, RZ, R16 ;  /* 0x000000ffff087224 */ /* 0x000fe200078e0010 */
[----:B------:R-:W-:Y:S01]  /*66e0*/  @!P0 FSEL R25, R9, R23, !P1 ;  /* 0x0000001709198208 */ /* 0x000fe20004800000 */
[----:B------:R-:W-:-:S15]  /*66f0*/  IMAD.MOV.U32 R9, RZ, RZ, R17 ;  /* 0x000000ffff097224 */ /* 0x000fde00078e0011 */
[----:B------:R-:W-:-:S15]  /*6700*/  NOP ;  /* 0x0000000000007918 */ /* 0x000fde0000000000 */
[----:B------:R-:W-:-:S15]  /*6710*/  NOP ;  /* 0x0000000000007918 */ /* 0x000fde0000000000 */
[----:B------:R-:W-:-:S14]  /*6720*/  NOP ;  /* 0x0000000000007918 */ /* 0x000fdc0000000000 */
[----:B------:R-:W0:Y:S02]  /*6730*/  DMUL R18, R18, R26 ;  /* 0x0000001a12127228 */ /* 0x000e240000000000 */
[----:B0-----:R-:W-:Y:S01]  /*6740*/  @!P3 FSEL R14, R10, R18, !P2 ;  /* 0x000000120a0eb208 */ /* 0x001fe20005000000 */
[----:B------:R-:W-:Y:S01]  /*6750*/  IMAD.MOV.U32 R10, RZ, RZ, R2 ;  /* 0x000000ffff0a7224 */ /* 0x000fe200078e0002 */
[----:B------:R-:W-:Y:S01]  /*6760*/  @!P3 FSEL R29, R11, R19, !P2 ;  /* 0x000000130b1db208 */ /* 0x000fe20005000000 */
[----:B------:R-:W-:Y:S02]  /*6770*/  IMAD.MOV.U32 R11, RZ, RZ, R3 ;  /* 0x000000ffff0b7224 */ /* 0x000fe400078e0003 */
[----:B------:R-:W-:Y:S02]  /*6780*/  IMAD.MOV.U32 R26, RZ, RZ, R14 ;  /* 0x000000ffff1a7224 */ /* 0x000fe400078e000e */
[----:B------:R-:W-:Y:S01]  /*6790*/  IMAD.MOV.U32 R27, RZ, RZ, R29 ;  /* 0x000000ffff1b7224 */ /* 0x000fe200078e001d */
[----:B------:R0:W-:Y:S02]  /*67a0*/  STG.E.ENL2.256 desc[UR8][R20.64], R8, R4 ;  /* 0xf80000081404797f */ /* 0x0001e4000f121808 */
[----:B0-----:R-:W-:-:S02]  /*67b0*/  IMAD.MOV.U32 R4, RZ, RZ, R0 ;  /* 0x000000ffff047224 */ /* 0x001fc400078e0000 */
[----:B------:R-:W-:Y:S02]  /*67c0*/  IMAD.MOV.U32 R5, RZ, RZ, R13 ;  /* 0x000000ffff057224 */ /* 0x000fe400078e000d */
[----:B------:R-:W-:Y:S02]  /*67d0*/  IMAD.MOV.U32 R6, RZ, RZ, R12 ;  /* 0x000000ffff067224 */ /* 0x000fe400078e000c */
[----:B------:R-:W-:-:S05]  /*67e0*/  IMAD.MOV.U32 R7, RZ, RZ, R15 ;  /* 0x000000ffff077224 */ /* 0x000fca00078e000f */
[----:B------:R-:W-:Y:S01]  /*67f0*/  STG.E.ENL2.256 desc[UR8][R20.64+0x1000], R4, R24 ;  /* 0xf80080041418797f */ /* 0x000fe2000f121808 */
[----:B------:R-:W-:Y:S05]  /*6800*/  EXIT ;  /* 0x000000000000794d */ /* 0x000fea0003800000 */
.L_x_5179:
        /* <DEDUP_REMOVED lines=15> */
.L_x_16866:


//--------------------- .text._ZN2at6native29vectorized_elementwise_kernelILi8ENS0_13AUnaryFunctorIdddZZZNS0_17hypot_kernel_cudaERNS_18TensorIteratorBaseEENKUlvE_clEvENKUlvE_clEvEUlddE_EESt5arrayIPcLm2EEEEviT0_T1_ --------------------------
	.section	.text._ZN2at6native29vectorized_elementwise_kernelILi8ENS0_13AUnaryFunctorIdddZZZNS0_17hypot_kernel_cudaERNS_18TensorIteratorBaseEENKUlvE_clEvENKUlvE_clEvEUlddE_EESt5arrayIPcLm2EEEEviT0_T1_,"ax",@progbits
	.align	128
        .global         _ZN2at6native29vectorized_elementwise_kernelILi8ENS0_13AUnaryFunctorIdddZZZNS0_17hypot_kernel_cudaERNS_18TensorIteratorBaseEENKUlvE_clEvENKUlvE_clEvEUlddE_EESt5arrayIPcLm2EEEEviT0_T1_
        .type           _ZN2at6native29vectorized_elementwise_kernelILi8ENS0_13AUnaryFunctorIdddZZZNS0_17hypot_kernel_cudaERNS_18TensorIteratorBaseEENKUlvE_clEvENKUlvE_clEvEUlddE_EESt5arrayIPcLm2EEEEviT0_T1_,@function
        .size           _ZN2at6native29vectorized_elementwise_kernelILi8ENS0_13AUnaryFunctorIdddZZZNS0_17hypot_kernel_cudaERNS_18TensorIteratorBaseEENKUlvE_clEvENKUlvE_clEvEUlddE_EESt5arrayIPcLm2EEEEviT0_T1_,(.L_x_16867 - _ZN2at6native29vectorized_elementwise_kernelILi8ENS0_13AUnaryFunctorIdddZZZNS0_17hypot_kernel_cudaERNS_18TensorIteratorBaseEENKUlvE_clEvENKUlvE_clEvEUlddE_EESt5arrayIPcLm2EEEEviT0_T1_)
        .other          _ZN2at6native29vectorized_elementwise_kernelILi8ENS0_13AUnaryFunctorIdddZZZNS0_17hypot_kernel_cudaERNS_18TensorIteratorBaseEENKUlvE_clEvENKUlvE_clEvEUlddE_EESt5arrayIPcLm2EEEEviT0_T1_,@"STO_CUDA_ENTRY STV_DEFAULT"
_ZN2at6native29vectorized_elementwise_kernelILi8ENS0_13AUnaryFunctorIdddZZZNS0_17hypot_kernel_cudaERNS_18TensorIteratorBaseEENKUlvE_clEvENKUlvE_clEvEUlddE_EESt5arrayIPcLm2EEEEviT0_T1_:
.text._ZN2at6native29vectorized_elementwise_kernelILi8ENS0_13AUnaryFunctorIdddZZZNS0_17hypot_kernel_cudaERNS_18TensorIteratorBaseEENKUlvE_clEvENKUlvE_clEvEUlddE_EESt5arrayIPcLm2EEEEviT0_T1_:
[----:B------:R-:W-:Y:S01]  /*0000*/  LDC R1, c[0x0][0x37c] ;  /* 0x0000df00ff017b82 */ /* 0x000fe20000000800 */
[----:B------:R-:W-:Y:S05]  /*0010*/  EXIT ;  /* 0x000000000000794d */ /* 0x000fea0003800000 */
.L_x_5180:
        /* <DEDUP_REMOVED lines=14> */
.L_x_16867:


//--------------------- .text._ZN2at6native18elementwise_kernelILi128ELi4EZNS0_15gpu_kernel_implINS0_13BinaryFunctorIdddZZZNS0_17hypot_kernel_cudaERNS_18TensorIteratorBaseEENKUlvE_clEvENKUlvE_clEvEUlddE_EEEEvS5_RKT_EUliE_EEviT1_ --------------------------
	.section	.text._ZN2at6native18elementwise_kernelILi128ELi4EZNS0_15gpu_kernel_implINS0_13BinaryFunctorIdddZZZNS0_17hypot_kernel_cudaERNS_18TensorIteratorBaseEENKUlvE_clEvENKUlvE_clEvEUlddE_EEEEvS5_RKT_EUliE_EEviT1_,"ax",@progbits
	.align	128
        .global         _ZN2at6native18elementwise_kernelILi128ELi4EZNS0_15gpu_kernel_implINS0_13BinaryFunctorIdddZZZNS0_17hypot_kernel_cudaERNS_18TensorIteratorBaseEENKUlvE_clEvENKUlvE_clEvEUlddE_EEEEvS5_RKT_EUliE_EEviT1_
        .type           _ZN2at6native18elementwise_kernelILi128ELi4EZNS0_15gpu_kernel_implINS0_13BinaryFunctorIdddZZZNS0_17hypot_kernel_cudaERNS_18TensorIteratorBaseEENKUlvE_clEvENKUlvE_clEvEUlddE_EEEEvS5_RKT_EUliE_EEviT1_,@function
        .size           _ZN2at6native18elementwise_kernelILi128ELi4EZNS0_15gpu_kernel_implINS0_13BinaryFunctorIdddZZZNS0_17hypot_kernel_cudaERNS_18TensorIteratorBaseEENKUlvE_clEvENKUlvE_clEvEUlddE_EEEEvS5_RKT_EUliE_EEviT1_,(.L_x_16868 - _ZN2at6native18elementwise_kernelILi128ELi4EZNS0_15gpu_kernel_implINS0_13BinaryFunctorIdddZZZNS0_17hypot_kernel_cudaERNS_18TensorIteratorBaseEENKUlvE_clEvENKUlvE_clEvEUlddE_EEEEvS5_RKT_EUliE_EEviT1_)
        .other          _ZN2at6native18elementwise_kernelILi128ELi4EZNS0_15gpu_kernel_implINS0_13BinaryFunctorIdddZZZNS0_17hypot_kernel_cudaERNS_18TensorIteratorBaseEENKUlvE_clEvENKUlvE_clEvEUlddE_EEEEvS5_RKT_EUliE_EEviT1_,@"STO_CUDA_ENTRY STV_DEFAULT"
_ZN2at6native18elementwise_kernelILi128ELi4EZNS0_15gpu_kernel_implINS0_13BinaryFunctorIdddZZZNS0_17hypot_kernel_cudaERNS_18TensorIteratorBaseEENKUlvE_clEvENKUlvE_clEvEUlddE_EEEEvS5_RKT_EUliE_EEviT1_:
.text._ZN2at6native18elementwise_kernelILi128ELi4EZNS0_15gpu_kernel_implINS0_13BinaryFunctorIdddZZZNS0_17hypot_kernel_cudaERNS_18TensorIteratorBaseEENKUlvE_clEvENKUlvE_clEvEUlddE_EEEEvS5_RKT_EUliE_EEviT1_:
        /* <DEDUP_REMOVED lines=19> */
[----:B------:R-:W-:Y:S02]  /*0130*/  HFMA2 R18, -RZ, RZ, 0, 0 ;  /* 0x00000000ff127431 */ /* 0x000fe400000001ff */
        /* <DEDUP_REMOVED lines=351> */
.L_x_5183:
[----:B------:R-:W0:Y:S01]  /*1730*/  LDCU.64 UR6, c[0x0][0x5f0] ;  /* 0x0000be00ff0677ac */ /* 0x000e220008000a00 */
[----:B------:R-:W-:Y:S01]  /*1740*/  BSSY.RECONVERGENT B6, `(.L_x_5184) ;  /* 0x00000ec000067945 */ /* 0x000fe20003800200 */
        /* <DEDUP_REMOVED lines=14> */
[----:B--2---:R4:W0:Y:S02]  /*1830*/  I2F.F64.S16 R16, R2 ;  /* 0x0000000200107312 */ /* 0x0048240000101c00 */
[----:B0---4-:R-:W-:Y:S05]  /*1840*/  BRA `(.L_x_5190) ;  /* 0x0000000c006c7947 */ /* 0x011fea0003800000 */
.L_x_5188:
[----:B------:R-:W2:Y:S02]  /*1850*/  LDG.E.U8 R2, desc[UR36][R2.64] ;  /* 0x0000002402027981 */ /* 0x000ea4000c1e1100 */
[----:B--2---:R4:W0:Y:S02]  /*1860*/  I2F.F64.U16 R16, R2 ;  /* 0x0000000200107312 */ /* 0x0048240000101800 */
[----:B0---4-:R-:W-:Y:S05]  /*1870*/  BRA `(.L_x_5190) ;  /* 0x0000000c00607947 */ /* 0x011fea0003800000 */
.L_x_5187:
[----:B------:R-:W-:-:S09]  /*1880*/  UISETP.NE.AND UP0, UPT, UR4, 0x2, UPT ;  /* 0x000000020400788c */ /* 0x000fd2000bf05270 */
[----:B------:R-:W-:Y:S05]  /*1890*/  BRA.U !UP0, `(.L_x_5191) ;  /* 0x0000000108287547 */ /* 0x000fea000b800000 */
[----:B------:R-:W-:-:S09]  /*18a0*/  UISETP.NE.AND UP0, UPT, UR4, 0x3, UPT ;  /* 0x000000030400788c */ /* 0x000fd2000bf05270 */
[----:B------:R-:W-:Y:S05]  /*18b0*/  BRA.U !UP0, `(.L_x_5192) ;  /* 0x0000000108147547 */ /* 0x000fea000b800000 */
[----:B------:R-:W-:-:S09]  /*18c0*/  UISETP.NE.AND UP0, UPT, UR4, 0x4, UPT ;  /* 0x000000040400788c */ /* 0x000fd2000bf05270 */
[----:B------:R-:W-:Y:S05]  /*18d0*/  BRA.U UP0, `(.L_x_5189) ;  /* 0x0000000900bc7547 */ /* 0x000fea000b800000 */
[----:B------:R-:W2:Y:S02]  /*18e0*/  LDG.E.64 R16, desc[UR36][R2.64] ;  /* 0x0000002402107981 */ /* 0x000ea4000c1e1b00 */
[----:B--2---:R-:W4:Y:S02]  /*18f0*/  I2F.F64.S64 R16, R16 ;  /* 0x0000001000107312 */ /* 0x004f240000301c00 */
[----:B----4-:R-:W-:Y:S05]  /*1900*/  BRA `(.L_x_5190) ;  /* 0x0000000c003c7947 */ /* 0x010fea0003800000 */
.L_x_5192:
[----:B------:R-:W2:Y:S02]  /*1910*/  LDG.E R2, desc[UR36][R2.64] ;  /* 0x0000002402027981 */ /* 0x000ea4000c1e1900 */
[----:B--2---:R4:W0:Y:S02]  /*1920*/  I2F.F64 R16, R2 ;  /* 0x0000000200107312 */ /* 0x0048240000201c00 */
[----:B0---4-:R-:W-:Y:S05]  /*1930*/  BRA `(.L_x_5190) ;  /* 0x0000000c00307947 */ /* 0x011fea0003800000 */
.L_x_5191:
[----:B------:R-:W2:Y:S02]  /*1940*/  LDG.E.U16 R2, desc[UR36][R2.64] ;  /* 0x0000002402027981 */ /* 0x000ea4000c1e1500 */
[----:B--2---:R4:W0:Y:S02]  /*1950*/  I2F.F64.S16 R16, R2 ;  /* 0x0000000200107312 */ /* 0x0048240000101c00 */
[----:B0---4-:R-:W-:Y:S05]  /*1960*/  BRA `(.L_x_5190) ;  /* 0x0000000c00247947 */ /* 0x011fea0003800000 */
.L_x_5186:
        /* <DEDUP_REMOVED lines=10> */
.L_x_5194:
[----:B------:R-:W2:Y:S02]  /*1a10*/  LDG.E.U16 R0, desc[UR36][R2.64] ;  /* 0x0000002402007981 */ /* 0x000ea4000c1e1500 */
[----:B--2---:R-:W-:-:S05]  /*1a20*/  HADD2.F32 R0, -RZ, R0.H0_H0 ;  /* 0x20000000ff007230 */ /* 0x004fca0000004100 */
[----:B------:R-:W-:-:S04]  /*1a30*/  FMUL.FTZ R0, R0, 1 ;  /* 0x3f80000000007820 */ /* 0x000fc80000410000 */
[----:B------:R3:W4:Y:S02]  /*1a40*/  F2F.F64.F32 R16, R0 ;  /* 0x0000000000107310 */ /* 0x0007240000201800 */
[----:B---34-:R-:W-:Y:S05]  /*1a50*/  BRA `(.L_x_5190) ;  /* 0x0000000800e87947 */ /* 0x018fea0003800000 */
.L_x_5193:
        /* <DEDUP_REMOVED lines=8> */
[----:B------:R-:W4:Y:S02]  /*1ae0*/  F2F.F64.F32 R16, R16 ;  /* 0x0000001000107310 */ /* 0x000f240000201800 */
[----:B----4-:R-:W-:Y:S05]  /*1af0*/  BRA `(.L_x_5190) ;  /* 0x0000000800c07947 */ /* 0x010fea0003800000 */
.L_x_5196:
[----:B------:R-:W2:Y:S02]  /*1b00*/  LDG.E.U16 R2, desc[UR36][R2.64] ;  /* 0x0000002402027981 */ /* 0x000ea4000c1e1500 */
[----:B--2---:R-:W-:-:S05]  /*1b10*/  HADD2.F32 R0, -RZ, R2.H0_H0 ;  /* 0x20000002ff007230 */ /* 0x004fca0000004100 */
[----:B------:R-:W-:-:S04]  /*1b20*/  FMUL.FTZ R0, R0, 1 ;  /* 0x3f80000000007820 */ /* 0x000fc80000410000 */
[----:B------:R4:W0:Y:S02]  /*1b30*/  F2F.F64.F32 R16, R0 ;  /* 0x0000000000107310 */ /* 0x0008240000201800 */
[----:B0---4-:R-:W-:Y:S05]  /*1b40*/  BRA `(.L_x_5190) ;  /* 0x0000000800ac7947 */ /* 0x011fea0003800000 */
.L_x_5195:
[----:B------:R3:W5:Y:S01]  /*1b50*/  LDG.E.64 R16, desc[UR36][R2.64] ;  /* 0x0000002402107981 */ /* 0x000762000c1e1b00 */
[----:B------:R-:W-:Y:S05]  /*1b60*/  BRA `(.L_x_5190) ;  /* 0x0000000800a47947 */ /* 0x000fea0003800000 */
.L_x_5185:
        /* <DEDUP_REMOVED lines=13> */
.L_x_5199:
[----:B------:R2:W5:Y:S01]  /*1c40*/  LDG.E.64 R16, desc[UR36][R2.64] ;  /* 0x0000002402107981 */ /* 0x000562000c1e1b00 */
[----:B------:R-:W-:Y:S05]  /*1c50*/  BRA `(.L_x_5190) ;  /* 0x0000000800687947 */ /* 0x000fea0003800000 */
.L_x_5198:
        /* <DEDUP_REMOVED lines=27> */
.L_x_5201:
[----:B------:R-:W2:Y:S02]  /*1e10*/  LDG.E.U8 R2, desc[UR36][R2.64] ;  /* 0x0000002402027981 */ /* 0x000ea4000c1e1100 */
[C---:B--2---:R-:W-:Y:S01]  /*1e20*/  SHF.L.U32 R4, R2.reuse, 0x19, RZ ;  /* 0x0000001902047819 */ /* 0x044fe200000006ff */
        /* <DEDUP_REMOVED lines=12> */
.L_x_5200:
[----:B------:R-:W2:Y:S02]  /*1ef0*/  LDG.E.U16 R0, desc[UR36][R2.64] ;  /* 0x0000002402007981 */ /* 0x000ea4000c1e1500 */
[----:B--2---:R-:W-:-:S04]  /*1f00*/  IMAD.U32 R0, R0, 0x10000, RZ ;  /* 0x0001000000007824 */ /* 0x004fc800078e00ff */
[----:B------:R-:W-:-:S04]  /*1f10*/  FMUL.FTZ R0, R0, 1 ;  /* 0x3f80000000007820 */ /* 0x000fc80000410000 */
[----:B------:R2:W3:Y:S02]  /*1f20*/  F2F.F64.F32 R16, R0 ;  /* 0x0000000000107310 */ /* 0x0004e40000201800 */
[----:B--23--:R-:W-:Y:S05]  /*1f30*/  BRA `(.L_x_5190) ;  /* 0x0000000400b07947 */ /* 0x00cfea0003800000 */
.L_x_5197:
        /* <DEDUP_REMOVED lines=9> */
[----:B--2---:R2:W3:Y:S02]  /*1fd0*/  I2F.F64.U16 R16, R2 ;  /* 0x0000000200107312 */ /* 0x0044e40000101800 */
[----:B--23--:R-:W-:Y:S05]  /*1fe0*/  BRA `(.L_x_5190) ;  /* 0x0000000400847947 */ /* 0x00cfea0003800000 */
.L_x_5204:
[----:B------:R-:W2:Y:S01]  /*1ff0*/  LDG.E.U8 R3, desc[UR36][R2.64] ;  /* 0x0000002402037981 */ /* 0x000ea2000c1e1100 */
[----:B------:R-:W-:Y:S02]  /*2000*/  CS2R R16, SRZ ;  /* 0x0000000000107805 */ /* 0x000fe4000001ff00 */
[----:B--2---:R-:W-:-:S13]  /*2010*/  ISETP.NE.AND P0, PT, R3, RZ, PT ;  /* 0x000000ff0300720c */ /* 0x004fda0003f05270 */
        /* <DEDUP_REMOVED lines=18> */
.L_x_5206:
[----:B------:R-:W-:Y:S05]  /*2140*/  BSYNC.RECONVERGENT B0 ;  /* 0x0000000000007941 */ /* 0x000fea0003800200 */
.L_x_5205:
[----:B------:R-:W-:Y:S01]  /*2150*/  IMAD.SHL.U32 R0, R0, 0x100000, RZ ;  /* 0x0010000000007824 */ /* 0x000fe200078e00ff */
[----:B------:R-:W-:-:S04]  /*2160*/  LEA R2, R2, 0x3b800000, 0x17 ;  /* 0x3b80000002027811 */ /* 0x000fc800078eb8ff */
[----:B------:R-:W-:-:S05]  /*2170*/  LOP3.LUT R0, R2, R0, R7, 0xfe, !PT ;  /* 0x0000000002007212 */ /* 0x000fca00078efe07 */
[----:B------:R-:W-:-:S04]  /*2180*/  FMUL.FTZ R0, R0, 1 ;  /* 0x3f80000000007820 */ /* 0x000fc80000410000 */
[----:B------:R2:W3:Y:S02]  /*2190*/  F2F.F64.F32 R16, R0 ;  /* 0x0000000000107310 */ /* 0x0004e40000201800 */
[----:B--23--:R-:W-:Y:S05]  /*21a0*/  BRA `(.L_x_5190) ;  /* 0x0000000400147947 */ /* 0x00cfea0003800000 */
.L_x_5203:
        /* <DEDUP_REMOVED lines=21> */
.L_x_5208:
[----:B------:R-:W-:Y:S05]  /*2300*/  BSYNC.RECONVERGENT B0 ;  /* 0x0000000000007941 */ /* 0x000fea0003800200 */
.L_x_5207:
[----:B------:R-:W-:Y:S02]  /*2310*/  SHF.L.U32 R0, R0, 0x15, RZ ;  /* 0x0000001500007819 */ /* 0x000fe400000006ff */
[----:B------:R-:W-:-:S04]  /*2320*/  LEA R2, R2, 0x37800000, 0x17 ;  /* 0x3780000002027811 */ /* 0x000fc800078eb8ff */
[----:B------:R-:W-:-:S05]  /*2330*/  LOP3.LUT R0, R2, R0, R7, 0xfe, !PT ;  /* 0x0000000002007212 */ /* 0x000fca00078efe07 */
[----:B------:R-:W-:-:S04]  /*2340*/  FMUL.FTZ R0, R0, 1 ;  /* 0x3f80000000007820 */ /* 0x000fc80000410000 */
[----:B------:R2:W3:Y:S02]  /*2350*/  F2F.F64.F32 R16, R0 ;  /* 0x0000000000107310 */ /* 0x0004e40000201800 */
[----:B--23--:R-:W-:Y:S05]  /*2360*/  BRA `(.L_x_5190) ;  /* 0x0000000000a47947 */ /* 0x00cfea0003800000 */
.L_x_5202:
[----:B------:R-:W-:-:S09]  /*2370*/  UISETP.NE.AND UP0, UPT, UR4, 0x1c, UPT ;  /* 0x0000001c0400788c */ /* 0x000fd2000bf05270 */
[----:B------:R-:W-:Y:S05]  /*2380*/  BRA.U !UP0, `(.L_x_5209) ;  /* 0x0000000108947547 */ /* 0x000fea000b800000 */
[----:B------:R-:W-:-:S09]  /*2390*/  UISETP.NE.AND UP0, UPT, UR4, 0x1d, UPT ;  /* 0x0000001d0400788c */ /* 0x000fd2000bf05270 */
[----:B------:R-:W-:Y:S05]  /*23a0*/  BRA.U !UP0, `(.L_x_5210) ;  /* 0x0000000108807547 */ /* 0x000fea000b800000 */
[----:B------:R-:W-:-:S09]  /*23b0*/  UISETP.NE.AND UP0, UPT, UR4, 0x2c, UPT ;  /* 0x0000002c0400788c */ /* 0x000fd2000bf05270 */
[----:B------:R-:W-:Y:S05]  /*23c0*/  BRA.U !UP0, `(.L_x_5211) ;  /* 0x0000000108487547 */ /* 0x000fea000b800000 */
.L_x_5189:
        /* <DEDUP_REMOVED lines=16> */
.L_x_5212:
[----:B------:R-:W-:Y:S01]  /*24d0*/  CS2R R16, SRZ ;  /* 0x0000000000107805 */ /* 0x000fe2000001ff00 */
[----:B------:R-:W-:Y:S06]  /*24e0*/  BRA `(.L_x_5190) ;  /* 0x0000000000447947 */ /* 0x000fec0003800000 */
.L_x_5211:
[----:B------:R-:W2:Y:S01]  /*24f0*/  LDG.E.U8 R0, desc[UR36][R2.64] ;  /* 0x0000002402007981 */ /* 0x000ea2000c1e1100 */
[----:B------:R-:W-:Y:S02]  /*2500*/  IMAD.MOV.U32 R16, RZ, RZ, 0x0 ;  /* 0x00000000ff107424 */ /* 0x000fe400078e00ff */
[----:B------:R-:W-:Y:S01]  /*2510*/  IMAD.MOV.U32 R17, RZ, RZ, 0x38000000 ;  /* 0x38000000ff117424 */ /* 0x000fe200078e00ff */
[----:B--2---:R-:W-:-:S13]  /*2520*/  ISETP.NE.AND P0, PT, R0, RZ, PT ;  /* 0x000000ff0000720c */ /* 0x004fda0003f05270 */
[----:B------:R-:W-:Y:S05]  /*2530*/  @!P0 BRA `(.L_x_5190) ;  /* 0x0000000000308947 */ /* 0x000fea0003800000 */
[----:B------:R-:W-:-:S13]  /*2540*/  ISETP.NE.AND P0, PT, R0, 0xff, PT ;  /* 0x000000ff0000780c */ /* 0x000fda0003f05270 */
[----:B------:R-:W-:Y:S01]  /*2550*/  @P0 SHF.L.U32 R0, R0, 0x17, RZ ;  /* 0x0000001700000819 */ /* 0x000fe200000006ff */
[----:B------:R-:W-:Y:S02]  /*2560*/  @!P0 IMAD.MOV.U32 R16, RZ, RZ, 0x20000000 ;  /* 0x20000000ff108424 */ /* 0x000fe400078e00ff */
[----:B------:R-:W-:Y:S02]  /*2570*/  @!P0 IMAD.MOV.U32 R17, RZ, RZ, 0x7ff80000 ;  /* 0x7ff80000ff118424 */ /* 0x000fe400078e00ff */
[----:B------:R-:W-:-:S04]  /*2580*/  @P0 FMUL.FTZ R0, R0, 1 ;  /* 0x3f80000000000820 */ /* 0x000fc80000410000 */
[----:B------:R2:W3:Y:S02]  /*2590*/  @P0 F2F.F64.F32 R16, R0 ;  /* 0x0000000000100310 */ /* 0x0004e40000201800 */
[----:B--23--:R-:W-:Y:S05]  /*25a0*/  BRA `(.L_x_5190) ;  /* 0x0000000000147947 */ /* 0x00cfea0003800000 */
.L_x_5210:
[----:B------:R-:W2:Y:S02]  /*25b0*/  LDG.E.64 R16, desc[UR36][R2.64] ;  /* 0x0000002402107981 */ /* 0x000ea4000c1e1b00 */
[----:B--2---:R-:W2:Y:S02]  /*25c0*/  I2F.F64.U64 R16, R16 ;  /* 0x0000001000107312 */ /* 0x004ea40000301800 */
[----:B--2---:R-:W-:Y:S05]  /*25d0*/  BRA `(.L_x_5190) ;  /* 0x0000000000087947 */ /* 0x004fea0003800000 */
.L_x_5209:
[----:B------:R-:W2:Y:S02]  /*25e0*/  LDG.E R2, desc[UR36][R2.64] ;  /* 0x0000002402027981 */ /* 0x000ea4000c1e1900 */
[----:B--2---:R0:W1:Y:S02]  /*25f0*/  I2F.F64.U32 R16, R2 ;  /* 0x0000000200107312 */ /* 0x0040640000201800 */
.L_x_5190:
[----:B------:R-:W-:Y:S05]  /*2600*/  BSYNC.RECONVERGENT B6 ;  /* 0x0000000000067941 */ /* 0x000fea0003800200 */
.L_x_5184:
[----:B------:R-:W4:Y:S01]  /*2610*/  LDCU.64 UR6, c[0x0][0x5f8] ;  /* 0x0000bf00ff0677ac */ /* 0x000f220008000a00 */
[----:B------:R-:W-:Y:S01]  /*2620*/  BSSY.RECONVERGENT B6, `(.L_x_5213) ;  /* 0x00000ec000067945 */ /* 0x000fe20003800200 */
[----:B------:R-:W-:-:S04]  /*2630*/  UPRMT UR4, UR42, 0x9910, URZ ;  /* 0x000099102a047896 */ /* 0x000fc800080000ff */
[----:B------:R-:W-:Y:S01]  /*2640*/  UISETP.GT.AND UP0, UPT, UR4, 0x9, UPT ;  /* 0x000000090400788c */ /* 0x000fe2000bf04270 */
[----:B----4-:R-:W-:-:S04]  /*2650*/  IADD3 R22, P0, PT, R22, UR6, RZ ;  /* 0x0000000616167c10 */ /* 0x010fc8000ff1e0ff */
        /* <DEDUP_REMOVED lines=10> */
[----:B0-23--:R-:W2:Y:S02]  /*2700*/  LDG.E.S8 R2, desc[UR36][R22.64] ;  /* 0x0000002416027981 */ /* 0x00dea4000c1e1300 */
[----:B--2---:R-:W4:Y:S02]  /*2710*/  I2F.F64.S16 R2, R2 ;  /* 0x0000000200027312 */ /* 0x004f240000101c00 */
[----:B----4-:R-:W-:Y:S05]  /*2720*/  BRA `(.L_x_5219) ;  /* 0x0000000c006c7947 */ /* 0x010fea0003800000 */
.L_x_5217:
[----:B0-23--:R-:W2:Y:S02]  /*2730*/  LDG.E.U8 R2, desc[UR36][R22.64] ;  /* 0x0000002416027981 */ /* 0x00dea4000c1e1100 */
[----:B--2---:R-:W4:Y:S02]  /*2740*/  I2F.F64.U16 R2, R2 ;  /* 0x0000000200027312 */ /* 0x004f240000101800 */
[----:B----4-:R-:W-:Y:S05]  /*2750*/  BRA `(.L_x_5219) ;  /* 0x0000000c00607947 */ /* 0x010fea0003800000 */
.L_x_5216:
[----:B------:R-:W-:-:S09]  /*2760*/  UISETP.NE.AND UP0, UPT, UR4, 0x2, UPT ;  /* 0x000000020400788c */ /* 0x000fd2000bf05270 */
[----:B------:R-:W-:Y:S05]  /*2770*/  BRA.U !UP0, `(.L_x_5220) ;  /* 0x0000000108287547 */ /* 0x000fea000b800000 */
[----:B------:R-:W-:-:S09]  /*2780*/  UISETP.NE.AND UP0, UPT, UR4, 0x3, UPT ;  /* 0x000000030400788c */ /* 0x000fd2000bf05270 */
[----:B------:R-:W-:Y:S05]  /*2790*/  BRA.U !UP0, `(.L_x_5221) ;  /* 0x0000000108147547 */ /* 0x000fea000b800000 */
[----:B------:R-:W-:-:S09]  /*27a0*/  UISETP.NE.AND UP0, UPT, UR4, 0x4, UPT ;  /* 0x000000040400788c */ /* 0x000fd2000bf05270 */
[----:B------:R-:W-:Y:S05]  /*27b0*/  BRA.U UP0, `(.L_x_5218) ;  /* 0x0000000900bc7547 */ /* 0x000fea000b800000 */
[----:B0-23--:R-:W2:Y:S02]  /*27c0*/  LDG.E.64 R2, desc[UR36][R22.64] ;  /* 0x0000002416027981 */ /* 0x00dea4000c1e1b00 */
[----:B--2---:R-:W4:Y:S02]  /*27d0*/  I2F.F64.S64 R2, R2 ;  /* 0x0000000200027312 */ /* 0x004f240000301c00 */
[----:B----4-:R-:W-:Y:S05]  /*27e0*/  BRA `(.L_x_5219) ;  /* 0x0000000c003c7947 */ /* 0x010fea0003800000 */
.L_x_5221:
[----:B0-23--:R-:W2:Y:S02]  /*27f0*/  LDG.E R2, desc[UR36][R22.64] ;  /* 0x0000002416027981 */ /* 0x00dea4000c1e1900 */
[----:B--2---:R-:W4:Y:S02]  /*2800*/  I2F.F64 R2, R2 ;  /* 0x0000000200027312 */ /* 0x004f240000201c00 */
[----:B----4-:R-:W-:Y:S05]  /*2810*/  BRA `(.L_x_5219) ;  /* 0x0000000c00307947 */ /* 0x010fea0003800000 */
.L_x_5220:
[----:B0-23--:R-:W2:Y:S02]  /*2820*/  LDG.E.U16 R2, desc[UR36][R22.64] ;  /* 0x0000002416027981 */ /* 0x00dea4000c1e1500 */
[----:B--2---:R-:W4:Y:S02]  /*2830*/  I2F.F64.S16 R2, R2 ;  /* 0x0000000200027312 */ /* 0x004f240000101c00 */
[----:B----4-:R-:W-:Y:S05]  /*2840*/  BRA `(.L_x_5219) ;  /* 0x0000000c00247947 */ /* 0x010fea0003800000 */
.L_x_5215:
[----:B------:R-:W-:-:S09]  /*2850*/  UISETP.GT.AND UP0, UPT, UR4, 0x6, UPT ;  /* 0x000000060400788c */ /* 0x000fd2000bf04270 */
[----:B------:R-:W-:Y:S05]  /*2860*/  BRA.U UP0, `(.L_x_5222) ;  /* 0x0000000100347547 */ /* 0x000fea000b800000 */
[----:B------:R-:W-:-:S09]  /*2870*/  UISETP.NE.AND UP0, UPT, UR4, 0x5, UPT ;  /* 0x000000050400788c */ /* 0x000fd2000bf05270 */
[----:B------:R-:W-:Y:S05]  /*2880*/  BRA.U !UP0, `(.L_x_5223) ;  /* 0x0000000108187547 */ /* 0x000fea000b800000 */
[----:B------:R-:W-:-:S09]  /*2890*/  UISETP.NE.AND UP0, UPT, UR4, 0x6, UPT ;  /* 0x000000060400788c */ /* 0x000fd2000bf05270 */
[----:B------:R-:W-:Y:S05]  /*28a0*/  BRA.U UP0, `(.L_x_5218) ;  /* 0x0000000900807547 */ /* 0x000fea000b800000 */
[----:B0-23--:R-:W2:Y:S02]  /*28b0*/  LDG.E R2, desc[UR36][R22.64] ;  /* 0x0000002416027981 */ /* 0x00dea4000c1e1900 */
[----:B--2---:R-:W-:-:S06]  /*28c0*/  FMUL.FTZ R2, R2, 1 ;  /* 0x3f80000002027820 */ /* 0x004fcc0000410000 */
[----:B------:R-:W3:Y:S02]  /*28d0*/  F2F.F64.F32 R2, R2 ;  /* 0x0000000200027310 */ /* 0x000ee40000201800 */
[----:B---3--:R-:W-:Y:S05]  /*28e0*/  BRA `(.L_x_5219) ;  /* 0x0000000800fc7947 */ /* 0x008fea0003800000 */
.L_x_5223:
[----:B------:R-:W4:Y:S02]  /*28f0*/  LDG.E.U16 R0, desc[UR36][R22.64] ;  /* 0x0000002416007981 */ /* 0x000f24000c1e1500 */
[----:B----4-:R-:W-:-:S05]  /*2900*/  HADD2.F32 R0, -RZ, R0.H0_H0 ;  /* 0x20000000ff007230 */ /* 0x010fca0000004100 */
[----:B------:R-:W-:-:S04]  /*2910*/  FMUL.FTZ R0, R0, 1 ;  /* 0x3f80000000007820 */ /* 0x000fc80000410000 */
[----:B0-23--:R3:W4:Y:S02]  /*2920*/  F2F.F64.F32 R2, R0 ;  /* 0x0000000000027310 */ /* 0x00d7240000201800 */
[----:B---34-:R-:W-:Y:S05]  /*2930*/  BRA `(.L_x_5219) ;  /* 0x0000000800e87947 */ /* 0x018fea0003800000 */
.L_x_5222:
[----:B------:R-:W-:-:S09]  /*2940*/  UISETP.NE.AND UP0, UPT, UR4, 0x7, UPT ;  /* 0x000000070400788c */ /* 0x000fd2000bf05270 */
[----:B------:R-:W-:Y:S05]  /*2950*/  BRA.U !UP0, `(.L_x_5224) ;  /* 0x0000000108347547 */ /* 0x000fea000b800000 */
[----:B------:R-:W-:-:S09]  /*2960*/  UISETP.NE.AND UP0, UPT, UR4, 0x8, UPT ;  /* 0x000000080400788c */ /* 0x000fd2000bf05270 */
[----:B------:R-:W-:Y:S05]  /*2970*/  BRA.U !UP0, `(.L_x_5225) ;  /* 0x0000000108187547 */ /* 0x000fea000b800000 */
[----:B------:R-:W-:-:S09]  /*2980*/  UISETP.NE.AND UP0, UPT, UR4, 0x9, UPT ;  /* 0x000000090400788c */ /* 0x000fd2000bf05270 */
[----:B------:R-:W-:Y:S05]  /*2990*/  BRA.U UP0, `(.L_x_5218) ;  /* 0x0000000900447547 */ /* 0x000fea000b800000 */
[----:B------:R-:W0:Y:S02]  /*29a0*/  LDG.E R22, desc[UR36][R22.64] ;  /* 0x0000002416167981 */ /* 0x000e24000c1e1900 */
[----:B0-23--:R-:W-:-:S06]  /*29b0*/  FMUL.FTZ R2, R22, 1 ;  /* 0x3f80000016027820 */ /* 0x00dfcc0000410000 */
[----:B------:R-:W4:Y:S02]  /*29c0*/  F2F.F64.F32 R2, R2 ;  /* 0x0000000200027310 */ /* 0x000f240000201800 */
[----:B----4-:R-:W-:Y:S05]  /*29d0*/  BRA `(.L_x_5219) ;  /* 0x0000000800c07947 */ /* 0x010fea0003800000 */
.L_x_5225:
[----:B------:R-:W4:Y:S02]  /*29e0*/  LDG.E.U16 R22, desc[UR36][R22.64] ;  /* 0x0000002416167981 */ /* 0x000f24000c1e1500 */
[----:B----4-:R-:W-:-:S05]  /*29f0*/  HADD2.F32 R0, -RZ, R22.H0_H0 ;  /* 0x20000016ff007230 */ /* 0x010fca0000004100 */
[----:B------:R-:W-:-:S04]  /*2a00*/  FMUL.FTZ R0, R0, 1 ;  /* 0x3f80000000007820 */ /* 0x000fc80000410000 */
[----:B0-23--:R4:W0:Y:S02]  /*2a10*/  F2F.F64.F32 R2, R0 ;  /* 0x0000000000027310 */ /* 0x00d8240000201800 */
[----:B0---4-:R-:W-:Y:S05]  /*2a20*/  BRA `(.L_x_5219) ;  /* 0x0000000800ac7947 */ /* 0x011fea0003800000 */
.L_x_5224:
[----:B0-23--:R3:W5:Y:S01]  /*2a30*/  LDG.E.64 R2, desc[UR36][R22.64] ;  /* 0x0000002416027981 */ /* 0x00d762000c1e1b00 */
[----:B------:R-:W-:Y:S05]  /*2a40*/  BRA `(.L_x_5219) ;  /* 0x0000000800a47947 */ /* 0x000fea0003800000 */
.L_x_5214:
        /* <DEDUP_REMOVED lines=9> */
[----:B0-23--:R-:W-:Y:S01]  /*2ae0*/  IMAD.MOV.U32 R2, RZ, RZ, RZ ;  /* 0x000000ffff027224 */ /* 0x00dfe200078e00ff */
[----:B----4-:R-:W-:-:S04]  /*2af0*/  ISETP.NE.AND P0, PT, R22, RZ, PT ;  /* 0x000000ff1600720c */ /* 0x010fc80003f05270 */
[----:B------:R-:W-:Y:S01]  /*2b00*/  FSEL R3, RZ, 1.875, !P0 ;  /* 0x3ff00000ff037808 */ /* 0x000fe20004000000 */
[----:B------:R-:W-:Y:S08]  /*2b10*/  BRA `(.L_x_5219) ;  /* 0x0000000800707947 */ /* 0x000ff00003800000 */
.L_x_5228:
[----:B0-23--:R2:W5:Y:S01]  /*2b20*/  LDG.E.64 R2, desc[UR36][R22.64] ;  /* 0x0000002416027981 */ /* 0x00d562000c1e1b00 */
[----:B------:R-:W-:Y:S05]  /*2b30*/  BRA `(.L_x_5219) ;  /* 0x0000000800687947 */ /* 0x000fea0003800000 */
.L_x_5227:
[----:B------:R-:W-:-:S09]  /*2b40*/  UISETP.NE.AND UP0, UPT, UR4, 0xf, UPT ;  /* 0x0000000f0400788c */ /* 0x000fd2000bf05270 */
[----:B------:R-:W-:Y:S05]  /*2b50*/  BRA.U !UP0, `(.L_x_5229) ;  /* 0x00000001089c7547 */ /* 0x000fea000b800000 */
[----:B------:R-:W-:-:S09]  /*2b60*/  UISETP.NE.AND UP0, UPT, UR4, 0x17, UPT ;  /* 0x000000170400788c */ /* 0x000fd2000bf05270 */
[----:B------:R-:W-:Y:S05]  /*2b70*/  BRA.U !UP0, `(.L_x_5230) ;  /* 0x00000001085c7547 */ /* 0x000fea000b800000 */
[----:B------:R-:W-:-:S09]  /*2b80*/  UISETP.NE.AND UP0, UPT, UR4, 0x18, UPT ;  /* 0x000000180400788c */ /* 0x000fd2000bf05270 */
[----:B------:R-:W-:Y:S05]  /*2b90*/  BRA.U UP0, `(.L_x_5218) ;  /* 0x0000000500c47547 */ /* 0x000fea000b800000 */
[----:B------:R-:W4:Y:S01]  /*2ba0*/  LDG.E.U8 R0, desc[UR36][R22.64] ;  /* 0x0000002416007981 */ /* 0x000f22000c1e1100 */
[----:B------:R-:W-:Y:S01]  /*2bb0*/  MOV R4, 0x1f ;  /* 0x0000001f00047802 */ /* 0x000fe20000000f00 */
[----:B----4-:R-:W-:-:S05]  /*2bc0*/  IMAD.SHL.U32 R0, R0, 0x1000000, RZ ;  /* 0x0100000000007824 */ /* 0x010fca00078e00ff */
[C---:B0-23--:R-:W-:Y:S02]  /*2bd0*/  LOP3.LUT R2, R0.reuse, 0x7f000000, RZ, 0xc0, !PT ;  /* 0x7f00000000027812 */ /* 0x04dfe400078ec0ff */
        /* <DEDUP_REMOVED lines=17> */
.L_x_5230:
[----:B--23--:R-:W0:Y:S02]  /*2cf0*/  LDG.E.U8 R3, desc[UR36][R22.64] ;  /* 0x0000002416037981 */ /* 0x00ce24000c1e1100 */
[C---:B0-----:R-:W-:Y:S01]  /*2d00*/  SHF.L.U32 R2, R3.reuse, 0x19, RZ ;  /* 0x0000001903027819 */ /* 0x041fe200000006ff */
        /* <DEDUP_REMOVED lines=12> */
.L_x_5229:
[----:B------:R-:W4:Y:S02]  /*2dd0*/  LDG.E.U16 R0, desc[UR36][R22.64] ;  /* 0x0000002416007981 */ /* 0x000f24000c1e1500 */
[----:B----4-:R-:W-:-:S04]  /*2de0*/  IMAD.U32 R0, R0, 0x10000, RZ ;  /* 0x0001000000007824 */ /* 0x010fc800078e00ff */
[----:B------:R-:W-:-:S04]  /*2df0*/  FMUL.FTZ R0, R0, 1 ;  /* 0x3f80000000007820 */ /* 0x000fc80000410000 */
[----:B0-23--:R2:W3:Y:S02]  /*2e00*/  F2F.F64.F32 R2, R0 ;  /* 0x0000000000027310 */ /* 0x00d4e40000201800 */
[----:B--23--:R-:W-:Y:S05]  /*2e10*/  BRA `(.L_x_5219) ;  /* 0x0000000400b07947 */ /* 0x00cfea0003800000 */
.L_x_5226:
        /* <DEDUP_REMOVED lines=8> */
[----:B0-23--:R-:W2:Y:S02]  /*2ea0*/  LDG.E.U16 R2, desc[UR36][R22.64] ;  /* 0x0000002416027981 */ /* 0x00dea4000c1e1500 */
[----:B--2---:R-:W2:Y:S02]  /*2eb0*/  I2F.F64.U16 R2, R2 ;  /* 0x0000000200027312 */ /* 0x004ea40000101800 */
[----:B--2---:R-:W-:Y:S05]  /*2ec0*/  BRA `(.L_x_5219) ;  /* 0x0000000400847947 */ /* 0x004fea0003800000 */
.L_x_5233:
[----:B------:R-:W4:Y:S01]  /*2ed0*/  LDG.E.U8 R22, desc[UR36][R22.64] ;  /* 0x0000002416167981 */ /* 0x000f22000c1e1100 */
[----:B0-23--:R-:W-:Y:S02]  /*2ee0*/  CS2R R2, SRZ ;  /* 0x0000000000027805 */ /* 0x00dfe4000001ff00 */
[----:B----4-:R-:W-:-:S13]  /*2ef0*/  ISETP.NE.AND P0, PT, R22, RZ, PT ;  /* 0x000000ff1600720c */ /* 0x010fda0003f05270 */
        /* <DEDUP_REMOVED lines=18> */
.L_x_5235:
[----:B------:R-:W-:Y:S05]  /*3020*/  BSYNC.RECONVERGENT B0 ;  /* 0x0000000000007941 */ /* 0x000fea0003800200 */
.L_x_5234:
[----:B------:R-:W-:Y:S01]  /*3030*/  IMAD.SHL.U32 R0, R0, 0x100000, RZ ;  /* 0x0010000000007824 */ /* 0x000fe200078e00ff */
[----:B------:R-:W-:-:S04]  /*3040*/  LEA R2, R2, 0x3b800000, 0x17 ;  /* 0x3b80000002027811 */ /* 0x000fc800078eb8ff */
[----:B------:R-:W-:-:S05]  /*3050*/  LOP3.LUT R0, R2, R0, R7, 0xfe, !PT ;  /* 0x0000000002007212 */ /* 0x000fca00078efe07 */
[----:B------:R-:W-:-:S04]  /*3060*/  FMUL.FTZ R0, R0, 1 ;  /* 0x3f80000000007820 */ /* 0x000fc80000410000 */
[----:B------:R2:W3:Y:S02]  /*3070*/  F2F.F64.F32 R2, R0 ;  /* 0x0000000000027310 */ /* 0x0004e40000201800 */
[----:B--23--:R-:W-:Y:S05]  /*3080*/  BRA `(.L_x_5219) ;  /* 0x0000000400147947 */ /* 0x00cfea0003800000 */
.L_x_5232:
[----:B------:R-:W4:Y:S01]  /*3090*/  LDG.E.U8 R22, desc[UR36][R22.64] ;  /* 0x0000002416167981 */ /* 0x000f22000c1e1100 */
[----:B0-23--:R-:W-:Y:S02]  /*30a0*/  CS2R R2, SRZ ;  /* 0x0000000000027805 */ /* 0x00dfe4000001ff00 */
[----:B----4-:R-:W-:-:S13]  /*30b0*/  ISETP.NE.AND P0, PT, R22, RZ, PT ;  /* 0x000000ff1600720c */ /* 0x010fda0003f05270 */
        /* <DEDUP_REMOVED lines=18> */
.L_x_5237:
[----:B------:R-:W-:Y:S05]  /*31e0*/  BSYNC.RECONVERGENT B0 ;  /* 0x0000000000007941 */ /* 0x000fea0003800200 */
.L_x_5236:
[----:B------:R-:W-:Y:S02]  /*31f0*/  SHF.L.U32 R0, R0, 0x15, RZ ;  /* 0x0000001500007819 */ /* 0x000fe400000006ff */
[----:B------:R-:W-:-:S04]  /*3200*/  LEA R2, R2, 0x37800000, 0x17 ;  /* 0x3780000002027811 */ /* 0x000fc800078eb8ff */
[----:B------:R-:W-:-:S05]  /*3210*/  LOP3.LUT R0, R2, R0, R7, 0xfe, !PT ;  /* 0x0000000002007212 */ /* 0x000fca00078efe07 */
[----:B------:R-:W-:-:S04]  /*3220*/  FMUL.FTZ R0, R0, 1 ;  /* 0x3f80000000007820 */ /* 0x000fc80000410000 */
[----:B------:R2:W3:Y:S02]  /*3230*/  F2F.F64.F32 R2, R0 ;  /* 0x0000000000027310 */ /* 0x0004e40000201800 */
[----:B--23--:R-:W-:Y:S05]  /*3240*/  BRA `(.L_x_5219) ;  /* 0x0000000000a47947 */ /* 0x00cfea0003800000 */
.L_x_5231:
[----:B------:R-:W-:-:S09]  /*3250*/  UISETP.NE.AND UP0, UPT, UR4, 0x1c, UPT ;  /* 0x0000001c0400788c */ /* 0x000fd2000bf05270 */
[----:B------:R-:W-:Y:S05]  /*3260*/  BRA.U !UP0, `(.L_x_5238) ;  /* 0x0000000108947547 */ /* 0x000fea000b800000 */
[----:B------:R-:W-:-:S09]  /*3270*/  UISETP.NE.AND UP0, UPT, UR4, 0x1d, UPT ;  /* 0x0000001d0400788c */ /* 0x000fd2000bf05270 */
[----:B------:R-:W-:Y:S05]  /*3280*/  BRA.U !UP0, `(.L_x_5239) ;  /* 0x0000000108807547 */ /* 0x000fea000b800000 */
[----:B------:R-:W-:-:S09]  /*3290*/  UISETP.NE.AND UP0, UPT, UR4, 0x2c, UPT ;  /* 0x0000002c0400788c */ /* 0x000fd2000bf05270 */
[----:B------:R-:W-:Y:S05]  /*32a0*/  BRA.U !UP0, `(.L_x_5240) ;  /* 0x0000000108487547 */ /* 0x000fea000b800000 */
.L_x_5218:
[----:B0-23--:R-:W-:Y:S01]  /*32b0*/  MOV R2, 0x0 ;  /* 0x0000000000027802 */ /* 0x00dfe20000000f00 */
[----:B------:R-:W0:Y:S01]  /*32c0*/  LDCU.64 UR4, c[0x4][0x128] ;  /* 0x01002500ff0477ac */ /* 0x000e220008000a00 */
[----:B------:R-:W-:Y:S02]  /*32d0*/  HFMA2 R13, -RZ, RZ, 0, 0 ;  /* 0x00000000ff0d7431 */ /* 0x000fe400000001ff */
[----:B------:R-:W-:Y:S01]  /*32e0*/  IMAD.MOV.U32 R8, RZ, RZ, 0x4e ;  /* 0x0000004eff087424 */ /* 0x000fe200078e00ff */
[----:B------:R-:W2:Y:S01]  /*32f0*/  LDCU.64 UR6, c[0x4][0x130] ;  /* 0x01002600ff0677ac */ /* 0x000ea20008000a00 */
[----:B------:R-:W3:Y:S01]  /*3300*/  LDC.64 R2, c[0x4][R2] ;  /* 0x0100000002027b82 */ /* 0x000ee20000000a00 */
[----:B------:R-:W-:Y:S01]  /*3310*/  IMAD.MOV.U32 R12, RZ, RZ, 0x1 ;  /* 0x00000001ff0c7424 */ /* 0x000fe200078e00ff */
[----:B------:R-:W4:Y:S01]  /*3320*/  LDCU.64 UR8, c[0x4][0x8] ;  /* 0x01000100ff0877ac */ /* 0x000f220008000a00 */
[----:B0-----:R-:W-:Y:S02]  /*3330*/  IMAD.U32 R4, RZ, RZ, UR4 ;  /* 0x00000004ff047e24 */ /* 0x001fe4000f8e00ff */
[----:B------:R-:W-:Y:S01]  /*3340*/  IMAD.U32 R5, RZ, RZ, UR5 ;  /* 0x00000005ff057e24 */ /* 0x000fe2000f8e00ff */
[----:B--2---:R-:W-:Y:S01]  /*3350*/  MOV R6, UR6 ;  /* 0x0000000600067c02 */ /* 0x004fe20008000f00 */
[----:B------:R-:W-:-:S02]  /*3360*/  IMAD.U32 R7, RZ, RZ, UR7 ;  /* 0x00000007ff077e24 */ /* 0x000fc4000f8e00ff */
[----:B----4-:R-:W-:Y:S01]  /*3370*/  IMAD.U32 R10, RZ, RZ, UR8 ;  /* 0x00000008ff0a7e24 */ /* 0x010fe2000f8e00ff */
[----:B------:R-:W-:-:S07]  /*3380*/  MOV R11, UR9 ;  /* 0x00000009000b7c02 */ /* 0x000fce0008000f00 */
[----:B------:R-:W-:-:S07]  /*3390*/  LEPC R20, `(.L_x_5241) ;  /* 0x000000001014794e */ /* 0x000fce0000000000 */
[----:B-1-3-5:R-:W-:Y:S05]  /*33a0*/  CALL.ABS.NOINC R2 ;  /* 0x0000000002007343 */ /* 0x02afea0003c00000 */
.L_x_5241:
[----:B------:R-:W-:Y:S01]  /*33b0*/  CS2R R2, SRZ ;  /* 0x0000000000027805 */ /* 0x000fe2000001ff00 */
[----:B------:R-:W-:Y:S06]  /*33c0*/  BRA `(.L_x_5219) ;  /* 0x0000000000447947 */ /* 0x000fec0003800000 */
.L_x_5240:
[----:B------:R-:W4:Y:S01]  /*33d0*/  LDG.E.U8 R0, desc[UR36][R22.64] ;  /* 0x0000002416007981 */ /* 0x000f22000c1e1100 */
[----:B0-23--:R-:W-:Y:S02]  /*33e0*/  IMAD.MOV.U32 R2, RZ, RZ, 0x0 ;  /* 0x00000000ff027424 */ /* 0x00dfe400078e00ff */
[----:B------:R-:W-:Y:S01]  /*33f0*/  IMAD.MOV.U32 R3, RZ, RZ, 0x38000000 ;  /* 0x38000000ff037424 */ /* 0x000fe200078e00ff */
[----:B----4-:R-:W-:-:S13]  /*3400*/  ISETP.NE.AND P0, PT, R0, RZ, PT ;  /* 0x000000ff0000720c */ /* 0x010fda0003f05270 */
[----:B------:R-:W-:Y:S05]  /*3410*/  @!P0 BRA `(.L_x_5219) ;  /* 0x0000000000308947 */ /* 0x000fea0003800000 */
[----:B------:R-:W-:-:S13]  /*3420*/  ISETP.NE.AND P0, PT, R0, 0xff, PT ;  /* 0x000000ff0000780c */ /* 0x000fda0003f05270 */
[----:B------:R-:W-:Y:S01]  /*3430*/  @P0 SHF.L.U32 R0, R0, 0x17, RZ ;  /* 0x0000001700000819 */ /* 0x000fe200000006ff */
[----:B------:R-:W-:Y:S02]  /*3440*/  @!P0 IMAD.MOV.U32 R2, RZ, RZ, 0x20000000 ;  /* 0x20000000ff028424 */ /* 0x000fe400078e00ff */
[----:B------:R-:W-:Y:S02]  /*3450*/  @!P0 IMAD.MOV.U32 R3, RZ, RZ, 0x7ff80000 ;  /* 0x7ff80000ff038424 */ /* 0x000fe400078e00ff */
[----:B------:R-:W-:-:S04]  /*3460*/  @P0 FMUL.FTZ R0, R0, 1 ;  /* 0x3f80000000000820 */ /* 0x000fc80000410000 */
[----:B------:R0:W2:Y:S02]  /*3470*/  @P0 F2F.F64.F32 R2, R0 ;  /* 0x0000000000020310 */ /* 0x0000a40000201800 */
[----:B0-2---:R-:W-:Y:S05]  /*3480*/  BRA `(.L_x_5219) ;  /* 0x0000000000147947 */ /* 0x005fea0003800000 */
.L_x_5239:
[----:B0-23--:R-:W2:Y:S02]  /*3490*/  LDG.E.64 R2, desc[UR36][R22.64] ;  /* 0x0000002416027981 */ /* 0x00dea4000c1e1b00 */
[----:B--2---:R-:W0:Y:S02]  /*34a0*/  I2F.F64.U64 R2, R2 ;  /* 0x0000000200027312 */ /* 0x004e240000301800 */
[----:B0-----:R-:W-:Y:S05]  /*34b0*/  BRA `(.L_x_5219) ;  /* 0x0000000000087947 */ /* 0x001fea0003800000 */
.L_x_5238:
[----:B0-23--:R-:W2:Y:S02]  /*34c0*/  LDG.E R2, desc[UR36][R22.64] ;  /* 0x0000002416027981 */ /* 0x00dea4000c1e1900 */
[----:B--2---:R-:W0:Y:S02]  /*34d0*/  I2F.F64.U32 R2, R2 ;  /* 0x0000000200027312 */ /* 0x004e240000201800 */
.L_x_5219:
[----:B------:R-:W-:Y:S05]  /*34e0*/  BSYNC.RECONVERGENT B6 ;  /* 0x0000000000067941 */ /* 0x000fea0003800200 */
.L_x_5213:
[----:B-1---5:R-:W-:Y:S01]  /*34f0*/  DADD R16, -RZ, |R16| ;  /* 0x00000000ff107229 */ /* 0x022fe20000000510 */
[----:B------:R-:W-:Y:S01]  /*3500*/  IMAD.MOV.U32 R6, RZ, RZ, RZ ;  /* 0x000000ffff067224 */ /* 0x000fe200078e00ff */
[----:B------:R-:W-:Y:S01]  /*3510*/  UMOV UR5, 0x7fefffff ;  /* 0x7fefffff00057882 */ /* 0x000fe20000000000 */
[----:B------:R-:W-:Y:S01]  /*3520*/  UMOV UR4, 0xffffffff ;  /* 0xffffffff00047882 */ /* 0x000fe20000000000 */
[----:B------:R-:W-:Y:S01]  /*3530*/  UMOV UR6, UR5 ;  /* 0x0000000500067c82 */ /* 0x000fe20008000000 */
[----:B------:R-:W-:Y:S02]  /*3540*/  IMAD.MOV.U32 R14, RZ, RZ, 0x0 ;  /* 0x00000000ff0e7424 */ /* 0x000fe400078e00ff */
[----:B------:R-:W-:-:S15]  /*3550*/  IMAD.MOV.U32 R15, RZ, RZ, 0x3fd80000 ;  /* 0x3fd80000ff0f7424 */ /* 0x000fde00078e00ff */
[----:B------:R-:W-:-:S15]  /*3560*/  NOP ;  /* 0x0000000000007918 */ /* 0x000fde0000000000 */
[----:B------:R-:W-:-:S15]  /*3570*/  NOP ;  /* 0x0000000000007918 */ /* 0x000fde0000000000 */
[----:B------:R-:W-:-:S12]  /*3580*/  NOP ;  /* 0x0000000000007918 */ /* 0x000fd80000000000 */
[----:B0-----:R-:W0:Y:S02]  /*3590*/  DADD R2, -RZ, |R2| ;  /* 0x00000000ff027229 */ /* 0x001e240000000502 */
[----:B0-----:R-:W-:-:S04]  /*35a0*/  ISETP.LT.U32.AND P0, PT, R2, R16, PT ;  /* 0x000000100200720c */ /* 0x001fc80003f01070 */
[----:B------:R-:W-:-:S04]  /*35b0*/  ISETP.LT.U32.AND.EX P0, PT, R3, R17, PT, P0 ;  /* 0x000000110300720c */ /* 0x000fc80003f01100 */
[----:B------:R-:W-:Y:S02]  /*35c0*/  SEL R0, R2, R16, P0 ;  /* 0x0000001002007207 */ /* 0x000fe40000000000 */
[----:B------:R-:W-:Y:S02]  /*35d0*/  SEL R5, R3, R17, P0 ;  /* 0x0000001103057207 */ /* 0x000fe40000000000 */
        /* <DEDUP_REMOVED lines=41> */
[----:B------:R-:W0:Y:S01]  /*3870*/  LDCU.64 UR6, c[0x0][0x5e8] ;  /* 0x0000bd00ff0677ac */ /* 0x000e220008000a00 */
[----:B------:R-:W-:Y:S02]  /*3880*/  HFMA2 R10, -RZ, RZ, 0, 0 ;  /* 0x00000000ff0a7431 */ /* 0x000fe400000001ff */
[----:B------:R-:W1:Y:S01]  /*3890*/  MUFU.RSQ64H R11, R9 ;  /* 0x00000009000b7308 */ /* 0x000e620000001c00 */
[----:B------:R-:W-:Y:S01]  /*38a0*/  SEL R8, R8, UR4, P0 ;  /* 0x0000000408087c07 */ /* 0x000fe20008000000 */
[----:B------:R-:W-:Y:S01]  /*38b0*/  UPRMT UR4, UR41, 0x9910, URZ ;  /* 0x0000991029047896 */ /* 0x000fe200080000ff */
[----:B------:R-:W-:-:S03]  /*38c0*/  ISETP.GE.U32.AND P0, PT, R5, 0x7ff00000, PT ;  /* 0x7ff000000500780c */ /* 0x000fc60003f06070 */
[----:B------:R-:W-:-:S15]  /*38d0*/  UISETP.GT.AND UP0, UPT, UR4, 0x9, UPT ;  /* 0x000000090400788c */ /* 0x000fde000bf04270 */
[----:B------:R-:W-:-:S15]  /*38e0*/  NOP ;  /* 0x0000000000007918 */ /* 0x000fde0000000000 */
[----:B------:R-:W-:-:S15]  /*38f0*/  NOP ;  /* 0x0000000000007918 */ /* 0x000fde0000000000 */
[----:B------:R-:W-:-:S05]  /*3900*/  NOP ;  /* 0x0000000000007918 */ /* 0x000fca0000000000 */
[----:B-1----:R-:W1:-:S15]  /*3910*/  DMUL R12, R10, R10 ;  /* 0x0000000a0a0c7228 */ /* 0x002e5e0000000000 */
[----:B------:R-:W-:-:S15]  /*3920*/  NOP ;  /* 0x0000000000007918 */ /* 0x000fde0000000000 */
[----:B------:R-:W-:-:S15]  /*3930*/  NOP ;  /* 0x0000000000007918 */ /* 0x000fde0000000000 */
[----:B------:R-:W-:-:S15]  /*3940*/  NOP ;  /* 0x0000000000007918 */ /* 0x000fde0000000000 */
[----:B------:R-:W-:-:S04]  /*3950*/  NOP ;  /* 0x0000000000007918 */ /* 0x000fc80000000000 */
[----:B-1----:R1:W4:Y:S02]  /*3960*/  DFMA R12, R8, -R12, 1 ;  /* 0x3ff00000080c742b */ /* 0x002324000000080c */
[----:B-1----:R-:W-:Y:S02]  /*3970*/  LOP3.LUT R9, R4, 0x100000, RZ, 0xfc, !PT ;  /* 0x0010000004097812 */ /* 0x002fe400078efcff */
[----:B------:R-:W-:-:S15]  /*3980*/  MOV R8, RZ ;  /* 0x000000ff00087202 */ /* 0x000fde0000000f00 */
[----:B------:R-:W-:-:S15]  /*3990*/  NOP ;  /* 0x0000000000007918 */ /* 0x000fde0000000000 */
[----:B------:R-:W-:-:S15]  /*39a0*/  NOP ;  /* 0x0000000000007918 */ /* 0x000fde0000000000 */
[----:B------:R-:W-:-:S15]  /*39b0*/  NOP ;  /* 0x0000000000007918 */ /* 0x000fde0000000000 */
[----:B----4-:R-:W-:-:S15]  /*39c0*/  DFMA R14, R12, R14, 0.5 ;  /* 0x3fe000000c0e742b */ /* 0x010fde000000000e */
        /* <DEDUP_REMOVED lines=14> */
[----:B-1----:R0:W1:Y:S02]  /*3ab0*/  DMUL R12, R6, R12 ;  /* 0x0000000c060c7228 */ /* 0x0020640000000000 */
        /* <DEDUP_REMOVED lines=22> */
.L_x_5245:
[----:B------:R-:W0:Y:S02]  /*3c20*/  F2I.S64.F64.TRUNC R8, R8 ;  /* 0x0000000800087311 */ /* 0x000e24000030d900 */
[----:B0-----:R-:W-:-:S05]  /*3c30*/  IMAD.MOV.U32 R3, RZ, RZ, R8 ;  /* 0x000000ffff037224 */ /* 0x001fca00078e0008 */
[----:B------:R0:W-:Y:S01]  /*3c40*/  STG.E.U8 desc[UR36][R6.64], R3 ;  /* 0x0000000306007986 */ /* 0x0001e2000c101124 */
[----:B------:R-:W-:Y:S05]  /*3c50*/  BRA `(.L_x_5247) ;  /* 0x00000010007c7947 */ /* 0x000fea0003800000 */
.L_x_5244:
        /* <DEDUP_REMOVED lines=9> */
.L_x_5249:
[----:B------:R-:W0:Y:S02]  /*3cf0*/  F2I.F64.TRUNC R9, R8 ;  /* 0x0000000800097311 */ /* 0x000e24000030d100 */
[----:B0-----:R0:W-:Y:S01]  /*3d00*/  STG.E desc[UR36][R6.64], R9 ;  /* 0x0000000906007986 */ /* 0x0011e2000c101924 */
[----:B------:R-:W-:Y:S05]  /*3d10*/  BRA `(.L_x_5247) ;  /* 0x00000010004c7947 */ /* 0x000fea0003800000 */
.L_x_5248:
[----:B------:R-:W0:Y:S02]  /*3d20*/  F2I.F64.TRUNC R9, R8 ;  /* 0x0000000800097311 */ /* 0x000e24000030d100 */
[----:B0-----:R0:W-:Y:S01]  /*3d30*/  STG.E.U16 desc[UR36][R6.64], R9 ;  /* 0x0000000906007986 */ /* 0x0011e2000c101524 */
[----:B------:R-:W-:Y:S05]  /*3d40*/  BRA `(.L_x_5247) ;  /* 0x0000001000407947 */ /* 0x000fea0003800000 */
.L_x_5243:
        /* <DEDUP_REMOVED lines=17> */
.L_x_5251:
        /* <DEDUP_REMOVED lines=12> */
.L_x_5250:
        /* <DEDUP_REMOVED lines=18> */
.L_x_5253:
        /* <DEDUP_REMOVED lines=13> */
.L_x_5252:
[----:B------:R0:W-:Y:S01]  /*4110*/  STG.E.64 desc[UR36][R6.64], R8 ;  /* 0x0000000806007986 */ /* 0x0001e2000c101b24 */
[----:B------:R-:W-:Y:S05]  /*4120*/  BRA `(.L_x_5247) ;  /* 0x0000000c00487947 */ /* 0x000fea0003800000 */
.L_x_5242:
        /* <DEDUP_REMOVED lines=12> */
.L_x_5256:
[----:B------:R-:W-:-:S05]  /*41f0*/  CS2R R10, SRZ ;  /* 0x00000000000a7805 */ /* 0x000fca000001ff00 */
[----:B------:R0:W-:Y:S01]  /*4200*/  STG.E.128 desc[UR36][R6.64], R8 ;  /* 0x0000000806007986 */ /* 0x0001e2000c101d24 */
[----:B------:R-:W-:Y:S05]  /*4210*/  BRA `(.L_x_5247) ;  /* 0x0000000c000c7947 */ /* 0x000fea0003800000 */
.L_x_5255:
        /* <DEDUP_REMOVED lines=27> */
.L_x_5260:
[----:B------:R-:W-:Y:S05]  /*43d0*/  BSYNC.RECONVERGENT B0 ;  /* 0x0000000000007941 */ /* 0x000fea0003800200 */
.L_x_5259:
[----:B------:R-:W-:-:S05]  /*43e0*/  LOP3.LUT R3, R0, 0x80, R3, 0xf8, !PT ;  /* 0x0000008000037812 */ /* 0x000fca00078ef803 */
[----:B------:R0:W-:Y:S01]  /*43f0*/  STG.E.U8 desc[UR36][R6.64], R3 ;  /* 0x0000000306007986 */ /* 0x0001e2000c101124 */
[----:B------:R-:W-:Y:S05]  /*4400*/  BRA `(.L_x_5247) ;  /* 0x0000000800907947 */ /* 0x000fea0003800000 */
.L_x_5258:
        /* <DEDUP_REMOVED lines=23> */
.L_x_5262:
[----:B------:R-:W-:Y:S05]  /*4580*/  BSYNC.RECONVERGENT B0 ;  /* 0x0000000000007941 */ /* 0x000fea0003800200 */
.L_x_5261:
[----:B------:R-:W-:-:S05]  /*4590*/  LOP3.LUT R3, R0, 0x80, R3, 0xf8, !PT ;  /* 0x0000008000037812 */ /* 0x000fca00078ef803 */
[----:B------:R0:W-:Y:S01]  /*45a0*/  STG.E.U8 desc[UR36][R6.64], R3 ;  /* 0x0000000306007986 */ /* 0x0001e2000c101124 */
[----:B------:R-:W-:Y:S05]  /*45b0*/  BRA `(.L_x_5247) ;  /* 0x0000000800247947 */ /* 0x000fea0003800000 */
.L_x_5257:
        /* <DEDUP_REMOVED lines=12> */
.L_x_5254:
        /* <DEDUP_REMOVED lines=11> */
.L_x_5265:
        /* <DEDUP_REMOVED lines=21> */
.L_x_5268:
[----:B------:R-:W-:-:S04]  /*4880*/  SHF.R.U32.HI R0, RZ, 0x14, R5 ;  /* 0x00000014ff007819 */ /* 0x000fc80000011605 */
[----:B------:R-:W-:-:S04]  /*4890*/  LOP3.LUT R0, R0, 0x1, RZ, 0xc0, !PT ;  /* 0x0000000100007812 */ /* 0x000fc800078ec0ff */
[----:B------:R-:W-:-:S04]  /*48a0*/  IADD3 R0, PT, PT, R5, 0x487ffff, R0 ;  /* 0x0487ffff05007810 */ /* 0x000fc80007ffe000 */
[----:B------:R-:W-:-:S04]  /*48b0*/  SHF.R.U32.HI R0, RZ, 0x14, R0 ;  /* 0x00000014ff007819 */ /* 0x000fc80000011600 */
[----:B------:R-:W-:-:S07]  /*48c0*/  LOP3.LUT R0, R0, 0xff, RZ, 0xc0, !PT ;  /* 0x000000ff00007812 */ /* 0x000fce00078ec0ff */
.L_x_5269:
[----:B------:R-:W-:-:S04]  /*48d0*/  SHF.R.U32.HI R3, RZ, 0x18, R5 ;  /* 0x00000018ff037819 */ /* 0x000fc80000011605 */
[----:B------:R-:W-:-:S07]  /*48e0*/  LOP3.LUT R3, R0, 0x80, R3, 0xf8, !PT ;  /* 0x0000008000037812 */ /* 0x000fce00078ef803 */
.L_x_5267:
[----:B------:R-:W-:Y:S05]  /*48f0*/  BSYNC.RECONVERGENT B0 ;  /* 0x0000000000007941 */ /* 0x000fea0003800200 */
.L_x_5266:
[----:B------:R0:W-:Y:S01]  /*4900*/  STG.E.U8 desc[UR36][R6.64], R3 ;  /* 0x0000000306007986 */ /* 0x0001e2000c101124 */
[----:B------:R-:W-:Y:S05]  /*4910*/  BRA `(.L_x_5247) ;  /* 0x00000004004c7947 */ /* 0x000fea0003800000 */
.L_x_5264:
        /* <DEDUP_REMOVED lines=21> */
.L_x_5272:
[----:B------:R-:W-:-:S04]  /*4a70*/  SHF.R.U32.HI R0, RZ, 0x15, R5 ;  /* 0x00000015ff007819 */ /* 0x000fc80000011605 */
[----:B------:R-:W-:-:S04]  /*4a80*/  LOP3.LUT R0, R0, 0x1, RZ, 0xc0, !PT ;  /* 0x0000000100007812 */ /* 0x000fc800078ec0ff */
[----:B------:R-:W-:-:S04]  /*4a90*/  IADD3 R0, PT, PT, R5, 0x88fffff, R0 ;  /* 0x088fffff05007810 */ /* 0x000fc80007ffe000 */
[----:B------:R-:W-:-:S04]  /*4aa0*/  SHF.R.U32.HI R0, RZ, 0x15, R0 ;  /* 0x00000015ff007819 */ /* 0x000fc80000011600 */
[----:B------:R-:W-:-:S07]  /*4ab0*/  LOP3.LUT R0, R0, 0xff, RZ, 0xc0, !PT ;  /* 0x000000ff00007812 */ /* 0x000fce00078ec0ff */
.L_x_5273:
[----:B------:R-:W-:-:S04]  /*4ac0*/  SHF.R.U32.HI R3, RZ, 0x18, R5 ;  /* 0x00000018ff037819 */ /* 0x000fc80000011605 */
[----:B------:R-:W-:-:S07]  /*4ad0*/  LOP3.LUT R3, R0, 0x80, R3, 0xf8, !PT ;  /* 0x0000008000037812 */ /* 0x000fce00078ef803 */
.L_x_5271:
[----:B------:R-:W-:Y:S05]  /*4ae0*/  BSYNC.RECONVERGENT B0 ;  /* 0x0000000000007941 */ /* 0x000fea0003800200 */
.L_x_5270:
[----:B------:R0:W-:Y:S01]  /*4af0*/  STG.E.U8 desc[UR36][R6.64], R3 ;  /* 0x0000000306007986 */ /* 0x0001e2000c101124 */
[----:B------:R-:W-:Y:S05]  /*4b00*/  BRA `(.L_x_5247) ;  /* 0x0000000000d07947 */ /* 0x000fea0003800000 */
.L_x_5263:
[----:B------:R-:W-:-:S09]  /*4b10*/  UISETP.NE.AND UP0, UPT, UR4, 0x1c, UPT ;  /* 0x0000001c0400788c */ /* 0x000fd2000bf05270 */
[----:B------:R-:W-:Y:S05]  /*4b20*/  BRA.U !UP0, `(.L_x_5274) ;  /* 0x0000000108c07547 */ /* 0x000fea000b800000 */
[----:B------:R-:W-:-:S09]  /*4b30*/  UISETP.NE.AND UP0, UPT, UR4, 0x1d, UPT ;  /* 0x0000001d0400788c */ /* 0x000fd2000bf05270 */
[----:B------:R-:W-:Y:S05]  /*4b40*/  BRA.U !UP0, `(.L_x_5275) ;  /* 0x0000000108ac7547 */ /* 0x000fea000b800000 */
[----:B------:R-:W-:-:S09]  /*4b50*/  UISETP.NE.AND UP0, UPT, UR4, 0x2c, UPT ;  /* 0x0000002c0400788c */ /* 0x000fd2000bf05270 */
[----:B------:R-:W-:Y:S05]  /*4b60*/  BRA.U !UP0, `(.L_x_5276) ;  /* 0x0000000108447547 */ /* 0x000fea000b800000 */
.L_x_5246:
[----:B------:R-:W-:Y:S01]  /*4b70*/  MOV R0, 0x0 ;  /* 0x0000000000007802 */ /* 0x000fe20000000f00 */
[----:B------:R-:W0:Y:S01]  /*4b80*/  LDCU.64 UR6, c[0x4][0x128] ;  /* 0x01002500ff0677ac */ /* 0x000e220008000a00 */
[----:B------:R-:W-:Y:S02]  /*4b90*/  HFMA2 R13, -RZ, RZ, 0, 0 ;  /* 0x00000000ff0d7431 */ /* 0x000fe400000001ff */
[----:B------:R-:W-:Y:S01]  /*4ba0*/  IMAD.MOV.U32 R8, RZ, RZ, 0x65 ;  /* 0x00000065ff087424 */ /* 0x000fe200078e00ff */
[----:B------:R1:W4:Y:S01]  /*4bb0*/  LDC.64 R2, c[0x4][R0] ;  /* 0x0100000000027b82 */ /* 0x0003220000000a00 */
[----:B------:R-:W5:Y:S01]  /*4bc0*/  LDCU.64 UR8, c[0x4][0x130] ;  /* 0x01002600ff0877ac */ /* 0x000f620008000a00 */
[----:B------:R-:W-:Y:S01]  /*4bd0*/  IMAD.MOV.U32 R12, RZ, RZ, 0x1 ;  /* 0x00000001ff0c7424 */ /* 0x000fe200078e00ff */
[----:B------:R-:W2:Y:S01]  /*4be0*/  LDCU.64 UR4, c[0x4][0x10] ;  /* 0x01000200ff0477ac */ /* 0x000ea20008000a00 */
[----:B0-----:R-:W-:Y:S02]  /*4bf0*/  IMAD.U32 R4, RZ, RZ, UR6 ;  /* 0x00000006ff047e24 */ /* 0x001fe4000f8e00ff */
[----:B------:R-:W-:Y:S01]  /*4c00*/  IMAD.U32 R5, RZ, RZ, UR7 ;  /* 0x00000007ff057e24 */ /* 0x000fe2000f8e00ff */
[----:B-----5:R-:W-:Y:S01]  /*4c10*/  MOV R6, UR8 ;  /* 0x0000000800067c02 */ /* 0x020fe20008000f00 */
[----:B------:R-:W-:-:S02]  /*4c20*/  IMAD.U32 R7, RZ, RZ, UR9 ;  /* 0x00000009ff077e24 */ /* 0x000fc4000f8e00ff */
[----:B--2---:R-:W-:Y:S01]  /*4c30*/  IMAD.U32 R10, RZ, RZ, UR4 ;  /* 0x00000004ff0a7e24 */ /* 0x004fe2000f8e00ff */
[----:B-1----:R-:W-:-:S07]  /*4c40*/  MOV R11, UR5 ;  /* 0x00000005000b7c02 */ /* 0x002fce0008000f00 */
[----:B------:R-:W-:-:S07]  /*4c50*/  LEPC R20, `(.L_x_5277) ;  /* 0x000000001014794e */ /* 0x000fce0000000000 */
[----:B---34-:R-:W-:Y:S05]  /*4c60*/  CALL.ABS.NOINC R2 ;  /* 0x0000000002007343 */ /* 0x018fea0003c00000 */
.L_x_5277:
[----:B------:R-:W-:Y:S05]  /*4c70*/  BRA `(.L_x_5247) ;  /* 0x0000000000747947 */ /* 0x000fea0003800000 */
.L_x_5276:
        /* <DEDUP_REMOVED lines=24> */
.L_x_5275:
[----:B------:R-:W0:Y:S02]  /*4e00*/  F2I.U64.F64.TRUNC R8, R8 ;  /* 0x0000000800087311 */ /* 0x000e24000030d800 */
[----:B0-----:R0:W-:Y:S01]  /*4e10*/  STG.E.64 desc[UR36][R6.64], R8 ;  /* 0x0000000806007986 */ /* 0x0011e2000c101b24 */
[----:B------:R-:W-:Y:S05]  /*4e20*/  BRA `(.L_x_5247) ;  /* 0x0000000000087947 */ /* 0x000fea0003800000 */
.L_x_5274:
[----:B------:R-:W0:Y:S02]  /*4e30*/  F2I.U32.F64.TRUNC R9, R8 ;  /* 0x0000000800097311 */ /* 0x000e24000030d000 */
[----:B0-----:R0:W-:Y:S02]  /*4e40*/  STG.E desc[UR36][R6.64], R9 ;  /* 0x0000000906007986 */ /* 0x0011e4000c101924 */
.L_x_5247:
[----:B------:R-:W-:-:S07]  /*4e50*/  VIADD R19, R19, 0x80 ;  /* 0x0000008013137836 */ /* 0x000fce0000000000 */
.L_x_5182:
[----:B------:R-:W-:Y:S05]  /*4e60*/  BSYNC.RECONVERGENT B7 ;  /* 0x0000000000077941 */ /* 0x000fea0003800200 */
.L_x_5181:
[----:B------:R-:W5:Y:S01]  /*4e70*/  LDCU UR4, c[0x0][0x380] ;  /* 0x00007000ff0477ac */ /* 0x000f620008000800 */
[----:B------:R-:W-:Y:S01]  /*4e80*/  BSSY.RECONVERGENT B7, `(.L_x_5278) ;  /* 0x00004d8000077945 */ /* 0x000fe20003800200 */
[----:B-----5:R-:W-:-:S13]  /*4e90*/  ISETP.GE.AND P0, PT, R19, UR4, PT ;  /* 0x0000000413007c0c */ /* 0x020fda000bf06270 */
[----:B------:R-:W-:Y:S05]  /*4ea0*/  @P0 BRA `(.L_x_5279) ;  /* 0x0000004c00540947 */ /* 0x000fea0003800000 */
[----:B------:R-:W5:Y:S01]  /*4eb0*/  LDCU UR4, c[0x0][0x388] ;  /* 0x00007100ff0477ac */ /* 0x000f620008000800 */
[----:B--23--:R-:W-:Y:S02]  /*4ec0*/  HFMA2 R22, -RZ, RZ, 0, 0 ;  /* 0x00000000ff167431 */ /* 0x00cfe400000001ff */
[----:B0-----:R-:W-:Y:S02]  /*4ed0*/  IMAD.MOV.U32 R0, RZ, RZ, RZ ;  /* 0x000000ffff007224 */ /* 0x001fe400078e00ff */
[----:B------:R-:W-:Y:S01]  /*4ee0*/  IMAD.MOV.U32 R18, RZ, RZ, RZ ;  /* 0x000000ffff127224 */ /* 0x000fe200078e00ff */
[----:B-----5:R-:W-:-:S09]  /*4ef0*/  UISETP.NE.AND UP0, UPT, UR4, URZ, UPT ;  /* 0x000000ff0400728c */ /* 0x020fd2000bf05270 */
[----:B------:R-:W-:Y:S05]  /*4f00*/  BRA.U !UP0, `(.L_x_5280) ;  /* 0x0000001508707547 */ /* 0x000fea000b800000 */
[----:B------:R-:W0:Y:S01]  /*4f10*/  LDCU.64 UR4, c[0x0][0x390] ;  /* 0x00007200ff0477ac */ /* 0x000e220008000a00 */
[----:B------:R-:W-:Y:S01]  /*4f20*/  MOV R18, RZ ;  /* 0x000000ff00127202 */ /* 0x000fe20000000f00 */
[----:B------:R-:W2:Y:S01]  /*4f30*/  LDCU UR6, c[0x0][0x38c] ;  /* 0x00007180ff0677ac */ /* 0x000ea20008000800 */
[----:B------:R-:W3:Y:S01]  /*4f40*/  LDCU.64 UR8, c[0x0][0x4b8] ;  /* 0x00009700ff0877ac */ /* 0x000ee20008000a00 */
[----:B------:R-:W-:Y:S02]  /*4f50*/  UISETP.NE.AND UP0, UPT, UR43, URZ, UPT ;  /* 0x000000ff2b00728c */ /* 0x000fe4000bf05270 */
[----:B0-----:R-:W-:Y:S01]  /*4f60*/  IMAD.HI.U32 R2, R19, UR4, R18 ;  /* 0x0000000413027c27 */ /* 0x001fe2000f8e0012 */
[----:B------:R-:W0:Y:S04]  /*4f70*/  LDCU UR4, c[0x0][0x4c0] ;  /* 0x00009800ff0477ac */ /* 0x000e280008000800 */
[----:B-1--4-:R-:W-:-:S05]  /*4f80*/  SHF.R.U32.HI R3, RZ, UR5, R2 ;  /* 0x00000005ff037c19 */ /* 0x012fca0008011602 */
[----:B------:R-:W-:-:S04]  /*4f90*/  IMAD.MOV R22, RZ, RZ, -R3 ;  /* 0x000000ffff167224 */ /* 0x000fc800078e0a03 */
[----:B--2---:R-:W-:-:S04]  /*4fa0*/  IMAD R22, R22, UR6, R19 ;  /* 0x0000000616167c24 */ /* 0x004fc8000f8e0213 */
[C---:B---3--:R-:W-:Y:S02]  /*4fb0*/  IMAD R18, R22.reuse, UR8, RZ ;  /* 0x0000000816127c24 */ /* 0x048fe4000f8e02ff */
        /* <DEDUP_REMOVED lines=337> */
.L_x_5280:
[----:B------:R-:W0:Y:S01]  /*64d0*/  LDCU.64 UR6, c[0x0][0x5f0] ;  /* 0x0000be00ff0677ac */ /* 0x000e220008000a00 */
[----:B------:R-:W-:Y:S01]  /*64e0*/  BSSY.RECONVERGENT B6, `(.L_x_5281) ;  /* 0x00000ec000067945 */ /* 0x000fe20003800200 */
[----:B------:R-:W-:-:S04]  /*64f0*/  UPRMT UR4, UR39, 0x9910, URZ ;  /* 0x0000991027047896 */ /* 0x000fc800080000ff */
[----:B------:R-:W-:Y:S01]  /*6500*/  UISETP.GT.AND UP0, UPT, UR4, 0x9, UPT ;  /* 0x000000090400788c */ /* 0x000fe2000bf04270 */
[----:B0-----:R-:W-:-:S05]  /*6510*/  IADD3 R2, P0, PT, R0, UR6, RZ ;  /* 0x0000000600027c10 */ /* 0x001fca000ff1e0ff */
[----:B-1--4-:R-:W-:-:S03]  /*6520*/  IMAD.X R3, RZ, RZ, UR7, P0 ;  /* 0x00000007ff037e24 */ /* 0x012fc600080e06ff */
        /* <DEDUP_REMOVED lines=12> */
.L_x_5285:
[----:B------:R-:W2:Y:S02]  /*65f0*/  LDG.E.U8 R2, desc[UR36][R2.64] ;  /* 0x0000002402027981 */ /* 0x000ea4000c1e1100 */
[----:B--2---:R0:W1:Y:S02]  /*6600*/  I2F.F64.U16 R16, R2 ;  /* 0x0000000200107312 */ /* 0x0040640000101800 */
[----:B01----:R-:W-:Y:S05]  /*6610*/  BRA `(.L_x_5287) ;  /* 0x0000000c00607947 */ /* 0x003fea0003800000 */
.L_x_5284:
        /* <DEDUP_REMOVED lines=9> */
.L_x_5289:
[----:B------:R-:W2:Y:S02]  /*66b0*/  LDG.E R2, desc[UR36][R2.64] ;  /* 0x0000002402027981 */ /* 0x000ea4000c1e1900 */
[----:B--2---:R0:W1:Y:S02]  /*66c0*/  I2F.F64 R16, R2 ;  /* 0x0000000200107312 */ /* 0x0040640000201c00 */
[----:B01----:R-:W-:Y:S05]  /*66d0*/  BRA `(.L_x_5287) ;  /* 0x0000000c00307947 */ /* 0x003fea0003800000 */
.L_x_5288:
[----:B------:R-:W2:Y:S02]  /*66e0*/  LDG.E.U16 R2, desc[UR36][R2.64] ;  /* 0x0000002402027981 */ /* 0x000ea4000c1e1500 */
[----:B--2---:R0:W1:Y:S02]  /*66f0*/  I2F.F64.S16 R16, R2 ;  /* 0x0000000200107312 */ /* 0x0040640000101c00 */
[----:B01----:R-:W-:Y:S05]  /*6700*/  BRA `(.L_x_5287) ;  /* 0x0000000c00247947 */ /* 0x003fea0003800000 */
.L_x_5283:
        /* <DEDUP_REMOVED lines=10> */
.L_x_5291:
[----:B------:R-:W2:Y:S02]  /*67b0*/  LDG.E.U16 R0, desc[UR36][R2.64] ;  /* 0x0000002402007981 */ /* 0x000ea4000c1e1500 */
[----:B--2---:R-:W-:-:S05]  /*67c0*/  HADD2.F32 R0, -RZ, R0.H0_H0 ;  /* 0x20000000ff007230 */ /* 0x004fca0000004100 */
[----:B------:R-:W-:-:S04]  /*67d0*/  FMUL.FTZ R0, R0, 1 ;  /* 0x3f80000000007820 */ /* 0x000fc80000410000 */
[----:B------:R0:W1:Y:S02]  /*67e0*/  F2F.F64.F32 R16, R0 ;  /* 0x0000000000107310 */ /* 0x0000640000201800 */
[----:B01----:R-:W-:Y:S05]  /*67f0*/  BRA `(.L_x_5287) ;  /* 0x0000000800e87947 */ /* 0x003fea0003800000 */
.L_x_5290:
        /* <DEDUP_REMOVED lines=10> */
.L_x_5293:
[----:B------:R-:W2:Y:S02]  /*68a0*/  LDG.E.U16 R2, desc[UR36][R2.64] ;  /* 0x0000002402027981 */ /* 0x000ea4000c1e1500 */
[----:B--2---:R-:W-:-:S05]  /*68b0*/  HADD2.F32 R0, -RZ, R2.H0_H0 ;  /* 0x20000002ff007230 */ /* 0x004fca0000004100 */
[----:B------:R-:W-:-:S04]  /*68c0*/  FMUL.FTZ R0, R0, 1 ;  /* 0x3f80000000007820 */ /* 0x000fc80000410000 */
[----:B------:R1:W2:Y:S02]  /*68d0*/  F2F.F64.F32 R16, R0 ;  /* 0x0000000000107310 */ /* 0x0002a40000201800 */
[----:B-12---:R-:W-:Y:S05]  /*68e0*/  BRA `(.L_x_5287) ;  /* 0x0000000800ac7947 */ /* 0x006fea0003800000 */
.L_x_5292:
[----:B------:R0:W5:Y:S01]  /*68f0*/  LDG.E.64 R16, desc[UR36][R2.64] ;  /* 0x0000002402107981 */ /* 0x000162000c1e1b00 */
[----:B------:R-:W-:Y:S05]  /*6900*/  BRA `(.L_x_5287) ;  /* 0x0000000800a47947 */ /* 0x000fea0003800000 */
.L_x_5282:
        /* <DEDUP_REMOVED lines=9> */
[----:B------:R-:W-:Y:S02]  /*69a0*/  MOV R16, RZ ;  /* 0x000000ff00107202 */ /* 0x000fe40000000f00 */
[----:B--2---:R-:W-:-:S04]  /*69b0*/  ISETP.NE.AND P0, PT, R2, RZ, PT ;  /* 0x000000ff0200720c */ /* 0x004fc80003f05270 */
[----:B------:R-:W-:Y:S01]  /*69c0*/  FSEL R17, RZ, 1.875, !P0 ;  /* 0x3ff00000ff117808 */ /* 0x000fe20004000000 */
[----:B------:R-:W-:Y:S08]  /*69d0*/  BRA `(.L_x_5287) ;  /* 0x0000000800707947 */ /* 0x000ff00003800000 */
.L_x_5296:
[----:B------:R1:W5:Y:S01]  /*69e0*/  LDG.E.64 R16, desc[UR36][R2.64] ;  /* 0x0000002402107981 */ /* 0x000362000c1e1b00 */
[----:B------:R-:W-:Y:S05]  /*69f0*/  BRA `(.L_x_5287) ;  /* 0x0000000800687947 */ /* 0x000fea0003800000 */
.L_x_5295:
        /* <DEDUP_REMOVED lines=24> */
[----:B------:R-:W-:-:S04]  /*6b80*/  FMUL.FTZ R5, R5, 1 ;  /* 0x3f80000005057820 */ /* 0x000fc80000410000 */
[----:B------:R1:W2:Y:S02]  /*6b90*/  F2F.F64.F32 R16, R5 ;  /* 0x0000000500107310 */ /* 0x0002a40000201800 */
[----:B-12---:R-:W-:Y:S05]  /*6ba0*/  BRA `(.L_x_5287) ;  /* 0x0000000400fc7947 */ /* 0x006fea0003800000 */
.L_x_5298:
        /* <DEDUP_REMOVED lines=14> */
.L_x_5297:
[----:B------:R-:W2:Y:S02]  /*6c90*/  LDG.E.U16 R0, desc[UR36][R2.64] ;  /* 0x0000002402007981 */ /* 0x000ea4000c1e1500 */
[----:B--2---:R-:W-:-:S04]  /*6ca0*/  IMAD.U32 R0, R0, 0x10000, RZ ;  /* 0x0001000000007824 */ /* 0x004fc800078e00ff */
[----:B------:R-:W-:-:S04]  /*6cb0*/  FMUL.FTZ R0, R0, 1 ;  /* 0x3f80000000007820 */ /* 0x000fc80000410000 */
[----:B------:R1:W2:Y:S02]  /*6cc0*/  F2F.F64.F32 R16, R0 ;  /* 0x0000000000107310 */ /* 0x0002a40000201800 */
[----:B-12---:R-:W-:Y:S05]  /*6cd0*/  BRA `(.L_x_5287) ;  /* 0x0000000400b07947 */ /* 0x006fea0003800000 */
.L_x_5294:
        /* <DEDUP_REMOVED lines=11> */
.L_x_5301:
        /* <DEDUP_REMOVED lines=21> */
.L_x_5303:
[----:B------:R-:W-:Y:S05]  /*6ee0*/  BSYNC.RECONVERGENT B0 ;  /* 0x0000000000007941 */ /* 0x000fea0003800200 */
.L_x_5302:
[----:B------:R-:W-:Y:S02]  /*6ef0*/  SHF.L.U32 R0, R0, 0x14, RZ ;  /* 0x0000001400007819 */ /* 0x000fe400000006ff */
[----:B------:R-:W-:-:S04]  /*6f00*/  LEA R2, R2, 0x3b800000, 0x17 ;  /* 0x3b80000002027811 */ /* 0x000fc800078eb8ff */
[----:B------:R-:W-:-:S05]  /*6f10*/  LOP3.LUT R0, R2, R0, R7, 0xfe, !PT ;  /* 0x0000000002007212 */ /* 0x000fca00078efe07 */
[----:B------:R-:W-:-:S04]  /*6f20*/  FMUL.FTZ R0, R0, 1 ;  /* 0x3f80000000007820 */ /* 0x000fc80000410000 */
[----:B------:R4:W0:Y:S02]  /*6f30*/  F2F.F64.F32 R16, R0 ;  /* 0x0000000000107310 */ /* 0x0008240000201800 */
[----:B0---4-:R-:W-:Y:S05]  /*6f40*/  BRA `(.L_x_5287) ;  /* 0x0000000400147947 */ /* 0x011fea0003800000 */
.L_x_5300:
        /* <DEDUP_REMOVED lines=21> */
.L_x_5305:
[----:B------:R-:W-:Y:S05]  /*70a0*/  BSYNC.RECONVERGENT B0 ;  /* 0x0000000000007941 */ /* 0x000fea0003800200 */
.L_x_5304:
[----:B------:R-:W-:Y:S01]  /*70b0*/  IMAD.SHL.U32 R0, R0, 0x200000, RZ ;  /* 0x0020000000007824 */ /* 0x000fe200078e00ff */
[----:B------:R-:W-:-:S04]  /*70c0*/  LEA R2, R2, 0x37800000, 0x17 ;  /* 0x3780000002027811 */ /* 0x000fc800078eb8ff */
[----:B------:R-:W-:-:S05]  /*70d0*/  LOP3.LUT R0, R2, R0, R7, 0xfe, !PT ;  /* 0x0000000002007212 */ /* 0x000fca00078efe07 */
[----:B------:R-:W-:-:S04]  /*70e0*/  FMUL.FTZ R0, R0, 1 ;  /* 0x3f80000000007820 */ /* 0x000fc80000410000 */
[----:B------:R4:W0:Y:S02]  /*70f0*/  F2F.F64.F32 R16, R0 ;  /* 0x0000000000107310 */ /* 0x0008240000201800 */
[----:B0---4-:R-:W-:Y:S05]  /*7100*/  BRA `(.L_x_5287) ;  /* 0x0000000000a47947 */ /* 0x011fea0003800000 */
.L_x_5299:
[----:B------:R-:W-:-:S09]  /*7110*/  UISETP.NE.AND UP0, UPT, UR4, 0x1c, UPT ;  /* 0x0000001c0400788c */ /* 0x000fd2000bf05270 */
[----:B------:R-:W-:Y:S05]  /*7120*/  BRA.U !UP0, `(.L_x_5306) ;  /* 0x0000000108947547 */ /* 0x000fea000b800000 */
[----:B------:R-:W-:-:S09]  /*7130*/  UISETP.NE.AND UP0, UPT, UR4, 0x1d, UPT ;  /* 0x0000001d0400788c */ /* 0x000fd2000bf05270 */
[----:B------:R-:W-:Y:S05]  /*7140*/  BRA.U !UP0, `(.L_x_5307) ;  /* 0x0000000108807547 */ /* 0x000fea000b800000 */
[----:B------:R-:W-:-:S09]  /*7150*/  UISETP.NE.AND UP0, UPT, UR4, 0x2c, UPT ;  /* 0x0000002c0400788c */ /* 0x000fd2000bf05270 */
[----:B------:R-:W-:Y:S05]  /*7160*/  BRA.U UP0, `(.L_x_5286) ;  /* 0x0000000100307547 */ /* 0x000fea000b800000 */
[----:B------:R-:W2:Y:S01]  /*7170*/  LDG.E.U8 R0, desc[UR36][R2.64] ;  /* 0x0000002402007981 */ /* 0x000ea2000c1e1100 */
[----:B------:R-:W-:Y:S02]  /*7180*/  HFMA2 R16, -RZ, RZ, 0, 0 ;  /* 0x00000000ff107431 */ /* 0x000fe400000001ff */
        /* <DEDUP_REMOVED lines=8> */
[----:B------:R2:W3:Y:S02]  /*7210*/  @P0 F2F.F64.F32 R16, R0 ;  /* 0x0000000000100310 */ /* 0x0004e40000201800 */
[----:B--23--:R-:W-:Y:S05]  /*7220*/  BRA `(.L_x_5287) ;  /* 0x00000000005c7947 */ /* 0x00cfea0003800000 */
.L_x_5286:
        /* <DEDUP_REMOVED lines=16> */
.L_x_5308:
[----:B------:R-:W-:Y:S01]  /*7330*/  CS2R R16, SRZ ;  /* 0x0000000000107805 */ /* 0x000fe2000001ff00 */
[----:B------:R-:W-:Y:S06]  /*7340*/  BRA `(.L_x_5287) ;  /* 0x0000000000147947 */ /* 0x000fec0003800000 */
.L_x_5307:
[----:B------:R-:W2:Y:S02]  /*7350*/  LDG.E.64 R16, desc[UR36][R2.64] ;  /* 0x0000002402107981 */ /* 0x000ea4000c1e1b00 */
[----:B--2---:R-:W2:Y:S02]  /*7360*/  I2F.F64.U64 R16, R16 ;  /* 0x0000001000107312 */ /* 0x004ea40000301800 */
[----:B--2---:R-:W-:Y:S05]  /*7370*/  BRA `(.L_x_5287) ;  /* 0x0000000000087947 */ /* 0x004fea0003800000 */
.L_x_5306:
[----:B------:R-:W2:Y:S02]  /*7380*/  LDG.E R2, desc[UR36][R2.64] ;  /* 0x0000002402027981 */ /* 0x000ea4000c1e1900 */
[----:B--2---:R2:W3:Y:S02]  /*7390*/  I2F.F64.U32 R16, R2 ;  /* 0x0000000200107312 */ /* 0x0044e40000201800 */
.L_x_5287:
[----:B------:R-:W-:Y:S05]  /*73a0*/  BSYNC.RECONVERGENT B6 ;  /* 0x0000000000067941 */ /* 0x000fea0003800200 */
.L_x_5281:
[----:B------:R-:W4:Y:S01]  /*73b0*/  LDCU.64 UR6, c[0x0][0x5f8] ;  /* 0x0000bf00ff0677ac */ /* 0x000f220008000a00 */
[----:B------:R-:W-:Y:S01]  /*73c0*/  BSSY.RECONVERGENT B6, `(.L_x_5309) ;  /* 0x00000ec000067945 */ /* 0x000fe20003800200 */
[----:B------:R-:W-:-:S04]  /*73d0*/  UPRMT UR4, UR42, 0x9910, URZ ;  /* 0x000099102a047896 */ /* 0x000fc800080000ff */
[----:B------:R-:W-:Y:S01]  /*73e0*/  UISETP.GT.AND UP0, UPT, UR4, 0x9, UPT ;  /* 0x000000090400788c */ /* 0x000fe2000bf04270 */
[----:B----4-:R-:W-:-:S05]  /*73f0*/  IADD3 R22, P0, PT, R22, UR6, RZ ;  /* 0x0000000616167c10 */ /* 0x010fca000ff1e0ff */
        /* <DEDUP_REMOVED lines=10> */
[----:B012---:R-:W2:Y:S02]  /*74a0*/  LDG.E.S8 R2, desc[UR36][R22.64] ;  /* 0x0000002416027981 */ /* 0x007ea4000c1e1300 */
[----:B--2---:R-:W4:Y:S02]  /*74b0*/  I2F.F64.S16 R2, R2 ;  /* 0x0000000200027312 */ /* 0x004f240000101c00 */
[----:B----4-:R-:W-:Y:S05]  /*74c0*/  BRA `(.L_x_5315) ;  /* 0x0000000c006c7947 */ /* 0x010fea0003800000 */
.L_x_5313:
[----:B012---:R-:W2:Y:S02]  /*74d0*/  LDG.E.U8 R2, desc[UR36][R22.64] ;  /* 0x0000002416027981 */ /* 0x007ea4000c1e1100 */
[----:B--2---:R-:W4:Y:S02]  /*74e0*/  I2F.F64.U16 R2, R2 ;  /* 0x0000000200027312 */ /* 0x004f240000101800 */
[----:B----4-:R-:W-:Y:S05]  /*74f0*/  BRA `(.L_x_5315) ;  /* 0x0000000c00607947 */ /* 0x010fea0003800000 */
.L_x_5312:
[----:B------:R-:W-:-:S09]  /*7500*/  UISETP.NE.AND UP0, UPT, UR4, 0x2, UPT ;  /* 0x000000020400788c */ /* 0x000fd2000bf05270 */
[----:B------:R-:W-:Y:S05]  /*7510*/  BRA.U !UP0, `(.L_x_5316) ;  /* 0x0000000108287547 */ /* 0x000fea000b800000 */
[----:B------:R-:W-:-:S09]  /*7520*/  UISETP.NE.AND UP0, UPT, UR4, 0x3, UPT ;  /* 0x000000030400788c */ /* 0x000fd2000bf05270 */
[----:B------:R-:W-:Y:S05]  /*7530*/  BRA.U !UP0, `(.L_x_5317) ;  /* 0x0000000108147547 */ /* 0x000fea000b800000 */
[----:B------:R-:W-:-:S09]  /*7540*/  UISETP.NE.AND UP0, UPT, UR4, 0x4, UPT ;  /* 0x000000040400788c */ /* 0x000fd2000bf05270 */
[----:B------:R-:W-:Y:S05]  /*7550*/  BRA.U UP0, `(.L_x_5314) ;  /* 0x0000000900ec7547 */ /* 0x000fea000b800000 */
[----:B012---:R-:W2:Y:S02]  /*7560*/  LDG.E.64 R2, desc[UR36][R22.64] ;  /* 0x0000002416027981 */ /* 0x007ea4000c1e1b00 */
[----:B--2---:R-:W4:Y:S02]  /*7570*/  I2F.F64.S64 R2, R2 ;  /* 0x0000000200027312 */ /* 0x004f240000301c00 */
[----:B----4-:R-:W-:Y:S05]  /*7580*/  BRA `(.L_x_5315) ;  /* 0x0000000c003c7947 */ /* 0x010fea0003800000 */
.L_x_5317:
[----:B012---:R-:W2:Y:S02]  /*7590*/  LDG.E R2, desc[UR36][R22.64] ;  /* 0x0000002416027981 */ /* 0x007ea4000c1e1900 */
[----:B--2---:R-:W4:Y:S02]  /*75a0*/  I2F.F64 R2, R2 ;  /* 0x0000000200027312 */ /* 0x004f240000201c00 */
[----:B----4-:R-:W-:Y:S05]  /*75b0*/  BRA `(.L_x_5315) ;  /* 0x0000000c00307947 */ /* 0x010fea0003800000 */
.L_x_5316:
[----:B012---:R-:W2:Y:S02]  /*75c0*/  LDG.E.U16 R2, desc[UR36][R22.64] ;  /* 0x0000002416027981 */ /* 0x007ea4000c1e1500 */
[----:B--2---:R-:W4:Y:S02]  /*75d0*/  I2F.F64.S16 R2, R2 ;  /* 0x0000000200027312 */ /* 0x004f240000101c00 */
[----:B----4-:R-:W-:Y:S05]  /*75e0*/  BRA `(.L_x_5315) ;  /* 0x0000000c00247947 */ /* 0x010fea0003800000 */
.L_x_5311:
[----:B------:R-:W-:-:S09]  /*75f0*/  UISETP.GT.AND UP0, UPT, UR4, 0x6, UPT ;  /* 0x000000060400788c */ /* 0x000fd2000bf04270 */
[----:B------:R-:W-:Y:S05]  /*7600*/  BRA.U UP0, `(.L_x_5318) ;  /* 0x0000000100347547 */ /* 0x000fea000b800000 */
[----:B------:R-:W-:-:S09]  /*7610*/  UISETP.NE.AND UP0, UPT, UR4, 0x5, UPT ;  /* 0x000000050400788c */ /* 0x000fd2000bf05270 */
[----:B------:R-:W-:Y:S05]  /*7620*/  BRA.U !UP0, `(.L_x_5319) ;  /* 0x0000000108187547 */ /* 0x000fea000b800000 */
[----:B------:R-:W-:-:S09]  /*7630*/  UISETP.NE.AND UP0, UPT, UR4, 0x6, UPT ;  /* 0x000000060400788c */ /* 0x000fd2000bf05270 */
[----:B------:R-:W-:Y:S05]  /*7640*/  BRA.U UP0, `(.L_x_5314) ;  /* 0x0000000900b07547 */ /* 0x000fea000b800000 */
[----:B012---:R-:W2:Y:S02]  /*7650*/  LDG.E R2, desc[UR36][R22.64] ;  /* 0x0000002416027981 */ /* 0x007ea4000c1e1900 */
[----:B--2---:R-:W-:-:S06]  /*7660*/  FMUL.FTZ R2, R2, 1 ;  /* 0x3f80000002027820 */ /* 0x004fcc0000410000 */
[----:B------:R-:W2:Y:S02]  /*7670*/  F2F.F64.F32 R2, R2 ;  /* 0x0000000200027310 */ /* 0x000ea40000201800 */
[----:B--2---:R-:W-:Y:S05]  /*7680*/  BRA `(.L_x_5315) ;  /* 0x0000000800fc7947 */ /* 0x004fea0003800000 */
.L_x_5319:
[----:B------:R-:W4:Y:S02]  /*7690*/  LDG.E.U16 R0, desc[UR36][R22.64] ;  /* 0x0000002416007981 */ /* 0x000f24000c1e1500 */
[----:B----4-:R-:W-:-:S05]  /*76a0*/  HADD2.F32 R0, -RZ, R0.H0_H0 ;  /* 0x20000000ff007230 */ /* 0x010fca0000004100 */
[----:B------:R-:W-:-:S04]  /*76b0*/  FMUL.FTZ R0, R0, 1 ;  /* 0x3f80000000007820 */ /* 0x000fc80000410000 */
[----:B012---:R2:W4:Y:S02]  /*76c0*/  F2F.F64.F32 R2, R0 ;  /* 0x0000000000027310 */ /* 0x0075240000201800 */
[----:B--2-4-:R-:W-:Y:S05]  /*76d0*/  BRA `(.L_x_5315) ;  /* 0x0000000800e87947 */ /* 0x014fea0003800000 */
.L_x_5318:
[----:B------:R-:W-:-:S09]  /*76e0*/  UISETP.NE.AND UP0, UPT, UR4, 0x7, UPT ;  /* 0x000000070400788c */ /* 0x000fd2000bf05270 */
[----:B------:R-:W-:Y:S05]  /*76f0*/  BRA.U !UP0, `(.L_x_5320) ;  /* 0x0000000108347547 */ /* 0x000fea000b800000 */
[----:B------:R-:W-:-:S09]  /*7700*/  UISETP.NE.AND UP0, UPT, UR4, 0x8, UPT ;  /* 0x000000080400788c */ /* 0x000fd2000bf05270 */
[----:B------:R-:W-:Y:S05]  /*7710*/  BRA.U !UP0, `(.L_x_5321) ;  /* 0x0000000108187547 */ /* 0x000fea000b800000 */
[----:B------:R-:W-:-:S09]  /*7720*/  UISETP.NE.AND UP0, UPT, UR4, 0x9, UPT ;  /* 0x000000090400788c */ /* 0x000fd2000bf05270 */
[----:B------:R-:W-:Y:S05]  /*7730*/  BRA.U UP0, `(.L_x_5314) ;  /* 0x0000000900747547 */ /* 0x000fea000b800000 */
[----:B------:R-:W0:Y:S02]  /*7740*/  LDG.E R22, desc[UR36][R22.64] ;  /* 0x0000002416167981 */ /* 0x000e24000c1e1900 */
[----:B012---:R-:W-:-:S06]  /*7750*/  FMUL.FTZ R2, R22, 1 ;  /* 0x3f80000016027820 */ /* 0x007fcc0000410000 */
[----:B------:R-:W2:Y:S02]  /*7760*/  F2F.F64.F32 R2, R2 ;  /* 0x0000000200027310 */ /* 0x000ea40000201800 */
[----:B--2---:R-:W-:Y:S05]  /*7770*/  BRA `(.L_x_5315) ;  /* 0x0000000800c07947 */ /* 0x004fea0003800000 */
.L_x_5321:
[----:B------:R-:W4:Y:S02]  /*7780*/  LDG.E.U16 R22, desc[UR36][R22.64] ;  /* 0x0000002416167981 */ /* 0x000f24000c1e1500 */
[----:B----4-:R-:W-:-:S05]  /*7790*/  HADD2.F32 R0, -RZ, R22.H0_H0 ;  /* 0x20000016ff007230 */ /* 0x010fca0000004100 */
[----:B------:R-:W-:-:S04]  /*77a0*/  FMUL.FTZ R0, R0, 1 ;  /* 0x3f80000000007820 */ /* 0x000fc80000410000 */
[----:B012---:R2:W4:Y:S02]  /*77b0*/  F2F.F64.F32 R2, R0 ;  /* 0x0000000000027310 */ /* 0x0075240000201800 */
[----:B--2-4-:R-:W-:Y:S05]  /*77c0*/  BRA `(.L_x_5315) ;  /* 0x0000000800ac7947 */ /* 0x014fea0003800000 */
.L_x_5320:
[----:B012---:R2:W5:Y:S01]  /*77d0*/  LDG.E.64 R2, desc[UR36][R22.64] ;  /* 0x0000002416027981 */ /* 0x007562000c1e1b00 */
[----:B------:R-:W-:Y:S05]  /*77e0*/  BRA `(.L_x_5315) ;  /* 0x0000000800a47947 */ /* 0x000fea0003800000 */
.L_x_5310:
        /* <DEDUP_REMOVED lines=9> */
[----:B012---:R-:W-:Y:S02]  /*7880*/  MOV R2, RZ ;  /* 0x000000ff00027202 */ /* 0x007fe40000000f00 */
[----:B----4-:R-:W-:-:S04]  /*7890*/  ISETP.NE.AND P0, PT, R22, RZ, PT ;  /* 0x000000ff1600720c */ /* 0x010fc80003f05270 */
[----:B------:R-:W-:Y:S01]  /*78a0*/  FSEL R3, RZ, 1.875, !P0 ;  /* 0x3ff00000ff037808 */ /* 0x000fe20004000000 */
[----:B------:R-:W-:Y:S08]  /*78b0*/  BRA `(.L_x_5315) ;  /* 0x0000000800707947 */ /* 0x000ff00003800000 */
.L_x_5324:
[----:B012---:R0:W5:Y:S01]  /*78c0*/  LDG.E.64 R2, desc[UR36][R22.64] ;  /* 0x0000002416027981 */ /* 0x007162000c1e1b00 */
[----:B------:R-:W-:Y:S05]  /*78d0*/  BRA `(.L_x_5315) ;  /* 0x0000000800687947 */ /* 0x000fea0003800000 */
.L_x_5323:
        /* <DEDUP_REMOVED lines=9> */
[C---:B012---:R-:W-:Y:S02]  /*7970*/  LOP3.LUT R2, R0.reuse, 0x7f000000, RZ, 0xc0, !PT ;  /* 0x7f00000000027812 */ /* 0x047fe400078ec0ff */
        /* <DEDUP_REMOVED lines=17> */
.L_x_5326:
[----:B01----:R-:W4:Y:S02]  /*7a90*/  LDG.E.U8 R3, desc[UR36][R22.64] ;  /* 0x0000002416037981 */ /* 0x003f24000c1e1100 */
[C---:B----4-:R-:W-:Y:S01]  /*7aa0*/  IMAD.SHL.U32 R0, R3.reuse, 0x2000000, RZ ;  /* 0x0200000003007824 */ /* 0x050fe200078e00ff */
[----:B------:R-:W-:-:S04]  /*7ab0*/  SHF.L.U32 R3, R3, 0x8, RZ ;  /* 0x0000000803037819 */ /* 0x000fc800000006ff */
[----:B------:R-:W-:-:S13]  /*7ac0*/  ISETP.GE.U32.AND P0, PT, R0, 0x8000000, PT ;  /* 0x080000000000780c */ /* 0x000fda0003f06070 */
[C---:B--2---:R-:W-:Y:S02]  /*7ad0*/  @!P0 LOP3.LUT R2, R3.reuse, 0x7f00, RZ, 0xc0, !PT ;  /* 0x00007f0003028812 */ /* 0x044fe400078ec0ff */
        /* <DEDUP_REMOVED lines=9> */
.L_x_5325:
[----:B------:R-:W4:Y:S02]  /*7b70*/  LDG.E.U16 R0, desc[UR36][R22.64] ;  /* 0x0000002416007981 */ /* 0x000f24000c1e1500 */
[----:B----4-:R-:W-:-:S04]  /*7b80*/  IMAD.U32 R0, R0, 0x10000, RZ ;  /* 0x0001000000007824 */ /* 0x010fc800078e00ff */
[----:B------:R-:W-:-:S04]  /*7b90*/  FMUL.FTZ R0, R0, 1 ;  /* 0x3f80000000007820 */ /* 0x000fc80000410000 */
[----:B012---:R0:W1:Y:S02]  /*7ba0*/  F2F.F64.F32 R2, R0 ;  /* 0x0000000000027310 */ /* 0x0070640000201800 */
[----:B01----:R-:W-:Y:S05]  /*7bb0*/  BRA `(.L_x_5315) ;  /* 0x0000000400b07947 */ /* 0x003fea0003800000 */
.L_x_5322:
        /* <DEDUP_REMOVED lines=8> */
[----:B012---:R-:W2:Y:S02]  /*7c40*/  LDG.E.U16 R2, desc[UR36][R22.64] ;  /* 0x0000002416027981 */ /* 0x007ea4000c1e1500 */
[----:B--2---:R-:W2:Y:S02]  /*7c50*/  I2F.F64.U16 R2, R2 ;  /* 0x0000000200027312 */ /* 0x004ea40000101800 */
[----:B--2---:R-:W-:Y:S05]  /*7c60*/  BRA `(.L_x_5315) ;  /* 0x0000000400847947 */ /* 0x004fea0003800000 */
.L_x_5329:
[----:B------:R-:W4:Y:S01]  /*7c70*/  LDG.E.U8 R22, desc[UR36][R22.64] ;  /* 0x0000002416167981 */ /* 0x000f22000c1e1100 */
[----:B012---:R-:W-:Y:S02]  /*7c80*/  CS2R R2, SRZ ;  /* 0x0000000000027805 */ /* 0x007fe4000001ff00 */
        /* <DEDUP_REMOVED lines=19> */
.L_x_5331:
[----:B------:R-:W-:Y:S05]  /*7dc0*/  BSYNC.RECONVERGENT B0 ;  /* 0x0000000000007941 */ /* 0x000fea0003800200 */
.L_x_5330:
[----:B------:R-:W-:Y:S02]  /*7dd0*/  SHF.L.U32 R0, R0, 0x14, RZ ;  /* 0x0000001400007819 */ /* 0x000fe400000006ff */
[----:B------:R-:W-:-:S04]  /*7de0*/  LEA R2, R2, 0x3b800000, 0x17 ;  /* 0x3b80000002027811 */ /* 0x000fc800078eb8ff */
[----:B------:R-:W-:-:S05]  /*7df0*/  LOP3.LUT R0, R2, R0, R7, 0xfe, !PT ;  /* 0x0000000002007212 */ /* 0x000fca00078efe07 */
[----:B------:R-:W-:-:S04]  /*7e00*/  FMUL.FTZ R0, R0, 1 ;  /* 0x3f80000000007820 */ /* 0x000fc80000410000 */
[----:B------:R2:W4:Y:S02]  /*7e10*/  F2F.F64.F32 R2, R0 ;  /* 0x0000000000027310 */ /* 0x0005240000201800 */
[----:B--2-4-:R-:W-:Y:S05]  /*7e20*/  BRA `(.L_x_5315) ;  /* 0x0000000400147947 */ /* 0x014fea0003800000 */
.L_x_5328:
[----:B------:R-:W4:Y:S01]  /*7e30*/  LDG.E.U8 R22, desc[UR36][R22.64] ;  /* 0x0000002416167981 */ /* 0x000f22000c1e1100 */
[----:B012---:R-:W-:Y:S02]  /*7e40*/  CS2R R2, SRZ ;  /* 0x0000000000027805 */ /* 0x007fe4000001ff00 */
        /* <DEDUP_REMOVED lines=19> */
.L_x_5333:
[----:B------:R-:W-:Y:S05]  /*7f80*/  BSYNC.RECONVERGENT B0 ;  /* 0x0000000000007941 */ /* 0x000fea0003800200 */
.L_x_5332:
[----:B------:R-:W-:Y:S01]  /*7f90*/  IMAD.SHL.U32 R0, R0, 0x200000, RZ ;  /* 0x0020000000007824 */ /* 0x000fe200078e00ff */
[----:B------:R-:W-:-:S04]  /*7fa0*/  LEA R2, R2, 0x37800000, 0x17 ;  /* 0x3780000002027811 */ /* 0x000fc800078eb8ff */
[----:B------:R-:W-:-:S05]  /*7fb0*/  LOP3.LUT R0, R2, R0, R7, 0xfe, !PT ;  /* 0x0000000002007212 */ /* 0x000fca00078efe07 */
[----:B------:R-:W-:-:S04]  /*7fc0*/  FMUL.FTZ R0, R0, 1 ;  /* 0x3f80000000007820 */ /* 0x000fc80000410000 */
[----:B------:R2:W4:Y:S02]  /*7fd0*/  F2F.F64.F32 R2, R0 ;  /* 0x0000000000027310 */ /* 0x0005240000201800 */
[----:B--2-4-:R-:W-:Y:S05]  /*7fe0*/  BRA `(.L_x_5315) ;  /* 0x0000000000a47947 */ /* 0x014fea0003800000 */
.L_x_5327:
[----:B------:R-:W-:-:S09]  /*7ff0*/  UISETP.NE.AND UP0, UPT, UR4, 0x1c, UPT ;  /* 0x0000001c0400788c */ /* 0x000fd2000bf05270 */
[----:B------:R-:W-:Y:S05]  /*8000*/  BRA.U !UP0, `(.L_x_5334) ;  /* 0x0000000108947547 */ /* 0x000fea000b800000 */
[----:B------:R-:W-:-:S09]  /*8010*/  UISETP.NE.AND UP0, UPT, UR4, 0x1d, UPT ;  /* 0x0000001d0400788c */ /* 0x000fd2000bf05270 */
[----:B------:R-:W-:Y:S05]  /*8020*/  BRA.U !UP0, `(.L_x_5335) ;  /* 0x0000000108807547 */ /* 0x000fea000b800000 */
[----:B------:R-:W-:-:S09]  /*8030*/  UISETP.NE.AND UP0, UPT, UR4, 0x2c, UPT ;  /* 0x0000002c0400788c */ /* 0x000fd2000bf05270 */
[----:B------:R-:W-:Y:S05]  /*8040*/  BRA.U UP0, `(.L_x_5314) ;  /* 0x0000000100307547 */ /* 0x000fea000b800000 */
[----:B------:R-:W4:Y:S01]  /*8050*/  LDG.E.U8 R0, desc[UR36][R22.64] ;  /* 0x0000002416007981 */ /* 0x000f22000c1e1100 */
[----:B012---:R-:W-:Y:S02]  /*8060*/  HFMA2 R2, -RZ, RZ, 0, 0 ;  /* 0x00000000ff027431 */ /* 0x007fe400000001ff */
[----:B------:R-:W-:Y:S01]  /*8070*/  IMAD.MOV.U32 R3, RZ, RZ, 0x38000000 ;  /* 0x38000000ff037424 */ /* 0x000fe200078e00ff */
[----:B----4-:R-:W-:-:S13]  /*8080*/  ISETP.NE.AND P0, PT, R0, RZ, PT ;  /* 0x000000ff0000720c */ /* 0x010fda0003f05270 */
        /* <DEDUP_REMOVED lines=8> */
.L_x_5314:
[----:B012---:R-:W-:Y:S01]  /*8110*/  MOV R2, 0x0 ;  /* 0x0000000000027802 */ /* 0x007fe20000000f00 */
        /* <DEDUP_REMOVED lines=15> */
.L_x_5336:
[----:B------:R-:W-:Y:S01]  /*8210*/  CS2R R2, SRZ ;  /* 0x0000000000027805 */ /* 0x000fe2000001ff00 */
[----:B------:R-:W-:Y:S06]  /*8220*/  BRA `(.L_x_5315) ;  /* 0x0000000000147947 */ /* 0x000fec0003800000 */
.L_x_5335:
[----:B012---:R-:W2:Y:S02]  /*8230*/  LDG.E.64 R2, desc[UR36][R22.64] ;  /* 0x0000002416027981 */ /* 0x007ea4000c1e1b00 */
[----:B--2---:R-:W1:Y:S02]  /*8240*/  I2F.F64.U64 R2, R2 ;  /* 0x0000000200027312 */ /* 0x004e640000301800 */
[----:B-1----:R-:W-:Y:S05]  /*8250*/  BRA `(.L_x_5315) ;  /* 0x0000000000087947 */ /* 0x002fea0003800000 */
.L_x_5334:
[----:B012---:R-:W2:Y:S02]  /*8260*/  LDG.E R2, desc[UR36][R22.64] ;  /* 0x0000002416027981 */ /* 0x007ea4000c1e1900 */
[----:B--2---:R-:W1:Y:S02]  /*8270*/  I2F.F64.U32 R2, R2 ;  /* 0x0000000200027312 */ /* 0x004e640000201800 */
.L_x_5315:
[----:B------:R-:W-:Y:S05]  /*8280*/  BSYNC.RECONVERGENT B6 ;  /* 0x0000000000067941 */ /* 0x000fea0003800200 */
.L_x_5309:
[----:B---3-5:R-:W-:Y:S01]  /*8290*/  DADD R16, -RZ, |R16| ;  /* 0x00000000ff107229 */ /* 0x028fe20000000510 */
[----:B------:R-:W-:Y:S01]  /*82a0*/  IMAD.MOV.U32 R6, RZ, RZ, RZ ;  /* 0x000000ffff067224 */ /* 0x000fe200078e00ff */
[----:B------:R-:W-:Y:S01]  /*82b0*/  UMOV UR5, 0x7fefffff ;  /* 0x7fefffff00057882 */ /* 0x000fe20000000000 */
[----:B------:R-:W-:Y:S01]  /*82c0*/  UMOV UR4, 0xffffffff ;  /* 0xffffffff00047882 */ /* 0x000fe20000000000 */
[----:B------:R-:W-:Y:S01]  /*82d0*/  UMOV UR6, UR5 ;  /* 0x0000000500067c82 */ /* 0x000fe20008000000 */
[----:B------:R-:W-:Y:S01]  /*82e0*/  MOV R14, 0x0 ;  /* 0x00000000000e7802 */ /* 0x000fe20000000f00 */
[----:B------:R-:W-:-:S15]  /*82f0*/  IMAD.MOV.U32 R15, RZ, RZ, 0x3fd80000 ;  /* 0x3fd80000ff0f7424 */ /* 0x000fde00078e00ff */
[----:B------:R-:W-:-:S15]  /*8300*/  NOP ;  /* 0x0000000000007918 */ /* 0x000fde0000000000 */
[----:B------:R-:W-:-:S15]  /*8310*/  NOP ;  /* 0x0000000000007918 */ /* 0x000fde0000000000 */
[----:B------:R-:W-:-:S13]  /*8320*/  NOP ;  /* 0x0000000000007918 */ /* 0x000fda0000000000 */
[----:B-1----:R-:W1:Y:S02]  /*8330*/  DADD R2, -RZ, |R2| ;  /* 0x00000000ff027229 */ /* 0x002e640000000502 */
[----:B-1----:R-:W-:-:S04]  /*8340*/  ISETP.LT.U32.AND P0, PT, R2, R16, PT ;  /* 0x000000100200720c */ /* 0x002fc80003f01070 */
        /* <DEDUP_REMOVED lines=29> */
[----:B-1----:R-:W-:-:S15]  /*8520*/  MOV R8, R7 ;  /* 0x0000000700087202 */ /* 0x002fde0000000f00 */
[----:B------:R-:W-:-:S15]  /*8530*/  NOP ;  /* 0x0000000000007918 */ /* 0x000fde0000000000 */
[----:B------:R-:W-:-:S15]  /*8540*/  NOP ;  /* 0x0000000000007918 */ /* 0x000fde0000000000 */
[----:B------:R-:W-:-:S15]  /*8550*/  NOP ;  /* 0x0000000000007918 */ /* 0x000fde0000000000 */
[----:B------:R-:W-:-:S02]  /*8560*/  NOP ;  /* 0x0000000000007918 */ /* 0x000fc40000000000 */
[----:B------:R1:W-:Y:S02]  /*8570*/  DSETP.NEU.AND P1, PT, R10, RZ, PT ;  /* 0x000000ff0a00722a */ /* 0x0003e40003f2d000 */
[----:B-1----:R-:W-:-:S15]  /*8580*/  IMAD.U32 R10, RZ, RZ, UR6 ;  /* 0x00000006ff0a7e24 */ /* 0x002fde000f8e00ff */
[----:B------:R-:W-:-:S15]  /*8590*/  NOP ;  /* 0x0000000000007918 */ /* 0x000fde0000000000 */
[----:B------:R-:W-:-:S15]  /*85a0*/  NOP ;  /* 0x0000000000007918 */ /* 0x000fde0000000000 */
[----:B------:R-:W-:-:S15]  /*85b0*/  NOP ;  /* 0x0000000000007918 */ /* 0x000fde0000000000 */
[----:B------:R-:W-:-:S02]  /*85c0*/  NOP ;  /* 0x0000000000007918 */ /* 0x000fc40000000000 */
[----:B------:R-:W1:Y:S02]  /*85d0*/  DSETP.MIN.AND P0, P2, R6, UR4, PT ;  /* 0x0000000406007e2a */ /* 0x000e64000ba00000 */
[----:B-1----:R-:W-:Y:S01]  /*85e0*/  FSEL R9, R8, UR6, P0 ;  /* 0x0000000608097c08 */ /* 0x002fe20008000000 */
[----:B------:R-:W-:Y:S01]  /*85f0*/  IMAD.MOV.U32 R8, RZ, RZ, R6 ;  /* 0x000000ffff087224 */ /* 0x000fe200078e0006 */
[----:B------:R-:W-:Y:S01]  /*8600*/  @P2 LOP3.LUT R9, R10, 0x80000, RZ, 0xfc, !PT ;  /* 0x000800000a092812 */ /* 0x000fe200078efcff */
[----:B------:R-:W1:Y:S01]  /*8610*/  LDCU.64 UR6, c[0x0][0x5e8] ;  /* 0x0000bd00ff0677ac */ /* 0x000e620008000a00 */
[----:B------:R-:W-:Y:S02]  /*8620*/  IMAD.MOV.U32 R10, RZ, RZ, RZ ;  /* 0x000000ffff0a7224 */ /* 0x000fe400078e00ff */
[----:B------:R-:W3:Y:S01]  /*8630*/  MUFU.RSQ64H R11, R9 ;  /* 0x00000009000b7308 */ /* 0x000ee20000001c00 */
[----:B------:R-:W-:Y:S01]  /*8640*/  SEL R8, R8, UR4, P0 ;  /* 0x0000000408087c07 */ /* 0x000fe20008000000 */
[----:B------:R-:W-:Y:S01]  /*8650*/  UPRMT UR4, UR41, 0x9910, URZ ;  /* 0x0000991029047896 */ /* 0x000fe200080000ff */
[----:B------:R-:W-:-:S03]  /*8660*/  ISETP.GE.U32.AND P0, PT, R5, 0x7ff00000, PT ;  /* 0x7ff000000500780c */ /* 0x000fc60003f06070 */
[----:B------:R-:W-:-:S15]  /*8670*/  UISETP.GT.AND UP0, UPT, UR4, 0x9, UPT ;  /* 0x000000090400788c */ /* 0x000fde000bf04270 */
[----:B------:R-:W-:-:S15]  /*8680*/  NOP ;  /* 0x0000000000007918 */ /* 0x000fde0000000000 */
[----:B------:R-:W-:-:S15]  /*8690*/  NOP ;  /* 0x0000000000007918 */ /* 0x000fde0000000000 */
[----:B------:R-:W-:-:S05]  /*86a0*/  NOP ;  /* 0x0000000000007918 */ /* 0x000fca0000000000 */
[----:B---3--:R-:W3:-:S15]  /*86b0*/  DMUL R12, R10, R10 ;  /* 0x0000000a0a0c7228 */ /* 0x008ede0000000000 */
[----:B------:R-:W-:-:S15]  /*86c0*/  NOP ;  /* 0x0000000000007918 */ /* 0x000fde0000000000 */
[----:B------:R-:W-:-:S15]  /*86d0*/  NOP ;  /* 0x0000000000007918 */ /* 0x000fde0000000000 */
[----:B------:R-:W-:-:S15]  /*86e0*/  NOP ;  /* 0x0000000000007918 */ /* 0x000fde0000000000 */
[----:B------:R-:W-:-:S04]  /*86f0*/  NOP ;  /* 0x0000000000007918 */ /* 0x000fc80000000000 */
[----:B---3--:R3:W4:Y:S02]  /*8700*/  DFMA R12, R8, -R12, 1 ;  /* 0x3ff00000080c742b */ /* 0x008724000000080c */
[----:B---3--:R-:W-:Y:S01]  /*8710*/  LOP3.LUT R9, R4, 0x100000, RZ, 0xfc, !PT ;  /* 0x0010000004097812 */ /* 0x008fe200078efcff */
[----:B------:R-:W-:-:S15]  /*8720*/  IMAD.MOV.U32 R8, RZ, RZ, RZ ;  /* 0x000000ffff087224 */ /* 0x000fde00078e00ff */
[----:B------:R-:W-:-:S15]  /*8730*/  NOP ;  /* 0x0000000000007918 */ /* 0x000fde0000000000 */
[----:B------:R-:W-:-:S15]  /*8740*/  NOP ;  /* 0x0000000000007918 */ /* 0x000fde0000000000 */
[----:B------:R-:W-:-:S15]  /*8750*/  NOP ;  /* 0x0000000000007918 */ /* 0x000fde0000000000 */
[----:B------:R-:W-:-:S01]  /*8760*/  NOP ;  /* 0x0000000000007918 */ /* 0x000fc20000000000 */
[----:B----4-:R-:W-:-:S15]  /*8770*/  DFMA R14, R12, R14, 0.5 ;  /* 0x3fe000000c0e742b */ /* 0x010fde000000000e */
[----:B------:R-:W-:-:S15]  /*8780*/  NOP ;  /* 0x0000000000007918 */ /* 0x000fde0000000000 */
[----:B------:R-:W-:-:S15]  /*8790*/  NOP ;  /* 0x0000000000007918 */ /* 0x000fde0000000000 */
[----:B------:R-:W-:-:S15]  /*87a0*/  NOP ;  /* 0x0000000000007918 */ /* 0x000fde0000000000 */
[----:B------:R-:W-:-:S04]  /*87b0*/  NOP ;  /* 0x0000000000007918 */ /* 0x000fc80000000000 */
[----:B------:R-:W3:-:S15]  /*87c0*/  DMUL R12, R10, R12 ;  /* 0x0000000c0a0c7228 */ /* 0x000ede0000000000 */
[----:B------:R-:W-:-:S15]  /*87d0*/  NOP ;  /* 0x0000000000007918 */ /* 0x000fde0000000000 */
[----:B------:R-:W-:-:S15]  /*87e0*/  NOP ;  /* 0x0000000000007918 */ /* 0x000fde0000000000 */
[----:B------:R-:W-:-:S15]  /*87f0*/  NOP ;  /* 0x0000000000007918 */ /* 0x000fde0000000000 */
[----:B------:R-:W-:-:S04]  /*8800*/  NOP ;  /* 0x0000000000007918 */ /* 0x000fc80000000000 */
[----:B---3--:R-:W3:-:S15]  /*8810*/  DFMA R12, R14, R12, R10 ;  /* 0x0000000c0e0c722b */ /* 0x008ede000000000a */
[----:B------:R-:W-:-:S15]  /*8820*/  NOP ;  /* 0x0000000000007918 */ /* 0x000fde0000000000 */
[----:B------:R-:W-:-:S15]  /*8830*/  NOP ;  /* 0x0000000000007918 */ /* 0x000fde0000000000 */
[----:B------:R-:W-:-:S15]  /*8840*/  NOP ;  /* 0x0000000000007918 */ /* 0x000fde0000000000 */
[----:B------:R-:W-:-:S04]  /*8850*/  NOP ;  /* 0x0000000000007918 */ /* 0x000fc80000000000 */
[----:B---3--:R1:W3:Y:S02]  /*8860*/  DMUL R12, R6, R12 ;  /* 0x0000000c060c7228 */ /* 0x0082e40000000000 */
[----:B-1----:R-:W-:-:S04]  /*8870*/  IADD3 R6, P2, PT, R18, UR6, RZ ;  /* 0x0000000612067c10 */ /* 0x002fc8000ff5e0ff */
[----:B------:R-:W-:-:S15]  /*8880*/  IADD3.X R7, PT, PT, RZ, UR7, RZ, P2, !PT ;  /* 0x00000007ff077c10 */ /* 0x000fde00097fe4ff */
[----:B------:R-:W-:-:S15]  /*8890*/  NOP ;  /* 0x0000000000007918 */ /* 0x000fde0000000000 */
[----:B------:R-:W-:-:S15]  /*88a0*/  NOP ;  /* 0x0000000000007918 */ /* 0x000fde0000000000 */
[----:B------:R-:W-:-:S13]  /*88b0*/  NOP ;  /* 0x0000000000007918 */ /* 0x000fda0000000000 */
[----:B---3--:R-:W1:Y:S02]  /*88c0*/  DMUL R12, R12, R8 ;  /* 0x000000080c0c7228 */ /* 0x008e640000000000 */
[----:B-1----:R-:W-:Y:S02]  /*88d0*/  @!P0 FSEL R0, R2, R12, !P1 ;  /* 0x0000000c02008208 */ /* 0x002fe40004800000 */
[----:B------:R-:W-:-:S03]  /*88e0*/  @!P0 FSEL R5, R3, R13, !P1 ;  /* 0x0000000d03058208 */ /* 0x000fc60004800000 */
[----:B------:R-:W-:Y:S02]  /*88f0*/  IMAD.MOV.U32 R8, RZ, RZ, R0 ;  /* 0x000000ffff087224 */ /* 0x000fe400078e0000 */
        /* <DEDUP_REMOVED lines=10> */
[----:B------:R-:W1:Y:S02]  /*89a0*/  F2I.F64.TRUNC R9, R8 ;  /* 0x0000000800097311 */ /* 0x000e64000030d100 */
[----:B-1----:R1:W-:Y:S01]  /*89b0*/  STG.E.U8 desc[UR36][R6.64], R9 ;  /* 0x0000000906007986 */ /* 0x0023e2000c101124 */
[----:B------:R-:W-:Y:S05]  /*89c0*/  BRA `(.L_x_5342) ;  /* 0x0000001000887947 */ /* 0x000fea0003800000 */
.L_x_5340:
[----:B------:R-:W1:Y:S02]  /*89d0*/  F2I.S64.F64.TRUNC R8, R8 ;  /* 0x0000000800087311 */ /* 0x000e64000030d900 */
[----:B-1----:R-:W-:-:S05]  /*89e0*/  MOV R3, R8 ;  /* 0x0000000800037202 */ /* 0x002fca0000000f00 */
[----:B------:R1:W-:Y:S01]  /*89f0*/  STG.E.U8 desc[UR36][R6.64], R3 ;  /* 0x0000000306007986 */ /* 0x0003e2000c101124 */
[----:B------:R-:W-:Y:S05]  /*8a00*/  BRA `(.L_x_5342) ;  /* 0x0000001000787947 */ /* 0x000fea0003800000 */
.L_x_5339:
[----:B------:R-:W-:-:S09]  /*8a10*/  UISETP.NE.AND UP0, UPT, UR4, 0x2, UPT ;  /* 0x000000020400788c */ /* 0x000fd2000bf05270 */
[----:B------:R-:W-:Y:S05]  /*8a20*/  BRA.U !UP0, `(.L_x_5343) ;  /* 0x0000000108287547 */ /* 0x000fea000b800000 */
[----:B------:R-:W-:-:S09]  /*8a30*/  UISETP.NE.AND UP0, UPT, UR4, 0x3, UPT ;  /* 0x000000030400788c */ /* 0x000fd2000bf05270 */
[----:B------:R-:W-:Y:S05]  /*8a40*/  BRA.U !UP0, `(.L_x_5344) ;  /* 0x0000000108147547 */ /* 0x000fea000b800000 */
[----:B------:R-:W-:-:S09]  /*8a50*/  UISETP.NE.AND UP0, UPT, UR4, 0x4, UPT ;  /* 0x000000040400788c */ /* 0x000fd2000bf05270 */
[----:B------:R-:W-:Y:S05]  /*8a60*/  BRA.U UP0, `(.L_x_5341) ;  /* 0x0000000d001c7547 */ /* 0x000fea000b800000 */
[----:B------:R-:W1:Y:S02]  /*8a70*/  F2I.S64.F64.TRUNC R8, R8 ;  /* 0x0000000800087311 */ /* 0x000e64000030d900 */
[----:B-1----:R1:W-:Y:S01]  /*8a80*/  STG.E.64 desc[UR36][R6.64], R8 ;  /* 0x0000000806007986 */ /* 0x0023e2000c101b24 */
[----:B------:R-:W-:Y:S05]  /*8a90*/  BRA `(.L_x_5342) ;  /* 0x0000001000547947 */ /* 0x000fea0003800000 */
.L_x_5344:
[----:B------:R-:W1:Y:S02]  /*8aa0*/  F2I.F64.TRUNC R9, R8 ;  /* 0x0000000800097311 */ /* 0x000e64000030d100 */
[----:B-1----:R1:W-:Y:S01]  /*8ab0*/  STG.E desc[UR36][R6.64], R9 ;  /* 0x0000000906007986 */ /* 0x0023e2000c101924 */
[----:B------:R-:W-:Y:S05]  /*8ac0*/  BRA `(.L_x_5342) ;  /* 0x0000001000487947 */ /* 0x000fea0003800000 */
.L_x_5343:
[----:B------:R-:W1:Y:S02]  /*8ad0*/  F2I.F64.TRUNC R9, R8 ;  /* 0x0000000800097311 */ /* 0x000e64000030d100 */
[----:B-1----:R1:W-:Y:S01]  /*8ae0*/  STG.E.U16 desc[UR36][R6.64], R9 ;  /* 0x0000000906007986 */ /* 0x0023e2000c101524 */
[----:B------:R-:W-:Y:S05]  /*8af0*/  BRA `(.L_x_5342) ;  /* 0x00000010003c7947 */ /* 0x000fea0003800000 */
.L_x_5338:
        /* <DEDUP_REMOVED lines=8> */
[----:B------:R-:W1:-:S15]  /*8b80*/  F2F.F32.F64 R3, R8 ;  /* 0x0000000800037310 */ /* 0x000e5e0000301000 */
[----:B------:R-:W-:-:S15]  /*8b90*/  NOP ;  /* 0x0000000000007918 */ /* 0x000fde0000000000 */
[----:B------:R-:W-:-:S15]  /*8ba0*/  NOP ;  /* 0x0000000000007918 */ /* 0x000fde0000000000 */
[----:B------:R-:W-:-:S15]  /*8bb0*/  NOP ;  /* 0x0000000000007918 */ /* 0x000fde0000000000 */
[----:B------:R-:W-:-:S04]  /*8bc0*/  NOP ;  /* 0x0000000000007918 */ /* 0x000fc80000000000 */
[----:B------:R-:W1:Y:S02]  /*8bd0*/  DSETP.GEU.AND P0, PT, |R8|, UR4, PT ;  /* 0x0000000408007e2a */ /* 0x000e64000bf0e200 */
[----:B-1----:R-:W-:-:S05]  /*8be0*/  @!P0 FMUL R3, R3, 1.175494350822287508e-38 ;  /* 0x0080000003038820 */ /* 0x002fca0000400000 */
[----:B------:R1:W-:Y:S01]  /*8bf0*/  STG.E desc[UR36][R6.64], R3 ;  /* 0x0000000306007986 */ /* 0x0003e2000c101924 */
[----:B------:R-:W-:Y:S05]  /*8c00*/  BRA `(.L_x_5342) ;  /* 0x0000000c00f87947 */ /* 0x000fea0003800000 */
.L_x_5346:
        /* <DEDUP_REMOVED lines=9> */
[----:B------:R-:W-:-:S05]  /*8ca0*/  F2FP.F16.F32.PACK_AB R0, RZ, R0 ;  /* 0x00000000ff00723e */ /* 0x000fca00000000ff */
[----:B------:R1:W-:Y:S01]  /*8cb0*/  STG.E.U16 desc[UR36][R6.64], R0 ;  /* 0x0000000006007986 */ /* 0x0003e2000c101524 */
[----:B------:R-:W-:Y:S05]  /*8cc0*/  BRA `(.L_x_5342) ;  /* 0x0000000c00c87947 */ /* 0x000fea0003800000 */
.L_x_5345:
        /* <DEDUP_REMOVED lines=13> */
[----:B------:R-:W1:Y:S01]  /*8da0*/  DSETP.GEU.AND P0, PT, |R8|, UR4, PT ;  /* 0x0000000408007e2a */ /* 0x000e62000bf0e200 */
[----:B------:R-:W-:Y:S02]  /*8db0*/  IMAD.MOV.U32 R3, RZ, RZ, RZ ;  /* 0x000000ffff037224 */ /* 0x000fe400078e00ff */
[----:B-1----:R-:W-:-:S05]  /*8dc0*/  @!P0 FMUL R2, R2, 1.175494350822287508e-38 ;  /* 0x0080000002028820 */ /* 0x002fca0000400000 */
[----:B------:R1:W-:Y:S01]  /*8dd0*/  STG.E.64 desc[UR36][R6.64], R2 ;  /* 0x0000000206007986 */ /* 0x0003e2000c101b24 */
[----:B------:R-:W-:Y:S05]  /*8de0*/  BRA `(.L_x_5342) ;  /* 0x0000000c00807947 */ /* 0x000fea0003800000 */
.L_x_5348:
        /* <DEDUP_REMOVED lines=9> */
[----:B------:R-:W-:-:S04]  /*8e80*/  F2FP.F16.F32.PACK_AB R3, RZ, R0 ;  /* 0x00000000ff03723e */ /* 0x000fc800000000ff */
[----:B------:R-:W-:-:S05]  /*8e90*/  PRMT R3, R3, 0x5410, RZ ;  /* 0x0000541003037816 */ /* 0x000fca00000000ff */
[----:B------:R1:W-:Y:S01]  /*8ea0*/  STG.E desc[UR36][R6.64], R3 ;  /* 0x0000000306007986 */ /* 0x0003e2000c101924 */
[----:B------:R-:W-:Y:S05]  /*8eb0*/  BRA `(.L_x_5342) ;  /* 0x0000000c004c7947 */ /* 0x000fea0003800000 */
.L_x_5347:
[----:B------:R1:W-:Y:S01]  /*8ec0*/  STG.E.64 desc[UR36][R6.64], R8 ;  /* 0x0000000806007986 */ /* 0x0003e2000c101b24 */
[----:B------:R-:W-:Y:S05]  /*8ed0*/  BRA `(.L_x_5342) ;  /* 0x0000000c00447947 */ /* 0x000fea0003800000 */
.L_x_5337:
        /* <DEDUP_REMOVED lines=10> */
[----:B------:R-:W1:Y:S02]  /*8f80*/  F2I.U32.F64.TRUNC R9, R8 ;  /* 0x0000000800097311 */ /* 0x000e64000030d000 */
[----:B-1----:R1:W-:Y:S01]  /*8f90*/  STG.E.U16 desc[UR36][R6.64], R9 ;  /* 0x0000000906007986 */ /* 0x0023e2000c101524 */
[----:B------:R-:W-:Y:S05]  /*8fa0*/  BRA `(.L_x_5342) ;  /* 0x0000000c00107947 */ /* 0x000fea0003800000 */
.L_x_5352:
        /* <DEDUP_REMOVED lines=8> */
[----:B------:R-:W-:Y:S01]  /*9030*/  BSSY.RECONVERGENT B0, `(.L_x_5353) ;  /* 0x0000013000007945 */ /* 0x000fe20003800200 */
[----:B-1----:R-:W-:Y:S01]  /*9040*/  @!P0 FMUL R5, R5, 1.175494350822287508e-38 ;  /* 0x0080000005058820 */ /* 0x002fe20000400000 */
        /* <DEDUP_REMOVED lines=15> */
.L_x_5355:
[----:B------:R-:W-:-:S04]  /*9140*/  SHF.R.U32.HI R3, RZ, 0x18, R5 ;  /* 0x00000018ff037819 */ /* 0x000fc80000011605 */
[----:B------:R-:W-:-:S07]  /*9150*/  LOP3.LUT R3, R0, 0x80, R3, 0xf8, !PT ;  /* 0x0000008000037812 */ /* 0x000fce00078ef803 */
.L_x_5354:
[----:B------:R-:W-:Y:S05]  /*9160*/  BSYNC.RECONVERGENT B0 ;  /* 0x0000000000007941 */ /* 0x000fea0003800200 */
.L_x_5353:
[----:B------:R1:W-:Y:S01]  /*9170*/  STG.E.U8 desc[UR36][R6.64], R3 ;  /* 0x0000000306007986 */ /* 0x0003e2000c101124 */
[----:B------:R-:W-:Y:S05]  /*9180*/  BRA `(.L_x_5342) ;  /* 0x0000000800987947 */ /* 0x000fea0003800000 */
.L_x_5351:
        /* <DEDUP_REMOVED lines=25> */
.L_x_5358:
[----:B------:R-:W-:-:S04]  /*9320*/  SHF.R.U32.HI R3, RZ, 0x18, R5 ;  /* 0x00000018ff037819 */ /* 0x000fc80000011605 */
[----:B------:R-:W-:-:S07]  /*9330*/  LOP3.LUT R3, R0, 0x80, R3, 0xf8, !PT ;  /* 0x0000008000037812 */ /* 0x000fce00078ef803 */
.L_x_5357:
[----:B------:R-:W-:Y:S05]  /*9340*/  BSYNC.RECONVERGENT B0 ;  /* 0x0000000000007941 */ /* 0x000fea0003800200 */
.L_x_5356:
[----:B------:R1:W-:Y:S01]  /*9350*/  STG.E.U8 desc[UR36][R6.64], R3 ;  /* 0x0000000306007986 */ /* 0x0003e2000c101124 */
[----:B------:R-:W-:Y:S05]  /*9360*/  BRA `(.L_x_5342) ;  /* 0x0000000800207947 */ /* 0x000fea0003800000 */
.L_x_5350:
        /* <DEDUP_REMOVED lines=30> */
.L_x_5360:
[----:B------:R-:W1:Y:S02]  /*9550*/  F2I.U64.F64.TRUNC R8, R8 ;  /* 0x0000000800087311 */ /* 0x000e64000030d800 */
[----:B-1----:R1:W-:Y:S01]  /*9560*/  STG.E.64 desc[UR36][R6.64], R8 ;  /* 0x0000000806007986 */ /* 0x0023e2000c101b24 */
[----:B------:R-:W-:Y:S05]  /*9570*/  BRA `(.L_x_5342) ;  /* 0x00000004009c7947 */ /* 0x000fea0003800000 */
.L_x_5359:
[----:B------:R-:W1:Y:S02]  /*9580*/  F2I.U32.F64.TRUNC R9, R8 ;  /* 0x0000000800097311 */ /* 0x000e64000030d000 */
[----:B-1----:R1:W-:Y:S01]  /*9590*/  STG.E desc[UR36][R6.64], R9 ;  /* 0x0000000906007986 */ /* 0x0023e2000c101924 */
[----:B------:R-:W-:Y:S05]  /*95a0*/  BRA `(.L_x_5342) ;  /* 0x0000000400907947 */ /* 0x000fea0003800000 */
.L_x_5349:
[----:B------:R-:W-:-:S09]  /*95b0*/  UISETP.GT.AND UP0, UPT, UR4, 0xe, UPT ;  /* 0x0000000e0400788c */ /* 0x000fd2000bf04270 */
[----:B------:R-:W-:Y:S05]  /*95c0*/  BRA.U UP0, `(.L_x_5361) ;  /* 0x00000001002c7547 */ /* 0x000fea000b800000 */
[----:B------:R-:W-:-:S09]  /*95d0*/  UISETP.NE.AND UP0, UPT, UR4, 0xa, UPT ;  /* 0x0000000a0400788c */ /* 0x000fd2000bf05270 */
[----:B------:R-:W-:Y:S05]  /*95e0*/  BRA.U !UP0, `(.L_x_5362) ;  /* 0x0000000108187547 */ /* 0x000fea000b800000 */
[----:B------:R-:W-:-:S09]  /*95f0*/  UISETP.NE.AND UP0, UPT, UR4, 0xb, UPT ;  /* 0x0000000b0400788c */ /* 0x000fd2000bf05270 */
[----:B------:R-:W-:Y:S05]  /*9600*/  BRA.U UP0, `(.L_x_5341) ;  /* 0x0000000100347547 */ /* 0x000fea000b800000 */
[----:B------:R-:W1:Y:S02]  /*9610*/  DSETP.NEU.AND P0, PT, R8, RZ, PT ;  /* 0x000000ff0800722a */ /* 0x000e640003f0d000 */
[----:B-1----:R-:W-:-:S05]  /*9620*/  SEL R3, RZ, 0x1, !P0 ;  /* 0x00000001ff037807 */ /* 0x002fca0004000000 */
[----:B------:R1:W-:Y:S01]  /*9630*/  STG.E.U8 desc[UR36][R6.64], R3 ;  /* 0x0000000306007986 */ /* 0x0003e2000c101124 */
[----:B------:R-:W-:Y:S05]  /*9640*/  BRA `(.L_x_5342) ;  /* 0x0000000400687947 */ /* 0x000fea0003800000 */
.L_x_5362:
[----:B------:R-:W-:-:S05]  /*9650*/  CS2R R10, SRZ ;  /* 0x00000000000a7805 */ /* 0x000fca000001ff00 */
[----:B------:R1:W-:Y:S01]  /*9660*/  STG.E.128 desc[UR36][R6.64], R8 ;  /* 0x0000000806007986 */ /* 0x0003e2000c101d24 */
[----:B------:R-:W-:Y:S05]  /*9670*/  BRA `(.L_x_5342) ;  /* 0x00000004005c7947 */ /* 0x000fea0003800000 */
.L_x_5361:
[----:B------:R-:W-:-:S09]  /*9680*/  UISETP.NE.AND UP0, UPT, UR4, 0xf, UPT ;  /* 0x0000000f0400788c */ /* 0x000fd2000bf05270 */
[----:B------:R-:W-:Y:S05]  /*9690*/  BRA.U !UP0, `(.L_x_5363) ;  /* 0x0000000508287547 */ /* 0x000fea000b800000 */
[----:B------:R-:W-:-:S09]  /*96a0*/  UISETP.NE.AND UP0, UPT, UR4, 0x17, UPT ;  /* 0x000000170400788c */ /* 0x000fd2000bf05270 */
[----:B------:R-:W-:Y:S05]  /*96b0*/  BRA.U !UP0, `(.L_x_5364) ;  /* 0x0000000108b07547 */ /* 0x000fea000b800000 */
[----:B------:R-:W-:-:S09]  /*96c0*/  UISETP.NE.AND UP0, UPT, UR4, 0x18, UPT ;  /* 0x000000180400788c */ /* 0x000fd2000bf05270 */
[----:B------:R-:W-:Y:S05]  /*96d0*/  BRA.U !UP0, `(.L_x_5365) ;  /* 0x0000000108447547 */ /* 0x000fea000b800000 */
.L_x_5341:
[----:B------:R-:W-:Y:S01]  /*96e0*/  MOV R0, 0x0 ;  /* 0x0000000000007802 */ /* 0x000fe20000000f00 */
[----:B------:R-:W1:Y:S01]  /*96f0*/  LDCU.64 UR4, c[0x4][0x128] ;  /* 0x01002500ff0477ac */ /* 0x000e620008000a00 */
[----:B------:R-:W-:Y:S02]  /*9700*/  HFMA2 R12, -RZ, RZ, 0, 5.9604644775390625e-08 ;  /* 0x00000001ff0c7431 */ /* 0x000fe400000001ff */
[----:B------:R-:W-:Y:S01]  /*9710*/  IMAD.MOV.U32 R8, RZ, RZ, 0x65 ;  /* 0x00000065ff087424 */ /* 0x000fe200078e00ff */
[----:B------:R3:W4:Y:S01]  /*9720*/  LDC.64 R2, c[0x4][R0] ;  /* 0x0100000000027b82 */ /* 0x0007220000000a00 */
[----:B------:R-:W5:Y:S01]  /*9730*/  LDCU.64 UR6, c[0x4][0x130] ;  /* 0x01002600ff0677ac */ /* 0x000f620008000a00 */
[----:B------:R-:W-:Y:S01]  /*9740*/  IMAD.MOV.U32 R13, RZ, RZ, RZ ;  /* 0x000000ffff0d7224 */ /* 0x000fe200078e00ff */
[----:B------:R-:W0:Y:S01]  /*9750*/  LDCU.64 UR8, c[0x4][0x10] ;  /* 0x01000200ff0877ac */ /* 0x000e220008000a00 */
[----:B-1----:R-:W-:Y:S01]  /*9760*/  IMAD.U32 R4, RZ, RZ, UR4 ;  /* 0x00000004ff047e24 */ /* 0x002fe2000f8e00ff */
[----:B------:R-:W-:Y:S01]  /*9770*/  MOV R5, UR5 ;  /* 0x0000000500057c02 */ /* 0x000fe20008000f00 */
[----:B-----5:R-:W-:-:S02]  /*9780*/  IMAD.U32 R6, RZ, RZ, UR6 ;  /* 0x00000006ff067e24 */ /* 0x020fc4000f8e00ff */
[----:B------:R-:W-:Y:S01]  /*9790*/  IMAD.U32 R7, RZ, RZ, UR7 ;  /* 0x00000007ff077e24 */ /* 0x000fe2000f8e00ff */
[----:B0-----:R-:W-:Y:S01]  /*97a0*/  MOV R10, UR8 ;  /* 0x00000008000a7c02 */ /* 0x001fe20008000f00 */
[----:B---3--:R-:W-:-:S07]  /*97b0*/  IMAD.U32 R11, RZ, RZ, UR9 ;  /* 0x00000009ff0b7e24 */ /* 0x008fce000f8e00ff */
[----:B------:R-:W-:-:S07]  /*97c0*/  LEPC R20, `(.L_x_5366) ;  /* 0x000000001014794e */ /* 0x000fce0000000000 */
[----:B--2-4-:R-:W-:Y:S05]  /*97d0*/  CALL.ABS.NOINC R2 ;  /* 0x0000000002007343 */ /* 0x014fea0003c00000 */
.L_x_5366:
[----:B------:R-:W-:Y:S05]  /*97e0*/  BRA `(.L_x_5342) ;  /* 0x0000000400007947 */ /* 0x000fea0003800000 */
.L_x_5365:
        /* <DEDUP_REMOVED lines=21> */
.L_x_5368:
[----:B------:R-:W-:Y:S05]  /*9940*/  BSYNC.RECONVERGENT B0 ;  /* 0x0000000000007941 */ /* 0x000fea0003800200 */
.L_x_5367:
[----:B------:R-:W-:-:S05]  /*9950*/  LOP3.LUT R3, R0, 0x80, R3, 0xf8, !PT ;  /* 0x0000008000037812 */ /* 0x000fca00078ef803 */
[----:B------:R3:W-:Y:S01]  /*9960*/  STG.E.U8 desc[UR36][R6.64], R3 ;  /* 0x0000000306007986 */ /* 0x0007e2000c101124 */
[----:B------:R-:W-:Y:S05]  /*9970*/  BRA `(.L_x_5342) ;  /* 0x00000000009c7947 */ /* 0x000fea0003800000 */
.L_x_5364:
        /* <DEDUP_REMOVED lines=9> */
[----:B-1----:R-:W-:-:S05]  /*9a10*/  @!P0 FMUL R3, R3, 1.175494350822287508e-38 ;  /* 0x0080000003038820 */ /* 0x002fca0000400000 */
        /* <DEDUP_REMOVED lines=10> */
.L_x_5370:
[----:B------:R-:W-:Y:S02]  /*9ac0*/  ISETP.GT.U32.AND P0, PT, R2, 0x7f800000, PT ;  /* 0x7f8000000200780c */ /* 0x000fe40003f04070 */
[----:B------:R-:W-:-:S04]  /*9ad0*/  MOV R0, 0x7f ;  /* 0x0000007f00007802 */ /* 0x000fc80000000f00 */
[----:B------:R-:W-:-:S07]  /*9ae0*/  SEL R0, R0, 0x7c, P0 ;  /* 0x0000007c00007807 */ /* 0x000fce0000000000 */
.L_x_5371:
[----:B------:R-:W-:Y:S05]  /*9af0*/  BSYNC.RECONVERGENT B0 ;  /* 0x0000000000007941 */ /* 0x000fea0003800200 */
.L_x_5369:
[----:B------:R-:W-:-:S04]  /*9b00*/  SHF.R.U32.HI R3, RZ, 0x18, R3 ;  /* 0x00000018ff037819 */ /* 0x000fc80000011603 */
[----:B------:R-:W-:-:S05]  /*9b10*/  LOP3.LUT R3, R0, 0x80, R3, 0xf8, !PT ;  /* 0x0000008000037812 */ /* 0x000fca00078ef803 */
[----:B------:R4:W-:Y:S01]  /*9b20*/  STG.E.U8 desc[UR36][R6.64], R3 ;  /* 0x0000000306007986 */ /* 0x0009e2000c101124 */
[----:B------:R-:W-:Y:S05]  /*9b30*/  BRA `(.L_x_5342) ;  /* 0x00000000002c7947 */ /* 0x000fea0003800000 */
.L_x_5363:
        /* <DEDUP_REMOVED lines=9> */
[----:B------:R-:W-:-:S05]  /*9bd0*/  F2FP.BF16.F32.PACK_AB R0, RZ, R0 ;  /* 0x00000000ff00723e */ /* 0x000fca00000010ff */
[----:B------:R1:W-:Y:S02]  /*9be0*/  STG.E.U16 desc[UR36][R6.64], R0 ;  /* 0x0000000006007986 */ /* 0x0003e4000c101524 */
.L_x_5342:
[----:B------:R-:W-:-:S07]  /*9bf0*/  VIADD R19, R19, 0x80 ;  /* 0x0000008013137836 */ /* 0x000fce0000000000 */
.L_x_5279:
[----:B------:R-:W-:Y:S05]  /*9c00*/  BSYNC.RECONVERGENT B7 ;  /* 0x0000000000077941 */ /* 0x000fea0003800200 */
.L_x_5278:
[----:B------:R-:W5:Y:S01]  /*9c10*/  LDCU UR4, c[0x0][0x380] ;  /* 0x00007000ff0477ac */ /* 0x000f620008000800 */
[----:B------:R-:W-:Y:S01]  /*9c20*/  BSSY.RECONVERGENT B7, `(.L_x_5372) ;  /* 0x00004d8000077945 */ /* 0x000fe20003800200 */
[----:B-----5:R-:W-:-:S13]  /*9c30*/  ISETP.GE.AND P0, PT, R19, UR4, PT ;  /* 0x0000000413007c0c */ /* 0x020fda000bf06270 */
[----:B------:R-:W-:Y:S05]  /*9c40*/  @P0 BRA `(.L_x_5373) ;  /* 0x0000004c00540947 */ /* 0x000fea0003800000 */
[----:B------:R-:W5:Y:S01]  /*9c50*/  LDCU UR4, c[0x0][0x388] ;  /* 0x00007100ff0477ac */ /* 0x000f620008000800 */
[----:B0-23--:R-:W-:Y:S01]  /*9c60*/  IMAD.MOV.U32 R22, RZ, RZ, RZ ;  /* 0x000000ffff167224 */ /* 0x00dfe200078e00ff */
[----:B-1----:R-:W-:Y:S01]  /*9c70*/  MOV R0, RZ ;  /* 0x000000ff00007202 */ /* 0x002fe20000000f00 */
[----:B------:R-:W-:Y:S01]  /*9c80*/  IMAD.MOV.U32 R18, RZ, RZ, RZ ;  /* 0x000000ffff127224 */ /* 0x000fe200078e00ff */
[----:B-----5:R-:W-:-:S09]  /*9c90*/  UISETP.NE.AND UP0, UPT, UR4, URZ, UPT ;  /* 0x000000ff0400728c */ /* 0x020fd2000bf05270 */
        /* <DEDUP_REMOVED lines=8> */
[----:B----4-:R-:W-:-:S04]  /*9d20*/  SHF.R.U32.HI R3, RZ, UR5, R2 ;  /* 0x00000005ff037c19 */ /* 0x010fc80008011602 */
[----:B------:R-:W-:-:S05]  /*9d30*/  IADD3 R22, PT, PT, -R3, RZ, RZ ;  /* 0x000000ff03167210 */ /* 0x000fca0007ffe1ff */
        /* <DEDUP_REMOVED lines=339> */
.L_x_5374:
[----:B------:R-:W0:Y:S01]  /*b270*/  LDCU.64 UR6, c[0x0][0x5f0] ;  /* 0x0000be00ff0677ac */ /* 0x000e220008000a00 */
[----:B------:R-:W-:Y:S01]  /*b280*/  BSSY.RECONVERGENT B6, `(.L_x_5375) ;  /* 0x00000ec000067945 */ /* 0x000fe20003800200 */
[----:B------:R-:W-:-:S04]  /*b290*/  UPRMT UR4, UR39, 0x9910, URZ ;  /* 0x0000991027047896 */ /* 0x000fc800080000ff */
[----:B------:R-:W-:Y:S01]  /*b2a0*/  UISETP.GT.AND UP0, UPT, UR4, 0x9, UPT ;  /* 0x000000090400788c */ /* 0x000fe2000bf04270 */
[----:B0-----:R-:W-:-:S05]  /*b2b0*/  IADD3 R2, P0, PT, R0, UR6, RZ ;  /* 0x0000000600027c10 */ /* 0x001fca000ff1e0ff */
[----:B----4-:R-:W-:-:S03]  /*b2c0*/  IMAD.X R3, RZ, RZ, UR7, P0 ;  /* 0x00000007ff037e24 */ /* 0x010fc600080e06ff */
        /* <DEDUP_REMOVED lines=10> */
[----:B--2---:R3:W4:Y:S02]  /*b370*/  I2F.F64.S16 R16, R2 ;  /* 0x0000000200107312 */ /* 0x0047240000101c00 */
[----:B---34-:R-:W-:Y:S05]  /*b380*/  BRA `(.L_x_5381) ;  /* 0x0000000c006c7947 */ /* 0x018fea0003800000 */
.L_x_5379:
[----:B------:R-:W2:Y:S02]  /*b390*/  LDG.E.U8 R2, desc[UR36][R2.64] ;  /* 0x0000002402027981 */ /* 0x000ea4000c1e1100 */
[----:B--2---:R3:W4:Y:S02]  /*b3a0*/  I2F.F64.U16 R16, R2 ;  /* 0x0000000200107312 */ /* 0x0047240000101800 */
[----:B---34-:R-:W-:Y:S05]  /*b3b0*/  BRA `(.L_x_5381) ;  /* 0x0000000c00607947 */ /* 0x018fea0003800000 */
.L_x_5378:
        /* <DEDUP_REMOVED lines=9> */
.L_x_5383:
[----:B------:R-:W2:Y:S02]  /*b450*/  LDG.E R2, desc[UR36][R2.64] ;  /* 0x0000002402027981 */ /* 0x000ea4000c1e1900 */
[----:B--2---:R3:W4:Y:S02]  /*b460*/  I2F.F64 R16, R2 ;  /* 0x0000000200107312 */ /* 0x0047240000201c00 */
[----:B---34-:R-:W-:Y:S05]  /*b470*/  BRA `(.L_x_5381) ;  /* 0x0000000c00307947 */ /* 0x018fea0003800000 */
.L_x_5382:
[----:B------:R-:W2:Y:S02]  /*b480*/  LDG.E.U16 R2, desc[UR36][R2.64] ;  /* 0x0000002402027981 */ /* 0x000ea4000c1e1500 */
[----:B--2---:R3:W4:Y:S02]  /*b490*/  I2F.F64.S16 R16, R2 ;  /* 0x0000000200107312 */ /* 0x0047240000101c00 */
[----:B---34-:R-:W-:Y:S05]  /*b4a0*/  BRA `(.L_x_5381) ;  /* 0x0000000c00247947 */ /* 0x018fea0003800000 */
.L_x_5377:
        /* <DEDUP_REMOVED lines=10> */
.L_x_5385:
[----:B------:R-:W2:Y:S02]  /*b550*/  LDG.E.U16 R0, desc[UR36][R2.64] ;  /* 0x0000002402007981 */ /* 0x000ea4000c1e1500 */
[----:B--2---:R-:W-:-:S05]  /*b560*/  HADD2.F32 R0, -RZ, R0.H0_H0 ;  /* 0x20000000ff007230 */ /* 0x004fca0000004100 */
[----:B------:R-:W-:-:S04]  /*b570*/  FMUL.FTZ R0, R0, 1 ;  /* 0x3f80000000007820 */ /* 0x000fc80000410000 */
[----:B------:R4:W0:Y:S02]  /*b580*/  F2F.F64.F32 R16, R0 ;  /* 0x0000000000107310 */ /* 0x0008240000201800 */
[----:B0---4-:R-:W-:Y:S05]  /*b590*/  BRA `(.L_x_5381) ;  /* 0x0000000800e87947 */ /* 0x011fea0003800000 */
.L_x_5384:
        /* <DEDUP_REMOVED lines=10> */
.L_x_5387:
[----:B------:R-:W2:Y:S02]  /*b640*/  LDG.E.U16 R2, desc[UR36][R2.64] ;  /* 0x0000002402027981 */ /* 0x000ea4000c1e1500 */
[----:B--2---:R-:W-:-:S05]  /*b650*/  HADD2.F32 R0, -RZ, R2.H0_H0 ;  /* 0x20000002ff007230 */ /* 0x004fca0000004100 */
[----:B------:R-:W-:-:S04]  /*b660*/  FMUL.FTZ R0, R0, 1 ;  /* 0x3f80000000007820 */ /* 0x000fc80000410000 */
[----:B------:R4:W0:Y:S02]  /*b670*/  F2F.F64.F32 R16, R0 ;  /* 0x0000000000107310 */ /* 0x0008240000201800 */
[----:B0---4-:R-:W-:Y:S05]  /*b680*/  BRA `(.L_x_5381) ;  /* 0x0000000800ac7947 */ /* 0x011fea0003800000 */
.L_x_5386:
[----:B------:R3:W5:Y:S01]  /*b690*/  LDG.E.64 R16, desc[UR36][R2.64] ;  /* 0x0000002402107981 */ /* 0x000762000c1e1b00 */
[----:B------:R-:W-:Y:S05]  /*b6a0*/  BRA `(.L_x_5381) ;  /* 0x0000000800a47947 */ /* 0x000fea0003800000 */
.L_x_5376:
        /* <DEDUP_REMOVED lines=13> */
.L_x_5390:
[----:B------:R2:W5:Y:S01]  /*b780*/  LDG.E.64 R16, desc[UR36][R2.64] ;  /* 0x0000002402107981 */ /* 0x000562000c1e1b00 */
[----:B------:R-:W-:Y:S05]  /*b790*/  BRA `(.L_x_5381) ;  /* 0x0000000800687947 */ /* 0x000fea0003800000 */
.L_x_5389:
        /* <DEDUP_REMOVED lines=23> */
[----:B------:R-:W-:-:S05]  /*b910*/  LOP3.LUT R5, R5, 0x80000000, R0, 0xf8, !PT ;  /* 0x8000000005057812 */ /* 0x000fca00078ef800 */
[----:B------:R-:W-:-:S04]  /*b920*/  FMUL.FTZ R5, R5, 1 ;  /* 0x3f80000005057820 */ /* 0x000fc80000410000 */
[----:B------:R3:W4:Y:S02]  /*b930*/  F2F.F64.F32 R16, R5 ;  /* 0x0000000500107310 */ /* 0x0007240000201800 */
[----:B---34-:R-:W-:Y:S05]  /*b940*/  BRA `(.L_x_5381) ;  /* 0x0000000400fc7947 */ /* 0x018fea0003800000 */
.L_x_5392:
        /* <DEDUP_REMOVED lines=12> */
[----:B------:R3:W4:Y:S02]  /*ba10*/  F2F.F64.F32 R16, R0 ;  /* 0x0000000000107310 */ /* 0x0007240000201800 */
[----:B---34-:R-:W-:Y:S05]  /*ba20*/  BRA `(.L_x_5381) ;  /* 0x0000000400c47947 */ /* 0x018fea0003800000 */
.L_x_5391:
[----:B------:R-:W2:Y:S02]  /*ba30*/  LDG.E.U16 R0, desc[UR36][R2.64] ;  /* 0x0000002402007981 */ /* 0x000ea4000c1e1500 */
[----:B--2---:R-:W-:-:S05]  /*ba40*/  SHF.L.U32 R0, R0, 0x10, RZ ;  /* 0x0000001000007819 */ /* 0x004fca00000006ff */
[----:B------:R-:W-:-:S04]  /*ba50*/  FMUL.FTZ R0, R0, 1 ;  /* 0x3f80000000007820 */ /* 0x000fc80000410000 */
[----:B------:R3:W4:Y:S02]  /*ba60*/  F2F.F64.F32 R16, R0 ;  /* 0x0000000000107310 */ /* 0x0007240000201800 */
[----:B---34-:R-:W-:Y:S05]  /*ba70*/  BRA `(.L_x_5381) ;  /* 0x0000000400b07947 */ /* 0x018fea0003800000 */
.L_x_5388:
        /* <DEDUP_REMOVED lines=11> */
.L_x_5395:
        /* <DEDUP_REMOVED lines=21> */
.L_x_5397:
[----:B------:R-:W-:Y:S05]  /*bc80*/  BSYNC.RECONVERGENT B0 ;  /* 0x0000000000007941 */ /* 0x000fea0003800200 */
.L_x_5396:
[----:B------:R-:W-:Y:S01]  /*bc90*/  IMAD.SHL.U32 R0, R0, 0x100000, RZ ;  /* 0x0010000000007824 */ /* 0x000fe200078e00ff */
[----:B------:R-:W-:-:S04]  /*bca0*/  LEA R2, R2, 0x3b800000, 0x17 ;  /* 0x3b80000002027811 */ /* 0x000fc800078eb8ff */
[----:B------:R-:W-:-:S05]  /*bcb0*/  LOP3.LUT R0, R2, R0, R7, 0xfe, !PT ;  /* 0x0000000002007212 */ /* 0x000fca00078efe07 */
[----:B------:R-:W-:-:S04]  /*bcc0*/  FMUL.FTZ R0, R0, 1 ;  /* 0x3f80000000007820 */ /* 0x000fc80000410000 */
[----:B------:R2:W3:Y:S02]  /*bcd0*/  F2F.F64.F32 R16, R0 ;  /* 0x0000000000107310 */ /* 0x0004e40000201800 */
[----:B--23--:R-:W-:Y:S05]  /*bce0*/  BRA `(.L_x_5381) ;  /* 0x0000000400147947 */ /* 0x00cfea0003800000 */
.L_x_5394:
        /* <DEDUP_REMOVED lines=21> */
.L_x_5399:
[----:B------:R-:W-:Y:S05]  /*be40*/  BSYNC.RECONVERGENT B0 ;  /* 0x0000000000007941 */ /* 0x000fea0003800200 */
.L_x_5398:
[----:B------:R-:W-:Y:S01]  /*be50*/  IMAD.SHL.U32 R0, R0, 0x200000, RZ ;  /* 0x0020000000007824 */ /* 0x000fe200078e00ff */
[----:B------:R-:W-:-:S04]  /*be60*/  LEA R2, R2, 0x37800000, 0x17 ;  /* 0x3780000002027811 */ /* 0x000fc800078eb8ff */
[----:B------:R-:W-:-:S05]  /*be70*/  LOP3.LUT R0, R2, R0, R7, 0xfe, !PT ;  /* 0x0000000002007212 */ /* 0x000fca00078efe07 */
[----:B------:R-:W-:-:S04]  /*be80*/  FMUL.FTZ R0, R0, 1 ;  /* 0x3f80000000007820 */ /* 0x000fc80000410000 */
[----:B------:R2:W3:Y:S02]  /*be90*/  F2F.F64.F32 R16, R0 ;  /* 0x0000000000107310 */ /* 0x0004e40000201800 */
[----:B--23--:R-:W-:Y:S05]  /*bea0*/  BRA `(.L_x_5381) ;  /* 0x0000000000a47947 */ /* 0x00cfea0003800000 */
.L_x_5393:
[----:B------:R-:W-:-:S09]  /*beb0*/  UISETP.NE.AND UP0, UPT, UR4, 0x1c, UPT ;  /* 0x0000001c0400788c */ /* 0x000fd2000bf05270 */
[----:B------:R-:W-:Y:S05]  /*bec0*/  BRA.U !UP0, `(.L_x_5400) ;  /* 0x0000000108947547 */ /* 0x000fea000b800000 */
[----:B------:R-:W-:-:S09]  /*bed0*/  UISETP.NE.AND UP0, UPT, UR4, 0x1d, UPT ;  /* 0x0000001d0400788c */ /* 0x000fd2000bf05270 */
[----:B------:R-:W-:Y:S05]  /*bee0*/  BRA.U !UP0, `(.L_x_5401) ;  /* 0x0000000108807547 */ /* 0x000fea000b800000 */
[----:B------:R-:W-:-:S09]  /*bef0*/  UISETP.NE.AND UP0, UPT, UR4, 0x2c, UPT ;  /* 0x0000002c0400788c */ /* 0x000fd2000bf05270 */
[----:B------:R-:W-:Y:S05]  /*bf00*/  BRA.U UP0, `(.L_x_5380) ;  /* 0x0000000100307547 */ /* 0x000fea000b800000 */
[----:B------:R-:W2:Y:S01]  /*bf10*/  LDG.E.U8 R0, desc[UR36][R2.64] ;  /* 0x0000002402007981 */ /* 0x000ea2000c1e1100 */
[----:B------:R-:W-:Y:S02]  /*bf20*/  HFMA2 R17, -RZ, RZ, 0.5, 0 ;  /* 0x38000000ff117431 */ /* 0x000fe400000001ff */
        /* <DEDUP_REMOVED lines=10> */
.L_x_5380:
        /* <DEDUP_REMOVED lines=16> */
.L_x_5402:
[----:B------:R-:W-:Y:S01]  /*c0d0*/  CS2R R16, SRZ ;  /* 0x0000000000107805 */ /* 0x000fe2000001ff00 */
[----:B------:R-:W-:Y:S06]  /*c0e0*/  BRA `(.L_x_5381) ;  /* 0x0000000000147947 */ /* 0x000fec0003800000 */
.L_x_5401:
[----:B------:R-:W2:Y:S02]  /*c0f0*/  LDG.E.64 R16, desc[UR36][R2.64] ;  /* 0x0000002402107981 */ /* 0x000ea4000c1e1b00 */
[----:B--2---:R-:W2:Y:S02]  /*c100*/  I2F.F64.U64 R16, R16 ;  /* 0x0000001000107312 */ /* 0x004ea40000301800 */
[----:B--2---:R-:W-:Y:S05]  /*c110*/  BRA `(.L_x_5381) ;  /* 0x0000000000087947 */ /* 0x004fea0003800000 */
.L_x_5400:
[----:B------:R-:W2:Y:S02]  /*c120*/  LDG.E R2, desc[UR36][R2.64] ;  /* 0x0000002402027981 */ /* 0x000ea4000c1e1900 */
[----:B--2---:R0:W1:Y:S02]  /*c130*/  I2F.F64.U32 R16, R2 ;  /* 0x0000000200107312 */ /* 0x0040640000201800 */
.L_x_5381:
[----:B------:R-:W-:Y:S05]  /*c140*/  BSYNC.RECONVERGENT B6 ;  /* 0x0000000000067941 */ /* 0x000fea0003800200 */
.L_x_5375:
        /* <DEDUP_REMOVED lines=16> */
[----:B--2---:R-:W2:Y:S02]  /*c250*/  I2F.F64.S16 R2, R2 ;  /* 0x0000000200027312 */ /* 0x004ea40000101c00 */
[----:B--2---:R-:W-:Y:S05]  /*c260*/  BRA `(.L_x_5409) ;  /* 0x0000000c006c7947 */ /* 0x004fea0003800000 */
.L_x_5407:
[----:B0-23--:R-:W2:Y:S02]  /*c270*/  LDG.E.U8 R2, desc[UR36][R22.64] ;  /* 0x0000002416027981 */ /* 0x00dea4000c1e1100 */
[----:B--2---:R-:W2:Y:S02]  /*c280*/  I2F.F64.U16 R2, R2 ;  /* 0x0000000200027312 */ /* 0x004ea40000101800 */
[----:B--2---:R-:W-:Y:S05]  /*c290*/  BRA `(.L_x_5409) ;  /* 0x0000000c00607947 */ /* 0x004fea0003800000 */
.L_x_5406:
[----:B------:R-:W-:-:S09]  /*c2a0*/  UISETP.NE.AND UP0, UPT, UR4, 0x2, UPT ;  /* 0x000000020400788c */ /* 0x000fd2000bf05270 */
[----:B------:R-:W-:Y:S05]  /*c2b0*/  BRA.U !UP0, `(.L_x_5410) ;  /* 0x0000000108287547 */ /* 0x000fea000b800000 */
[----:B------:R-:W-:-:S09]  /*c2c0*/  UISETP.NE.AND UP0, UPT, UR4, 0x3, UPT ;  /* 0x000000030400788c */ /* 0x000fd2000bf05270 */
[----:B------:R-:W-:Y:S05]  /*c2d0*/  BRA.U !UP0, `(.L_x_5411) ;  /* 0x0000000108147547 */ /* 0x000fea000b800000 */
[----:B------:R-:W-:-:S09]  /*c2e0*/  UISETP.NE.AND UP0, UPT, UR4, 0x4, UPT ;  /* 0x000000040400788c */ /* 0x000fd2000bf05270 */
[----:B------:R-:W-:Y:S05]  /*c2f0*/  BRA.U UP0, `(.L_x_5408) ;  /* 0x0000000900ec7547 */ /* 0x000fea000b800000 */
[----:B0-23--:R-:W2:Y:S02]  /*c300*/  LDG.E.64 R2, desc[UR36][R22.64] ;  /* 0x0000002416027981 */ /* 0x00dea4000c1e1b00 */
[----:B--2---:R-:W2:Y:S02]  /*c310*/  I2F.F64.S64 R2, R2 ;  /* 0x0000000200027312 */ /* 0x004ea40000301c00 */
[----:B--2---:R-:W-:Y:S05]  /*c320*/  BRA `(.L_x_5409) ;  /* 0x0000000c003c7947 */ /* 0x004fea0003800000 */
.L_x_5411:
[----:B0-23--:R-:W2:Y:S02]  /*c330*/  LDG.E R2, desc[UR36][R22.64] ;  /* 0x0000002416027981 */ /* 0x00dea4000c1e1900 */
[----:B--2---:R-:W2:Y:S02]  /*c340*/  I2F.F64 R2, R2 ;  /* 0x0000000200027312 */ /* 0x004ea40000201c00 */
[----:B--2---:R-:W-:Y:S05]  /*c350*/  BRA `(.L_x_5409) ;  /* 0x0000000c00307947 */ /* 0x004fea0003800000 */
.L_x_5410:
[----:B0-23--:R-:W2:Y:S02]  /*c360*/  LDG.E.U16 R2, desc[UR36][R22.64] ;  /* 0x0000002416027981 */ /* 0x00dea4000c1e1500 */
[----:B--2---:R-:W2:Y:S02]  /*c370*/  I2F.F64.S16 R2, R2 ;  /* 0x0000000200027312 */ /* 0x004ea40000101c00 */
[----:B--2---:R-:W-:Y:S05]  /*c380*/  BRA `(.L_x_5409) ;  /* 0x0000000c00247947 */ /* 0x004fea0003800000 */
.L_x_5405:
        /* <DEDUP_REMOVED lines=8> */
[----:B------:R-:W0:Y:S02]  /*c410*/  F2F.F64.F32 R2, R2 ;  /* 0x0000000200027310 */ /* 0x000e240000201800 */
[----:B0-----:R-:W-:Y:S05]  /*c420*/  BRA `(.L_x_5409) ;  /* 0x0000000800fc7947 */ /* 0x001fea0003800000 */
.L_x_5413:
[----:B------:R-:W4:Y:S02]  /*c430*/  LDG.E.U16 R0, desc[UR36][R22.64] ;  /* 0x0000002416007981 */ /* 0x000f24000c1e1500 */
[----:B----4-:R-:W-:-:S05]  /*c440*/  HADD2.F32 R0, -RZ, R0.H0_H0 ;  /* 0x20000000ff007230 */ /* 0x010fca0000004100 */
[----:B------:R-:W-:-:S04]  /*c450*/  FMUL.FTZ R0, R0, 1 ;  /* 0x3f80000000007820 */ /* 0x000fc80000410000 */
[----:B0-23--:R0:W2:Y:S02]  /*c460*/  F2F.F64.F32 R2, R0 ;  /* 0x0000000000027310 */ /* 0x00d0a40000201800 */
[----:B0-2---:R-:W-:Y:S05]  /*c470*/  BRA `(.L_x_5409) ;  /* 0x0000000800e87947 */ /* 0x005fea0003800000 */
.L_x_5412:
        /* <DEDUP_REMOVED lines=8> */
[----:B------:R-:W2:Y:S02]  /*c500*/  F2F.F64.F32 R2, R2 ;  /* 0x0000000200027310 */ /* 0x000ea40000201800 */
[----:B--2---:R-:W-:Y:S05]  /*c510*/  BRA `(.L_x_5409) ;  /* 0x0000000800c07947 */ /* 0x004fea0003800000 */
.L_x_5415:
[----:B------:R-:W4:Y:S02]  /*c520*/  LDG.E.U16 R22, desc[UR36][R22.64] ;  /* 0x0000002416167981 */ /* 0x000f24000c1e1500 */
[----:B----4-:R-:W-:-:S05]  /*c530*/  HADD2.F32 R0, -RZ, R22.H0_H0 ;  /* 0x20000016ff007230 */ /* 0x010fca0000004100 */
[----:B------:R-:W-:-:S04]  /*c540*/  FMUL.FTZ R0, R0, 1 ;  /* 0x3f80000000007820 */ /* 0x000fc80000410000 */
[----:B0-23--:R2:W3:Y:S02]  /*c550*/  F2F.F64.F32 R2, R0 ;  /* 0x0000000000027310 */ /* 0x00d4e40000201800 */
[----:B--23--:R-:W-:Y:S05]  /*c560*/  BRA `(.L_x_5409) ;  /* 0x0000000800ac7947 */ /* 0x00cfea0003800000 */
.L_x_5414:
[----:B0-23--:R0:W5:Y:S01]  /*c570*/  LDG.E.64 R2, desc[UR36][R22.64] ;  /* 0x0000002416027981 */ /* 0x00d162000c1e1b00 */
[----:B------:R-:W-:Y:S05]  /*c580*/  BRA `(.L_x_5409) ;  /* 0x0000000800a47947 */ /* 0x000fea0003800000 */
.L_x_5404:
        /* <DEDUP_REMOVED lines=13> */
.L_x_5418:
[----:B0-23--:R3:W5:Y:S01]  /*c660*/  LDG.E.64 R2, desc[UR36][R22.64] ;  /* 0x0000002416027981 */ /* 0x00d762000c1e1b00 */
[----:B------:R-:W-:Y:S05]  /*c670*/  BRA `(.L_x_5409) ;  /* 0x0000000800687947 */ /* 0x000fea0003800000 */
.L_x_5417:
        /* <DEDUP_REMOVED lines=8> */
[----:B----4-:R-:W-:-:S04]  /*c700*/  SHF.L.U32 R0, R0, 0x18, RZ ;  /* 0x0000001800007819 */ /* 0x010fc800000006ff */
[C---:B0-23--:R-:W-:Y:S02]  /*c710*/  LOP3.LUT R2, R0.reuse, 0x7f000000, RZ, 0xc0, !PT ;  /* 0x7f00000000027812 */ /* 0x04dfe400078ec0ff */
        /* <DEDUP_REMOVED lines=14> */
[----:B------:R-:W-:-:S06]  /*c800*/  FMUL.FTZ R3, R3, 1 ;  /* 0x3f80000003037820 */ /* 0x000fcc0000410000 */
[----:B------:R-:W3:Y:S02]  /*c810*/  F2F.F64.F32 R2, R3 ;  /* 0x0000000300027310 */ /* 0x000ee40000201800 */
[----:B---3--:R-:W-:Y:S05]  /*c820*/  BRA `(.L_x_5409) ;  /* 0x0000000400fc7947 */ /* 0x008fea0003800000 */
.L_x_5420:
[----:B--23--:R-:W2:Y:S02]  /*c830*/  LDG.E.U8 R3, desc[UR36][R22.64] ;  /* 0x0000002416037981 */ /* 0x00cea4000c1e1100 */
[C---:B--2---:R-:W-:Y:S02]  /*c840*/  IMAD.SHL.U32 R0, R3.reuse, 0x2000000, RZ ;  /* 0x0200000003007824 */ /* 0x044fe400078e00ff */
[----:B------:R-:W-:-:S03]  /*c850*/  IMAD.SHL.U32 R3, R3, 0x100, RZ ;  /* 0x0000010003037824 */ /* 0x000fc600078e00ff */
[----:B------:R-:W-:-:S13]  /*c860*/  ISETP.GE.U32.AND P0, PT, R0, 0x8000000, PT ;  /* 0x080000000000780c */ /* 0x000fda0003f06070 */
[C---:B0-----:R-:W-:Y:S02]  /*c870*/  @!P0 LOP3.LUT R2, R3.reuse, 0x7f00, RZ, 0xc0, !PT ;  /* 0x00007f0003028812 */ /* 0x041fe400078ec0ff */
        /* <DEDUP_REMOVED lines=9> */
.L_x_5419:
[----:B------:R-:W4:Y:S02]  /*c910*/  LDG.E.U16 R0, desc[UR36][R22.64] ;  /* 0x0000002416007981 */ /* 0x000f24000c1e1500 */
[----:B----4-:R-:W-:-:S05]  /*c920*/  SHF.L.U32 R0, R0, 0x10, RZ ;  /* 0x0000001000007819 */ /* 0x010fca00000006ff */
[----:B------:R-:W-:-:S04]  /*c930*/  FMUL.FTZ R0, R0, 1 ;  /* 0x3f80000000007820 */ /* 0x000fc80000410000 */
[----:B0-23--:R3:W4:Y:S02]  /*c940*/  F2F.F64.F32 R2, R0 ;  /* 0x0000000000027310 */ /* 0x00d7240000201800 */
[----:B---34-:R-:W-:Y:S05]  /*c950*/  BRA `(.L_x_5409) ;  /* 0x0000000400b07947 */ /* 0x018fea0003800000 */
.L_x_5416:
        /* <DEDUP_REMOVED lines=9> */
[----:B--2---:R-:W3:Y:S02]  /*c9f0*/  I2F.F64.U16 R2, R2 ;  /* 0x0000000200027312 */ /* 0x004ee40000101800 */
[----:B---3--:R-:W-:Y:S05]  /*ca00*/  BRA `(.L_x_5409) ;  /* 0x0000000400847947 */ /* 0x008fea0003800000 */
.L_x_5423:
[----:B------:R-:W4:Y:S01]  /*ca10*/  LDG.E.U8 R22, desc[UR36][R22.64] ;  /* 0x0000002416167981 */ /* 0x000f22000c1e1100 */
[----:B0-23--:R-:W-:Y:S02]  /*ca20*/  CS2R R2, SRZ ;  /* 0x0000000000027805 */ /* 0x00dfe4000001ff00 */
        /* <DEDUP_REMOVED lines=19> */
.L_x_5425:
[----:B------:R-:W-:Y:S05]  /*cb60*/  BSYNC.RECONVERGENT B0 ;  /* 0x0000000000007941 */ /* 0x000fea0003800200 */
.L_x_5424:
[----:B------:R-:W-:Y:S01]  /*cb70*/  IMAD.SHL.U32 R0, R0, 0x100000, RZ ;  /* 0x0010000000007824 */ /* 0x000fe200078e00ff */
[----:B------:R-:W-:-:S04]  /*cb80*/  LEA R2, R2, 0x3b800000, 0x17 ;  /* 0x3b80000002027811 */ /* 0x000fc800078eb8ff */
[----:B------:R-:W-:-:S05]  /*cb90*/  LOP3.LUT R0, R2, R0, R7, 0xfe, !PT ;  /* 0x0000000002007212 */ /* 0x000fca00078efe07 */
[----:B------:R-:W-:-:S04]  /*cba0*/  FMUL.FTZ R0, R0, 1 ;  /* 0x3f80000000007820 */ /* 0x000fc80000410000 */
[----:B------:R3:W4:Y:S02]  /*cbb0*/  F2F.F64.F32 R2, R0 ;  /* 0x0000000000027310 */ /* 0x0007240000201800 */
[----:B---34-:R-:W-:Y:S05]  /*cbc0*/  BRA `(.L_x_5409) ;  /* 0x0000000400147947 */ /* 0x018fea0003800000 */
.L_x_5422:
        /* <DEDUP_REMOVED lines=21> */
.L_x_5427:
[----:B------:R-:W-:Y:S05]  /*cd20*/  BSYNC.RECONVERGENT B0 ;  /* 0x0000000000007941 */ /* 0x000fea0003800200 */
.L_x_5426:
[----:B------:R-:W-:Y:S01]  /*cd30*/  IMAD.SHL.U32 R0, R0, 0x200000, RZ ;  /* 0x0020000000007824 */ /* 0x000fe200078e00ff */
[----:B------:R-:W-:-:S04]  /*cd40*/  LEA R2, R2, 0x37800000, 0x17 ;  /* 0x3780000002027811 */ /* 0x000fc800078eb8ff */
[----:B------:R-:W-:-:S05]  /*cd50*/  LOP3.LUT R0, R2, R0, R7, 0xfe, !PT ;  /* 0x0000000002007212 */ /* 0x000fca00078efe07 */
[----:B------:R-:W-:-:S04]  /*cd60*/  FMUL.FTZ R0, R0, 1 ;  /* 0x3f80000000007820 */ /* 0x000fc80000410000 */
[----:B------:R3:W4:Y:S02]  /*cd70*/  F2F.F64.F32 R2, R0 ;  /* 0x0000000000027310 */ /* 0x0007240000201800 */
[----:B---34-:R-:W-:Y:S05]  /*cd80*/  BRA `(.L_x_5409) ;  /* 0x0000000000a47947 */ /* 0x018fea0003800000 */
.L_x_5421:
[----:B------:R-:W-:-:S09]  /*cd90*/  UISETP.NE.AND UP0, UPT, UR4, 0x1c, UPT ;  /* 0x0000001c0400788c */ /* 0x000fd2000bf05270 */
[----:B------:R-:W-:Y:S05]  /*cda0*/  BRA.U !UP0, `(.L_x_5428) ;  /* 0x0000000108947547 */ /* 0x000fea000b800000 */
[----:B------:R-:W-:-:S09]  /*cdb0*/  UISETP.NE.AND UP0, UPT, UR4, 0x1d, UPT ;  /* 0x0000001d0400788c */ /* 0x000fd2000bf05270 */
[----:B------:R-:W-:Y:S05]  /*cdc0*/  BRA.U !UP0, `(.L_x_5429) ;  /* 0x0000000108807547 */ /* 0x000fea000b800000 */
[----:B------:R-:W-:-:S09]  /*cdd0*/  UISETP.NE.AND UP0, UPT, UR4, 0x2c, UPT ;  /* 0x0000002c0400788c */ /* 0x000fd2000bf05270 */
[----:B------:R-:W-:Y:S05]  /*cde0*/  BRA.U UP0, `(.L_x_5408) ;  /* 0x0000000100307547 */ /* 0x000fea000b800000 */
[----:B------:R-:W4:Y:S01]  /*cdf0*/  LDG.E.U8 R0, desc[UR36][R22.64] ;  /* 0x0000002416007981 */ /* 0x000f22000c1e1100 */
[----:B--23--:R-:W-:Y:S02]  /*ce00*/  HFMA2 R3, -RZ, RZ, 0.5, 0 ;  /* 0x38000000ff037431 */ /* 0x00cfe400000001ff */
[----:B0-----:R-:W-:Y:S01]  /*ce10*/  IMAD.MOV.U32 R2, RZ, RZ, 0x0 ;  /* 0x00000000ff027424 */ /* 0x001fe200078e00ff */
[----:B----4-:R-:W-:-:S13]  /*ce20*/  ISETP.NE.AND P0, PT, R0, RZ, PT ;  /* 0x000000ff0000720c */ /* 0x010fda0003f05270 */
        /* <DEDUP_REMOVED lines=8> */
.L_x_5408:
[----:B0-23--:R-:W-:Y:S01]  /*ceb0*/  MOV R2, 0x0 ;  /* 0x0000000000027802 */ /* 0x00dfe20000000f00 */
[----:B------:R-:W0:Y:S01]  /*cec0*/  LDCU.64 UR4, c[0x4][0x128] ;  /* 0x01002500ff0477ac */ /* 0x000e220008000a00 */
[----:B------:R-:W-:Y:S02]  /*ced0*/  HFMA2 R12, -RZ, RZ, 0, 5.9604644775390625e-08 ;  /* 0x00000001ff0c7431 */ /* 0x000fe400000001ff */
[----:B------:R-:W-:Y:S01]  /*cee0*/  IMAD.MOV.U32 R8, RZ, RZ, 0x4e ;  /* 0x0000004eff087424 */ /* 0x000fe200078e00ff */
[----:B------:R-:W2:Y:S01]  /*cef0*/  LDCU.64 UR6, c[0x4][0x130] ;  /* 0x01002600ff0677ac */ /* 0x000ea20008000a00 */
[----:B------:R-:W3:Y:S01]  /*cf00*/  LDC.64 R2, c[0x4][R2] ;  /* 0x0100000002027b82 */ /* 0x000ee20000000a00 */
[----:B------:R-:W-:Y:S01]  /*cf10*/  IMAD.MOV.U32 R13, RZ, RZ, RZ ;  /* 0x000000ffff0d7224 */ /* 0x000fe200078e00ff */
[----:B------:R-:W4:Y:S01]  /*cf20*/  LDCU.64 UR8, c[0x4][0x8] ;  /* 0x01000100ff0877ac */ /* 0x000f220008000a00 */
[----:B0-----:R-:W-:Y:S01]  /*cf30*/  IMAD.U32 R4, RZ, RZ, UR4 ;  /* 0x00000004ff047e24 */ /* 0x001fe2000f8e00ff */
[----:B------:R-:W-:Y:S01]  /*cf40*/  MOV R5, UR5 ;  /* 0x0000000500057c02 */ /* 0x000fe20008000f00 */
[----:B--2---:R-:W-:Y:S01]  /*cf50*/  IMAD.U32 R6, RZ, RZ, UR6 ;  /* 0x00000006ff067e24 */ /* 0x004fe2000f8e00ff */
[----:B------:R-:W-:Y:S01]  /*cf60*/  MOV R7, UR7 ;  /* 0x0000000700077c02 */ /* 0x000fe20008000f00 */
[----:B----4-:R-:W-:Y:S01]  /*cf70*/  IMAD.U32 R10, RZ, RZ, UR8 ;  /* 0x00000008ff0a7e24 */ /* 0x010fe2000f8e00ff */
[----:B------:R-:W-:-:S07]  /*cf80*/  MOV R11, UR9 ;  /* 0x00000009000b7c02 */ /* 0x000fce0008000f00 */
[----:B------:R-:W-:-:S07]  /*cf90*/  LEPC R20, `(.L_x_5430) ;  /* 0x000000001014794e */ /* 0x000fce0000000000 */
[----:B-1-3-5:R-:W-:Y:S05]  /*cfa0*/  CALL.ABS.NOINC R2 ;  /* 0x0000000002007343 */ /* 0x02afea0003c00000 */
.L_x_5430:
[----:B------:R-:W-:Y:S01]  /*cfb0*/  CS2R R2, SRZ ;  /* 0x0000000000027805 */ /* 0x000fe2000001ff00 */
[----:B------:R-:W-:Y:S06]  /*cfc0*/  BRA `(.L_x_5409) ;  /* 0x0000000000147947 */ /* 0x000fec0003800000 */
.L_x_5429:
[----:B0-23--:R-:W2:Y:S02]  /*cfd0*/  LDG.E.64 R2, desc[UR36][R22.64] ;  /* 0x0000002416027981 */ /* 0x00dea4000c1e1b00 */
[----:B--2---:R-:W3:Y:S02]  /*cfe0*/  I2F.F64.U64 R2, R2 ;  /* 0x0000000200027312 */ /* 0x004ee40000301800 */
[----:B---3--:R-:W-:Y:S05]  /*cff0*/  BRA `(.L_x_5409) ;  /* 0x0000000000087947 */ /* 0x008fea0003800000 */
.L_x_5428:
[----:B0-23--:R-:W2:Y:S02]  /*d000*/  LDG.E R2, desc[UR36][R22.64] ;  /* 0x0000002416027981 */ /* 0x00dea4000c1e1900 */
[----:B--2---:R-:W2:Y:S02]  /*d010*/  I2F.F64.U32 R2, R2 ;  /* 0x0000000200027312 */ /* 0x004ea40000201800 */
.L_x_5409:
[----:B------:R-:W-:Y:S05]  /*d020*/  BSYNC.RECONVERGENT B6 ;  /* 0x0000000000067941 */ /* 0x000fea0003800200 */
.L_x_5403:
[----:B-1---5:R-:W-:Y:S01]  /*d030*/  DADD R16, -RZ, |R16| ;  /* 0x00000000ff107229 */ /* 0x022fe20000000510 */
[----:B------:R-:W-:Y:S01]  /*d040*/  MOV R6, RZ ;  /* 0x000000ff00067202 */ /* 0x000fe20000000f00 */
[----:B------:R-:W-:Y:S01]  /*d050*/  UMOV UR5, 0x7fefffff ;  /* 0x7fefffff00057882 */ /* 0x000fe20000000000 */
[----:B------:R-:W-:Y:S01]  /*d060*/  UMOV UR4, 0xffffffff ;  /* 0xffffffff00047882 */ /* 0x000fe20000000000 */
[----:B------:R-:W-:Y:S01]  /*d070*/  UMOV UR6, UR5 ;  /* 0x0000000500067c82 */ /* 0x000fe20008000000 */
[----:B------:R-:W-:Y:S01]  /*d080*/  IMAD.MOV.U32 R14, RZ, RZ, 0x0 ;  /* 0x00000000ff0e7424 */ /* 0x000fe200078e00ff */
[----:B------:R-:W-:-:S15]  /*d090*/  MOV R15, 0x3fd80000 ;  /* 0x3fd80000000f7802 */ /* 0x000fde0000000f00 */
[----:B------:R-:W-:-:S15]  /*d0a0*/  NOP ;  /* 0x0000000000007918 */ /* 0x000fde0000000000 */
[----:B------:R-:W-:-:S15]  /*d0b0*/  NOP ;  /* 0x0000000000007918 */ /* 0x000fde0000000000 */
[----:B------:R-:W-:-:S13]  /*d0c0*/  NOP ;  /* 0x0000000000007918 */ /* 0x000fda0000000000 */
[----:B--2---:R-:W1:Y:S02]  /*d0d0*/  DADD R2, -RZ, |R2| ;  /* 0x00000000ff027229 */ /* 0x004e640000000502 */
[----:B-1----:R-:W-:-:S04]  /*d0e0*/  ISETP.LT.U32.AND P0, PT, R2, R16, PT ;  /* 0x000000100200720c */ /* 0x002fc80003f01070 */
        /* <DEDUP_REMOVED lines=45> */
[----:B------:R-:W-:Y:S02]  /*d3c0*/  HFMA2 R10, -RZ, RZ, 0, 0 ;  /* 0x00000000ff0a7431 */ /* 0x000fe400000001ff */
[----:B------:R-:W2:Y:S01]  /*d3d0*/  MUFU.RSQ64H R11, R9 ;  /* 0x00000009000b7308 */ /* 0x000ea20000001c00 */
[----:B------:R-:W-:Y:S01]  /*d3e0*/  SEL R8, R8, UR4, P0 ;  /* 0x0000000408087c07 */ /* 0x000fe20008000000 */
[----:B------:R-:W-:Y:S01]  /*d3f0*/  UPRMT UR4, UR41, 0x9910, URZ ;  /* 0x0000991029047896 */ /* 0x000fe200080000ff */
[----:B------:R-:W-:-:S03]  /*d400*/  ISETP.GE.U32.AND P0, PT, R5, 0x7ff00000, PT ;  /* 0x7ff000000500780c */ /* 0x000fc60003f06070 */
[----:B------:R-:W-:-:S15]  /*d410*/  UISETP.GT.AND UP0, UPT, UR4, 0x9, UPT ;  /* 0x000000090400788c */ /* 0x000fde000bf04270 */
[----:B------:R-:W-:-:S15]  /*d420*/  NOP ;  /* 0x0000000000007918 */ /* 0x000fde0000000000 */
[----:B------:R-:W-:-:S15]  /*d430*/  NOP ;  /* 0x0000000000007918 */ /* 0x000fde0000000000 */
[----:B------:R-:W-:-:S05]  /*d440*/  NOP ;  /* 0x0000000000007918 */ /* 0x000fca0000000000 */
[----:B--2---:R-:W2:-:S15]  /*d450*/  DMUL R12, R10, R10 ;  /* 0x0000000a0a0c7228 */ /* 0x004e9e0000000000 */
[----:B------:R-:W-:-:S15]  /*d460*/  NOP ;  /* 0x0000000000007918 */ /* 0x000fde0000000000 */
[----:B------:R-:W-:-:S15]  /*d470*/  NOP ;  /* 0x0000000000007918 */ /* 0x000fde0000000000 */
[----:B------:R-:W-:-:S15]  /*d480*/  NOP ;  /* 0x0000000000007918 */ /* 0x000fde0000000000 */
[----:B------:R-:W-:-:S04]  /*d490*/  NOP ;  /* 0x0000000000007918 */ /* 0x000fc80000000000 */
[----:B--2---:R2:W4:Y:S02]  /*d4a0*/  DFMA R12, R8, -R12, 1 ;  /* 0x3ff00000080c742b */ /* 0x004524000000080c */
[----:B--2---:R-:W-:Y:S01]  /*d4b0*/  LOP3.LUT R9, R4, 0x100000, RZ, 0xfc, !PT ;  /* 0x0010000004097812 */ /* 0x004fe200078efcff */
        /* <DEDUP_REMOVED lines=10> */
[----:B------:R-:W2:-:S15]  /*d560*/  DMUL R12, R10, R12 ;  /* 0x0000000c0a0c7228 */ /* 0x000e9e0000000000 */
[----:B------:R-:W-:-:S15]  /*d570*/  NOP ;  /* 0x0000000000007918 */ /* 0x000fde0000000000 */
[----:B------:R-:W-:-:S15]  /*d580*/  NOP ;  /* 0x0000000000007918 */ /* 0x000fde0000000000 */
[----:B------:R-:W-:-:S15]  /*d590*/  NOP ;  /* 0x0000000000007918 */ /* 0x000fde0000000000 */
[----:B------:R-:W-:-:S04]  /*d5a0*/  NOP ;  /* 0x0000000000007918 */ /* 0x000fc80000000000 */
[----:B--2---:R-:W2:-:S15]  /*d5b0*/  DFMA R12, R14, R12, R10 ;  /* 0x0000000c0e0c722b */ /* 0x004e9e000000000a */
[----:B------:R-:W-:-:S15]  /*d5c0*/  NOP ;  /* 0x0000000000007918 */ /* 0x000fde0000000000 */
[----:B------:R-:W-:-:S15]  /*d5d0*/  NOP ;  /* 0x0000000000007918 */ /* 0x000fde0000000000 */
[----:B------:R-:W-:-:S15]  /*d5e0*/  NOP ;  /* 0x0000000000007918 */ /* 0x000fde0000000000 */
[----:B------:R-:W-:-:S04]  /*d5f0*/  NOP ;  /* 0x0000000000007918 */ /* 0x000fc80000000000 */
[----:B--2---:R1:W2:Y:S02]  /*d600*/  DMUL R12, R6, R12 ;  /* 0x0000000c060c7228 */ /* 0x0042a40000000000 */
[----:B-1----:R-:W-:-:S04]  /*d610*/  IADD3 R6, P2, PT, R18, UR6, RZ ;  /* 0x0000000612067c10 */ /* 0x002fc8000ff5e0ff */
[----:B------:R-:W-:-:S15]  /*d620*/  IADD3.X R7, PT, PT, RZ, UR7, RZ, P2, !PT ;  /* 0x00000007ff077c10 */ /* 0x000fde00097fe4ff */
[----:B------:R-:W-:-:S15]  /*d630*/  NOP ;  /* 0x0000000000007918 */ /* 0x000fde0000000000 */
[----:B------:R-:W-:-:S15]  /*d640*/  NOP ;  /* 0x0000000000007918 */ /* 0x000fde0000000000 */
[----:B------:R-:W-:-:S13]  /*d650*/  NOP ;  /* 0x0000000000007918 */ /* 0x000fda0000000000 */
[----:B--2---:R-:W1:Y:S02]  /*d660*/  DMUL R12, R12, R8 ;  /* 0x000000080c0c7228 */ /* 0x004e640000000000 */
[----:B-1----:R-:W-:Y:S02]  /*d670*/  @!P0 FSEL R0, R2, R12, !P1 ;  /* 0x0000000c02008208 */ /* 0x002fe40004800000 */
        /* <DEDUP_REMOVED lines=15> */
.L_x_5434:
[----:B------:R-:W1:Y:S02]  /*d770*/  F2I.S64.F64.TRUNC R8, R8 ;  /* 0x0000000800087311 */ /* 0x000e64000030d900 */
[----:B-1----:R-:W-:-:S05]  /*d780*/  IMAD.MOV.U32 R3, RZ, RZ, R8 ;  /* 0x000000ffff037224 */ /* 0x002fca00078e0008 */
[----:B------:R1:W-:Y:S01]  /*d790*/  STG.E.U8 desc[UR36][R6.64], R3 ;  /* 0x0000000306007986 */ /* 0x0003e2000c101124 */
[----:B------:R-:W-:Y:S05]  /*d7a0*/  BRA `(.L_x_5436) ;  /* 0x0000001000787947 */ /* 0x000fea0003800000 */
.L_x_5433:
        /* <DEDUP_REMOVED lines=9> */
.L_x_5438:
[----:B------:R-:W1:Y:S02]  /*d840*/  F2I.F64.TRUNC R9, R8 ;  /* 0x0000000800097311 */ /* 0x000e64000030d100 */
[----:B-1----:R1:W-:Y:S01]  /*d850*/  STG.E desc[UR36][R6.64], R9 ;  /* 0x0000000906007986 */ /* 0x0023e2000c101924 */
[----:B------:R-:W-:Y:S05]  /*d860*/  BRA `(.L_x_5436) ;  /* 0x0000001000487947 */ /* 0x000fea0003800000 */
.L_x_5437:
[----:B------:R-:W1:Y:S02]  /*d870*/  F2I.F64.TRUNC R9, R8 ;  /* 0x0000000800097311 */ /* 0x000e64000030d100 */
[----:B-1----:R1:W-:Y:S01]  /*d880*/  STG.E.U16 desc[UR36][R6.64], R9 ;  /* 0x0000000906007986 */ /* 0x0023e2000c101524 */
[----:B------:R-:W-:Y:S05]  /*d890*/  BRA `(.L_x_5436) ;  /* 0x00000010003c7947 */ /* 0x000fea0003800000 */
.L_x_5432:
        /* <DEDUP_REMOVED lines=17> */
.L_x_5440:
        /* <DEDUP_REMOVED lines=12> */
.L_x_5439:
        /* <DEDUP_REMOVED lines=14> */
[----:B------:R-:W-:Y:S01]  /*db50*/  MOV R3, RZ ;  /* 0x000000ff00037202 */ /* 0x000fe20000000f00 */
[----:B-1----:R-:W-:-:S05]  /*db60*/  @!P0 FMUL R2, R2, 1.175494350822287508e-38 ;  /* 0x0080000002028820 */ /* 0x002fca0000400000 */
[----:B------:R1:W-:Y:S01]  /*db70*/  STG.E.64 desc[UR36][R6.64], R2 ;  /* 0x0000000206007986 */ /* 0x0003e2000c101b24 */
[----:B------:R-:W-:Y:S05]  /*db80*/  BRA `(.L_x_5436) ;  /* 0x0000000c00807947 */ /* 0x000fea0003800000 */
.L_x_5442:
        /* <DEDUP_REMOVED lines=13> */
.L_x_5441:
[----:B------:R1:W-:Y:S01]  /*dc60*/  STG.E.64 desc[UR36][R6.64], R8 ;  /* 0x0000000806007986 */ /* 0x0003e2000c101b24 */
[----:B------:R-:W-:Y:S05]  /*dc70*/  BRA `(.L_x_5436) ;  /* 0x0000000c00447947 */ /* 0x000fea0003800000 */
.L_x_5431:
        /* <DEDUP_REMOVED lines=13> */
.L_x_5446:
        /* <DEDUP_REMOVED lines=25> */
.L_x_5449:
[----:B------:R-:W-:-:S04]  /*dee0*/  SHF.R.U32.HI R3, RZ, 0x18, R5 ;  /* 0x00000018ff037819 */ /* 0x000fc80000011605 */
[----:B------:R-:W-:-:S07]  /*def0*/  LOP3.LUT R3, R0, 0x80, R3, 0xf8, !PT ;  /* 0x0000008000037812 */ /* 0x000fce00078ef803 */
.L_x_5448:
[----:B------:R-:W-:Y:S05]  /*df00*/  BSYNC.RECONVERGENT B0 ;  /* 0x0000000000007941 */ /* 0x000fea0003800200 */
.L_x_5447:
[----:B------:R1:W-:Y:S01]  /*df10*/  STG.E.U8 desc[UR36][R6.64], R3 ;  /* 0x0000000306007986 */ /* 0x0003e2000c101124 */
[----:B------:R-:W-:Y:S05]  /*df20*/  BRA `(.L_x_5436) ;  /* 0x0000000800987947 */ /* 0x000fea0003800000 */
.L_x_5445:
        /* <DEDUP_REMOVED lines=25> */
.L_x_5452:
[----:B------:R-:W-:-:S04]  /*e0c0*/  SHF.R.U32.HI R3, RZ, 0x18, R5 ;  /* 0x00000018ff037819 */ /* 0x000fc80000011605 */
[----:B------:R-:W-:-:S07]  /*e0d0*/  LOP3.LUT R3, R0, 0x80, R3, 0xf8, !PT ;  /* 0x0000008000037812 */ /* 0x000fce00078ef803 */
.L_x_5451:
[----:B------:R-:W-:Y:S05]  /*e0e0*/  BSYNC.RECONVERGENT B0 ;  /* 0x0000000000007941 */ /* 0x000fea0003800200 */
.L_x_5450:
[----:B------:R1:W-:Y:S01]  /*e0f0*/  STG.E.U8 desc[UR36][R6.64], R3 ;  /* 0x0000000306007986 */ /* 0x0003e2000c101124 */
[----:B------:R-:W-:Y:S05]  /*e100*/  BRA `(.L_x_5436) ;  /* 0x0000000800207947 */ /* 0x000fea0003800000 */
.L_x_5444:
        /* <DEDUP_REMOVED lines=26> */
[----:B------:R-:W-:-:S05]  /*e2b0*/  @!P0 IMAD.MOV R0, RZ, RZ, R2 ;  /* 0x000000ffff008224 */ /* 0x000fca00078e0202 */
[----:B------:R-:W-:-:S05]  /*e2c0*/  @P1 MOV R3, R0 ;  /* 0x0000000000031202 */ /* 0x000fca0000000f00 */
[----:B------:R1:W-:Y:S01]  /*e2d0*/  STG.E.U8 desc[UR36][R6.64], R3 ;  /* 0x0000000306007986 */ /* 0x0003e2000c101124 */
[----:B------:R-:W-:Y:S05]  /*e2e0*/  BRA `(.L_x_5436) ;  /* 0x0000000400a87947 */ /* 0x000fea0003800000 */
.L_x_5454:
[----:B------:R-:W1:Y:S02]  /*e2f0*/  F2I.U64.F64.TRUNC R8, R8 ;  /* 0x0000000800087311 */ /* 0x000e64000030d800 */
[----:B-1----:R1:W-:Y:S01]  /*e300*/  STG.E.64 desc[UR36][R6.64], R8 ;  /* 0x0000000806007986 */ /* 0x0023e2000c101b24 */
[----:B------:R-:W-:Y:S05]  /*e310*/  BRA `(.L_x_5436) ;  /* 0x00000004009c7947 */ /* 0x000fea0003800000 */
.L_x_5453:
[----:B------:R-:W1:Y:S02]  /*e320*/  F2I.U32.F64.TRUNC R9, R8 ;  /* 0x0000000800097311 */ /* 0x000e64000030d000 */
[----:B-1----:R1:W-:Y:S01]  /*e330*/  STG.E desc[UR36][R6.64], R9 ;  /* 0x0000000906007986 */ /* 0x0023e2000c101924 */
[----:B------:R-:W-:Y:S05]  /*e340*/  BRA `(.L_x_5436) ;  /* 0x0000000400907947 */ /* 0x000fea0003800000 */
.L_x_5443:
        /* <DEDUP_REMOVED lines=10> */
.L_x_5456:
[----:B------:R-:W-:-:S05]  /*e3f0*/  CS2R R10, SRZ ;  /* 0x00000000000a7805 */ /* 0x000fca000001ff00 */
[----:B------:R1:W-:Y:S01]  /*e400*/  STG.E.128 desc[UR36][R6.64], R8 ;  /* 0x0000000806007986 */ /* 0x0003e2000c101d24 */
[----:B------:R-:W-:Y:S05]  /*e410*/  BRA `(.L_x_5436) ;  /* 0x00000004005c7947 */ /* 0x000fea0003800000 */
.L_x_5455:
[----:B------:R-:W-:-:S09]  /*e420*/  UISETP.NE.AND UP0, UPT, UR4, 0xf, UPT ;  /* 0x0000000f0400788c */ /* 0x000fd2000bf05270 */
[----:B------:R-:W-:Y:S05]  /*e430*/  BRA.U !UP0, `(.L_x_5457) ;  /* 0x0000000508287547 */ /* 0x000fea000b800000 */
[----:B------:R-:W-:-:S09]  /*e440*/  UISETP.NE.AND UP0, UPT, UR4, 0x17, UPT ;  /* 0x000000170400788c */ /* 0x000fd2000bf05270 */
[----:B------:R-:W-:Y:S05]  /*e450*/  BRA.U !UP0, `(.L_x_5458) ;  /* 0x0000000108b07547 */ /* 0x000fea000b800000 */
[----:B------:R-:W-:-:S09]  /*e460*/  UISETP.NE.AND UP0, UPT, UR4, 0x18, UPT ;  /* 0x000000180400788c */ /* 0x000fd2000bf05270 */
[----:B------:R-:W-:Y:S05]  /*e470*/  BRA.U !UP0, `(.L_x_5459) ;  /* 0x0000000108447547 */ /* 0x000fea000b800000 */
.L_x_5435:
        /* <DEDUP_REMOVED lines=10> */
[----:B-----5:R-:W-:Y:S01]  /*e520*/  IMAD.U32 R6, RZ, RZ, UR6 ;  /* 0x00000006ff067e24 */ /* 0x020fe2000f8e00ff */
[----:B------:R-:W-:Y:S01]  /*e530*/  MOV R7, UR7 ;  /* 0x0000000700077c02 */ /* 0x000fe20008000f00 */
[----:B0-----:R-:W-:Y:S01]  /*e540*/  IMAD.U32 R10, RZ, RZ, UR8 ;  /* 0x00000008ff0a7e24 */ /* 0x001fe2000f8e00ff */
[----:B--2---:R-:W-:-:S07]  /*e550*/  MOV R11, UR9 ;  /* 0x00000009000b7c02 */ /* 0x004fce0008000f00 */
[----:B------:R-:W-:-:S07]  /*e560*/  LEPC R20, `(.L_x_5460) ;  /* 0x000000001014794e */ /* 0x000fce0000000000 */
[----:B---34-:R-:W-:Y:S05]  /*e570*/  CALL.ABS.NOINC R2 ;  /* 0x0000000002007343 */ /* 0x018fea0003c00000 */
.L_x_5460:
[----:B------:R-:W-:Y:S05]  /*e580*/  BRA `(.L_x_5436) ;  /* 0x0000000400007947 */ /* 0x000fea0003800000 */
.L_x_5459:
        /* <DEDUP_REMOVED lines=21> */
.L_x_5462:
[----:B------:R-:W-:Y:S05]  /*e6e0*/  BSYNC.RECONVERGENT B0 ;  /* 0x0000000000007941 */ /* 0x000fea0003800200 */
.L_x_5461:
[----:B------:R-:W-:-:S05]  /*e6f0*/  LOP3.LUT R3, R0, 0x80, R3, 0xf8, !PT ;  /* 0x0000008000037812 */ /* 0x000fca00078ef803 */
[----:B------:R2:W-:Y:S01]  /*e700*/  STG.E.U8 desc[UR36][R6.64], R3 ;  /* 0x0000000306007986 */ /* 0x0005e2000c101124 */
[----:B------:R-:W-:Y:S05]  /*e710*/  BRA `(.L_x_5436) ;  /* 0x00000000009c7947 */ /* 0x000fea0003800000 */
.L_x_5458:
        /* <DEDUP_REMOVED lines=20> */
.L_x_5464:
[----:B------:R-:W-:Y:S01]  /*e860*/  IMAD.MOV.U32 R0, RZ, RZ, 0x7f ;  /* 0x0000007fff007424 */ /* 0x000fe200078e00ff */
[----:B------:R-:W-:-:S04]  /*e870*/  ISETP.GT.U32.AND P0, PT, R2, 0x7f800000, PT ;  /* 0x7f8000000200780c */ /* 0x000fc80003f04070 */
[----:B------:R-:W-:-:S09]  /*e880*/  SEL R0, R0, 0x7c, P0 ;  /* 0x0000007c00007807 */ /* 0x000fd20000000000 */
.L_x_5465:
[----:B------:R-:W-:Y:S05]  /*e890*/  BSYNC.RECONVERGENT B0 ;  /* 0x0000000000007941 */ /* 0x000fea0003800200 */
.L_x_5463:
[----:B------:R-:W-:-:S04]  /*e8a0*/  SHF.R.U32.HI R3, RZ, 0x18, R3 ;  /* 0x00000018ff037819 */ /* 0x000fc80000011603 */
[----:B------:R-:W-:-:S05]  /*e8b0*/  LOP3.LUT R3, R0, 0x80, R3, 0xf8, !PT ;  /* 0x0000008000037812 */ /* 0x000fca00078ef803 */
[----:B------:R1:W-:Y:S01]  /*e8c0*/  STG.E.U8 desc[UR36][R6.64], R3 ;  /* 0x0000000306007986 */ /* 0x0003e2000c101124 */
[----:B------:R-:W-:Y:S05]  /*e8d0*/  BRA `(.L_x_5436) ;  /* 0x00000000002c7947 */ /* 0x000fea0003800000 */
.L_x_5457:
        /* <DEDUP_REMOVED lines=11> */
.L_x_5436:
[----:B------:R-:W-:-:S07]  /*e990*/  IADD3 R19, PT, PT, R19, 0x80, RZ ;  /* 0x0000008013137810 */ /* 0x000fce0007ffe0ff */
.L_x_5373:
[----:B------:R-:W-:Y:S05]  /*e9a0*/  BSYNC.RECONVERGENT B7 ;  /* 0x0000000000077941 */ /* 0x000fea0003800200 */
.L_x_5372:
[----:B------:R-:W5:Y:S02]  /*e9b0*/  LDCU UR4, c[0x0][0x380] ;  /* 0x00007000ff0477ac */ /* 0x000f640008000800 */
[----:B-----5:R-:W-:-:S13]  /*e9c0*/  ISETP.GE.AND P0, PT, R19, UR4, PT ;  /* 0x0000000413007c0c */ /* 0x020fda000bf06270 */
[----:B------:R-:W-:Y:S05]  /*e9d0*/  @P0 EXIT ;  /* 0x000000000000094d */ /* 0x000fea0003800000 */
[----:B------:R-:W5:Y:S01]  /*e9e0*/  LDCU UR4, c[0x0][0x388] ;  /* 0x00007100ff0477ac */ /* 0x000f620008000800 */
[----:B0-23--:R-:W-:Y:S01]  /*e9f0*/  IMAD.MOV.U32 R22, RZ, RZ, RZ ;  /* 0x000000ffff167224 */ /* 0x00dfe200078e00ff */
[----:B-1--4-:R-:W-:Y:S01]  /*ea00*/  MOV R0, RZ ;  /* 0x000000ff00007202 */ /* 0x012fe20000000f00 */
[----:B------:R-:W-:Y:S01]  /*ea10*/  IMAD.MOV.U32 R16, RZ, RZ, RZ ;  /* 0x000000ffff107224 */ /* 0x000fe200078e00ff */
[----:B-----5:R-:W-:-:S09]  /*ea20*/  UISETP.NE.AND UP0, UPT, UR4, URZ, UPT ;  /* 0x000000ff0400728c */ /* 0x020fd2000bf05270 */
        /* <DEDUP_REMOVED lines=349> */
.L_x_5466:
[----:B------:R-:W0:Y:S01]  /*10000*/  LDCU.64 UR8, c[0x0][0x5f0] ;  /* 0x0000be00ff0877ac */ /* 0x000e220008000a00 */
[----:B------:R-:W-:Y:S01]  /*10010*/  BSSY.RECONVERGENT B6, `(.L_x_5467) ;  /* 0x00000ef000067945 */ /* 0x000fe20003800200 */
[----:B------:R-:W1:Y:S01]  /*10020*/  LDCU.64 UR6, c[0x0][0x5e8] ;  /* 0x0000bd00ff0677ac */ /* 0x000e620008000a00 */
[----:B------:R-:W-:-:S04]  /*10030*/  UPRMT UR4, UR39, 0x9910, URZ ;  /* 0x0000991027047896 */ /* 0x000fc800080000ff */
[----:B------:R-:W-:Y:S01]  /*10040*/  UISETP.GT.AND UP0, UPT, UR4, 0x9, UPT ;  /* 0x000000090400788c */ /* 0x000fe2000bf04270 */
[----:B0-----:R-:W-:Y:S02]  /*10050*/  IADD3 R2, P1, PT, R0, UR8, RZ ;  /* 0x0000000800027c10 */ /* 0x001fe4000ff3e0ff */
[----:B-1----:R-:W-:-:S03]  /*10060*/  IADD3 R16, P0, PT, R16, UR6, RZ ;  /* 0x0000000610107c10 */ /* 0x002fc6000ff1e0ff */
        /* <DEDUP_REMOVED lines=14> */
.L_x_5471:
[----:B------:R-:W2:Y:S02]  /*10150*/  LDG.E.U8 R2, desc[UR36][R2.64] ;  /* 0x0000002402027981 */ /* 0x000ea4000c1e1100 */
[----:B--2---:R4:W0:Y:S02]  /*10160*/  I2F.F64.U16 R18, R2 ;  /* 0x0000000200127312 */ /* 0x0048240000101800 */
[----:B0---4-:R-:W-:Y:S05]  /*10170*/  BRA `(.L_x_5473) ;  /* 0x0000000c00607947 */ /* 0x011fea0003800000 */
.L_x_5470:
        /* <DEDUP_REMOVED lines=9> */
.L_x_5475:
[----:B------:R-:W2:Y:S02]  /*10210*/  LDG.E R2, desc[UR36][R2.64] ;  /* 0x0000002402027981 */ /* 0x000ea4000c1e1900 */
[----:B--2---:R4:W0:Y:S02]  /*10220*/  I2F.F64 R18, R2 ;  /* 0x0000000200127312 */ /* 0x0048240000201c00 */
[----:B0---4-:R-:W-:Y:S05]  /*10230*/  BRA `(.L_x_5473) ;  /* 0x0000000c00307947 */ /* 0x011fea0003800000 */
.L_x_5474:
[----:B------:R-:W2:Y:S02]  /*10240*/  LDG.E.U16 R2, desc[UR36][R2.64] ;  /* 0x0000002402027981 */ /* 0x000ea4000c1e1500 */
[----:B--2---:R4:W0:Y:S02]  /*10250*/  I2F.F64.S16 R18, R2 ;  /* 0x0000000200127312 */ /* 0x0048240000101c00 */
[----:B0---4-:R-:W-:Y:S05]  /*10260*/  BRA `(.L_x_5473) ;  /* 0x0000000c00247947 */ /* 0x011fea0003800000 */
.L_x_5469:
        /* <DEDUP_REMOVED lines=10> */
.L_x_5477:
[----:B------:R-:W2:Y:S02]  /*10310*/  LDG.E.U16 R0, desc[UR36][R2.64] ;  /* 0x0000002402007981 */ /* 0x000ea4000c1e1500 */
[----:B--2---:R-:W-:-:S05]  /*10320*/  HADD2.F32 R0, -RZ, R0.H0_H0 ;  /* 0x20000000ff007230 */ /* 0x004fca0000004100 */
[----:B------:R-:W-:-:S04]  /*10330*/  FMUL.FTZ R0, R0, 1 ;  /* 0x3f80000000007820 */ /* 0x000fc80000410000 */
[----:B------:R4:W0:Y:S02]  /*10340*/  F2F.F64.F32 R18, R0 ;  /* 0x0000000000127310 */ /* 0x0008240000201800 */
[----:B0---4-:R-:W-:Y:S05]  /*10350*/  BRA `(.L_x_5473) ;  /* 0x0000000800e87947 */ /* 0x011fea0003800000 */
.L_x_5476:
        /* <DEDUP_REMOVED lines=10> */
.L_x_5479:
[----:B------:R-:W2:Y:S02]  /*10400*/  LDG.E.U16 R2, desc[UR36][R2.64] ;  /* 0x0000002402027981 */ /* 0x000ea4000c1e1500 */
[----:B--2---:R-:W-:-:S05]  /*10410*/  HADD2.F32 R0, -RZ, R2.H0_H0 ;  /* 0x20000002ff007230 */ /* 0x004fca0000004100 */
[----:B------:R-:W-:-:S04]  /*10420*/  FMUL.FTZ R0, R0, 1 ;  /* 0x3f80000000007820 */ /* 0x000fc80000410000 */
[----:B------:R3:W4:Y:S02]  /*10430*/  F2F.F64.F32 R18, R0 ;  /* 0x0000000000127310 */ /* 0x0007240000201800 */
[----:B---34-:R-:W-:Y:S05]  /*10440*/  BRA `(.L_x_5473) ;  /* 0x0000000800ac7947 */ /* 0x018fea0003800000 */
.L_x_5478:
[----:B------:R3:W5:Y:S01]  /*10450*/  LDG.E.64 R18, desc[UR36][R2.64] ;  /* 0x0000002402127981 */ /* 0x000762000c1e1b00 */
[----:B------:R-:W-:Y:S05]  /*10460*/  BRA `(.L_x_5473) ;  /* 0x0000000800a47947 */ /* 0x000fea0003800000 */
.L_x_5468:
        /* <DEDUP_REMOVED lines=13> */
.L_x_5482:
[----:B------:R2:W5:Y:S01]  /*10540*/  LDG.E.64 R18, desc[UR36][R2.64] ;  /* 0x0000002402127981 */ /* 0x000562000c1e1b00 */
[----:B------:R-:W-:Y:S05]  /*10550*/  BRA `(.L_x_5473) ;  /* 0x0000000800687947 */ /* 0x000fea0003800000 */
.L_x_5481:
[----:B------:R-:W-:-:S09]  /*10560*/  UISETP.NE.AND UP0, UPT, UR4, 0xf, UPT ;  /* 0x0000000f0400788c */ /* 0x000fd2000bf05270 */
[----:B------:R-:W-:Y:S05]  /*10570*/  BRA.U !UP0, `(.L_x_5483) ;  /* 0x00000001089c7547 */ /* 0x000fea000b800000 */
[----:B------:R-:W-:-:S09]  /*10580*/  UISETP.NE.AND UP0, UPT, UR4, 0x17, UPT ;  /* 0x000000170400788c */ /* 0x000fd2000bf05270 */
[----:B------:R-:W-:Y:S05]  /*10590*/  BRA.U !UP0, `(.L_x_5484) ;  /* 0x00000001085c7547 */ /* 0x000fea000b800000 */
[----:B------:R-:W-:-:S09]  /*105a0*/  UISETP.NE.AND UP0, UPT, UR4, 0x18, UPT ;  /* 0x000000180400788c */ /* 0x000fd2000bf05270 */
[----:B------:R-:W-:Y:S05]  /*105b0*/  BRA.U UP0, `(.L_x_5472) ;  /* 0x0000000500f47547 */ /* 0x000fea000b800000 */
[----:B------:R-:W2:Y:S01]  /*105c0*/  LDG.E.U8 R0, desc[UR36][R2.64] ;  /* 0x0000002402007981 */ /* 0x000ea2000c1e1100 */
[----:B------:R-:W-:Y:S02]  /*105d0*/  HFMA2 R6, -RZ, RZ, 0, 1.847743988037109375e-06 ;  /* 0x0000001fff067431 */ /* 0x000fe400000001ff */
        /* <DEDUP_REMOVED lines=16> */
[----:B------:R-:W-:-:S04]  /*106e0*/  FMUL.FTZ R5, R5, 1 ;  /* 0x3f80000005057820 */ /* 0x000fc80000410000 */
[----:B------:R3:W4:Y:S02]  /*106f0*/  F2F.F64.F32 R18, R5 ;  /* 0x0000000500127310 */ /* 0x0007240000201800 */
[----:B---34-:R-:W-:Y:S05]  /*10700*/  BRA `(.L_x_5473) ;  /* 0x0000000400fc7947 */ /* 0x018fea0003800000 */
.L_x_5484:
        /* <DEDUP_REMOVED lines=14> */
.L_x_5483:
[----:B------:R-:W2:Y:S02]  /*107f0*/  LDG.E.U16 R0, desc[UR36][R2.64] ;  /* 0x0000002402007981 */ /* 0x000ea4000c1e1500 */
[----:B--2---:R-:W-:-:S05]  /*10800*/  SHF.L.U32 R0, R0, 0x10, RZ ;  /* 0x0000001000007819 */ /* 0x004fca00000006ff */
[----:B------:R-:W-:-:S04]  /*10810*/  FMUL.FTZ R0, R0, 1 ;  /* 0x3f80000000007820 */ /* 0x000fc80000410000 */
[----:B------:R3:W4:Y:S02]  /*10820*/  F2F.F64.F32 R18, R0 ;  /* 0x0000000000127310 */ /* 0x0007240000201800 */
[----:B---34-:R-:W-:Y:S05]  /*10830*/  BRA `(.L_x_5473) ;  /* 0x0000000400b07947 */ /* 0x018fea0003800000 */
.L_x_5480:
        /* <DEDUP_REMOVED lines=9> */
[----:B--2---:R0:W1:Y:S02]  /*108d0*/  I2F.F64.U16 R18, R2 ;  /* 0x0000000200127312 */ /* 0x0040640000101800 */
[----:B01----:R-:W-:Y:S05]  /*108e0*/  BRA `(.L_x_5473) ;  /* 0x0000000400847947 */ /* 0x003fea0003800000 */
.L_x_5487:
        /* <DEDUP_REMOVED lines=21> */
.L_x_5489:
[----:B------:R-:W-:Y:S05]  /*10a40*/  BSYNC.RECONVERGENT B0 ;  /* 0x0000000000007941 */ /* 0x000fea0003800200 */
.L_x_5488:
[----:B------:R-:W-:Y:S01]  /*10a50*/  IMAD.SHL.U32 R0, R0, 0x100000, RZ ;  /* 0x0010000000007824 */ /* 0x000fe200078e00ff */
[----:B------:R-:W-:-:S04]  /*10a60*/  LEA R2, R2, 0x3b800000, 0x17 ;  /* 0x3b80000002027811 */ /* 0x000fc800078eb8ff */
[----:B------:R-:W-:-:S05]  /*10a70*/  LOP3.LUT R0, R2, R0, R7, 0xfe, !PT ;  /* 0x0000000002007212 */ /* 0x000fca00078efe07 */
[----:B------:R-:W-:-:S04]  /*10a80*/  FMUL.FTZ R0, R0, 1 ;  /* 0x3f80000000007820 */ /* 0x000fc80000410000 */
[----:B------:R0:W1:Y:S02]  /*10a90*/  F2F.F64.F32 R18, R0 ;  /* 0x0000000000127310 */ /* 0x0000640000201800 */
[----:B01----:R-:W-:Y:S05]  /*10aa0*/  BRA `(.L_x_5473) ;  /* 0x0000000400147947 */ /* 0x003fea0003800000 */
.L_x_5486:
        /* <DEDUP_REMOVED lines=21> */
.L_x_5491:
[----:B------:R-:W-:Y:S05]  /*10c00*/  BSYNC.RECONVERGENT B0 ;  /* 0x0000000000007941 */ /* 0x000fea0003800200 */
.L_x_5490:
[----:B------:R-:W-:Y:S02]  /*10c10*/  SHF.L.U32 R0, R0, 0x15, RZ ;  /* 0x0000001500007819 */ /* 0x000fe400000006ff */
[----:B------:R-:W-:-:S04]  /*10c20*/  LEA R2, R2, 0x37800000, 0x17 ;  /* 0x3780000002027811 */ /* 0x000fc800078eb8ff */
[----:B------:R-:W-:-:S05]  /*10c30*/  LOP3.LUT R0, R2, R0, R7, 0xfe, !PT ;  /* 0x0000000002007212 */ /* 0x000fca00078efe07 */
[----:B------:R-:W-:-:S04]  /*10c40*/  FMUL.FTZ R0, R0, 1 ;  /* 0x3f80000000007820 */ /* 0x000fc80000410000 */
[----:B------:R0:W1:Y:S02]  /*10c50*/  F2F.F64.F32 R18, R0 ;  /* 0x0000000000127310 */ /* 0x0000640000201800 */
[----:B01----:R-:W-:Y:S05]  /*10c60*/  BRA `(.L_x_5473) ;  /* 0x0000000000a47947 */ /* 0x003fea0003800000 */
.L_x_5485:
        /* <DEDUP_REMOVED lines=18> */
.L_x_5472:
        /* <DEDUP_REMOVED lines=16> */
.L_x_5494:
[----:B------:R-:W-:Y:S01]  /*10e90*/  CS2R R18, SRZ ;  /* 0x0000000000127805 */ /* 0x000fe2000001ff00 */
[----:B------:R-:W-:Y:S06]  /*10ea0*/  BRA `(.L_x_5473) ;  /* 0x0000000000147947 */ /* 0x000fec0003800000 */
.L_x_5493:
[----:B------:R-:W2:Y:S02]  /*10eb0*/  LDG.E.64 R18, desc[UR36][R2.64] ;  /* 0x0000002402127981 */ /* 0x000ea4000c1e1b00 */
[----:B--2---:R-:W0:Y:S02]  /*10ec0*/  I2F.F64.U64 R18, R18 ;  /* 0x0000001200127312 */ /* 0x004e240000301800 */
[----:B0-----:R-:W-:Y:S05]  /*10ed0*/  BRA `(.L_x_5473) ;  /* 0x0000000000087947 */ /* 0x001fea0003800000 */
.L_x_5492:
[----:B------:R-:W2:Y:S02]  /*10ee0*/  LDG.E R2, desc[UR36][R2.64] ;  /* 0x0000002402027981 */ /* 0x000ea4000c1e1900 */
[----:B--2---:R0:W1:Y:S02]  /*10ef0*/  I2F.F64.U32 R18, R2 ;  /* 0x0000000200127312 */ /* 0x0040640000201800 */
.L_x_5473:
[----:B------:R-:W-:Y:S05]  /*10f00*/  BSYNC.RECONVERGENT B6 ;  /* 0x0000000000067941 */ /* 0x000fea0003800200 */
.L_x_5467:
        /* <DEDUP_REMOVED lines=16> */
[----:B--2---:R-:W0:Y:S02]  /*11010*/  I2F.F64.S16 R2, R2 ;  /* 0x0000000200027312 */ /* 0x004e240000101c00 */
[----:B0-----:R-:W-:Y:S05]  /*11020*/  BRA `(.L_x_5501) ;  /* 0x0000000c006c7947 */ /* 0x001fea0003800000 */
.L_x_5499:
[----:B0-23--:R-:W2:Y:S02]  /*11030*/  LDG.E.U8 R2, desc[UR36][R22.64] ;  /* 0x0000002416027981 */ /* 0x00dea4000c1e1100 */
[----:B--2---:R-:W0:Y:S02]  /*11040*/  I2F.F64.U16 R2, R2 ;  /* 0x0000000200027312 */ /* 0x004e240000101800 */
[----:B0-----:R-:W-:Y:S05]  /*11050*/  BRA `(.L_x_5501) ;  /* 0x0000000c00607947 */ /* 0x001fea0003800000 */
.L_x_5498:
[----:B------:R-:W-:-:S09]  /*11060*/  UISETP.NE.AND UP0, UPT, UR4, 0x2, UPT ;  /* 0x000000020400788c */ /* 0x000fd2000bf05270 */
[----:B------:R-:W-:Y:S05]  /*11070*/  BRA.U !UP0, `(.L_x_5502) ;  /* 0x0000000108287547 */ /* 0x000fea000b800000 */
[----:B------:R-:W-:-:S09]  /*11080*/  UISETP.NE.AND UP0, UPT, UR4, 0x3, UPT ;  /* 0x000000030400788c */ /* 0x000fd2000bf05270 */
[----:B------:R-:W-:Y:S05]  /*11090*/  BRA.U !UP0, `(.L_x_5503) ;  /* 0x0000000108147547 */ /* 0x000fea000b800000 */
[----:B------:R-:W-:-:S09]  /*110a0*/  UISETP.NE.AND UP0, UPT, UR4, 0x4, UPT ;  /* 0x000000040400788c */ /* 0x000fd2000bf05270 */
[----:B------:R-:W-:Y:S05]  /*110b0*/  BRA.U UP0, `(.L_x_5500) ;  /* 0x0000000900ec7547 */ /* 0x000fea000b800000 */
[----:B0-23--:R-:W2:Y:S02]  /*110c0*/  LDG.E.64 R2, desc[UR36][R22.64] ;  /* 0x0000002416027981 */ /* 0x00dea4000c1e1b00 */
[----:B--2---:R-:W0:Y:S02]  /*110d0*/  I2F.F64.S64 R2, R2 ;  /* 0x0000000200027312 */ /* 0x004e240000301c00 */
[----:B0-----:R-:W-:Y:S05]  /*110e0*/  BRA `(.L_x_5501) ;  /* 0x0000000c003c7947 */ /* 0x001fea0003800000 */
.L_x_5503:
[----:B0-23--:R-:W2:Y:S02]  /*110f0*/  LDG.E R2, desc[UR36][R22.64] ;  /* 0x0000002416027981 */ /* 0x00dea4000c1e1900 */
[----:B--2---:R-:W0:Y:S02]  /*11100*/  I2F.F64 R2, R2 ;  /* 0x0000000200027312 */ /* 0x004e240000201c00 */
[----:B0-----:R-:W-:Y:S05]  /*11110*/  BRA `(.L_x_5501) ;  /* 0x0000000c00307947 */ /* 0x001fea0003800000 */
.L_x_5502:
[----:B0-23--:R-:W2:Y:S02]  /*11120*/  LDG.E.U16 R2, desc[UR36][R22.64] ;  /* 0x0000002416027981 */ /* 0x00dea4000c1e1500 */
[----:B--2---:R-:W0:Y:S02]  /*11130*/  I2F.F64.S16 R2, R2 ;  /* 0x0000000200027312 */ /* 0x004e240000101c00 */
[----:B0-----:R-:W-:Y:S05]  /*11140*/  BRA `(.L_x_5501) ;  /* 0x0000000c00247947 */ /* 0x001fea0003800000 */
.L_x_5497:
        /* <DEDUP_REMOVED lines=8> */
[----:B------:R-:W2:Y:S02]  /*111d0*/  F2F.F64.F32 R2, R2 ;  /* 0x0000000200027310 */ /* 0x000ea40000201800 */
[----:B--2---:R-:W-:Y:S05]  /*111e0*/  BRA `(.L_x_5501) ;  /* 0x0000000800fc7947 */ /* 0x004fea0003800000 */
.L_x_5505:
[----:B------:R-:W4:Y:S02]  /*111f0*/  LDG.E.U16 R0, desc[UR36][R22.64] ;  /* 0x0000002416007981 */ /* 0x000f24000c1e1500 */
[----:B----4-:R-:W-:-:S05]  /*11200*/  HADD2.F32 R0, -RZ, R0.H0_H0 ;  /* 0x20000000ff007230 */ /* 0x010fca0000004100 */
[----:B------:R-:W-:-:S04]  /*11210*/  FMUL.FTZ R0, R0, 1 ;  /* 0x3f80000000007820 */ /* 0x000fc80000410000 */
[----:B0-23--:R2:W3:Y:S02]  /*11220*/  F2F.F64.F32 R2, R0 ;  /* 0x0000000000027310 */ /* 0x00d4e40000201800 */
[----:B--23--:R-:W-:Y:S05]  /*11230*/  BRA `(.L_x_5501) ;  /* 0x0000000800e87947 */ /* 0x00cfea0003800000 */
.L_x_5504:
        /* <DEDUP_REMOVED lines=8> */
[----:B------:R-:W0:Y:S02]  /*112c0*/  F2F.F64.F32 R2, R2 ;  /* 0x0000000200027310 */ /* 0x000e240000201800 */
[----:B0-----:R-:W-:Y:S05]  /*112d0*/  BRA `(.L_x_5501) ;  /* 0x0000000800c07947 */ /* 0x001fea0003800000 */
.L_x_5507:
[----:B------:R-:W4:Y:S02]  /*112e0*/  LDG.E.U16 R22, desc[UR36][R22.64] ;  /* 0x0000002416167981 */ /* 0x000f24000c1e1500 */
[----:B----4-:R-:W-:-:S05]  /*112f0*/  HADD2.F32 R0, -RZ, R22.H0_H0 ;  /* 0x20000016ff007230 */ /* 0x010fca0000004100 */
[----:B------:R-:W-:-:S04]  /*11300*/  FMUL.FTZ R0, R0, 1 ;  /* 0x3f80000000007820 */ /* 0x000fc80000410000 */
[----:B0-23--:R0:W2:Y:S02]  /*11310*/  F2F.F64.F32 R2, R0 ;  /* 0x0000000000027310 */ /* 0x00d0a40000201800 */
[----:B0-2---:R-:W-:Y:S05]  /*11320*/  BRA `(.L_x_5501) ;  /* 0x0000000800ac7947 */ /* 0x005fea0003800000 */
.L_x_5506:
[----:B0-23--:R0:W5:Y:S01]  /*11330*/  LDG.E.64 R2, desc[UR36][R22.64] ;  /* 0x0000002416027981 */ /* 0x00d162000c1e1b00 */
[----:B------:R-:W-:Y:S05]  /*11340*/  BRA `(.L_x_5501) ;  /* 0x0000000800a47947 */ /* 0x000fea0003800000 */
.L_x_5496:
        /* <DEDUP_REMOVED lines=9> */
[----:B0-23--:R-:W-:Y:S01]  /*113e0*/  HFMA2 R2, -RZ, RZ, 0, 0 ;  /* 0x00000000ff027431 */ /* 0x00dfe200000001ff */
[----:B----4-:R-:W-:-:S04]  /*113f0*/  ISETP.NE.AND P0, PT, R22, RZ, PT ;  /* 0x000000ff1600720c */ /* 0x010fc80003f05270 */
[----:B------:R-:W-:Y:S01]  /*11400*/  FSEL R3, RZ, 1.875, !P0 ;  /* 0x3ff00000ff037808 */ /* 0x000fe20004000000 */
[----:B------:R-:W-:Y:S08]  /*11410*/  BRA `(.L_x_5501) ;  /* 0x0000000800707947 */ /* 0x000ff00003800000 */
.L_x_5510:
[----:B0-23--:R2:W5:Y:S01]  /*11420*/  LDG.E.64 R2, desc[UR36][R22.64] ;  /* 0x0000002416027981 */ /* 0x00d562000c1e1b00 */
[----:B------:R-:W-:Y:S05]  /*11430*/  BRA `(.L_x_5501) ;  /* 0x0000000800687947 */ /* 0x000fea0003800000 */
.L_x_5509:
        /* <DEDUP_REMOVED lines=25> */
[----:B------:R-:W3:Y:S02]  /*115d0*/  F2F.F64.F32 R2, R3 ;  /* 0x0000000300027310 */ /* 0x000ee40000201800 */
[----:B---3--:R-:W-:Y:S05]  /*115e0*/  BRA `(.L_x_5501) ;  /* 0x0000000400fc7947 */ /* 0x008fea0003800000 */
.L_x_5512:
[----:B--23--:R-:W2:Y:S02]  /*115f0*/  LDG.E.U8 R3, desc[UR36][R22.64] ;  /* 0x0000002416037981 */ /* 0x00cea4000c1e1100 */
[C---:B--2---:R-:W-:Y:S01]  /*11600*/  SHF.L.U32 R0, R3.reuse, 0x19, RZ ;  /* 0x0000001903007819 */ /* 0x044fe200000006ff */
        /* <DEDUP_REMOVED lines=12> */
.L_x_5511:
[----:B------:R-:W4:Y:S02]  /*116d0*/  LDG.E.U16 R0, desc[UR36][R22.64] ;  /* 0x0000002416007981 */ /* 0x000f24000c1e1500 */
[----:B----4-:R-:W-:-:S05]  /*116e0*/  SHF.L.U32 R0, R0, 0x10, RZ ;  /* 0x0000001000007819 */ /* 0x010fca00000006ff */
[----:B------:R-:W-:-:S04]  /*116f0*/  FMUL.FTZ R0, R0, 1 ;  /* 0x3f80000000007820 */ /* 0x000fc80000410000 */
[----:B0-23--:R3:W4:Y:S02]  /*11700*/  F2F.F64.F32 R2, R0 ;  /* 0x0000000000027310 */ /* 0x00d7240000201800 */
[----:B---34-:R-:W-:Y:S05]  /*11710*/  BRA `(.L_x_5501) ;  /* 0x0000000400b07947 */ /* 0x018fea0003800000 */
.L_x_5508:
        /* <DEDUP_REMOVED lines=9> */
[----:B--2---:R-:W4:Y:S02]  /*117b0*/  I2F.F64.U16 R2, R2 ;  /* 0x0000000200027312 */ /* 0x004f240000101800 */
[----:B----4-:R-:W-:Y:S05]  /*117c0*/  BRA `(.L_x_5501) ;  /* 0x0000000400847947 */ /* 0x010fea0003800000 */
.L_x_5515:
        /* <DEDUP_REMOVED lines=21> */
.L_x_5517:
[----:B------:R-:W-:Y:S05]  /*11920*/  BSYNC.RECONVERGENT B0 ;  /* 0x0000000000007941 */ /* 0x000fea0003800200 */
.L_x_5516:
[----:B------:R-:W-:Y:S01]  /*11930*/  IMAD.SHL.U32 R0, R0, 0x100000, RZ ;  /* 0x0010000000007824 */ /* 0x000fe200078e00ff */
[----:B------:R-:W-:-:S04]  /*11940*/  LEA R2, R2, 0x3b800000, 0x17 ;  /* 0x3b80000002027811 */ /* 0x000fc800078eb8ff */
[----:B------:R-:W-:-:S05]  /*11950*/  LOP3.LUT R0, R2, R0, R7, 0xfe, !PT ;  /* 0x0000000002007212 */ /* 0x000fca00078efe07 */
[----:B------:R-:W-:-:S04]  /*11960*/  FMUL.FTZ R0, R0, 1 ;  /* 0x3f80000000007820 */ /* 0x000fc80000410000 */
[----:B------:R4:W0:Y:S02]  /*11970*/  F2F.F64.F32 R2, R0 ;  /* 0x0000000000027310 */ /* 0x0008240000201800 */
[----:B0---4-:R-:W-:Y:S05]  /*11980*/  BRA `(.L_x_5501) ;  /* 0x0000000400147947 */ /* 0x011fea0003800000 */
.L_x_5514:
        /* <DEDUP_REMOVED lines=21> */
.L_x_5519:
[----:B------:R-:W-:Y:S05]  /*11ae0*/  BSYNC.RECONVERGENT B0 ;  /* 0x0000000000007941 */ /* 0x000fea0003800200 */
.L_x_5518:
[----:B------:R-:W-:Y:S02]  /*11af0*/  SHF.L.U32 R0, R0, 0x15, RZ ;  /* 0x0000001500007819 */ /* 0x000fe400000006ff */
[----:B------:R-:W-:-:S04]  /*11b00*/  LEA R2, R2, 0x37800000, 0x17 ;  /* 0x3780000002027811 */ /* 0x000fc800078eb8ff */
[----:B------:R-:W-:-:S05]  /*11b10*/  LOP3.LUT R0, R2, R0, R7, 0xfe, !PT ;  /* 0x0000000002007212 */ /* 0x000fca00078efe07 */
[----:B------:R-:W-:-:S04]  /*11b20*/  FMUL.FTZ R0, R0, 1 ;  /* 0x3f80000000007820 */ /* 0x000fc80000410000 */
[----:B------:R4:W0:Y:S02]  /*11b30*/  F2F.F64.F32 R2, R0 ;  /* 0x0000000000027310 */ /* 0x0008240000201800 */
[----:B0---4-:R-:W-:Y:S05]  /*11b40*/  BRA `(.L_x_5501) ;  /* 0x0000000000a47947 */ /* 0x011fea0003800000 */
.L_x_5513:
        /* <DEDUP_REMOVED lines=16> */
[----:B------:R4:W0:Y:S02]  /*11c50*/  @P0 F2F.F64.F32 R2, R0 ;  /* 0x0000000000020310 */ /* 0x0008240000201800 */
[----:B0---4-:R-:W-:Y:S05]  /*11c60*/  BRA `(.L_x_5501) ;  /* 0x00000000005c7947 */ /* 0x011fea0003800000 */
.L_x_5500:
[----:B0-23--:R-:W-:Y:S01]  /*11c70*/  MOV R2, 0x0 ;  /* 0x0000000000027802 */ /* 0x00dfe20000000f00 */
[----:B------:R-:W0:Y:S01]  /*11c80*/  LDCU.64 UR4, c[0x4][0x128] ;  /* 0x01002500ff0477ac */ /* 0x000e220008000a00 */
[----:B------:R-:W-:Y:S02]  /*11c90*/  HFMA2 R8, -RZ, RZ, 0, 4.64916229248046875e-06 ;  /* 0x0000004eff087431 */ /* 0x000fe400000001ff */
[----:B------:R-:W-:Y:S01]  /*11ca0*/  IMAD.MOV.U32 R12, RZ, RZ, 0x1 ;  /* 0x00000001ff0c7424 */ /* 0x000fe200078e00ff */
[----:B------:R-:W-:Y:S01]  /*11cb0*/  MOV R13, RZ ;  /* 0x000000ff000d7202 */ /* 0x000fe20000000f00 */
[----:B------:R-:W2:Y:S01]  /*11cc0*/  LDCU.64 UR6, c[0x4][0x130] ;  /* 0x01002600ff0677ac */ /* 0x000ea20008000a00 */
[----:B------:R-:W3:Y:S01]  /*11cd0*/  LDC.64 R2, c[0x4][R2] ;  /* 0x0100000002027b82 */ /* 0x000ee20000000a00 */
[----:B------:R-:W4:Y:S01]  /*11ce0*/  LDCU.64 UR8, c[0x4][0x8] ;  /* 0x01000100ff0877ac */ /* 0x000f220008000a00 */
[----:B0-----:R-:W-:Y:S01]  /*11cf0*/  MOV R4, UR4 ;  /* 0x0000000400047c02 */ /* 0x001fe20008000f00 */
[----:B------:R-:W-:Y:S01]  /*11d00*/  IMAD.U32 R5, RZ, RZ, UR5 ;  /* 0x00000005ff057e24 */ /* 0x000fe2000f8e00ff */
[----:B--2---:R-:W-:Y:S01]  /*11d10*/  MOV R6, UR6 ;  /* 0x0000000600067c02 */ /* 0x004fe20008000f00 */
[----:B------:R-:W-:Y:S01]  /*11d20*/  IMAD.U32 R7, RZ, RZ, UR7 ;  /* 0x00000007ff077e24 */ /* 0x000fe2000f8e00ff */
[----:B----4-:R-:W-:Y:S01]  /*11d30*/  MOV R10, UR8 ;  /* 0x00000008000a7c02 */ /* 0x010fe20008000f00 */
[----:B------:R-:W-:-:S07]  /*11d40*/  IMAD.U32 R11, RZ, RZ, UR9 ;  /* 0x00000009ff0b7e24 */ /* 0x000fce000f8e00ff */
[----:B------:R-:W-:-:S07]  /*11d50*/  LEPC R20, `(.L_x_5522) ;  /* 0x000000001014794e */ /* 0x000fce0000000000 */
[----:B-1-3-5:R-:W-:Y:S05]  /*11d60*/  CALL.ABS.NOINC R2 ;  /* 0x0000000002007343 */ /* 0x02afea0003c00000 */
.L_x_5522:
[----:B------:R-:W-:Y:S01]  /*11d70*/  CS2R R2, SRZ ;  /* 0x0000000000027805 */ /* 0x000fe2000001ff00 */
[----:B------:R-:W-:Y:S06]  /*11d80*/  BRA `(.L_x_5501) ;  /* 0x0000000000147947 */ /* 0x000fec0003800000 */
.L_x_5521:
[----:B0-23--:R-:W2:Y:S02]  /*11d90*/  LDG.E.64 R2, desc[UR36][R22.64] ;  /* 0x0000002416027981 */ /* 0x00dea4000c1e1b00 */
[----:B--2---:R-:W4:Y:S02]  /*11da0*/  I2F.F64.U64 R2, R2 ;  /* 0x0000000200027312 */ /* 0x004f240000301800 */
[----:B----4-:R-:W-:Y:S05]  /*11db0*/  BRA `(.L_x_5501) ;  /* 0x0000000000087947 */ /* 0x010fea0003800000 */
.L_x_5520:
[----:B0-23--:R-:W2:Y:S02]  /*11dc0*/  LDG.E R2, desc[UR36][R22.64] ;  /* 0x0000002416027981 */ /* 0x00dea4000c1e1900 */
[----:B--2---:R-:W3:Y:S02]  /*11dd0*/  I2F.F64.U32 R2, R2 ;  /* 0x0000000200027312 */ /* 0x004ee40000201800 */
.L_x_5501:
[----:B------:R-:W-:Y:S05]  /*11de0*/  BSYNC.RECONVERGENT B6 ;  /* 0x0000000000067941 */ /* 0x000fea0003800200 */
.L_x_5495:
[----:B-1---5:R-:W-:Y:S01]  /*11df0*/  DADD R18, -RZ, |R18| ;  /* 0x00000000ff127229 */ /* 0x022fe20000000512 */
        /* <DEDUP_REMOVED lines=9> */
[----:B---3--:R-:W1:Y:S02]  /*11e90*/  DADD R2, -RZ, |R2| ;  /* 0x00000000ff027229 */ /* 0x008e640000000502 */
        /* <DEDUP_REMOVED lines=30> */
[----:B-1----:R-:W-:-:S15]  /*12080*/  IMAD.MOV.U32 R8, RZ, RZ, R7 ;  /* 0x000000ffff087224 */ /* 0x002fde00078e0007 */
[----:B------:R-:W-:-:S15]  /*12090*/  NOP ;  /* 0x0000000000007918 */ /* 0x000fde0000000000 */
[----:B------:R-:W-:-:S15]  /*120a0*/  NOP ;  /* 0x0000000000007918 */ /* 0x000fde0000000000 */
[----:B------:R-:W-:-:S15]  /*120b0*/  NOP ;  /* 0x0000000000007918 */ /* 0x000fde0000000000 */
[----:B------:R-:W-:-:S02]  /*120c0*/  NOP ;  /* 0x0000000000007918 */ /* 0x000fc40000000000 */
[----:B------:R1:W-:Y:S02]  /*120d0*/  DSETP.NEU.AND P1, PT, R10, RZ, PT ;  /* 0x000000ff0a00722a */ /* 0x0003e40003f2d000 */
[----:B-1----:R-:W-:-:S15]  /*120e0*/  MOV R10, UR6 ;  /* 0x00000006000a7c02 */ /* 0x002fde0008000f00 */
[----:B------:R-:W-:-:S15]  /*120f0*/  NOP ;  /* 0x0000000000007918 */ /* 0x000fde0000000000 */
[----:B------:R-:W-:-:S15]  /*12100*/  NOP ;  /* 0x0000000000007918 */ /* 0x000fde0000000000 */
[----:B------:R-:W-:-:S15]  /*12110*/  NOP ;  /* 0x0000000000007918 */ /* 0x000fde0000000000 */
[----:B------:R-:W-:-:S02]  /*12120*/  NOP ;  /* 0x0000000000007918 */ /* 0x000fc40000000000 */
[----:B------:R-:W1:Y:S02]  /*12130*/  DSETP.MIN.AND P0, P2, R6, UR4, PT ;  /* 0x0000000406007e2a */ /* 0x000e64000ba00000 */
[----:B-1----:R-:W-:Y:S02]  /*12140*/  FSEL R9, R8, UR6, P0 ;  /* 0x0000000608097c08 */ /* 0x002fe40008000000 */
[----:B------:R-:W-:Y:S01]  /*12150*/  @P2 LOP3.LUT R9, R10, 0x80000, RZ, 0xfc, !PT ;  /* 0x000800000a092812 */ /* 0x000fe200078efcff */
[----:B------:R-:W-:Y:S01]  /*12160*/  IMAD.MOV.U32 R10, RZ, RZ, RZ ;  /* 0x000000ffff0a7224 */ /* 0x000fe200078e00ff */
[----:B------:R-:W-:Y:S02]  /*12170*/  MOV R8, R6 ;  /* 0x0000000600087202 */ /* 0x000fe40000000f00 */
[----:B------:R-:W1:Y:S02]  /*12180*/  MUFU.RSQ64H R11, R9 ;  /* 0x00000009000b7308 */ /* 0x000e640000001c00 */
[----:B------:R-:W-:Y:S01]  /*12190*/  SEL R8, R8, UR4, P0 ;  /* 0x0000000408087c07 */ /* 0x000fe20008000000 */
[----:B------:R-:W-:Y:S01]  /*121a0*/  UPRMT UR4, UR41, 0x9910, URZ ;  /* 0x0000991029047896 */ /* 0x000fe200080000ff */
[----:B------:R-:W-:-:S03]  /*121b0*/  ISETP.GE.U32.AND P0, PT, R5, 0x7ff00000, PT ;  /* 0x7ff000000500780c */ /* 0x000fc60003f06070 */
[----:B------:R-:W-:-:S15]  /*121c0*/  UISETP.GT.AND UP0, UPT, UR4, 0x9, UPT ;  /* 0x000000090400788c */ /* 0x000fde000bf04270 */
        /* <DEDUP_REMOVED lines=28> */
[----:B-1----:R1:W3:Y:S02]  /*12390*/  DMUL R12, R6, R12 ;  /* 0x0000000c060c7228 */ /* 0x0022e40000000000 */
[----:B-1----:R-:W-:Y:S02]  /*123a0*/  LOP3.LUT R7, R4, 0x100000, RZ, 0xfc, !PT ;  /* 0x0010000004077812 */ /* 0x002fe400078efcff */
[----:B------:R-:W-:-:S15]  /*123b0*/  MOV R6, RZ ;  /* 0x000000ff00067202 */ /* 0x000fde0000000f00 */
[----:B------:R-:W-:-:S15]  /*123c0*/  NOP ;  /* 0x0000000000007918 */ /* 0x000fde0000000000 */
[----:B------:R-:W-:-:S15]  /*123d0*/  NOP ;  /* 0x0000000000007918 */ /* 0x000fde0000000000 */
[----:B------:R-:W-:-:S15]  /*123e0*/  NOP ;  /* 0x0000000000007918 */ /* 0x000fde0000000000 */
[----:B---3--:R-:W1:Y:S02]  /*123f0*/  DMUL R12, R12, R6 ;  /* 0x000000060c0c7228 */ /* 0x008e640000000000 */
[----:B-1----:R-:W-:Y:S02]  /*12400*/  @!P0 FSEL R0, R2, R12, !P1 ;  /* 0x0000000c02008208 */ /* 0x002fe40004800000 */
        /* <DEDUP_REMOVED lines=12> */
[----:B-1----:R-:W-:Y:S01]  /*124d0*/  STG.E.U8 desc[UR36][R16.64], R5 ;  /* 0x0000000510007986 */ /* 0x002fe2000c101124 */
[----:B------:R-:W-:Y:S05]  /*124e0*/  EXIT ;  /* 0x000000000000794d */ /* 0x000fea0003800000 */
.L_x_5526:
[----:B------:R-:W1:Y:S02]  /*124f0*/  F2I.S64.F64.TRUNC R4, R4 ;  /* 0x0000000400047311 */ /* 0x000e64000030d900 */
[----:B-1----:R-:W-:-:S05]  /*12500*/  MOV R3, R4 ;  /* 0x0000000400037202 */ /* 0x002fca0000000f00 */
[----:B------:R-:W-:Y:S01]  /*12510*/  STG.E.U8 desc[UR36][R16.64], R3 ;  /* 0x0000000310007986 */ /* 0x000fe2000c101124 */
[----:B------:R-:W-:Y:S05]  /*12520*/  EXIT ;  /* 0x000000000000794d */ /* 0x000fea0003800000 */
.L_x_5525:
[----:B------:R-:W-:-:S09]  /*12530*/  UISETP.NE.AND UP0, UPT, UR4, 0x2, UPT ;  /* 0x000000020400788c */ /* 0x000fd2000bf05270 */
[----:B------:R-:W-:Y:S05]  /*12540*/  BRA.U !UP0, `(.L_x_5528) ;  /* 0x0000000108287547 */ /* 0x000fea000b800000 */
[----:B------:R-:W-:-:S09]  /*12550*/  UISETP.NE.AND UP0, UPT, UR4, 0x3, UPT ;  /* 0x000000030400788c */ /* 0x000fd2000bf05270 */
[----:B------:R-:W-:Y:S05]  /*12560*/  BRA.U !UP0, `(.L_x_5529) ;  /* 0x0000000108147547 */ /* 0x000fea000b800000 */
[----:B------:R-:W-:-:S09]  /*12570*/  UISETP.NE.AND UP0, UPT, UR4, 0x4, UPT ;  /* 0x000000040400788c */ /* 0x000fd2000bf05270 */
[----:B------:R-:W-:Y:S05]  /*12580*/  BRA.U UP0, `(.L_x_5527) ;  /* 0x0000000d00247547 */ /* 0x000fea000b800000 */
[----:B------:R-:W1:Y:S02]  /*12590*/  F2I.S64.F64.TRUNC R4, R4 ;  /* 0x0000000400047311 */ /* 0x000e64000030d900 */
[----:B-1----:R-:W-:Y:S01]  /*125a0*/  STG.E.64 desc[UR36][R16.64], R4 ;  /* 0x0000000410007986 */ /* 0x002fe2000c101b24 */
[----:B------:R-:W-:Y:S05]  /*125b0*/  EXIT ;  /* 0x000000000000794d */ /* 0x000fea0003800000 */
.L_x_5529:
[----:B------:R-:W1:Y:S02]  /*125c0*/  F2I.F64.TRUNC R5, R4 ;  /* 0x0000000400057311 */ /* 0x000e64000030d100 */
[----:B-1----:R-:W-:Y:S01]  /*125d0*/  STG.E desc[UR36][R16.64], R5 ;  /* 0x0000000510007986 */ /* 0x002fe2000c101924 */
[----:B------:R-:W-:Y:S05]  /*125e0*/  EXIT ;  /* 0x000000000000794d */ /* 0x000fea0003800000 */
.L_x_5528:
[----:B------:R-:W1:Y:S02]  /*125f0*/  F2I.F64.TRUNC R5, R4 ;  /* 0x0000000400057311 */ /* 0x000e64000030d100 */
[----:B-1----:R-:W-:Y:S01]  /*12600*/  STG.E.U16 desc[UR36][R16.64], R5 ;  /* 0x0000000510007986 */ /* 0x002fe2000c101524 */
[----:B------:R-:W-:Y:S05]  /*12610*/  EXIT ;  /* 0x000000000000794d */ /* 0x000fea0003800000 */
.L_x_5524:
        /* <DEDUP_REMOVED lines=15> */
[----:B------:R-:W-:Y:S01]  /*12710*/  STG.E desc[UR36][R16.64], R3 ;  /* 0x0000000310007986 */ /* 0x000fe2000c101924 */
[----:B------:R-:W-:Y:S05]  /*12720*/  EXIT ;  /* 0x000000000000794d */ /* 0x000fea0003800000 */
.L_x_5531:
        /* <DEDUP_REMOVED lines=10> */
[----:B------:R-:W-:Y:S01]  /*127d0*/  STG.E.U16 desc[UR36][R16.64], R0 ;  /* 0x0000000010007986 */ /* 0x000fe2000c101524 */
[----:B------:R-:W-:Y:S05]  /*127e0*/  EXIT ;  /* 0x000000000000794d */ /* 0x000fea0003800000 */
.L_x_5530:
        /* <DEDUP_REMOVED lines=16> */
[----:B------:R-:W-:Y:S01]  /*128f0*/  STG.E.64 desc[UR36][R16.64], R2 ;  /* 0x0000000210007986 */ /* 0x000fe2000c101b24 */
[----:B------:R-:W-:Y:S05]  /*12900*/  EXIT ;  /* 0x000000000000794d */ /* 0x000fea0003800000 */
.L_x_5533:
        /* <DEDUP_REMOVED lines=11> */
[----:B------:R-:W-:Y:S01]  /*129c0*/  STG.E desc[UR36][R16.64], R3 ;  /* 0x0000000310007986 */ /* 0x000fe2000c101924 */
[----:B------:R-:W-:Y:S05]  /*129d0*/  EXIT ;  /* 0x000000000000794d */ /* 0x000fea0003800000 */
.L_x_5532:
[----:B------:R-:W-:Y:S01]  /*129e0*/  STG.E.64 desc[UR36][R16.64], R4 ;  /* 0x0000000410007986 */ /* 0x000fe2000c101b24 */
[----:B------:R-:W-:Y:S05]  /*129f0*/  EXIT ;  /* 0x000000000000794d */ /* 0x000fea0003800000 */
.L_x_5523:
        /* <DEDUP_REMOVED lines=11> */
[----:B-1----:R-:W-:Y:S01]  /*12ab0*/  STG.E.U16 desc[UR36][R16.64], R5 ;  /* 0x0000000510007986 */ /* 0x002fe2000c101524 */
[----:B------:R-:W-:Y:S05]  /*12ac0*/  EXIT ;  /* 0x000000000000794d */ /* 0x000fea0003800000 */
.L_x_5537:
        /* <DEDUP_REMOVED lines=25> */
.L_x_5540:
[----:B------:R-:W-:-:S04]  /*12c60*/  SHF.R.U32.HI R3, RZ, 0x18, R3 ;  /* 0x00000018ff037819 */ /* 0x000fc80000011603 */
[----:B------:R-:W-:-:S04]  /*12c70*/  LOP3.LUT R0, R0, 0x80, R3, 0xf8, !PT ;  /* 0x0000008000007812 */ /* 0x000fc800078ef803 */
[----:B------:R-:W-:-:S07]  /*12c80*/  PRMT R8, R0, 0x7610, R8 ;  /* 0x0000761000087816 */ /* 0x000fce0000000008 */
.L_x_5539:
[----:B------:R-:W-:Y:S05]  /*12c90*/  BSYNC.RECONVERGENT B0 ;  /* 0x0000000000007941 */ /* 0x000fea0003800200 */
.L_x_5538:
[----:B------:R-:W-:Y:S01]  /*12ca0*/  STG.E.U8 desc[UR36][R16.64], R8 ;  /* 0x0000000810007986 */ /* 0x000fe2000c101124 */
[----:B------:R-:W-:Y:S05]  /*12cb0*/  EXIT ;  /* 0x000000000000794d */ /* 0x000fea0003800000 */
.L_x_5536:
        /* <DEDUP_REMOVED lines=25> */
.L_x_5543:
[----:B------:R-:W-:-:S04]  /*12e50*/  SHF.R.U32.HI R3, RZ, 0x18, R3 ;  /* 0x00000018ff037819 */ /* 0x000fc80000011603 */
[----:B------:R-:W-:-:S04]  /*12e60*/  LOP3.LUT R0, R0, 0x80, R3, 0xf8, !PT ;  /* 0x0000008000007812 */ /* 0x000fc800078ef803 */
[----:B------:R-:W-:-:S07]  /*12e70*/  PRMT R8, R0, 0x7610, R8 ;  /* 0x0000761000087816 */ /* 0x000fce0000000008 */
.L_x_5542:
[----:B------:R-:W-:Y:S05]  /*12e80*/  BSYNC.RECONVERGENT B0 ;  /* 0x0000000000007941 */ /* 0x000fea0003800200 */
.L_x_5541:
[----:B------:R-:W-:Y:S01]  /*12e90*/  STG.E.U8 desc[UR36][R16.64], R8 ;  /* 0x0000000810007986 */ /* 0x000fe2000c101124 */
[----:B------:R-:W-:Y:S05]  /*12ea0*/  EXIT ;  /* 0x000000000000794d */ /* 0x000fea0003800000 */
.L_x_5535:
        /* <DEDUP_REMOVED lines=30> */
.L_x_5545:
[----:B------:R-:W1:Y:S02]  /*13090*/  F2I.U64.F64.TRUNC R4, R4 ;  /* 0x0000000400047311 */ /* 0x000e64000030d800 */
[----:B-1----:R-:W-:Y:S01]  /*130a0*/  STG.E.64 desc[UR36][R16.64], R4 ;  /* 0x0000000410007986 */ /* 0x002fe2000c101b24 */
[----:B------:R-:W-:Y:S05]  /*130b0*/  EXIT ;  /* 0x000000000000794d */ /* 0x000fea0003800000 */
.L_x_5544:
[----:B------:R-:W1:Y:S02]  /*130c0*/  F2I.U32.F64.TRUNC R5, R4 ;  /* 0x0000000400057311 */ /* 0x000e64000030d000 */
[----:B-1----:R-:W-:Y:S01]  /*130d0*/  STG.E desc[UR36][R16.64], R5 ;  /* 0x0000000510007986 */ /* 0x002fe2000c101924 */
[----:B------:R-:W-:Y:S05]  /*130e0*/  EXIT ;  /* 0x000000000000794d */ /* 0x000fea0003800000 */
.L_x_5534:
        /* <DEDUP_REMOVED lines=8> */
[----:B------:R-:W-:Y:S01]  /*13170*/  STG.E.U8 desc[UR36][R16.64], R3 ;  /* 0x0000000310007986 */ /* 0x000fe2000c101124 */
[----:B------:R-:W-:Y:S05]  /*13180*/  EXIT ;  /* 0x000000000000794d */ /* 0x000fea0003800000 */
.L_x_5547:
[----:B------:R-:W-:-:S05]  /*13190*/  CS2R R6, SRZ ;  /* 0x0000000000067805 */ /* 0x000fca000001ff00 */
[----:B------:R-:W-:Y:S01]  /*131a0*/  STG.E.128 desc[UR36][R16.64], R4 ;  /* 0x0000000410007986 */ /* 0x000fe2000c101d24 */
[----:B------:R-:W-:Y:S05]  /*131b0*/  EXIT ;  /* 0x000000000000794d */ /* 0x000fea0003800000 */
.L_x_5546:
[----:B------:R-:W-:-:S09]  /*131c0*/  UISETP.NE.AND UP0, UPT, UR4, 0xf, UPT ;  /* 0x0000000f0400788c */ /* 0x000fd2000bf05270 */
[----:B------:R-:W-:Y:S05]  /*131d0*/  BRA.U !UP0, `(.L_x_5548) ;  /* 0x0000000508287547 */ /* 0x000fea000b800000 */
[----:B------:R-:W-:-:S09]  /*131e0*/  UISETP.NE.AND UP0, UPT, UR4, 0x17, UPT ;  /* 0x000000170400788c */ /* 0x000fd2000bf05270 */
[----:B------:R-:W-:Y:S05]  /*131f0*/  BRA.U !UP0, `(.L_x_5549) ;  /* 0x0000000108b07547 */ /* 0x000fea000b800000 */
[----:B------:R-:W-:-:S09]  /*13200*/  UISETP.NE.AND UP0, UPT, UR4, 0x18, UPT ;  /* 0x000000180400788c */ /* 0x000fd2000bf05270 */
[----:B------:R-:W-:Y:S05]  /*13210*/  BRA.U !UP0, `(.L_x_5550) ;  /* 0x0000000108447547 */ /* 0x000fea000b800000 */
.L_x_5527:
[----:B------:R-:W-:Y:S01]  /*13220*/  MOV R0, 0x0 ;  /* 0x0000000000007802 */ /* 0x000fe20000000f00 */
[----:B------:R-:W1:Y:S01]  /*13230*/  LDCU.64 UR4, c[0x4][0x128] ;  /* 0x01002500ff0477ac */ /* 0x000e620008000a00 */
[----:B------:R-:W-:Y:S02]  /*13240*/  HFMA2 R8, -RZ, RZ, 0, 6.020069122314453125e-06 ;  /* 0x00000065ff087431 */ /* 0x000fe400000001ff */
[----:B------:R-:W-:Y:S01]  /*13250*/  IMAD.MOV.U32 R12, RZ, RZ, 0x1 ;  /* 0x00000001ff0c7424 */ /* 0x000fe200078e00ff */
[----:B------:R3:W4:Y:S01]  /*13260*/  LDC.64 R2, c[0x4][R0] ;  /* 0x0100000000027b82 */ /* 0x0007220000000a00 */
[----:B------:R-:W5:Y:S01]  /*13270*/  LDCU.64 UR6, c[0x4][0x130] ;  /* 0x01002600ff0677ac */ /* 0x000f620008000a00 */
[----:B------:R-:W-:Y:S01]  /*13280*/  MOV R13, RZ ;  /* 0x000000ff000d7202 */ /* 0x000fe20000000f00 */
[----:B------:R-:W0:Y:S01]  /*13290*/  LDCU.64 UR8, c[0x4][0x10] ;  /* 0x01000200ff0877ac */ /* 0x000e220008000a00 */
[----:B-1----:R-:W-:Y:S01]  /*132a0*/  MOV R4, UR4 ;  /* 0x0000000400047c02 */ /* 0x002fe20008000f00 */
[----:B------:R-:W-:Y:S01]  /*132b0*/  IMAD.U32 R5, RZ, RZ, UR5 ;  /* 0x00000005ff057e24 */ /* 0x000fe2000f8e00ff */
[----:B-----5:R-:W-:Y:S01]  /*132c0*/  MOV R6, UR6 ;  /* 0x0000000600067c02 */ /* 0x020fe20008000f00 */
[----:B------:R-:W-:Y:S01]  /*132d0*/  IMAD.U32 R7, RZ, RZ, UR7 ;  /* 0x00000007ff077e24 */ /* 0x000fe2000f8e00ff */
[----:B0-----:R-:W-:Y:S01]  /*132e0*/  MOV R10, UR8 ;  /* 0x00000008000a7c02 */ /* 0x001fe20008000f00 */
[----:B---3--:R-:W-:-:S07]  /*132f0*/  IMAD.U32 R11, RZ, RZ, UR9 ;  /* 0x00000009ff0b7e24 */ /* 0x008fce000f8e00ff */
[----:B------:R-:W-:-:S07]  /*13300*/  LEPC R20, `(.L_x_5551) ;  /* 0x000000001014794e */ /* 0x000fce0000000000 */
[----:B--2-4-:R-:W-:Y:S05]  /*13310*/  CALL.ABS.NOINC R2 ;  /* 0x0000000002007343 */ /* 0x014fea0003c00000 */
.L_x_5551:
[----:B------:R-:W-:Y:S05]  /*13320*/  EXIT ;  /* 0x000000000000794d */ /* 0x000fea0003800000 */
.L_x_5550:
        /* <DEDUP_REMOVED lines=21> */
.L_x_5553:
[----:B------:R-:W-:Y:S05]  /*13480*/  BSYNC.RECONVERGENT B0 ;  /* 0x0000000000007941 */ /* 0x000fea0003800200 */
.L_x_5552:
[----:B------:R-:W-:-:S05]  /*13490*/  LOP3.LUT R3, R0, 0x80, R3, 0xf8, !PT ;  /* 0x0000008000037812 */ /* 0x000fca00078ef803 */
[----:B------:R-:W-:Y:S01]  /*134a0*/  STG.E.U8 desc[UR36][R16.64], R3 ;  /* 0x0000000310007986 */ /* 0x000fe2000c101124 */
[----:B------:R-:W-:Y:S05]  /*134b0*/  EXIT ;  /* 0x000000000000794d */ /* 0x000fea0003800000 */
.L_x_5549:
        /* <DEDUP_REMOVED lines=20> */
.L_x_5555:
[----:B------:R-:W-:Y:S02]  /*13600*/  ISETP.GT.U32.AND P0, PT, R2, 0x7f800000, PT ;  /* 0x7f8000000200780c */ /* 0x000fe40003f04070 */
[----:B------:R-:W-:-:S04]  /*13610*/  MOV R0, 0x7f ;  /* 0x0000007f00007802 */ /* 0x000fc80000000f00 */
[----:B------:R-:W-:-:S07]  /*13620*/  SEL R0, R0, 0x7c, P0 ;  /* 0x0000007c00007807 */ /* 0x000fce0000000000 */
.L_x_5556:
[----:B------:R-:W-:Y:S05]  /*13630*/  BSYNC.RECONVERGENT B0 ;  /* 0x0000000000007941 */ /* 0x000fea0003800200 */
.L_x_5554:
[----:B------:R-:W-:-:S04]  /*13640*/  SHF.R.U32.HI R3, RZ, 0x18, R3 ;  /* 0x00000018ff037819 */ /* 0x000fc80000011603 */
[----:B------:R-:W-:-:S05]  /*13650*/  LOP3.LUT R3, R0, 0x80, R3, 0xf8, !PT ;  /* 0x0000008000037812 */ /* 0x000fca00078ef803 */
[----:B------:R-:W-:Y:S01]  /*13660*/  STG.E.U8 desc[UR36][R16.64], R3 ;  /* 0x0000000310007986 */ /* 0x000fe2000c101124 */
[----:B------:R-:W-:Y:S05]  /*13670*/  EXIT ;  /* 0x000000000000794d */ /* 0x000fea0003800000 */
.L_x_5548:
        /* <DEDUP_REMOVED lines=10> */
[----:B------:R-:W-:Y:S01]  /*13720*/  STG.E.U16 desc[UR36][R16.64], R0 ;  /* 0x0000000010007986 */ /* 0x000fe2000c101524 */
[----:B------:R-:W-:Y:S05]  /*13730*/  EXIT ;  /* 0x000000000000794d */ /* 0x000fea0003800000 */
.L_x_5557:
        /* <DEDUP_REMOVED lines=12> */
.L_x_16868:


//--------------------- .text._ZN2at6native27unrolled_elementwise_kernelINS0_13BinaryFunctorIdddZZZNS0_17hypot_kernel_cudaERNS_18TensorIteratorBaseEENKUlvE_clEvENKUlvE_clEvEUlddE_EESt5arrayIPcLm3EELi4E23TrivialOffsetCalculatorILi2EjESC_ILi1EjENS0_6memory12LoadWithCastILi2EEENSF_13StoreWithCastILi1EEEEEviT_T0_T2_T3_T4_T5_ --------------------------
	.section	.text._ZN2at6native27unrolled_elementwise_kernelINS0_13BinaryFunctorIdddZZZNS0_17hypot_kernel_cudaERNS_18TensorIteratorBaseEENKUlvE_clEvENKUlvE_clEvEUlddE_EESt5arrayIPcLm3EELi4E23TrivialOffsetCalculatorILi2EjESC_ILi1EjENS0_6memory12LoadWithCastILi2EEENSF_13StoreWithCastILi1EEEEEviT_T0_T2_T3_T4_T5_,"ax",@progbits
	.align	128
        .global         _ZN2at6native27unrolled_elementwise_kernelINS0_13BinaryFunctorIdddZZZNS0_17hypot_kernel_cudaERNS_18TensorIteratorBaseEENKUlvE_clEvENKUlvE_clEvEUlddE_EESt5arrayIPcLm3EELi4E23TrivialOffsetCalculatorILi2EjESC_ILi1EjENS0_6memory12LoadWithCastILi2EEENSF_13StoreWithCastILi1EEEEEviT_T0_T2_T3_T4_T5_
        .type           _ZN2at6native27unrolled_elementwise_kernelINS0_13BinaryFunctorIdddZZZNS0_17hypot_kernel_cudaERNS_18TensorIteratorBaseEENKUlvE_clEvENKUlvE_clEvEUlddE_EESt5arrayIPcLm3EELi4E23TrivialOffsetCalculatorILi2EjESC_ILi1EjENS0_6memory12LoadWithCastILi2EEENSF_13StoreWithCastILi1EEEEEviT_T0_T2_T3_T4_T5_,@function
        .size           _ZN2at6native27unrolled_elementwise_kernelINS0_13BinaryFunctorIdddZZZNS0_17hypot_kernel_cudaERNS_18TensorIteratorBaseEENKUlvE_clEvENKUlvE_clEvEUlddE_EESt5arrayIPcLm3EELi4E23TrivialOffsetCalculatorILi2EjESC_ILi1EjENS0_6memory12LoadWithCastILi2EEENSF_13StoreWithCastILi1EEEEEviT_T0_T2_T3_T4_T5_,(.L_x_16869 - _ZN2at6native27unrolled_elementwise_kernelINS0_13BinaryFunctorIdddZZZNS0_17hypot_kernel_cudaERNS_18TensorIteratorBaseEENKUlvE_clEvENKUlvE_clEvEUlddE_EESt5arrayIPcLm3EELi4E23TrivialOffsetCalculatorILi2EjESC_ILi1EjENS0_6memory12LoadWithCastILi2EEENSF_13StoreWithCastILi1EEEEEviT_T0_T2_T3_T4_T5_)
        .other          _ZN2at6native27unrolled_elementwise_kernelINS0_13BinaryFunctorIdddZZZNS0_17hypot_kernel_cudaERNS_18TensorIteratorBaseEENKUlvE_clEvENKUlvE_clEvEUlddE_EESt5arrayIPcLm3EELi4E23TrivialOffsetCalculatorILi2EjESC_ILi1EjENS0_6memory12LoadWithCastILi2EEENSF_13StoreWithCastILi1EEEEEviT_T0_T2_T3_T4_T5_,@"STO_CUDA_ENTRY STV_DEFAULT"
_ZN2at6native27unrolled_elementwise_kernelINS0_13BinaryFunctorIdddZZZNS0_17hypot_kernel_cudaERNS_18TensorIteratorBaseEENKUlvE_clEvENKUlvE_clEvEUlddE_EESt5arrayIPcLm3EELi4E23TrivialOffsetCalculatorILi2EjESC_ILi1EjENS0_6memory12LoadWithCastILi2EEENSF_13StoreWithCastILi1EEEEEviT_T0_T2_T3_T4_T5_:
.text._ZN2at6native27unrolled_elementwise_kernelINS0_13BinaryFunctorIdddZZZNS0_17hypot_kernel_cudaERNS_18TensorIteratorBaseEENKUlvE_clEvENKUlvE_clEvEUlddE_EESt5arrayIPcLm3EELi4E23TrivialOffsetCalculatorILi2EjESC_ILi1EjENS0_6memory12LoadWithCastILi2EEENSF_13StoreWithCastILi1EEEEEviT_T0_T2_T3_T4_T5_:
        /* <DEDUP_REMOVED lines=8> */
[----:B------:R-:W-:Y:S01]  /*0080*/  CS2R R30, SRZ ;  /* 0x00000000001e7805 */ /* 0x000fe2000001ff00 */
        /* <DEDUP_REMOVED lines=26> */
.L_x_5564:
[----:B------:R-:W2:Y:S02]  /*0230*/  LDG.E.U8 R4, desc[UR36][R4.64] ;  /* 0x0000002404047981 */ /* 0x000ea4000c1e1100 */
[----:B--2---:R0:W1:Y:S02]  /*0240*/  I2F.F64.U16 R36, R4 ;  /* 0x0000000400247312 */ /* 0x0040640000101800 */
[----:B01----:R-:W-:Y:S05]  /*0250*/  BRA `(.L_x_5566) ;  /* 0x0000000c00647947 */ /* 0x003fea0003800000 */
.L_x_5563:
        /* <DEDUP_REMOVED lines=9> */
.L_x_5568:
[----:B------:R-:W2:Y:S02]  /*02f0*/  LDG.E R4, desc[UR36][R4.64] ;  /* 0x0000002404047981 */ /* 0x000ea4000c1e1900 */
[----:B--2---:R0:W1:Y:S02]  /*0300*/  I2F.F64 R36, R4 ;  /* 0x0000000400247312 */ /* 0x0040640000201c00 */
[----:B01----:R-:W-:Y:S05]  /*0310*/  BRA `(.L_x_5566) ;  /* 0x0000000c00347947 */ /* 0x003fea0003800000 */
.L_x_5567:
[----:B------:R-:W2:Y:S02]  /*0320*/  LDG.E.U16 R4, desc[UR36][R4.64] ;  /* 0x0000002404047981 */ /* 0x000ea4000c1e1500 */
[----:B--2---:R0:W1:Y:S02]  /*0330*/  I2F.F64.S16 R36, R4 ;  /* 0x0000000400247312 */ /* 0x0040640000101c00 */
[----:B01----:R-:W-:Y:S05]  /*0340*/  BRA `(.L_x_5566) ;  /* 0x0000000c00287947 */ /* 0x003fea0003800000 */
.L_x_5562:
        /* <DEDUP_REMOVED lines=10> */
.L_x_5570:
[----:B------:R-:W2:Y:S02]  /*03f0*/  LDG.E.U16 R0, desc[UR36][R4.64] ;  /* 0x0000002404007981 */ /* 0x000ea4000c1e1500 */
[----:B--2---:R-:W-:-:S05]  /*0400*/  HADD2.F32 R0, -RZ, R0.H0_H0 ;  /* 0x20000000ff007230 */ /* 0x004fca0000004100 */
[----:B------:R-:W-:-:S04]  /*0410*/  FMUL.FTZ R0, R0, 1 ;  /* 0x3f80000000007820 */ /* 0x000fc80000410000 */
[----:B------:R1:W2:Y:S02]  /*0420*/  F2F.F64.F32 R36, R0 ;  /* 0x0000000000247310 */ /* 0x0002a40000201800 */
[----:B-12---:R-:W-:Y:S05]  /*0430*/  BRA `(.L_x_5566) ;  /* 0x0000000800ec7947 */ /* 0x006fea0003800000 */
.L_x_5569:
        /* <DEDUP_REMOVED lines=10> */
.L_x_5572:
[----:B------:R-:W2:Y:S02]  /*04e0*/  LDG.E.U16 R4, desc[UR36][R4.64] ;  /* 0x0000002404047981 */ /* 0x000ea4000c1e1500 */
[----:B--2---:R-:W-:-:S05]  /*04f0*/  HADD2.F32 R0, -RZ, R4.H0_H0 ;  /* 0x20000004ff007230 */ /* 0x004fca0000004100 */
[----:B------:R-:W-:-:S04]  /*0500*/  FMUL.FTZ R0, R0, 1 ;  /* 0x3f80000000007820 */ /* 0x000fc80000410000 */
[----:B------:R1:W2:Y:S02]  /*0510*/  F2F.F64.F32 R36, R0 ;  /* 0x0000000000247310 */ /* 0x0002a40000201800 */
[----:B-12---:R-:W-:Y:S05]  /*0520*/  BRA `(.L_x_5566) ;  /* 0x0000000800b07947 */ /* 0x006fea0003800000 */
.L_x_5571:
[----:B------:R0:W5:Y:S01]  /*0530*/  LDG.E.64 R36, desc[UR36][R4.64] ;  /* 0x0000002404247981 */ /* 0x000162000c1e1b00 */
[----:B------:R-:W-:Y:S05]  /*0540*/  BRA `(.L_x_5566) ;  /* 0x0000000800a87947 */ /* 0x000fea0003800000 */
.L_x_5561:
        /* <DEDUP_REMOVED lines=13> */
.L_x_5575:
[----:B------:R1:W5:Y:S01]  /*0620*/  LDG.E.64 R36, desc[UR36][R4.64] ;  /* 0x0000002404247981 */ /* 0x000362000c1e1b00 */
[----:B------:R-:W-:Y:S05]  /*0630*/  BRA `(.L_x_5566) ;  /* 0x00000008006c7947 */ /* 0x000fea0003800000 */
.L_x_5574:
        /* <DEDUP_REMOVED lines=27> */
.L_x_5577:
        /* <DEDUP_REMOVED lines=11> */
[----:B------:R-:W-:-:S05]  /*08a0*/  LOP3.LUT R0, R0, 0x80000000, R3, 0xf8, !PT ;  /* 0x8000000000007812 */ /* 0x000fca00078ef803 */
[----:B------:R-:W-:-:S04]  /*08b0*/  FMUL.FTZ R0, R0, 1 ;  /* 0x3f80000000007820 */ /* 0x000fc80000410000 */
[----:B------:R2:W3:Y:S02]  /*08c0*/  F2F.F64.F32 R36, R0 ;  /* 0x0000000000247310 */ /* 0x0004e40000201800 */
[----:B--23--:R-:W-:Y:S05]  /*08d0*/  BRA `(.L_x_5566) ;  /* 0x0000000400c47947 */ /* 0x00cfea0003800000 */
.L_x_5576:
[----:B------:R-:W2:Y:S02]  /*08e0*/  LDG.E.U16 R0, desc[UR36][R4.64] ;  /* 0x0000002404007981 */ /* 0x000ea4000c1e1500 */
[----:B--2---:R-:W-:-:S04]  /*08f0*/  IMAD.U32 R0, R0, 0x10000, RZ ;  /* 0x0001000000007824 */ /* 0x004fc800078e00ff */
[----:B------:R-:W-:-:S04]  /*0900*/  FMUL.FTZ R0, R0, 1 ;  /* 0x3f80000000007820 */ /* 0x000fc80000410000 */
[----:B------:R2:W3:Y:S02]  /*0910*/  F2F.F64.F32 R36, R0 ;  /* 0x0000000000247310 */ /* 0x0004e40000201800 */
[----:B--23--:R-:W-:Y:S05]  /*0920*/  BRA `(.L_x_5566) ;  /* 0x0000000400b07947 */ /* 0x00cfea0003800000 */
.L_x_5573:
        /* <DEDUP_REMOVED lines=11> */
.L_x_5580:
        /* <DEDUP_REMOVED lines=21> */
.L_x_5582:
[----:B------:R-:W-:Y:S05]  /*0b30*/  BSYNC.RECONVERGENT B0 ;  /* 0x0000000000007941 */ /* 0x000fea0003800200 */
.L_x_5581:
[----:B------:R-:W-:Y:S01]  /*0b40*/  IMAD.SHL.U32 R0, R0, 0x100000, RZ ;  /* 0x0010000000007824 */ /* 0x000fe200078e00ff */
[----:B------:R-:W-:-:S04]  /*0b50*/  LEA R3, R3, 0x3b800000, 0x17 ;  /* 0x3b80000003037811 */ /* 0x000fc800078eb8ff */
[----:B------:R-:W-:-:S05]  /*0b60*/  LOP3.LUT R0, R3, R0, R7, 0xfe, !PT ;  /* 0x0000000003007212 */ /* 0x000fca00078efe07 */
[----:B------:R-:W-:-:S04]  /*0b70*/  FMUL.FTZ R0, R0, 1 ;  /* 0x3f80000000007820 */ /* 0x000fc80000410000 */
[----:B------:R4:W0:Y:S02]  /*0b80*/  F2F.F64.F32 R36, R0 ;  /* 0x0000000000247310 */ /* 0x0008240000201800 */
[----:B0---4-:R-:W-:Y:S05]  /*0b90*/  BRA `(.L_x_5566) ;  /* 0x0000000400147947 */ /* 0x011fea0003800000 */
.L_x_5579:
        /* <DEDUP_REMOVED lines=21> */
.L_x_5584:
[----:B------:R-:W-:Y:S05]  /*0cf0*/  BSYNC.RECONVERGENT B0 ;  /* 0x0000000000007941 */ /* 0x000fea0003800200 */
.L_x_5583:
[----:B------:R-:W-:Y:S01]  /*0d00*/  IMAD.SHL.U32 R0, R0, 0x200000, RZ ;  /* 0x0020000000007824 */ /* 0x000fe200078e00ff */
[----:B------:R-:W-:-:S04]  /*0d10*/  LEA R3, R3, 0x37800000, 0x17 ;  /* 0x3780000003037811 */ /* 0x000fc800078eb8ff */
[----:B------:R-:W-:-:S05]  /*0d20*/  LOP3.LUT R0, R3, R0, R7, 0xfe, !PT ;  /* 0x0000000003007212 */ /* 0x000fca00078efe07 */
[----:B------:R-:W-:-:S04]  /*0d30*/  FMUL.FTZ R0, R0, 1 ;  /* 0x3f80000000007820 */ /* 0x000fc80000410000 */
[----:B------:R4:W0:Y:S02]  /*0d40*/  F2F.F64.F32 R36, R0 ;  /* 0x0000000000247310 */ /* 0x0008240000201800 */
[----:B0---4-:R-:W-:Y:S05]  /*0d50*/  BRA `(.L_x_5566) ;  /* 0x0000000000a47947 */ /* 0x011fea0003800000 */
.L_x_5578:
[----:B------:R-:W-:-:S09]  /*0d60*/  UISETP.NE.AND UP0, UPT, UR4, 0x1c, UPT ;  /* 0x0000001c0400788c */ /* 0x000fd2000bf05270 */
[----:B------:R-:W-:Y:S05]  /*0d70*/  BRA.U !UP0, `(.L_x_5585) ;  /* 0x0000000108947547 */ /* 0x000fea000b800000 */
[----:B------:R-:W-:-:S09]  /*0d80*/  UISETP.NE.AND UP0, UPT, UR4, 0x1d, UPT ;  /* 0x0000001d0400788c */ /* 0x000fd2000bf05270 */
[----:B------:R-:W-:Y:S05]  /*0d90*/  BRA.U !UP0, `(.L_x_5586) ;  /* 0x0000000108807547 */ /* 0x000fea000b800000 */
[----:B------:R-:W-:-:S09]  /*0da0*/  UISETP.NE.AND UP0, UPT, UR4, 0x2c, UPT ;  /* 0x0000002c0400788c */ /* 0x000fd2000bf05270 */
[----:B------:R-:W-:Y:S05]  /*0db0*/  BRA.U !UP0, `(.L_x_5587) ;  /* 0x0000000108487547 */ /* 0x000fea000b800000 */
.L_x_5565:
        /* <DEDUP_REMOVED lines=16> */
.L_x_5588:
[----:B------:R-:W-:Y:S01]  /*0ec0*/  CS2R R36, SRZ ;  /* 0x0000000000247805 */ /* 0x000fe2000001ff00 */
[----:B------:R-:W-:Y:S06]  /*0ed0*/  BRA `(.L_x_5566) ;  /* 0x0000000000447947 */ /* 0x000fec0003800000 */
.L_x_5587:
        /* <DEDUP_REMOVED lines=12> */
.L_x_5586:
[----:B------:R-:W2:Y:S02]  /*0fa0*/  LDG.E.64 R36, desc[UR36][R4.64] ;  /* 0x0000002404247981 */ /* 0x000ea4000c1e1b00 */
[----:B--2---:R-:W4:Y:S02]  /*0fb0*/  I2F.F64.U64 R36, R36 ;  /* 0x0000002400247312 */ /* 0x004f240000301800 */
[----:B----4-:R-:W-:Y:S05]  /*0fc0*/  BRA `(.L_x_5566) ;  /* 0x0000000000087947 */ /* 0x010fea0003800000 */
.L_x_5585:
[----:B------:R-:W2:Y:S02]  /*0fd0*/  LDG.E R4, desc[UR36][R4.64] ;  /* 0x0000002404047981 */ /* 0x000ea4000c1e1900 */
[----:B--2---:R2:W3:Y:S02]  /*0fe0*/  I2F.F64.U32 R36, R4 ;  /* 0x0000000400247312 */ /* 0x0044e40000201800 */
.L_x_5566:
[----:B------:R-:W-:Y:S05]  /*0ff0*/  BSYNC.RECONVERGENT B6 ;  /* 0x0000000000067941 */ /* 0x000fea0003800200 */
.L_x_5560:
[----:B012---:R-:W0:Y:S01]  /*1000*/  LDC.64 R4, c[0x0][0x398] ;  /* 0x0000e600ff047b82 */ /* 0x007e220000000a00 */
[----:B------:R-:W1:Y:S01]  /*1010*/  LDCU UR5, c[0x0][0x3ac] ;  /* 0x00007580ff0577ac */ /* 0x000e620008000800 */
        /* <DEDUP_REMOVED lines=18> */
.L_x_5593:
[----:B------:R-:W2:Y:S02]  /*1140*/  LDG.E.U8 R4, desc[UR36][R4.64] ;  /* 0x0000002404047981 */ /* 0x000ea4000c1e1100 */
[----:B--2---:R0:W1:Y:S02]  /*1150*/  I2F.F64.U16 R30, R4 ;  /* 0x00000004001e7312 */ /* 0x0040640000101800 */
[----:B01----:R-:W-:Y:S05]  /*1160*/  BRA `(.L_x_5595) ;  /* 0x0000000c00647947 */ /* 0x003fea0003800000 */
.L_x_5592:
        /* <DEDUP_REMOVED lines=9> */
.L_x_5597:
[----:B------:R-:W2:Y:S02]  /*1200*/  LDG.E R4, desc[UR36][R4.64] ;  /* 0x0000002404047981 */ /* 0x000ea4000c1e1900 */
[----:B--2---:R0:W1:Y:S02]  /*1210*/  I2F.F64 R30, R4 ;  /* 0x00000004001e7312 */ /* 0x0040640000201c00 */
[----:B01----:R-:W-:Y:S05]  /*1220*/  BRA `(.L_x_5595) ;  /* 0x0000000c00347947 */ /* 0x003fea0003800000 */
.L_x_5596:
[----:B------:R-:W2:Y:S02]  /*1230*/  LDG.E.U16 R4, desc[UR36][R4.64] ;  /* 0x0000002404047981 */ /* 0x000ea4000c1e1500 */
[----:B--2---:R0:W1:Y:S02]  /*1240*/  I2F.F64.S16 R30, R4 ;  /* 0x00000004001e7312 */ /* 0x0040640000101c00 */
[----:B01----:R-:W-:Y:S05]  /*1250*/  BRA `(.L_x_5595) ;  /* 0x0000000c00287947 */ /* 0x003fea0003800000 */
.L_x_5591:
        /* <DEDUP_REMOVED lines=10> */
.L_x_5599:
[----:B------:R-:W2:Y:S02]  /*1300*/  LDG.E.U16 R0, desc[UR36][R4.64] ;  /* 0x0000002404007981 */ /* 0x000ea4000c1e1500 */
[----:B--2---:R-:W-:-:S05]  /*1310*/  HADD2.F32 R0, -RZ, R0.H0_H0 ;  /* 0x20000000ff007230 */ /* 0x004fca0000004100 */
[----:B------:R-:W-:-:S04]  /*1320*/  FMUL.FTZ R0, R0, 1 ;  /* 0x3f80000000007820 */ /* 0x000fc80000410000 */
[----:B------:R4:W0:Y:S02]  /*1330*/  F2F.F64.F32 R30, R0 ;  /* 0x00000000001e7310 */ /* 0x0008240000201800 */
[----:B0---4-:R-:W-:Y:S05]  /*1340*/  BRA `(.L_x_5595) ;  /* 0x0000000800ec7947 */ /* 0x011fea0003800000 */
.L_x_5598:
        /* <DEDUP_REMOVED lines=10> */
.L_x_5601:
[----:B------:R-:W2:Y:S02]  /*13f0*/  LDG.E.U16 R4, desc[UR36][R4.64] ;  /* 0x0000002404047981 */ /* 0x000ea4000c1e1500 */
[----:B--2---:R-:W-:-:S05]  /*1400*/  HADD2.F32 R0, -RZ, R4.H0_H0 ;  /* 0x20000004ff007230 */ /* 0x004fca0000004100 */
[----:B------:R-:W-:-:S04]  /*1410*/  FMUL.FTZ R0, R0, 1 ;  /* 0x3f80000000007820 */ /* 0x000fc80000410000 */
[----:B------:R0:W1:Y:S02]  /*1420*/  F2F.F64.F32 R30, R0 ;  /* 0x00000000001e7310 */ /* 0x0000640000201800 */
[----:B01----:R-:W-:Y:S05]  /*1430*/  BRA `(.L_x_5595) ;  /* 0x0000000800b07947 */ /* 0x003fea0003800000 */
.L_x_5600:
[----:B------:R4:W5:Y:S01]  /*1440*/  LDG.E.64 R30, desc[UR36][R4.64] ;  /* 0x00000024041e7981 */ /* 0x000962000c1e1b00 */
[----:B------:R-:W-:Y:S05]  /*1450*/  BRA `(.L_x_5595) ;  /* 0x0000000800a87947 */ /* 0x000fea0003800000 */
.L_x_5590:
        /* <DEDUP_REMOVED lines=13> */
.L_x_5604:
[----:B------:R0:W5:Y:S01]  /*1530*/  LDG.E.64 R30, desc[UR36][R4.64] ;  /* 0x00000024041e7981 */ /* 0x000162000c1e1b00 */
[----:B------:R-:W-:Y:S05]  /*1540*/  BRA `(.L_x_5595) ;  /* 0x00000008006c7947 */ /* 0x000fea0003800000 */
.L_x_5603:
        /* <DEDUP_REMOVED lines=27> */
.L_x_5606:
        /* <DEDUP_REMOVED lines=13> */
[----:B------:R0:W1:Y:S02]  /*17d0*/  F2F.F64.F32 R30, R0 ;  /* 0x00000000001e7310 */ /* 0x0000640000201800 */
[----:B01----:R-:W-:Y:S05]  /*17e0*/  BRA `(.L_x_5595) ;  /* 0x0000000400c47947 */ /* 0x003fea0003800000 */
.L_x_5605:
[----:B------:R-:W2:Y:S02]  /*17f0*/  LDG.E.U16 R0, desc[UR36][R4.64] ;  /* 0x0000002404007981 */ /* 0x000ea4000c1e1500 */
[----:B--2---:R-:W-:-:S04]  /*1800*/  IMAD.U32 R0, R0, 0x10000, RZ ;  /* 0x0001000000007824 */ /* 0x004fc800078e00ff */
[----:B------:R-:W-:-:S04]  /*1810*/  FMUL.FTZ R0, R0, 1 ;  /* 0x3f80000000007820 */ /* 0x000fc80000410000 */
[----:B------:R0:W1:Y:S02]  /*1820*/  F2F.F64.F32 R30, R0 ;  /* 0x00000000001e7310 */ /* 0x0000640000201800 */
[----:B01----:R-:W-:Y:S05]  /*1830*/  BRA `(.L_x_5595) ;  /* 0x0000000400b07947 */ /* 0x003fea0003800000 */
.L_x_5602:
        /* <DEDUP_REMOVED lines=11> */
.L_x_5609:
        /* <DEDUP_REMOVED lines=21> */
.L_x_5611:
[----:B------:R-:W-:Y:S05]  /*1a40*/  BSYNC.RECONVERGENT B0 ;  /* 0x0000000000007941 */ /* 0x000fea0003800200 */
.L_x_5610:
[----:B------:R-:W-:Y:S01]  /*1a50*/  IMAD.SHL.U32 R0, R0, 0x100000, RZ ;  /* 0x0010000000007824 */ /* 0x000fe200078e00ff */
[----:B------:R-:W-:-:S04]  /*1a60*/  LEA R3, R3, 0x3b800000, 0x17 ;  /* 0x3b80000003037811 */ /* 0x000fc800078eb8ff */
[----:B------:R-:W-:-:S05]  /*1a70*/  LOP3.LUT R0, R3, R0, R7, 0xfe, !PT ;  /* 0x0000000003007212 */ /* 0x000fca00078efe07 */
[----:B------:R-:W-:-:S04]  /*1a80*/  FMUL.FTZ R0, R0, 1 ;  /* 0x3f80000000007820 */ /* 0x000fc80000410000 */
[----:B------:R4:W0:Y:S02]  /*1a90*/  F2F.F64.F32 R30, R0 ;  /* 0x00000000001e7310 */ /* 0x0008240000201800 */
[----:B0---4-:R-:W-:Y:S05]  /*1aa0*/  BRA `(.L_x_5595) ;  /* 0x0000000400147947 */ /* 0x011fea0003800000 */
.L_x_5608:
        /* <DEDUP_REMOVED lines=21> */
.L_x_5613:
[----:B------:R-:W-:Y:S05]  /*1c00*/  BSYNC.RECONVERGENT B0 ;  /* 0x0000000000007941 */ /* 0x000fea0003800200 */
.L_x_5612:
[----:B------:R-:W-:Y:S01]  /*1c10*/  IMAD.SHL.U32 R0, R0, 0x200000, RZ ;  /* 0x0020000000007824 */ /* 0x000fe200078e00ff */
[----:B------:R-:W-:-:S04]  /*1c20*/  LEA R3, R3, 0x37800000, 0x17 ;  /* 0x3780000003037811 */ /* 0x000fc800078eb8ff */
[----:B------:R-:W-:-:S05]  /*1c30*/  LOP3.LUT R0, R3, R0, R7, 0xfe, !PT ;  /* 0x0000000003007212 */ /* 0x000fca00078efe07 */
[----:B------:R-:W-:-:S04]  /*1c40*/  FMUL.FTZ R0, R0, 1 ;  /* 0x3f80000000007820 */ /* 0x000fc80000410000 */
[----:B------:R4:W0:Y:S02]  /*1c50*/  F2F.F64.F32 R30, R0 ;  /* 0x00000000001e7310 */ /* 0x0008240000201800 */
[----:B0---4-:R-:W-:Y:S05]  /*1c60*/  BRA `(.L_x_5595) ;  /* 0x0000000000a47947 */ /* 0x011fea0003800000 */
.L_x_5607:
[----:B------:R-:W-:-:S09]  /*1c70*/  UISETP.NE.AND UP0, UPT, UR4, 0x1c, UPT ;  /* 0x0000001c0400788c */ /* 0x000fd2000bf05270 */
[----:B------:R-:W-:Y:S05]  /*1c80*/  BRA.U !UP0, `(.L_x_5614) ;  /* 0x0000000108947547 */ /* 0x000fea000b800000 */
[----:B------:R-:W-:-:S09]  /*1c90*/  UISETP.NE.AND UP0, UPT, UR4, 0x1d, UPT ;  /* 0x0000001d0400788c */ /* 0x000fd2000bf05270 */
[----:B------:R-:W-:Y:S05]  /*1ca0*/  BRA.U !UP0, `(.L_x_5615) ;  /* 0x0000000108807547 */ /* 0x000fea000b800000 */
[----:B------:R-:W-:-:S09]  /*1cb0*/  UISETP.NE.AND UP0, UPT, UR4, 0x2c, UPT ;  /* 0x0000002c0400788c */ /* 0x000fd2000bf05270 */
[----:B------:R-:W-:Y:S05]  /*1cc0*/  BRA.U !UP0, `(.L_x_5616) ;  /* 0x0000000108487547 */ /* 0x000fea000b800000 */
.L_x_5594:
[----:B------:R-:W-:Y:S01]  /*1cd0*/  MOV R0, 0x0 ;  /* 0x0000000000007802 */ /* 0x000fe20000000f00 */
[----:B------:R-:W0:Y:S01]  /*1ce0*/  LDCU.64 UR4, c[0x4][0x128] ;  /* 0x01002500ff0477ac */ /* 0x000e220008000a00 */
[----:B------:R-:W-:Y:S02]  /*1cf0*/  IMAD.MOV.U32 R8, RZ, RZ, 0x4e ;  /* 0x0000004eff087424 */ /* 0x000fe400078e00ff */
[----:B------:R1:W2:Y:S01]  /*1d00*/  LDC.64 R14, c[0x4][R0] ;  /* 0x01000000000e7b82 */ /* 0x0002a20000000a00 */
[----:B------:R-:W4:Y:S01]  /*1d10*/  LDCU.64 UR6, c[0x4][0x130] ;  /* 0x01002600ff0677ac */ /* 0x000f220008000a00 */
[----:B------:R-:W-:Y:S02]  /*1d20*/  IMAD.MOV.U32 R12, RZ, RZ, 0x1 ;  /* 0x00000001ff0c7424 */ /* 0x000fe400078e00ff */
[----:B------:R-:W-:Y:S01]  /*1d30*/  IMAD.MOV.U32 R13, RZ, RZ, RZ ;  /* 0x000000ffff0d7224 */ /* 0x000fe200078e00ff */
[----:B------:R-:W3:Y:S01]  /*1d40*/  LDCU.64 UR8, c[0x4][0x8] ;  /* 0x01000100ff0877ac */ /* 0x000ee20008000a00 */
[----:B0-----:R-:W-:-:S02]  /*1d50*/  IMAD.U32 R4, RZ, RZ, UR4 ;  /* 0x00000004ff047e24 */ /* 0x001fc4000f8e00ff */
[----:B------:R-:W-:Y:S02]  /*1d60*/  IMAD.U32 R5, RZ, RZ, UR5 ;  /* 0x00000005ff057e24 */ /* 0x000fe4000f8e00ff */
[----:B----4-:R-:W-:Y:S02]  /*1d70*/  IMAD.U32 R6, RZ, RZ, UR6 ;  /* 0x00000006ff067e24 */ /* 0x010fe4000f8e00ff */
[----:B------:R-:W-:Y:S02]  /*1d80*/  IMAD.U32 R7, RZ, RZ, UR7 ;  /* 0x00000007ff077e24 */ /* 0x000fe4000f8e00ff */
[----:B---3--:R-:W-:Y:S02]  /*1d90*/  IMAD.U32 R10, RZ, RZ, UR8 ;  /* 0x00000008ff0a7e24 */ /* 0x008fe4000f8e00ff */
[----:B-1----:R-:W-:-:S07]  /*1da0*/  IMAD.U32 R11, RZ, RZ, UR9 ;  /* 0x00000009ff0b7e24 */ /* 0x002fce000f8e00ff */
[----:B------:R-:W-:-:S07]  /*1db0*/  LEPC R20, `(.L_x_5617) ;  /* 0x000000001014794e */ /* 0x000fce0000000000 */
[----:B--2--5:R-:W-:Y:S05]  /*1dc0*/  CALL.ABS.NOINC R14 ;  /* 0x000000000e007343 */ /* 0x024fea0003c00000 */
.L_x_5617:
[----:B------:R-:W-:Y:S01]  /*1dd0*/  CS2R R30, SRZ ;  /* 0x00000000001e7805 */ /* 0x000fe2000001ff00 */
[----:B------:R-:W-:Y:S06]  /*1de0*/  BRA `(.L_x_5595) ;  /* 0x0000000000447947 */ /* 0x000fec0003800000 */
.L_x_5616:
        /* <DEDUP_REMOVED lines=12> */
.L_x_5615:
[----:B------:R-:W2:Y:S02]  /*1eb0*/  LDG.E.64 R30, desc[UR36][R4.64] ;  /* 0x00000024041e7981 */ /* 0x000ea4000c1e1b00 */
[----:B--2---:R-:W1:Y:S02]  /*1ec0*/  I2F.F64.U64 R30, R30 ;  /* 0x0000001e001e7312 */ /* 0x004e640000301800 */
[----:B-1----:R-:W-:Y:S05]  /*1ed0*/  BRA `(.L_x_5595) ;  /* 0x0000000000087947 */ /* 0x002fea0003800000 */
.L_x_5614:
[----:B------:R-:W2:Y:S02]  /*1ee0*/  LDG.E R4, desc[UR36][R4.64] ;  /* 0x0000002404047981 */ /* 0x000ea4000c1e1900 */
[----:B--2---:R1:W2:Y:S02]  /*1ef0*/  I2F.F64.U32 R30, R4 ;  /* 0x00000004001e7312 */ /* 0x0042a40000201800 */
.L_x_5595:
[----:B------:R-:W-:Y:S05]  /*1f00*/  BSYNC.RECONVERGENT B6 ;  /* 0x0000000000067941 */ /* 0x000fea0003800200 */
.L_x_5589:
[----:B------:R-:W-:-:S07]  /*1f10*/  VIADD R19, R23, 0x80 ;  /* 0x0000008017137836 */ /* 0x000fce0000000000 */
.L_x_5559:
[----:B------:R-:W-:Y:S05]  /*1f20*/  BSYNC.RECONVERGENT B7 ;  /* 0x0000000000077941 */ /* 0x000fea0003800200 */
.L_x_5558:
[----:B------:R-:W-:Y:S01]  /*1f30*/  ISETP.GE.AND P0, PT, R19, R2, PT ;  /* 0x000000021300720c */ /* 0x000fe20003f06270 */
[----:B------:R-:W-:Y:S01]  /*1f40*/  BSSY.RECONVERGENT B7, `(.L_x_5618) ;  /* 0x00001e8000077945 */ /* 0x000fe20003800200 */
[----:B------:R-:W-:Y:S02]  /*1f50*/  CS2R R34, SRZ ;  /* 0x0000000000227805 */ /* 0x000fe4000001ff00 */
[----:B------:R-:W-:-:S09]  /*1f60*/  CS2R R28, SRZ ;  /* 0x00000000001c7805 */ /* 0x000fd2000001ff00 */
        /* <DEDUP_REMOVED lines=22> */
.L_x_5624:
[----:B------:R-:W4:Y:S02]  /*20d0*/  LDG.E.U8 R4, desc[UR36][R4.64] ;  /* 0x0000002404047981 */ /* 0x000f24000c1e1100 */
[----:B----4-:R0:W1:Y:S02]  /*20e0*/  I2F.F64.U16 R34, R4 ;  /* 0x0000000400227312 */ /* 0x0100640000101800 */
[----:B01----:R-:W-:Y:S05]  /*20f0*/  BRA `(.L_x_5626) ;  /* 0x0000000c00647947 */ /* 0x003fea0003800000 */
.L_x_5623:
        /* <DEDUP_REMOVED lines=9> */
.L_x_5628:
[----:B------:R-:W4:Y:S02]  /*2190*/  LDG.E R4, desc[UR36][R4.64] ;  /* 0x0000002404047981 */ /* 0x000f24000c1e1900 */
[----:B----4-:R0:W1:Y:S02]  /*21a0*/  I2F.F64 R34, R4 ;  /* 0x0000000400227312 */ /* 0x0100640000201c00 */
[----:B01----:R-:W-:Y:S05]  /*21b0*/  BRA `(.L_x_5626) ;  /* 0x0000000c00347947 */ /* 0x003fea0003800000 */
.L_x_5627:
[----:B------:R-:W4:Y:S02]  /*21c0*/  LDG.E.U16 R4, desc[UR36][R4.64] ;  /* 0x0000002404047981 */ /* 0x000f24000c1e1500 */
[----:B----4-:R0:W1:Y:S02]  /*21d0*/  I2F.F64.S16 R34, R4 ;  /* 0x0000000400227312 */ /* 0x0100640000101c00 */
[----:B01----:R-:W-:Y:S05]  /*21e0*/  BRA `(.L_x_5626) ;  /* 0x0000000c00287947 */ /* 0x003fea0003800000 */
.L_x_5622:
        /* <DEDUP_REMOVED lines=10> */
.L_x_5630:
[----:B------:R-:W4:Y:S02]  /*2290*/  LDG.E.U16 R0, desc[UR36][R4.64] ;  /* 0x0000002404007981 */ /* 0x000f24000c1e1500 */
[----:B----4-:R-:W-:-:S05]  /*22a0*/  HADD2.F32 R0, -RZ, R0.H0_H0 ;  /* 0x20000000ff007230 */ /* 0x010fca0000004100 */
[----:B------:R-:W-:-:S04]  /*22b0*/  FMUL.FTZ R0, R0, 1 ;  /* 0x3f80000000007820 */ /* 0x000fc80000410000 */
[----:B------:R0:W1:Y:S02]  /*22c0*/  F2F.F64.F32 R34, R0 ;  /* 0x0000000000227310 */ /* 0x0000640000201800 */
[----:B01----:R-:W-:Y:S05]  /*22d0*/  BRA `(.L_x_5626) ;  /* 0x0000000800ec7947 */ /* 0x003fea0003800000 */
.L_x_5629:
        /* <DEDUP_REMOVED lines=10> */
.L_x_5632:
[----:B------:R-:W4:Y:S02]  /*2380*/  LDG.E.U16 R4, desc[UR36][R4.64] ;  /* 0x0000002404047981 */ /* 0x000f24000c1e1500 */
[----:B----4-:R-:W-:-:S05]  /*2390*/  HADD2.F32 R0, -RZ, R4.H0_H0 ;  /* 0x20000004ff007230 */ /* 0x010fca0000004100 */
[----:B------:R-:W-:-:S04]  /*23a0*/  FMUL.FTZ R0, R0, 1 ;  /* 0x3f80000000007820 */ /* 0x000fc80000410000 */
[----:B------:R0:W1:Y:S02]  /*23b0*/  F2F.F64.F32 R34, R0 ;  /* 0x0000000000227310 */ /* 0x0000640000201800 */
[----:B01----:R-:W-:Y:S05]  /*23c0*/  BRA `(.L_x_5626) ;  /* 0x0000000800b07947 */ /* 0x003fea0003800000 */
.L_x_5631:
[----:B------:R0:W5:Y:S01]  /*23d0*/  LDG.E.64 R34, desc[UR36][R4.64] ;  /* 0x0000002404227981 */ /* 0x000162000c1e1b00 */
[----:B------:R-:W-:Y:S05]  /*23e0*/  BRA `(.L_x_5626) ;  /* 0x0000000800a87947 */ /* 0x000fea0003800000 */
.L_x_5621:
        /* <DEDUP_REMOVED lines=13> */
.L_x_5635:
[----:B------:R4:W5:Y:S01]  /*24c0*/  LDG.E.64 R34, desc[UR36][R4.64] ;  /* 0x0000002404227981 */ /* 0x000962000c1e1b00 */
[----:B------:R-:W-:Y:S05]  /*24d0*/  BRA `(.L_x_5626) ;  /* 0x00000008006c7947 */ /* 0x000fea0003800000 */
.L_x_5634:
        /* <DEDUP_REMOVED lines=27> */
.L_x_5637:
        /* <DEDUP_REMOVED lines=13> */
[----:B------:R0:W1:Y:S02]  /*2760*/  F2F.F64.F32 R34, R0 ;  /* 0x0000000000227310 */ /* 0x0000640000201800 */
[----:B01----:R-:W-:Y:S05]  /*2770*/  BRA `(.L_x_5626) ;  /* 0x0000000400c47947 */ /* 0x003fea0003800000 */
.L_x_5636:
[----:B------:R-:W4:Y:S02]  /*2780*/  LDG.E.U16 R0, desc[UR36][R4.64] ;  /* 0x0000002404007981 */ /* 0x000f24000c1e1500 */
[----:B----4-:R-:W-:-:S04]  /*2790*/  IMAD.U32 R0, R0, 0x10000, RZ ;  /* 0x0001000000007824 */ /* 0x010fc800078e00ff */
[----:B------:R-:W-:-:S04]  /*27a0*/  FMUL.FTZ R0, R0, 1 ;  /* 0x3f80000000007820 */ /* 0x000fc80000410000 */
[----:B------:R0:W1:Y:S02]  /*27b0*/  F2F.F64.F32 R34, R0 ;  /* 0x0000000000227310 */ /* 0x0000640000201800 */
[----:B01----:R-:W-:Y:S05]  /*27c0*/  BRA `(.L_x_5626) ;  /* 0x0000000400b07947 */ /* 0x003fea0003800000 */
.L_x_5633:
        /* <DEDUP_REMOVED lines=9> */
[----:B----4-:R4:W0:Y:S02]  /*2860*/  I2F.F64.U16 R34, R4 ;  /* 0x0000000400227312 */ /* 0x0108240000101800 */
[----:B0---4-:R-:W-:Y:S05]  /*2870*/  BRA `(.L_x_5626) ;  /* 0x0000000400847947 */ /* 0x011fea0003800000 */
.L_x_5640:
        /* <DEDUP_REMOVED lines=21> */
.L_x_5642:
[----:B------:R-:W-:Y:S05]  /*29d0*/  BSYNC.RECONVERGENT B0 ;  /* 0x0000000000007941 */ /* 0x000fea0003800200 */
.L_x_5641:
[----:B------:R-:W-:Y:S01]  /*29e0*/  IMAD.SHL.U32 R0, R0, 0x100000, RZ ;  /* 0x0010000000007824 */ /* 0x000fe200078e00ff */
[----:B------:R-:W-:-:S04]  /*29f0*/  LEA R3, R3, 0x3b800000, 0x17 ;  /* 0x3b80000003037811 */ /* 0x000fc800078eb8ff */
[----:B------:R-:W-:-:S05]  /*2a00*/  LOP3.LUT R0, R3, R0, R7, 0xfe, !PT ;  /* 0x0000000003007212 */ /* 0x000fca00078efe07 */
[----:B------:R-:W-:-:S04]  /*2a10*/  FMUL.FTZ R0, R0, 1 ;  /* 0x3f80000000007820 */ /* 0x000fc80000410000 */
[----:B------:R4:W0:Y:S02]  /*2a20*/  F2F.F64.F32 R34, R0 ;  /* 0x0000000000227310 */ /* 0x0008240000201800 */
[----:B0---4-:R-:W-:Y:S05]  /*2a30*/  BRA `(.L_x_5626) ;  /* 0x0000000400147947 */ /* 0x011fea0003800000 */
.L_x_5639:
        /* <DEDUP_REMOVED lines=21> */
.L_x_5644:
[----:B------:R-:W-:Y:S05]  /*2b90*/  BSYNC.RECONVERGENT B0 ;  /* 0x0000000000007941 */ /* 0x000fea0003800200 */
.L_x_5643:
[----:B------:R-:W-:Y:S01]  /*2ba0*/  IMAD.SHL.U32 R0, R0, 0x200000, RZ ;  /* 0x0020000000007824 */ /* 0x000fe200078e00ff */
[----:B------:R-:W-:-:S04]  /*2bb0*/  LEA R3, R3, 0x37800000, 0x17 ;  /* 0x3780000003037811 */ /* 0x000fc800078eb8ff */
[----:B------:R-:W-:-:S05]  /*2bc0*/  LOP3.LUT R0, R3, R0, R7, 0xfe, !PT ;  /* 0x0000000003007212 */ /* 0x000fca00078efe07 */
[----:B------:R-:W-:-:S04]  /*2bd0*/  FMUL.FTZ R0, R0, 1 ;  /* 0x3f80000000007820 */ /* 0x000fc80000410000 */
[----:B------:R4:W0:Y:S02]  /*2be0*/  F2F.F64.F32 R34, R0 ;  /* 0x0000000000227310 */ /* 0x0008240000201800 */
[----:B0---4-:R-:W-:Y:S05]  /*2bf0*/  BRA `(.L_x_5626) ;  /* 0x0000000000a47947 */ /* 0x011fea0003800000 */
.L_x_5638:
        /* <DEDUP_REMOVED lines=18> */
.L_x_5625:
        /* <DEDUP_REMOVED lines=16> */
.L_x_5647:
[----:B------:R-:W-:Y:S01]  /*2e20*/  CS2R R34, SRZ ;  /* 0x0000000000227805 */ /* 0x000fe2000001ff00 */
[----:B------:R-:W-:Y:S06]  /*2e30*/  BRA `(.L_x_5626) ;  /* 0x0000000000147947 */ /* 0x000fec0003800000 */
.L_x_5646:
[----:B------:R-:W4:Y:S02]  /*2e40*/  LDG.E.64 R34, desc[UR36][R4.64] ;  /* 0x0000002404227981 */ /* 0x000f24000c1e1b00 */
[----:B----4-:R-:W0:Y:S02]  /*2e50*/  I2F.F64.U64 R34, R34 ;  /* 0x0000002200227312 */ /* 0x010e240000301800 */
[----:B0-----:R-:W-:Y:S05]  /*2e60*/  BRA `(.L_x_5626) ;  /* 0x0000000000087947 */ /* 0x001fea0003800000 */
.L_x_5645:
[----:B------:R-:W4:Y:S02]  /*2e70*/  LDG.E R4, desc[UR36][R4.64] ;  /* 0x0000002404047981 */ /* 0x000f24000c1e1900 */
[----:B----4-:R0:W1:Y:S02]  /*2e80*/  I2F.F64.U32 R34, R4 ;  /* 0x0000000400227312 */ /* 0x0100640000201800 */
.L_x_5626:
[----:B------:R-:W-:Y:S05]  /*2e90*/  BSYNC.RECONVERGENT B6 ;  /* 0x0000000000067941 */ /* 0x000fea0003800200 */
.L_x_5620:
        /* <DEDUP_REMOVED lines=18> */
[----:B----4-:R0:W4:Y:S02]  /*2fc0*/  I2F.F64.S16 R28, R4 ;  /* 0x00000004001c7312 */ /* 0x0101240000101c00 */
[----:B0---4-:R-:W-:Y:S05]  /*2fd0*/  BRA `(.L_x_5654) ;  /* 0x0000000c00707947 */ /* 0x011fea0003800000 */
.L_x_5652:
[----:B------:R-:W4:Y:S02]  /*2fe0*/  LDG.E.U8 R4, desc[UR36][R4.64] ;  /* 0x0000002404047981 */ /* 0x000f24000c1e1100 */
[----:B----4-:R0:W4:Y:S02]  /*2ff0*/  I2F.F64.U16 R28, R4 ;  /* 0x00000004001c7312 */ /* 0x0101240000101800 */
[----:B0---4-:R-:W-:Y:S05]  /*3000*/  BRA `(.L_x_5654) ;  /* 0x0000000c00647947 */ /* 0x011fea0003800000 */
.L_x_5651:
        /* <DEDUP_REMOVED lines=9> */
.L_x_5656:
[----:B------:R-:W4:Y:S02]  /*30a0*/  LDG.E R4, desc[UR36][R4.64] ;  /* 0x0000002404047981 */ /* 0x000f24000c1e1900 */
[----:B----4-:R0:W4:Y:S02]  /*30b0*/  I2F.F64 R28, R4 ;  /* 0x00000004001c7312 */ /* 0x0101240000201c00 */
[----:B0---4-:R-:W-:Y:S05]  /*30c0*/  BRA `(.L_x_5654) ;  /* 0x0000000c00347947 */ /* 0x011fea0003800000 */
.L_x_5655:
[----:B------:R-:W4:Y:S02]  /*30d0*/  LDG.E.U16 R4, desc[UR36][R4.64] ;  /* 0x0000002404047981 */ /* 0x000f24000c1e1500 */
[----:B----4-:R0:W4:Y:S02]  /*30e0*/  I2F.F64.S16 R28, R4 ;  /* 0x00000004001c7312 */ /* 0x0101240000101c00 */
[----:B0---4-:R-:W-:Y:S05]  /*30f0*/  BRA `(.L_x_5654) ;  /* 0x0000000c00287947 */ /* 0x011fea0003800000 */
.L_x_5650:
        /* <DEDUP_REMOVED lines=8> */
[----:B------:R-:W4:Y:S02]  /*3180*/  F2F.F64.F32 R28, R28 ;  /* 0x0000001c001c7310 */ /* 0x000f240000201800 */
[----:B----4-:R-:W-:Y:S05]  /*3190*/  BRA `(.L_x_5654) ;  /* 0x0000000c00007947 */ /* 0x010fea0003800000 */
.L_x_5658:
[----:B------:R-:W4:Y:S02]  /*31a0*/  LDG.E.U16 R0, desc[UR36][R4.64] ;  /* 0x0000002404007981 */ /* 0x000f24000c1e1500 */
[----:B----4-:R-:W-:-:S05]  /*31b0*/  HADD2.F32 R0, -RZ, R0.H0_H0 ;  /* 0x20000000ff007230 */ /* 0x010fca0000004100 */
[----:B------:R-:W-:-:S04]  /*31c0*/  FMUL.FTZ R0, R0, 1 ;  /* 0x3f80000000007820 */ /* 0x000fc80000410000 */
[----:B------:R4:W0:Y:S02]  /*31d0*/  F2F.F64.F32 R28, R0 ;  /* 0x00000000001c7310 */ /* 0x0008240000201800 */
[----:B0---4-:R-:W-:Y:S05]  /*31e0*/  BRA `(.L_x_5654) ;  /* 0x0000000800ec7947 */ /* 0x011fea0003800000 */
.L_x_5657:
        /* <DEDUP_REMOVED lines=10> */
.L_x_5660:
[----:B------:R-:W4:Y:S02]  /*3290*/  LDG.E.U16 R4, desc[UR36][R4.64] ;  /* 0x0000002404047981 */ /* 0x000f24000c1e1500 */
[----:B----4-:R-:W-:-:S05]  /*32a0*/  HADD2.F32 R0, -RZ, R4.H0_H0 ;  /* 0x20000004ff007230 */ /* 0x010fca0000004100 */
[----:B------:R-:W-:-:S04]  /*32b0*/  FMUL.FTZ R0, R0, 1 ;  /* 0x3f80000000007820 */ /* 0x000fc80000410000 */
[----:B------:R0:W4:Y:S02]  /*32c0*/  F2F.F64.F32 R28, R0 ;  /* 0x00000000001c7310 */ /* 0x0001240000201800 */
[----:B0---4-:R-:W-:Y:S05]  /*32d0*/  BRA `(.L_x_5654) ;  /* 0x0000000800b07947 */ /* 0x011fea0003800000 */
.L_x_5659:
[----:B------:R0:W5:Y:S01]  /*32e0*/  LDG.E.64 R28, desc[UR36][R4.64] ;  /* 0x00000024041c7981 */ /* 0x000162000c1e1b00 */
[----:B------:R-:W-:Y:S05]  /*32f0*/  BRA `(.L_x_5654) ;  /* 0x0000000800a87947 */ /* 0x000fea0003800000 */
.L_x_5649:
        /* <DEDUP_REMOVED lines=13> */
.L_x_5663:
[----:B------:R0:W5:Y:S01]  /*33d0*/  LDG.E.64 R28, desc[UR36][R4.64] ;  /* 0x00000024041c7981 */ /* 0x000162000c1e1b00 */
[----:B------:R-:W-:Y:S05]  /*33e0*/  BRA `(.L_x_5654) ;  /* 0x00000008006c7947 */ /* 0x000fea0003800000 */
.L_x_5662:
        /* <DEDUP_REMOVED lines=26> */
[----:B0---4-:R-:W-:Y:S05]  /*3590*/  BRA `(.L_x_5654) ;  /* 0x0000000800007947 */ /* 0x011fea0003800000 */
.L_x_5665:
        /* <DEDUP_REMOVED lines=13> */
[----:B------:R0:W4:Y:S02]  /*3670*/  F2F.F64.F32 R28, R0 ;  /* 0x00000000001c7310 */ /* 0x0001240000201800 */
[----:B0---4-:R-:W-:Y:S05]  /*3680*/  BRA `(.L_x_5654) ;  /* 0x0000000400c47947 */ /* 0x011fea0003800000 */
.L_x_5664:
[----:B------:R-:W4:Y:S02]  /*3690*/  LDG.E.U16 R0, desc[UR36][R4.64] ;  /* 0x0000002404007981 */ /* 0x000f24000c1e1500 */
[----:B----4-:R-:W-:-:S04]  /*36a0*/  IMAD.U32 R0, R0, 0x10000, RZ ;  /* 0x0001000000007824 */ /* 0x010fc800078e00ff */
[----:B------:R-:W-:-:S04]  /*36b0*/  FMUL.FTZ R0, R0, 1 ;  /* 0x3f80000000007820 */ /* 0x000fc80000410000 */
[----:B------:R0:W4:Y:S02]  /*36c0*/  F2F.F64.F32 R28, R0 ;  /* 0x00000000001c7310 */ /* 0x0001240000201800 */
[----:B0---4-:R-:W-:Y:S05]  /*36d0*/  BRA `(.L_x_5654) ;  /* 0x0000000400b07947 */ /* 0x011fea0003800000 */
.L_x_5661:
        /* <DEDUP_REMOVED lines=9> */
[----:B----4-:R0:W4:Y:S02]  /*3770*/  I2F.F64.U16 R28, R4 ;  /* 0x00000004001c7312 */ /* 0x0101240000101800 */
[----:B0---4-:R-:W-:Y:S05]  /*3780*/  BRA `(.L_x_5654) ;  /* 0x0000000400847947 */ /* 0x011fea0003800000 */
.L_x_5668:
        /* <DEDUP_REMOVED lines=21> */
.L_x_5670:
[----:B------:R-:W-:Y:S05]  /*38e0*/  BSYNC.RECONVERGENT B0 ;  /* 0x0000000000007941 */ /* 0x000fea0003800200 */
.L_x_5669:
[----:B------:R-:W-:Y:S01]  /*38f0*/  IMAD.SHL.U32 R0, R0, 0x100000, RZ ;  /* 0x0010000000007824 */ /* 0x000fe200078e00ff */
[----:B------:R-:W-:-:S04]  /*3900*/  LEA R3, R3, 0x3b800000, 0x17 ;  /* 0x3b80000003037811 */ /* 0x000fc800078eb8ff */
[----:B------:R-:W-:-:S05]  /*3910*/  LOP3.LUT R0, R3, R0, R7, 0xfe, !PT ;  /* 0x0000000003007212 */ /* 0x000fca00078efe07 */
[----:B------:R-:W-:-:S04]  /*3920*/  FMUL.FTZ R0, R0, 1 ;  /* 0x3f80000000007820 */ /* 0x000fc80000410000 */
[----:B------:R0:W4:Y:S02]  /*3930*/  F2F.F64.F32 R28, R0 ;  /* 0x00000000001c7310 */ /* 0x0001240000201800 */
[----:B0---4-:R-:W-:Y:S05]  /*3940*/  BRA `(.L_x_5654) ;  /* 0x0000000400147947 */ /* 0x011fea0003800000 */
.L_x_5667:
        /* <DEDUP_REMOVED lines=21> */
.L_x_5672:
[----:B------:R-:W-:Y:S05]  /*3aa0*/  BSYNC.RECONVERGENT B0 ;  /* 0x0000000000007941 */ /* 0x000fea0003800200 */
.L_x_5671:
[----:B------:R-:W-:Y:S01]  /*3ab0*/  IMAD.SHL.U32 R0, R0, 0x200000, RZ ;  /* 0x0020000000007824 */ /* 0x000fe200078e00ff */
[----:B------:R-:W-:-:S04]  /*3ac0*/  LEA R3, R3, 0x37800000, 0x17 ;  /* 0x3780000003037811 */ /* 0x000fc800078eb8ff */
[----:B------:R-:W-:-:S05]  /*3ad0*/  LOP3.LUT R0, R3, R0, R7, 0xfe, !PT ;  /* 0x0000000003007212 */ /* 0x000fca00078efe07 */
[----:B------:R-:W-:-:S04]  /*3ae0*/  FMUL.FTZ R0, R0, 1 ;  /* 0x3f80000000007820 */ /* 0x000fc80000410000 */
[----:B------:R0:W4:Y:S02]  /*3af0*/  F2F.F64.F32 R28, R0 ;  /* 0x00000000001c7310 */ /* 0x0001240000201800 */
[----:B0---4-:R-:W-:Y:S05]  /*3b00*/  BRA `(.L_x_5654) ;  /* 0x0000000000a47947 */ /* 0x011fea0003800000 */
.L_x_5666:
        /* <DEDUP_REMOVED lines=16> */
[----:B------:R0:W4:Y:S02]  /*3c10*/  @P0 F2F.F64.F32 R28, R0 ;  /* 0x00000000001c0310 */ /* 0x0001240000201800 */
[----:B0---4-:R-:W-:Y:S05]  /*3c20*/  BRA `(.L_x_5654) ;  /* 0x00000000005c7947 */ /* 0x011fea0003800000 */
.L_x_5653:
        /* <DEDUP_REMOVED lines=16> */
.L_x_5675:
[----:B------:R-:W-:Y:S01]  /*3d30*/  CS2R R28, SRZ ;  /* 0x00000000001c7805 */ /* 0x000fe2000001ff00 */
[----:B------:R-:W-:Y:S06]  /*3d40*/  BRA `(.L_x_5654) ;  /* 0x0000000000147947 */ /* 0x000fec0003800000 */
.L_x_5674:
[----:B------:R-:W4:Y:S02]  /*3d50*/  LDG.E.64 R28, desc[UR36][R4.64] ;  /* 0x00000024041c7981 */ /* 0x000f24000c1e1b00 */
[----:B----4-:R-:W0:Y:S02]  /*3d60*/  I2F.F64.U64 R28, R28 ;  /* 0x0000001c001c7312 */ /* 0x010e240000301800 */
[----:B0-----:R-:W-:Y:S05]  /*3d70*/  BRA `(.L_x_5654) ;  /* 0x0000000000087947 */ /* 0x001fea0003800000 */
.L_x_5673:
[----:B------:R-:W4:Y:S02]  /*3d80*/  LDG.E R4, desc[UR36][R4.64] ;  /* 0x0000002404047981 */ /* 0x000f24000c1e1900 */
[----:B----4-:R4:W0:Y:S02]  /*3d90*/  I2F.F64.U32 R28, R4 ;  /* 0x00000004001c7312 */ /* 0x0108240000201800 */
.L_x_5654:
[----:B------:R-:W-:Y:S05]  /*3da0*/  BSYNC.RECONVERGENT B6 ;  /* 0x0000000000067941 */ /* 0x000fea0003800200 */
.L_x_5648:
[----:B------:R-:W-:-:S07]  /*3db0*/  VIADD R19, R19, 0x80 ;  /* 0x0000008013137836 */ /* 0x000fce0000000000 */
.L_x_5619:
[----:B------:R-:W-:Y:S05]  /*3dc0*/  BSYNC.RECONVERGENT B7 ;  /* 0x0000000000077941 */ /* 0x000fea0003800200 */
.L_x_5618:
        /* <DEDUP_REMOVED lines=26> */
.L_x_5682:
[----:B------:R-:W4:Y:S02]  /*3f70*/  LDG.E.U8 R4, desc[UR36][R4.64] ;  /* 0x0000002404047981 */ /* 0x000f24000c1e1100 */
[----:B----4-:R0:W1:Y:S02]  /*3f80*/  I2F.F64.U16 R32, R4 ;  /* 0x0000000400207312 */ /* 0x0100640000101800 */
[----:B01----:R-:W-:Y:S05]  /*3f90*/  BRA `(.L_x_5684) ;  /* 0x0000000c00647947 */ /* 0x003fea0003800000 */
.L_x_5681:
        /* <DEDUP_REMOVED lines=9> */
.L_x_5686:
[----:B------:R-:W4:Y:S02]  /*4030*/  LDG.E R4, desc[UR36][R4.64] ;  /* 0x0000002404047981 */ /* 0x000f24000c1e1900 */
[----:B----4-:R0:W1:Y:S02]  /*4040*/  I2F.F64 R32, R4 ;  /* 0x0000000400207312 */ /* 0x0100640000201c00 */
[----:B01----:R-:W-:Y:S05]  /*4050*/  BRA `(.L_x_5684) ;  /* 0x0000000c00347947 */ /* 0x003fea0003800000 */
.L_x_5685:
[----:B------:R-:W4:Y:S02]  /*4060*/  LDG.E.U16 R4, desc[UR36][R4.64] ;  /* 0x0000002404047981 */ /* 0x000f24000c1e1500 */
[----:B----4-:R0:W1:Y:S02]  /*4070*/  I2F.F64.S16 R32, R4 ;  /* 0x0000000400207312 */ /* 0x0100640000101c00 */
[----:B01----:R-:W-:Y:S05]  /*4080*/  BRA `(.L_x_5684) ;  /* 0x0000000c00287947 */ /* 0x003fea0003800000 */
.L_x_5680:
        /* <DEDUP_REMOVED lines=10> */
.L_x_5688:
[----:B------:R-:W4:Y:S02]  /*4130*/  LDG.E.U16 R0, desc[UR36][R4.64] ;  /* 0x0000002404007981 */ /* 0x000f24000c1e1500 */
[----:B----4-:R-:W-:-:S05]  /*4140*/  HADD2.F32 R0, -RZ, R0.H0_H0 ;  /* 0x20000000ff007230 */ /* 0x010fca0000004100 */
[----:B------:R-:W-:-:S04]  /*4150*/  FMUL.FTZ R0, R0, 1 ;  /* 0x3f80000000007820 */ /* 0x000fc80000410000 */
[----:B------:R0:W1:Y:S02]  /*4160*/  F2F.F64.F32 R32, R0 ;  /* 0x0000000000207310 */ /* 0x0000640000201800 */
[----:B01----:R-:W-:Y:S05]  /*4170*/  BRA `(.L_x_5684) ;  /* 0x0000000800ec7947 */ /* 0x003fea0003800000 */
.L_x_5687:
        /* <DEDUP_REMOVED lines=10> */
.L_x_5690:
[----:B------:R-:W4:Y:S02]  /*4220*/  LDG.E.U16 R4, desc[UR36][R4.64] ;  /* 0x0000002404047981 */ /* 0x000f24000c1e1500 */
[----:B----4-:R-:W-:-:S05]  /*4230*/  HADD2.F32 R0, -RZ, R4.H0_H0 ;  /* 0x20000004ff007230 */ /* 0x010fca0000004100 */
[----:B------:R-:W-:-:S04]  /*4240*/  FMUL.FTZ R0, R0, 1 ;  /* 0x3f80000000007820 */ /* 0x000fc80000410000 */
[----:B------:R1:W4:Y:S02]  /*4250*/  F2F.F64.F32 R32, R0 ;  /* 0x0000000000207310 */ /* 0x0003240000201800 */
[----:B-1--4-:R-:W-:Y:S05]  /*4260*/  BRA `(.L_x_5684) ;  /* 0x0000000800b07947 */ /* 0x012fea0003800000 */
.L_x_5689:
[----:B------:R0:W5:Y:S01]  /*4270*/  LDG.E.64 R32, desc[UR36][R4.64] ;  /* 0x0000002404207981 */ /* 0x000162000c1e1b00 */
[----:B------:R-:W-:Y:S05]  /*4280*/  BRA `(.L_x_5684) ;  /* 0x0000000800a87947 */ /* 0x000fea0003800000 */
.L_x_5679:
        /* <DEDUP_REMOVED lines=13> */
.L_x_5693:
[----:B------:R1:W5:Y:S01]  /*4360*/  LDG.E.64 R32, desc[UR36][R4.64] ;  /* 0x0000002404207981 */ /* 0x000362000c1e1b00 */
[----:B------:R-:W-:Y:S05]  /*4370*/  BRA `(.L_x_5684) ;  /* 0x00000008006c7947 */ /* 0x000fea0003800000 */
.L_x_5692:
        /* <DEDUP_REMOVED lines=26> */
[----:B-1--4-:R-:W-:Y:S05]  /*4520*/  BRA `(.L_x_5684) ;  /* 0x0000000800007947 */ /* 0x012fea0003800000 */
.L_x_5695:
        /* <DEDUP_REMOVED lines=14> */
[----:B-1--4-:R-:W-:Y:S05]  /*4610*/  BRA `(.L_x_5684) ;  /* 0x0000000400c47947 */ /* 0x012fea0003800000 */
.L_x_5694:
[----:B------:R-:W4:Y:S02]  /*4620*/  LDG.E.U16 R0, desc[UR36][R4.64] ;  /* 0x0000002404007981 */ /* 0x000f24000c1e1500 */
[----:B----4-:R-:W-:-:S04]  /*4630*/  IMAD.U32 R0, R0, 0x10000, RZ ;  /* 0x0001000000007824 */ /* 0x010fc800078e00ff */
[----:B------:R-:W-:-:S04]  /*4640*/  FMUL.FTZ R0, R0, 1 ;  /* 0x3f80000000007820 */ /* 0x000fc80000410000 */
[----:B------:R1:W4:Y:S02]  /*4650*/  F2F.F64.F32 R32, R0 ;  /* 0x0000000000207310 */ /* 0x0003240000201800 */
[----:B-1--4-:R-:W-:Y:S05]  /*4660*/  BRA `(.L_x_5684) ;  /* 0x0000000400b07947 */ /* 0x012fea0003800000 */
.L_x_5691:
        /* <DEDUP_REMOVED lines=11> */
.L_x_5698:
        /* <DEDUP_REMOVED lines=21> */
.L_x_5700:
[----:B------:R-:W-:Y:S05]  /*4870*/  BSYNC.RECONVERGENT B0 ;  /* 0x0000000000007941 */ /* 0x000fea0003800200 */
.L_x_5699:
[----:B------:R-:W-:Y:S01]  /*4880*/  IMAD.SHL.U32 R0, R0, 0x100000, RZ ;  /* 0x0010000000007824 */ /* 0x000fe200078e00ff */
[----:B------:R-:W-:-:S04]  /*4890*/  LEA R3, R3, 0x3b800000, 0x17 ;  /* 0x3b80000003037811 */ /* 0x000fc800078eb8ff */
[----:B------:R-:W-:-:S05]  /*48a0*/  LOP3.LUT R0, R3, R0, R7, 0xfe, !PT ;  /* 0x0000000003007212 */ /* 0x000fca00078efe07 */
[----:B------:R-:W-:-:S04]  /*48b0*/  FMUL.FTZ R0, R0, 1 ;  /* 0x3f80000000007820 */ /* 0x000fc80000410000 */
[----:B------:R0:W1:Y:S02]  /*48c0*/  F2F.F64.F32 R32, R0 ;  /* 0x0000000000207310 */ /* 0x0000640000201800 */
[----:B01----:R-:W-:Y:S05]  /*48d0*/  BRA `(.L_x_5684) ;  /* 0x0000000400147947 */ /* 0x003fea0003800000 */
.L_x_5697:
        /* <DEDUP_REMOVED lines=21> */
.L_x_5702:
[----:B------:R-:W-:Y:S05]  /*4a30*/  BSYNC.RECONVERGENT B0 ;  /* 0x0000000000007941 */ /* 0x000fea0003800200 */
.L_x_5701:
[----:B------:R-:W-:Y:S01]  /*4a40*/  IMAD.SHL.U32 R0, R0, 0x200000, RZ ;  /* 0x0020000000007824 */ /* 0x000fe200078e00ff */
[----:B------:R-:W-:-:S04]  /*4a50*/  LEA R3, R3, 0x37800000, 0x17 ;  /* 0x3780000003037811 */ /* 0x000fc800078eb8ff */
[----:B------:R-:W-:-:S05]  /*4a60*/  LOP3.LUT R0, R3, R0, R7, 0xfe, !PT ;  /* 0x0000000003007212 */ /* 0x000fca00078efe07 */
[----:B------:R-:W-:-:S04]  /*4a70*/  FMUL.FTZ R0, R0, 1 ;  /* 0x3f80000000007820 */ /* 0x000fc80000410000 */
[----:B------:R0:W1:Y:S02]  /*4a80*/  F2F.F64.F32 R32, R0 ;  /* 0x0000000000207310 */ /* 0x0000640000201800 */
[----:B01----:R-:W-:Y:S05]  /*4a90*/  BRA `(.L_x_5684) ;  /* 0x0000000000a47947 */ /* 0x003fea0003800000 */
.L_x_5696:
        /* <DEDUP_REMOVED lines=18> */
.L_x_5683:
        /* <DEDUP_REMOVED lines=16> */
.L_x_5705:
[----:B------:R-:W-:Y:S01]  /*4cc0*/  CS2R R32, SRZ ;  /* 0x0000000000207805 */ /* 0x000fe2000001ff00 */
[----:B------:R-:W-:Y:S06]  /*4cd0*/  BRA `(.L_x_5684) ;  /* 0x0000000000147947 */ /* 0x000fec0003800000 */
.L_x_5704:
[----:B------:R-:W4:Y:S02]  /*4ce0*/  LDG.E.64 R32, desc[UR36][R4.64] ;  /* 0x0000002404207981 */ /* 0x000f24000c1e1b00 */
[----:B----4-:R-:W4:Y:S02]  /*4cf0*/  I2F.F64.U64 R32, R32 ;  /* 0x0000002000207312 */ /* 0x010f240000301800 */
[----:B----4-:R-:W-:Y:S05]  /*4d00*/  BRA `(.L_x_5684) ;  /* 0x0000000000087947 */ /* 0x010fea0003800000 */
.L_x_5703:
[----:B------:R-:W4:Y:S02]  /*4d10*/  LDG.E R4, desc[UR36][R4.64] ;  /* 0x0000002404047981 */ /* 0x000f24000c1e1900 */
[----:B----4-:R4:W0:Y:S02]  /*4d20*/  I2F.F64.U32 R32, R4 ;  /* 0x0000000400207312 */ /* 0x0108240000201800 */
.L_x_5684:
[----:B------:R-:W-:Y:S05]  /*4d30*/  BSYNC.RECONVERGENT B6 ;  /* 0x0000000000067941 */ /* 0x000fea0003800200 */
.L_x_5678:
[----:B01--4-:R-:W0:Y:S01]  /*4d40*/  LDC.64 R4, c[0x0][0x398] ;  /* 0x0000e600ff047b82 */ /* 0x013e220000000a00 */
        /* <DEDUP_REMOVED lines=19> */
.L_x_5710:
[----:B------:R-:W4:Y:S02]  /*4e80*/  LDG.E.U8 R4, desc[UR36][R4.64] ;  /* 0x0000002404047981 */ /* 0x000f24000c1e1100 */
[----:B----4-:R0:W1:Y:S02]  /*4e90*/  I2F.F64.U16 R24, R4 ;  /* 0x0000000400187312 */ /* 0x0100640000101800 */
[----:B01----:R-:W-:Y:S05]  /*4ea0*/  BRA `(.L_x_5712) ;  /* 0x0000000c00647947 */ /* 0x003fea0003800000 */
.L_x_5709:
        /* <DEDUP_REMOVED lines=9> */
.L_x_5714:
[----:B------:R-:W4:Y:S02]  /*4f40*/  LDG.E R4, desc[UR36][R4.64] ;  /* 0x0000002404047981 */ /* 0x000f24000c1e1900 */
[----:B----4-:R0:W1:Y:S02]  /*4f50*/  I2F.F64 R24, R4 ;  /* 0x0000000400187312 */ /* 0x0100640000201c00 */
[----:B01----:R-:W-:Y:S05]  /*4f60*/  BRA `(.L_x_5712) ;  /* 0x0000000c00347947 */ /* 0x003fea0003800000 */
.L_x_5713:
[----:B------:R-:W4:Y:S02]  /*4f70*/  LDG.E.U16 R4, desc[UR36][R4.64] ;  /* 0x0000002404047981 */ /* 0x000f24000c1e1500 */
[----:B----4-:R0:W1:Y:S02]  /*4f80*/  I2F.F64.S16 R24, R4 ;  /* 0x0000000400187312 */ /* 0x0100640000101c00 */
[----:B01----:R-:W-:Y:S05]  /*4f90*/  BRA `(.L_x_5712) ;  /* 0x0000000c00287947 */ /* 0x003fea0003800000 */
.L_x_5708:
        /* <DEDUP_REMOVED lines=10> */
.L_x_5716:
[----:B------:R-:W4:Y:S02]  /*5040*/  LDG.E.U16 R0, desc[UR36][R4.64] ;  /* 0x0000002404007981 */ /* 0x000f24000c1e1500 */
[----:B----4-:R-:W-:-:S05]  /*5050*/  HADD2.F32 R0, -RZ, R0.H0_H0 ;  /* 0x20000000ff007230 */ /* 0x010fca0000004100 */
[----:B------:R-:W-:-:S04]  /*5060*/  FMUL.FTZ R0, R0, 1 ;  /* 0x3f80000000007820 */ /* 0x000fc80000410000 */
[----:B------:R0:W1:Y:S02]  /*5070*/  F2F.F64.F32 R24, R0 ;  /* 0x0000000000187310 */ /* 0x0000640000201800 */
[----:B01----:R-:W-:Y:S05]  /*5080*/  BRA `(.L_x_5712) ;  /* 0x0000000800ec7947 */ /* 0x003fea0003800000 */
.L_x_5715:
        /* <DEDUP_REMOVED lines=10> */
.L_x_5718:
[----:B------:R-:W4:Y:S02]  /*5130*/  LDG.E.U16 R4, desc[UR36][R4.64] ;  /* 0x0000002404047981 */ /* 0x000f24000c1e1500 */
[----:B----4-:R-:W-:-:S05]  /*5140*/  HADD2.F32 R0, -RZ, R4.H0_H0 ;  /* 0x20000004ff007230 */ /* 0x010fca0000004100 */
[----:B------:R-:W-:-:S04]  /*5150*/  FMUL.FTZ R0, R0, 1 ;  /* 0x3f80000000007820 */ /* 0x000fc80000410000 */
[----:B------:R0:W1:Y:S02]  /*5160*/  F2F.F64.F32 R24, R0 ;  /* 0x0000000000187310 */ /* 0x0000640000201800 */
[----:B01----:R-:W-:Y:S05]  /*5170*/  BRA `(.L_x_5712) ;  /* 0x0000000800b07947 */ /* 0x003fea0003800000 */
.L_x_5717:
[----:B------:R0:W5:Y:S01]  /*5180*/  LDG.E.64 R24, desc[UR36][R4.64] ;  /* 0x0000002404187981 */ /* 0x000162000c1e1b00 */
[----:B------:R-:W-:Y:S05]  /*5190*/  BRA `(.L_x_5712) ;  /* 0x0000000800a87947 */ /* 0x000fea0003800000 */
.L_x_5707:
        /* <DEDUP_REMOVED lines=13> */
.L_x_5721:
[----:B------:R0:W5:Y:S01]  /*5270*/  LDG.E.64 R24, desc[UR36][R4.64] ;  /* 0x0000002404187981 */ /* 0x000162000c1e1b00 */
[----:B------:R-:W-:Y:S05]  /*5280*/  BRA `(.L_x_5712) ;  /* 0x00000008006c7947 */ /* 0x000fea0003800000 */
.L_x_5720:
        /* <DEDUP_REMOVED lines=27> */
.L_x_5723:
        /* <DEDUP_REMOVED lines=15> */
.L_x_5722:
[----:B------:R-:W4:Y:S02]  /*5530*/  LDG.E.U16 R0, desc[UR36][R4.64] ;  /* 0x0000002404007981 */ /* 0x000f24000c1e1500 */
[----:B----4-:R-:W-:-:S04]  /*5540*/  IMAD.U32 R0, R0, 0x10000, RZ ;  /* 0x0001000000007824 */ /* 0x010fc800078e00ff */
[----:B------:R-:W-:-:S04]  /*5550*/  FMUL.FTZ R0, R0, 1 ;  /* 0x3f80000000007820 */ /* 0x000fc80000410000 */
[----:B------:R0:W1:Y:S02]  /*5560*/  F2F.F64.F32 R24, R0 ;  /* 0x0000000000187310 */ /* 0x0000640000201800 */
[----:B01----:R-:W-:Y:S05]  /*5570*/  BRA `(.L_x_5712) ;  /* 0x0000000400b07947 */ /* 0x003fea0003800000 */
.L_x_5719:
        /* <DEDUP_REMOVED lines=11> */
.L_x_5726:
        /* <DEDUP_REMOVED lines=21> */
.L_x_5728:
[----:B------:R-:W-:Y:S05]  /*5780*/  BSYNC.RECONVERGENT B0 ;  /* 0x0000000000007941 */ /* 0x000fea0003800200 */
.L_x_5727:
[----:B------:R-:W-:Y:S01]  /*5790*/  IMAD.SHL.U32 R0, R0, 0x100000, RZ ;  /* 0x0010000000007824 */ /* 0x000fe200078e00ff */
[----:B------:R-:W-:-:S04]  /*57a0*/  LEA R3, R3, 0x3b800000, 0x17 ;  /* 0x3b80000003037811 */ /* 0x000fc800078eb8ff */
[----:B------:R-:W-:-:S05]  /*57b0*/  LOP3.LUT R0, R3, R0, R7, 0xfe, !PT ;  /* 0x0000000003007212 */ /* 0x000fca00078efe07 */
[----:B------:R-:W-:-:S04]  /*57c0*/  FMUL.FTZ R0, R0, 1 ;  /* 0x3f80000000007820 */ /* 0x000fc80000410000 */
[----:B------:R0:W1:Y:S02]  /*57d0*/  F2F.F64.F32 R24, R0 ;  /* 0x0000000000187310 */ /* 0x0000640000201800 */
[----:B01----:R-:W-:Y:S05]  /*57e0*/  BRA `(.L_x_5712) ;  /* 0x0000000400147947 */ /* 0x003fea0003800000 */
.L_x_5725:
        /* <DEDUP_REMOVED lines=21> */
.L_x_5730:
[----:B------:R-:W-:Y:S05]  /*5940*/  BSYNC.RECONVERGENT B0 ;  /* 0x0000000000007941 */ /* 0x000fea0003800200 */
.L_x_5729:
[----:B------:R-:W-:Y:S01]  /*5950*/  IMAD.SHL.U32 R0, R0, 0x200000, RZ ;  /* 0x0020000000007824 */ /* 0x000fe200078e00ff */
[----:B------:R-:W-:-:S04]  /*5960*/  LEA R3, R3, 0x37800000, 0x17 ;  /* 0x3780000003037811 */ /* 0x000fc800078eb8ff */
[----:B------:R-:W-:-:S05]  /*5970*/  LOP3.LUT R0, R3, R0, R7, 0xfe, !PT ;  /* 0x0000000003007212 */ /* 0x000fca00078efe07 */
[----:B------:R-:W-:-:S04]  /*5980*/  FMUL.FTZ R0, R0, 1 ;  /* 0x3f80000000007820 */ /* 0x000fc80000410000 */
[----:B------:R0:W1:Y:S02]  /*5990*/  F2F.F64.F32 R24, R0 ;  /* 0x0000000000187310 */ /* 0x0000640000201800 */
[----:B01----:R-:W-:Y:S05]  /*59a0*/  BRA `(.L_x_5712) ;  /* 0x0000000000a47947 */ /* 0x003fea0003800000 */
.L_x_5724:
        /* <DEDUP_REMOVED lines=17> */
[----:B-1--4-:R-:W-:Y:S05]  /*5ac0*/  BRA `(.L_x_5712) ;  /* 0x00000000005c7947 */ /* 0x012fea0003800000 */
.L_x_5711:
        /* <DEDUP_REMOVED lines=16> */
.L_x_5733:
[----:B------:R-:W-:Y:S01]  /*5bd0*/  CS2R R24, SRZ ;  /* 0x0000000000187805 */ /* 0x000fe2000001ff00 */
[----:B------:R-:W-:Y:S06]  /*5be0*/  BRA `(.L_x_5712) ;  /* 0x0000000000147947 */ /* 0x000fec0003800000 */
.L_x_5732:
[----:B------:R-:W4:Y:S02]  /*5bf0*/  LDG.E.64 R24, desc[UR36][R4.64] ;  /* 0x0000002404187981 */ /* 0x000f24000c1e1b00 */
[----:B----4-:R-:W1:Y:S02]  /*5c00*/  I2F.F64.U64 R24, R24 ;  /* 0x0000001800187312 */ /* 0x010e640000301800 */
[----:B-1----:R-:W-:Y:S05]  /*5c10*/  BRA `(.L_x_5712) ;  /* 0x0000000000087947 */ /* 0x002fea0003800000 */
.L_x_5731:
[----:B------:R-:W4:Y:S02]  /*5c20*/  LDG.E R4, desc[UR36][R4.64] ;  /* 0x0000002404047981 */ /* 0x000f24000c1e1900 */
[----:B----4-:R1:W4:Y:S02]  /*5c30*/  I2F.F64.U32 R24, R4 ;  /* 0x0000000400187312 */ /* 0x0103240000201800 */
.L_x_5712:
[----:B------:R-:W-:Y:S05]  /*5c40*/  BSYNC.RECONVERGENT B6 ;  /* 0x0000000000067941 */ /* 0x000fea0003800200 */
.L_x_5706:
[----:B------:R-:W-:-:S07]  /*5c50*/  VIADD R19, R19, 0x80 ;  /* 0x0000008013137836 */ /* 0x000fce0000000000 */
.L_x_5677:
[----:B------:R-:W-:Y:S05]  /*5c60*/  BSYNC.RECONVERGENT B7 ;  /* 0x0000000000077941 */ /* 0x000fea0003800200 */
.L_x_5676:
        /* <DEDUP_REMOVED lines=26> */
.L_x_5740:
[----:B------:R-:W4:Y:S02]  /*5e10*/  LDG.E.U8 R4, desc[UR36][R4.64] ;  /* 0x0000002404047981 */ /* 0x000f24000c1e1100 */
[----:B----4-:R0:W1:Y:S02]  /*5e20*/  I2F.F64.U16 R16, R4 ;  /* 0x0000000400107312 */ /* 0x0100640000101800 */
[----:B01----:R-:W-:Y:S05]  /*5e30*/  BRA `(.L_x_5742) ;  /* 0x0000000c00647947 */ /* 0x003fea0003800000 */
.L_x_5739:
        /* <DEDUP_REMOVED lines=9> */
.L_x_5744:
[----:B------:R-:W4:Y:S02]  /*5ed0*/  LDG.E R4, desc[UR36][R4.64] ;  /* 0x0000002404047981 */ /* 0x000f24000c1e1900 */
[----:B----4-:R0:W1:Y:S02]  /*5ee0*/  I2F.F64 R16, R4 ;  /* 0x0000000400107312 */ /* 0x0100640000201c00 */
[----:B01----:R-:W-:Y:S05]  /*5ef0*/  BRA `(.L_x_5742) ;  /* 0x0000000c00347947 */ /* 0x003fea0003800000 */
.L_x_5743:
[----:B------:R-:W4:Y:S02]  /*5f00*/  LDG.E.U16 R4, desc[UR36][R4.64] ;  /* 0x0000002404047981 */ /* 0x000f24000c1e1500 */
[----:B----4-:R0:W1:Y:S02]  /*5f10*/  I2F.F64.S16 R16, R4 ;  /* 0x0000000400107312 */ /* 0x0100640000101c00 */
[----:B01----:R-:W-:Y:S05]  /*5f20*/  BRA `(.L_x_5742) ;  /* 0x0000000c00287947 */ /* 0x003fea0003800000 */
.L_x_5738:
        /* <DEDUP_REMOVED lines=10> */
.L_x_5746:
[----:B------:R-:W4:Y:S02]  /*5fd0*/  LDG.E.U16 R0, desc[UR36][R4.64] ;  /* 0x0000002404007981 */ /* 0x000f24000c1e1500 */
[----:B----4-:R-:W-:-:S05]  /*5fe0*/  HADD2.F32 R0, -RZ, R0.H0_H0 ;  /* 0x20000000ff007230 */ /* 0x010fca0000004100 */
[----:B------:R-:W-:-:S04]  /*5ff0*/  FMUL.FTZ R0, R0, 1 ;  /* 0x3f80000000007820 */ /* 0x000fc80000410000 */
[----:B------:R1:W4:Y:S02]  /*6000*/  F2F.F64.F32 R16, R0 ;  /* 0x0000000000107310 */ /* 0x0003240000201800 */
[----:B-1--4-:R-:W-:Y:S05]  /*6010*/  BRA `(.L_x_5742) ;  /* 0x0000000800ec7947 */ /* 0x012fea0003800000 */
.L_x_5745:
        /* <DEDUP_REMOVED lines=10> */
.L_x_5748:
[----:B------:R-:W4:Y:S02]  /*60c0*/  LDG.E.U16 R4, desc[UR36][R4.64] ;  /* 0x0000002404047981 */ /* 0x000f24000c1e1500 */
[----:B----4-:R-:W-:-:S05]  /*60d0*/  HADD2.F32 R0, -RZ, R4.H0_H0 ;  /* 0x20000004ff007230 */ /* 0x010fca0000004100 */
[----:B------:R-:W-:-:S04]  /*60e0*/  FMUL.FTZ R0, R0, 1 ;  /* 0x3f80000000007820 */ /* 0x000fc80000410000 */
[----:B------:R1:W4:Y:S02]  /*60f0*/  F2F.F64.F32 R16, R0 ;  /* 0x0000000000107310 */ /* 0x0003240000201800 */
[----:B-1--4-:R-:W-:Y:S05]  /*6100*/  BRA `(.L_x_5742) ;  /* 0x0000000800b07947 */ /* 0x012fea0003800000 */
.L_x_5747:
[----:B------:R0:W5:Y:S01]  /*6110*/  LDG.E.64 R16, desc[UR36][R4.64] ;  /* 0x0000002404107981 */ /* 0x000162000c1e1b00 */
[----:B------:R-:W-:Y:S05]  /*6120*/  BRA `(.L_x_5742) ;  /* 0x0000000800a87947 */ /* 0x000fea0003800000 */
.L_x_5737:
        /* <DEDUP_REMOVED lines=13> */
.L_x_5751:
[----:B------:R1:W5:Y:S01]  /*6200*/  LDG.E.64 R16, desc[UR36][R4.64] ;  /* 0x0000002404107981 */ /* 0x000362000c1e1b00 */
[----:B------:R-:W-:Y:S05]  /*6210*/  BRA `(.L_x_5742) ;  /* 0x00000008006c7947 */ /* 0x000fea0003800000 */
.L_x_5750:
        /* <DEDUP_REMOVED lines=27> */
.L_x_5753:
        /* <DEDUP_REMOVED lines=15> */
.L_x_5752:
[----:B------:R-:W4:Y:S02]  /*64c0*/  LDG.E.U16 R0, desc[UR36][R4.64] ;  /* 0x0000002404007981 */ /* 0x000f24000c1e1500 */
[----:B----4-:R-:W-:-:S04]  /*64d0*/  IMAD.U32 R0, R0, 0x10000, RZ ;  /* 0x0001000000007824 */ /* 0x010fc800078e00ff */
[----:B------:R-:W-:-:S04]  /*64e0*/  FMUL.FTZ R0, R0, 1 ;  /* 0x3f80000000007820 */ /* 0x000fc80000410000 */
[----:B------:R4:W0:Y:S02]  /*64f0*/  F2F.F64.F32 R16, R0 ;  /* 0x0000000000107310 */ /* 0x0008240000201800 */
[----:B0---4-:R-:W-:Y:S05]  /*6500*/  BRA `(.L_x_5742) ;  /* 0x0000000400b07947 */ /* 0x011fea0003800000 */
.L_x_5749:
        /* <DEDUP_REMOVED lines=11> */
.L_x_5756:
        /* <DEDUP_REMOVED lines=21> */
.L_x_5758:
[----:B------:R-:W-:Y:S05]  /*6710*/  BSYNC.RECONVERGENT B0 ;  /* 0x0000000000007941 */ /* 0x000fea0003800200 */
.L_x_5757:
[----:B------:R-:W-:Y:S01]  /*6720*/  IMAD.SHL.U32 R0, R0, 0x100000, RZ ;  /* 0x0010000000007824 */ /* 0x000fe200078e00ff */
[----:B------:R-:W-:-:S04]  /*6730*/  LEA R3, R3, 0x3b800000, 0x17 ;  /* 0x3b80000003037811 */ /* 0x000fc800078eb8ff */
[----:B------:R-:W-:-:S05]  /*6740*/  LOP3.LUT R0, R3, R0, R7, 0xfe, !PT ;  /* 0x0000000003007212 */ /* 0x000fca00078efe07 */
[----:B------:R-:W-:-:S04]  /*6750*/  FMUL.FTZ R0, R0, 1 ;  /* 0x3f80000000007820 */ /* 0x000fc80000410000 */
[----:B------:R0:W1:Y:S02]  /*6760*/  F2F.F64.F32 R16, R0 ;  /* 0x0000000000107310 */ /* 0x0000640000201800 */
[----:B01----:R-:W-:Y:S05]  /*6770*/  BRA `(.L_x_5742) ;  /* 0x0000000400147947 */ /* 0x003fea0003800000 */
.L_x_5755:
        /* <DEDUP_REMOVED lines=21> */
.L_x_5760:
[----:B------:R-:W-:Y:S05]  /*68d0*/  BSYNC.RECONVERGENT B0 ;  /* 0x0000000000007941 */ /* 0x000fea0003800200 */
.L_x_5759:
[----:B------:R-:W-:Y:S01]  /*68e0*/  IMAD.SHL.U32 R0, R0, 0x200000, RZ ;  /* 0x0020000000007824 */ /* 0x000fe200078e00ff */
[----:B------:R-:W-:-:S04]  /*68f0*/  LEA R3, R3, 0x37800000, 0x17 ;  /* 0x3780000003037811 */ /* 0x000fc800078eb8ff */
[----:B------:R-:W-:-:S05]  /*6900*/  LOP3.LUT R0, R3, R0, R7, 0xfe, !PT ;  /* 0x0000000003007212 */ /* 0x000fca00078efe07 */
[----:B------:R-:W-:-:S04]  /*6910*/  FMUL.FTZ R0, R0, 1 ;  /* 0x3f80000000007820 */ /* 0x000fc80000410000 */
[----:B------:R0:W1:Y:S02]  /*6920*/  F2F.F64.F32 R16, R0 ;  /* 0x0000000000107310 */ /* 0x0000640000201800 */
[----:B01----:R-:W-:Y:S05]  /*6930*/  BRA `(.L_x_5742) ;  /* 0x0000000000a47947 */ /* 0x003fea0003800000 */
.L_x_5754:
        /* <DEDUP_REMOVED lines=18> */
.L_x_5741:
        /* <DEDUP_REMOVED lines=16> */
.L_x_5763:
[----:B------:R-:W-:Y:S01]  /*6b60*/  CS2R R16, SRZ ;  /* 0x0000000000107805 */ /* 0x000fe2000001ff00 */
[----:B------:R-:W-:Y:S06]  /*6b70*/  BRA `(.L_x_5742) ;  /* 0x0000000000147947 */ /* 0x000fec0003800000 */
.L_x_5762:
[----:B------:R-:W4:Y:S02]  /*6b80*/  LDG.E.64 R16, desc[UR36][R4.64] ;  /* 0x0000002404107981 */ /* 0x000f24000c1e1b00 */
[----:B----4-:R-:W0:Y:S02]  /*6b90*/  I2F.F64.U64 R16, R16 ;  /* 0x0000001000107312 */ /* 0x010e240000301800 */
[----:B0-----:R-:W-:Y:S05]  /*6ba0*/  BRA `(.L_x_5742) ;  /* 0x0000000000087947 */ /* 0x001fea0003800000 */
.L_x_5761:
[----:B------:R-:W4:Y:S02]  /*6bb0*/  LDG.E R4, desc[UR36][R4.64] ;  /* 0x0000002404047981 */ /* 0x000f24000c1e1900 */
[----:B----4-:R4:W0:Y:S02]  /*6bc0*/  I2F.F64.U32 R16, R4 ;  /* 0x0000000400107312 */ /* 0x0108240000201800 */
.L_x_5742:
[----:B------:R-:W-:Y:S05]  /*6bd0*/  BSYNC.RECONVERGENT B6 ;  /* 0x0000000000067941 */ /* 0x000fea0003800200 */
.L_x_5736:
[----:B01--4-:R-:W0:Y:S01]  /*6be0*/  LDC.64 R4, c[0x0][0x398] ;  /* 0x0000e600ff047b82 */ /* 0x013e220000000a00 */
        /* <DEDUP_REMOVED lines=18> */
.L_x_5767:
[----:B------:R-:W4:Y:S02]  /*6d10*/  LDG.E.U8 R4, desc[UR36][R4.64] ;  /* 0x0000002404047981 */ /* 0x000f24000c1e1100 */
[----:B----4-:R0:W1:Y:S02]  /*6d20*/  I2F.F64.U16 R26, R4 ;  /* 0x00000004001a7312 */ /* 0x0100640000101800 */
[----:B01----:R-:W-:Y:S05]  /*6d30*/  BRA `(.L_x_5735) ;  /* 0x0000000c00587947 */ /* 0x003fea0003800000 */
.L_x_5766:
        /* <DEDUP_REMOVED lines=9> */
.L_x_5770:
[----:B------:R-:W4:Y:S02]  /*6dd0*/  LDG.E R4, desc[UR36][R4.64] ;  /* 0x0000002404047981 */ /* 0x000f24000c1e1900 */
[----:B----4-:R0:W1:Y:S02]  /*6de0*/  I2F.F64 R26, R4 ;  /* 0x00000004001a7312 */ /* 0x0100640000201c00 */
[----:B01----:R-:W-:Y:S05]  /*6df0*/  BRA `(.L_x_5735) ;  /* 0x0000000c00287947 */ /* 0x003fea0003800000 */
.L_x_5769:
[----:B------:R-:W4:Y:S02]  /*6e00*/  LDG.E.U16 R4, desc[UR36][R4.64] ;  /* 0x0000002404047981 */ /* 0x000f24000c1e1500 */
[----:B----4-:R0:W1:Y:S02]  /*6e10*/  I2F.F64.S16 R26, R4 ;  /* 0x00000004001a7312 */ /* 0x0100640000101c00 */
[----:B01----:R-:W-:Y:S05]  /*6e20*/  BRA `(.L_x_5735) ;  /* 0x0000000c001c7947 */ /* 0x003fea0003800000 */
.L_x_5765:
        /* <DEDUP_REMOVED lines=10> */
.L_x_5772:
[----:B------:R-:W4:Y:S02]  /*6ed0*/  LDG.E.U16 R0, desc[UR36][R4.64] ;  /* 0x0000002404007981 */ /* 0x000f24000c1e1500 */
[----:B----4-:R-:W-:-:S05]  /*6ee0*/  HADD2.F32 R0, -RZ, R0.H0_H0 ;  /* 0x20000000ff007230 */ /* 0x010fca0000004100 */
[----:B------:R-:W-:-:S04]  /*6ef0*/  FMUL.FTZ R0, R0, 1 ;  /* 0x3f80000000007820 */ /* 0x000fc80000410000 */
[----:B------:R0:W1:Y:S02]  /*6f00*/  F2F.F64.F32 R26, R0 ;  /* 0x00000000001a7310 */ /* 0x0000640000201800 */
[----:B01----:R-:W-:Y:S05]  /*6f10*/  BRA `(.L_x_5735) ;  /* 0x0000000800e07947 */ /* 0x003fea0003800000 */
.L_x_5771:
        /* <DEDUP_REMOVED lines=10> */
.L_x_5774:
[----:B------:R-:W4:Y:S02]  /*6fc0*/  LDG.E.U16 R4, desc[UR36][R4.64] ;  /* 0x0000002404047981 */ /* 0x000f24000c1e1500 */
[----:B----4-:R-:W-:-:S05]  /*6fd0*/  HADD2.F32 R0, -RZ, R4.H0_H0 ;  /* 0x20000004ff007230 */ /* 0x010fca0000004100 */
[----:B------:R-:W-:-:S04]  /*6fe0*/  FMUL.FTZ R0, R0, 1 ;  /* 0x3f80000000007820 */ /* 0x000fc80000410000 */
[----:B------:R0:W1:Y:S02]  /*6ff0*/  F2F.F64.F32 R26, R0 ;  /* 0x00000000001a7310 */ /* 0x0000640000201800 */
[----:B01----:R-:W-:Y:S05]  /*7000*/  BRA `(.L_x_5735) ;  /* 0x0000000800a47947 */ /* 0x003fea0003800000 */
.L_x_5773:
[----:B------:R0:W5:Y:S01]  /*7010*/  LDG.E.64 R26, desc[UR36][R4.64] ;  /* 0x00000024041a7981 */ /* 0x000162000c1e1b00 */
[----:B------:R-:W-:Y:S05]  /*7020*/  BRA `(.L_x_5735) ;  /* 0x00000008009c7947 */ /* 0x000fea0003800000 */
.L_x_5764:
        /* <DEDUP_REMOVED lines=13> */
.L_x_5777:
[----:B------:R0:W5:Y:S01]  /*7100*/  LDG.E.64 R26, desc[UR36][R4.64] ;  /* 0x00000024041a7981 */ /* 0x000162000c1e1b00 */
[----:B------:R-:W-:Y:S05]  /*7110*/  BRA `(.L_x_5735) ;  /* 0x0000000800607947 */ /* 0x000fea0003800000 */
.L_x_5776:
        /* <DEDUP_REMOVED lines=27> */
.L_x_5779:
        /* <DEDUP_REMOVED lines=15> */
.L_x_5778:
[----:B------:R-:W4:Y:S02]  /*73c0*/  LDG.E.U16 R0, desc[UR36][R4.64] ;  /* 0x0000002404007981 */ /* 0x000f24000c1e1500 */
[----:B----4-:R-:W-:-:S04]  /*73d0*/  IMAD.U32 R0, R0, 0x10000, RZ ;  /* 0x0001000000007824 */ /* 0x010fc800078e00ff */
[----:B------:R-:W-:-:S04]  /*73e0*/  FMUL.FTZ R0, R0, 1 ;  /* 0x3f80000000007820 */ /* 0x000fc80000410000 */
[----:B------:R0:W1:Y:S02]  /*73f0*/  F2F.F64.F32 R26, R0 ;  /* 0x00000000001a7310 */ /* 0x0000640000201800 */
[----:B01----:R-:W-:Y:S05]  /*7400*/  BRA `(.L_x_5735) ;  /* 0x0000000400a47947 */ /* 0x003fea0003800000 */
.L_x_5775:
        /* <DEDUP_REMOVED lines=11> */
.L_x_5782:
        /* <DEDUP_REMOVED lines=20> */
.L_x_5784:
[----:B------:R-:W-:Y:S05]  /*7600*/  BSYNC.RECONVERGENT B0 ;  /* 0x0000000000007941 */ /* 0x000fea0003800200 */
.L_x_5783:
[----:B------:R-:W-:Y:S01]  /*7610*/  IMAD.SHL.U32 R0, R0, 0x100000, RZ ;  /* 0x0010000000007824 */ /* 0x000fe200078e00ff */
[----:B------:R-:W-:-:S04]  /*7620*/  LEA R3, R3, 0x3b800000, 0x17 ;  /* 0x3b80000003037811 */ /* 0x000fc800078eb8ff */
[----:B------:R-:W-:-:S05]  /*7630*/  LOP3.LUT R0, R3, R0, R7, 0xfe, !PT ;  /* 0x0000000003007212 */ /* 0x000fca00078efe07 */
[----:B------:R-:W-:-:S04]  /*7640*/  FMUL.FTZ R0, R0, 1 ;  /* 0x3f80000000007820 */ /* 0x000fc80000410000 */
[----:B------:R0:W1:Y:S02]  /*7650*/  F2F.F64.F32 R26, R0 ;  /* 0x00000000001a7310 */ /* 0x0000640000201800 */
[----:B01----:R-:W-:Y:S05]  /*7660*/  BRA `(.L_x_5735) ;  /* 0x00000004000c7947 */ /* 0x003fea0003800000 */
.L_x_5781:
        /* <DEDUP_REMOVED lines=20> */
.L_x_5786:
[----:B------:R-:W-:Y:S05]  /*77b0*/  BSYNC.RECONVERGENT B0 ;  /* 0x0000000000007941 */ /* 0x000fea0003800200 */
.L_x_5785:
[----:B------:R-:W-:Y:S01]  /*77c0*/  IMAD.SHL.U32 R0, R0, 0x200000, RZ ;  /* 0x0020000000007824 */ /* 0x000fe200078e00ff */
[----:B------:R-:W-:-:S04]  /*77d0*/  LEA R3, R3, 0x37800000, 0x17 ;  /* 0x3780000003037811 */ /* 0x000fc800078eb8ff */
[----:B------:R-:W-:-:S05]  /*77e0*/  LOP3.LUT R0, R3, R0, R7, 0xfe, !PT ;  /* 0x0000000003007212 */ /* 0x000fca00078efe07 */
[----:B------:R-:W-:-:S04]  /*77f0*/  FMUL.FTZ R0, R0, 1 ;  /* 0x3f80000000007820 */ /* 0x000fc80000410000 */
[----:B------:R0:W1:Y:S02]  /*7800*/  F2F.F64.F32 R26, R0 ;  /* 0x00000000001a7310 */ /* 0x0000640000201800 */
[----:B01----:R-:W-:Y:S05]  /*7810*/  BRA `(.L_x_5735) ;  /* 0x0000000000a07947 */ /* 0x003fea0003800000 */
.L_x_5780:
        /* <DEDUP_REMOVED lines=18> */
.L_x_5768:
        /* <DEDUP_REMOVED lines=16> */
.L_x_5789:
[----:B------:R-:W-:Y:S05]  /*7a40*/  BRA `(.L_x_5735) ;  /* 0x0000000000147947 */ /* 0x000fea0003800000 */
.L_x_5788:
[----:B------:R-:W4:Y:S02]  /*7a50*/  LDG.E.64 R26, desc[UR36][R4.64] ;  /* 0x00000024041a7981 */ /* 0x000f24000c1e1b00 */
[----:B----4-:R-:W0:Y:S02]  /*7a60*/  I2F.F64.U64 R26, R26 ;  /* 0x0000001a001a7312 */ /* 0x010e240000301800 */
[----:B0-----:R-:W-:Y:S05]  /*7a70*/  BRA `(.L_x_5735) ;  /* 0x0000000000087947 */ /* 0x001fea0003800000 */
.L_x_5787:
[----:B------:R-:W4:Y:S02]  /*7a80*/  LDG.E R4, desc[UR36][R4.64] ;  /* 0x0000002404047981 */ /* 0x000f24000c1e1900 */
[----:B----4-:R0:W1:Y:S02]  /*7a90*/  I2F.F64.U32 R26, R4 ;  /* 0x00000004001a7312 */ /* 0x0100640000201800 */
.L_x_5735:
[----:B------:R-:W-:Y:S05]  /*7aa0*/  BSYNC.RECONVERGENT B7 ;  /* 0x0000000000077941 */ /* 0x000fea0003800200 */
.L_x_5734:
[----:B------:R-:W-:Y:S01]  /*7ab0*/  ISETP.GE.AND P1, PT, R23, R2, PT ;  /* 0x000000021700720c */ /* 0x000fe20003f26270 */
[----:B------:R-:W-:-:S12]  /*7ac0*/  BSSY.RECONVERGENT B0, `(.L_x_5790) ;  /* 0x0000065000007945 */ /* 0x000fd80003800200 */
[----:B------:R-:W-:Y:S05]  /*7ad0*/  @P1 BRA `(.L_x_5791) ;  /* 0x00000004008c1947 */ /* 0x000fea0003800000 */
[----:B--2--5:R-:W-:Y:S01]  /*7ae0*/  DADD R30, -RZ, |R30| ;  /* 0x00000000ff1e7229 */ /* 0x024fe2000000051e */
        /* <DEDUP_REMOVED lines=9> */
[----:B---3--:R-:W2:Y:S02]  /*7b80*/  DADD R36, -RZ, |R36| ;  /* 0x00000000ff247229 */ /* 0x008ea40000000524 */
[----:B--2---:R-:W-:-:S04]  /*7b90*/  ISETP.LT.U32.AND P0, PT, R30, R36, PT ;  /* 0x000000241e00720c */ /* 0x004fc80003f01070 */
[----:B------:R-:W-:-:S04]  /*7ba0*/  ISETP.LT.U32.AND.EX P0, PT, R31, R37, PT, P0 ;  /* 0x000000251f00720c */ /* 0x000fc80003f01100 */
[----:B------:R-:W-:Y:S02]  /*7bb0*/  SEL R0, R30, R36, P0 ;  /* 0x000000241e007207 */ /* 0x000fe40000000000 */
[----:B------:R-:W-:Y:S02]  /*7bc0*/  SEL R3, R31, R37, P0 ;  /* 0x000000251f037207 */ /* 0x000fe40000000000 */
[----:B------:R-:W-:Y:S01]  /*7bd0*/  ISETP.GT.U32.AND P0, PT, R36, R30, PT ;  /* 0x0000001e2400720c */ /* 0x000fe20003f04070 */
[----:B------:R-:W-:Y:S02]  /*7be0*/  IMAD.MOV.U32 R12, RZ, RZ, R0 ;  /* 0x000000ffff0c7224 */ /* 0x000fe400078e0000 */
[----:B------:R-:W-:Y:S01]  /*7bf0*/  IMAD.MOV.U32 R13, RZ, RZ, R3 ;  /* 0x000000ffff0d7224 */ /* 0x000fe200078e0003 */
[----:B------:R-:W-:-:S04]  /*7c00*/  ISETP.GT.U32.AND.EX P0, PT, R37, R31, PT, P0 ;  /* 0x0000001f2500720c */ /* 0x000fc80003f04100 */
[----:B0---4-:R-:W-:Y:S02]  /*7c10*/  SEL R5, R37, R31, P0 ;  /* 0x0000001f25057207 */ /* 0x011fe40000000000 */
[----:B-1----:R-:W-:Y:S02]  /*7c20*/  SEL R4, R36, R30, P0 ;  /* 0x0000001e24047207 */ /* 0x002fe40000000000 */
        /* <DEDUP_REMOVED lines=34> */
[----:B------:R-:W-:-:S03]  /*7e50*/  IMAD.MOV.U32 R10, RZ, RZ, RZ ;  /* 0x000000ffff0a7224 */ /* 0x000fc600078e00ff */
[----:B------:R-:W0:Y:S01]  /*7e60*/  MUFU.RSQ64H R11, R13 ;  /* 0x0000000d000b7308 */ /* 0x000e220000001c00 */
[----:B------:R-:W-:Y:S02]  /*7e70*/  SEL R12, R7, UR4, P0 ;  /* 0x00000004070c7c07 */ /* 0x000fe40008000000 */
[----:B------:R-:W-:Y:S02]  /*7e80*/  ISETP.GE.U32.AND P0, PT, R3, 0x7ff00000, PT ;  /* 0x7ff000000300780c */ /* 0x000fe40003f06070 */
[----:B------:R-:W-:Y:S01]  /*7e90*/  LOP3.LUT R7, R6, 0x100000, RZ, 0xfc, !PT ;  /* 0x0010000006077812 */ /* 0x000fe200078efcff */
[----:B------:R-:W-:-:S15]  /*7ea0*/  IMAD.MOV.U32 R6, RZ, RZ, RZ ;  /* 0x000000ffff067224 */ /* 0x000fde00078e00ff */
        /* <DEDUP_REMOVED lines=33> */
[----:B0-----:R-:W0:Y:S02]  /*80c0*/  DMUL R14, R14, R6 ;  /* 0x000000060e0e7228 */ /* 0x001e240000000000 */
[----:B0-----:R-:W-:Y:S02]  /*80d0*/  @!P0 FSEL R0, R4, R14, !P2 ;  /* 0x0000000e04008208 */ /* 0x001fe40005000000 */
[----:B------:R-:W-:-:S03]  /*80e0*/  @!P0 FSEL R3, R5, R15, !P2 ;  /* 0x0000000f05038208 */ /* 0x000fc60005000000 */
[----:B------:R-:W-:Y:S02]  /*80f0*/  IMAD.MOV.U32 R4, RZ, RZ, R0 ;  /* 0x000000ffff047224 */ /* 0x000fe400078e0000 */
[----:B------:R-:W-:-:S07]  /*8100*/  IMAD.MOV.U32 R5, RZ, RZ, R3 ;  /* 0x000000ffff057224 */ /* 0x000fce00078e0003 */
.L_x_5791:
[----:B------:R-:W-:Y:S05]  /*8110*/  BSYNC.RECONVERGENT B0 ;  /* 0x0000000000007941 */ /* 0x000fea0003800200 */
.L_x_5790:
[----:B------:R-:W0:Y:S01]  /*8120*/  LDC.U8 R19, c[0x0][0x3b0] ;  /* 0x0000ec00ff137b82 */ /* 0x000e220000000000 */
[C---:B--2--5:R-:W-:Y:S01]  /*8130*/  VIADD R31, R23.reuse, 0x80 ;  /* 0x00000080171f7836 */ /* 0x064fe20000000000 */
[----:B------:R-:W-:Y:S01]  /*8140*/  BSSY.RECONVERGENT B0, `(.L_x_5792) ;  /* 0x0000066000007945 */ /* 0x000fe20003800200 */
[C---:B------:R-:W-:Y:S02]  /*8150*/  VIADD R3, R23.reuse, 0x100 ;  /* 0x0000010017037836 */ /* 0x040fe40000000000 */
[----:B------:R-:W-:Y:S01]  /*8160*/  VIADD R7, R23, 0x180 ;  /* 0x0000018017077836 */ /* 0x000fe20000000000 */
[-C--:B------:R-:W-:Y:S02]  /*8170*/  ISETP.GE.AND P0, PT, R31, R2.reuse, PT ;  /* 0x000000021f00720c */ /* 0x080fe40003f06270 */
[-C--:B------:R-:W-:Y:S02]  /*8180*/  ISETP.GE.AND P2, PT, R3, R2.reuse, PT ;  /* 0x000000020300720c */ /* 0x080fe40003f46270 */
[----:B------:R-:W-:-:S09]  /*8190*/  ISETP.GE.AND P3, PT, R7, R2, PT ;  /* 0x000000020700720c */ /* 0x000fd20003f66270 */
[----:B------:R-:W-:Y:S05]  /*81a0*/  @P0 BRA `(.L_x_5793) ;  /* 0x00000004007c0947 */ /* 0x000fea0003800000 */
[----:B0-----:R-:W-:Y:S01]  /*81b0*/  DADD R28, -RZ, |R28| ;  /* 0x00000000ff1c7229 */ /* 0x001fe2000000051c */
        /* <DEDUP_REMOVED lines=10> */
[----:B-1----:R-:W0:Y:S02]  /*8260*/  DADD R34, -RZ, |R34| ;  /* 0x00000000ff227229 */ /* 0x002e240000000522 */
        /* <DEDUP_REMOVED lines=39> */
[----:B------:R-:W-:-:S15]  /*84e0*/  SEL R20, R3, UR4, P0 ;  /* 0x0000000403147c07 */ /* 0x000fde0008000000 */
[----:B------:R-:W-:-:S15]  /*84f0*/  NOP ;  /* 0x0000000000007918 */ /* 0x000fde0000000000 */
[----:B------:R-:W-:-:S15]  /*8500*/  NOP ;  /* 0x0000000000007918 */ /* 0x000fde0000000000 */
[----:B------:R-:W-:-:S10]  /*8510*/  NOP ;  /* 0x0000000000007918 */ /* 0x000fd40000000000 */
        /* <DEDUP_REMOVED lines=40> */
.L_x_5793:
[----:B------:R-:W-:Y:S05]  /*87a0*/  BSYNC.RECONVERGENT B0 ;  /* 0x0000000000007941 */ /* 0x000fea0003800200 */
.L_x_5792:
[----:B------:R-:W-:Y:S04]  /*87b0*/  BSSY.RECONVERGENT B0, `(.L_x_5794) ;  /* 0x0000061000007945 */ /* 0x000fe80003800200 */
[----:B------:R-:W-:Y:S05]  /*87c0*/  @P2 BRA `(.L_x_5795) ;  /* 0x00000004007c2947 */ /* 0x000fea0003800000 */
[----:B----4-:R-:W-:Y:S01]  /*87d0*/  DADD R6, -RZ, |R24| ;  /* 0x00000000ff067229 */ /* 0x010fe20000000518 */
        /* <DEDUP_REMOVED lines=9> */
[----:B------:R-:W2:Y:S02]  /*8870*/  DADD R32, -RZ, |R32| ;  /* 0x00000000ff207229 */ /* 0x000ea40000000520 */
[----:B--2---:R-:W-:-:S04]  /*8880*/  ISETP.LT.U32.AND P0, PT, R6, R32, PT ;  /* 0x000000200600720c */ /* 0x004fc80003f01070 */
        /* <DEDUP_REMOVED lines=21> */
[----:B--2---:R-:W2:-:S15]  /*89e0*/  DMUL R8, R8, R8 ;  /* 0x0000000808087228 */ /* 0x004e9e0000000000 */
[----:B------:R-:W-:-:S15]  /*89f0*/  NOP ;  /* 0x0000000000007918 */ /* 0x000fde0000000000 */
[----:B------:R-:W-:-:S15]  /*8a00*/  NOP ;  /* 0x0000000000007918 */ /* 0x000fde0000000000 */
[----:B------:R-:W-:-:S15]  /*8a10*/  NOP ;  /* 0x0000000000007918 */ /* 0x000fde0000000000 */
[----:B------:R-:W-:-:S04]  /*8a20*/  NOP ;  /* 0x0000000000007918 */ /* 0x000fc80000000000 */
[----:B--2---:R-:W2:Y:S02]  /*8a30*/  DFMA R8, R10, R10, R8 ;  /* 0x0000000a0a08722b */ /* 0x004ea40000000008 */
[----:B--2---:R-:W-:Y:S02]  /*8a40*/  IMAD.MOV.U32 R3, RZ, RZ, R9 ;  /* 0x000000ffff037224 */ /* 0x004fe400078e0009 */
[----:B------:R-:W-:-:S15]  /*8a50*/  IMAD.U32 R10, RZ, RZ, UR6 ;  /* 0x00000006ff0a7e24 */ /* 0x000fde000f8e00ff */
[----:B------:R-:W-:-:S15]  /*8a60*/  NOP ;  /* 0x0000000000007918 */ /* 0x000fde0000000000 */
[----:B------:R-:W-:-:S15]  /*8a70*/  NOP ;  /* 0x0000000000007918 */ /* 0x000fde0000000000 */
[----:B------:R-:W-:-:S15]  /*8a80*/  NOP ;  /* 0x0000000000007918 */ /* 0x000fde0000000000 */
[----:B------:R-:W2:Y:S02]  /*8a90*/  DSETP.MIN.AND P0, P4, R8, UR4, PT ;  /* 0x0000000408007e2a */ /* 0x000ea4000bc00000 */
[----:B--2---:R-:W-:Y:S01]  /*8aa0*/  FSEL R13, R3, UR6, P0 ;  /* 0x00000006030d7c08 */ /* 0x004fe20008000000 */
[----:B------:R-:W-:Y:S01]  /*8ab0*/  IMAD.MOV.U32 R3, RZ, RZ, R8 ;  /* 0x000000ffff037224 */ /* 0x000fe200078e0008 */
[----:B------:R-:W-:Y:S01]  /*8ac0*/  @P4 LOP3.LUT R13, R10, 0x80000, RZ, 0xfc, !PT ;  /* 0x000800000a0d4812 */ /* 0x000fe200078efcff */
[----:B------:R-:W-:-:S03]  /*8ad0*/  IMAD.MOV.U32 R10, RZ, RZ, RZ ;  /* 0x000000ffff0a7224 */ /* 0x000fc600078e00ff */
[----:B------:R-:W2:Y:S01]  /*8ae0*/  MUFU.RSQ64H R11, R13 ;  /* 0x0000000d000b7308 */ /* 0x000ea20000001c00 */
[----:B------:R-:W-:Y:S02]  /*8af0*/  SEL R12, R3, UR4, P0 ;  /* 0x00000004030c7c07 */ /* 0x000fe40008000000 */
[----:B------:R-:W-:-:S15]  /*8b00*/  ISETP.GE.U32.AND P0, PT, R25, 0x7ff00000, PT ;  /* 0x7ff000001900780c */ /* 0x000fde0003f06070 */
[----:B------:R-:W-:-:S15]  /*8b10*/  NOP ;  /* 0x0000000000007918 */ /* 0x000fde0000000000 */
[----:B------:R-:W-:-:S15]  /*8b20*/  NOP ;  /* 0x0000000000007918 */ /* 0x000fde0000000000 */
[----:B------:R-:W-:-:S08]  /*8b30*/  NOP ;  /* 0x0000000000007918 */ /* 0x000fd00000000000 */
[----:B--2---:R-:W2:-:S15]  /*8b40*/  DMUL R14, R10, R10 ;  /* 0x0000000a0a0e7228 */ /* 0x004e9e0000000000 */
[----:B------:R-:W-:-:S15]  /*8b50*/  NOP ;  /* 0x0000000000007918 */ /* 0x000fde0000000000 */
[----:B------:R-:W-:-:S15]  /*8b60*/  NOP ;  /* 0x0000000000007918 */ /* 0x000fde0000000000 */
[----:B------:R-:W-:-:S15]  /*8b70*/  NOP ;  /* 0x0000000000007918 */ /* 0x000fde0000000000 */
[----:B------:R-:W-:-:S04]  /*8b80*/  NOP ;  /* 0x0000000000007918 */ /* 0x000fc80000000000 */
[----:B--2---:R-:W2:-:S15]  /*8b90*/  DFMA R14, R12, -R14, 1 ;  /* 0x3ff000000c0e742b */ /* 0x004e9e000000080e */
[----:B------:R-:W-:-:S15]  /*8ba0*/  NOP ;  /* 0x0000000000007918 */ /* 0x000fde0000000000 */
[----:B------:R-:W-:-:S15]  /*8bb0*/  NOP ;  /* 0x0000000000007918 */ /* 0x000fde0000000000 */
[----:B------:R-:W-:-:S15]  /*8bc0*/  NOP ;  /* 0x0000000000007918 */ /* 0x000fde0000000000 */
[----:B------:R-:W-:-:S04]  /*8bd0*/  NOP ;  /* 0x0000000000007918 */ /* 0x000fc80000000000 */
[----:B--2---:R-:W-:-:S15]  /*8be0*/  DFMA R20, R14, R20, 0.5 ;  /* 0x3fe000000e14742b */ /* 0x004fde0000000014 */
        /* <DEDUP_REMOVED lines=14> */
[----:B--2---:R2:W4:Y:S02]  /*8cd0*/  DMUL R14, R8, R14 ;  /* 0x0000000e080e7228 */ /* 0x0045240000000000 */
[----:B--2---:R-:W-:Y:S01]  /*8ce0*/  LOP3.LUT R9, R0, 0x100000, RZ, 0xfc, !PT ;  /* 0x0010000000097812 */ /* 0x004fe200078efcff */
        /* <DEDUP_REMOVED lines=10> */
[----:B----4-:R-:W2:Y:S02]  /*8d90*/  DMUL R14, R14, R8 ;  /* 0x000000080e0e7228 */ /* 0x010ea40000000000 */
[----:B--2---:R-:W-:Y:S02]  /*8da0*/  @!P0 FSEL R24, R6, R14, !P2 ;  /* 0x0000000e06188208 */ /* 0x004fe40005000000 */
[----:B------:R-:W-:-:S07]  /*8db0*/  @!P0 FSEL R25, R7, R15, !P2 ;  /* 0x0000000f07198208 */ /* 0x000fce0005000000 */
.L_x_5795:
[----:B------:R-:W-:Y:S05]  /*8dc0*/  BSYNC.RECONVERGENT B0 ;  /* 0x0000000000007941 */ /* 0x000fea0003800200 */
.L_x_5794:
[----:B------:R-:W-:Y:S04]  /*8dd0*/  BSSY.RECONVERGENT B0, `(.L_x_5796) ;  /* 0x0000061000007945 */ /* 0x000fe80003800200 */
[----:B------:R-:W-:Y:S05]  /*8de0*/  @P3 BRA `(.L_x_5797) ;  /* 0x00000004007c3947 */ /* 0x000fea0003800000 */
[----:B-1----:R-:W-:Y:S01]  /*8df0*/  DADD R26, -RZ, |R26| ;  /* 0x00000000ff1a7229 */ /* 0x002fe2000000051a */
        /* <DEDUP_REMOVED lines=9> */
[----:B------:R-:W1:Y:S02]  /*8e90*/  DADD R6, -RZ, |R16| ;  /* 0x00000000ff067229 */ /* 0x000e640000000510 */
[----:B-1----:R-:W-:-:S04]  /*8ea0*/  ISETP.LT.U32.AND P0, PT, R26, R6, PT ;  /* 0x000000061a00720c */ /* 0x002fc80003f01070 */
        /* <DEDUP_REMOVED lines=83> */
.L_x_5797:
[----:B------:R-:W-:Y:S05]  /*93e0*/  BSYNC.RECONVERGENT B0 ;  /* 0x0000000000007941 */ /* 0x000fea0003800200 */
.L_x_5796:
[----:B------:R-:W-:Y:S04]  /*93f0*/  BSSY.RECONVERGENT B6, `(.L_x_5798) ;  /* 0x0000150000067945 */ /* 0x000fe80003800200 */
[----:B------:R-:W-:Y:S05]  /*9400*/  @P1 BRA `(.L_x_5799) ;  /* 0x0000001400381947 */ /* 0x000fea0003800000 */
[----:B------:R-:W2:Y:S01]  /*9410*/  LDCU UR4, c[0x0][0x3b4] ;  /* 0x00007680ff0477ac */ /* 0x000ea20008000800 */
[----:B------:R-:W5:Y:S01]  /*9420*/  LDC.64 R8, c[0x0][0x388] ;  /* 0x0000e200ff087b82 */ /* 0x000f620000000a00 */
[----:B------:R-:W-:Y:S01]  /*9430*/  IMAD R0, R18, 0x200, R23 ;  /* 0x0000020012007824 */ /* 0x000fe200078e0217 */
[----:B0-----:R-:W-:-:S03]  /*9440*/  PRMT R6, R19, 0x9910, RZ ;  /* 0x0000991013067816 */ /* 0x001fc600000000ff */
[----:B--2---:R-:W-:Y:S02]  /*9450*/  IMAD R3, R0, UR4, RZ ;  /* 0x0000000400037c24 */ /* 0x004fe4000f8e02ff */
[----:B------:R-:W-:-:S05]  /*9460*/  IMAD.MOV.U32 R0, RZ, RZ, R6 ;  /* 0x000000ffff007224 */ /* 0x000fca00078e0006 */
[----:B------:R-:W-:Y:S02]  /*9470*/  ISETP.GT.AND P0, PT, R0, 0x9, PT ;  /* 0x000000090000780c */ /* 0x000fe40003f04270 */
[----:B-----5:R-:W-:-:S05]  /*9480*/  IADD3 R8, P1, PT, R3, R8, RZ ;  /* 0x0000000803087210 */ /* 0x020fca0007f3e0ff */
        /* <DEDUP_REMOVED lines=14> */
.L_x_5803:
[----:B-1--4-:R-:W0:Y:S01]  /*9570*/  F2I.S64.F64.TRUNC R4, R4 ;  /* 0x0000000400047311 */ /* 0x012e22000030d900 */
[----:B------:R-:W-:Y:S02]  /*9580*/  IMAD.MOV.U32 R23, RZ, RZ, R31 ;  /* 0x000000ffff177224 */ /* 0x000fe400078e001f */
[----:B0-----:R-:W-:-:S05]  /*9590*/  IMAD.MOV.U32 R3, RZ, RZ, R4 ;  /* 0x000000ffff037224 */ /* 0x001fca00078e0004 */
[----:B------:R0:W-:Y:S01]  /*95a0*/  STG.E.U8 desc[UR36][R8.64], R3 ;  /* 0x0000000308007986 */ /* 0x0001e2000c101124 */
[----:B------:R-:W-:Y:S05]  /*95b0*/  BRA `(.L_x_5799) ;  /* 0x0000001000cc7947 */ /* 0x000fea0003800000 */
.L_x_5802:
[----:B------:R-:W-:-:S13]  /*95c0*/  ISETP.NE.AND P0, PT, R0, 0x2, PT ;  /* 0x000000020000780c */ /* 0x000fda0003f05270 */
[----:B------:R-:W-:Y:S05]  /*95d0*/  @!P0 BRA `(.L_x_5805) ;  /* 0x0000000000308947 */ /* 0x000fea0003800000 */
[----:B------:R-:W-:-:S13]  /*95e0*/  ISETP.NE.AND P0, PT, R0, 0x3, PT ;  /* 0x000000030000780c */ /* 0x000fda0003f05270 */
[----:B------:R-:W-:Y:S05]  /*95f0*/  @!P0 BRA `(.L_x_5806) ;  /* 0x0000000000188947 */ /* 0x000fea0003800000 */
[----:B------:R-:W-:-:S13]  /*9600*/  ISETP.NE.AND P0, PT, R0, 0x4, PT ;  /* 0x000000040000780c */ /* 0x000fda0003f05270 */
[----:B------:R-:W-:Y:S05]  /*9610*/  @P0 BRA `(.L_x_5804) ;  /* 0x0000000c00ec0947 */ /* 0x000fea0003800000 */
[----:B-1--4-:R-:W0:Y:S01]  /*9620*/  F2I.S64.F64.TRUNC R4, R4 ;  /* 0x0000000400047311 */ /* 0x012e22000030d900 */
[----:B------:R-:W-:Y:S01]  /*9630*/  IMAD.MOV.U32 R23, RZ, RZ, R31 ;  /* 0x000000ffff177224 */ /* 0x000fe200078e001f */
[----:B0-----:R0:W-:Y:S01]  /*9640*/  STG.E.64 desc[UR36][R8.64], R4 ;  /* 0x0000000408007986 */ /* 0x0011e2000c101b24 */
[----:B------:R-:W-:Y:S05]  /*9650*/  BRA `(.L_x_5799) ;  /* 0x0000001000a47947 */ /* 0x000fea0003800000 */
.L_x_5806:
[----:B----4-:R-:W0:Y:S01]  /*9660*/  F2I.F64.TRUNC R5, R4 ;  /* 0x0000000400057311 */ /* 0x010e22000030d100 */
[----:B------:R-:W-:Y:S01]  /*9670*/  IMAD.MOV.U32 R23, RZ, RZ, R31 ;  /* 0x000000ffff177224 */ /* 0x000fe200078e001f */
[----:B0-----:R0:W-:Y:S01]  /*9680*/  STG.E desc[UR36][R8.64], R5 ;  /* 0x0000000508007986 */ /* 0x0011e2000c101924 */
[----:B------:R-:W-:Y:S05]  /*9690*/  BRA `(.L_x_5799) ;  /* 0x0000001000947947 */ /* 0x000fea0003800000 */
.L_x_5805:
[----:B----4-:R-:W0:Y:S01]  /*96a0*/  F2I.F64.TRUNC R5, R4 ;  /* 0x0000000400057311 */ /* 0x010e22000030d100 */
[----:B------:R-:W-:Y:S01]  /*96b0*/  IMAD.MOV.U32 R23, RZ, RZ, R31 ;  /* 0x000000ffff177224 */ /* 0x000fe200078e001f */
[----:B0-----:R0:W-:Y:S01]  /*96c0*/  STG.E.U16 desc[UR36][R8.64], R5 ;  /* 0x0000000508007986 */ /* 0x0011e2000c101524 */
[----:B------:R-:W-:Y:S05]  /*96d0*/  BRA `(.L_x_5799) ;  /* 0x0000001000847947 */ /* 0x000fea0003800000 */
.L_x_5801:
        /* <DEDUP_REMOVED lines=18> */
.L_x_5808:
        /* <DEDUP_REMOVED lines=13> */
.L_x_5807:
        /* <DEDUP_REMOVED lines=19> */
.L_x_5810:
        /* <DEDUP_REMOVED lines=14> */
.L_x_5809:
[----:B------:R0:W-:Y:S01]  /*9ae0*/  STG.E.64 desc[UR36][R8.64], R4 ;  /* 0x0000000408007986 */ /* 0x0001e2000c101b24 */
[----:B------:R-:W-:Y:S01]  /*9af0*/  IMAD.MOV.U32 R23, RZ, RZ, R31 ;  /* 0x000000ffff177224 */ /* 0x000fe200078e001f */
[----:B------:R-:W-:Y:S06]  /*9b00*/  BRA `(.L_x_5799) ;  /* 0x0000000c00787947 */ /* 0x000fec0003800000 */
.L_x_5800:
        /* <DEDUP_REMOVED lines=13> */
.L_x_5813:
[----:B------:R-:W-:Y:S01]  /*9be0*/  CS2R R6, SRZ ;  /* 0x0000000000067805 */ /* 0x000fe2000001ff00 */
[----:B------:R-:W-:-:S04]  /*9bf0*/  IMAD.MOV.U32 R23, RZ, RZ, R31 ;  /* 0x000000ffff177224 */ /* 0x000fc800078e001f */
[----:B------:R0:W-:Y:S01]  /*9c00*/  STG.E.128 desc[UR36][R8.64], R4 ;  /* 0x0000000408007986 */ /* 0x0001e2000c101d24 */
[----:B------:R-:W-:Y:S05]  /*9c10*/  BRA `(.L_x_5799) ;  /* 0x0000000c00347947 */ /* 0x000fea0003800000 */
.L_x_5812:
        /* <DEDUP_REMOVED lines=27> */
.L_x_5817:
[----:B------:R-:W-:Y:S05]  /*9dd0*/  BSYNC.RECONVERGENT B0 ;  /* 0x0000000000007941 */ /* 0x000fea0003800200 */
.L_x_5816:
[----:B------:R-:W-:Y:S01]  /*9de0*/  LOP3.LUT R7, R0, 0x80, R7, 0xf8, !PT ;  /* 0x0000008000077812 */ /* 0x000fe200078ef807 */
[----:B------:R-:W-:-:S04]  /*9df0*/  IMAD.MOV.U32 R23, RZ, RZ, R31 ;  /* 0x000000ffff177224 */ /* 0x000fc800078e001f */
[----:B------:R0:W-:Y:S01]  /*9e00*/  STG.E.U8 desc[UR36][R8.64], R7 ;  /* 0x0000000708007986 */ /* 0x0001e2000c101124 */
[----:B------:R-:W-:Y:S05]  /*9e10*/  BRA `(.L_x_5799) ;  /* 0x0000000800b47947 */ /* 0x000fea0003800000 */
.L_x_5815:
        /* <DEDUP_REMOVED lines=23> */
.L_x_5819:
[----:B------:R-:W-:Y:S05]  /*9f90*/  BSYNC.RECONVERGENT B0 ;  /* 0x0000000000007941 */ /* 0x000fea0003800200 */
.L_x_5818:
[----:B------:R-:W-:Y:S01]  /*9fa0*/  LOP3.LUT R7, R0, 0x80, R7, 0xf8, !PT ;  /* 0x0000008000077812 */ /* 0x000fe200078ef807 */
[----:B------:R-:W-:-:S04]  /*9fb0*/  IMAD.MOV.U32 R23, RZ, RZ, R31 ;  /* 0x000000ffff177224 */ /* 0x000fc800078e001f */
[----:B------:R0:W-:Y:S01]  /*9fc0*/  STG.E.U8 desc[UR36][R8.64], R7 ;  /* 0x0000000708007986 */ /* 0x0001e2000c101124 */
[----:B------:R-:W-:Y:S05]  /*9fd0*/  BRA `(.L_x_5799) ;  /* 0x0000000800447947 */ /* 0x000fea0003800000 */
.L_x_5814:
        /* <DEDUP_REMOVED lines=13> */
.L_x_5811:
        /* <DEDUP_REMOVED lines=12> */
.L_x_5822:
        /* <DEDUP_REMOVED lines=21> */
.L_x_5825:
[----:B------:R-:W-:-:S04]  /*a2c0*/  SHF.R.U32.HI R0, RZ, 0x14, R7 ;  /* 0x00000014ff007819 */ /* 0x000fc80000011607 */
[----:B------:R-:W-:-:S04]  /*a2d0*/  LOP3.LUT R0, R0, 0x1, RZ, 0xc0, !PT ;  /* 0x0000000100007812 */ /* 0x000fc800078ec0ff */
[----:B------:R-:W-:-:S04]  /*a2e0*/  IADD3 R0, PT, PT, R7, 0x487ffff, R0 ;  /* 0x0487ffff07007810 */ /* 0x000fc80007ffe000 */
[----:B------:R-:W-:-:S04]  /*a2f0*/  SHF.R.U32.HI R0, RZ, 0x14, R0 ;  /* 0x00000014ff007819 */ /* 0x000fc80000011600 */
[----:B------:R-:W-:-:S07]  /*a300*/  LOP3.LUT R3, R0, 0xff, RZ, 0xc0, !PT ;  /* 0x000000ff00037812 */ /* 0x000fce00078ec0ff */
.L_x_5826:
[----:B------:R-:W-:-:S04]  /*a310*/  SHF.R.U32.HI R0, RZ, 0x18, R7 ;  /* 0x00000018ff007819 */ /* 0x000fc80000011607 */
[----:B------:R-:W-:-:S07]  /*a320*/  LOP3.LUT R0, R3, 0x80, R0, 0xf8, !PT ;  /* 0x0000008003007812 */ /* 0x000fce00078ef800 */
.L_x_5824:
[----:B------:R-:W-:Y:S05]  /*a330*/  BSYNC.RECONVERGENT B0 ;  /* 0x0000000000007941 */ /* 0x000fea0003800200 */
.L_x_5823:
[----:B------:R0:W-:Y:S01]  /*a340*/  STG.E.U8 desc[UR36][R8.64], R0 ;  /* 0x0000000008007986 */ /* 0x0001e2000c101124 */
[----:B------:R-:W-:Y:S01]  /*a350*/  IMAD.MOV.U32 R23, RZ, RZ, R31 ;  /* 0x000000ffff177224 */ /* 0x000fe200078e001f */
[----:B------:R-:W-:Y:S06]  /*a360*/  BRA `(.L_x_5799) ;  /* 0x0000000400607947 */ /* 0x000fec0003800000 */
.L_x_5821:
        /* <DEDUP_REMOVED lines=21> */
.L_x_5829:
[----:B------:R-:W-:-:S04]  /*a4c0*/  SHF.R.U32.HI R0, RZ, 0x15, R7 ;  /* 0x00000015ff007819 */ /* 0x000fc80000011607 */
[----:B------:R-:W-:-:S04]  /*a4d0*/  LOP3.LUT R0, R0, 0x1, RZ, 0xc0, !PT ;  /* 0x0000000100007812 */ /* 0x000fc800078ec0ff */
[----:B------:R-:W-:-:S04]  /*a4e0*/  IADD3 R0, PT, PT, R7, 0x88fffff, R0 ;  /* 0x088fffff07007810 */ /* 0x000fc80007ffe000 */
[----:B------:R-:W-:-:S04]  /*a4f0*/  SHF.R.U32.HI R0, RZ, 0x15, R0 ;  /* 0x00000015ff007819 */ /* 0x000fc80000011600 */
[----:B------:R-:W-:-:S07]  /*a500*/  LOP3.LUT R3, R0, 0xff, RZ, 0xc0, !PT ;  /* 0x000000ff00037812 */ /* 0x000fce00078ec0ff */
.L_x_5830:
[----:B------:R-:W-:-:S04]  /*a510*/  SHF.R.U32.HI R0, RZ, 0x18, R7 ;  /* 0x00000018ff007819 */ /* 0x000fc80000011607 */
[----:B------:R-:W-:-:S07]  /*a520*/  LOP3.LUT R0, R3, 0x80, R0, 0xf8, !PT ;  /* 0x0000008003007812 */ /* 0x000fce00078ef800 */
.L_x_5828:
[----:B------:R-:W-:Y:S05]  /*a530*/  BSYNC.RECONVERGENT B0 ;  /* 0x0000000000007941 */ /* 0x000fea0003800200 */
.L_x_5827:
[----:B------:R0:W-:Y:S01]  /*a540*/  STG.E.U8 desc[UR36][R8.64], R0 ;  /* 0x0000000008007986 */ /* 0x0001e2000c101124 */
[----:B------:R-:W-:Y:S01]  /*a550*/  IMAD.MOV.U32 R23, RZ, RZ, R31 ;  /* 0x000000ffff177224 */ /* 0x000fe200078e001f */
[----:B------:R-:W-:Y:S06]  /*a560*/  BRA `(.L_x_5799) ;  /* 0x0000000000e07947 */ /* 0x000fec0003800000 */
.L_x_5820:
[----:B------:R-:W-:-:S13]  /*a570*/  ISETP.NE.AND P0, PT, R0, 0x1c, PT ;  /* 0x0000001c0000780c */ /* 0x000fda0003f05270 */
[----:B------:R-:W-:Y:S05]  /*a580*/  @!P0 BRA `(.L_x_5831) ;  /* 0x0000000000cc8947 */ /* 0x000fea0003800000 */
[----:B------:R-:W-:-:S13]  /*a590*/  ISETP.NE.AND P0, PT, R0, 0x1d, PT ;  /* 0x0000001d0000780c */ /* 0x000fda0003f05270 */
[----:B------:R-:W-:Y:S05]  /*a5a0*/  @!P0 BRA `(.L_x_5832) ;  /* 0x0000000000b48947 */ /* 0x000fea0003800000 */
[----:B------:R-:W-:-:S13]  /*a5b0*/  ISETP.NE.AND P0, PT, R0, 0x2c, PT ;  /* 0x0000002c0000780c */ /* 0x000fda0003f05270 */
[----:B------:R-:W-:Y:S05]  /*a5c0*/  @!P0 BRA `(.L_x_5833) ;  /* 0x0000000000488947 */ /* 0x000fea0003800000 */
.L_x_5804:
[----:B------:R-:W-:Y:S01]  /*a5d0*/  MOV R14, 0x0 ;  /* 0x00000000000e7802 */ /* 0x000fe20000000f00 */
[----:B------:R-:W1:Y:S01]  /*a5e0*/  LDCU.64 UR6, c[0x4][0x128] ;  /* 0x01002500ff0677ac */ /* 0x000e620008000a00 */
[----:B------:R-:W-:Y:S02]  /*a5f0*/  IMAD.MOV.U32 R8, RZ, RZ, 0x65 ;  /* 0x00000065ff087424 */ /* 0x000fe400078e00ff */
[----:B------:R-:W-:Y:S01]  /*a600*/  IMAD.MOV.U32 R12, RZ, RZ, 0x1 ;  /* 0x00000001ff0c7424 */ /* 0x000fe200078e00ff */
[----:B------:R-:W0:Y:S01]  /*a610*/  LDCU.64 UR8, c[0x4][0x130] ;  /* 0x01002600ff0877ac */ /* 0x000e220008000a00 */
[----:B------:R-:W2:Y:S01]  /*a620*/  LDC.64 R14, c[0x4][R14] ;  /* 0x010000000e0e7b82 */ /* 0x000ea20000000a00 */
[----:B------:R-:W-:Y:S01]  /*a630*/  IMAD.MOV.U32 R13, RZ, RZ, RZ ;  /* 0x000000ffff0d7224 */ /* 0x000fe200078e00ff */
[----:B------:R-:W5:Y:S01]  /*a640*/  LDCU.64 UR4, c[0x4][0x10] ;  /* 0x01000200ff0477ac */ /* 0x000f620008000a00 */
[----:B-1--4-:R-:W-:Y:S02]  /*a650*/  IMAD.U32 R4, RZ, RZ, UR6 ;  /* 0x00000006ff047e24 */ /* 0x012fe4000f8e00ff */
[----:B------:R-:W-:-:S02]  /*a660*/  IMAD.U32 R5, RZ, RZ, UR7 ;  /* 0x00000007ff057e24 */ /* 0x000fc4000f8e00ff */
[----:B0-----:R-:W-:Y:S02]  /*a670*/  IMAD.U32 R6, RZ, RZ, UR8 ;  /* 0x00000008ff067e24 */ /* 0x001fe4000f8e00ff */
[----:B------:R-:W-:Y:S02]  /*a680*/  IMAD.U32 R7, RZ, RZ, UR9 ;  /* 0x00000009ff077e24 */ /* 0x000fe4000f8e00ff */
[----:B-----5:R-:W-:Y:S02]  /*a690*/  IMAD.U32 R10, RZ, RZ, UR4 ;  /* 0x00000004ff0a7e24 */ /* 0x020fe4000f8e00ff */
[----:B------:R-:W-:-:S07]  /*a6a0*/  IMAD.U32 R11, RZ, RZ, UR5 ;  /* 0x00000005ff0b7e24 */ /* 0x000fce000f8e00ff */
[----:B------:R-:W-:-:S07]  /*a6b0*/  LEPC R20, `(.L_x_5834) ;  /* 0x000000001014794e */ /* 0x000fce0000000000 */
[----:B--23--:R-:W-:Y:S05]  /*a6c0*/  CALL.ABS.NOINC R14 ;  /* 0x000000000e007343 */ /* 0x00cfea0003c00000 */
.L_x_5834:
[----:B------:R-:W-:Y:S01]  /*a6d0*/  IMAD.MOV.U32 R23, RZ, RZ, R31 ;  /* 0x000000ffff177224 */ /* 0x000fe200078e001f */
[----:B------:R-:W-:Y:S06]  /*a6e0*/  BRA `(.L_x_5799) ;  /* 0x0000000000807947 */ /* 0x000fec0003800000 */
.L_x_5833:
        /* <DEDUP_REMOVED lines=25> */
.L_x_5832:
[----:B-1--4-:R-:W0:Y:S01]  /*a880*/  F2I.U64.F64.TRUNC R4, R4 ;  /* 0x0000000400047311 */ /* 0x012e22000030d800 */
[----:B------:R-:W-:Y:S01]  /*a890*/  IMAD.MOV.U32 R23, RZ, RZ, R31 ;  /* 0x000000ffff177224 */ /* 0x000fe200078e001f */
[----:B0-----:R0:W-:Y:S01]  /*a8a0*/  STG.E.64 desc[UR36][R8.64], R4 ;  /* 0x0000000408007986 */ /* 0x0011e2000c101b24 */
[----:B------:R-:W-:Y:S05]  /*a8b0*/  BRA `(.L_x_5799) ;  /* 0x00000000000c7947 */ /* 0x000fea0003800000 */
.L_x_5831:
[----:B----4-:R-:W0:Y:S01]  /*a8c0*/  F2I.U32.F64.TRUNC R5, R4 ;  /* 0x0000000400057311 */ /* 0x010e22000030d000 */
[----:B------:R-:W-:Y:S01]  /*a8d0*/  IMAD.MOV.U32 R23, RZ, RZ, R31 ;  /* 0x000000ffff177224 */ /* 0x000fe200078e001f */
[----:B0-----:R0:W-:Y:S06]  /*a8e0*/  STG.E desc[UR36][R8.64], R5 ;  /* 0x0000000508007986 */ /* 0x0011ec000c101924 */
.L_x_5799:
[----:B------:R-:W-:Y:S05]  /*a8f0*/  BSYNC.RECONVERGENT B6 ;  /* 0x0000000000067941 */ /* 0x000fea0003800200 */
.L_x_5798:
[----:B------:R-:W-:Y:S01]  /*a900*/  ISETP.GE.AND P0, PT, R23, R2, PT ;  /* 0x000000021700720c */ /* 0x000fe20003f06270 */
[----:B------:R-:W-:-:S12]  /*a910*/  BSSY.RECONVERGENT B6, `(.L_x_5835) ;  /* 0x0000278000067945 */ /* 0x000fd80003800200 */
[----:B------:R-:W-:Y:S05]  /*a920*/  @P0 BRA `(.L_x_5836) ;  /* 0x0000002400d80947 */ /* 0x000fea0003800000 */
[----:B------:R-:W5:Y:S01]  /*a930*/  LDCU UR4, c[0x0][0x3b4] ;  /* 0x00007680ff0477ac */ /* 0x000f620008000800 */
[----:B01--4-:R-:W0:Y:S01]  /*a940*/  LDC.64 R4, c[0x0][0x388] ;  /* 0x0000e200ff047b82 */ /* 0x013e220000000a00 */
[----:B--2---:R-:W-:Y:S01]  /*a950*/  IMAD R0, R18, 0x200, R23 ;  /* 0x0000020012007824 */ /* 0x004fe200078e0217 */
        /* <DEDUP_REMOVED lines=18> */
.L_x_5840:
[----:B------:R-:W0:Y:S02]  /*aa80*/  F2I.S64.F64.TRUNC R28, R28 ;  /* 0x0000001c001c7311 */ /* 0x000e24000030d900 */
[----:B0-----:R-:W-:-:S05]  /*aa90*/  IMAD.MOV.U32 R3, RZ, RZ, R28 ;  /* 0x000000ffff037224 */ /* 0x001fca00078e001c */
[----:B------:R0:W-:Y:S01]  /*aaa0*/  STG.E.U8 desc[UR36][R4.64], R3 ;  /* 0x0000000304007986 */ /* 0x0001e2000c101124 */
[----:B------:R-:W-:Y:S05]  /*aab0*/  BRA `(.L_x_5842) ;  /* 0x0000001000807947 */ /* 0x000fea0003800000 */
.L_x_5839:
        /* <DEDUP_REMOVED lines=9> */
.L_x_5844:
[----:B------:R-:W0:Y:S02]  /*ab50*/  F2I.F64.TRUNC R29, R28 ;  /* 0x0000001c001d7311 */ /* 0x000e24000030d100 */
[----:B0-----:R0:W-:Y:S01]  /*ab60*/  STG.E desc[UR36][R4.64], R29 ;  /* 0x0000001d04007986 */ /* 0x0011e2000c101924 */
[----:B------:R-:W-:Y:S05]  /*ab70*/  BRA `(.L_x_5842) ;  /* 0x0000001000507947 */ /* 0x000fea0003800000 */
.L_x_5843:
[----:B------:R-:W0:Y:S02]  /*ab80*/  F2I.F64.TRUNC R29, R28 ;  /* 0x0000001c001d7311 */ /* 0x000e24000030d100 */
[----:B0-----:R0:W-:Y:S01]  /*ab90*/  STG.E.U16 desc[UR36][R4.64], R29 ;  /* 0x0000001d04007986 */ /* 0x0011e2000c101524 */
[----:B------:R-:W-:Y:S05]  /*aba0*/  BRA `(.L_x_5842) ;  /* 0x0000001000447947 */ /* 0x000fea0003800000 */
.L_x_5838:
        /* <DEDUP_REMOVED lines=17> */
.L_x_5846:
        /* <DEDUP_REMOVED lines=12> */
.L_x_5845:
        /* <DEDUP_REMOVED lines=18> */
.L_x_5848:
        /* <DEDUP_REMOVED lines=13> */
.L_x_5847:
[----:B------:R0:W-:Y:S01]  /*af70*/  STG.E.64 desc[UR36][R4.64], R28 ;  /* 0x0000001c04007986 */ /* 0x0001e2000c101b24 */
[----:B------:R-:W-:Y:S05]  /*af80*/  BRA `(.L_x_5842) ;  /* 0x0000000c004c7947 */ /* 0x000fea0003800000 */
.L_x_5837:
        /* <DEDUP_REMOVED lines=13> */
.L_x_5852:
        /* <DEDUP_REMOVED lines=26> */
.L_x_5855:
[----:B------:R-:W-:-:S04]  /*b200*/  SHF.R.U32.HI R3, RZ, 0x18, R7 ;  /* 0x00000018ff037819 */ /* 0x000fc80000011607 */
[----:B------:R-:W-:-:S07]  /*b210*/  LOP3.LUT R0, R0, 0x80, R3, 0xf8, !PT ;  /* 0x0000008000007812 */ /* 0x000fce00078ef803 */
.L_x_5854:
[----:B------:R-:W-:Y:S05]  /*b220*/  BSYNC.RECONVERGENT B0 ;  /* 0x0000000000007941 */ /* 0x000fea0003800200 */
.L_x_5853:
[----:B------:R0:W-:Y:S01]  /*b230*/  STG.E.U8 desc[UR36][R4.64], R0 ;  /* 0x0000000004007986 */ /* 0x0001e2000c101124 */
[----:B------:R-:W-:Y:S05]  /*b240*/  BRA `(.L_x_5842) ;  /* 0x00000008009c7947 */ /* 0x000fea0003800000 */
.L_x_5851:
        /* <DEDUP_REMOVED lines=26> */
.L_x_5858:
[----:B------:R-:W-:-:S04]  /*b3f0*/  SHF.R.U32.HI R3, RZ, 0x18, R7 ;  /* 0x00000018ff037819 */ /* 0x000fc80000011607 */
[----:B------:R-:W-:-:S07]  /*b400*/  LOP3.LUT R0, R0, 0x80, R3, 0xf8, !PT ;  /* 0x0000008000007812 */ /* 0x000fce00078ef803 */
.L_x_5857:
[----:B------:R-:W-:Y:S05]  /*b410*/  BSYNC.RECONVERGENT B0 ;  /* 0x0000000000007941 */ /* 0x000fea0003800200 */
.L_x_5856:
[----:B------:R0:W-:Y:S01]  /*b420*/  STG.E.U8 desc[UR36][R4.64], R0 ;  /* 0x0000000004007986 */ /* 0x0001e2000c101124 */
[----:B------:R-:W-:Y:S05]  /*b430*/  BRA `(.L_x_5842) ;  /* 0x0000000800207947 */ /* 0x000fea0003800000 */
.L_x_5850:
        /* <DEDUP_REMOVED lines=30> */
.L_x_5860:
[----:B------:R-:W0:Y:S02]  /*b620*/  F2I.U64.F64.TRUNC R28, R28 ;  /* 0x0000001c001c7311 */ /* 0x000e24000030d800 */
[----:B0-----:R0:W-:Y:S01]  /*b630*/  STG.E.64 desc[UR36][R4.64], R28 ;  /* 0x0000001c04007986 */ /* 0x0011e2000c101b24 */
[----:B------:R-:W-:Y:S05]  /*b640*/  BRA `(.L_x_5842) ;  /* 0x00000004009c7947 */ /* 0x000fea0003800000 */
.L_x_5859:
[----:B------:R-:W0:Y:S02]  /*b650*/  F2I.U32.F64.TRUNC R29, R28 ;  /* 0x0000001c001d7311 */ /* 0x000e24000030d000 */
[----:B0-----:R0:W-:Y:S01]  /*b660*/  STG.E desc[UR36][R4.64], R29 ;  /* 0x0000001d04007986 */ /* 0x0011e2000c101924 */
[----:B------:R-:W-:Y:S05]  /*b670*/  BRA `(.L_x_5842) ;  /* 0x0000000400907947 */ /* 0x000fea0003800000 */
.L_x_5849:
        /* <DEDUP_REMOVED lines=10> */
.L_x_5862:
[----:B------:R-:W-:-:S05]  /*b720*/  CS2R R30, SRZ ;  /* 0x00000000001e7805 */ /* 0x000fca000001ff00 */
[----:B------:R0:W-:Y:S01]  /*b730*/  STG.E.128 desc[UR36][R4.64], R28 ;  /* 0x0000001c04007986 */ /* 0x0001e2000c101d24 */
[----:B------:R-:W-:Y:S05]  /*b740*/  BRA `(.L_x_5842) ;  /* 0x00000004005c7947 */ /* 0x000fea0003800000 */
.L_x_5861:
[----:B------:R-:W-:-:S13]  /*b750*/  ISETP.NE.AND P0, PT, R0, 0xf, PT ;  /* 0x0000000f0000780c */ /* 0x000fda0003f05270 */
[----:B------:R-:W-:Y:S05]  /*b760*/  @!P0 BRA `(.L_x_5863) ;  /* 0x0000000400288947 */ /* 0x000fea0003800000 */
[----:B------:R-:W-:-:S13]  /*b770*/  ISETP.NE.AND P0, PT, R0, 0x17, PT ;  /* 0x000000170000780c */ /* 0x000fda0003f05270 */
[----:B------:R-:W-:Y:S05]  /*b780*/  @!P0 BRA `(.L_x_5864) ;  /* 0x0000000000b08947 */ /* 0x000fea0003800000 */
[----:B------:R-:W-:-:S13]  /*b790*/  ISETP.NE.AND P0, PT, R0, 0x18, PT ;  /* 0x000000180000780c */ /* 0x000fda0003f05270 */
[----:B------:R-:W-:Y:S05]  /*b7a0*/  @!P0 BRA `(.L_x_5865) ;  /* 0x0000000000448947 */ /* 0x000fea0003800000 */
.L_x_5841:
        /* <DEDUP_REMOVED lines=15> */
[----:B--23--:R-:W-:Y:S05]  /*b8a0*/  CALL.ABS.NOINC R14 ;  /* 0x000000000e007343 */ /* 0x00cfea0003c00000 */
.L_x_5866:
[----:B------:R-:W-:Y:S05]  /*b8b0*/  BRA `(.L_x_5842) ;  /* 0x0000000400007947 */ /* 0x000fea0003800000 */
.L_x_5865:
        /* <DEDUP_REMOVED lines=21> */
.L_x_5868:
[----:B------:R-:W-:Y:S05]  /*ba10*/  BSYNC.RECONVERGENT B0 ;  /* 0x0000000000007941 */ /* 0x000fea0003800200 */
.L_x_5867:
[----:B------:R-:W-:-:S05]  /*ba20*/  LOP3.LUT R3, R0, 0x80, R3, 0xf8, !PT ;  /* 0x0000008000037812 */ /* 0x000fca00078ef803 */
[----:B------:R4:W-:Y:S01]  /*ba30*/  STG.E.U8 desc[UR36][R4.64], R3 ;  /* 0x0000000304007986 */ /* 0x0009e2000c101124 */
[----:B------:R-:W-:Y:S05]  /*ba40*/  BRA `(.L_x_5842) ;  /* 0x00000000009c7947 */ /* 0x000fea0003800000 */
.L_x_5864:
        /* <DEDUP_REMOVED lines=20> */
.L_x_5870:
[----:B------:R-:W-:Y:S01]  /*bb90*/  IMAD.MOV.U32 R0, RZ, RZ, 0x7f ;  /* 0x0000007fff007424 */ /* 0x000fe200078e00ff */
[----:B------:R-:W-:-:S04]  /*bba0*/  ISETP.GT.U32.AND P0, PT, R3, 0x7f800000, PT ;  /* 0x7f8000000300780c */ /* 0x000fc80003f04070 */
[----:B------:R-:W-:-:S09]  /*bbb0*/  SEL R0, R0, 0x7c, P0 ;  /* 0x0000007c00007807 */ /* 0x000fd20000000000 */
.L_x_5871:
[----:B------:R-:W-:Y:S05]  /*bbc0*/  BSYNC.RECONVERGENT B0 ;  /* 0x0000000000007941 */ /* 0x000fea0003800200 */
.L_x_5869:
[----:B------:R-:W-:-:S04]  /*bbd0*/  SHF.R.U32.HI R3, RZ, 0x18, R7 ;  /* 0x00000018ff037819 */ /* 0x000fc80000011607 */
[----:B------:R-:W-:-:S05]  /*bbe0*/  LOP3.LUT R3, R0, 0x80, R3, 0xf8, !PT ;  /* 0x0000008000037812 */ /* 0x000fca00078ef803 */
[----:B------:R2:W-:Y:S01]  /*bbf0*/  STG.E.U8 desc[UR36][R4.64], R3 ;  /* 0x0000000304007986 */ /* 0x0005e2000c101124 */
[----:B------:R-:W-:Y:S05]  /*bc00*/  BRA `(.L_x_5842) ;  /* 0x00000000002c7947 */ /* 0x000fea0003800000 */
.L_x_5863:
        /* <DEDUP_REMOVED lines=11> */
.L_x_5842:
[----:B------:R-:W-:-:S05]  /*bcc0*/  VIADD R23, R23, 0x80 ;  /* 0x0000008017177836 */ /* 0x000fca0000000000 */
[----:B------:R-:W-:-:S13]  /*bcd0*/  ISETP.GE.AND P0, PT, R23, R2, PT ;  /* 0x000000021700720c */ /* 0x000fda0003f06270 */
[----:B------:R-:W-:Y:S05]  /*bce0*/  @P0 BRA `(.L_x_5836) ;  /* 0x0000001000e80947 */ /* 0x000fea0003800000 */
[----:B------:R-:W5:Y:S01]  /*bcf0*/  LDCU UR4, c[0x0][0x3b4] ;  /* 0x00007680ff0477ac */ /* 0x000f620008000800 */
[----:B012-4-:R-:W0:Y:S01]  /*bd00*/  LDC.64 R4, c[0x0][0x388] ;  /* 0x0000e200ff047b82 */ /* 0x017e220000000a00 */
        /* <DEDUP_REMOVED lines=19> */
.L_x_5875:
[----:B------:R-:W0:Y:S02]  /*be40*/  F2I.S64.F64.TRUNC R24, R24 ;  /* 0x0000001800187311 */ /* 0x000e24000030d900 */
[----:B0-----:R-:W-:-:S05]  /*be50*/  IMAD.MOV.U32 R3, RZ, RZ, R24 ;  /* 0x000000ffff037224 */ /* 0x001fca00078e0018 */
[----:B------:R0:W-:Y:S01]  /*be60*/  STG.E.U8 desc[UR36][R4.64], R3 ;  /* 0x0000000304007986 */ /* 0x0001e2000c101124 */
[----:B------:R-:W-:Y:S05]  /*be70*/  BRA `(.L_x_5877) ;  /* 0x0000001000807947 */ /* 0x000fea0003800000 */
.L_x_5874:
        /* <DEDUP_REMOVED lines=9> */
.L_x_5879:
[----:B------:R-:W0:Y:S02]  /*bf10*/  F2I.F64.TRUNC R25, R24 ;  /* 0x0000001800197311 */ /* 0x000e24000030d100 */
[----:B0-----:R0:W-:Y:S01]  /*bf20*/  STG.E desc[UR36][R4.64], R25 ;  /* 0x0000001904007986 */ /* 0x0011e2000c101924 */
[----:B------:R-:W-:Y:S05]  /*bf30*/  BRA `(.L_x_5877) ;  /* 0x0000001000507947 */ /* 0x000fea0003800000 */
.L_x_5878:
[----:B------:R-:W0:Y:S02]  /*bf40*/  F2I.F64.TRUNC R25, R24 ;  /* 0x0000001800197311 */ /* 0x000e24000030d100 */
[----:B0-----:R0:W-:Y:S01]  /*bf50*/  STG.E.U16 desc[UR36][R4.64], R25 ;  /* 0x0000001904007986 */ /* 0x0011e2000c101524 */
[----:B------:R-:W-:Y:S05]  /*bf60*/  BRA `(.L_x_5877) ;  /* 0x0000001000447947 */ /* 0x000fea0003800000 */
.L_x_5873:
        /* <DEDUP_REMOVED lines=17> */
.L_x_5881:
        /* <DEDUP_REMOVED lines=12> */
.L_x_5880:
        /* <DEDUP_REMOVED lines=18> */
.L_x_5883:
        /* <DEDUP_REMOVED lines=13> */
.L_x_5882:
[----:B------:R0:W-:Y:S01]  /*c330*/  STG.E.64 desc[UR36][R4.64], R24 ;  /* 0x0000001804007986 */ /* 0x0001e2000c101b24 */
[----:B------:R-:W-:Y:S05]  /*c340*/  BRA `(.L_x_5877) ;  /* 0x0000000c004c7947 */ /* 0x000fea0003800000 */
.L_x_5872:
        /* <DEDUP_REMOVED lines=13> */
.L_x_5887:
        /* <DEDUP_REMOVED lines=26> */
.L_x_5890:
[----:B------:R-:W-:-:S04]  /*c5c0*/  SHF.R.U32.HI R3, RZ, 0x18, R7 ;  /* 0x00000018ff037819 */ /* 0x000fc80000011607 */
[----:B------:R-:W-:-:S07]  /*c5d0*/  LOP3.LUT R0, R0, 0x80, R3, 0xf8, !PT ;  /* 0x0000008000007812 */ /* 0x000fce00078ef803 */
.L_x_5889:
[----:B------:R-:W-:Y:S05]  /*c5e0*/  BSYNC.RECONVERGENT B0 ;  /* 0x0000000000007941 */ /* 0x000fea0003800200 */
.L_x_5888:
[----:B------:R0:W-:Y:S01]  /*c5f0*/  STG.E.U8 desc[UR36][R4.64], R0 ;  /* 0x0000000004007986 */ /* 0x0001e2000c101124 */
[----:B------:R-:W-:Y:S05]  /*c600*/  BRA `(.L_x_5877) ;  /* 0x00000008009c7947 */ /* 0x000fea0003800000 */
.L_x_5886:
        /* <DEDUP_REMOVED lines=26> */
.L_x_5893:
[----:B------:R-:W-:-:S04]  /*c7b0*/  SHF.R.U32.HI R3, RZ, 0x18, R7 ;  /* 0x00000018ff037819 */ /* 0x000fc80000011607 */
[----:B------:R-:W-:-:S07]  /*c7c0*/  LOP3.LUT R0, R0, 0x80, R3, 0xf8, !PT ;  /* 0x0000008000007812 */ /* 0x000fce00078ef803 */
.L_x_5892:
[----:B------:R-:W-:Y:S05]  /*c7d0*/  BSYNC.RECONVERGENT B0 ;  /* 0x0000000000007941 */ /* 0x000fea0003800200 */
.L_x_5891:
[----:B------:R0:W-:Y:S01]  /*c7e0*/  STG.E.U8 desc[UR36][R4.64], R0 ;  /* 0x0000000004007986 */ /* 0x0001e2000c101124 */
[----:B------:R-:W-:Y:S05]  /*c7f0*/  BRA `(.L_x_5877) ;  /* 0x0000000800207947 */ /* 0x000fea0003800000 */
.L_x_5885:
        /* <DEDUP_REMOVED lines=30> */
.L_x_5895:
[----:B------:R-:W0:Y:S02]  /*c9e0*/  F2I.U64.F64.TRUNC R24, R24 ;  /* 0x0000001800187311 */ /* 0x000e24000030d800 */
[----:B0-----:R0:W-:Y:S01]  /*c9f0*/  STG.E.64 desc[UR36][R4.64], R24 ;  /* 0x0000001804007986 */ /* 0x0011e2000c101b24 */
[----:B------:R-:W-:Y:S05]  /*ca00*/  BRA `(.L_x_5877) ;  /* 0x00000004009c7947 */ /* 0x000fea0003800000 */
.L_x_5894:
[----:B------:R-:W0:Y:S02]  /*ca10*/  F2I.U32.F64.TRUNC R25, R24 ;  /* 0x0000001800197311 */ /* 0x000e24000030d000 */
[----:B0-----:R0:W-:Y:S01]  /*ca20*/  STG.E desc[UR36][R4.64], R25 ;  /* 0x0000001904007986 */ /* 0x0011e2000c101924 */
[----:B------:R-:W-:Y:S05]  /*ca30*/  BRA `(.L_x_5877) ;  /* 0x0000000400907947 */ /* 0x000fea0003800000 */
.L_x_5884:
        /* <DEDUP_REMOVED lines=10> */
.L_x_5897:
[----:B------:R-:W-:-:S05]  /*cae0*/  CS2R R26, SRZ ;  /* 0x00000000001a7805 */ /* 0x000fca000001ff00 */
[----:B------:R0:W-:Y:S01]  /*caf0*/  STG.E.128 desc[UR36][R4.64], R24 ;  /* 0x0000001804007986 */ /* 0x0001e2000c101d24 */
[----:B------:R-:W-:Y:S05]  /*cb00*/  BRA `(.L_x_5877) ;  /* 0x00000004005c7947 */ /* 0x000fea0003800000 */
.L_x_5896:
[----:B------:R-:W-:-:S13]  /*cb10*/  ISETP.NE.AND P0, PT, R0, 0xf, PT ;  /* 0x0000000f0000780c */ /* 0x000fda0003f05270 */
[----:B------:R-:W-:Y:S05]  /*cb20*/  @!P0 BRA `(.L_x_5898) ;  /* 0x0000000400288947 */ /* 0x000fea0003800000 */
[----:B------:R-:W-:-:S13]  /*cb30*/  ISETP.NE.AND P0, PT, R0, 0x17, PT ;  /* 0x000000170000780c */ /* 0x000fda0003f05270 */
[----:B------:R-:W-:Y:S05]  /*cb40*/  @!P0 BRA `(.L_x_5899) ;  /* 0x0000000000b08947 */ /* 0x000fea0003800000 */
[----:B------:R-:W-:-:S13]  /*cb50*/  ISETP.NE.AND P0, PT, R0, 0x18, PT ;  /* 0x000000180000780c */ /* 0x000fda0003f05270 */
[----:B------:R-:W-:Y:S05]  /*cb60*/  @!P0 BRA `(.L_x_5900) ;  /* 0x0000000000448947 */ /* 0x000fea0003800000 */
.L_x_5876:
[----:B------:R-:W-:Y:S01]  /*cb70*/  MOV R0, 0x0 ;  /* 0x0000000000007802 */ /* 0x000fe20000000f00 */
[----:B------:R-:W0:Y:S01]  /*cb80*/  LDCU.64 UR4, c[0x4][0x128] ;  /* 0x01002500ff0477ac */ /* 0x000e220008000a00 */
[----:B------:R-:W-:Y:S02]  /*cb90*/  IMAD.MOV.U32 R8, RZ, RZ, 0x65 ;  /* 0x00000065ff087424 */ /* 0x000fe400078e00ff */
[----:B------:R1:W2:Y:S01]  /*cba0*/  LDC.64 R14, c[0x4][R0] ;  /* 0x01000000000e7b82 */ /* 0x0002a20000000a00 */
[----:B------:R-:W4:Y:S01]  /*cbb0*/  LDCU.64 UR6, c[0x4][0x130] ;  /* 0x01002600ff0677ac */ /* 0x000f220008000a00 */
[----:B------:R-:W-:Y:S02]  /*cbc0*/  IMAD.MOV.U32 R12, RZ, RZ, 0x1 ;  /* 0x00000001ff0c7424 */ /* 0x000fe400078e00ff */
[----:B------:R-:W-:Y:S01]  /*cbd0*/  IMAD.MOV.U32 R13, RZ, RZ, RZ ;  /* 0x000000ffff0d7224 */ /* 0x000fe200078e00ff */
[----:B------:R-:W5:Y:S01]  /*cbe0*/  LDCU.64 UR8, c[0x4][0x10] ;  /* 0x01000200ff0877ac */ /* 0x000f620008000a00 */
[----:B0-----:R-:W-:-:S02]  /*cbf0*/  IMAD.U32 R4, RZ, RZ, UR4 ;  /* 0x00000004ff047e24 */ /* 0x001fc4000f8e00ff */
[----:B------:R-:W-:Y:S02]  /*cc00*/  IMAD.U32 R5, RZ, RZ, UR5 ;  /* 0x00000005ff057e24 */ /* 0x000fe4000f8e00ff */
[----:B----4-:R-:W-:Y:S02]  /*cc10*/  IMAD.U32 R6, RZ, RZ, UR6 ;  /* 0x00000006ff067e24 */ /* 0x010fe4000f8e00ff */
[----:B------:R-:W-:Y:S02]  /*cc20*/  IMAD.U32 R7, RZ, RZ, UR7 ;  /* 0x00000007ff077e24 */ /* 0x000fe4000f8e00ff */
[----:B-----5:R-:W-:Y:S02]  /*cc30*/  IMAD.U32 R10, RZ, RZ, UR8 ;  /* 0x00000008ff0a7e24 */ /* 0x020fe4000f8e00ff */
[----:B-1----:R-:W-:-:S07]  /*cc40*/  IMAD.U32 R11, RZ, RZ, UR9 ;  /* 0x00000009ff0b7e24 */ /* 0x002fce000f8e00ff */
[----:B------:R-:W-:-:S07]  /*cc50*/  LEPC R20, `(.L_x_5901) ;  /* 0x000000001014794e */ /* 0x000fce0000000000 */
[----:B--23--:R-:W-:Y:S05]  /*cc60*/  CALL.ABS.NOINC R14 ;  /* 0x000000000e007343 */ /* 0x00cfea0003c00000 */
.L_x_5901:
[----:B------:R-:W-:Y:S05]  /*cc70*/  BRA `(.L_x_5877) ;  /* 0x0000000400007947 */ /* 0x000fea0003800000 */
.L_x_5900:
        /* <DEDUP_REMOVED lines=21> */
.L_x_5903:
[----:B------:R-:W-:Y:S05]  /*cdd0*/  BSYNC.RECONVERGENT B0 ;  /* 0x0000000000007941 */ /* 0x000fea0003800200 */
.L_x_5902:
[----:B------:R-:W-:-:S05]  /*cde0*/  LOP3.LUT R3, R0, 0x80, R3, 0xf8, !PT ;  /* 0x0000008000037812 */ /* 0x000fca00078ef803 */
[----:B------:R0:W-:Y:S01]  /*cdf0*/  STG.E.U8 desc[UR36][R4.64], R3 ;  /* 0x0000000304007986 */ /* 0x0001e2000c101124 */
[----:B------:R-:W-:Y:S05]  /*ce00*/  BRA `(.L_x_5877) ;  /* 0x00000000009c7947 */ /* 0x000fea0003800000 */
.L_x_5899:
        /* <DEDUP_REMOVED lines=20> */
.L_x_5905:
[----:B------:R-:W-:Y:S01]  /*cf50*/  IMAD.MOV.U32 R0, RZ, RZ, 0x7f ;  /* 0x0000007fff007424 */ /* 0x000fe200078e00ff */
[----:B------:R-:W-:-:S04]  /*cf60*/  ISETP.GT.U32.AND P0, PT, R3, 0x7f800000, PT ;  /* 0x7f8000000300780c */ /* 0x000fc80003f04070 */
[----:B------:R-:W-:-:S09]  /*cf70*/  SEL R0, R0, 0x7c, P0 ;  /* 0x0000007c00007807 */ /* 0x000fd20000000000 */
.L_x_5906:
[----:B------:R-:W-:Y:S05]  /*cf80*/  BSYNC.RECONVERGENT B0 ;  /* 0x0000000000007941 */ /* 0x000fea0003800200 */
.L_x_5904:
[----:B------:R-:W-:-:S04]  /*cf90*/  SHF.R.U32.HI R3, RZ, 0x18, R7 ;  /* 0x00000018ff037819 */ /* 0x000fc80000011607 */
[----:B------:R-:W-:-:S05]  /*cfa0*/  LOP3.LUT R3, R0, 0x80, R3, 0xf8, !PT ;  /* 0x0000008000037812 */ /* 0x000fca00078ef803 */
[----:B------:R0:W-:Y:S01]  /*cfb0*/  STG.E.U8 desc[UR36][R4.64], R3 ;  /* 0x0000000304007986 */ /* 0x0001e2000c101124 */
[----:B------:R-:W-:Y:S05]  /*cfc0*/  BRA `(.L_x_5877) ;  /* 0x00000000002c7947 */ /* 0x000fea0003800000 */
.L_x_5898:
        /* <DEDUP_REMOVED lines=11> */
.L_x_5877:
[----:B------:R-:W-:-:S07]  /*d080*/  VIADD R23, R23, 0x80 ;  /* 0x0000008017177836 */ /* 0x000fce0000000000 */
.L_x_5836:
[----:B------:R-:W-:Y:S05]  /*d090*/  BSYNC.RECONVERGENT B6 ;  /* 0x0000000000067941 */ /* 0x000fea0003800200 */
.L_x_5835:
[----:B------:R-:W-:-:S13]  /*d0a0*/  ISETP.GE.AND P0, PT, R23, R2, PT ;  /* 0x000000021700720c */ /* 0x000fda0003f06270 */
[----:B------:R-:W-:Y:S05]  /*d0b0*/  @P0 EXIT ;  /* 0x000000000000094d */ /* 0x000fea0003800000 */
[----:B012-4-:R-:W0:Y:S01]  /*d0c0*/  LDC.64 R2, c[0x0][0x388] ;  /* 0x0000e200ff027b82 */ /* 0x017e220000000a00 */
        /* <DEDUP_REMOVED lines=17> */
[----:B0-----:R-:W-:Y:S01]  /*d1e0*/  STG.E.U8 desc[UR36][R2.64], R17 ;  /* 0x0000001102007986 */ /* 0x001fe2000c101124 */
[----:B------:R-:W-:Y:S05]  /*d1f0*/  EXIT ;  /* 0x000000000000794d */ /* 0x000fea0003800000 */
.L_x_5910:
[----:B------:R-:W0:Y:S02]  /*d200*/  F2I.S64.F64.TRUNC R16, R16 ;  /* 0x0000001000107311 */ /* 0x000e24000030d900 */
[----:B0-----:R-:W-:-:S05]  /*d210*/  IMAD.MOV.U32 R5, RZ, RZ, R16 ;  /* 0x000000ffff057224 */ /* 0x001fca00078e0010 */
[----:B------:R-:W-:Y:S01]  /*d220*/  STG.E.U8 desc[UR36][R2.64], R5 ;  /* 0x0000000502007986 */ /* 0x000fe2000c101124 */
[----:B------:R-:W-:Y:S05]  /*d230*/  EXIT ;  /* 0x000000000000794d */ /* 0x000fea0003800000 */
.L_x_5909:
[----:B------:R-:W-:-:S13]  /*d240*/  ISETP.NE.AND P0, PT, R0, 0x2, PT ;  /* 0x000000020000780c */ /* 0x000fda0003f05270 */
[----:B------:R-:W-:Y:S05]  /*d250*/  @!P0 BRA `(.L_x_5912) ;  /* 0x0000000000288947 */ /* 0x000fea0003800000 */
[----:B------:R-:W-:-:S13]  /*d260*/  ISETP.NE.AND P0, PT, R0, 0x3, PT ;  /* 0x000000030000780c */ /* 0x000fda0003f05270 */
[----:B------:R-:W-:Y:S05]  /*d270*/  @!P0 BRA `(.L_x_5913) ;  /* 0x0000000000148947 */ /* 0x000fea0003800000 */
[----:B------:R-:W-:-:S13]  /*d280*/  ISETP.NE.AND P0, PT, R0, 0x4, PT ;  /* 0x000000040000780c */ /* 0x000fda0003f05270 */
[----:B------:R-:W-:Y:S05]  /*d290*/  @P0 BRA `(.L_x_5911) ;  /* 0x0000000c00240947 */ /* 0x000fea0003800000 */
[----:B------:R-:W0:Y:S02]  /*d2a0*/  F2I.S64.F64.TRUNC R16, R16 ;  /* 0x0000001000107311 */ /* 0x000e24000030d900 */
[----:B0-----:R-:W-:Y:S01]  /*d2b0*/  STG.E.64 desc[UR36][R2.64], R16 ;  /* 0x0000001002007986 */ /* 0x001fe2000c101b24 */
[----:B------:R-:W-:Y:S05]  /*d2c0*/  EXIT ;  /* 0x000000000000794d */ /* 0x000fea0003800000 */
.L_x_5913:
[----:B------:R-:W0:Y:S02]  /*d2d0*/  F2I.F64.TRUNC R17, R16 ;  /* 0x0000001000117311 */ /* 0x000e24000030d100 */
[----:B0-----:R-:W-:Y:S01]  /*d2e0*/  STG.E desc[UR36][R2.64], R17 ;  /* 0x0000001102007986 */ /* 0x001fe2000c101924 */
[----:B------:R-:W-:Y:S05]  /*d2f0*/  EXIT ;  /* 0x000000000000794d */ /* 0x000fea0003800000 */
.L_x_5912:
[----:B------:R-:W0:Y:S02]  /*d300*/  F2I.F64.TRUNC R17, R16 ;  /* 0x0000001000117311 */ /* 0x000e24000030d100 */
[----:B0-----:R-:W-:Y:S01]  /*d310*/  STG.E.U16 desc[UR36][R2.64], R17 ;  /* 0x0000001102007986 */ /* 0x001fe2000c101524 */
[----:B------:R-:W-:Y:S05]  /*d320*/  EXIT ;  /* 0x000000000000794d */ /* 0x000fea0003800000 */
.L_x_5908:
        /* <DEDUP_REMOVED lines=17> */
.L_x_5915:
        /* <DEDUP_REMOVED lines=12> */
.L_x_5914:
        /* <DEDUP_REMOVED lines=18> */
.L_x_5917:
        /* <DEDUP_REMOVED lines=13> */
.L_x_5916:
[----:B------:R-:W-:Y:S01]  /*d6f0*/  STG.E.64 desc[UR36][R2.64], R16 ;  /* 0x0000001002007986 */ /* 0x000fe2000c101b24 */
[----:B------:R-:W-:Y:S05]  /*d700*/  EXIT ;  /* 0x000000000000794d */ /* 0x000fea0003800000 */
.L_x_5907:
        /* <DEDUP_REMOVED lines=11> */
[----:B0-----:R-:W-:Y:S01]  /*d7c0*/  STG.E.U16 desc[UR36][R2.64], R17 ;  /* 0x0000001102007986 */ /* 0x001fe2000c101524 */
[----:B------:R-:W-:Y:S05]  /*d7d0*/  EXIT ;  /* 0x000000000000794d */ /* 0x000fea0003800000 */
.L_x_5921:
        /* <DEDUP_REMOVED lines=26> */
.L_x_5924:
[----:B------:R-:W-:-:S04]  /*d980*/  SHF.R.U32.HI R5, RZ, 0x18, R5 ;  /* 0x00000018ff057819 */ /* 0x000fc80000011605 */
[----:B------:R-:W-:-:S07]  /*d990*/  LOP3.LUT R0, R0, 0x80, R5, 0xf8, !PT ;  /* 0x0000008000007812 */ /* 0x000fce00078ef805 */
.L_x_5923:
[----:B------:R-:W-:Y:S05]  /*d9a0*/  BSYNC.RECONVERGENT B0 ;  /* 0x0000000000007941 */ /* 0x000fea0003800200 */
.L_x_5922:
[----:B------:R-:W-:Y:S01]  /*d9b0*/  STG.E.U8 desc[UR36][R2.64], R0 ;  /* 0x0000000002007986 */ /* 0x000fe2000c101124 */
[----:B------:R-:W-:Y:S05]  /*d9c0*/  EXIT ;  /* 0x000000000000794d */ /* 0x000fea0003800000 */
.L_x_5920:
        /* <DEDUP_REMOVED lines=26> */
.L_x_5927:
[----:B------:R-:W-:-:S04]  /*db70*/  SHF.R.U32.HI R5, RZ, 0x18, R5 ;  /* 0x00000018ff057819 */ /* 0x000fc80000011605 */
[----:B------:R-:W-:-:S07]  /*db80*/  LOP3.LUT R0, R0, 0x80, R5, 0xf8, !PT ;  /* 0x0000008000007812 */ /* 0x000fce00078ef805 */
.L_x_5926:
[----:B------:R-:W-:Y:S05]  /*db90*/  BSYNC.RECONVERGENT B0 ;  /* 0x0000000000007941 */ /* 0x000fea0003800200 */
.L_x_5925:
[----:B------:R-:W-:Y:S01]  /*dba0*/  STG.E.U8 desc[UR36][R2.64], R0 ;  /* 0x0000000002007986 */ /* 0x000fe2000c101124 */
[----:B------:R-:W-:Y:S05]  /*dbb0*/  EXIT ;  /* 0x000000000000794d */ /* 0x000fea0003800000 */
.L_x_5919:
        /* <DEDUP_REMOVED lines=30> */
.L_x_5929:
[----:B------:R-:W0:Y:S02]  /*dda0*/  F2I.U64.F64.TRUNC R16, R16 ;  /* 0x0000001000107311 */ /* 0x000e24000030d800 */
[----:B0-----:R-:W-:Y:S01]  /*ddb0*/  STG.E.64 desc[UR36][R2.64], R16 ;  /* 0x0000001002007986 */ /* 0x001fe2000c101b24 */
[----:B------:R-:W-:Y:S05]  /*ddc0*/  EXIT ;  /* 0x000000000000794d */ /* 0x000fea0003800000 */
.L_x_5928:
[----:B------:R-:W0:Y:S02]  /*ddd0*/  F2I.U32.F64.TRUNC R17, R16 ;  /* 0x0000001000117311 */ /* 0x000e24000030d000 */
[----:B0-----:R-:W-:Y:S01]  /*dde0*/  STG.E desc[UR36][R2.64], R17 ;  /* 0x0000001102007986 */ /* 0x001fe2000c101924 */
[----:B------:R-:W-:Y:S05]  /*ddf0*/  EXIT ;  /* 0x000000000000794d */ /* 0x000fea0003800000 */
.L_x_5918:
        /* <DEDUP_REMOVED lines=8> */
[----:B------:R-:W-:Y:S01]  /*de80*/  STG.E.U8 desc[UR36][R2.64], R5 ;  /* 0x0000000502007986 */ /* 0x000fe2000c101124 */
[----:B------:R-:W-:Y:S05]  /*de90*/  EXIT ;  /* 0x000000000000794d */ /* 0x000fea0003800000 */
.L_x_5931:
[----:B------:R-:W-:-:S05]  /*dea0*/  CS2R R18, SRZ ;  /* 0x0000000000127805 */ /* 0x000fca000001ff00 */
[----:B------:R-:W-:Y:S01]  /*deb0*/  STG.E.128 desc[UR36][R2.64], R16 ;  /* 0x0000001002007986 */ /* 0x000fe2000c101d24 */
[----:B------:R-:W-:Y:S05]  /*dec0*/  EXIT ;  /* 0x000000000000794d */ /* 0x000fea0003800000 */
.L_x_5930:
[----:B------:R-:W-:-:S13]  /*ded0*/  ISETP.NE.AND P0, PT, R0, 0xf, PT ;  /* 0x0000000f0000780c */ /* 0x000fda0003f05270 */
[----:B------:R-:W-:Y:S05]  /*dee0*/  @!P0 BRA `(.L_x_5932) ;  /* 0x0000000400288947 */ /* 0x000fea0003800000 */
[----:B------:R-:W-:-:S13]  /*def0*/  ISETP.NE.AND P0, PT, R0, 0x17, PT ;  /* 0x000000170000780c */ /* 0x000fda0003f05270 */
[----:B------:R-:W-:Y:S05]  /*df00*/  @!P0 BRA `(.L_x_5933) ;  /* 0x0000000000b08947 */ /* 0x000fea0003800000 */
[----:B------:R-:W-:-:S13]  /*df10*/  ISETP.NE.AND P0, PT, R0, 0x18, PT ;  /* 0x000000180000780c */ /* 0x000fda0003f05270 */
[----:B------:R-:W-:Y:S05]  /*df20*/  @!P0 BRA `(.L_x_5934) ;  /* 0x0000000000448947 */ /* 0x000fea0003800000 */
.L_x_5911:
        /* <DEDUP_REMOVED lines=16> */
.L_x_5935:
[----:B------:R-:W-:Y:S05]  /*e030*/  EXIT ;  /* 0x000000000000794d */ /* 0x000fea0003800000 */
.L_x_5934:
        /* <DEDUP_REMOVED lines=21> */
.L_x_5937:
[----:B------:R-:W-:Y:S05]  /*e190*/  BSYNC.RECONVERGENT B0 ;  /* 0x0000000000007941 */ /* 0x000fea0003800200 */
.L_x_5936:
[----:B------:R-:W-:-:S05]  /*e1a0*/  LOP3.LUT R5, R0, 0x80, R5, 0xf8, !PT ;  /* 0x0000008000057812 */ /* 0x000fca00078ef805 */
[----:B------:R-:W-:Y:S01]  /*e1b0*/  STG.E.U8 desc[UR36][R2.64], R5 ;  /* 0x0000000502007986 */ /* 0x000fe2000c101124 */
[----:B------:R-:W-:Y:S05]  /*e1c0*/  EXIT ;  /* 0x000000000000794d */ /* 0x000fea0003800000 */
.L_x_5933:
        /* <DEDUP_REMOVED lines=20> */
.L_x_5939:
[----:B------:R-:W-:Y:S01]  /*e310*/  IMAD.MOV.U32 R0, RZ, RZ, 0x7f ;  /* 0x0000007fff007424 */ /* 0x000fe200078e00ff */
[----:B------:R-:W-:-:S04]  /*e320*/  ISETP.GT.U32.AND P0, PT, R4, 0x7f800000, PT ;  /* 0x7f8000000400780c */ /* 0x000fc80003f04070 */
[----:B------:R-:W-:-:S09]  /*e330*/  SEL R0, R0, 0x7c, P0 ;  /* 0x0000007c00007807 */ /* 0x000fd20000000000 */
.L_x_5940:
[----:B------:R-:W-:Y:S05]  /*e340*/  BSYNC.RECONVERGENT B0 ;  /* 0x0000000000007941 */ /* 0x000fea0003800200 */
.L_x_5938:
[----:B------:R-:W-:-:S04]  /*e350*/  SHF.R.U32.HI R5, RZ, 0x18, R5 ;  /* 0x00000018ff057819 */ /* 0x000fc80000011605 */
[----:B------:R-:W-:-:S05]  /*e360*/  LOP3.LUT R5, R0, 0x80, R5, 0xf8, !PT ;  /* 0x0000008000057812 */ /* 0x000fca00078ef805 */
[----:B------:R-:W-:Y:S01]  /*e370*/  STG.E.U8 desc[UR36][R2.64], R5 ;  /* 0x0000000502007986 */ /* 0x000fe2000c101124 */
[----:B------:R-:W-:Y:S05]  /*e380*/  EXIT ;  /* 0x000000000000794d */ /* 0x000fea0003800000 */
.L_x_5932:
        /* <DEDUP_REMOVED lines=12> */
.L_x_5941:
        /* <DEDUP_REMOVED lines=11> */
.L_x_16869:


//--------------------- .text._ZN2at6native18elementwise_kernelILi128ELi2EZNS0_22gpu_kernel_impl_nocastINS0_13BinaryFunctorIdddZZZNS0_17hypot_kernel_cudaERNS_18TensorIteratorBaseEENKUlvE_clEvENKUlvE_clEvEUlddE_EEEEvS5_RKT_EUliE_EEviT1_ --------------------------
	.section	.text._ZN2at6native18elementwise_kernelILi128ELi2EZNS0_22gpu_kernel_impl_nocastINS0_13BinaryFunctorIdddZZZNS0_17hypot_kernel_cudaERNS_18TensorIteratorBaseEENKUlvE_clEvENKUlvE_clEvEUlddE_EEEEvS5_RKT_EUliE_EEviT1_,"ax",@progbits
	.align	128
        .global         _ZN2at6native18elementwise_kernelILi128ELi2EZNS0_22gpu_kernel_impl_nocastINS0_13BinaryFunctorIdddZZZNS0_17hypot_kernel_cudaERNS_18TensorIteratorBaseEENKUlvE_clEvENKUlvE_clEvEUlddE_EEEEvS5_RKT_EUliE_EEviT1_
        .type           _ZN2at6native18elementwise_kernelILi128ELi2EZNS0_22gpu_kernel_impl_nocastINS0_13BinaryFunctorIdddZZZNS0_17hypot_kernel_cudaERNS_18TensorIteratorBaseEENKUlvE_clEvENKUlvE_clEvEUlddE_EEEEvS5_RKT_EUliE_EEviT1_,@function
        .size           _ZN2at6native18elementwise_kernelILi128ELi2EZNS0_22gpu_kernel_impl_nocastINS0_13BinaryFunctorIdddZZZNS0_17hypot_kernel_cudaERNS_18TensorIteratorBaseEENKUlvE_clEvENKUlvE_clEvEUlddE_EEEEvS5_RKT_EUliE_EEviT1_,(.L_x_16870 - _ZN2at6native18elementwise_kernelILi128ELi2EZNS0_22gpu_kernel_impl_nocastINS0_13BinaryFunctorIdddZZZNS0_17hypot_kernel_cudaERNS_18TensorIteratorBaseEENKUlvE_clEvENKUlvE_clEvEUlddE_EEEEvS5_RKT_EUliE_EEviT1_)
        .other          _ZN2at6native18elementwise_kernelILi128ELi2EZNS0_22gpu_kernel_impl_nocastINS0_13BinaryFunctorIdddZZZNS0_17hypot_kernel_cudaERNS_18TensorIteratorBaseEENKUlvE_clEvENKUlvE_clEvEUlddE_EEEEvS5_RKT_EUliE_EEviT1_,@"STO_CUDA_ENTRY STV_DEFAULT"
_ZN2at6native18elementwise_kernelILi128ELi2EZNS0_22gpu_kernel_impl_nocastINS0_13BinaryFunctorIdddZZZNS0_17hypot_kernel_cudaERNS_18TensorIteratorBaseEENKUlvE_clEvENKUlvE_clEvEUlddE_EEEEvS5_RKT_EUliE_EEviT1_:
.text._ZN2at6native18elementwise_kernelILi128ELi2EZNS0_22gpu_kernel_impl_nocastINS0_13BinaryFunctorIdddZZZNS0_17hypot_kernel_cudaERNS_18TensorIteratorBaseEENKUlvE_clEvENKUlvE_clEvEUlddE_EEEEvS5_RKT_EUliE_EEviT1_:
        /* <DEDUP_REMOVED lines=15> */
[----:B0-----:R-:W2:Y:S04]  /*00f0*/  LDG.E.64 R4, desc[UR8][R4.64] ;  /* 0x0000000804047981 */ /* 0x001ea8000c1e1b00 */
[----:B-1----:R-:W3:Y:S01]  /*0100*/  LDG.E.64 R8, desc[UR8][R8.64] ;  /* 0x0000000808087981 */ /* 0x002ee2000c1e1b00 */
[----:B------:R-:W-:Y:S01]  /*0110*/  UMOV UR5, 0x7fefffff ;  /* 0x7fefffff00057882 */ /* 0x000fe20000000000 */
[----:B------:R-:W-:Y:S01]  /*0120*/  UMOV UR4, 0xffffffff ;  /* 0xffffffff00047882 */ /* 0x000fe20000000000 */
[----:B------:R-:W-:Y:S01]  /*0130*/  UMOV UR6, UR5 ;  /* 0x0000000500067c82 */ /* 0x000fe20008000000 */
[----:B------:R-:W-:Y:S01]  /*0140*/  HFMA2 R17, -RZ, RZ, 1.9609375, 0 ;  /* 0x3fd80000ff117431 */ /* 0x000fe200000001ff */
[----:B------:R-:W-:-:S02]  /*0150*/  MOV R16, 0x0 ;  /* 0x0000000000107802 */ /* 0x000fc40000000f00 */
[----:B------:R-:W-:Y:S01]  /*0160*/  IADD3 R3, PT, PT, R3, 0x80, RZ ;  /* 0x0000008003037810 */ /* 0x000fe20007ffe0ff */
[----:B--2---:R-:W-:-:S15]  /*0170*/  DADD R10, -RZ, |R4| ;  /* 0x00000000ff0a7229 */ /* 0x004fde0000000504 */
[----:B------:R-:W-:-:S15]  /*0180*/  NOP ;  /* 0x0000000000007918 */ /* 0x000fde0000000000 */
[----:B------:R-:W-:-:S15]  /*0190*/  NOP ;  /* 0x0000000000007918 */ /* 0x000fde0000000000 */
[----:B------:R-:W-:-:S15]  /*01a0*/  NOP ;  /* 0x0000000000007918 */ /* 0x000fde0000000000 */
[----:B------:R-:W-:-:S04]  /*01b0*/  NOP ;  /* 0x0000000000007918 */ /* 0x000fc80000000000 */
[----:B---3--:R-:W0:Y:S02]  /*01c0*/  DADD R12, -RZ, |R8| ;  /* 0x00000000ff0c7229 */ /* 0x008e240000000508 */
[----:B0-----:R-:W-:Y:S02]  /*01d0*/  ISETP.LT.U32.AND P0, PT, R12, R10, PT ;  /* 0x0000000a0c00720c */ /* 0x001fe40003f01070 */
[----:B------:R-:W-:Y:S02]  /*01e0*/  MOV R8, RZ ;  /* 0x000000ff00087202 */ /* 0x000fe40000000f00 */
[----:B------:R-:W-:-:S04]  /*01f0*/  ISETP.LT.U32.AND.EX P0, PT, R13, R11, PT, P0 ;  /* 0x0000000b0d00720c */ /* 0x000fc80003f01100 */
[----:B------:R-:W-:Y:S02]  /*0200*/  SEL R2, R12, R10, P0 ;  /* 0x0000000a0c027207 */ /* 0x000fe40000000000 */
[----:B------:R-:W-:Y:S02]  /*0210*/  SEL R7, R13, R11, P0 ;  /* 0x0000000b0d077207 */ /* 0x000fe40000000000 */
[----:B------:R-:W-:Y:S02]  /*0220*/  ISETP.GT.U32.AND P0, PT, R10, R12, PT ;  /* 0x0000000c0a00720c */ /* 0x000fe40003f04070 */
[----:B------:R-:W-:Y:S02]  /*0230*/  MOV R6, R2 ;  /* 0x0000000200067202 */ /* 0x000fe40000000f00 */
[----:B------:R-:W-:-:S04]  /*0240*/  ISETP.GT.U32.AND.EX P0, PT, R11, R13, PT, P0 ;  /* 0x0000000d0b00720c */ /* 0x000fc80003f04100 */
[----:B------:R-:W-:Y:S02]  /*0250*/  SEL R5, R11, R13, P0 ;  /* 0x0000000d0b057207 */ /* 0x000fe40000000000 */
[----:B------:R-:W-:Y:S01]  /*0260*/  SEL R4, R10, R12, P0 ;  /* 0x0000000c0a047207 */ /* 0x000fe20000000000 */
[----:B------:R-:W-:Y:S01]  /*0270*/  IMAD.U32 R12, RZ, RZ, UR6 ;  /* 0x00000006ff0c7e24 */ /* 0x000fe2000f8e00ff */
        /* <DEDUP_REMOVED lines=69> */
[----:B------:R-:W-:-:S15]  /*06d0*/  IMAD.MOV.U32 R8, RZ, RZ, RZ ;  /* 0x000000ffff087224 */ /* 0x000fde00078e00ff */
[----:B------:R-:W-:-:S15]  /*06e0*/  NOP ;  /* 0x0000000000007918 */ /* 0x000fde0000000000 */
[----:B------:R-:W-:-:S15]  /*06f0*/  NOP ;  /* 0x0000000000007918 */ /* 0x000fde0000000000 */
[----:B------:R-:W-:-:S15]  /*0700*/  NOP ;  /* 0x0000000000007918 */ /* 0x000fde0000000000 */
[----:B------:R-:W-:-:S01]  /*0710*/  NOP ;  /* 0x0000000000007918 */ /* 0x000fc20000000000 */
[----:B--2---:R-:W1:Y:S02]  /*0720*/  DMUL R14, R14, R8 ;  /* 0x000000080e0e7228 */ /* 0x004e640000000000 */
[----:B-1----:R-:W-:Y:S02]  /*0730*/  @!P0 FSEL R2, R4, R14, !P1 ;  /* 0x0000000e04028208 */ /* 0x002fe40004800000 */
[----:B------:R-:W-:Y:S02]  /*0740*/  @!P0 FSEL R7, R5, R15, !P1 ;  /* 0x0000000f05078208 */ /* 0x000fe40004800000 */
[----:B------:R-:W-:-:S05]  /*0750*/  MOV R6, R2 ;  /* 0x0000000200067202 */ /* 0x000fca0000000f00 */
[----:B0-----:R0:W-:Y:S02]  /*0760*/  STG.E.64 desc[UR8][R12.64], R6 ;  /* 0x000000060c007986 */ /* 0x0011e4000c101b08 */
.L_x_5944:
[----:B------:R-:W-:Y:S05]  /*0770*/  BSYNC.RECONVERGENT B0 ;  /* 0x0000000000007941 */ /* 0x000fea0003800200 */
.L_x_5943:
[----:B------:R-:W-:-:S13]  /*0780*/  ISETP.GE.AND P0, PT, R3, UR7, PT ;  /* 0x0000000703007c0c */ /* 0x000fda000bf06270 */
[----:B------:R-:W-:Y:S05]  /*0790*/  @P0 EXIT ;  /* 0x000000000000094d */ /* 0x000fea0003800000 */
[----:B------:R-:W1:Y:S08]  /*07a0*/  LDC.64 R8, c[0x0][0x5f0] ;  /* 0x00017c00ff087b82 */ /* 0x000e700000000a00 */
[----:B------:R-:W2:Y:S01]  /*07b0*/  LDC.64 R10, c[0x0][0x5f8] ;  /* 0x00017e00ff0a7b82 */ /* 0x000ea20000000a00 */
[----:B-1----:R-:W3:Y:S04]  /*07c0*/  LDG.E.64 R2, desc[UR8][R8.64] ;  /* 0x0000000808027981 */ /* 0x002ee8000c1e1b00 */
[----:B--2---:R1:W0:Y:S01]  /*07d0*/  LDG.E.64 R4, desc[UR8][R10.64] ;  /* 0x000000080a047981 */ /* 0x004222000c1e1b00 */
[----:B------:R-:W-:Y:S01]  /*07e0*/  UMOV UR5, 0x7fefffff ;  /* 0x7fefffff00057882 */ /* 0x000fe20000000000 */
[----:B------:R-:W-:Y:S01]  /*07f0*/  UMOV UR4, 0xffffffff ;  /* 0xffffffff00047882 */ /* 0x000fe20000000000 */
[----:B------:R-:W-:Y:S01]  /*0800*/  UMOV UR6, UR5 ;  /* 0x0000000500067c82 */ /* 0x000fe20008000000 */
[----:B------:R-:W-:Y:S01]  /*0810*/  MOV R14, 0x0 ;  /* 0x00000000000e7802 */ /* 0x000fe20000000f00 */
[----:B------:R-:W-:Y:S01]  /*0820*/  IMAD.MOV.U32 R15, RZ, RZ, 0x3fd80000 ;  /* 0x3fd80000ff0f7424 */ /* 0x000fe200078e00ff */
[----:B-1----:R-:W-:Y:S01]  /*0830*/  MOV R10, UR6 ;  /* 0x00000006000a7c02 */ /* 0x002fe20008000f00 */
[----:B---3--:R-:W-:-:S15]  /*0840*/  DADD R2, -RZ, |R2| ;  /* 0x00000000ff027229 */ /* 0x008fde0000000502 */
[----:B------:R-:W-:-:S15]  /*0850*/  NOP ;  /* 0x0000000000007918 */ /* 0x000fde0000000000 */
[----:B------:R-:W-:-:S15]  /*0860*/  NOP ;  /* 0x0000000000007918 */ /* 0x000fde0000000000 */
[----:B------:R-:W-:-:S15]  /*0870*/  NOP ;  /* 0x0000000000007918 */ /* 0x000fde0000000000 */
[----:B------:R-:W-:-:S04]  /*0880*/  NOP ;  /* 0x0000000000007918 */ /* 0x000fc80000000000 */
[----:B0-----:R-:W0:Y:S02]  /*0890*/  DADD R6, -RZ, |R4| ;  /* 0x00000000ff067229 */ /* 0x001e240000000504 */
        /* <DEDUP_REMOVED lines=29> */
[----:B0-----:R-:W-:-:S15]  /*0a70*/  MOV R8, R7 ;  /* 0x0000000700087202 */ /* 0x001fde0000000f00 */
        /* <DEDUP_REMOVED lines=8> */
[----:B------:R-:W-:-:S03]  /*0b00*/  HFMA2 R10, -RZ, RZ, 0, 0 ;  /* 0x00000000ff0a7431 */ /* 0x000fc600000001ff */
        /* <DEDUP_REMOVED lines=49> */
.L_x_5942:
[----:B------:R-:W0:Y:S01]  /*0e20*/  LDCU UR7, c[0x0][0x380] ;  /* 0x00007000ff0777ac */ /* 0x000e220008000800 */
[----:B------:R-:W-:Y:S01]  /*0e30*/  IADD3 R2, PT, PT, R2, -0x1, RZ ;  /* 0xffffffff02027810 */ /* 0x000fe20007ffe0ff */
[----:B------:R-:W-:Y:S03]  /*0e40*/  BSSY.RECONVERGENT B0, `(.L_x_5945) ;  /* 0x00001cf000007945 */ /* 0x000fe60003800200 */
[----:B------:R-:W-:-:S05]  /*0e50*/  VIMNMX.U32 R0, PT, PT, R2, 0x18, PT ;  /* 0x0000001802007848 */ /* 0x000fca0003fe0000 */
[----:B------:R-:W-:Y:S01]  /*0e60*/  VIADD R0, R0, 0x1 ;  /* 0x0000000100007836 */ /* 0x000fe20000000000 */
[----:B0-----:R-:W-:-:S13]  /*0e70*/  ISETP.GE.AND P0, PT, R3, UR7, PT ;  /* 0x0000000703007c0c */ /* 0x001fda000bf06270 */
[----:B------:R-:W-:Y:S05]  /*0e80*/  @P0 BRA `(.L_x_5946) ;  /* 0x0000001c00280947 */ /* 0x000fea0003800000 */
[----:B------:R-:W0:Y:S01]  /*0e90*/  LDCU.64 UR4, c[0x0][0x390] ;  /* 0x00007200ff0477ac */ /* 0x000e220008000a00 */
[----:B------:R-:W-:Y:S02]  /*0ea0*/  MOV R4, RZ ;  /* 0x000000ff00047202 */ /* 0x000fe40000000f00 */
[----:B------:R-:W-:Y:S01]  /*0eb0*/  MOV R5, R3 ;  /* 0x0000000300057202 */ /* 0x000fe20000000f00 */
[----:B------:R-:W1:Y:S01]  /*0ec0*/  LDCU UR6, c[0x0][0x38c] ;  /* 0x00007180ff0677ac */ /* 0x000e620008000800 */
[----:B------:R-:W-:Y:S01]  /*0ed0*/  ISETP.NE.AND P0, PT, R2, RZ, PT ;  /* 0x000000ff0200720c */ /* 0x000fe20003f05270 */
[----:B------:R-:W2:Y:S01]  /*0ee0*/  LDCU.64 UR10, c[0x0][0x4b8] ;  /* 0x00009700ff0a77ac */ /* 0x000ea20008000a00 */
        /* <DEDUP_REMOVED lines=24> */
[----:B------:R-:W-:Y:S01]  /*1070*/  IMAD.MOV.U32 R10, RZ, RZ, RZ ;  /* 0x000000ffff0a7224 */ /* 0x000fe200078e00ff */
        /* <DEDUP_REMOVED lines=19> */
[----:B-1----:R-:W-:-:S05]  /*11b0*/  SHF.R.U32.HI R11, RZ, UR4, R10 ;  /* 0x00000004ff0b7c19 */ /* 0x002fca000801160a */
[----:B------:R-:W-:-:S04]  /*11c0*/  IMAD.MOV R7, RZ, RZ, -R11 ;  /* 0x000000ffff077224 */ /* 0x000fc800078e0a0b */
        /* <DEDUP_REMOVED lines=20> */
[----:B------:R-:W-:Y:S01]  /*1310*/  IMAD.MOV.U32 R8, RZ, RZ, RZ ;  /* 0x000000ffff087224 */ /* 0x000fe200078e00ff */
        /* <DEDUP_REMOVED lines=250> */
[----:B------:R-:W-:Y:S01]  /*22c0*/  ISETP.NE.AND P0, PT, R0, 0x18, PT ;  /* 0x000000180000780c */ /* 0x000fe20003f05270 */
[----:B------:R-:W0:Y:S01]  /*22d0*/  LDCU.64 UR10, c[0x0][0x4a0] ;  /* 0x00009400ff0a77ac */ /* 0x000e220008000a00 */
[----:B------:R-:W-:Y:S01]  /*22e0*/  MOV R8, RZ ;  /* 0x000000ff00087202 */ /* 0x000fe20000000f00 */
        /* <DEDUP_REMOVED lines=16> */
[----:B------:R-:W-:Y:S02]  /*23f0*/  IMAD R4, R9, UR13, R4 ;  /* 0x0000000d09047c24 */ /* 0x000fe4000f8e0204 */
[----:B------:R-:W-:-:S04]  /*2400*/  @P0 IMAD.MOV R12, RZ, RZ, -R8 ;  /* 0x000000ffff0c0224 */ /* 0x000fc800078e0a08 */
[----:B0-----:R-:W-:-:S04]  /*2410*/  @P0 IMAD R13, R12, R17, R13 ;  /* 0x000000110c0d0224 */ /* 0x001fc800078e020d */
[C---:B-1----:R-:W-:Y:S02]  /*2420*/  @P0 IMAD R5, R13.reuse, R10, R5 ;  /* 0x0000000a0d050224 */ /* 0x042fe400078e0205 */
[C---:B------:R-:W-:Y:S02]  /*2430*/  @P0 IMAD R6, R13.reuse, R11, R6 ;  /* 0x0000000b0d060224 */ /* 0x040fe400078e0206 */
[----:B-----5:R-:W-:-:S07]  /*2440*/  @P0 IMAD R4, R13, R16, R4 ;  /* 0x000000100d040224 */ /* 0x020fce00078e0204 */
.L_x_5947:
[----:B------:R-:W0:Y:S02]  /*2450*/  LDCU.128 UR12, c[0x0][0x5f0] ;  /* 0x0000be00ff0c77ac */ /* 0x000e240008000c00 */
[----:B0-----:R-:W-:Y:S02]  /*2460*/  IADD3 R6, P0, PT, R6, UR12, RZ ;  /* 0x0000000c06067c10 */ /* 0x001fe4000ff1e0ff */
[----:B------:R-:W-:Y:S02]  /*2470*/  IADD3 R10, P1, PT, R4, UR14, RZ ;  /* 0x0000000e040a7c10 */ /* 0x000fe4000ff3e0ff */
[----:B------:R-:W-:Y:S02]  /*2480*/  IADD3.X R7, PT, PT, RZ, UR13, RZ, P0, !PT ;  /* 0x0000000dff077c10 */ /* 0x000fe400087fe4ff */
[----:B------:R-:W-:-:S04]  /*2490*/  IADD3.X R11, PT, PT, RZ, UR15, RZ, P1, !PT ;  /* 0x0000000fff0b7c10 */ /* 0x000fc80008ffe4ff */
[----:B------:R-:W2:Y:S04]  /*24a0*/  LDG.E.64 R6, desc[UR8][R6.64] ;  /* 0x0000000806067981 */ /* 0x000ea8000c1e1b00 */
[----:B------:R0:W3:Y:S01]  /*24b0*/  LDG.E.64 R8, desc[UR8][R10.64] ;  /* 0x000000080a087981 */ /* 0x0000e2000c1e1b00 */
[----:B------:R-:W-:Y:S01]  /*24c0*/  UMOV UR5, 0x7fefffff ;  /* 0x7fefffff00057882 */ /* 0x000fe20000000000 */
[----:B------:R-:W-:Y:S01]  /*24d0*/  UMOV UR4, 0xffffffff ;  /* 0xffffffff00047882 */ /* 0x000fe20000000000 */
[----:B------:R-:W-:Y:S01]  /*24e0*/  UMOV UR6, UR5 ;  /* 0x0000000500067c82 */ /* 0x000fe20008000000 */
[----:B------:R-:W-:Y:S02]  /*24f0*/  MOV R18, 0x0 ;  /* 0x0000000000127802 */ /* 0x000fe40000000f00 */
[----:B------:R-:W-:-:S02]  /*2500*/  MOV R19, 0x3fd80000 ;  /* 0x3fd8000000137802 */ /* 0x000fc40000000f00 */
[----:B------:R-:W-:Y:S02]  /*2510*/  IADD3 R3, PT, PT, R3, 0x80, RZ ;  /* 0x0000008003037810 */ /* 0x000fe40007ffe0ff */
[----:B0-----:R-:W-:Y:S01]  /*2520*/  MOV R10, RZ ;  /* 0x000000ff000a7202 */ /* 0x001fe20000000f00 */
[----:B--2---:R-:W-:-:S15]  /*2530*/  DADD R12, -RZ, |R6| ;  /* 0x00000000ff0c7229 */ /* 0x004fde0000000506 */
[----:B------:R-:W-:-:S15]  /*2540*/  NOP ;  /* 0x0000000000007918 */ /* 0x000fde0000000000 */
[----:B------:R-:W-:-:S15]  /*2550*/  NOP ;  /* 0x0000000000007918 */ /* 0x000fde0000000000 */
[----:B------:R-:W-:-:S15]  /*2560*/  NOP ;  /* 0x0000000000007918 */ /* 0x000fde0000000000 */
[----:B------:R-:W-:-:S04]  /*2570*/  NOP ;  /* 0x0000000000007918 */ /* 0x000fc80000000000 */
[----:B---3--:R-:W0:Y:S02]  /*2580*/  DADD R16, -RZ, |R8| ;  /* 0x00000000ff107229 */ /* 0x008e240000000508 */
        /* <DEDUP_REMOVED lines=30> */
[----:B0-----:R-:W-:Y:S02]  /*2770*/  MOV R12, R11 ;  /* 0x0000000b000c7202 */ /* 0x001fe40000000f00 */
[----:B------:R-:W-:-:S15]  /*2780*/  MOV R13, UR6 ;  /* 0x00000006000d7c02 */ /* 0x000fde0008000f00 */
        /* <DEDUP_REMOVED lines=11> */
[----:B------:R-:W-:-:S04]  /*2840*/  @P2 LOP3.LUT R15, R13, 0x80000, RZ, 0xfc, !PT ;  /* 0x000800000d0f2812 */ /* 0x000fc800078efcff */
[----:B------:R-:W0:Y:S01]  /*2850*/  MUFU.RSQ64H R13, R15 ;  /* 0x0000000f000d7308 */ /* 0x000e220000001c00 */
[----:B------:R-:W-:Y:S01]  /*2860*/  SEL R14, R12, UR4, P0 ;  /* 0x000000040c0e7c07 */ /* 0x000fe20008000000 */
[----:B------:R-:W1:Y:S01]  /*2870*/  LDCU.64 UR4, c[0x0][0x5e8] ;  /* 0x0000bd00ff0477ac */ /* 0x000e620008000a00 */
[----:B------:R-:W-:Y:S02]  /*2880*/  MOV R12, RZ ;  /* 0x000000ff000c7202 */ /* 0x000fe40000000f00 */
[----:B------:R-:W-:-:S15]  /*2890*/  ISETP.GE.U32.AND P0, PT, R9, 0x7ff00000, PT ;  /* 0x7ff000000900780c */ /* 0x000fde0003f06070 */
[----:B------:R-:W-:-:S15]  /*28a0*/  NOP ;  /* 0x0000000000007918 */ /* 0x000fde0000000000 */
[----:B------:R-:W-:-:S15]  /*28b0*/  NOP ;  /* 0x0000000000007918 */ /* 0x000fde0000000000 */
[----:B------:R-:W-:-:S06]  /*28c0*/  NOP ;  /* 0x0000000000007918 */ /* 0x000fcc0000000000 */
        /* <DEDUP_REMOVED lines=20> */
[----:B0-----:R1:W0:Y:S02]  /*2a10*/  DFMA R16, R18, R16, R12 ;  /* 0x000000101210722b */ /* 0x001224000000000c */
[----:B-1----:R-:W-:-:S04]  /*2a20*/  IADD3 R12, P2, PT, R5, UR4, RZ ;  /* 0x00000004050c7c10 */ /* 0x002fc8000ff5e0ff */
[----:B------:R-:W-:-:S15]  /*2a30*/  IADD3.X R13, PT, PT, RZ, UR5, RZ, P2, !PT ;  /* 0x00000005ff0d7c10 */ /* 0x000fde00097fe4ff */
[----:B------:R-:W-:-:S15]  /*2a40*/  NOP ;  /* 0x0000000000007918 */ /* 0x000fde0000000000 */
[----:B------:R-:W-:-:S15]  /*2a50*/  NOP ;  /* 0x0000000000007918 */ /* 0x000fde0000000000 */
[----:B------:R-:W-:-:S13]  /*2a60*/  NOP ;  /* 0x0000000000007918 */ /* 0x000fda0000000000 */
[----:B0-----:R0:W1:Y:S02]  /*2a70*/  DMUL R16, R10, R16 ;  /* 0x000000100a107228 */ /* 0x0010640000000000 */
[----:B0-----:R-:W-:Y:S01]  /*2a80*/  LOP3.LUT R11, R8, 0x100000, RZ, 0xfc, !PT ;  /* 0x00100000080b7812 */ /* 0x001fe200078efcff */
[----:B------:R-:W-:-:S15]  /*2a90*/  IMAD.MOV.U32 R10, RZ, RZ, RZ ;  /* 0x000000ffff0a7224 */ /* 0x000fde00078e00ff */
[----:B------:R-:W-:-:S15]  /*2aa0*/  NOP ;  /* 0x0000000000007918 */ /* 0x000fde0000000000 */
[----:B------:R-:W-:-:S15]  /*2ab0*/  NOP ;  /* 0x0000000000007918 */ /* 0x000fde0000000000 */
[----:B------:R-:W-:-:S15]  /*2ac0*/  NOP ;  /* 0x0000000000007918 */ /* 0x000fde0000000000 */
[----:B------:R-:W-:-:S01]  /*2ad0*/  NOP ;  /* 0x0000000000007918 */ /* 0x000fc20000000000 */
[----:B-1----:R-:W0:Y:S02]  /*2ae0*/  DMUL R16, R16, R10 ;  /* 0x0000000a10107228 */ /* 0x002e240000000000 */
[----:B0-----:R-:W-:Y:S02]  /*2af0*/  @!P0 FSEL R9, R7, R17, !P1 ;  /* 0x0000001107098208 */ /* 0x001fe40004800000 */
[----:B------:R-:W-:Y:S02]  /*2b00*/  @!P0 FSEL R4, R6, R16, !P1 ;  /* 0x0000001006048208 */ /* 0x000fe40004800000 */
[----:B------:R-:W-:-:S05]  /*2b10*/  MOV R5, R9 ;  /* 0x0000000900057202 */ /* 0x000fca0000000f00 */
[----:B------:R0:W-:Y:S02]  /*2b20*/  STG.E.64 desc[UR8][R12.64], R4 ;  /* 0x000000040c007986 */ /* 0x0001e4000c101b08 */
.L_x_5946:
[----:B------:R-:W-:Y:S05]  /*2b30*/  BSYNC.RECONVERGENT B0 ;  /* 0x0000000000007941 */ /* 0x000fea0003800200 */
.L_x_5945:
        /* <DEDUP_REMOVED lines=334> */
[----:B-1----:R-:W-:Y:S01]  /*4020*/  SHF.R.U32.HI R11, RZ, UR4, R10 ;  /* 0x00000004ff0b7c19 */ /* 0x002fe2000801160a */
[----:B------:R-:W-:-:S03]  /*4030*/  @P0 IMAD.MOV.U32 R10, RZ, RZ, RZ ;  /* 0x000000ffff0a0224 */ /* 0x000fc600078e00ff */
        /* <DEDUP_REMOVED lines=14> */
.L_x_5948:
[----:B------:R-:W0:Y:S02]  /*4120*/  LDCU.128 UR4, c[0x0][0x5f0] ;  /* 0x0000be00ff0477ac */ /* 0x000e240008000c00 */
[----:B0-----:R-:W-:Y:S02]  /*4130*/  IADD3 R4, P0, PT, R4, UR4, RZ ;  /* 0x0000000404047c10 */ /* 0x001fe4000ff1e0ff */
[----:B------:R-:W-:Y:S02]  /*4140*/  IADD3 R8, P1, PT, R2, UR6, RZ ;  /* 0x0000000602087c10 */ /* 0x000fe4000ff3e0ff */
[----:B------:R-:W-:-:S03]  /*4150*/  IADD3.X R5, PT, PT, RZ, UR5, RZ, P0, !PT ;  /* 0x00000005ff057c10 */ /* 0x000fc600087fe4ff */
[----:B------:R-:W-:-:S03]  /*4160*/  IMAD.X R9, RZ, RZ, UR7, P1 ;  /* 0x00000007ff097e24 */ /* 0x000fc600088e06ff */
[----:B------:R-:W2:Y:S04]  /*4170*/  LDG.E.64 R4, desc[UR8][R4.64] ;  /* 0x0000000804047981 */ /* 0x000ea8000c1e1b00 */
[----:B------:R0:W3:Y:S01]  /*4180*/  LDG.E.64 R6, desc[UR8][R8.64] ;  /* 0x0000000808067981 */ /* 0x0000e2000c1e1b00 */
[----:B------:R-:W-:Y:S01]  /*4190*/  UMOV UR5, 0x7fefffff ;  /* 0x7fefffff00057882 */ /* 0x000fe20000000000 */
[----:B------:R-:W-:Y:S01]  /*41a0*/  UMOV UR4, 0xffffffff ;  /* 0xffffffff00047882 */ /* 0x000fe20000000000 */
[----:B------:R-:W-:Y:S01]  /*41b0*/  UMOV UR6, UR5 ;  /* 0x0000000500067c82 */ /* 0x000fe20008000000 */
[----:B------:R-:W-:Y:S01]  /*41c0*/  MOV R16, 0x0 ;  /* 0x0000000000107802 */ /* 0x000fe20000000f00 */
[----:B------:R-:W-:Y:S01]  /*41d0*/  IMAD.MOV.U32 R17, RZ, RZ, 0x3fd80000 ;  /* 0x3fd80000ff117424 */ /* 0x000fe200078e00ff */
        /* <DEDUP_REMOVED lines=16> */
[----:B------:R-:W-:Y:S02]  /*42e0*/  LOP3.LUT R2, R5, 0xffc00000, RZ, 0xc0, !PT ;  /* 0xffc0000005027812 */ /* 0x000fe400078ec0ff */
[----:B------:R-:W-:Y:S02]  /*42f0*/  MOV R12, UR6 ;  /* 0x00000006000c7c02 */ /* 0x000fe40008000f00 */
        /* <DEDUP_REMOVED lines=31> */
[----:B------:R-:W-:Y:S02]  /*44f0*/  @P2 LOP3.LUT R11, R12, 0x80000, RZ, 0xfc, !PT ;  /* 0x000800000c0b2812 */ /* 0x000fe400078efcff */
[----:B------:R-:W-:Y:S02]  /*4500*/  MOV R6, R8 ;  /* 0x0000000800067202 */ /* 0x000fe40000000f00 */
[----:B------:R-:W0:Y:S01]  /*4510*/  MUFU.RSQ64H R13, R11 ;  /* 0x0000000b000d7308 */ /* 0x000e220000001c00 */
[----:B------:R-:W-:Y:S02]  /*4520*/  MOV R12, RZ ;  /* 0x000000ff000c7202 */ /* 0x000fe40000000f00 */
[----:B------:R-:W-:Y:S01]  /*4530*/  SEL R10, R6, UR4, P0 ;  /* 0x00000004060a7c07 */ /* 0x000fe20008000000 */
[----:B------:R-:W1:Y:S01]  /*4540*/  LDCU.64 UR4, c[0x0][0x5e8] ;  /* 0x0000bd00ff0477ac */ /* 0x000e620008000a00 */
        /* <DEDUP_REMOVED lines=30> */
[----:B0-----:R-:W-:Y:S02]  /*4730*/  LOP3.LUT R9, R2, 0x100000, RZ, 0xfc, !PT ;  /* 0x0010000002097812 */ /* 0x001fe400078efcff */
[----:B------:R-:W-:Y:S02]  /*4740*/  MOV R8, RZ ;  /* 0x000000ff00087202 */ /* 0x000fe40000000f00 */
[----:B-1----:R-:W-:-:S04]  /*4750*/  IADD3 R2, P2, PT, R3, UR4, RZ ;  /* 0x0000000403027c10 */ /* 0x002fc8000ff5e0ff */
[----:B------:R-:W-:-:S15]  /*4760*/  IADD3.X R3, PT, PT, RZ, UR5, RZ, P2, !PT ;  /* 0x00000005ff037c10 */ /* 0x000fde00097fe4ff */
[----:B------:R-:W-:-:S15]  /*4770*/  NOP ;  /* 0x0000000000007918 */ /* 0x000fde0000000000 */
[----:B------:R-:W-:-:S15]  /*4780*/  NOP ;  /* 0x0000000000007918 */ /* 0x000fde0000000000 */
[----:B------:R-:W-:-:S09]  /*4790*/  NOP ;  /* 0x0000000000007918 */ /* 0x000fd20000000000 */
[----:B--2---:R-:W0:Y:S02]  /*47a0*/  DMUL R14, R14, R8 ;  /* 0x000000080e0e7228 */ /* 0x004e240000000000 */
[----:B0-----:R-:W-:Y:S02]  /*47b0*/  @!P0 FSEL R0, R4, R14, !P1 ;  /* 0x0000000e04008208 */ /* 0x001fe40004800000 */
[----:B------:R-:W-:Y:S02]  /*47c0*/  @!P0 FSEL R7, R5, R15, !P1 ;  /* 0x0000000f05078208 */ /* 0x000fe40004800000 */
[----:B------:R-:W-:-:S05]  /*47d0*/  MOV R6, R0 ;  /* 0x0000000000067202 */ /* 0x000fca0000000f00 */
[----:B------:R-:W-:Y:S01]  /*47e0*/  STG.E.64 desc[UR8][R2.64], R6 ;  /* 0x0000000602007986 */ /* 0x000fe2000c101b08 */
[----:B------:R-:W-:Y:S05]  /*47f0*/  EXIT ;  /* 0x000000000000794d */ /* 0x000fea0003800000 */
.L_x_5949:
        /* <DEDUP_REMOVED lines=16> */
.L_x_16870:


//--------------------- .text._ZN2at6native27unrolled_elementwise_kernelINS0_13BinaryFunctorIdddZZZNS0_17hypot_kernel_cudaERNS_18TensorIteratorBaseEENKUlvE_clEvENKUlvE_clEvEUlddE_EESt5arrayIPcLm3EELi4E23TrivialOffsetCalculatorILi2EjESC_ILi1EjENS0_6memory15LoadWithoutCastENSF_16StoreWithoutCastEEEviT_T0_T2_T3_T4_T5_ --------------------------
	.section	.text._ZN2at6native27unrolled_elementwise_kernelINS0_13BinaryFunctorIdddZZZNS0_17hypot_kernel_cudaERNS_18TensorIteratorBaseEENKUlvE_clEvENKUlvE_clEvEUlddE_EESt5arrayIPcLm3EELi4E23TrivialOffsetCalculatorILi2EjESC_ILi1EjENS0_6memory15LoadWithoutCastENSF_16StoreWithoutCastEEEviT_T0_T2_T3_T4_T5_,"ax",@progbits
	.align	128
        .global         _ZN2at6native27unrolled_elementwise_kernelINS0_13BinaryFunctorIdddZZZNS0_17hypot_kernel_cudaERNS_18TensorIteratorBaseEENKUlvE_clEvENKUlvE_clEvEUlddE_EESt5arrayIPcLm3EELi4E23TrivialOffsetCalculatorILi2EjESC_ILi1EjENS0_6memory15LoadWithoutCastENSF_16StoreWithoutCastEEEviT_T0_T2_T3_T4_T5_
        .type           _ZN2at6native27unrolled_elementwise_kernelINS0_13BinaryFunctorIdddZZZNS0_17hypot_kernel_cudaERNS_18TensorIteratorBaseEENKUlvE_clEvENKUlvE_clEvEUlddE_EESt5arrayIPcLm3EELi4E23TrivialOffsetCalculatorILi2EjESC_ILi1EjENS0_6memory15LoadWithoutCastENSF_16StoreWithoutCastEEEviT_T0_T2_T3_T4_T5_,@function
        .size           _ZN2at6native27unrolled_elementwise_kernelINS0_13BinaryFunctorIdddZZZNS0_17hypot_kernel_cudaERNS_18TensorIteratorBaseEENKUlvE_clEvENKUlvE_clEvEUlddE_EESt5arrayIPcLm3EELi4E23TrivialOffsetCalculatorILi2EjESC_ILi1EjENS0_6memory15LoadWithoutCastENSF_16StoreWithoutCastEEEviT_T0_T2_T3_T4_T5_,(.L_x_16871 - _ZN2at6native27unrolled_elementwise_kernelINS0_13BinaryFunctorIdddZZZNS0_17hypot_kernel_cudaERNS_18TensorIteratorBaseEENKUlvE_clEvENKUlvE_clEvEUlddE_EESt5arrayIPcLm3EELi4E23TrivialOffsetCalculatorILi2EjESC_ILi1EjENS0_6memory15LoadWithoutCastENSF_16StoreWithoutCastEEEviT_T0_T2_T3_T4_T5_)
        .other          _ZN2at6native27unrolled_elementwise_kernelINS0_13BinaryFunctorIdddZZZNS0_17hypot_kernel_cudaERNS_18TensorIteratorBaseEENKUlvE_clEvENKUlvE_clEvEUlddE_EESt5arrayIPcLm3EELi4E23TrivialOffsetCalculatorILi2EjESC_ILi1EjENS0_6memory15LoadWithoutCastENSF_16StoreWithoutCastEEEviT_T0_T2_T3_T4_T5_,@"STO_CUDA_ENTRY STV_DEFAULT"
_ZN2at6native27unrolled_elementwise_kernelINS0_13BinaryFunctorIdddZZZNS0_17hypot_kernel_cudaERNS_18TensorIteratorBaseEENKUlvE_clEvENKUlvE_clEvEUlddE_EESt5arrayIPcLm3EELi4E23TrivialOffsetCalculatorILi2EjESC_ILi1EjENS0_6memory15LoadWithoutCastENSF_16StoreWithoutCastEEEviT_T0_T2_T3_T4_T5_:
.text._ZN2at6native27unrolled_elementwise_kernelINS0_13BinaryFunctorIdddZZZNS0_17hypot_kernel_cudaERNS_18TensorIteratorBaseEENKUlvE_clEvENKUlvE_clEvEUlddE_EESt5arrayIPcLm3EELi4E23TrivialOffsetCalculatorILi2EjESC_ILi1EjENS0_6memory15LoadWithoutCastENSF_16StoreWithoutCastEEEviT_T0_T2_T3_T4_T5_:
[----:B------:R-:W-:Y:S01]  /*0000*/  LDC R1, c[0x0][0x37c] ;  /* 0x0000df00ff017b82 */ /* 0x000fe20000000800 */
[----:B------:R-:W0:Y:S07]  /*0010*/  S2R R0, SR_CTAID.X ;  /* 0x0000000000007919 */ /* 0x000e2e0000002500 */
[----:B------:R-:W0:Y:S01]  /*0020*/  LDC R3, c[0x0][0x380] ;  /* 0x0000e000ff037b82 */ /* 0x000e220000000800 */
[----:B------:R-:W1:Y:S01]  /*0030*/  LDCU.64 UR8, c[0x0][0x358] ;  /* 0x00006b00ff0877ac */ /* 0x000e620008000a00 */
[----:B------:R-:W-:Y:S01]  /*0040*/  CS2R R16, SRZ ;  /* 0x0000000000107805 */ /* 0x000fe2000001ff00 */
[----:B------:R-:W2:Y:S05]  /*0050*/  S2R R5, SR_TID.X ;  /* 0x0000000000057919 */ /* 0x000eaa0000002100 */
[----:B------:R-:W3:Y:S08]  /*0060*/  LDC.64 R12, c[0x0][0x390] ;  /* 0x0000e400ff0c7b82 */ /* 0x000ef00000000a00 */
[----:B------:R-:W4:Y:S08]  /*0070*/  LDC.64 R14, c[0x0][0x390] ;  /* 0x0000e400ff0e7b82 */ /* 0x000f300000000a00 */
[----:B------:R-:W1:Y:S01]  /*0080*/  LDC.64 R18, c[0x0][0x398] ;  /* 0x0000e600ff127b82 */ /* 0x000e620000000a00 */
[----:B0-----:R-:W-:-:S07]  /*0090*/  IMAD R2, R0, -0x200, R3 ;  /* 0xfffffe0000027824 */ /* 0x001fce00078e0203 */
[----:B------:R-:W0:Y:S01]  /*00a0*/  LDC.64 R8, c[0x0][0x398] ;  /* 0x0000e600ff087b82 */ /* 0x000e220000000a00 */
[----:B--2---:R-:W-:Y:S01]  /*00b0*/  IMAD.MOV.U32 R3, RZ, RZ, R5 ;  /* 0x000000ffff037224 */ /* 0x004fe200078e0005 */
[----:B------:R-:W-:-:S06]  /*00c0*/  ISETP.GE.AND P0, PT, R5, R2, PT ;  /* 0x000000020500720c */ /* 0x000fcc0003f06270 */
[----:B------:R-:W2:Y:S07]  /*00d0*/  LDC.64 R6, c[0x0][0x390] ;  /* 0x0000e400ff067b82 */ /* 0x000eae0000000a00 */
[----:B------:R-:W-:Y:S02]  /*00e0*/  @!P0 VIADD R5, R3, 0x80 ;  /* 0x0000008003058836 */ /* 0x000fe40000000000 */
[----:B------:R-:W-:-:S03]  /*00f0*/  @!P0 IMAD R11, R0, 0x200, R3 ;  /* 0x00000200000b8824 */ /* 0x000fc600078e0203 */
[----:B------:R-:W-:Y:S01]  /*0100*/  ISETP.GE.AND P1, PT, R5, R2, PT ;  /* 0x000000020500720c */ /* 0x000fe20003f26270 */
[----:B----4-:R-:W-:-:S04]  /*0110*/  @!P0 IMAD.WIDE.U32 R14, R11, 0x8, R14 ;  /* 0x000000080b0e8825 */ /* 0x010fc800078e000e */
[----:B-1----:R-:W-:-:S08]  /*0120*/  @!P0 IMAD.WIDE.U32 R18, R11, 0x8, R18 ;  /* 0x000000080b128825 */ /* 0x002fd000078e0012 */
[----:B------:R-:W-:Y:S01]  /*0130*/  @!P1 IMAD R23, R0, 0x200, R5 ;  /* 0x0000020000179824 */ /* 0x000fe200078e0205 */
[----:B------:R0:W5:Y:S01]  /*0140*/  @!P0 LDG.E.64 R16, desc[UR8][R14.64] ;  /* 0x000000080e108981 */ /* 0x000162000c1e1b00 */
[----:B------:R-:W-:Y:S01]  /*0150*/  @!P1 VIADD R5, R5, 0x80 ;  /* 0x0000008005059836 */ /* 0x000fe20000000000 */
[----:B------:R-:W-:-:S04]  /*0160*/  CS2R R10, SRZ ;  /* 0x00000000000a7805 */ /* 0x000fc8000001ff00 */
[----:B------:R-:W-:Y:S02]  /*0170*/  ISETP.GE.AND P2, PT, R5, R2, PT ;  /* 0x000000020500720c */ /* 0x000fe40003f46270 */
[----:B------:R1:W5:Y:S01]  /*0180*/  @!P0 LDG.E.64 R10, desc[UR8][R18.64] ;  /* 0x00000008120a8981 */ /* 0x000362000c1e1b00 */
[C---:B--2---:R-:W-:Y:S01]  /*0190*/  @!P1 IMAD.WIDE.U32 R20, R23.reuse, 0x8, R6 ;  /* 0x0000000817149825 */ /* 0x044fe200078e0006 */
[----:B------:R-:W-:Y:S02]  /*01a0*/  CS2R R26, SRZ ;  /* 0x00000000001a7805 */ /* 0x000fe4000001ff00 */
[----:B------:R-:W-:Y:S01]  /*01b0*/  CS2R R6, SRZ ;  /* 0x0000000000067805 */ /* 0x000fe2000001ff00 */
[----:B0-----:R-:W-:Y:S01]  /*01c0*/  @!P1 IMAD.WIDE.U32 R14, R23, 0x8, R8 ;  /* 0x00000008170e9825 */ /* 0x001fe200078e0008 */
[----:B-1----:R-:W0:Y:S05]  /*01d0*/  LDC.64 R18, c[0x0][0x398] ;  /* 0x0000e600ff127b82 */ /* 0x002e2a0000000a00 */
[----:B------:R-:W-:Y:S01]  /*01e0*/  @!P2 IMAD R29, R0, 0x200, R5 ;  /* 0x00000200001da824 */ /* 0x000fe200078e0205 */
[----:B------:R-:W5:Y:S01]  /*01f0*/  @!P1 LDG.E.64 R6, desc[UR8][R20.64] ;  /* 0x0000000814069981 */ /* 0x000f62000c1e1b00 */
[----:B------:R-:W-:-:S02]  /*0200*/  CS2R R8, SRZ ;  /* 0x0000000000087805 */ /* 0x000fc4000001ff00 */
[----:B---3--:R-:W-:Y:S02]  /*0210*/  @!P2 IMAD.WIDE.U32 R24, R29, 0x8, R12 ;  /* 0x000000081d18a825 */ /* 0x008fe400078e000c */
[----:B------:R-:W1:Y:S02]  /*0220*/  LDC.64 R12, c[0x0][0x398] ;  /* 0x0000e600ff0c7b82 */ /* 0x000e640000000a00 */
[----:B------:R-:W-:Y:S01]  /*0230*/  @!P2 VIADD R5, R5, 0x80 ;  /* 0x000000800505a836 */ /* 0x000fe20000000000 */
[----:B------:R2:W5:Y:S04]  /*0240*/  @!P1 LDG.E.64 R8, desc[UR8][R14.64] ;  /* 0x000000080e089981 */ /* 0x000568000c1e1b00 */
[----:B------:R-:W-:Y:S02]  /*0250*/  ISETP.GE.AND P0, PT, R5, R2, PT ;  /* 0x000000020500720c */ /* 0x000fe40003f06270 */
[----:B------:R-:W-:Y:S01]  /*0260*/  CS2R R22, SRZ ;  /* 0x0000000000167805 */ /* 0x000fe2000001ff00 */
[----:B------:R3:W5:Y:S01]  /*0270*/  @!P2 LDG.E.64 R26, desc[UR8][R24.64] ;  /* 0x00000008181aa981 */ /* 0x000762000c1e1b00 */
[----:B-1----:R-:W-:-:S02]  /*0280*/  @!P2 IMAD.WIDE.U32 R28, R29, 0x8, R12 ;  /* 0x000000081d1ca825 */ /* 0x002fc400078e000c */
[----:B------:R-:W1:Y:S07]  /*0290*/  LDC.64 R12, c[0x0][0x390] ;  /* 0x0000e400ff0c7b82 */ /* 0x000e6e0000000a00 */
[----:B--2---:R-:W-:Y:S01]  /*02a0*/  @!P0 IMAD R15, R0, 0x200, R5 ;  /* 0x00000200000f8824 */ /* 0x004fe200078e0205 */
[----:B------:R3:W5:Y:S03]  /*02b0*/  @!P2 LDG.E.64 R22, desc[UR8][R28.64] ;  /* 0x000000081c16a981 */ /* 0x000766000c1e1b00 */
[----:B0-----:R-:W-:-:S04]  /*02c0*/  @!P0 IMAD.WIDE.U32 R18, R15, 0x8, R18 ;  /* 0x000000080f128825 */ /* 0x001fc800078e0012 */
[----:B-1----:R-:W-:Y:S01]  /*02d0*/  @!P0 IMAD.WIDE.U32 R4, R15, 0x8, R12 ;  /* 0x000000080f048825 */ /* 0x002fe200078e000c */
[----:B------:R-:W-:Y:S02]  /*02e0*/  CS2R R12, SRZ ;  /* 0x00000000000c7805 */ /* 0x000fe4000001ff00 */
[----:B------:R-:W-:-:S04]  /*02f0*/  CS2R R14, SRZ ;  /* 0x00000000000e7805 */ /* 0x000fc8000001ff00 */
[----:B------:R3:W5:Y:S04]  /*0300*/  @!P0 LDG.E.64 R12, desc[UR8][R4.64] ;  /* 0x00000008040c8981 */ /* 0x000768000c1e1b00 */
[----:B------:R3:W5:Y:S01]  /*0310*/  @!P0 LDG.E.64 R14, desc[UR8][R18.64] ;  /* 0x00000008120e8981 */ /* 0x000762000c1e1b00 */
[----:B------:R-:W-:Y:S01]  /*0320*/  ISETP.GE.AND P1, PT, R3, R2, PT ;  /* 0x000000020300720c */ /* 0x000fe20003f26270 */
[----:B------:R-:W-:-:S12]  /*0330*/  BSSY.RECONVERGENT B0, `(.L_x_5950) ;  /* 0x0000060000007945 */ /* 0x000fd80003800200 */
[----:B---3--:R-:W-:Y:S05]  /*0340*/  @P1 BRA `(.L_x_5951) ;  /* 0x0000000400781947 */ /* 0x008fea0003800000 */
[----:B-----5:R-:W-:Y:S01]  /*0350*/  DADD R10, -RZ, |R10| ;  /* 0x00000000ff0a7229 */ /* 0x020fe2000000050a */
[----:B------:R-:W-:Y:S01]  /*0360*/  UMOV UR5, 0x7fefffff ;  /* 0x7fefffff00057882 */ /* 0x000fe20000000000 */
[----:B------:R-:W-:Y:S01]  /*0370*/  UMOV UR4, 0xffffffff ;  /* 0xffffffff00047882 */ /* 0x000fe20000000000 */
[----:B------:R-:W-:Y:S01]  /*0380*/  UMOV UR6, UR5 ;  /* 0x0000000500067c82 */ /* 0x000fe20008000000 */
[----:B------:R-:W-:-:S15]  /*0390*/  IMAD.MOV.U32 R20, RZ, RZ, RZ ;  /* 0x000000ffff147224 */ /* 0x000fde00078e00ff */
[----:B------:R-:W-:-:S15]  /*03a0*/  NOP ;  /* 0x0000000000007918 */ /* 0x000fde0000000000 */
[----:B------:R-:W-:-:S15]  /*03b0*/  NOP ;  /* 0x0000000000007918 */ /* 0x000fde0000000000 */
[----:B------:R-:W-:-:S15]  /*03c0*/  NOP ;  /* 0x0000000000007918 */ /* 0x000fde0000000000 */
        /* <DEDUP_REMOVED lines=52> */
[----:B0-----:R0:W1:Y:S02]  /*0710*/  DFMA R16, R18, -R16, 1 ;  /* 0x3ff000001210742b */ /* 0x0010640000000810 */
[----:B0-----:R-:W-:Y:S02]  /*0720*/  IMAD.MOV.U32 R18, RZ, RZ, 0x0 ;  /* 0x00000000ff127424 */ /* 0x001fe400078e00ff */
[----:B------:R-:W-:-:S15]  /*0730*/  IMAD.MOV.U32 R19, RZ, RZ, 0x3fd80000 ;  /* 0x3fd80000ff137424 */ /* 0x000fde00078e00ff */
[----:B------:R-:W-:-:S15]  /*0740*/  NOP ;  /* 0x0000000000007918 */ /* 0x000fde0000000000 */
[----:B------:R-:W-:-:S15]  /*0750*/  NOP ;  /* 0x0000000000007918 */ /* 0x000fde0000000000 */
[----:B------:R-:W-:-:S15]  /*0760*/  NOP ;  /* 0x0000000000007918 */ /* 0x000fde0000000000 */
[----:B-1----:R-:W-:-:S15]  /*0770*/  DFMA R18, R16, R18, 0.5 ;  /* 0x3fe000001012742b */ /* 0x002fde0000000012 */
        /* <DEDUP_REMOVED lines=27> */
.L_x_5951:
[----:B------:R-:W-:Y:S05]  /*0930*/  BSYNC.RECONVERGENT B0 ;  /* 0x0000000000007941 */ /* 0x000fea0003800200 */
.L_x_5950:
[----:B------:R-:W-:Y:S01]  /*0940*/  VIADD R25, R3, 0x80 ;  /* 0x0000008003197836 */ /* 0x000fe20000000000 */
[----:B------:R-:W-:Y:S04]  /*0950*/  BSSY.RECONVERGENT B0, `(.L_x_5952) ;  /* 0x0000061000007945 */ /* 0x000fe80003800200 */
[----:B------:R-:W-:-:S13]  /*0960*/  ISETP.GE.AND P0, PT, R25, R2, PT ;  /* 0x000000021900720c */ /* 0x000fda0003f06270 */
[----:B------:R-:W-:Y:S05]  /*0970*/  @P0 BRA `(.L_x_5953) ;  /* 0x0000000400780947 */ /* 0x000fea0003800000 */
[----:B-----5:R-:W-:Y:S01]  /*0980*/  DADD R8, -RZ, |R8| ;  /* 0x00000000ff087229 */ /* 0x020fe20000000508 */
[----:B------:R-:W-:Y:S01]  /*0990*/  UMOV UR5, 0x7fefffff ;  /* 0x7fefffff00057882 */ /* 0x000fe20000000000 */
[----:B------:R-:W-:Y:S01]  /*09a0*/  UMOV UR4, 0xffffffff ;  /* 0xffffffff00047882 */ /* 0x000fe20000000000 */
[----:B------:R-:W-:Y:S01]  /*09b0*/  UMOV UR6, UR5 ;  /* 0x0000000500067c82 */ /* 0x000fe20008000000 */
[----:B------:R-:W-:Y:S02]  /*09c0*/  IMAD.MOV.U32 R18, RZ, RZ, 0x0 ;  /* 0x00000000ff127424 */ /* 0x000fe400078e00ff */
[----:B------:R-:W-:-:S15]  /*09d0*/  IMAD.MOV.U32 R19, RZ, RZ, 0x3fd80000 ;  /* 0x3fd80000ff137424 */ /* 0x000fde00078e00ff */
[----:B------:R-:W-:-:S15]  /*09e0*/  NOP ;  /* 0x0000000000007918 */ /* 0x000fde0000000000 */
[----:B------:R-:W-:-:S15]  /*09f0*/  NOP ;  /* 0x0000000000007918 */ /* 0x000fde0000000000 */
[----:B------:R-:W-:-:S13]  /*0a00*/  NOP ;  /* 0x0000000000007918 */ /* 0x000fda0000000000 */
        /* <DEDUP_REMOVED lines=85> */
.L_x_5953:
[----:B------:R-:W-:Y:S05]  /*0f60*/  BSYNC.RECONVERGENT B0 ;  /* 0x0000000000007941 */ /* 0x000fea0003800200 */
.L_x_5952:
[----:B-----5:R-:W-:Y:S01]  /*0f70*/  VIADD R9, R3, 0x100 ;  /* 0x0000010003097836 */ /* 0x020fe20000000000 */
[----:B------:R-:W-:Y:S04]  /*0f80*/  BSSY.RECONVERGENT B0, `(.L_x_5954) ;  /* 0x0000062000007945 */ /* 0x000fe80003800200 */
[----:B------:R-:W-:-:S13]  /*0f90*/  ISETP.GE.AND P0, PT, R9, R2, PT ;  /* 0x000000020900720c */ /* 0x000fda0003f06270 */
[----:B------:R-:W-:Y:S05]  /*0fa0*/  @P0 BRA `(.L_x_5955) ;  /* 0x00000004007c0947 */ /* 0x000fea0003800000 */
[----:B------:R-:W-:Y:S01]  /*0fb0*/  DADD R22, -RZ, |R22| ;  /* 0x00000000ff167229 */ /* 0x000fe20000000516 */
        /* <DEDUP_REMOVED lines=94> */
.L_x_5955:
[----:B------:R-:W-:Y:S05]  /*15a0*/  BSYNC.RECONVERGENT B0 ;  /* 0x0000000000007941 */ /* 0x000fea0003800200 */
.L_x_5954:
        /* <DEDUP_REMOVED lines=104> */
.L_x_5957:
[----:B------:R-:W-:Y:S05]  /*1c30*/  BSYNC.RECONVERGENT B0 ;  /* 0x0000000000007941 */ /* 0x000fea0003800200 */
.L_x_5956:
[----:B------:R0:W-:Y:S01]  /*1c40*/  @!P1 STG.E.64 desc[UR8][R10.64], R4 ;  /* 0x000000040a009986 */ /* 0x0001e2000c101b08 */
        /* <DEDUP_REMOVED lines=12> */
.L_x_5959:
[----:B------:R-:W-:Y:S05]  /*1d10*/  BSYNC.RECONVERGENT B0 ;  /* 0x0000000000007941 */ /* 0x000fea0003800200 */
.L_x_5958:
[----:B------:R-:W-:-:S13]  /*1d20*/  ISETP.GE.AND P0, PT, R3, R2, PT ;  /* 0x000000020300720c */ /* 0x000fda0003f06270 */
[----:B------:R-:W-:Y:S05]  /*1d30*/  @P0 EXIT ;  /* 0x000000000000094d */ /* 0x000fea0003800000 */
[----:B01----:R-:W0:Y:S01]  /*1d40*/  LDC.64 R4, c[0x0][0x388] ;  /* 0x0000e200ff047b82 */ /* 0x003e220000000a00 */
[----:B------:R-:W-:-:S04]  /*1d50*/  IMAD R3, R0, 0x200, R3 ;  /* 0x0000020000037824 */ /* 0x000fc800078e0203 */
[----:B0-----:R-:W-:-:S05]  /*1d60*/  IMAD.WIDE.U32 R2, R3, 0x8, R4 ;  /* 0x0000000803027825 */ /* 0x001fca00078e0004 */
[----:B------:R-:W-:Y:S01]  /*1d70*/  STG.E.64 desc[UR8][R2.64], R22 ;  /* 0x0000001602007986 */ /* 0x000fe2000c101b08 */
[----:B------:R-:W-:Y:S05]  /*1d80*/  EXIT ;  /* 0x000000000000794d */ /* 0x000fea0003800000 */
.L_x_5960:
        /* <DEDUP_REMOVED lines=15> */
.L_x_16871:


//--------------------- .text._ZN2at6native29vectorized_elementwise_kernelILi2ENS0_13BinaryFunctorIdddZZZNS0_17hypot_kernel_cudaERNS_18TensorIteratorBaseEENKUlvE_clEvENKUlvE_clEvEUlddE_EESt5arrayIPcLm3EEEEviT0_T1_ --------------------------
	.section	.text._ZN2at6native29vectorized_elementwise_kernelILi2ENS0_13BinaryFunctorIdddZZZNS0_17hypot_kernel_cudaERNS_18TensorIteratorBaseEENKUlvE_clEvENKUlvE_clEvEUlddE_EESt5arrayIPcLm3EEEEviT0_T1_,"ax",@progbits
	.align	128
        .global         _ZN2at6native29vectorized_elementwise_kernelILi2ENS0_13BinaryFunctorIdddZZZNS0_17hypot_kernel_cudaERNS_18TensorIteratorBaseEENKUlvE_clEvENKUlvE_clEvEUlddE_EESt5arrayIPcLm3EEEEviT0_T1_
        .type           _ZN2at6native29vectorized_elementwise_kernelILi2ENS0_13BinaryFunctorIdddZZZNS0_17hypot_kernel_cudaERNS_18TensorIteratorBaseEENKUlvE_clEvENKUlvE_clEvEUlddE_EESt5arrayIPcLm3EEEEviT0_T1_,@function
        .size           _ZN2at6native29vectorized_elementwise_kernelILi2ENS0_13BinaryFunctorIdddZZZNS0_17hypot_kernel_cudaERNS_18TensorIteratorBaseEENKUlvE_clEvENKUlvE_clEvEUlddE_EESt5arrayIPcLm3EEEEviT0_T1_,(.L_x_16872 - _ZN2at6native29vectorized_elementwise_kernelILi2ENS0_13BinaryFunctorIdddZZZNS0_17hypot_kernel_cudaERNS_18TensorIteratorBaseEENKUlvE_clEvENKUlvE_clEvEUlddE_EESt5arrayIPcLm3EEEEviT0_T1_)
        .other          _ZN2at6native29vectorized_elementwise_kernelILi2ENS0_13BinaryFunctorIdddZZZNS0_17hypot_kernel_cudaERNS_18TensorIteratorBaseEENKUlvE_clEvENKUlvE_clEvEUlddE_EESt5arrayIPcLm3EEEEviT0_T1_,@"STO_CUDA_ENTRY STV_DEFAULT"
_ZN2at6native29vectorized_elementwise_kernelILi2ENS0_13BinaryFunctorIdddZZZNS0_17hypot_kernel_cudaERNS_18TensorIteratorBaseEENKUlvE_clEvENKUlvE_clEvEUlddE_EESt5arrayIPcLm3EEEEviT0_T1_:
.text._ZN2at6native29vectorized_elementwise_kernelILi2ENS0_13BinaryFunctorIdddZZZNS0_17hypot_kernel_cudaERNS_18TensorIteratorBaseEENKUlvE_clEvENKUlvE_clEvEUlddE_EESt5arrayIPcLm3EEEEviT0_T1_:
[----:B------:R-:W-:Y:S01]  /*0000*/  LDC R1, c[0x0][0x37c] ;  /* 0x0000df00ff017b82 */ /* 0x000fe20000000800 */
[----:B------:R-:W0:Y:S07]  /*0010*/  S2R R0, SR_CTAID.X ;  /* 0x0000000000007919 */ /* 0x000e2e0000002500 */
[----:B------:R-:W0:Y:S01]  /*0020*/  LDC R3, c[0x0][0x380] ;  /* 0x0000e000ff037b82 */ /* 0x000e220000000800 */
[----:B------:R-:W1:Y:S01]  /*0030*/  LDCU.64 UR10, c[0x0][0x358] ;  /* 0x00006b00ff0a77ac */ /* 0x000e620008000a00 */
[----:B0-----:R-:W-:-:S05]  /*0040*/  IMAD R26, R0, -0x400, R3 ;  /* 0xfffffc00001a7824 */ /* 0x001fca00078e0203 */
[----:B------:R-:W-:-:S13]  /*0050*/  ISETP.GT.U32.AND P0, PT, R26, 0x3ff, PT ;  /* 0x000003ff1a00780c */ /* 0x000fda0003f04070 */
[----:B-1----:R-:W-:Y:S05]  /*0060*/  @P0 BRA `(.L_x_5961) ;  /* 0x0000003800d00947 */ /* 0x002fea0003800000 */
[----:B------:R-:W0:Y:S01]  /*0070*/  S2R R27, SR_TID.X ;  /* 0x00000000001b7919 */ /* 0x000e220000002100 */
[----:B------:R-:W1:Y:S01]  /*0080*/  LDC.64 R6, c[0x0][0x390] ;  /* 0x0000e400ff067b82 */ /* 0x000e620000000a00 */
[----:B------:R-:W-:Y:S02]  /*0090*/  CS2R R30, SRZ ;  /* 0x00000000001e7805 */ /* 0x000fe4000001ff00 */
[----:B------:R-:W-:Y:S02]  /*00a0*/  CS2R R32, SRZ ;  /* 0x0000000000207805 */ /* 0x000fe4000001ff00 */
[----:B------:R-:W-:-:S03]  /*00b0*/  CS2R R22, SRZ ;  /* 0x0000000000167805 */ /* 0x000fc6000001ff00 */
        /* <DEDUP_REMOVED lines=9> */
[----:B------:R-:W0:Y:S01]  /*0150*/  LDC.64 R36, c[0x0][0x398] ;  /* 0x0000e600ff247b82 */ /* 0x000e220000000a00 */
[----:B------:R-:W-:-:S07]  /*0160*/  CS2R R24, SRZ ;  /* 0x0000000000187805 */ /* 0x000fce000001ff00 */
[----:B------:R-:W0:Y:S03]  /*0170*/  LDC.64 R38, c[0x0][0x398] ;  /* 0x0000e600ff267b82 */ /* 0x000e260000000a00 */
[----:B------:R-:W-:Y:S02]  /*0180*/  @!P1 IMAD R13, R0, 0x400, R11 ;  /* 0x00000400000d9824 */ /* 0x000fe400078e020b */
[----:B------:R-:W-:Y:S02]  /*0190*/  @!P1 VIADD R11, R11, 0x80 ;  /* 0x000000800b0b9836 */ /* 0x000fe40000000000 */
[----:B-1----:R-:W-:-:S03]  /*01a0*/  @!P1 IMAD.WIDE.U32 R6, R13, 0x8, R6 ;  /* 0x000000080d069825 */ /* 0x002fc600078e0006 */
[----:B------:R-:W-:Y:S01]  /*01b0*/  ISETP.GE.U32.AND P2, PT, R11, R26, PT ;  /* 0x0000001a0b00720c */ /* 0x000fe20003f46070 */
[----:B--2---:R-:W-:Y:S01]  /*01c0*/  @!P1 IMAD.WIDE.U32 R8, R13, 0x8, R8 ;  /* 0x000000080d089825 */ /* 0x004fe200078e0008 */
[----:B------:R1:W5:Y:S04]  /*01d0*/  @!P1 LDG.E.64 R30, desc[UR10][R6.64] ;  /* 0x0000000a061e9981 */ /* 0x000368000c1e1b00 */
[----:B------:R2:W5:Y:S01]  /*01e0*/  @!P1 LDG.E.64 R32, desc[UR10][R8.64] ;  /* 0x0000000a08209981 */ /* 0x000562000c1e1b00 */
[----:B------:R-:W-:Y:S01]  /*01f0*/  CS2R R20, SRZ ;  /* 0x0000000000147805 */ /* 0x000fe2000001ff00 */
[----:B-1----:R-:W1:Y:S05]  /*0200*/  LDC.64 R6, c[0x0][0x390] ;  /* 0x0000e400ff067b82 */ /* 0x002e6a0000000a00 */
[----:B------:R-:W-:-:S02]  /*0210*/  @!P2 IMAD R17, R0, 0x400, R11 ;  /* 0x000004000011a824 */ /* 0x000fc400078e020b */
[----:B------:R-:W-:Y:S02]  /*0220*/  @!P2 VIADD R11, R11, 0x80 ;  /* 0x000000800b0ba836 */ /* 0x000fe40000000000 */
[----:B---3--:R-:W-:-:S03]  /*0230*/  @!P2 IMAD.WIDE.U32 R12, R17, 0x8, R2 ;  /* 0x00000008110ca825 */ /* 0x008fc600078e0002 */
[----:B------:R-:W-:Y:S01]  /*0240*/  ISETP.GE.U32.AND P3, PT, R11, R26, PT ;  /* 0x0000001a0b00720c */ /* 0x000fe20003f66070 */
[----:B------:R-:W2:Y:S01]  /*0250*/  LDC.64 R2, c[0x0][0x390] ;  /* 0x0000e400ff027b82 */ /* 0x000ea20000000a00 */
[----:B----4-:R-:W-:Y:S01]  /*0260*/  @!P2 IMAD.WIDE.U32 R16, R17, 0x8, R4 ;  /* 0x000000081110a825 */ /* 0x010fe200078e0004 */
[----:B------:R3:W5:Y:S04]  /*0270*/  @!P2 LDG.E.64 R22, desc[UR10][R12.64] ;  /* 0x0000000a0c16a981 */ /* 0x000768000c1e1b00 */
[----:B------:R-:W5:Y:S02]  /*0280*/  @!P2 LDG.E.64 R24, desc[UR10][R16.64] ;  /* 0x0000000a1018a981 */ /* 0x000f64000c1e1b00 */
[----:B------:R-:W3:Y:S04]  /*0290*/  LDC.64 R4, c[0x0][0x390] ;  /* 0x0000e400ff047b82 */ /* 0x000ee80000000a00 */
[----:B------:R-:W-:-:S02]  /*02a0*/  @!P3 IMAD R35, R0, 0x400, R11 ;  /* 0x000004000023b824 */ /* 0x000fc400078e020b */
[----:B------:R-:W-:-:S05]  /*02b0*/  @!P3 VIADD R11, R11, 0x80 ;  /* 0x000000800b0bb836 */ /* 0x000fca0000000000 */
[----:B------:R-:W-:-:S13]  /*02c0*/  ISETP.GE.U32.AND P4, PT, R11, R26, PT ;  /* 0x0000001a0b00720c */ /* 0x000fda0003f86070 */
[----:B------:R-:W-:Y:S02]  /*02d0*/  @!P4 IMAD R41, R0, 0x400, R11 ;  /* 0x000004000029c824 */ /* 0x000fe400078e020b */
[----:B------:R-:W-:-:S05]  /*02e0*/  @!P4 VIADD R11, R11, 0x80 ;  /* 0x000000800b0bc836 */ /* 0x000fca0000000000 */
[----:B------:R-:W-:Y:S01]  /*02f0*/  ISETP.GE.U32.AND P1, PT, R11, R26, PT ;  /* 0x0000001a0b00720c */ /* 0x000fe20003f26070 */
[----:B0-----:R-:W-:-:S12]  /*0300*/  @!P3 IMAD.WIDE.U32 R28, R35, 0x8, R14 ;  /* 0x00000008231cb825 */ /* 0x001fd800078e000e */
[----:B------:R-:W-:Y:S02]  /*0310*/  @!P1 IMAD R43, R0, 0x400, R11 ;  /* 0x00000400002b9824 */ /* 0x000fe400078e020b */
[----:B------:R-:W-:-:S05]  /*0320*/  @!P1 VIADD R11, R11, 0x80 ;  /* 0x000000800b0b9836 */ /* 0x000fca0000000000 */
[----:B------:R-:W-:Y:S01]  /*0330*/  ISETP.GE.U32.AND P2, PT, R11, R26, PT ;  /* 0x0000001a0b00720c */ /* 0x000fe20003f46070 */
[----:B------:R-:W-:-:S04]  /*0340*/  @!P3 IMAD.WIDE.U32 R34, R35, 0x8, R18 ;  /* 0x000000082322b825 */ /* 0x000fc800078e0012 */
[----:B--2---:R-:W-:Y:S01]  /*0350*/  @!P4 IMAD.WIDE.U32 R8, R41, 0x8, R2 ;  /* 0x000000082908c825 */ /* 0x004fe200078e0002 */
[----:B------:R-:W-:Y:S01]  /*0360*/  CS2R R2, SRZ ;  /* 0x0000000000027805 */ /* 0x000fe2000001ff00 */
[----:B------:R0:W5:Y:S02]  /*0370*/  @!P3 LDG.E.64 R20, desc[UR10][R34.64] ;  /* 0x0000000a2214b981 */ /* 0x000164000c1e1b00 */
[----:B---3--:R-:W-:Y:S01]  /*0380*/  @!P1 IMAD.WIDE.U32 R12, R43, 0x8, R4 ;  /* 0x000000082b0c9825 */ /* 0x008fe200078e0004 */
[----:B------:R-:W-:-:S03]  /*0390*/  CS2R R4, SRZ ;  /* 0x0000000000047805 */ /* 0x000fc6000001ff00 */
[----:B------:R-:W-:Y:S01]  /*03a0*/  @!P4 IMAD.WIDE.U32 R36, R41, 0x8, R36 ;  /* 0x000000082924c825 */ /* 0x000fe200078e0024 */
[----:B------:R2:W5:Y:S01]  /*03b0*/  @!P1 LDG.E.64 R2, desc[UR10][R12.64] ;  /* 0x0000000a0c029981 */ /* 0x000562000c1e1b00 */
[----:B------:R-:W3:Y:S02]  /*03c0*/  LDC.64 R40, c[0x0][0x390] ;  /* 0x0000e400ff287b82 */ /* 0x000ee40000000a00 */
[----:B------:R-:W-:-:S04]  /*03d0*/  @!P1 IMAD.WIDE.U32 R38, R43, 0x8, R38 ;  /* 0x000000082b269825 */ /* 0x000fc800078e0026 */
[----:B------:R-:W-:Y:S01]  /*03e0*/  @!P2 IMAD R43, R0, 0x400, R11 ;  /* 0x00000400002ba824 */ /* 0x000fe200078e020b */
[----:B------:R4:W5:Y:S01]  /*03f0*/  @!P1 LDG.E.64 R4, desc[UR10][R38.64] ;  /* 0x0000000a26049981 */ /* 0x000962000c1e1b00 */
[----:B0-----:R-:W0:Y:S01]  /*0400*/  LDC.64 R34, c[0x0][0x398] ;  /* 0x0000e600ff227b82 */ /* 0x001e220000000a00 */
[----:B------:R-:W-:-:S07]  /*0410*/  @!P2 VIADD R11, R11, 0x80 ;  /* 0x000000800b0ba836 */ /* 0x000fce0000000000 */
[----:B--2---:R-:W2:Y:S01]  /*0420*/  LDC.64 R12, c[0x0][0x398] ;  /* 0x0000e600ff0c7b82 */ /* 0x004ea20000000a00 */
[----:B------:R-:W-:Y:S02]  /*0430*/  ISETP.GE.U32.AND P1, PT, R11, R26, PT ;  /* 0x0000001a0b00720c */ /* 0x000fe40003f26070 */
[----:B------:R-:W-:Y:S02]  /*0440*/  CS2R R16, SRZ ;  /* 0x0000000000107805 */ /* 0x000fe4000001ff00 */
[----:B------:R-:W-:-:S04]  /*0450*/  CS2R R18, SRZ ;  /* 0x0000000000127805 */ /* 0x000fc8000001ff00 */
[----:B------:R1:W5:Y:S01]  /*0460*/  @!P4 LDG.E.64 R16, desc[UR10][R36.64] ;  /* 0x0000000a2410c981 */ /* 0x000362000c1e1b00 */
[----:B----4-:R-:W4:Y:S03]  /*0470*/  LDC.64 R38, c[0x0][0x398] ;  /* 0x0000e600ff267b82 */ /* 0x010f260000000a00 */
[----:B------:R1:W5:Y:S02]  /*0480*/  @!P3 LDG.E.64 R18, desc[UR10][R28.64] ;  /* 0x0000000a1c12b981 */ /* 0x000364000c1e1b00 */
[----:B-1----:R-:W-:Y:S02]  /*0490*/  @!P1 IMAD R37, R0, 0x400, R11 ;  /* 0x0000040000259824 */ /* 0x002fe400078e020b */
[----:B------:R-:W-:-:S04]  /*04a0*/  @!P2 IMAD.WIDE.U32 R28, R43, 0x8, R6 ;  /* 0x000000082b1ca825 */ /* 0x000fc800078e0006 */
[----:B0-----:R-:W-:-:S04]  /*04b0*/  @!P2 IMAD.WIDE.U32 R42, R43, 0x8, R34 ;  /* 0x000000082b2aa825 */ /* 0x001fc800078e0022 */
[----:B---3--:R-:W-:-:S04]  /*04c0*/  @!P1 IMAD.WIDE.U32 R34, R37, 0x8, R40 ;  /* 0x0000000825229825 */ /* 0x008fc800078e0028 */
[----:B--2---:R-:W-:Y:S02]  /*04d0*/  @!P1 IMAD.WIDE.U32 R40, R37, 0x8, R12 ;  /* 0x0000000825289825 */ /* 0x004fe400078e000c */
[----:B------:R-:W0:Y:S01]  /*04e0*/  LDC.64 R36, c[0x0][0x390] ;  /* 0x0000e400ff247b82 */ /* 0x000e220000000a00 */
[----:B------:R-:W-:Y:S02]  /*04f0*/  CS2R R14, SRZ ;  /* 0x00000000000e7805 */ /* 0x000fe4000001ff00 */
[----:B------:R-:W-:Y:S02]  /*0500*/  CS2R R6, SRZ ;  /* 0x0000000000067805 */ /* 0x000fe4000001ff00 */
[----:B------:R-:W-:Y:S01]  /*0510*/  CS2R R10, SRZ ;  /* 0x00000000000a7805 */ /* 0x000fe2000001ff00 */
[----:B------:R-:W-:Y:S01]  /*0520*/  @!P0 IMAD R45, R0, 0x400, R27 ;  /* 0x00000400002d8824 */ /* 0x000fe200078e021b */
[----:B------:R-:W-:Y:S01]  /*0530*/  CS2R R12, SRZ ;  /* 0x00000000000c7805 */ /* 0x000fe2000001ff00 */
[----:B------:R1:W5:Y:S02]  /*0540*/  @!P4 LDG.E.64 R14, desc[UR10][R8.64] ;  /* 0x0000000a080ec981 */ /* 0x000364000c1e1b00 */
[----:B----4-:R-:W-:-:S02]  /*0550*/  @!P0 IMAD.WIDE.U32 R38, R45, 0x8, R38 ;  /* 0x000000082d268825 */ /* 0x010fc400078e0026 */
[----:B------:R2:W5:Y:S04]  /*0560*/  @!P2 LDG.E.64 R6, desc[UR10][R28.64] ;  /* 0x0000000a1c06a981 */ /* 0x000568000c1e1b00 */
[----:B------:R3:W5:Y:S01]  /*0570*/  @!P1 LDG.E.64 R10, desc[UR10][R34.64] ;  /* 0x0000000a220a9981 */ /* 0x000762000c1e1b00 */
[----:B-1----:R-:W-:-:S03]  /*0580*/  CS2R R8, SRZ ;  /* 0x0000000000087805 */ /* 0x002fc6000001ff00 */
[----:B------:R1:W5:Y:S01]  /*0590*/  @!P1 LDG.E.64 R12, desc[UR10][R40.64] ;  /* 0x0000000a280c9981 */ /* 0x000362000c1e1b00 */
[----:B--2---:R-:W-:-:S03]  /*05a0*/  CS2R R28, SRZ ;  /* 0x00000000001c7805 */ /* 0x004fc6000001ff00 */
[----:B------:R1:W5:Y:S01]  /*05b0*/  @!P2 LDG.E.64 R8, desc[UR10][R42.64] ;  /* 0x0000000a2a08a981 */ /* 0x000362000c1e1b00 */
[----:B0-----:R-:W-:Y:S01]  /*05c0*/  @!P0 IMAD.WIDE.U32 R36, R45, 0x8, R36 ;  /* 0x000000082d248825 */ /* 0x001fe200078e0024 */
[----:B---3--:R-:W-:-:S04]  /*05d0*/  CS2R R34, SRZ ;  /* 0x0000000000227805 */ /* 0x008fc8000001ff00 */
[----:B------:R1:W5:Y:S04]  /*05e0*/  @!P0 LDG.E.64 R28, desc[UR10][R36.64] ;  /* 0x0000000a241c8981 */ /* 0x000368000c1e1b00 */
[----:B------:R1:W5:Y:S01]  /*05f0*/  @!P0 LDG.E.64 R34, desc[UR10][R38.64] ;  /* 0x0000000a26228981 */ /* 0x000362000c1e1b00 */
[----:B------:R-:W-:Y:S04]  /*0600*/  BSSY.RECONVERGENT B0, `(.L_x_5962) ;  /* 0x0000061000007945 */ /* 0x000fe80003800200 */
[----:B------:R-:W-:Y:S05]  /*0610*/  @P0 BRA `(.L_x_5963) ;  /* 0x00000004007c0947 */ /* 0x000fea0003800000 */
[----:B-1---5:R-:W-:Y:S01]  /*0620*/  DADD R38, -RZ, |R28| ;  /* 0x00000000ff267229 */ /* 0x022fe2000000051c */
        /* <DEDUP_REMOVED lines=94> */
.L_x_5963:
[----:B------:R-:W-:Y:S05]  /*0c10*/  BSYNC.RECONVERGENT B0 ;  /* 0x0000000000007941 */ /* 0x000fea0003800200 */
.L_x_5962:
[----:B-----5:R-:W-:Y:S01]  /*0c20*/  VIADD R35, R27, 0x80 ;  /* 0x000000801b237836 */ /* 0x020fe20000000000 */
[----:B------:R-:W-:Y:S04]  /*0c30*/  BSSY.RECONVERGENT B0, `(.L_x_5964) ;  /* 0x0000062000007945 */ /* 0x000fe80003800200 */
[----:B------:R-:W-:-:S13]  /*0c40*/  ISETP.GE.U32.AND P0, PT, R35, R26, PT ;  /* 0x0000001a2300720c */ /* 0x000fda0003f06070 */
[----:B------:R-:W-:Y:S05]  /*0c50*/  @P0 BRA `(.L_x_5965) ;  /* 0x00000004007c0947 */ /* 0x000fea0003800000 */
[----:B-1----:R-:W-:Y:S01]  /*0c60*/  DADD R36, -RZ, |R30| ;  /* 0x00000000ff247229 */ /* 0x002fe2000000051e */
        /* <DEDUP_REMOVED lines=94> */
.L_x_5965:
[----:B------:R-:W-:Y:S05]  /*1250*/  BSYNC.RECONVERGENT B0 ;  /* 0x0000000000007941 */ /* 0x000fea0003800200 */
.L_x_5964:
[----:B------:R-:W-:Y:S01]  /*1260*/  VIADD R33, R27, 0x100 ;  /* 0x000001001b217836 */ /* 0x000fe20000000000 */
[----:B------:R-:W-:Y:S04]  /*1270*/  BSSY.RECONVERGENT B0, `(.L_x_5966) ;  /* 0x0000062000007945 */ /* 0x000fe80003800200 */
[----:B------:R-:W-:-:S13]  /*1280*/  ISETP.GE.U32.AND P0, PT, R33, R26, PT ;  /* 0x0000001a2100720c */ /* 0x000fda0003f06070 */
[----:B------:R-:W-:Y:S05]  /*1290*/  @P0 BRA `(.L_x_5967) ;  /* 0x00000004007c0947 */ /* 0x000fea0003800000 */
[----:B------:R-:W-:Y:S01]  /*12a0*/  DADD R32, -RZ, |R22| ;  /* 0x00000000ff207229 */ /* 0x000fe20000000516 */
[----:B------:R-:W-:Y:S01]  /*12b0*/  UMOV UR5, 0x7fefffff ;  /* 0x7fefffff00057882 */ /* 0x000fe20000000000 */
[----:B------:R-:W-:Y:S01]  /*12c0*/  UMOV UR4, 0xffffffff ;  /* 0xffffffff00047882 */ /* 0x000fe20000000000 */
[----:B------:R-:W-:Y:S01]  /*12d0*/  UMOV UR6, UR5 ;  /* 0x0000000500067c82 */ /* 0x000fe20008000000 */
[----:B-1----:R-:W-:Y:S02]  /*12e0*/  IMAD.MOV.U32 R42, RZ, RZ, 0x0 ;  /* 0x00000000ff2a7424 */ /* 0x002fe400078e00ff */
        /* <DEDUP_REMOVED lines=90> */
.L_x_5967:
[----:B------:R-:W-:Y:S05]  /*1890*/  BSYNC.RECONVERGENT B0 ;  /* 0x0000000000007941 */ /* 0x000fea0003800200 */
.L_x_5966:
[C---:B------:R-:W-:Y:S01]  /*18a0*/  VIADD R25, R27.reuse, 0x180 ;  /* 0x000001801b197836 */ /* 0x040fe20000000000 */
[----:B------:R-:W-:Y:S01]  /*18b0*/  BSSY.RECONVERGENT B0, `(.L_x_5968) ;  /* 0x000006b000007945 */ /* 0x000fe20003800200 */
[C---:B------:R-:W-:Y:S01]  /*18c0*/  VIADD R33, R27.reuse, 0x280 ;  /* 0x000002801b217836 */ /* 0x040fe20000000000 */
[CC--:B------:R-:W-:Y:S01]  /*18d0*/  ISETP.GE.U32.AND P5, PT, R27.reuse, R26.reuse, PT ;  /* 0x0000001a1b00720c */ /* 0x0c0fe20003fa6070 */
[----:B------:R-:W-:Y:S01]  /*18e0*/  VIADD R35, R27, 0x300 ;  /* 0x000003001b237836 */ /* 0x000fe20000000000 */
[-C--:B------:R-:W-:Y:S01]  /*18f0*/  ISETP.GE.U32.AND P0, PT, R25, R26.reuse, PT ;  /* 0x0000001a1900720c */ /* 0x080fe20003f06070 */
[----:B------:R-:W-:Y:S01]  /*1900*/  VIADD R25, R27, 0x200 ;  /* 0x000002001b197836 */ /* 0x000fe20000000000 */
[-C--:B------:R-:W-:Y:S01]  /*1910*/  ISETP.GE.U32.AND P2, PT, R33, R26.reuse, PT ;  /* 0x0000001a2100720c */ /* 0x080fe20003f46070 */
[----:B-1----:R-:W-:Y:S01]  /*1920*/  VIADD R37, R27, 0x380 ;  /* 0x000003801b257836 */ /* 0x002fe20000000000 */
[-C--:B------:R-:W-:Y:S02]  /*1930*/  ISETP.GE.U32.AND P3, PT, R35, R26.reuse, PT ;  /* 0x0000001a2300720c */ /* 0x080fe40003f66070 */
[----:B------:R-:W-:-:S02]  /*1940*/  ISETP.GE.U32.AND P1, PT, R25, R26, PT ;  /* 0x0000001a1900720c */ /* 0x000fc40003f26070 */
[----:B------:R-:W-:-:S05]  /*1950*/  ISETP.GE.U32.AND P4, PT, R37, R26, PT ;  /* 0x0000001a2500720c */ /* 0x000fca0003f86070 */
[----:B------:R-:W-:Y:S08]  /*1960*/  @P0 BRA `(.L_x_5969) ;  /* 0x00000004007c0947 */ /* 0x000ff00003800000 */
[----:B------:R-:W-:Y:S01]  /*1970*/  DADD R18, -RZ, |R18| ;  /* 0x00000000ff127229 */ /* 0x000fe20000000512 */
        /* <DEDUP_REMOVED lines=9> */
[----:B------:R-:W0:Y:S02]  /*1a10*/  DADD R36, -RZ, |R20| ;  /* 0x00000000ff247229 */ /* 0x000e240000000514 */
        /* <DEDUP_REMOVED lines=31> */
[----:B------:R-:W-:-:S15]  /*1c10*/  IMAD.MOV.U32 R33, RZ, RZ, R25 ;  /* 0x000000ffff217224 */ /* 0x000fde00078e0019 */
[----:B------:R-:W-:-:S15]  /*1c20*/  NOP ;  /* 0x0000000000007918 */ /* 0x000fde0000000000 */
[----:B------:R-:W-:-:S15]  /*1c30*/  NOP ;  /* 0x0000000000007918 */ /* 0x000fde0000000000 */
[----:B------:R-:W-:-:S15]  /*1c40*/  NOP ;  /* 0x0000000000007918 */ /* 0x000fde0000000000 */
[----:B------:R-:W0:Y:S02]  /*1c50*/  DSETP.MIN.AND P0, P6, R24, UR4, PT ;  /* 0x0000000418007e2a */ /* 0x000e24000be00000 */
[----:B0-----:R-:W-:Y:S01]  /*1c60*/  SEL R36, R32, UR6, P0 ;  /* 0x0000000620247c07 */ /* 0x001fe20008000000 */
[----:B------:R-:W-:Y:S01]  /*1c70*/  IMAD.U32 R32, RZ, RZ, UR5 ;  /* 0x00000005ff207e24 */ /* 0x000fe2000f8e00ff */
[----:B------:R-:W-:-:S04]  /*1c80*/  FSEL R37, R33, UR5, P0 ;  /* 0x0000000521257c08 */ /* 0x000fc80008000000 */
[----:B------:R-:W-:Y:S01]  /*1c90*/  @P6 LOP3.LUT R37, R32, 0x80000, RZ, 0xfc, !PT ;  /* 0x0008000020256812 */ /* 0x000fe200078efcff */
[----:B------:R-:W-:Y:S01]  /*1ca0*/  IMAD.MOV.U32 R32, RZ, RZ, RZ ;  /* 0x000000ffff207224 */ /* 0x000fe200078e00ff */
[----:B------:R-:W-:Y:S02]  /*1cb0*/  ISETP.GE.U32.AND P6, PT, R19, 0x7ff00000, PT ;  /* 0x7ff000001300780c */ /* 0x000fe40003fc6070 */
[----:B------:R-:W0:-:S15]  /*1cc0*/  MUFU.RSQ64H R33, R37 ;  /* 0x0000002500217308 */ /* 0x000e1e0000001c00 */
        /* <DEDUP_REMOVED lines=41> */
.L_x_5969:
[----:B------:R-:W-:Y:S05]  /*1f60*/  BSYNC.RECONVERGENT B0 ;  /* 0x0000000000007941 */ /* 0x000fea0003800200 */
.L_x_5968:
[----:B------:R-:W-:Y:S04]  /*1f70*/  BSSY.RECONVERGENT B0, `(.L_x_5970) ;  /* 0x0000061000007945 */ /* 0x000fe80003800200 */
[----:B------:R-:W-:Y:S05]  /*1f80*/  @P1 BRA `(.L_x_5971) ;  /* 0x00000004007c1947 */ /* 0x000fea0003800000 */
[----:B------:R-:W-:Y:S01]  /*1f90*/  DADD R20, -RZ, |R14| ;  /* 0x00000000ff147229 */ /* 0x000fe2000000050e */
[----:B------:R-:W-:Y:S01]  /*1fa0*/  UMOV UR5, 0x7fefffff ;  /* 0x7fefffff00057882 */ /* 0x000fe20000000000 */
[----:B------:R-:W-:Y:S01]  /*1fb0*/  UMOV UR4, 0xffffffff ;  /* 0xffffffff00047882 */ /* 0x000fe20000000000 */
[----:B------:R-:W-:Y:S01]  /*1fc0*/  IMAD.U32 R33, RZ, RZ, UR5 ;  /* 0x00000005ff217e24 */ /* 0x000fe2000f8e00ff */
[----:B------:R-:W-:Y:S01]  /*1fd0*/  UMOV UR6, UR4 ;  /* 0x0000000400067c82 */ /* 0x000fe20008000000 */
[----:B------:R-:W-:Y:S02]  /*1fe0*/  IMAD.MOV.U32 R38, RZ, RZ, 0x0 ;  /* 0x00000000ff267424 */ /* 0x000fe400078e00ff */
[----:B------:R-:W-:-:S15]  /*1ff0*/  IMAD.MOV.U32 R39, RZ, RZ, 0x3fd80000 ;  /* 0x3fd80000ff277424 */ /* 0x000fde00078e00ff */
[----:B------:R-:W-:-:S15]  /*2000*/  NOP ;  /* 0x0000000000007918 */ /* 0x000fde0000000000 */
[----:B------:R-:W-:-:S15]  /*2010*/  NOP ;  /* 0x0000000000007918 */ /* 0x000fde0000000000 */
[----:B------:R-:W-:-:S12]  /*2020*/  NOP ;  /* 0x0000000000007918 */ /* 0x000fd80000000000 */
        /* <DEDUP_REMOVED lines=36> */
[----:B0-----:R-:W-:Y:S02]  /*2270*/  FSEL R35, R25, UR5, P0 ;  /* 0x0000000519237c08 */ /* 0x001fe40008000000 */
[----:B------:R-:W-:Y:S02]  /*2280*/  @P6 LOP3.LUT R35, R33, 0x80000, RZ, 0xfc, !PT ;  /* 0x0008000021236812 */ /* 0x000fe400078efcff */
[----:B------:R-:W-:Y:S01]  /*2290*/  SEL R34, R24, UR6, P0 ;  /* 0x0000000618227c07 */ /* 0x000fe20008000000 */
[----:B------:R-:W-:Y:S01]  /*22a0*/  IMAD.MOV.U32 R24, RZ, RZ, RZ ;  /* 0x000000ffff187224 */ /* 0x000fe200078e00ff */
[----:B------:R-:W0:Y:S01]  /*22b0*/  MUFU.RSQ64H R25, R35 ;  /* 0x0000002300197308 */ /* 0x000e220000001c00 */
[----:B------:R-:W-:Y:S02]  /*22c0*/  ISETP.GE.U32.AND P0, PT, R15, 0x7ff00000, PT ;  /* 0x7ff000000f00780c */ /* 0x000fe40003f06070 */
[----:B------:R-:W-:Y:S01]  /*22d0*/  LOP3.LUT R33, R32, 0x100000, RZ, 0xfc, !PT ;  /* 0x0010000020217812 */ /* 0x000fe200078efcff */
[----:B------:R-:W-:-:S15]  /*22e0*/  IMAD.MOV.U32 R32, RZ, RZ, RZ ;  /* 0x000000ffff207224 */ /* 0x000fde00078e00ff */
        /* <DEDUP_REMOVED lines=41> */
.L_x_5971:
[----:B------:R-:W-:Y:S05]  /*2580*/  BSYNC.RECONVERGENT B0 ;  /* 0x0000000000007941 */ /* 0x000fea0003800200 */
.L_x_5970:
[----:B------:R-:W-:Y:S04]  /*2590*/  BSSY.RECONVERGENT B0, `(.L_x_5972) ;  /* 0x0000061000007945 */ /* 0x000fe80003800200 */
[----:B------:R-:W-:Y:S05]  /*25a0*/  @P2 BRA `(.L_x_5973) ;  /* 0x00000004007c2947 */ /* 0x000fea0003800000 */
[----:B------:R-:W-:Y:S01]  /*25b0*/  DADD R16, -RZ, |R2| ;  /* 0x00000000ff107229 */ /* 0x000fe20000000502 */
        /* <DEDUP_REMOVED lines=94> */
.L_x_5973:
[----:B------:R-:W-:Y:S05]  /*2ba0*/  BSYNC.RECONVERGENT B0 ;  /* 0x0000000000007941 */ /* 0x000fea0003800200 */
.L_x_5972:
        /* <DEDUP_REMOVED lines=97> */
.L_x_5975:
[----:B------:R-:W-:Y:S05]  /*31c0*/  BSYNC.RECONVERGENT B0 ;  /* 0x0000000000007941 */ /* 0x000fea0003800200 */
.L_x_5974:
[----:B------:R-:W-:Y:S04]  /*31d0*/  BSSY.RECONVERGENT B0, `(.L_x_5976) ;  /* 0x0000061000007945 */ /* 0x000fe80003800200 */
[----:B------:R-:W-:Y:S05]  /*31e0*/  @P4 BRA `(.L_x_5977) ;  /* 0x00000004007c4947 */ /* 0x000fea0003800000 */
        /* <DEDUP_REMOVED lines=95> */
.L_x_5977:
[----:B------:R-:W-:Y:S05]  /*37e0*/  BSYNC.RECONVERGENT B0 ;  /* 0x0000000000007941 */ /* 0x000fea0003800200 */
.L_x_5976:
[----:B------:R-:W-:Y:S04]  /*37f0*/  BSSY.RECONVERGENT B0, `(.L_x_5978) ;  /* 0x0000033000007945 */ /* 0x000fe80003800200 */
[----:B------:R-:W-:Y:S04]  /*3800*/  BSSY.RELIABLE B1, `(.L_x_5979) ;  /* 0x000002b000017945 */ /* 0x000fe80003800100 */
[----:B------:R-:W-:Y:S05]  /*3810*/  @P5 BRA `(.L_x_5980) ;  /* 0x0000000000305947 */ /* 0x000fea0003800000 */
[----:B------:R-:W0:Y:S01]  /*3820*/  LDC.64 R4, c[0x0][0x388] ;  /* 0x0000e200ff047b82 */ /* 0x000e220000000a00 */
[----:B------:R-:W-:Y:S02]  /*3830*/  IMAD R9, R0, 0x400, R27 ;  /* 0x0000040000097824 */ /* 0x000fe400078e021b */
[----:B------:R-:W-:-:S05]  /*3840*/  VIADD R27, R27, 0x80 ;  /* 0x000000801b1b7836 */ /* 0x000fca0000000000 */
[----:B------:R-:W-:Y:S01]  /*3850*/  ISETP.GE.U32.AND P0, PT, R27, R26, PT ;  /* 0x0000001a1b00720c */ /* 0x000fe20003f06070 */
[----:B0-----:R-:W-:-:S05]  /*3860*/  IMAD.WIDE.U32 R4, R9, 0x8, R4 ;  /* 0x0000000809047825 */ /* 0x001fca00078e0004 */
[----:B------:R0:W-:Y:S07]  /*3870*/  STG.E.64 desc[UR10][R4.64], R28 ;  /* 0x0000001c04007986 */ /* 0x0001ee000c101b0a */
[----:B------:R-:W-:Y:S05]  /*3880*/  @P0 BRA `(.L_x_5981) ;  /* 0x0000000000300947 */ /* 0x000fea0003800000 */
[----:B0-----:R-:W0:Y:S01]  /*3890*/  LDC.64 R4, c[0x0][0x388] ;  /* 0x0000e200ff047b82 */ /* 0x001e220000000a00 */
[----:B------:R-:W-:Y:S02]  /*38a0*/  IMAD R9, R0, 0x400, R27 ;  /* 0x0000040000097824 */ /* 0x000fe400078e021b */
[----:B------:R-:W-:Y:S02]  /*38b0*/  VIADD R27, R27, 0x80 ;  /* 0x000000801b1b7836 */ /* 0x000fe40000000000 */
[----:B0-----:R-:W-:-:S05]  /*38c0*/  IMAD.WIDE.U32 R4, R9, 0x8, R4 ;  /* 0x0000000809047825 */ /* 0x001fca00078e0004 */
[----:B------:R0:W-:Y:S02]  /*38d0*/  STG.E.64 desc[UR10][R4.64], R30 ;  /* 0x0000001e04007986 */ /* 0x0001e4000c101b0a */
.L_x_5980:
[----:B------:R-:W-:-:S13]  /*38e0*/  ISETP.GE.U32.AND P0, PT, R27, R26, PT ;  /* 0x0000001a1b00720c */ /* 0x000fda0003f06070 */
[----:B------:R-:W-:Y:S05]  /*38f0*/  @P0 BRA `(.L_x_5982) ;  /* 0x0000000000300947 */ /* 0x000fea0003800000 */
[----:B0-----:R-:W0:Y:S01]  /*3900*/  LDC.64 R4, c[0x0][0x388] ;  /* 0x0000e200ff047b82 */ /* 0x001e220000000a00 */
[----:B------:R-:W-:Y:S02]  /*3910*/  IMAD R9, R0, 0x400, R27 ;  /* 0x0000040000097824 */ /* 0x000fe400078e021b */
[----:B------:R-:W-:Y:S02]  /*3920*/  VIADD R27, R27, 0x80 ;  /* 0x000000801b1b7836 */ /* 0x000fe40000000000 */
[----:B0-----:R-:W-:-:S05]  /*3930*/  IMAD.WIDE.U32 R4, R9, 0x8, R4 ;  /* 0x0000000809047825 */ /* 0x001fca00078e0004 */
[----:B------:R1:W-:Y:S02]  /*3940*/  STG.E.64 desc[UR10][R4.64], R22 ;  /* 0x0000001604007986 */ /* 0x0003e4000c101b0a */
.L_x_5981:
[----:B------:R-:W-:-:S13]  /*3950*/  ISETP.GE.U32.AND P0, PT, R27, R26, PT ;  /* 0x0000001a1b00720c */ /* 0x000fda0003f06070 */
[----:B------:R-:W-:Y:S05]  /*3960*/  @P0 BRA `(.L_x_5983) ;  /* 0x0000000000300947 */ /* 0x000fea0003800000 */
[----:B01----:R-:W0:Y:S01]  /*3970*/  LDC.64 R4, c[0x0][0x388] ;  /* 0x0000e200ff047b82 */ /* 0x003e220000000a00 */
[----:B------:R-:W-:Y:S02]  /*3980*/  IMAD R9, R0, 0x400, R27 ;  /* 0x0000040000097824 */ /* 0x000fe400078e021b */
[----:B------:R-:W-:Y:S02]  /*3990*/  VIADD R27, R27, 0x80 ;  /* 0x000000801b1b7836 */ /* 0x000fe40000000000 */
[----:B0-----:R-:W-:-:S05]  /*39a0*/  IMAD.WIDE.U32 R4, R9, 0x8, R4 ;  /* 0x0000000809047825 */ /* 0x001fca00078e0004 */
[----:B------:R1:W-:Y:S02]  /*39b0*/  STG.E.64 desc[UR10][R4.64], R18 ;  /* 0x0000001204007986 */ /* 0x0003e4000c101b0a */
.L_x_5982:
[----:B------:R-:W-:-:S13]  /*39c0*/  ISETP.GE.U32.AND P0, PT, R27, R26, PT ;  /* 0x0000001a1b00720c */ /* 0x000fda0003f06070 */
[----:B------:R-:W-:Y:S05]  /*39d0*/  @P0 BRA `(.L_x_5984) ;  /* 0x0000000000340947 */ /* 0x000fea0003800000 */
[----:B01----:R-:W0:Y:S01]  /*39e0*/  LDC.64 R4, c[0x0][0x388] ;  /* 0x0000e200ff047b82 */ /* 0x003e220000000a00 */
[----:B------:R-:W-:Y:S02]  /*39f0*/  IMAD R9, R0, 0x400, R27 ;  /* 0x0000040000097824 */ /* 0x000fe400078e021b */
[----:B------:R-:W-:Y:S02]  /*3a00*/  VIADD R27, R27, 0x80 ;  /* 0x000000801b1b7836 */ /* 0x000fe40000000000 */
[----:B0-----:R-:W-:-:S05]  /*3a10*/  IMAD.WIDE.U32 R4, R9, 0x8, R4 ;  /* 0x0000000809047825 */ /* 0x001fca00078e0004 */
[----:B------:R2:W-:Y:S02]  /*3a20*/  STG.E.64 desc[UR10][R4.64], R14 ;  /* 0x0000000e04007986 */ /* 0x0005e4000c101b0a */
.L_x_5983:
[----:B------:R-:W-:-:S13]  /*3a30*/  ISETP.GE.U32.AND P0, PT, R27, R26, PT ;  /* 0x0000001a1b00720c */ /* 0x000fda0003f06070 */
[----:B------:R-:W-:Y:S05]  /*3a40*/  @P0 BREAK.RELIABLE B1 ;  /* 0x0000000000010942 */ /* 0x000fea0003800100 */
[----:B------:R-:W-:Y:S05]  /*3a50*/  @P0 BRA `(.L_x_5985) ;  /* 0x0000000000300947 */ /* 0x000fea0003800000 */
[----:B012---:R-:W0:Y:S01]  /*3a60*/  LDC.64 R4, c[0x0][0x388] ;  /* 0x0000e200ff047b82 */ /* 0x007e220000000a00 */
[----:B------:R-:W-:Y:S02]  /*3a70*/  IMAD R9, R0, 0x400, R27 ;  /* 0x0000040000097824 */ /* 0x000fe400078e021b */
[----:B------:R-:W-:Y:S02]  /*3a80*/  VIADD R27, R27, 0x80 ;  /* 0x000000801b1b7836 */ /* 0x000fe40000000000 */
[----:B0-----:R-:W-:-:S05]  /*3a90*/  IMAD.WIDE.U32 R4, R9, 0x8, R4 ;  /* 0x0000000809047825 */ /* 0x001fca00078e0004 */
[----:B------:R2:W-:Y:S02]  /*3aa0*/  STG.E.64 desc[UR10][R4.64], R2 ;  /* 0x0000000204007986 */ /* 0x0005e4000c101b0a */
.L_x_5984:
[----:B------:R-:W-:Y:S05]  /*3ab0*/  BSYNC.RELIABLE B1 ;  /* 0x0000000000017941 */ /* 0x000fea0003800100 */
.L_x_5979:
[----:B------:R-:W-:-:S13]  /*3ac0*/  ISETP.GE.U32.AND P0, PT, R27, R26, PT ;  /* 0x0000001a1b00720c */ /* 0x000fda0003f06070 */
[----:B--2---:R-:W2:Y:S01]  /*3ad0*/  @!P0 LDC.64 R2, c[0x0][0x388] ;  /* 0x0000e200ff028b82 */ /* 0x004ea20000000a00 */
[----:B01----:R-:W-:Y:S02]  /*3ae0*/  @!P0 IMAD R5, R0, 0x400, R27 ;  /* 0x0000040000058824 */ /* 0x003fe400078e021b */
[----:B------:R-:W-:Y:S02]  /*3af0*/  @!P0 VIADD R27, R27, 0x80 ;  /* 0x000000801b1b8836 */ /* 0x000fe40000000000 */
[----:B--2---:R-:W-:-:S05]  /*3b00*/  @!P0 IMAD.WIDE.U32 R2, R5, 0x8, R2 ;  /* 0x0000000805028825 */ /* 0x004fca00078e0002 */
[----:B------:R3:W-:Y:S02]  /*3b10*/  @!P0 STG.E.64 desc[UR10][R2.64], R6 ;  /* 0x0000000602008986 */ /* 0x0007e4000c101b0a */
.L_x_5985:
[----:B------:R-:W-:Y:S05]  /*3b20*/  BSYNC.RECONVERGENT B0 ;  /* 0x0000000000007941 */ /* 0x000fea0003800200 */
.L_x_5978:
[----:B------:R-:W-:Y:S05]  /*3b30*/  WARPSYNC.ALL ;  /* 0x0000000000007948 */ /* 0x000fea0003800000 */
[----:B------:R-:W-:-:S13]  /*3b40*/  ISETP.GE.U32.AND P0, PT, R27, R26, PT ;  /* 0x0000001a1b00720c */ /* 0x000fda0003f06070 */
[----:B------:R-:W-:Y:S05]  /*3b50*/  @P0 EXIT ;  /* 0x000000000000094d */ /* 0x000fea0003800000 */
[----:B---3--:R-:W3:Y:S01]  /*3b60*/  LDC.64 R2, c[0x0][0x388] ;  /* 0x0000e200ff027b82 */ /* 0x008ee20000000a00 */
[----:B------:R-:W-:-:S04]  /*3b70*/  IMAD R27, R0, 0x400, R27 ;  /* 0x00000400001b7824 */ /* 0x000fc800078e021b */
[----:B---3--:R-:W-:-:S05]  /*3b80*/  IMAD.WIDE.U32 R2, R27, 0x8, R2 ;  /* 0x000000081b027825 */ /* 0x008fca00078e0002 */
[----:B------:R-:W-:Y:S01]  /*3b90*/  STG.E.64 desc[UR10][R2.64], R12 ;  /* 0x0000000c02007986 */ /* 0x000fe2000c101b0a */
[----:B------:R-:W-:Y:S05]  /*3ba0*/  EXIT ;  /* 0x000000000000794d */ /* 0x000fea0003800000 */
.L_x_5961:
[----:B------:R-:W0:Y:S01]  /*3bb0*/  S2R R3, SR_TID.X ;  /* 0x0000000000037919 */ /* 0x000e220000002100 */
[----:B------:R-:W1:Y:S01]  /*3bc0*/  LDC.64 R50, c[0x0][0x390] ;  /* 0x0000e400ff327b82 */ /* 0x000e620000000a00 */
[----:B------:R-:W-:-:S07]  /*3bd0*/  IMAD.SHL.U32 R4, R0, 0x400, RZ ;  /* 0x0000040000047824 */ /* 0x000fce00078e00ff */
[----:B------:R-:W2:Y:S01]  /*3be0*/  LDC.64 R24, c[0x0][0x398] ;  /* 0x0000e600ff187b82 */ /* 0x000ea20000000a00 */
[----:B-1----:R-:W-:-:S04]  /*3bf0*/  IMAD.WIDE.U32 R50, R4, 0x8, R50 ;  /* 0x0000000804327825 */ /* 0x002fc800078e0032 */
[----:B0-----:R-:W-:-:S04]  /*3c00*/  IMAD.WIDE.U32 R50, R3, 0x10, R50 ;  /* 0x0000001003327825 */ /* 0x001fc800078e0032 */
[----:B--2---:R-:W-:Y:S01]  /*3c10*/  IMAD.WIDE.U32 R24, R4, 0x8, R24 ;  /* 0x0000000804187825 */ /* 0x004fe200078e0018 */
[----:B------:R-:W2:Y:S04]  /*3c20*/  LDG.E.128 R16, desc[UR10][R50.64] ;  /* 0x0000000a32107981 */ /* 0x000ea8000c1e1d00 */
[----:B------:R-:W3:Y:S01]  /*3c30*/  LDG.E.128 R20, desc[UR10][R50.64+0x800] ;  /* 0x0008000a32147981 */ /* 0x000ee2000c1e1d00 */
[----:B------:R-:W-:-:S05]  /*3c40*/  IMAD.WIDE.U32 R24, R3, 0x10, R24 ;  /* 0x0000001003187825 */ /* 0x000fca00078e0018 */
[----:B------:R-:W4:Y:S04]  /*3c50*/  LDG.E.128 R12, desc[UR10][R24.64] ;  /* 0x0000000a180c7981 */ /* 0x000f28000c1e1d00 */
[----:B------:R-:W5:Y:S01]  /*3c60*/  LDG.E.128 R8, desc[UR10][R24.64+0x800] ;  /* 0x0008000a18087981 */ /* 0x000f62000c1e1d00 */
[----:B------:R-:W-:Y:S02]  /*3c70*/  UMOV UR7, 0x7fefffff ;  /* 0x7fefffff00077882 */ /* 0x000fe40000000000 */
[----:B------:R-:W-:Y:S01]  /*3c80*/  UMOV UR4, UR7 ;  /* 0x0000000700047c82 */ /* 0x000fe20008000000 */
[----:B------:R-:W-:Y:S01]  /*3c90*/  UMOV UR6, 0xffffffff ;  /* 0xffffffff00067882 */ /* 0x000fe20000000000 */
[----:B------:R-:W-:Y:S02]  /*3ca0*/  UMOV UR5, 0x7fefffff ;  /* 0x7fefffff00057882 */ /* 0x000fe40000000000 */
[----:B------:R-:W-:-:S02]  /*3cb0*/  UMOV UR8, UR5 ;  /* 0x0000000500087c82 */ /* 0x000fc40008000000 */
[----:B------:R-:W-:Y:S02]  /*3cc0*/  IMAD.U32 R30, RZ, RZ, UR8 ;  /* 0x00000008ff1e7e24 */ /* 0x000fe4000f8e00ff */
[----:B------:R-:W-:Y:S01]  /*3cd0*/  IMAD.MOV.U32 R44, RZ, RZ, RZ ;  /* 0x000000ffff2c7224 */ /* 0x000fe200078e00ff */
[----:B--2---:R-:W-:-:S15]  /*3ce0*/  DADD R2, -RZ, |R18| ;  /* 0x00000000ff027229 */ /* 0x004fde0000000512 */
[----:B------:R-:W-:-:S15]  /*3cf0*/  NOP ;  /* 0x0000000000007918 */ /* 0x000fde0000000000 */
[----:B------:R-:W-:-:S15]  /*3d00*/  NOP ;  /* 0x0000000000007918 */ /* 0x000fde0000000000 */
[----:B------:R-:W-:-:S15]  /*3d10*/  NOP ;  /* 0x0000000000007918 */ /* 0x000fde0000000000 */
[----:B------:R-:W-:-:S04]  /*3d20*/  NOP ;  /* 0x0000000000007918 */ /* 0x000fc80000000000 */
[----:B----4-:R-:W0:Y:S02]  /*3d30*/  DADD R14, -RZ, |R14| ;  /* 0x00000000ff0e7229 */ /* 0x010e24000000050e */
        /* <DEDUP_REMOVED lines=8> */
[----:B------:R-:W-:Y:S01]  /*3dc0*/  LOP3.LUT R6, R43, 0xffc00000, RZ, 0xc0, !PT ;  /* 0xffc000002b067812 */ /* 0x000fe200078ec0ff */
[----:B------:R-:W-:Y:S02]  /*3dd0*/  IMAD.MOV.U32 R18, RZ, RZ, R0 ;  /* 0x000000ffff127224 */ /* 0x000fe400078e0000 */
[----:B------:R-:W-:Y:S01]  /*3de0*/  IMAD.MOV.U32 R19, RZ, RZ, R5 ;  /* 0x000000ffff137224 */ /* 0x000fe200078e0005 */
[----:B------:R-:W-:Y:S01]  /*3df0*/  LOP3.LUT R3, R6, 0x7fd00000, RZ, 0x3c, !PT ;  /* 0x7fd0000006037812 */ /* 0x000fe200078e3cff */
[----:B------:R-:W-:-:S15]  /*3e00*/  IMAD.MOV.U32 R2, RZ, RZ, RZ ;  /* 0x000000ffff027224 */ /* 0x000fde00078e00ff */
[----:B------:R-:W-:-:S15]  /*3e10*/  NOP ;  /* 0x0000000000007918 */ /* 0x000fde0000000000 */
[----:B------:R-:W-:-:S03]  /*3e20*/  NOP ;  /* 0x0000000000007918 */ /* 0x000fc60000000000 */
[----:B------:R-:W-:-:S15]  /*3e30*/  DADD R16, -RZ, |R16| ;  /* 0x00000000ff107229 */ /* 0x000fde0000000510 */
[----:B------:R-:W-:-:S15]  /*3e40*/  NOP ;  /* 0x0000000000007918 */ /* 0x000fde0000000000 */
[----:B------:R-:W-:-:S15]  /*3e50*/  NOP ;  /* 0x0000000000007918 */ /* 0x000fde0000000000 */
        /* <DEDUP_REMOVED lines=8> */
[----:B------:R-:W-:-:S15]  /*3ee0*/  DMUL R14, R2, R42 ;  /* 0x0000002a020e7228 */ /* 0x000fde0000000000 */
[----:B------:R-:W-:-:S15]  /*3ef0*/  NOP ;  /* 0x0000000000007918 */ /* 0x000fde0000000000 */
[----:B------:R-:W-:-:S15]  /*3f00*/  NOP ;  /* 0x0000000000007918 */ /* 0x000fde0000000000 */
[----:B------:R-:W-:-:S15]  /*3f10*/  NOP ;  /* 0x0000000000007918 */ /* 0x000fde0000000000 */
[----:B------:R-:W-:-:S04]  /*3f20*/  NOP ;  /* 0x0000000000007918 */ /* 0x000fc80000000000 */
[----:B------:R0:W1:Y:S02]  /*3f30*/  DMUL R26, R2, R18 ;  /* 0x00000012021a7228 */ /* 0x0000640000000000 */
[----:B0-----:R-:W-:Y:S02]  /*3f40*/  SEL R2, R12, R16, P0 ;  /* 0x000000100c027207 */ /* 0x001fe40000000000 */
[----:B------:R-:W-:Y:S02]  /*3f50*/  SEL R3, R13, R17, P0 ;  /* 0x000000110d037207 */ /* 0x000fe40000000000 */
[----:B------:R-:W-:-:S04]  /*3f60*/  ISETP.GT.U32.AND P0, PT, R16, R12, PT ;  /* 0x0000000c1000720c */ /* 0x000fc80003f04070 */
[----:B------:R-:W-:-:S04]  /*3f70*/  ISETP.GT.U32.AND.EX P0, PT, R17, R13, PT, P0 ;  /* 0x0000000d1100720c */ /* 0x000fc80003f04100 */
[----:B------:R-:W-:-:S04]  /*3f80*/  SEL R29, R17, R13, P0 ;  /* 0x0000000d111d7207 */ /* 0x000fc80000000000 */
[----:B------:R-:W-:Y:S02]  /*3f90*/  LOP3.LUT R7, R29, 0xffc00000, RZ, 0xc0, !PT ;  /* 0xffc000001d077812 */ /* 0x000fe400078ec0ff */
[----:B------:R-:W-:Y:S01]  /*3fa0*/  SEL R28, R16, R12, P0 ;  /* 0x0000000c101c7207 */ /* 0x000fe20000000000 */
[----:B------:R-:W-:Y:S01]  /*3fb0*/  IMAD.MOV.U32 R12, RZ, RZ, RZ ;  /* 0x000000ffff0c7224 */ /* 0x000fe200078e00ff */
[----:B------:R-:W-:-:S15]  /*3fc0*/  LOP3.LUT R13, R7, 0x7fd00000, RZ, 0x3c, !PT ;  /* 0x7fd00000070d7812 */ /* 0x000fde00078e3cff */
[----:B------:R-:W-:-:S15]  /*3fd0*/  NOP ;  /* 0x0000000000007918 */ /* 0x000fde0000000000 */
[----:B------:R-:W-:-:S12]  /*3fe0*/  NOP ;  /* 0x0000000000007918 */ /* 0x000fd80000000000 */
[----:B------:R-:W-:-:S15]  /*3ff0*/  DSETP.NEU.AND P1, PT, R18, RZ, PT ;  /* 0x000000ff1200722a */ /* 0x000fde0003f2d000 */
        /* <DEDUP_REMOVED lines=14> */
[----:B-1----:R-:W0:-:S15]  /*40e0*/  DMUL R12, R26, R26 ;  /* 0x0000001a1a0c7228 */ /* 0x002e1e0000000000 */
        /* <DEDUP_REMOVED lines=9> */
[----:B------:R0:W1:Y:S02]  /*4180*/  DMUL R14, R16, R16 ;  /* 0x00000010100e7228 */ /* 0x0000640000000000 */
[----:B0-----:R-:W-:-:S15]  /*4190*/  IMAD.MOV.U32 R16, RZ, RZ, R13 ;  /* 0x000000ffff107224 */ /* 0x001fde00078e000d */
[----:B------:R-:W-:-:S15]  /*41a0*/  NOP ;  /* 0x0000000000007918 */ /* 0x000fde0000000000 */
[----:B------:R-:W-:-:S15]  /*41b0*/  NOP ;  /* 0x0000000000007918 */ /* 0x000fde0000000000 */
[----:B------:R-:W-:-:S15]  /*41c0*/  NOP ;  /* 0x0000000000007918 */ /* 0x000fde0000000000 */
[----:B------:R-:W-:-:S02]  /*41d0*/  NOP ;  /* 0x0000000000007918 */ /* 0x000fc40000000000 */
[----:B-1----:R0:W-:Y:S02]  /*41e0*/  DFMA R14, R18, R18, R14 ;  /* 0x00000012120e722b */ /* 0x0021e4000000000e */
[----:B0-----:R-:W-:-:S15]  /*41f0*/  IMAD.U32 R18, RZ, RZ, UR4 ;  /* 0x00000004ff127e24 */ /* 0x001fde000f8e00ff */
[----:B------:R-:W-:-:S15]  /*4200*/  NOP ;  /* 0x0000000000007918 */ /* 0x000fde0000000000 */
[----:B------:R-:W-:-:S15]  /*4210*/  NOP ;  /* 0x0000000000007918 */ /* 0x000fde0000000000 */
[----:B------:R-:W-:-:S15]  /*4220*/  NOP ;  /* 0x0000000000007918 */ /* 0x000fde0000000000 */
[----:B------:R-:W-:-:S02]  /*4230*/  NOP ;  /* 0x0000000000007918 */ /* 0x000fc40000000000 */
[----:B------:R-:W0:Y:S02]  /*4240*/  DSETP.MIN.AND P0, P3, R12, UR6, PT ;  /* 0x000000060c007e2a */ /* 0x000e24000bb00000 */
[----:B0-----:R-:W-:Y:S02]  /*4250*/  FSEL R17, R16, UR4, P0 ;  /* 0x0000000410117c08 */ /* 0x001fe40008000000 */
[----:B------:R-:W-:-:S04]  /*4260*/  @P3 LOP3.LUT R17, R18, 0x80000, RZ, 0xfc, !PT ;  /* 0x0008000012113812 */ /* 0x000fc800078efcff */
[----:B------:R-:W0:Y:S01]  /*4270*/  MUFU.RSQ64H R19, R17 ;  /* 0x0000001100137308 */ /* 0x000e220000001c00 */
[----:B------:R-:W-:Y:S01]  /*4280*/  IMAD.MOV.U32 R16, RZ, RZ, R12 ;  /* 0x000000ffff107224 */ /* 0x000fe200078e000c */
[----:B------:R-:W-:Y:S01]  /*4290*/  UMOV UR4, UR6 ;  /* 0x0000000600047c82 */ /* 0x000fe20008000000 */
[----:B------:R-:W-:-:S03]  /*42a0*/  IMAD.MOV.U32 R18, RZ, RZ, RZ ;  /* 0x000000ffff127224 */ /* 0x000fc600078e00ff */
[----:B------:R-:W-:Y:S01]  /*42b0*/  SEL R16, R16, UR4, P0 ;  /* 0x0000000410107c07 */ /* 0x000fe20008000000 */
[----:B------:R-:W-:Y:S01]  /*42c0*/  UMOV UR4, 0xffffffff ;  /* 0xffffffff00047882 */ /* 0x000fe20000000000 */
[----:B------:R-:W-:-:S15]  /*42d0*/  LOP3.LUT R45, R6, 0x100000, RZ, 0xfc, !PT ;  /* 0x00100000062d7812 */ /* 0x000fde00078efcff */
        /* <DEDUP_REMOVED lines=9> */
[----:B0-----:R-:W-:-:S15]  /*4370*/  IMAD.MOV.U32 R16, RZ, RZ, R15 ;  /* 0x000000ffff107224 */ /* 0x001fde00078e000f */
        /* <DEDUP_REMOVED lines=8> */
[----:B------:R-:W-:-:S05]  /*4400*/  IMAD.MOV.U32 R16, RZ, RZ, R14 ;  /* 0x000000ffff107224 */ /* 0x000fca00078e000e */
        /* <DEDUP_REMOVED lines=12> */
[----:B0-----:R-:W-:Y:S02]  /*44d0*/  IMAD.MOV.U32 R30, RZ, RZ, 0x0 ;  /* 0x00000000ff1e7424 */ /* 0x001fe400078e00ff */
[----:B------:R-:W-:Y:S01]  /*44e0*/  IMAD.MOV.U32 R31, RZ, RZ, 0x3fd80000 ;  /* 0x3fd80000ff1f7424 */ /* 0x000fe200078e00ff */
[----:B------:R-:W-:Y:S01]  /*44f0*/  LOP3.LUT R33, R7, 0x100000, RZ, 0xfc, !PT ;  /* 0x0010000007217812 */ /* 0x000fe200078efcff */
[----:B------:R-:W-:-:S15]  /*4500*/  IMAD.MOV.U32 R32, RZ, RZ, RZ ;  /* 0x000000ffff207224 */ /* 0x000fde00078e00ff */
        /* <DEDUP_REMOVED lines=38> */
[----:B------:R1:W-:Y:S02]  /*4770*/  DMUL R26, R12, R26 ;  /* 0x0000001a0c1a7228 */ /* 0x0003e40000000000 */
[----:B-1----:R-:W2:-:S15]  /*4780*/  LDG.E.128 R12, desc[UR10][R24.64+0x1000] ;  /* 0x0010000a180c7981 */ /* 0x002e9e000c1e1d00 */
[----:B------:R-:W-:-:S15]  /*4790*/  NOP ;  /* 0x0000000000007918 */ /* 0x000fde0000000000 */
[----:B------:R-:W-:-:S15]  /*47a0*/  NOP ;  /* 0x0000000000007918 */ /* 0x000fde0000000000 */
[----:B------:R-:W-:-:S15]  /*47b0*/  NOP ;  /* 0x0000000000007918 */ /* 0x000fde0000000000 */
[----:B------:R-:W-:-:S02]  /*47c0*/  NOP ;  /* 0x0000000000007918 */ /* 0x000fc40000000000 */
[----:B0-----:R0:W-:Y:S02]  /*47d0*/  DMUL R32, R18, R32 ;  /* 0x0000002012207228 */ /* 0x0011e40000000000 */
[----:B0-----:R-:W4:-:S15]  /*47e0*/  LDG.E.128 R16, desc[UR10][R50.64+0x1000] ;  /* 0x0010000a32107981 */ /* 0x001f1e000c1e1d00 */
[----:B------:R-:W-:-:S15]  /*47f0*/  NOP ;  /* 0x0000000000007918 */ /* 0x000fde0000000000 */
[----:B------:R-:W-:-:S15]  /*4800*/  NOP ;  /* 0x0000000000007918 */ /* 0x000fde0000000000 */
[----:B------:R-:W-:-:S15]  /*4810*/  NOP ;  /* 0x0000000000007918 */ /* 0x000fde0000000000 */
[----:B------:R-:W-:-:S02]  /*4820*/  NOP ;  /* 0x0000000000007918 */ /* 0x000fc40000000000 */
[----:B---3--:R-:W-:-:S15]  /*4830*/  DADD R22, -RZ, |R22| ;  /* 0x00000000ff167229 */ /* 0x008fde0000000516 */
[----:B------:R-:W-:-:S15]  /*4840*/  NOP ;  /* 0x0000000000007918 */ /* 0x000fde0000000000 */
[----:B------:R-:W-:-:S15]  /*4850*/  NOP ;  /* 0x0000000000007918 */ /* 0x000fde0000000000 */
[----:B------:R-:W-:-:S15]  /*4860*/  NOP ;  /* 0x0000000000007918 */ /* 0x000fde0000000000 */
[----:B------:R-:W-:-:S04]  /*4870*/  NOP ;  /* 0x0000000000007918 */ /* 0x000fc80000000000 */
[----:B-----5:R-:W0:Y:S02]  /*4880*/  DADD R6, -RZ, |R10| ;  /* 0x00000000ff067229 */ /* 0x020e24000000050a */
[----:B0-----:R-:W-:-:S04]  /*4890*/  ISETP.GT.U32.AND P0, PT, R22, R6, PT ;  /* 0x000000061600720c */ /* 0x001fc80003f04070 */
[----:B------:R-:W-:-:S04]  /*48a0*/  ISETP.GT.U32.AND.EX P0, PT, R23, R7, PT, P0 ;  /* 0x000000071700720c */ /* 0x000fc80003f04100 */
[----:B------:R-:W-:Y:S02]  /*48b0*/  SEL R35, R23, R7, P0 ;  /* 0x0000000717237207 */ /* 0x000fe40000000000 */
[----:B------:R-:W-:Y:S02]  /*48c0*/  SEL R34, R22, R6, P0 ;  /* 0x0000000616227207 */ /* 0x000fe40000000000 */
[----:B------:R-:W-:Y:S02]  /*48d0*/  ISETP.LT.U32.AND P0, PT, R6, R22, PT ;  /* 0x000000160600720c */ /* 0x000fe40003f01070 */
[----:B------:R-:W-:Y:S02]  /*48e0*/  LOP3.LUT R46, R35, 0xffc00000, RZ, 0xc0, !PT ;  /* 0xffc00000232e7812 */ /* 0x000fe400078ec0ff */
[----:B------:R-:W-:Y:S01]  /*48f0*/  ISETP.LT.U32.AND.EX P0, PT, R7, R23, PT, P0 ;  /* 0x000000170700720c */ /* 0x000fe20003f01100 */
[----:B------:R-:W-:Y:S01]  /*4900*/  IMAD.MOV.U32 R10, RZ, RZ, RZ ;  /* 0x000000ffff0a7224 */ /* 0x000fe200078e00ff */
        /* <DEDUP_REMOVED lines=31> */
[----:B------:R-:W-:-:S15]  /*4b00*/  SEL R36, R10, UR4, P0 ;  /* 0x000000040a247c07 */ /* 0x000fde0008000000 */
[----:B------:R-:W-:-:S15]  /*4b10*/  NOP ;  /* 0x0000000000007918 */ /* 0x000fde0000000000 */
[----:B------:R-:W-:-:S15]  /*4b20*/  NOP ;  /* 0x0000000000007918 */ /* 0x000fde0000000000 */
[----:B------:R-:W-:-:S09]  /*4b30*/  NOP ;  /* 0x0000000000007918 */ /* 0x000fd20000000000 */
[----:B------:R0:W-:Y:S02]  /*4b40*/  DMUL R44, R26, R44 ;  /* 0x0000002c1a2c7228 */ /* 0x0001e40000000000 */
[----:B0-----:R-:W0:Y:S01]  /*4b50*/  MUFU.RSQ64H R27, R37 ;  /* 0x00000025001b7308 */ /* 0x001e220000001c00 */
[----:B------:R-:W-:Y:S01]  /*4b60*/  IMAD.MOV.U32 R26, RZ, RZ, RZ ;  /* 0x000000ffff1a7224 */ /* 0x000fe200078e00ff */
[----:B------:R-:W-:-:S15]  /*4b70*/  UMOV UR4, UR7 ;  /* 0x0000000700047c82 */ /* 0x000fde0008000000 */
        /* <DEDUP_REMOVED lines=24> */
[----:B0-----:R-:W3:-:S15]  /*4d00*/  LDG.E.128 R24, desc[UR10][R24.64+0x1800] ;  /* 0x0018000a18187981 */ /* 0x001ede000c1e1d00 */
[----:B------:R-:W-:-:S15]  /*4d10*/  NOP ;  /* 0x0000000000007918 */ /* 0x000fde0000000000 */
[----:B------:R-:W-:-:S15]  /*4d20*/  NOP ;  /* 0x0000000000007918 */ /* 0x000fde0000000000 */
[----:B------:R-:W-:-:S15]  /*4d30*/  NOP ;  /* 0x0000000000007918 */ /* 0x000fde0000000000 */
[----:B------:R-:W-:-:S02]  /*4d40*/  NOP ;  /* 0x0000000000007918 */ /* 0x000fc40000000000 */
[----:B------:R0:W-:Y:S02]  /*4d50*/  DADD R22, -RZ, |R20| ;  /* 0x00000000ff167229 */ /* 0x0001e40000000514 */
[----:B0-----:R-:W-:-:S15]  /*4d60*/  IMAD.MOV.U32 R20, RZ, RZ, RZ ;  /* 0x000000ffff147224 */ /* 0x001fde00078e00ff */
[----:B------:R-:W-:-:S15]  /*4d70*/  NOP ;  /* 0x0000000000007918 */ /* 0x000fde0000000000 */
[----:B------:R-:W-:-:S15]  /*4d80*/  NOP ;  /* 0x0000000000007918 */ /* 0x000fde0000000000 */
[----:B------:R-:W-:-:S15]  /*4d90*/  NOP ;  /* 0x0000000000007918 */ /* 0x000fde0000000000 */
[----:B------:R-:W-:-:S02]  /*4da0*/  NOP ;  /* 0x0000000000007918 */ /* 0x000fc40000000000 */
        /* <DEDUP_REMOVED lines=10> */
[----:B------:R-:W-:Y:S01]  /*4e50*/  SEL R9, R9, R23, P0 ;  /* 0x0000001709097207 */ /* 0x000fe20000000000 */
[----:B------:R-:W-:-:S15]  /*4e60*/  IMAD.MOV.U32 R22, RZ, RZ, RZ ;  /* 0x000000ffff167224 */ /* 0x000fde00078e00ff */
[----:B------:R-:W-:-:S15]  /*4e70*/  NOP ;  /* 0x0000000000007918 */ /* 0x000fde0000000000 */
[----:B------:R-:W-:-:S09]  /*4e80*/  NOP ;  /* 0x0000000000007918 */ /* 0x000fd20000000000 */
        /* <DEDUP_REMOVED lines=53> */
[----:B0-----:R0:W5:Y:S01]  /*51e0*/  LDG.E.128 R20, desc[UR10][R50.64+0x1800] ;  /* 0x0018000a32147981 */ /* 0x001162000c1e1d00 */
[----:B------:R-:W-:-:S15]  /*51f0*/  UMOV UR4, UR7 ;  /* 0x0000000700047c82 */ /* 0x000fde0008000000 */
[----:B------:R-:W-:-:S15]  /*5200*/  NOP ;  /* 0x0000000000007918 */ /* 0x000fde0000000000 */
[----:B------:R-:W-:-:S15]  /*5210*/  NOP ;  /* 0x0000000000007918 */ /* 0x000fde0000000000 */
[----:B------:R-:W-:-:S15]  /*5220*/  NOP ;  /* 0x0000000000007918 */ /* 0x000fde0000000000 */
[----:B------:R-:W-:-:S01]  /*5230*/  NOP ;  /* 0x0000000000007918 */ /* 0x000fc20000000000 */
[----:B------:R1:W2:Y:S02]  /*5240*/  DMUL R38, R38, R10 ;  /* 0x0000000a26267228 */ /* 0x0002a40000000000 */
[----:B-1----:R-:W-:Y:S01]  /*5250*/  LOP3.LUT R11, R46, 0x100000, RZ, 0xfc, !PT ;  /* 0x001000002e0b7812 */ /* 0x002fe200078efcff */
[----:B------:R-:W-:-:S15]  /*5260*/  IMAD.MOV.U32 R10, RZ, RZ, RZ ;  /* 0x000000ffff0a7224 */ /* 0x000fde00078e00ff */
[----:B------:R-:W-:-:S15]  /*5270*/  NOP ;  /* 0x0000000000007918 */ /* 0x000fde0000000000 */
[----:B------:R-:W-:-:S15]  /*5280*/  NOP ;  /* 0x0000000000007918 */ /* 0x000fde0000000000 */
[----:B------:R-:W-:-:S15]  /*5290*/  NOP ;  /* 0x0000000000007918 */ /* 0x000fde0000000000 */
[----:B------:R-:W-:-:S01]  /*52a0*/  NOP ;  /* 0x0000000000007918 */ /* 0x000fc20000000000 */
[----:B--2---:R1:W-:Y:S02]  /*52b0*/  DMUL R38, R38, R10 ;  /* 0x0000000a26267228 */ /* 0x0043e40000000000 */
[----:B-1----:R-:W-:-:S15]  /*52c0*/  LOP3.LUT R11, R47, 0x100000, RZ, 0xfc, !PT ;  /* 0x001000002f0b7812 */ /* 0x002fde00078efcff */
[----:B------:R-:W-:-:S15]  /*52d0*/  NOP ;  /* 0x0000000000007918 */ /* 0x000fde0000000000 */
[----:B------:R-:W-:-:S15]  /*52e0*/  NOP ;  /* 0x0000000000007918 */ /* 0x000fde0000000000 */
[----:B------:R-:W-:-:S15]  /*52f0*/  NOP ;  /* 0x0000000000007918 */ /* 0x000fde0000000000 */
[----:B------:R-:W-:-:S02]  /*5300*/  NOP ;  /* 0x0000000000007918 */ /* 0x000fc40000000000 */
[----:B------:R-:W1:-:S15]  /*5310*/  DMUL R40, R48, R40 ;  /* 0x0000002830287228 */ /* 0x000e5e0000000000 */
[----:B------:R-:W-:-:S15]  /*5320*/  NOP ;  /* 0x0000000000007918 */ /* 0x000fde0000000000 */
[----:B------:R-:W-:-:S15]  /*5330*/  NOP ;  /* 0x0000000000007918 */ /* 0x000fde0000000000 */
[----:B------:R-:W-:-:S15]  /*5340*/  NOP ;  /* 0x0000000000007918 */ /* 0x000fde0000000000 */
[----:B------:R-:W-:-:S04]  /*5350*/  NOP ;  /* 0x0000000000007918 */ /* 0x000fc80000000000 */
[----:B-1----:R-:W-:-:S15]  /*5360*/  DMUL R40, R40, R10 ;  /* 0x0000000a28287228 */ /* 0x002fde0000000000 */
[----:B------:R-:W-:-:S15]  /*5370*/  NOP ;  /* 0x0000000000007918 */ /* 0x000fde0000000000 */
[----:B------:R-:W-:-:S15]  /*5380*/  NOP ;  /* 0x0000000000007918 */ /* 0x000fde0000000000 */
[----:B------:R-:W-:-:S15]  /*5390*/  NOP ;  /* 0x0000000000007918 */ /* 0x000fde0000000000 */
[----:B------:R-:W-:-:S04]  /*53a0*/  NOP ;  /* 0x0000000000007918 */ /* 0x000fc80000000000 */
[----:B----4-:R1:W-:Y:S02]  /*53b0*/  DADD R10, -RZ, |R16| ;  /* 0x00000000ff0a7229 */ /* 0x0103e40000000510 */
[----:B-1----:R-:W-:-:S15]  /*53c0*/  IMAD.MOV.U32 R16, RZ, RZ, RZ ;  /* 0x000000ffff107224 */ /* 0x002fde00078e00ff */
[----:B------:R-:W-:-:S15]  /*53d0*/  NOP ;  /* 0x0000000000007918 */ /* 0x000fde0000000000 */
[----:B------:R-:W-:-:S15]  /*53e0*/  NOP ;  /* 0x0000000000007918 */ /* 0x000fde0000000000 */
[----:B------:R-:W-:-:S15]  /*53f0*/  NOP ;  /* 0x0000000000007918 */ /* 0x000fde0000000000 */
[----:B------:R-:W-:-:S02]  /*5400*/  NOP ;  /* 0x0000000000007918 */ /* 0x000fc40000000000 */
[----:B------:R-:W1:Y:S02]  /*5410*/  DADD R48, -RZ, |R12| ;  /* 0x00000000ff307229 */ /* 0x000e64000000050c */
[----:B-1----:R-:W-:-:S04]  /*5420*/  ISETP.GT.U32.AND P0, PT, R10, R48, PT ;  /* 0x000000300a00720c */ /* 0x002fc80003f04070 */
        /* <DEDUP_REMOVED lines=9> */
[----:B------:R-:W-:-:S15]  /*54c0*/  ISETP.GE.U32.AND P0, PT, R5, 0x7ff00000, PT ;  /* 0x7ff000000500780c */ /* 0x000fde0003f06070 */
[----:B------:R-:W-:-:S15]  /*54d0*/  NOP ;  /* 0x0000000000007918 */ /* 0x000fde0000000000 */
[----:B------:R-:W-:-:S08]  /*54e0*/  NOP ;  /* 0x0000000000007918 */ /* 0x000fd00000000000 */
[----:B0-----:R-:W-:Y:S01]  /*54f0*/  DMUL R50, R16, R12 ;  /* 0x0000000c10327228 */ /* 0x001fe20000000000 */
[----:B------:R-:W-:Y:S02]  /*5500*/  @!P0 FSEL R0, R42, R44, !P1 ;  /* 0x0000002c2a008208 */ /* 0x000fe40004800000 */
[----:B------:R-:W-:-:S15]  /*5510*/  @!P0 FSEL R5, R43, R45, !P1 ;  /* 0x0000002d2b058208 */ /* 0x000fde0004800000 */
[----:B------:R-:W-:-:S15]  /*5520*/  NOP ;  /* 0x0000000000007918 */ /* 0x000fde0000000000 */
[----:B------:R-:W-:-:S15]  /*5530*/  NOP ;  /* 0x0000000000007918 */ /* 0x000fde0000000000 */
[----:B------:R-:W-:-:S15]  /*5540*/  NOP ;  /* 0x0000000000007918 */ /* 0x000fde0000000000 */
[----:B------:R-:W-:-:S01]  /*5550*/  NOP ;  /* 0x0000000000007918 */ /* 0x000fc20000000000 */
        /* <DEDUP_REMOVED lines=24> */
[----:B------:R-:W-:Y:S01]  /*56e0*/  IMAD.MOV.U32 R16, RZ, RZ, RZ ;  /* 0x000000ffff107224 */ /* 0x000fe200078e00ff */
[----:B------:R-:W-:Y:S01]  /*56f0*/  UMOV UR4, UR7 ;  /* 0x0000000700047c82 */ /* 0x000fe20008000000 */
[----:B------:R-:W-:Y:S01]  /*5700*/  LOP3.LUT R47, R46, 0x100000, RZ, 0xfc, !PT ;  /* 0x001000002e2f7812 */ /* 0x000fe200078efcff */
[----:B------:R-:W-:-:S15]  /*5710*/  IMAD.MOV.U32 R46, RZ, RZ, RZ ;  /* 0x000000ffff2e7224 */ /* 0x000fde00078e00ff */
[----:B------:R-:W-:-:S15]  /*5720*/  NOP ;  /* 0x0000000000007918 */ /* 0x000fde0000000000 */
[----:B------:R-:W-:-:S12]  /*5730*/  NOP ;  /* 0x0000000000007918 */ /* 0x000fd80000000000 */
[----:B------:R-:W-:-:S15]  /*5740*/  DADD R18, -RZ, |R18| ;  /* 0x00000000ff127229 */ /* 0x000fde0000000512 */
[----:B------:R-:W-:-:S15]  /*5750*/  NOP ;  /* 0x0000000000007918 */ /* 0x000fde0000000000 */
[----:B------:R-:W-:-:S15]  /*5760*/  NOP ;  /* 0x0000000000007918 */ /* 0x000fde0000000000 */
[----:B------:R-:W-:-:S15]  /*5770*/  NOP ;  /* 0x0000000000007918 */ /* 0x000fde0000000000 */
[----:B------:R-:W-:-:S04]  /*5780*/  NOP ;  /* 0x0000000000007918 */ /* 0x000fc80000000000 */
        /* <DEDUP_REMOVED lines=27> */
[----:B0-----:R-:W-:Y:S02]  /*5940*/  SEL R42, R14, R18, P0 ;  /* 0x000000120e2a7207 */ /* 0x001fe40000000000 */
[----:B------:R-:W-:Y:S02]  /*5950*/  SEL R43, R15, R19, P0 ;  /* 0x000000130f2b7207 */ /* 0x000fe40000000000 */
[----:B------:R-:W-:-:S04]  /*5960*/  ISETP.GT.U32.AND P0, PT, R18, R14, PT ;  /* 0x0000000e1200720c */ /* 0x000fc80003f04070 */
[----:B------:R-:W-:-:S04]  /*5970*/  ISETP.GT.U32.AND.EX P0, PT, R19, R15, PT, P0 ;  /* 0x0000000f1300720c */ /* 0x000fc80003f04100 */
[----:B------:R-:W-:Y:S02]  /*5980*/  SEL R15, R19, R15, P0 ;  /* 0x0000000f130f7207 */ /* 0x000fe40000000000 */
[----:B------:R-:W-:Y:S01]  /*5990*/  SEL R14, R18, R14, P0 ;  /* 0x0000000e120e7207 */ /* 0x000fe20000000000 */
[----:B------:R-:W-:-:S15]  /*59a0*/  IMAD.MOV.U32 R18, RZ, RZ, RZ ;  /* 0x000000ffff127224 */ /* 0x000fde00078e00ff */
[----:B------:R-:W-:-:S15]  /*59b0*/  NOP ;  /* 0x0000000000007918 */ /* 0x000fde0000000000 */
[----:B------:R-:W-:-:S15]  /*59c0*/  NOP ;  /* 0x0000000000007918 */ /* 0x000fde0000000000 */
[----:B------:R-:W-:-:S02]  /*59d0*/  NOP ;  /* 0x0000000000007918 */ /* 0x000fc40000000000 */
[----:B-1----:R0:W-:Y:S02]  /*59e0*/  DMUL R16, R50, R16 ;  /* 0x0000001032107228 */ /* 0x0021e40000000000 */
[----:B0-----:R-:W-:-:S04]  /*59f0*/  LOP3.LUT R50, R15, 0xffc00000, RZ, 0xc0, !PT ;  /* 0xffc000000f327812 */ /* 0x001fc800078ec0ff */
[C---:B------:R-:W-:Y:S02]  /*5a00*/  LOP3.LUT R19, R50.reuse, 0x7fd00000, RZ, 0x3c, !PT ;  /* 0x7fd0000032137812 */ /* 0x040fe400078e3cff */
[----:B------:R-:W-:-:S15]  /*5a10*/  LOP3.LUT R51, R50, 0x100000, RZ, 0xfc, !PT ;  /* 0x0010000032337812 */ /* 0x000fde00078efcff */
[----:B------:R-:W-:-:S15]  /*5a20*/  NOP ;  /* 0x0000000000007918 */ /* 0x000fde0000000000 */
[----:B------:R-:W-:-:S15]  /*5a30*/  NOP ;  /* 0x0000000000007918 */ /* 0x000fde0000000000 */
[----:B------:R-:W-:-:S11]  /*5a40*/  NOP ;  /* 0x0000000000007918 */ /* 0x000fd60000000000 */
[----:B------:R-:W-:Y:S01]  /*5a50*/  DMUL R48, R18, R14 ;  /* 0x0000000e12307228 */ /* 0x000fe20000000000 */
[----:B------:R-:W-:-:S15]  /*5a60*/  IMAD.MOV.U32 R50, RZ, RZ, RZ ;  /* 0x000000ffff327224 */ /* 0x000fde00078e00ff */
[----:B------:R-:W-:-:S15]  /*5a70*/  NOP ;  /* 0x0000000000007918 */ /* 0x000fde0000000000 */
[----:B------:R-:W-:-:S15]  /*5a80*/  NOP ;  /* 0x0000000000007918 */ /* 0x000fde0000000000 */
[----:B------:R-:W-:-:S15]  /*5a90*/  NOP ;  /* 0x0000000000007918 */ /* 0x000fde0000000000 */
[----:B------:R-:W-:-:S03]  /*5aa0*/  NOP ;  /* 0x0000000000007918 */ /* 0x000fc60000000000 */
        /* <DEDUP_REMOVED lines=27> */
[----:B------:R-:W-:-:S15]  /*5c60*/  UMOV UR5, UR7 ;  /* 0x0000000700057c82 */ /* 0x000fde0008000000 */
        /* <DEDUP_REMOVED lines=34> */
[----:B-----5:R-:W-:-:S15]  /*5e90*/  DADD R44, -RZ, |R20| ;  /* 0x00000000ff2c7229 */ /* 0x020fde0000000514 */
[----:B------:R-:W-:-:S15]  /*5ea0*/  NOP ;  /* 0x0000000000007918 */ /* 0x000fde0000000000 */
[----:B------:R-:W-:-:S15]  /*5eb0*/  NOP ;  /* 0x0000000000007918 */ /* 0x000fde0000000000 */
[----:B------:R-:W-:-:S15]  /*5ec0*/  NOP ;  /* 0x0000000000007918 */ /* 0x000fde0000000000 */
[----:B------:R-:W-:-:S04]  /*5ed0*/  NOP ;  /* 0x0000000000007918 */ /* 0x000fc80000000000 */
[----:B---3--:R-:W0:Y:S02]  /*5ee0*/  DADD R48, -RZ, |R24| ;  /* 0x00000000ff307229 */ /* 0x008e240000000518 */
        /* <DEDUP_REMOVED lines=40> */
[----:B0-----:R-:W-:Y:S01]  /*6170*/  SEL R48, R24, UR4, P6 ;  /* 0x0000000418307c07 */ /* 0x001fe2000b000000 */
[----:B------:R-:W-:-:S05]  /*6180*/  IMAD.MOV.U32 R24, RZ, RZ, R51 ;  /* 0x000000ffff187224 */ /* 0x000fca00078e0033 */
[----:B------:R-:W-:Y:S01]  /*6190*/  FSEL R49, R24, UR5, P6 ;  /* 0x0000000518317c08 */ /* 0x000fe2000b000000 */
[----:B------:R-:W-:-:S05]  /*61a0*/  IMAD.U32 R24, RZ, RZ, UR5 ;  /* 0x00000005ff187e24 */ /* 0x000fca000f8e00ff */
[----:B------:R-:W-:-:S04]  /*61b0*/  @P0 LOP3.LUT R49, R24, 0x80000, RZ, 0xfc, !PT ;  /* 0x0008000018310812 */ /* 0x000fc800078efcff */
[----:B------:R-:W0:Y:S01]  /*61c0*/  MUFU.RSQ64H R25, R49 ;  /* 0x0000003100197308 */ /* 0x000e220000001c00 */
[----:B------:R-:W-:Y:S01]  /*61d0*/  ISETP.GE.U32.AND P6, PT, R3, 0x7ff00000, PT ;  /* 0x7ff000000300780c */ /* 0x000fe20003fc6070 */
[----:B------:R-:W-:-:S15]  /*61e0*/  IMAD.MOV.U32 R24, RZ, RZ, RZ ;  /* 0x000000ffff187224 */ /* 0x000fde00078e00ff */
[----:B------:R-:W-:-:S15]  /*61f0*/  NOP ;  /* 0x0000000000007918 */ /* 0x000fde0000000000 */
[----:B------:R-:W-:-:S14]  /*6200*/  NOP ;  /* 0x0000000000007918 */ /* 0x000fdc0000000000 */
[----:B------:R-:W-:-:S15]  /*6210*/  DADD R22, -RZ, |R22| ;  /* 0x00000000ff167229 */ /* 0x000fde0000000516 */
[----:B------:R-:W-:-:S15]  /*6220*/  NOP ;  /* 0x0000000000007918 */ /* 0x000fde0000000000 */
[----:B------:R-:W-:-:S15]  /*6230*/  NOP ;  /* 0x0000000000007918 */ /* 0x000fde0000000000 */
[----:B------:R-:W-:-:S15]  /*6240*/  NOP ;  /* 0x0000000000007918 */ /* 0x000fde0000000000 */
[----:B------:R-:W-:-:S04]  /*6250*/  NOP ;  /* 0x0000000000007918 */ /* 0x000fc80000000000 */
[----:B------:R-:W1:Y:S02]  /*6260*/  DADD R26, -RZ, |R26| ;  /* 0x00000000ff1a7229 */ /* 0x000e64000000051a */
[----:B-1----:R-:W-:-:S04]  /*6270*/  ISETP.GT.U32.AND P0, PT, R22, R26, PT ;  /* 0x0000001a1600720c */ /* 0x002fc80003f04070 */
[----:B------:R-:W-:-:S15]  /*6280*/  ISETP.GT.U32.AND.EX P0, PT, R23, R27, PT, P0 ;  /* 0x0000001b1700720c */ /* 0x000fde0003f04100 */
[----:B------:R-:W-:-:S15]  /*6290*/  NOP ;  /* 0x0000000000007918 */ /* 0x000fde0000000000 */
[----:B------:R-:W-:-:S15]  /*62a0*/  NOP ;  /* 0x0000000000007918 */ /* 0x000fde0000000000 */
[----:B------:R-:W-:-:S13]  /*62b0*/  NOP ;  /* 0x0000000000007918 */ /* 0x000fda0000000000 */
[----:B------:R-:W1:Y:S02]  /*62c0*/  DSETP.NEU.AND P2, PT, R2, RZ, PT ;  /* 0x000000ff0200722a */ /* 0x000e640003f4d000 */
[----:B-1----:R-:W-:Y:S02]  /*62d0*/  @!P6 FSEL R2, R28, R32, !P2 ;  /* 0x000000201c02e208 */ /* 0x002fe40005000000 */
[----:B------:R-:W-:-:S15]  /*62e0*/  @!P6 FSEL R3, R29, R33, !P2 ;  /* 0x000000211d03e208 */ /* 0x000fde0005000000 */
        /* <DEDUP_REMOVED lines=8> */
[----:B0-----:R0:W1:Y:S02]  /*6370*/  DFMA R28, R48, -R28, 1 ;  /* 0x3ff00000301c742b */ /* 0x001064000000081c */
[----:B0-----:R-:W-:-:S15]  /*6380*/  IMAD.MOV.U32 R48, RZ, RZ, RZ ;  /* 0x000000ffff307224 */ /* 0x001fde00078e00ff */
        /* <DEDUP_REMOVED lines=17> */
[----:B------:R-:W-:Y:S02]  /*64a0*/  ISETP.LT.U32.AND P0, PT, R26, R22, PT ;  /* 0x000000161a00720c */ /* 0x000fe40003f01070 */
[----:B------:R-:W-:Y:S02]  /*64b0*/  LOP3.LUT R47, R29, 0xffc00000, RZ, 0xc0, !PT ;  /* 0xffc000001d2f7812 */ /* 0x000fe400078ec0ff */
[----:B------:R-:W-:-:S02]  /*64c0*/  ISETP.LT.U32.AND.EX P0, PT, R27, R23, PT, P0 ;  /* 0x000000171b00720c */ /* 0x000fc40003f01100 */
[----:B------:R-:W-:Y:S02]  /*64d0*/  LOP3.LUT R49, R47, 0x7fd00000, RZ, 0x3c, !PT ;  /* 0x7fd000002f317812 */ /* 0x000fe400078e3cff */
[----:B------:R-:W-:Y:S02]  /*64e0*/  SEL R22, R26, R22, P0 ;  /* 0x000000161a167207 */ /* 0x000fe40000000000 */
[----:B------:R-:W-:-:S15]  /*64f0*/  SEL R23, R27, R23, P0 ;  /* 0x000000171b177207 */ /* 0x000fde0000000000 */
[----:B------:R-:W-:-:S15]  /*6500*/  NOP ;  /* 0x0000000000007918 */ /* 0x000fde0000000000 */
[----:B------:R-:W-:-:S15]  /*6510*/  NOP ;  /* 0x0000000000007918 */ /* 0x000fde0000000000 */
[----:B------:R-:W-:-:S03]  /*6520*/  NOP ;  /* 0x0000000000007918 */ /* 0x000fc60000000000 */
[----:B-1----:R0:W-:Y:S02]  /*6530*/  DMUL R24, R50, R24 ;  /* 0x0000001832187228 */ /* 0x0021e40000000000 */
[----:B0-----:R-:W-:Y:S01]  /*6540*/  LOP3.LUT R51, R46, 0x100000, RZ, 0xfc, !PT ;  /* 0x001000002e337812 */ /* 0x001fe200078efcff */
[----:B------:R-:W-:-:S15]  /*6550*/  IMAD.MOV.U32 R50, RZ, RZ, RZ ;  /* 0x000000ffff327224 */ /* 0x000fde00078e00ff */
        /* <DEDUP_REMOVED lines=25> */
[----:B------:R0:W-:Y:S02]  /*66f0*/  DMUL R50, R24, R50 ;  /* 0x0000003218327228 */ /* 0x0001e40000000000 */
        /* <DEDUP_REMOVED lines=9> */
[----:B------:R-:W-:Y:S02]  /*6790*/  ISETP.GE.U32.AND P6, PT, R7, 0x7ff00000, PT ;  /* 0x7ff000000700780c */ /* 0x000fe40003fc6070 */
[----:B------:R-:W-:-:S15]  /*67a0*/  SEL R26, R26, UR4, P0 ;  /* 0x000000041a1a7c07 */ /* 0x000fde0008000000 */
        /* <DEDUP_REMOVED lines=8> */
[----:B0-----:R0:W-:Y:S02]  /*6830*/  DFMA R24, R26, -R24, 1 ;  /* 0x3ff000001a18742b */ /* 0x0011e40000000818 */
[----:B0-----:R-:W0:Y:S02]  /*6840*/  LDC.64 R26, c[0x0][0x388] ;  /* 0x0000e200ff1a7b82 */ /* 0x001e240000000a00 */
[----:B0-----:R-:W-:-:S15]  /*6850*/  IMAD.WIDE.U32 R26, R4, 0x8, R26 ;  /* 0x00000008041a7825 */ /* 0x001fde00078e001a */
[----:B------:R-:W-:-:S15]  /*6860*/  NOP ;  /* 0x0000000000007918 */ /* 0x000fde0000000000 */
[----:B------:R-:W-:-:S15]  /*6870*/  NOP ;  /* 0x0000000000007918 */ /* 0x000fde0000000000 */
[----:B------:R-:W-:-:S15]  /*6880*/  NOP ;  /* 0x0000000000007918 */ /* 0x000fde0000000000 */
        /* <DEDUP_REMOVED lines=19> */
[----:B0-----:R-:W0:Y:S02]  /*69c0*/  S2R R31, SR_TID.X ;  /* 0x00000000001f7919 */ /* 0x001e240000002100 */
        /* <DEDUP_REMOVED lines=8> */
[----:B------:R-:W-:Y:S01]  /*6a50*/  ISETP.GE.U32.AND P6, PT, R43, 0x7ff00000, PT ;  /* 0x7ff000002b00780c */ /* 0x000fe20003fc6070 */
[----:B------:R-:W-:-:S15]  /*6a60*/  IMAD.MOV.U32 R4, RZ, RZ, R8 ;  /* 0x000000ffff047224 */ /* 0x000fde00078e0008 */
[----:B------:R-:W-:-:S15]  /*6a70*/  NOP ;  /* 0x0000000000007918 */ /* 0x000fde0000000000 */
[----:B------:R-:W-:-:S15]  /*6a80*/  NOP ;  /* 0x0000000000007918 */ /* 0x000fde0000000000 */
[----:B------:R-:W-:-:S10]  /*6a90*/  NOP ;  /* 0x0000000000007918 */ /* 0x000fd40000000000 */
[----:B------:R-:W0:Y:S02]  /*6aa0*/  DSETP.NEU.AND P1, PT, R10, RZ, PT ;  /* 0x000000ff0a00722a */ /* 0x000e240003f2d000 */
[----:B0-----:R-:W-:Y:S02]  /*6ab0*/  @!P3 FSEL R10, R12, R16, !P1 ;  /* 0x000000100c0ab208 */ /* 0x001fe40004800000 */
[----:B------:R-:W-:Y:S02]  /*6ac0*/  @!P3 FSEL R11, R13, R17, !P1 ;  /* 0x000000110d0bb208 */ /* 0x000fe40004800000 */
[----:B------:R-:W-:Y:S01]  /*6ad0*/  ISETP.GE.U32.AND P1, PT, R23, 0x7ff00000, PT ;  /* 0x7ff000001700780c */ /* 0x000fe20003f26070 */
[----:B------:R-:W-:Y:S01]  /*6ae0*/  IMAD.MOV.U32 R12, RZ, RZ, RZ ;  /* 0x000000ffff0c7224 */ /* 0x000fe200078e00ff */
[----:B------:R-:W-:Y:S01]  /*6af0*/  LOP3.LUT R13, R47, 0x100000, RZ, 0xfc, !PT ;  /* 0x001000002f0d7812 */ /* 0x000fe200078efcff */
[----:B------:R-:W-:Y:S02]  /*6b00*/  IMAD.MOV.U32 R40, RZ, RZ, R10 ;  /* 0x000000ffff287224 */ /* 0x000fe400078e000a */
[----:B------:R-:W-:-:S15]  /*6b10*/  IMAD.MOV.U32 R41, RZ, RZ, R11 ;  /* 0x000000ffff297224 */ /* 0x000fde00078e000b */
[----:B------:R-:W-:-:S15]  /*6b20*/  NOP ;  /* 0x0000000000007918 */ /* 0x000fde0000000000 */
[----:B------:R-:W-:-:S15]  /*6b30*/  NOP ;  /* 0x0000000000007918 */ /* 0x000fde0000000000 */
[----:B------:R-:W-:-:S08]  /*6b40*/  NOP ;  /* 0x0000000000007918 */ /* 0x000fd00000000000 */
[----:B------:R-:W0:Y:S02]  /*6b50*/  DSETP.NEU.AND P2, PT, R44, RZ, PT ;  /* 0x000000ff2c00722a */ /* 0x000e240003f4d000 */
[----:B0-----:R-:W-:Y:S02]  /*6b60*/  @!P4 FSEL R44, R20, R50, !P2 ;  /* 0x00000032142cc208 */ /* 0x001fe40005000000 */
[----:B------:R-:W-:-:S03]  /*6b70*/  @!P4 FSEL R45, R21, R51, !P2 ;  /* 0x00000033152dc208 */ /* 0x000fc60005000000 */
[----:B------:R-:W-:Y:S02]  /*6b80*/  IMAD.MOV.U32 R20, RZ, RZ, R44 ;  /* 0x000000ffff147224 */ /* 0x000fe400078e002c */
[----:B------:R-:W-:-:S15]  /*6b90*/  IMAD.MOV.U32 R21, RZ, RZ, R45 ;  /* 0x000000ffff157224 */ /* 0x000fde00078e002d */
[----:B------:R-:W-:-:S15]  /*6ba0*/  NOP ;  /* 0x0000000000007918 */ /* 0x000fde0000000000 */
[----:B------:R-:W-:-:S15]  /*6bb0*/  NOP ;  /* 0x0000000000007918 */ /* 0x000fde0000000000 */
[----:B------:R-:W-:-:S10]  /*6bc0*/  NOP ;  /* 0x0000000000007918 */ /* 0x000fd40000000000 */
[----:B------:R-:W0:Y:S02]  /*6bd0*/  DSETP.NEU.AND P5, PT, R42, RZ, PT ;  /* 0x000000ff2a00722a */ /* 0x000e240003fad000 */
[----:B0-----:R-:W-:Y:S01]  /*6be0*/  @!P6 FSEL R43, R15, R19, !P5 ;  /* 0x000000130f2be208 */ /* 0x001fe20006800000 */
[----:B------:R-:W-:Y:S01]  /*6bf0*/  IMAD.MOV.U32 R15, RZ, RZ, R5 ;  /* 0x000000ffff0f7224 */ /* 0x000fe200078e0005 */
[----:B------:R-:W-:Y:S01]  /*6c00*/  @!P6 FSEL R42, R14, R18, !P5 ;  /* 0x000000120e2ae208 */ /* 0x000fe20006800000 */
[----:B------:R-:W-:Y:S02]  /*6c10*/  IMAD.MOV.U32 R14, RZ, RZ, R0 ;  /* 0x000000ffff0e7224 */ /* 0x000fe400078e0000 */
[----:B------:R-:W-:Y:S02]  /*6c20*/  IMAD.MOV.U32 R5, RZ, RZ, R9 ;  /* 0x000000ffff057224 */ /* 0x000fe400078e0009 */
[----:B------:R-:W-:Y:S04]  /*6c30*/  STG.E.128 desc[UR10][R26.64+0x1000], R40 ;  /* 0x001000281a007986 */ /* 0x000fe8000c101d0a */
[----:B------:R-:W-:-:S15]  /*6c40*/  STG.E.128 desc[UR10][R26.64+0x800], R4 ;  /* 0x000800041a007986 */ /* 0x000fde000c101d0a */
[----:B------:R-:W-:-:S15]  /*6c50*/  NOP ;  /* 0x0000000000007918 */ /* 0x000fde0000000000 */
[----:B------:R-:W-:-:S15]  /*6c60*/  NOP ;  /* 0x0000000000007918 */ /* 0x000fde0000000000 */
[----:B------:R-:W-:-:S06]  /*6c70*/  NOP ;  /* 0x0000000000007918 */ /* 0x000fcc0000000000 */
[----:B------:R-:W0:-:S15]  /*6c80*/  DMUL R24, R32, R24 ;  /* 0x0000001820187228 */ /* 0x000e1e0000000000 */
        /* <DEDUP_REMOVED lines=10> */
[----:B0-----:R-:W-:Y:S01]  /*6d30*/  @!P1 FSEL R22, R28, R24, !P0 ;  /* 0x000000181c169208 */ /* 0x001fe20004000000 */
[----:B------:R-:W-:Y:S01]  /*6d40*/  IMAD.MOV.U32 R12, RZ, RZ, R2 ;  /* 0x000000ffff0c7224 */ /* 0x000fe200078e0002 */
[----:B------:R-:W-:Y:S01]  /*6d50*/  @!P1 FSEL R23, R29, R25, !P0 ;  /* 0x000000191d179208 */ /* 0x000fe20004000000 */
[----:B------:R-:W-:-:S04]  /*6d60*/  IMAD.MOV.U32 R13, RZ, RZ, R3 ;  /* 0x000000ffff0d7224 */ /* 0x000fc800078e0003 */
[----:B------:R-:W-:Y:S04]  /*6d70*/  STG.E.128 desc[UR10][R26.64+0x1800], R20 ;  /* 0x001800141a007986 */ /* 0x000fe8000c101d0a */
[----:B------:R-:W-:Y:S01]  /*6d80*/  STG.E.128 desc[UR10][R26.64], R12 ;  /* 0x0000000c1a007986 */ /* 0x000fe2000c101d0a */
[----:B------:R-:W-:Y:S05]  /*6d90*/  EXIT ;  /* 0x000000000000794d */ /* 0x000fea0003800000 */
.L_x_5986:
        /* <DEDUP_REMOVED lines=14> */
.L_x_16872:


//--------------------- .text._ZN2at6native29vectorized_elementwise_kernelILi4ENS0_13BinaryFunctorIdddZZZNS0_17hypot_kernel_cudaERNS_18TensorIteratorBaseEENKUlvE_clEvENKUlvE_clEvEUlddE_EESt5arrayIPcLm3EEEEviT0_T1_ --------------------------
	.section	.text._ZN2at6native29vectorized_elementwise_kernelILi4ENS0_13BinaryFunctorIdddZZZNS0_17hypot_kernel_cudaERNS_18TensorIteratorBaseEENKUlvE_clEvENKUlvE_clEvEUlddE_EESt5arrayIPcLm3EEEEviT0_T1_,"ax",@progbits
	.align	128
        .global         _ZN2at6native29vectorized_elementwise_kernelILi4ENS0_13BinaryFunctorIdddZZZNS0_17hypot_kernel_cudaERNS_18TensorIteratorBaseEENKUlvE_clEvENKUlvE_clEvEUlddE_EESt5arrayIPcLm3EEEEviT0_T1_
        .type           _ZN2at6native29vectorized_elementwise_kernelILi4ENS0_13BinaryFunctorIdddZZZNS0_17hypot_kernel_cudaERNS_18TensorIteratorBaseEENKUlvE_clEvENKUlvE_clEvEUlddE_EESt5arrayIPcLm3EEEEviT0_T1_,@function
        .size           _ZN2at6native29vectorized_elementwise_kernelILi4ENS0_13BinaryFunctorIdddZZZNS0_17hypot_kernel_cudaERNS_18TensorIteratorBaseEENKUlvE_clEvENKUlvE_clEvEUlddE_EESt5arrayIPcLm3EEEEviT0_T1_,(.L_x_16873 - _ZN2at6native29vectorized_elementwise_kernelILi4ENS0_13BinaryFunctorIdddZZZNS0_17hypot_kernel_cudaERNS_18TensorIteratorBaseEENKUlvE_clEvENKUlvE_clEvEUlddE_EESt5arrayIPcLm3EEEEviT0_T1_)
        .other          _ZN2at6native29vectorized_elementwise_kernelILi4ENS0_13BinaryFunctorIdddZZZNS0_17hypot_kernel_cudaERNS_18TensorIteratorBaseEENKUlvE_clEvENKUlvE_clEvEUlddE_EESt5arrayIPcLm3EEEEviT0_T1_,@"STO_CUDA_ENTRY STV_DEFAULT"
_ZN2at6native29vectorized_elementwise_kernelILi4ENS0_13BinaryFunctorIdddZZZNS0_17hypot_kernel_cudaERNS_18TensorIteratorBaseEENKUlvE_clEvENKUlvE_clEvEUlddE_EESt5arrayIPcLm3EEEEviT0_T1_:
.text._ZN2at6native29vectorized_elementwise_kernelILi4ENS0_13BinaryFunctorIdddZZZNS0_17hypot_kernel_cudaERNS_18TensorIteratorBaseEENKUlvE_clEvENKUlvE_clEvEUlddE_EESt5arrayIPcLm3EEEEviT0_T1_:
        /* <DEDUP_REMOVED lines=17> */
[----:B------:R-:W0:Y:S01]  /*0110*/  LDC.64 R34, c[0x0][0x390] ;  /* 0x0000e400ff227b82 */ /* 0x000e220000000a00 */
[----:B------:R-:W-:-:S07]  /*0120*/  CS2R R28, SRZ ;  /* 0x00000000001c7805 */ /* 0x000fce000001ff00 */
[----:B------:R-:W0:Y:S01]  /*0130*/  LDC.64 R36, c[0x0][0x398] ;  /* 0x0000e600ff247b82 */ /* 0x000e220000000a00 */
[----:B------:R-:W-:-:S05]  /*0140*/  @!P0 VIADD R15, R19, 0x80 ;  /* 0x00000080130f8836 */ /* 0x000fca0000000000 */
[----:B------:R-:W-:Y:S02]  /*0150*/  ISETP.GE.U32.AND P1, PT, R15, R18, PT ;  /* 0x000000120f00720c */ /* 0x000fe40003f26070 */
[----:B------:R-:W0:Y:S08]  /*0160*/  LDC.64 R10, c[0x0][0x390] ;  /* 0x0000e400ff0a7b82 */ /* 0x000e300000000a00 */
[----:B------:R-:W0:Y:S03]  /*0170*/  LDC.64 R12, c[0x0][0x398] ;  /* 0x0000e600ff0c7b82 */ /* 0x000e260000000a00 */
[----:B------:R-:W-:-:S02]  /*0180*/  @!P1 IMAD R17, R0, 0x400, R15 ;  /* 0x0000040000119824 */ /* 0x000fc400078e020f */
[----:B------:R-:W-:Y:S02]  /*0190*/  @!P1 VIADD R15, R15, 0x80 ;  /* 0x000000800f0f9836 */ /* 0x000fe40000000000 */
[----:B-1----:R-:W-:Y:S01]  /*01a0*/  @!P1 IMAD.WIDE.U32 R2, R17, 0x8, R2 ;  /* 0x0000000811029825 */ /* 0x002fe200078e0002 */
[----:B------:R-:W1:Y:S02]  /*01b0*/  LDC.64 R38, c[0x0][0x390] ;  /* 0x0000e400ff267b82 */ /* 0x000e640000000a00 */
[----:B------:R-:W-:Y:S01]  /*01c0*/  ISETP.GE.U32.AND P2, PT, R15, R18, PT ;  /* 0x000000120f00720c */ /* 0x000fe20003f46070 */
[----:B--2---:R-:W-:Y:S01]  /*01d0*/  @!P1 IMAD.WIDE.U32 R4, R17, 0x8, R4 ;  /* 0x0000000811049825 */ /* 0x004fe200078e0004 */
[----:B------:R2:W5:Y:S04]  /*01e0*/  @!P1 LDG.E.64 R26, desc[UR10][R2.64] ;  /* 0x0000000a021a9981 */ /* 0x000568000c1e1b00 */
[----:B------:R-:W5:Y:S01]  /*01f0*/  @!P1 LDG.E.64 R32, desc[UR10][R4.64] ;  /* 0x0000000a04209981 */ /* 0x000f62000c1e1b00 */
[----:B------:R-:W0:Y:S06]  /*0200*/  LDC.64 R16, c[0x0][0x390] ;  /* 0x0000e400ff107b82 */ /* 0x000e2c0000000a00 */
[----:B------:R-:W-:-:S02]  /*0210*/  @!P2 IMAD R21, R0, 0x400, R15 ;  /* 0x000004000015a824 */ /* 0x000fc400078e020f */
[----:B------:R-:W-:Y:S02]  /*0220*/  @!P2 VIADD R15, R15, 0x80 ;  /* 0x000000800f0fa836 */ /* 0x000fe40000000000 */
[----:B---3--:R-:W-:-:S03]  /*0230*/  @!P2 IMAD.WIDE.U32 R6, R21, 0x8, R6 ;  /* 0x000000081506a825 */ /* 0x008fc600078e0006 */
[----:B------:R-:W-:Y:S01]  /*0240*/  ISETP.GE.U32.AND P3, PT, R15, R18, PT ;  /* 0x000000120f00720c */ /* 0x000fe20003f66070 */
[----:B----4-:R-:W-:Y:S01]  /*0250*/  @!P2 IMAD.WIDE.U32 R8, R21, 0x8, R8 ;  /* 0x000000081508a825 */ /* 0x010fe200078e0008 */
[----:B------:R3:W5:Y:S01]  /*0260*/  @!P2 LDG.E.64 R30, desc[UR10][R6.64] ;  /* 0x0000000a061ea981 */ /* 0x000762000c1e1b00 */
[----:B------:R-:W4:Y:S03]  /*0270*/  LDC.64 R20, c[0x0][0x398] ;  /* 0x0000e600ff147b82 */ /* 0x000f260000000a00 */
[----:B------:R3:W5:Y:S07]  /*0280*/  @!P2 LDG.E.64 R28, desc[UR10][R8.64] ;  /* 0x0000000a081ca981 */ /* 0x00076e000c1e1b00 */
[----:B------:R-:W-:-:S02]  /*0290*/  @!P3 IMAD R23, R0, 0x400, R15 ;  /* 0x000004000017b824 */ /* 0x000fc400078e020f */
[----:B------:R-:W-:-:S05]  /*02a0*/  @!P3 VIADD R15, R15, 0x80 ;  /* 0x000000800f0fb836 */ /* 0x000fca0000000000 */
[----:B------:R-:W-:-:S13]  /*02b0*/  ISETP.GE.U32.AND P4, PT, R15, R18, PT ;  /* 0x000000120f00720c */ /* 0x000fda0003f86070 */
[----:B------:R-:W-:Y:S02]  /*02c0*/  @!P4 IMAD R41, R0, 0x400, R15 ;  /* 0x000004000029c824 */ /* 0x000fe400078e020f */
[----:B------:R-:W-:-:S05]  /*02d0*/  @!P4 VIADD R15, R15, 0x80 ;  /* 0x000000800f0fc836 */ /* 0x000fca0000000000 */
[----:B------:R-:W-:Y:S02]  /*02e0*/  ISETP.GE.U32.AND P1, PT, R15, R18, PT ;  /* 0x000000120f00720c */ /* 0x000fe40003f26070 */
[----:B--2---:R-:W-:-:S11]  /*02f0*/  CS2R R2, SRZ ;  /* 0x0000000000027805 */ /* 0x004fd6000001ff00 */
[----:B------:R-:W-:Y:S02]  /*0300*/  @!P1 IMAD R43, R0, 0x400, R15 ;  /* 0x00000400002b9824 */ /* 0x000fe400078e020f */
[----:B------:R-:W-:-:S05]  /*0310*/  @!P1 VIADD R15, R15, 0x80 ;  /* 0x000000800f0f9836 */ /* 0x000fca0000000000 */
[----:B------:R-:W-:Y:S01]  /*0320*/  ISETP.GE.U32.AND P2, PT, R15, R18, PT ;  /* 0x000000120f00720c */ /* 0x000fe20003f46070 */
[C---:B0-----:R-:W-:Y:S01]  /*0330*/  @!P4 IMAD.WIDE.U32 R16, R41.reuse, 0x8, R16 ;  /* 0x000000082910c825 */ /* 0x041fe200078e0010 */
[----:B---3--:R-:W-:Y:S02]  /*0340*/  CS2R R6, SRZ ;  /* 0x0000000000067805 */ /* 0x008fe4000001ff00 */
[----:B------:R-:W-:Y:S01]  /*0350*/  CS2R R8, SRZ ;  /* 0x0000000000087805 */ /* 0x000fe2000001ff00 */
[----:B----4-:R-:W-:Y:S01]  /*0360*/  @!P4 IMAD.WIDE.U32 R20, R41, 0x8, R20 ;  /* 0x000000082914c825 */ /* 0x010fe200078e0014 */
[----:B------:R0:W5:Y:S01]  /*0370*/  @!P4 LDG.E.64 R2, desc[UR10][R16.64] ;  /* 0x0000000a1002c981 */ /* 0x000162000c1e1b00 */
[----:B------:R-:W2:Y:S02]  /*0380*/  LDC.64 R40, c[0x0][0x398] ;  /* 0x0000e600ff287b82 */ /* 0x000ea40000000a00 */
[----:B------:R-:W-:-:S04]  /*0390*/  @!P1 IMAD.WIDE.U32 R34, R43, 0x8, R34 ;  /* 0x000000082b229825 */ /* 0x000fc800078e0022 */
[----:B------:R-:W-:Y:S01]  /*03a0*/  @!P1 IMAD.WIDE.U32 R36, R43, 0x8, R36 ;  /* 0x000000082b249825 */ /* 0x000fe200078e0024 */
[----:B------:R-:W5:Y:S01]  /*03b0*/  @!P1 LDG.E.64 R6, desc[UR10][R34.64] ;  /* 0x0000000a22069981 */ /* 0x000f62000c1e1b00 */
[----:B0-----:R-:W0:Y:S02]  /*03c0*/  LDC.64 R16, c[0x0][0x390] ;  /* 0x0000e400ff107b82 */ /* 0x001e240000000a00 */
[----:B------:R-:W-:Y:S01]  /*03d0*/  @!P2 IMAD R43, R0, 0x400, R15 ;  /* 0x00000400002ba824 */ /* 0x000fe200078e020f */
[----:B------:R3:W5:Y:S01]  /*03e0*/  @!P1 LDG.E.64 R8, desc[UR10][R36.64] ;  /* 0x0000000a24089981 */ /* 0x000762000c1e1b00 */
[----:B------:R-:W-:Y:S01]  /*03f0*/  @!P2 VIADD R15, R15, 0x80 ;  /* 0x000000800f0fa836 */ /* 0x000fe20000000000 */
[----:B------:R-:W-:-:S04]  /*0400*/  CS2R R24, SRZ ;  /* 0x0000000000187805 */ /* 0x000fc8000001ff00 */
[----:B------:R-:W-:Y:S01]  /*0410*/  ISETP.GE.U32.AND P1, PT, R15, R18, PT ;  /* 0x000000120f00720c */ /* 0x000fe20003f26070 */
[----:B------:R-:W-:-:S04]  /*0420*/  @!P3 IMAD.WIDE.U32 R10, R23, 0x8, R10 ;  /* 0x00000008170ab825 */ /* 0x000fc800078e000a */
[----:B------:R-:W-:Y:S01]  /*0430*/  @!P3 IMAD.WIDE.U32 R12, R23, 0x8, R12 ;  /* 0x00000008170cb825 */ /* 0x000fe200078e000c */
[----:B------:R-:W-:-:S04]  /*0440*/  CS2R R22, SRZ ;  /* 0x0000000000167805 */ /* 0x000fc8000001ff00 */
[----:B------:R4:W5:Y:S01]  /*0450*/  @!P3 LDG.E.64 R24, desc[UR10][R12.64] ;  /* 0x0000000a0c18b981 */ /* 0x000962000c1e1b00 */
[----:B-1----:R-:W-:-:S03]  /*0460*/  @!P2 IMAD.WIDE.U32 R38, R43, 0x8, R38 ;  /* 0x000000082b26a825 */ /* 0x002fc600078e0026 */
[----:B------:R1:W5:Y:S01]  /*0470*/  @!P3 LDG.E.64 R22, desc[UR10][R10.64] ;  /* 0x0000000a0a16b981 */ /* 0x000362000c1e1b00 */
[----:B---3--:R-:W-:Y:S01]  /*0480*/  @!P1 IMAD R37, R0, 0x400, R15 ;  /* 0x0000040000259824 */ /* 0x008fe200078e020f */
[----:B----4-:R-:W3:Y:S01]  /*0490*/  LDC.64 R12, c[0x0][0x398] ;  /* 0x0000e600ff0c7b82 */ /* 0x010ee20000000a00 */
[----:B-1----:R-:W-:Y:S02]  /*04a0*/  CS2R R10, SRZ ;  /* 0x00000000000a7805 */ /* 0x002fe4000001ff00 */
[----:B0-----:R-:W-:-:S04]  /*04b0*/  @!P1 IMAD.WIDE.U32 R34, R37, 0x8, R16 ;  /* 0x0000000825229825 */ /* 0x001fc800078e0010 */
[----:B--2---:R-:W-:Y:S01]  /*04c0*/  @!P1 IMAD.WIDE.U32 R40, R37, 0x8, R40 ;  /* 0x0000000825289825 */ /* 0x004fe200078e0028 */
[----:B------:R0:W5:Y:S01]  /*04d0*/  @!P2 LDG.E.64 R10, desc[UR10][R38.64] ;  /* 0x0000000a260aa981 */ /* 0x000162000c1e1b00 */
[----:B------:R-:W1:Y:S01]  /*04e0*/  LDC.64 R36, c[0x0][0x390] ;  /* 0x0000e400ff247b82 */ /* 0x000e620000000a00 */
[----:B------:R-:W-:Y:S02]  /*04f0*/  CS2R R4, SRZ ;  /* 0x0000000000047805 */ /* 0x000fe4000001ff00 */
[----:B------:R-:W-:-:S04]  /*0500*/  CS2R R14, SRZ ;  /* 0x00000000000e7805 */ /* 0x000fc8000001ff00 */
[----:B------:R3:W5:Y:S01]  /*0510*/  @!P4 LDG.E.64 R4, desc[UR10][R20.64] ;  /* 0x0000000a1404c981 */ /* 0x000762000c1e1b00 */
[----:B0-----:R-:W0:Y:S01]  /*0520*/  LDC.64 R38, c[0x0][0x398] ;  /* 0x0000e600ff267b82 */ /* 0x001e220000000a00 */
[----:B------:R-:W-:Y:S02]  /*0530*/  CS2R R16, SRZ ;  /* 0x0000000000107805 */ /* 0x000fe4000001ff00 */
[----:B------:R2:W5:Y:S04]  /*0540*/  @!P1 LDG.E.64 R14, desc[UR10][R34.64] ;  /* 0x0000000a220e9981 */ /* 0x000568000c1e1b00 */
[----:B------:R-:W5:Y:S01]  /*0550*/  @!P1 LDG.E.64 R16, desc[UR10][R40.64] ;  /* 0x0000000a28109981 */ /* 0x000f62000c1e1b00 */
[----:B---3--:R-:W-:Y:S01]  /*0560*/  @!P2 IMAD.WIDE.U32 R20, R43, 0x8, R12 ;  /* 0x000000082b14a825 */ /* 0x008fe200078e000c */
[----:B------:R-:W-:-:S03]  /*0570*/  CS2R R12, SRZ ;  /* 0x00000000000c7805 */ /* 0x000fc6000001ff00 */
[----:B------:R-:W-:Y:S01]  /*0580*/  @!P0 IMAD R43, R0, 0x400, R19 ;  /* 0x00000400002b8824 */ /* 0x000fe200078e0213 */
[----:B--2---:R-:W-:Y:S02]  /*0590*/  CS2R R34, SRZ ;  /* 0x0000000000227805 */ /* 0x004fe4000001ff00 */
[----:B------:R2:W5:Y:S01]  /*05a0*/  @!P2 LDG.E.64 R12, desc[UR10][R20.64] ;  /* 0x0000000a140ca981 */ /* 0x000562000c1e1b00 */
[----:B-1----:R-:W-:-:S04]  /*05b0*/  @!P0 IMAD.WIDE.U32 R36, R43, 0x8, R36 ;  /* 0x000000082b248825 */ /* 0x002fc800078e0024 */
[----:B0-----:R-:W-:Y:S01]  /*05c0*/  @!P0 IMAD.WIDE.U32 R38, R43, 0x8, R38 ;  /* 0x000000082b268825 */ /* 0x001fe200078e0026 */
[----:B--2---:R-:W-:-:S04]  /*05d0*/  CS2R R20, SRZ ;  /* 0x0000000000147805 */ /* 0x004fc8000001ff00 */
[----:B------:R0:W5:Y:S04]  /*05e0*/  @!P0 LDG.E.64 R34, desc[UR10][R38.64] ;  /* 0x0000000a26228981 */ /* 0x000168000c1e1b00 */
[----:B------:R0:W5:Y:S01]  /*05f0*/  @!P0 LDG.E.64 R20, desc[UR10][R36.64] ;  /* 0x0000000a24148981 */ /* 0x000162000c1e1b00 */
[----:B------:R-:W-:Y:S04]  /*0600*/  BSSY.RECONVERGENT B0, `(.L_x_5988) ;  /* 0x0000062000007945 */ /* 0x000fe80003800200 */
[----:B------:R-:W-:Y:S05]  /*0610*/  @P0 BRA `(.L_x_5989) ;  /* 0x0000000400800947 */ /* 0x000fea0003800000 */
[----:B0----5:R-:W-:Y:S01]  /*0620*/  DADD R38, -RZ, |R20| ;  /* 0x00000000ff267229 */ /* 0x021fe20000000514 */
[----:B------:R-:W-:Y:S01]  /*0630*/  UMOV UR5, 0x7fefffff ;  /* 0x7fefffff00057882 */ /* 0x000fe20000000000 */
[----:B------:R-:W-:Y:S01]  /*0640*/  UMOV UR4, 0xffffffff ;  /* 0xffffffff00047882 */ /* 0x000fe20000000000 */
[----:B------:R-:W-:Y:S01]  /*0650*/  UMOV UR6, UR5 ;  /* 0x0000000500067c82 */ /* 0x000fe20008000000 */
[----:B------:R-:W-:Y:S02]  /*0660*/  IMAD.MOV.U32 R46, RZ, RZ, 0x0 ;  /* 0x00000000ff2e7424 */ /* 0x000fe400078e00ff */
[----:B------:R-:W-:Y:S02]  /*0670*/  IMAD.U32 R42, RZ, RZ, UR6 ;  /* 0x00000006ff2a7e24 */ /* 0x000fe4000f8e00ff */
[----:B------:R-:W-:-:S15]  /*0680*/  IMAD.MOV.U32 R47, RZ, RZ, 0x3fd80000 ;  /* 0x3fd80000ff2f7424 */ /* 0x000fde00078e00ff */
[----:B------:R-:W-:-:S15]  /*0690*/  NOP ;  /* 0x0000000000007918 */ /* 0x000fde0000000000 */
[----:B------:R-:W-:-:S15]  /*06a0*/  NOP ;  /* 0x0000000000007918 */ /* 0x000fde0000000000 */
[----:B------:R-:W-:-:S11]  /*06b0*/  NOP ;  /* 0x0000000000007918 */ /* 0x000fd60000000000 */
        /* <DEDUP_REMOVED lines=86> */
.L_x_5989:
[----:B------:R-:W-:Y:S05]  /*0c20*/  BSYNC.RECONVERGENT B0 ;  /* 0x0000000000007941 */ /* 0x000fea0003800200 */
.L_x_5988:
[----:B-----5:R-:W-:Y:S01]  /*0c30*/  VIADD R35, R19, 0x80 ;  /* 0x0000008013237836 */ /* 0x020fe20000000000 */
[----:B------:R-:W-:Y:S04]  /*0c40*/  BSSY.RECONVERGENT B0, `(.L_x_5990) ;  /* 0x0000063000007945 */ /* 0x000fe80003800200 */
[----:B------:R-:W-:-:S13]  /*0c50*/  ISETP.GE.U32.AND P0, PT, R35, R18, PT ;  /* 0x000000122300720c */ /* 0x000fda0003f06070 */
[----:B------:R-:W-:Y:S05]  /*0c60*/  @P0 BRA `(.L_x_5991) ;  /* 0x0000000400800947 */ /* 0x000fea0003800000 */
[----:B0-----:R-:W-:Y:S01]  /*0c70*/  DADD R36, -RZ, |R26| ;  /* 0x00000000ff247229 */ /* 0x001fe2000000051a */
        /* <DEDUP_REMOVED lines=95> */
.L_x_5991:
[----:B------:R-:W-:Y:S05]  /*1270*/  BSYNC.RECONVERGENT B0 ;  /* 0x0000000000007941 */ /* 0x000fea0003800200 */
.L_x_5990:
        /* <DEDUP_REMOVED lines=8> */
[----:B------:R-:W-:Y:S02]  /*1300*/  IMAD.MOV.U32 R42, RZ, RZ, 0x0 ;  /* 0x00000000ff2a7424 */ /* 0x000fe400078e00ff */
[----:B0-----:R-:W-:Y:S02]  /*1310*/  IMAD.U32 R38, RZ, RZ, UR6 ;  /* 0x00000006ff267e24 */ /* 0x001fe4000f8e00ff */
        /* <DEDUP_REMOVED lines=90> */
.L_x_5993:
[----:B------:R-:W-:Y:S05]  /*18c0*/  BSYNC.RECONVERGENT B0 ;  /* 0x0000000000007941 */ /* 0x000fea0003800200 */
.L_x_5992:
        /* <DEDUP_REMOVED lines=8> */
[----:B0-----:R-:W-:Y:S01]  /*1950*/  VIADD R37, R19, 0x380 ;  /* 0x0000038013257836 */ /* 0x001fe20000000000 */
        /* <DEDUP_REMOVED lines=23> */
[----:B------:R-:W-:Y:S01]  /*1ad0*/  SEL R22, R36, R22, P0 ;  /* 0x0000001624167207 */ /* 0x000fe20000000000 */
[----:B------:R-:W-:Y:S01]  /*1ae0*/  IMAD.MOV.U32 R36, RZ, RZ, RZ ;  /* 0x000000ffff247224 */ /* 0x000fe200078e00ff */
        /* <DEDUP_REMOVED lines=28> */
[----:B------:R-:W-:Y:S02]  /*1cb0*/  @P6 LOP3.LUT R35, R31, 0x80000, RZ, 0xfc, !PT ;  /* 0x000800001f236812 */ /* 0x000fe400078efcff */
[----:B------:R-:W-:Y:S02]  /*1cc0*/  ISETP.GE.U32.AND P6, PT, R23, 0x7ff00000, PT ;  /* 0x7ff000001700780c */ /* 0x000fe40003fc6070 */
[----:B------:R-:W0:Y:S01]  /*1cd0*/  MUFU.RSQ64H R37, R35 ;  /* 0x0000002300257308 */ /* 0x000e220000001c00 */
        /* <DEDUP_REMOVED lines=43> */
.L_x_5995:
[----:B------:R-:W-:Y:S05]  /*1f90*/  BSYNC.RECONVERGENT B0 ;  /* 0x0000000000007941 */ /* 0x000fea0003800200 */
.L_x_5994:
        /* <DEDUP_REMOVED lines=49> */
[----:B------:R-:W-:Y:S01]  /*22b0*/  @P6 LOP3.LUT R33, R34, 0x80000, RZ, 0xfc, !PT ;  /* 0x0008000022216812 */ /* 0x000fe200078efcff */
[----:B------:R-:W-:Y:S01]  /*22c0*/  IMAD.MOV.U32 R34, RZ, RZ, RZ ;  /* 0x000000ffff227224 */ /* 0x000fe200078e00ff */
[----:B------:R-:W-:Y:S02]  /*22d0*/  SEL R32, R25, UR6, P0 ;  /* 0x0000000619207c07 */ /* 0x000fe40008000000 */
        /* <DEDUP_REMOVED lines=45> */
.L_x_5997:
[----:B------:R-:W-:Y:S05]  /*25b0*/  BSYNC.RECONVERGENT B0 ;  /* 0x0000000000007941 */ /* 0x000fea0003800200 */
.L_x_5996:
[----:B------:R-:W-:Y:S04]  /*25c0*/  BSSY.RECONVERGENT B0, `(.L_x_5998) ;  /* 0x0000062000007945 */ /* 0x000fe80003800200 */
[----:B------:R-:W-:Y:S05]  /*25d0*/  @P2 BRA `(.L_x_5999) ;  /* 0x0000000400802947 */ /* 0x000fea0003800000 */
[----:B------:R-:W-:Y:S01]  /*25e0*/  DADD R4, -RZ, |R6| ;  /* 0x00000000ff047229 */ /* 0x000fe20000000506 */
        /* <DEDUP_REMOVED lines=95> */
.L_x_5999:
[----:B------:R-:W-:Y:S05]  /*2be0*/  BSYNC.RECONVERGENT B0 ;  /* 0x0000000000007941 */ /* 0x000fea0003800200 */
.L_x_5998:
        /* <DEDUP_REMOVED lines=98> */
.L_x_6001:
[----:B------:R-:W-:Y:S05]  /*3210*/  BSYNC.RECONVERGENT B0 ;  /* 0x0000000000007941 */ /* 0x000fea0003800200 */
.L_x_6000:
        /* <DEDUP_REMOVED lines=98> */
.L_x_6003:
[----:B------:R-:W-:Y:S05]  /*3840*/  BSYNC.RECONVERGENT B0 ;  /* 0x0000000000007941 */ /* 0x000fea0003800200 */
.L_x_6002:
        /* <DEDUP_REMOVED lines=15> */
.L_x_6006:
[----:B------:R-:W-:-:S13]  /*3940*/  ISETP.GE.U32.AND P0, PT, R19, R18, PT ;  /* 0x000000121300720c */ /* 0x000fda0003f06070 */
[----:B------:R-:W-:Y:S05]  /*3950*/  @P0 BRA `(.L_x_6008) ;  /* 0x0000000000300947 */ /* 0x000fea0003800000 */
[----:B0-----:R-:W0:Y:S01]  /*3960*/  LDC.64 R4, c[0x0][0x388] ;  /* 0x0000e200ff047b82 */ /* 0x001e220000000a00 */
[----:B------:R-:W-:Y:S02]  /*3970*/  IMAD R13, R0, 0x400, R19 ;  /* 0x00000400000d7824 */ /* 0x000fe400078e0213 */
[----:B------:R-:W-:Y:S02]  /*3980*/  VIADD R19, R19, 0x80 ;  /* 0x0000008013137836 */ /* 0x000fe40000000000 */
[----:B0-----:R-:W-:-:S05]  /*3990*/  IMAD.WIDE.U32 R4, R13, 0x8, R4 ;  /* 0x000000080d047825 */ /* 0x001fca00078e0004 */
[----:B------:R1:W-:Y:S02]  /*39a0*/  STG.E.64 desc[UR10][R4.64], R28 ;  /* 0x0000001c04007986 */ /* 0x0003e4000c101b0a */
.L_x_6007:
[----:B------:R-:W-:-:S13]  /*39b0*/  ISETP.GE.U32.AND P0, PT, R19, R18, PT ;  /* 0x000000121300720c */ /* 0x000fda0003f06070 */
[----:B------:R-:W-:Y:S05]  /*39c0*/  @P0 BRA `(.L_x_6009) ;  /* 0x0000000000300947 */ /* 0x000fea0003800000 */
[----:B01----:R-:W0:Y:S01]  /*39d0*/  LDC.64 R4, c[0x0][0x388] ;  /* 0x0000e200ff047b82 */ /* 0x003e220000000a00 */
[----:B------:R-:W-:Y:S02]  /*39e0*/  IMAD R13, R0, 0x400, R19 ;  /* 0x00000400000d7824 */ /* 0x000fe400078e0213 */
[----:B------:R-:W-:Y:S02]  /*39f0*/  VIADD R19, R19, 0x80 ;  /* 0x0000008013137836 */ /* 0x000fe40000000000 */
[----:B0-----:R-:W-:-:S05]  /*3a00*/  IMAD.WIDE.U32 R4, R13, 0x8, R4 ;  /* 0x000000080d047825 */ /* 0x001fca00078e0004 */
[----:B------:R1:W-:Y:S02]  /*3a10*/  STG.E.64 desc[UR10][R4.64], R22 ;  /* 0x0000001604007986 */ /* 0x0003e4000c101b0a */
.L_x_6008:
[----:B------:R-:W-:-:S13]  /*3a20*/  ISETP.GE.U32.AND P0, PT, R19, R18, PT ;  /* 0x000000121300720c */ /* 0x000fda0003f06070 */
[----:B------:R-:W-:Y:S05]  /*3a30*/  @P0 BRA `(.L_x_6010) ;  /* 0x0000000000340947 */ /* 0x000fea0003800000 */
[----:B01----:R-:W0:Y:S01]  /*3a40*/  LDC.64 R4, c[0x0][0x388] ;  /* 0x0000e200ff047b82 */ /* 0x003e220000000a00 */
[----:B------:R-:W-:Y:S02]  /*3a50*/  IMAD R13, R0, 0x400, R19 ;  /* 0x00000400000d7824 */ /* 0x000fe400078e0213 */
[----:B------:R-:W-:Y:S02]  /*3a60*/  VIADD R19, R19, 0x80 ;  /* 0x0000008013137836 */ /* 0x000fe40000000000 */
[----:B0-----:R-:W-:-:S05]  /*3a70*/  IMAD.WIDE.U32 R4, R13, 0x8, R4 ;  /* 0x000000080d047825 */ /* 0x001fca00078e0004 */
[----:B------:R2:W-:Y:S02]  /*3a80*/  STG.E.64 desc[UR10][R4.64], R2 ;  /* 0x0000000204007986 */ /* 0x0005e4000c101b0a */
.L_x_6009:
[----:B------:R-:W-:-:S13]  /*3a90*/  ISETP.GE.U32.AND P0, PT, R19, R18, PT ;  /* 0x000000121300720c */ /* 0x000fda0003f06070 */
[----:B------:R-:W-:Y:S05]  /*3aa0*/  @P0 BREAK.RELIABLE B1 ;  /* 0x0000000000010942 */ /* 0x000fea0003800100 */
[----:B------:R-:W-:Y:S05]  /*3ab0*/  @P0 BRA `(.L_x_6011) ;  /* 0x0000000000300947 */ /* 0x000fea0003800000 */
[----:B--2---:R-:W2:Y:S01]  /*3ac0*/  LDC.64 R2, c[0x0][0x388] ;  /* 0x0000e200ff027b82 */ /* 0x004ea20000000a00 */
[----:B01----:R-:W-:Y:S02]  /*3ad0*/  IMAD R5, R0, 0x400, R19 ;  /* 0x0000040000057824 */ /* 0x003fe400078e0213 */
[----:B------:R-:W-:Y:S02]  /*3ae0*/  VIADD R19, R19, 0x80 ;  /* 0x0000008013137836 */ /* 0x000fe40000000000 */
[----:B--2---:R-:W-:-:S05]  /*3af0*/  IMAD.WIDE.U32 R2, R5, 0x8, R2 ;  /* 0x0000000805027825 */ /* 0x004fca00078e0002 */
[----:B------:R2:W-:Y:S02]  /*3b00*/  STG.E.64 desc[UR10][R2.64], R6 ;  /* 0x0000000602007986 */ /* 0x0005e4000c101b0a */
.L_x_6010:
[----:B------:R-:W-:Y:S05]  /*3b10*/  BSYNC.RELIABLE B1 ;  /* 0x0000000000017941 */ /* 0x000fea0003800100 */
.L_x_6005:
[----:B------:R-:W-:-:S13]  /*3b20*/  ISETP.GE.U32.AND P0, PT, R19, R18, PT ;  /* 0x000000121300720c */ /* 0x000fda0003f06070 */
[----:B--2---:R-:W2:Y:S01]  /*3b30*/  @!P0 LDC.64 R2, c[0x0][0x388] ;  /* 0x0000e200ff028b82 */ /* 0x004ea20000000a00 */
[----:B01----:R-:W-:Y:S02]  /*3b40*/  @!P0 IMAD R5, R0, 0x400, R19 ;  /* 0x0000040000058824 */ /* 0x003fe400078e0213 */
[----:B------:R-:W-:Y:S02]  /*3b50*/  @!P0 VIADD R19, R19, 0x80 ;  /* 0x0000008013138836 */ /* 0x000fe40000000000 */
[----:B--2---:R-:W-:-:S05]  /*3b60*/  @!P0 IMAD.WIDE.U32 R2, R5, 0x8, R2 ;  /* 0x0000000805028825 */ /* 0x004fca00078e0002 */
[----:B------:R3:W-:Y:S02]  /*3b70*/  @!P0 STG.E.64 desc[UR10][R2.64], R8 ;  /* 0x0000000802008986 */ /* 0x0007e4000c101b0a */
.L_x_6011:
[----:B------:R-:W-:Y:S05]  /*3b80*/  BSYNC.RECONVERGENT B0 ;  /* 0x0000000000007941 */ /* 0x000fea0003800200 */
.L_x_6004:
[----:B------:R-:W-:Y:S05]  /*3b90*/  WARPSYNC.ALL ;  /* 0x0000000000007948 */ /* 0x000fea0003800000 */
[----:B------:R-:W-:-:S13]  /*3ba0*/  ISETP.GE.U32.AND P0, PT, R19, R18, PT ;  /* 0x000000121300720c */ /* 0x000fda0003f06070 */
[----:B------:R-:W-:Y:S05]  /*3bb0*/  @P0 EXIT ;  /* 0x000000000000094d */ /* 0x000fea0003800000 */
[----:B--23--:R-:W2:Y:S01]  /*3bc0*/  LDC.64 R2, c[0x0][0x388] ;  /* 0x0000e200ff027b82 */ /* 0x00cea20000000a00 */
[----:B------:R-:W-:-:S04]  /*3bd0*/  IMAD R19, R0, 0x400, R19 ;  /* 0x0000040000137824 */ /* 0x000fc800078e0213 */
[----:B--2---:R-:W-:-:S05]  /*3be0*/  IMAD.WIDE.U32 R2, R19, 0x8, R2 ;  /* 0x0000000813027825 */ /* 0x004fca00078e0002 */
[----:B------:R-:W-:Y:S01]  /*3bf0*/  STG.E.64 desc[UR10][R2.64], R10 ;  /* 0x0000000a02007986 */ /* 0x000fe2000c101b0a */
[----:B------:R-:W-:Y:S05]  /*3c00*/  EXIT ;  /* 0x000000000000794d */ /* 0x000fea0003800000 */
.L_x_5987:
[----:B------:R-:W0:Y:S01]  /*3c10*/  S2R R3, SR_TID.X ;  /* 0x0000000000037919 */ /* 0x000e220000002100 */
[----:B------:R-:W1:Y:S01]  /*3c20*/  LDC.64 R42, c[0x0][0x390] ;  /* 0x0000e400ff2a7b82 */ /* 0x000e620000000a00 */
[----:B------:R-:W-:-:S07]  /*3c30*/  IMAD.SHL.U32 R0, R0, 0x400, RZ ;  /* 0x0000040000007824 */ /* 0x000fce00078e00ff */
[----:B------:R-:W2:Y:S01]  /*3c40*/  LDC.64 R24, c[0x0][0x398] ;  /* 0x0000e600ff187b82 */ /* 0x000ea20000000a00 */
[----:B-1----:R-:W-:-:S04]  /*3c50*/  IMAD.WIDE.U32 R42, R0, 0x8, R42 ;  /* 0x00000008002a7825 */ /* 0x002fc800078e002a */
[----:B0-----:R-:W-:-:S04]  /*3c60*/  IMAD.WIDE.U32 R42, R3, 0x20, R42 ;  /* 0x00000020032a7825 */ /* 0x001fc800078e002a */
[----:B--2---:R-:W-:Y:S01]  /*3c70*/  IMAD.WIDE.U32 R24, R0, 0x8, R24 ;  /* 0x0000000800187825 */ /* 0x004fe200078e0018 */
[----:B------:R-:W2:Y:S03]  /*3c80*/  LDG.E.ENL2.256 R20, R12, desc[UR10][R42.64] ;  /* 0xfe00000a2a0c797e */ /* 0x000ea60008121914 */
[----:B------:R-:W-:-:S05]  /*3c90*/  IMAD.WIDE.U32 R24, R3, 0x20, R24 ;  /* 0x0000002003187825 */ /* 0x000fca00078e0018 */
[----:B------:R-:W3:Y:S01]  /*3ca0*/  LDG.E.ENL2.256 R16, R28, desc[UR10][R24.64] ;  /* 0xfe00000a181c797e */ /* 0x000ee20008121910 */
[----:B------:R-:W-:Y:S01]  /*3cb0*/  IMAD.MOV.U32 R26, RZ, RZ, RZ ;  /* 0x000000ffff1a7224 */ /* 0x000fe200078e00ff */
[----:B------:R-:W-:Y:S02]  /*3cc0*/  UMOV UR7, 0x7fefffff ;  /* 0x7fefffff00077882 */ /* 0x000fe40000000000 */
[----:B------:R-:W-:Y:S01]  /*3cd0*/  UMOV UR4, UR7 ;  /* 0x0000000700047c82 */ /* 0x000fe20008000000 */
[----:B------:R-:W-:Y:S01]  /*3ce0*/  UMOV UR6, 0xffffffff ;  /* 0xffffffff00067882 */ /* 0x000fe20000000000 */
[----:B------:R-:W-:Y:S01]  /*3cf0*/  IMAD.MOV.U32 R50, RZ, RZ, RZ ;  /* 0x000000ffff327224 */ /* 0x000fe200078e00ff */
[----:B------:R-:W-:Y:S02]  /*3d00*/  UMOV UR5, 0x7fefffff ;  /* 0x7fefffff00057882 */ /* 0x000fe40000000000 */
[----:B------:R-:W-:Y:S01]  /*3d10*/  UMOV UR8, UR5 ;  /* 0x0000000500087c82 */ /* 0x000fe20008000000 */
[----:B------:R-:W-:-:S02]  /*3d20*/  IMAD.MOV.U32 R36, RZ, RZ, RZ ;  /* 0x000000ffff247224 */ /* 0x000fc400078e00ff */
[----:B------:R-:W-:Y:S02]  /*3d30*/  IMAD.MOV.U32 R40, RZ, RZ, 0x0 ;  /* 0x00000000ff287424 */ /* 0x000fe400078e00ff */
[----:B------:R-:W-:Y:S02]  /*3d40*/  IMAD.MOV.U32 R41, RZ, RZ, 0x3fd80000 ;  /* 0x3fd80000ff297424 */ /* 0x000fe400078e00ff */
[----:B------:R-:W-:Y:S01]  /*3d50*/  IMAD.MOV.U32 R34, RZ, RZ, RZ ;  /* 0x000000ffff227224 */ /* 0x000fe200078e00ff */
        /* <DEDUP_REMOVED lines=14> */
[----:B------:R-:W-:-:S15]  /*3e40*/  LOP3.LUT R4, R11, 0xffc00000, RZ, 0xc0, !PT ;  /* 0xffc000000b047812 */ /* 0x000fde00078ec0ff */
[----:B------:R-:W-:-:S15]  /*3e50*/  NOP ;  /* 0x0000000000007918 */ /* 0x000fde0000000000 */
[----:B------:R-:W-:-:S08]  /*3e60*/  NOP ;  /* 0x0000000000007918 */ /* 0x000fd00000000000 */
[----:B------:R-:W-:Y:S01]  /*3e70*/  DADD R12, -RZ, |R12| ;  /* 0x00000000ff0c7229 */ /* 0x000fe2000000050c */
[----:B------:R-:W-:Y:S01]  /*3e80*/  LOP3.LUT R23, R4, 0x7fd00000, RZ, 0x3c, !PT ;  /* 0x7fd0000004177812 */ /* 0x000fe200078e3cff */
[----:B------:R-:W-:-:S15]  /*3e90*/  IMAD.MOV.U32 R22, RZ, RZ, RZ ;  /* 0x000000ffff167224 */ /* 0x000fde00078e00ff */
[----:B------:R-:W-:-:S15]  /*3ea0*/  NOP ;  /* 0x0000000000007918 */ /* 0x000fde0000000000 */
[----:B------:R-:W-:-:S15]  /*3eb0*/  NOP ;  /* 0x0000000000007918 */ /* 0x000fde0000000000 */
[----:B------:R-:W-:-:S15]  /*3ec0*/  NOP ;  /* 0x0000000000007918 */ /* 0x000fde0000000000 */
[----:B------:R-:W-:-:S02]  /*3ed0*/  NOP ;  /* 0x0000000000007918 */ /* 0x000fc40000000000 */
        /* <DEDUP_REMOVED lines=12> */
[----:B------:R-:W-:-:S15]  /*3fa0*/  LOP3.LUT R27, R7, 0x7fd00000, RZ, 0x3c, !PT ;  /* 0x7fd00000071b7812 */ /* 0x000fde00078e3cff */
[----:B------:R-:W-:-:S15]  /*3fb0*/  NOP ;  /* 0x0000000000007918 */ /* 0x000fde0000000000 */
[----:B------:R-:W-:-:S04]  /*3fc0*/  NOP ;  /* 0x0000000000007918 */ /* 0x000fc80000000000 */
[----:B------:R-:W-:-:S15]  /*3fd0*/  DADD R14, -RZ, |R14| ;  /* 0x00000000ff0e7229 */ /* 0x000fde000000050e */
[----:B------:R-:W-:-:S15]  /*3fe0*/  NOP ;  /* 0x0000000000007918 */ /* 0x000fde0000000000 */
[----:B------:R-:W-:-:S15]  /*3ff0*/  NOP ;  /* 0x0000000000007918 */ /* 0x000fde0000000000 */
[----:B------:R-:W-:-:S15]  /*4000*/  NOP ;  /* 0x0000000000007918 */ /* 0x000fde0000000000 */
[----:B------:R-:W-:-:S04]  /*4010*/  NOP ;  /* 0x0000000000007918 */ /* 0x000fc80000000000 */
[----:B------:R-:W0:Y:S02]  /*4020*/  DADD R28, -RZ, |R30| ;  /* 0x00000000ff1c7229 */ /* 0x000e24000000051e */
[----:B0-----:R-:W-:-:S04]  /*4030*/  ISETP.LT.U32.AND P0, PT, R28, R14, PT ;  /* 0x0000000e1c00720c */ /* 0x001fc80003f01070 */
[----:B------:R-:W-:-:S04]  /*4040*/  ISETP.LT.U32.AND.EX P0, PT, R29, R15, PT, P0 ;  /* 0x0000000f1d00720c */ /* 0x000fc80003f01100 */
[----:B------:R-:W-:-:S05]  /*4050*/  SEL R52, R28, R14, P0 ;  /* 0x0000000e1c347207 */ /* 0x000fca0000000000 */
[----:B------:R-:W-:-:S15]  /*4060*/  IMAD.MOV.U32 R30, RZ, RZ, R52 ;  /* 0x000000ffff1e7224 */ /* 0x000fde00078e0034 */
        /* <DEDUP_REMOVED lines=13> */
[----:B------:R0:W-:Y:S02]  /*4140*/  DMUL R26, R26, R8 ;  /* 0x000000081a1a7228 */ /* 0x0001e40000000000 */
[----:B0-----:R-:W-:Y:S02]  /*4150*/  SEL R9, R29, R15, P0 ;  /* 0x0000000f1d097207 */ /* 0x001fe40000000000 */
[----:B------:R-:W-:-:S04]  /*4160*/  ISETP.GT.U32.AND P0, PT, R14, R28, PT ;  /* 0x0000001c0e00720c */ /* 0x000fc80003f04070 */
[----:B------:R-:W-:-:S04]  /*4170*/  ISETP.GT.U32.AND.EX P0, PT, R15, R29, PT, P0 ;  /* 0x0000001d0f00720c */ /* 0x000fc80003f04100 */
[----:B------:R-:W-:Y:S02]  /*4180*/  SEL R15, R15, R29, P0 ;  /* 0x0000001d0f0f7207 */ /* 0x000fe40000000000 */
[----:B------:R-:W-:Y:S02]  /*4190*/  SEL R14, R14, R28, P0 ;  /* 0x0000001c0e0e7207 */ /* 0x000fe40000000000 */
[----:B------:R-:W-:Y:S01]  /*41a0*/  LOP3.LUT R53, R15, 0xffc00000, RZ, 0xc0, !PT ;  /* 0xffc000000f357812 */ /* 0x000fe200078ec0ff */
[----:B------:R-:W-:Y:S02]  /*41b0*/  IMAD.MOV.U32 R28, RZ, RZ, RZ ;  /* 0x000000ffff1c7224 */ /* 0x000fe400078e00ff */
[----:B------:R-:W-:Y:S01]  /*41c0*/  IMAD.MOV.U32 R31, RZ, RZ, R9 ;  /* 0x000000ffff1f7224 */ /* 0x000fe200078e0009 */
[----:B------:R-:W-:-:S15]  /*41d0*/  LOP3.LUT R29, R53, 0x7fd00000, RZ, 0x3c, !PT ;  /* 0x7fd00000351d7812 */ /* 0x000fde00078e3cff */
[----:B------:R-:W-:-:S15]  /*41e0*/  NOP ;  /* 0x0000000000007918 */ /* 0x000fde0000000000 */
[----:B------:R-:W-:-:S14]  /*41f0*/  NOP ;  /* 0x0000000000007918 */ /* 0x000fdc0000000000 */
        /* <DEDUP_REMOVED lines=21> */
[----:B------:R-:W0:-:S15]  /*4350*/  DMUL R26, R26, R26 ;  /* 0x0000001a1a1a7228 */ /* 0x000e1e0000000000 */
[----:B------:R-:W-:-:S15]  /*4360*/  NOP ;  /* 0x0000000000007918 */ /* 0x000fde0000000000 */
[----:B------:R-:W-:-:S15]  /*4370*/  NOP ;  /* 0x0000000000007918 */ /* 0x000fde0000000000 */
[----:B------:R-:W-:-:S15]  /*4380*/  NOP ;  /* 0x0000000000007918 */ /* 0x000fde0000000000 */
[----:B------:R-:W-:-:S04]  /*4390*/  NOP ;  /* 0x0000000000007918 */ /* 0x000fc80000000000 */
[----:B0-----:R0:W-:Y:S02]  /*43a0*/  DFMA R38, R38, R38, R26 ;  /* 0x000000262626722b */ /* 0x0011e4000000001a */
        /* <DEDUP_REMOVED lines=10> */
[----:B------:R-:W-:-:S04]  /*4450*/  UMOV UR4, UR6 ;  /* 0x0000000600047c82 */ /* 0x000fc80008000000 */
[----:B------:R-:W-:Y:S01]  /*4460*/  SEL R22, R22, UR4, P0 ;  /* 0x0000000416167c07 */ /* 0x000fe20008000000 */
[----:B------:R-:W-:-:S15]  /*4470*/  UMOV UR4, 0xffffffff ;  /* 0xffffffff00047882 */ /* 0x000fde0000000000 */
        /* <DEDUP_REMOVED lines=37> */
[----:B------:R-:W-:-:S05]  /*46d0*/  @P3 LOP3.LUT R29, R28, 0x80000, RZ, 0xfc, !PT ;  /* 0x000800001c1d3812 */ /* 0x000fca00078efcff */
[----:B------:R-:W-:-:S04]  /*46e0*/  IMAD.MOV.U32 R23, RZ, RZ, R29 ;  /* 0x000000ffff177224 */ /* 0x000fc800078e001d */
[----:B------:R-:W0:Y:S01]  /*46f0*/  MUFU.RSQ64H R37, R23 ;  /* 0x0000001700257308 */ /* 0x000e220000001c00 */
[----:B------:R-:W-:-:S05]  /*4700*/  IMAD.MOV.U32 R22, RZ, RZ, R38 ;  /* 0x000000ffff167224 */ /* 0x000fca00078e0026 */
[----:B------:R-:W-:Y:S01]  /*4710*/  SEL R22, R22, UR4, P0 ;  /* 0x0000000416167c07 */ /* 0x000fe20008000000 */
[----:B------:R-:W-:-:S15]  /*4720*/  UMOV UR4, UR7 ;  /* 0x0000000700047c82 */ /* 0x000fde0008000000 */
[----:B------:R-:W-:-:S15]  /*4730*/  NOP ;  /* 0x0000000000007918 */ /* 0x000fde0000000000 */
[----:B------:R-:W-:-:S14]  /*4740*/  NOP ;  /* 0x0000000000007918 */ /* 0x000fdc0000000000 */
        /* <DEDUP_REMOVED lines=11> */
[----:B------:R0:W-:Y:S02]  /*4800*/  DSETP.NEU.AND P1, PT, R30, RZ, PT ;  /* 0x000000ff1e00722a */ /* 0x0001e40003f2d000 */
        /* <DEDUP_REMOVED lines=21> */
[----:B------:R-:W1:-:S15]  /*4960*/  DFMA R26, R26, R40, 0.5 ;  /* 0x3fe000001a1a742b */ /* 0x000e5e0000000028 */
[----:B------:R-:W-:-:S15]  /*4970*/  NOP ;  /* 0x0000000000007918 */ /* 0x000fde0000000000 */
[----:B------:R-:W-:-:S15]  /*4980*/  NOP ;  /* 0x0000000000007918 */ /* 0x000fde0000000000 */
[----:B------:R-:W-:-:S15]  /*4990*/  NOP ;  /* 0x0000000000007918 */ /* 0x000fde0000000000 */
[----:B------:R-:W-:-:S04]  /*49a0*/  NOP ;  /* 0x0000000000007918 */ /* 0x000fc80000000000 */
[----:B-1----:R-:W-:-:S15]  /*49b0*/  DFMA R50, R26, R44, R50 ;  /* 0x0000002c1a32722b */ /* 0x002fde0000000032 */
        /* <DEDUP_REMOVED lines=40> */
[----:B0-----:R-:W2:-:S15]  /*4c40*/  LDG.E.ENL2.256 R28, R24, desc[UR10][R24.64+0x1000] ;  /* 0xfe00800a1818797e */ /* 0x001e9e000812191c */
[----:B------:R-:W-:-:S15]  /*4c50*/  NOP ;  /* 0x0000000000007918 */ /* 0x000fde0000000000 */
[----:B------:R-:W-:-:S15]  /*4c60*/  NOP ;  /* 0x0000000000007918 */ /* 0x000fde0000000000 */
[----:B------:R-:W-:-:S15]  /*4c70*/  NOP ;  /* 0x0000000000007918 */ /* 0x000fde0000000000 */
[----:B------:R-:W-:-:S02]  /*4c80*/  NOP ;  /* 0x0000000000007918 */ /* 0x000fc40000000000 */
[----:B------:R-:W-:-:S15]  /*4c90*/  DADD R20, -RZ, |R20| ;  /* 0x00000000ff147229 */ /* 0x000fde0000000514 */
        /* <DEDUP_REMOVED lines=75> */
[----:B------:R1:W3:Y:S02]  /*5150*/  DMUL R50, R18, R50 ;  /* 0x0000003212327228 */ /* 0x0002e40000000000 */
[----:B-1----:R-:W4:Y:S01]  /*5160*/  LDG.E.ENL2.256 R20, R16, desc[UR10][R42.64+0x1000] ;  /* 0xfe00800a2a10797e */ /* 0x002f220008121914 */
[----:B------:R-:W-:-:S15]  /*5170*/  UMOV UR4, UR7 ;  /* 0x0000000700047c82 */ /* 0x000fde0008000000 */
[----:B------:R-:W-:-:S15]  /*5180*/  NOP ;  /* 0x0000000000007918 */ /* 0x000fde0000000000 */
[----:B------:R-:W-:-:S15]  /*5190*/  NOP ;  /* 0x0000000000007918 */ /* 0x000fde0000000000 */
[----:B------:R-:W-:-:S15]  /*51a0*/  NOP ;  /* 0x0000000000007918 */ /* 0x000fde0000000000 */
[----:B------:R-:W-:-:S01]  /*51b0*/  NOP ;  /* 0x0000000000007918 */ /* 0x000fc20000000000 */
[----:B0-----:R-:W-:-:S15]  /*51c0*/  DMUL R48, R46, R48 ;  /* 0x000000302e307228 */ /* 0x001fde0000000000 */
[----:B------:R-:W-:-:S15]  /*51d0*/  NOP ;  /* 0x0000000000007918 */ /* 0x000fde0000000000 */
[----:B------:R-:W-:-:S15]  /*51e0*/  NOP ;  /* 0x0000000000007918 */ /* 0x000fde0000000000 */
[----:B------:R-:W-:-:S15]  /*51f0*/  NOP ;  /* 0x0000000000007918 */ /* 0x000fde0000000000 */
[----:B------:R-:W-:-:S04]  /*5200*/  NOP ;  /* 0x0000000000007918 */ /* 0x000fc80000000000 */
[----:B------:R0:W-:Y:S02]  /*5210*/  DMUL R34, R32, R34 ;  /* 0x0000002220227228 */ /* 0x0001e40000000000 */
[----:B0-----:R-:W-:Y:S01]  /*5220*/  LOP3.LUT R33, R4, 0x100000, RZ, 0xfc, !PT ;  /* 0x0010000004217812 */ /* 0x001fe200078efcff */
[----:B------:R-:W-:-:S15]  /*5230*/  IMAD.MOV.U32 R32, RZ, RZ, RZ ;  /* 0x000000ffff207224 */ /* 0x000fde00078e00ff */
[----:B------:R-:W-:-:S15]  /*5240*/  NOP ;  /* 0x0000000000007918 */ /* 0x000fde0000000000 */
[----:B------:R-:W-:-:S15]  /*5250*/  NOP ;  /* 0x0000000000007918 */ /* 0x000fde0000000000 */
[----:B------:R-:W-:-:S15]  /*5260*/  NOP ;  /* 0x0000000000007918 */ /* 0x000fde0000000000 */
[----:B------:R-:W-:-:S01]  /*5270*/  NOP ;  /* 0x0000000000007918 */ /* 0x000fc20000000000 */
[----:B--2---:R-:W-:-:S15]  /*5280*/  DADD R24, -RZ, |R24| ;  /* 0x00000000ff187229 */ /* 0x004fde0000000518 */
[----:B------:R-:W-:-:S15]  /*5290*/  NOP ;  /* 0x0000000000007918 */ /* 0x000fde0000000000 */
[----:B------:R-:W-:-:S15]  /*52a0*/  NOP ;  /* 0x0000000000007918 */ /* 0x000fde0000000000 */
[----:B------:R-:W-:-:S15]  /*52b0*/  NOP ;  /* 0x0000000000007918 */ /* 0x000fde0000000000 */
[----:B------:R-:W-:-:S04]  /*52c0*/  NOP ;  /* 0x0000000000007918 */ /* 0x000fc80000000000 */
[----:B---3--:R0:W-:Y:S02]  /*52d0*/  DMUL R50, R50, R32 ;  /* 0x0000002032327228 */ /* 0x0081e40000000000 */
[----:B0-----:R-:W-:-:S15]  /*52e0*/  LOP3.LUT R33, R7, 0x100000, RZ, 0xfc, !PT ;  /* 0x0010000007217812 */ /* 0x001fde00078efcff */
[----:B------:R-:W-:-:S15]  /*52f0*/  NOP ;  /* 0x0000000000007918 */ /* 0x000fde0000000000 */
[----:B------:R-:W-:-:S15]  /*5300*/  NOP ;  /* 0x0000000000007918 */ /* 0x000fde0000000000 */
[----:B------:R-:W-:-:S15]  /*5310*/  NOP ;  /* 0x0000000000007918 */ /* 0x000fde0000000000 */
[----:B------:R-:W-:-:S02]  /*5320*/  NOP ;  /* 0x0000000000007918 */ /* 0x000fc40000000000 */
[----:B----4-:R-:W0:Y:S02]  /*5330*/  DADD R46, -RZ, |R16| ;  /* 0x00000000ff2e7229 */ /* 0x010e240000000510 */
        /* <DEDUP_REMOVED lines=10> */
[----:B------:R-:W-:Y:S02]  /*53e0*/  IMAD.MOV.U32 R24, RZ, RZ, R4 ;  /* 0x000000ffff187224 */ /* 0x000fe400078e0004 */
[----:B------:R-:W-:-:S15]  /*53f0*/  IMAD.MOV.U32 R25, RZ, RZ, R7 ;  /* 0x000000ffff197224 */ /* 0x000fde00078e0007 */
[----:B------:R-:W-:-:S15]  /*5400*/  NOP ;  /* 0x0000000000007918 */ /* 0x000fde0000000000 */
[----:B------:R-:W-:-:S05]  /*5410*/  NOP ;  /* 0x0000000000007918 */ /* 0x000fca0000000000 */
[----:B------:R0:W1:Y:S02]  /*5420*/  DMUL R36, R38, R36 ;  /* 0x0000002426247228 */ /* 0x0000640000000000 */
[----:B0-----:R-:W-:Y:S01]  /*5430*/  LOP3.LUT R39, R42, 0x7fd00000, RZ, 0x3c, !PT ;  /* 0x7fd000002a277812 */ /* 0x001fe200078e3cff */
[----:B------:R-:W-:-:S15]  /*5440*/  IMAD.MOV.U32 R38, RZ, RZ, RZ ;  /* 0x000000ffff267224 */ /* 0x000fde00078e00ff */
[----:B------:R-:W-:-:S15]  /*5450*/  NOP ;  /* 0x0000000000007918 */ /* 0x000fde0000000000 */
[----:B------:R-:W-:-:S15]  /*5460*/  NOP ;  /* 0x0000000000007918 */ /* 0x000fde0000000000 */
[----:B------:R-:W-:-:S15]  /*5470*/  NOP ;  /* 0x0000000000007918 */ /* 0x000fde0000000000 */
[----:B------:R-:W-:-:S01]  /*5480*/  NOP ;  /* 0x0000000000007918 */ /* 0x000fc20000000000 */
[----:B-1----:R0:W-:Y:S02]  /*5490*/  DMUL R32, R36, R32 ;  /* 0x0000002024207228 */ /* 0x0021e40000000000 */
[----:B0-----:R-:W-:Y:S01]  /*54a0*/  LOP3.LUT R37, R53, 0x100000, RZ, 0xfc, !PT ;  /* 0x0010000035257812 */ /* 0x001fe200078efcff */
[----:B------:R-:W-:-:S15]  /*54b0*/  IMAD.MOV.U32 R36, RZ, RZ, RZ ;  /* 0x000000ffff247224 */ /* 0x000fde00078e00ff */
[----:B------:R-:W-:-:S15]  /*54c0*/  NOP ;  /* 0x0000000000007918 */ /* 0x000fde0000000000 */
[----:B------:R-:W-:-:S15]  /*54d0*/  NOP ;  /* 0x0000000000007918 */ /* 0x000fde0000000000 */
[----:B------:R-:W-:-:S15]  /*54e0*/  NOP ;  /* 0x0000000000007918 */ /* 0x000fde0000000000 */
[----:B------:R-:W-:-:S01]  /*54f0*/  NOP ;  /* 0x0000000000007918 */ /* 0x000fc20000000000 */
[----:B------:R0:W-:Y:S02]  /*5500*/  DMUL R34, R34, R36 ;  /* 0x0000002422227228 */ /* 0x0001e40000000000 */
[----:B0-----:R-:W-:-:S15]  /*5510*/  LOP3.LUT R37, R56, 0x100000, RZ, 0xfc, !PT ;  /* 0x0010000038257812 */ /* 0x001fde00078efcff */
[----:B------:R-:W-:-:S15]  /*5520*/  NOP ;  /* 0x0000000000007918 */ /* 0x000fde0000000000 */
[----:B------:R-:W-:-:S15]  /*5530*/  NOP ;  /* 0x0000000000007918 */ /* 0x000fde0000000000 */
[----:B------:R-:W-:-:S15]  /*5540*/  NOP ;  /* 0x0000000000007918 */ /* 0x000fde0000000000 */
[----:B------:R-:W-:-:S02]  /*5550*/  NOP ;  /* 0x0000000000007918 */ /* 0x000fc40000000000 */
        /* <DEDUP_REMOVED lines=15> */
[----:B------:R-:W0:Y:S02]  /*5650*/  DSETP.NEU.AND P2, PT, R2, RZ, PT ;  /* 0x000000ff0200722a */ /* 0x000e240003f4d000 */
[----:B0-----:R-:W-:Y:S02]  /*5660*/  @!P0 FSEL R2, R10, R50, !P2 ;  /* 0x000000320a028208 */ /* 0x001fe40005000000 */
[----:B------:R-:W-:-:S15]  /*5670*/  @!P0 FSEL R3, R11, R51, !P2 ;  /* 0x000000330b038208 */ /* 0x000fde0005000000 */
[----:B------:R-:W-:-:S15]  /*5680*/  NOP ;  /* 0x0000000000007918 */ /* 0x000fde0000000000 */
[----:B------:R-:W-:-:S15]  /*5690*/  NOP ;  /* 0x0000000000007918 */ /* 0x000fde0000000000 */
[----:B------:R-:W-:-:S15]  /*56a0*/  NOP ;  /* 0x0000000000007918 */ /* 0x000fde0000000000 */
[----:B------:R-:W0:-:S15]  /*56b0*/  DMUL R38, R38, R38 ;  /* 0x0000002626267228 */ /* 0x000e1e0000000000 */
        /* <DEDUP_REMOVED lines=56> */
[----:B------:R-:W-:-:S15]  /*5a40*/  ISETP.GT.U32.AND.EX P0, PT, R19, R27, PT, P0 ;  /* 0x0000001b1300720c */ /* 0x000fde0003f04100 */
[----:B------:R-:W-:-:S15]  /*5a50*/  NOP ;  /* 0x0000000000007918 */ /* 0x000fde0000000000 */
[----:B------:R-:W-:-:S15]  /*5a60*/  NOP ;  /* 0x0000000000007918 */ /* 0x000fde0000000000 */
[----:B------:R-:W-:-:S09]  /*5a70*/  NOP ;  /* 0x0000000000007918 */ /* 0x000fd20000000000 */
[----:B------:R0:W-:Y:S02]  /*5a80*/  DSETP.NEU.AND P2, PT, R24, RZ, PT ;  /* 0x000000ff1800722a */ /* 0x0001e40003f4d000 */
[----:B0-----:R-:W-:-:S04]  /*5a90*/  SEL R25, R19, R27, P0 ;  /* 0x0000001b13197207 */ /* 0x001fc80000000000 */
[----:B------:R-:W-:Y:S02]  /*5aa0*/  LOP3.LUT R46, R25, 0xffc00000, RZ, 0xc0, !PT ;  /* 0xffc00000192e7812 */ /* 0x000fe400078ec0ff */
[----:B------:R-:W-:Y:S01]  /*5ab0*/  SEL R24, R18, R26, P0 ;  /* 0x0000001a12187207 */ /* 0x000fe20000000000 */
[----:B------:R-:W-:Y:S01]  /*5ac0*/  IMAD.MOV.U32 R18, RZ, RZ, RZ ;  /* 0x000000ffff127224 */ /* 0x000fe200078e00ff */
[----:B------:R-:W-:Y:S01]  /*5ad0*/  LOP3.LUT R19, R46, 0x7fd00000, RZ, 0x3c, !PT ;  /* 0x7fd000002e137812 */ /* 0x000fe200078e3cff */
[----:B------:R-:W-:-:S15]  /*5ae0*/  IMAD.U32 R27, RZ, RZ, UR4 ;  /* 0x00000004ff1b7e24 */ /* 0x000fde000f8e00ff */
[----:B------:R-:W-:-:S15]  /*5af0*/  NOP ;  /* 0x0000000000007918 */ /* 0x000fde0000000000 */
[----:B------:R-:W-:-:S15]  /*5b00*/  NOP ;  /* 0x0000000000007918 */ /* 0x000fde0000000000 */
[----:B------:R-:W-:-:S08]  /*5b10*/  NOP ;  /* 0x0000000000007918 */ /* 0x000fd00000000000 */
[----:B-1----:R-:W-:-:S15]  /*5b20*/  DMUL R38, R48, R38 ;  /* 0x0000002630267228 */ /* 0x002fde0000000000 */
        /* <DEDUP_REMOVED lines=9> */
[----:B------:R-:W0:Y:S01]  /*5bc0*/  DMUL R18, R18, R10 ;  /* 0x0000000a12127228 */ /* 0x000e220000000000 */
[----:B------:R-:W-:-:S15]  /*5bd0*/  P2R R8, PR, RZ, 0x2 ;  /* 0x00000002ff087803 */ /* 0x000fde0000000000 */
[----:B------:R-:W-:-:S15]  /*5be0*/  NOP ;  /* 0x0000000000007918 */ /* 0x000fde0000000000 */
        /* <DEDUP_REMOVED lines=8> */
[----:B0-----:R-:W0:Y:S02]  /*5c70*/  DFMA R48, R48, R48, R18 ;  /* 0x000000303030722b */ /* 0x001e240000000012 */
[----:B0-----:R-:W-:Y:S01]  /*5c80*/  IMAD.MOV.U32 R26, RZ, RZ, R49 ;  /* 0x000000ffff1a7224 */ /* 0x001fe200078e0031 */
[----:B------:R-:W-:Y:S01]  /*5c90*/  LOP3.LUT R19, R42, 0x100000, RZ, 0xfc, !PT ;  /* 0x001000002a137812 */ /* 0x000fe200078efcff */
[----:B------:R-:W-:Y:S02]  /*5ca0*/  IMAD.MOV.U32 R42, RZ, RZ, RZ ;  /* 0x000000ffff2a7224 */ /* 0x000fe400078e00ff */
[----:B------:R-:W-:-:S15]  /*5cb0*/  IMAD.MOV.U32 R18, RZ, RZ, RZ ;  /* 0x000000ffff127224 */ /* 0x000fde00078e00ff */
[----:B------:R-:W-:-:S15]  /*5cc0*/  NOP ;  /* 0x0000000000007918 */ /* 0x000fde0000000000 */
[----:B------:R-:W-:-:S15]  /*5cd0*/  NOP ;  /* 0x0000000000007918 */ /* 0x000fde0000000000 */
[----:B------:R-:W-:-:S13]  /*5ce0*/  NOP ;  /* 0x0000000000007918 */ /* 0x000fda0000000000 */
        /* <DEDUP_REMOVED lines=47> */
[----:B0-----:R-:W-:Y:S02]  /*5fe0*/  ISETP.GT.U32.AND P0, PT, R38, R42, PT ;  /* 0x0000002a2600720c */ /* 0x001fe40003f04070 */
[----:B------:R-:W-:Y:S02]  /*5ff0*/  ISETP.LT.U32.AND P3, PT, R42, R38, PT ;  /* 0x000000262a00720c */ /* 0x000fe40003f61070 */
[----:B------:R-:W-:Y:S02]  /*6000*/  ISETP.GT.U32.AND.EX P0, PT, R39, R43, PT, P0 ;  /* 0x0000002b2700720c */ /* 0x000fe40003f04100 */
[----:B------:R-:W-:Y:S02]  /*6010*/  ISETP.LT.U32.AND.EX P3, PT, R43, R39, PT, P3 ;  /* 0x000000272b00720c */ /* 0x000fe40003f61130 */
[----:B------:R-:W-:-:S02]  /*6020*/  SEL R21, R39, R43, P0 ;  /* 0x0000002b27157207 */ /* 0x000fc40000000000 */
[----:B------:R-:W-:Y:S02]  /*6030*/  SEL R28, R42, R38, P3 ;  /* 0x000000262a1c7207 */ /* 0x000fe40001800000 */
[----:B------:R-:W-:Y:S02]  /*6040*/  LOP3.LUT R47, R21, 0xffc00000, RZ, 0xc0, !PT ;  /* 0xffc00000152f7812 */ /* 0x000fe400078ec0ff */
[----:B------:R-:W-:Y:S02]  /*6050*/  SEL R29, R43, R39, P3 ;  /* 0x000000272b1d7207 */ /* 0x000fe40001800000 */
[----:B------:R-:W-:Y:S02]  /*6060*/  ISETP.GE.U32.AND P3, PT, R5, 0x7ff00000, PT ;  /* 0x7ff000000500780c */ /* 0x000fe40003f66070 */
[----:B------:R-:W-:Y:S01]  /*6070*/  SEL R20, R38, R42, P0 ;  /* 0x0000002a26147207 */ /* 0x000fe20000000000 */
[----:B------:R-:W-:Y:S01]  /*6080*/  IMAD.MOV.U32 R42, RZ, RZ, RZ ;  /* 0x000000ffff2a7224 */ /* 0x000fe200078e00ff */
[----:B------:R-:W-:-:S09]  /*6090*/  LOP3.LUT R43, R47, 0x7fd00000, RZ, 0x3c, !PT ;  /* 0x7fd000002f2b7812 */ /* 0x000fd200078e3cff */
[----:B------:R-:W-:-:S15]  /*60a0*/  @!P3 FSEL R6, R12, R32, !P6 ;  /* 0x000000200c06b208 */ /* 0x000fde0007000000 */
[----:B------:R-:W-:-:S15]  /*60b0*/  NOP ;  /* 0x0000000000007918 */ /* 0x000fde0000000000 */
[----:B------:R-:W-:-:S03]  /*60c0*/  NOP ;  /* 0x0000000000007918 */ /* 0x000fc60000000000 */
[----:B------:R-:W-:Y:S01]  /*60d0*/  DMUL R38, R42, R20 ;  /* 0x000000142a267228 */ /* 0x000fe20000000000 */
[----:B------:R-:W-:-:S15]  /*60e0*/  @!P3 FSEL R5, R13, R33, !P6 ;  /* 0x000000210d05b208 */ /* 0x000fde0007000000 */
        /* <DEDUP_REMOVED lines=21> */
[----:B0-----:R-:W-:Y:S02]  /*6240*/  P2R R32, PR, RZ, 0x2 ;  /* 0x00000002ff207803 */ /* 0x001fe40000000000 */
[----:B------:R-:W-:Y:S01]  /*6250*/  ISETP.NE.AND P1, PT, R8, RZ, PT ;  /* 0x000000ff0800720c */ /* 0x000fe20003f25270 */
[----:B------:R-:W-:Y:S01]  /*6260*/  IMAD.MOV.U32 R8, RZ, RZ, R43 ;  /* 0x000000ffff087224 */ /* 0x000fe200078e002b */
[----:B------:R-:W-:-:S04]  /*6270*/  SEL R38, R12, UR4, P0 ;  /* 0x000000040c267c07 */ /* 0x000fc80008000000 */
[----:B------:R-:W-:Y:S02]  /*6280*/  FSEL R39, R8, UR5, P0 ;  /* 0x0000000508277c08 */ /* 0x000fe40008000000 */
[----:B------:R-:W-:Y:S01]  /*6290*/  ISETP.NE.AND P0, PT, R32, RZ, PT ;  /* 0x000000ff2000720c */ /* 0x000fe20003f05270 */
[----:B------:R-:W-:-:S12]  /*62a0*/  IMAD.U32 R8, RZ, RZ, UR5 ;  /* 0x00000005ff087e24 */ /* 0x000fd8000f8e00ff */
[----:B------:R-:W-:-:S15]  /*62b0*/  @P0 LOP3.LUT R39, R8, 0x80000, RZ, 0xfc, !PT ;  /* 0x0008000008270812 */ /* 0x000fde00078efcff */
[----:B------:R-:W-:-:S15]  /*62c0*/  NOP ;  /* 0x0000000000007918 */ /* 0x000fde0000000000 */
[----:B------:R-:W-:-:S09]  /*62d0*/  NOP ;  /* 0x0000000000007918 */ /* 0x000fd20000000000 */
[----:B------:R0:W-:Y:S02]  /*62e0*/  DMUL R26, R48, R26 ;  /* 0x0000001a301a7228 */ /* 0x0001e40000000000 */
[----:B0-----:R-:W0:Y:S01]  /*62f0*/  MUFU.RSQ64H R49, R39 ;  /* 0x0000002700317308 */ /* 0x001e220000001c00 */
[----:B------:R-:W-:Y:S01]  /*6300*/  IMAD.MOV.U32 R48, RZ, RZ, RZ ;  /* 0x000000ffff307224 */ /* 0x000fe200078e00ff */
[----:B------:R-:W-:-:S15]  /*6310*/  LOP3.LUT R47, R47, 0x100000, RZ, 0xfc, !PT ;  /* 0x001000002f2f7812 */ /* 0x000fde00078efcff */
        /* <DEDUP_REMOVED lines=24> */
[----:B0-----:R-:W-:Y:S01]  /*64a0*/  LOP3.LUT R33, R46, 0x100000, RZ, 0xfc, !PT ;  /* 0x001000002e217812 */ /* 0x001fe200078efcff */
[----:B------:R-:W-:Y:S02]  /*64b0*/  IMAD.MOV.U32 R32, RZ, RZ, RZ ;  /* 0x000000ffff207224 */ /* 0x000fe400078e00ff */
[----:B------:R-:W-:-:S15]  /*64c0*/  IMAD.MOV.U32 R46, RZ, RZ, RZ ;  /* 0x000000ffff2e7224 */ /* 0x000fde00078e00ff */
[----:B------:R-:W-:-:S15]  /*64d0*/  NOP ;  /* 0x0000000000007918 */ /* 0x000fde0000000000 */
[----:B------:R-:W-:-:S15]  /*64e0*/  NOP ;  /* 0x0000000000007918 */ /* 0x000fde0000000000 */
[----:B------:R-:W-:-:S14]  /*64f0*/  NOP ;  /* 0x0000000000007918 */ /* 0x000fdc0000000000 */
[----:B------:R-:W-:-:S15]  /*6500*/  DMUL R26, R26, R32 ;  /* 0x000000201a1a7228 */ /* 0x000fde0000000000 */
        /* <DEDUP_REMOVED lines=16> */
[----:B------:R-:W-:-:S04]  /*6610*/  ISETP.LT.U32.AND.EX P3, PT, R33, R23, PT, P3 ;  /* 0x000000172100720c */ /* 0x000fc80003f61130 */
[----:B------:R-:W-:Y:S02]  /*6620*/  SEL R22, R32, R22, P3 ;  /* 0x0000001620167207 */ /* 0x000fe40001800000 */
[----:B------:R-:W-:-:S15]  /*6630*/  SEL R23, R33, R23, P3 ;  /* 0x0000001721177207 */ /* 0x000fde0001800000 */
[----:B------:R-:W-:-:S15]  /*6640*/  NOP ;  /* 0x0000000000007918 */ /* 0x000fde0000000000 */
[----:B------:R-:W-:-:S10]  /*6650*/  NOP ;  /* 0x0000000000007918 */ /* 0x000fd40000000000 */
[----:B------:R0:W-:Y:S02]  /*6660*/  DMUL R12, R42, R12 ;  /* 0x0000000c2a0c7228 */ /* 0x0001e40000000000 */
        /* <DEDUP_REMOVED lines=38> */
[----:B------:R-:W-:-:S11]  /*68d0*/  SEL R32, R32, UR4, P3 ;  /* 0x0000000420207c07 */ /* 0x000fd60009800000 */
[----:B------:R-:W-:Y:S02]  /*68e0*/  @!P6 FSEL R52, R14, R34, !P1 ;  /* 0x000000220e34e208 */ /* 0x000fe40004800000 */
[----:B------:R-:W-:Y:S02]  /*68f0*/  @!P6 FSEL R9, R15, R35, !P1 ;  /* 0x000000230f09e208 */ /* 0x000fe40004800000 */
[----:B------:R-:W1:Y:S01]  /*6900*/  S2R R35, SR_TID.X ;  /* 0x0000000000237919 */ /* 0x000e620000002100 */
[----:B------:R-:W-:Y:S02]  /*6910*/  ISETP.GE.U32.AND P6, PT, R55, 0x7ff00000, PT ;  /* 0x7ff000003700780c */ /* 0x000fe40003fc6070 */
[----:B------:R-:W-:Y:S01]  /*6920*/  ISETP.GE.U32.AND P1, PT, R7, 0x7ff00000, PT ;  /* 0x7ff000000700780c */ /* 0x000fe20003f26070 */
[----:B------:R-:W-:Y:S01]  /*6930*/  IMAD.MOV.U32 R14, RZ, RZ, RZ ;  /* 0x000000ffff0e7224 */ /* 0x000fe200078e00ff */
[----:B------:R-:W-:-:S11]  /*6940*/  LOP3.LUT R15, R8, 0x100000, RZ, 0xfc, !PT ;  /* 0x00100000080f7812 */ /* 0x000fd600078efcff */
[----:B------:R-:W-:Y:S02]  /*6950*/  @!P1 FSEL R4, R16, R18, !P2 ;  /* 0x0000001210049208 */ /* 0x000fe40005000000 */
[----:B------:R-:W-:Y:S02]  /*6960*/  @!P1 FSEL R7, R17, R19, !P2 ;  /* 0x0000001311079208 */ /* 0x000fe40005000000 */
[----:B------:R-:W-:-:S15]  /*6970*/  ISETP.GE.U32.AND P1, PT, R23, 0x7ff00000, PT ;  /* 0x7ff000001700780c */ /* 0x000fde0003f26070 */
[----:B------:R-:W-:-:S03]  /*6980*/  NOP ;  /* 0x0000000000007918 */ /* 0x000fc60000000000 */
[----:B0-----:R-:W0:Y:S01]  /*6990*/  DMUL R12, R42, R42 ;  /* 0x0000002a2a0c7228 */ /* 0x001e220000000000 */
[----:B------:R-:W-:Y:S02]  /*69a0*/  IMAD.MOV.U32 R19, RZ, RZ, R9 ;  /* 0x000000ffff137224 */ /* 0x000fe400078e0009 */
[----:B------:R-:W-:Y:S02]  /*69b0*/  IMAD.MOV.U32 R16, RZ, RZ, R6 ;  /* 0x000000ffff107224 */ /* 0x000fe400078e0006 */
[----:B------:R-:W-:Y:S02]  /*69c0*/  IMAD.MOV.U32 R17, RZ, RZ, R5 ;  /* 0x000000ffff117224 */ /* 0x000fe400078e0005 */
[----:B------:R-:W-:Y:S02]  /*69d0*/  IMAD.MOV.U32 R18, RZ, RZ, R52 ;  /* 0x000000ffff127224 */ /* 0x000fe400078e0034 */
[----:B------:R-:W-:Y:S02]  /*69e0*/  IMAD.MOV.U32 R8, RZ, RZ, R4 ;  /* 0x000000ffff087224 */ /* 0x000fe400078e0004 */
[----:B------:R-:W-:-:S15]  /*69f0*/  IMAD.MOV.U32 R9, RZ, RZ, R7 ;  /* 0x000000ffff097224 */ /* 0x000fde00078e0007 */
[----:B------:R-:W-:-:S15]  /*6a00*/  NOP ;  /* 0x0000000000007918 */ /* 0x000fde0000000000 */
[----:B------:R-:W-:-:S15]  /*6a10*/  NOP ;  /* 0x0000000000007918 */ /* 0x000fde0000000000 */
[----:B------:R-:W-:-:S08]  /*6a20*/  NOP ;  /* 0x0000000000007918 */ /* 0x000fd00000000000 */
[----:B0-----:R0:W-:Y:S02]  /*6a30*/  DFMA R12, R32, -R12, 1 ;  /* 0x3ff00000200c742b */ /* 0x0011e4000000080c */
[----:B0-----:R-:W0:Y:S02]  /*6a40*/  LDC.64 R32, c[0x0][0x388] ;  /* 0x0000e200ff207b82 */ /* 0x001e240000000a00 */
[----:B0-----:R-:W-:-:S04]  /*6a50*/  IMAD.WIDE.U32 R32, R0, 0x8, R32 ;  /* 0x0000000800207825 */ /* 0x001fc800078e0020 */
[----:B-1----:R-:W-:-:S15]  /*6a60*/  IMAD.WIDE.U32 R32, R35, 0x20, R32 ;  /* 0x0000002023207825 */ /* 0x002fde00078e0020 */
[----:B------:R-:W-:-:S15]  /*6a70*/  NOP ;  /* 0x0000000000007918 */ /* 0x000fde0000000000 */
[----:B------:R-:W-:-:S15]  /*6a80*/  NOP ;  /* 0x0000000000007918 */ /* 0x000fde0000000000 */
[----:B------:R-:W-:-:S11]  /*6a90*/  NOP ;  /* 0x0000000000007918 */ /* 0x000fd60000000000 */
        /* <DEDUP_REMOVED lines=45> */
[----:B------:R-:W-:Y:S02]  /*6d70*/  IMAD.MOV.U32 R15, RZ, RZ, R3 ;  /* 0x000000ffff0f7224 */ /* 0x000fe400078e0003 */
[----:B------:R-:W-:Y:S02]  /*6d80*/  IMAD.MOV.U32 R12, RZ, RZ, R54 ;  /* 0x000000ffff0c7224 */ /* 0x000fe400078e0036 */
[----:B------:R-:W-:-:S05]  /*6d90*/  IMAD.MOV.U32 R13, RZ, RZ, R55 ;  /* 0x000000ffff0d7224 */ /* 0x000fca00078e0037 */
[----:B------:R-:W-:-:S15]  /*6da0*/  STG.E.ENL2.256 desc[UR10][R32.64], R16, R12 ;  /* 0xf8000010200c797f */ /* 0x000fde000f12180a */
[----:B------:R-:W-:-:S15]  /*6db0*/  NOP ;  /* 0x0000000000007918 */ /* 0x000fde0000000000 */
[----:B------:R-:W-:-:S15]  /*6dc0*/  NOP ;  /* 0x0000000000007918 */ /* 0x000fde0000000000 */
[----:B------:R-:W-:-:S05]  /*6dd0*/  NOP ;  /* 0x0000000000007918 */ /* 0x000fca0000000000 */
[----:B------:R-:W0:Y:S02]  /*6de0*/  DSETP.NEU.AND P5, PT, R10, RZ, PT ;  /* 0x000000ff0a00722a */ /* 0x000e240003fad000 */
[----:B0-----:R-:W-:Y:S02]  /*6df0*/  @!P6 FSEL R10, R24, R26, !P5 ;  /* 0x0000001a180ae208 */ /* 0x001fe40006800000 */
[----:B------:R-:W-:-:S05]  /*6e00*/  @!P6 FSEL R11, R25, R27, !P5 ;  /* 0x0000001b190be208 */ /* 0x000fca0006800000 */
[----:B------:R-:W-:Y:S01]  /*6e10*/  STG.E.ENL2.256 desc[UR10][R32.64+0x1000], R8, R20 ;  /* 0xf80080082014797f */ /* 0x000fe2000f12180a */
[----:B------:R-:W-:Y:S05]  /*6e20*/  EXIT ;  /* 0x000000000000794d */ /* 0x000fea0003800000 */
.L_x_6012:
        /* <DEDUP_REMOVED lines=13> */
.L_x_16873:


//--------------------- .text._ZN2at6native29vectorized_elementwise_kernelILi8ENS0_13BinaryFunctorIdddZZZNS0_17hypot_kernel_cudaERNS_18TensorIteratorBaseEENKUlvE_clEvENKUlvE_clEvEUlddE_EESt5arrayIPcLm3EEEEviT0_T1_ --------------------------
	.section	.text._ZN2at6native29vectorized_elementwise_kernelILi8ENS0_13BinaryFunctorIdddZZZNS0_17hypot_kernel_cudaERNS_18TensorIteratorBaseEENKUlvE_clEvENKUlvE_clEvEUlddE_EESt5arrayIPcLm3EEEEviT0_T1_,"ax",@progbits
	.align	128
        .global         _ZN2at6native29vectorized_elementwise_kernelILi8ENS0_13BinaryFunctorIdddZZZNS0_17hypot_kernel_cudaERNS_18TensorIteratorBaseEENKUlvE_clEvENKUlvE_clEvEUlddE_EESt5arrayIPcLm3EEEEviT0_T1_
        .type           _ZN2at6native29vectorized_elementwise_kernelILi8ENS0_13BinaryFunctorIdddZZZNS0_17hypot_kernel_cudaERNS_18TensorIteratorBaseEENKUlvE_clEvENKUlvE_clEvEUlddE_EESt5arrayIPcLm3EEEEviT0_T1_,@function
        .size           _ZN2at6native29vectorized_elementwise_kernelILi8ENS0_13BinaryFunctorIdddZZZNS0_17hypot_kernel_cudaERNS_18TensorIteratorBaseEENKUlvE_clEvENKUlvE_clEvEUlddE_EESt5arrayIPcLm3EEEEviT0_T1_,(.L_x_16874 - _ZN2at6native29vectorized_elementwise_kernelILi8ENS0_13BinaryFunctorIdddZZZNS0_17hypot_kernel_cudaERNS_18TensorIteratorBaseEENKUlvE_clEvENKUlvE_clEvEUlddE_EESt5arrayIPcLm3EEEEviT0_T1_)
        .other          _ZN2at6native29vectorized_elementwise_kernelILi8ENS0_13BinaryFunctorIdddZZZNS0_17hypot_kernel_cudaERNS_18TensorIteratorBaseEENKUlvE_clEvENKUlvE_clEvEUlddE_EESt5arrayIPcLm3EEEEviT0_T1_,@"STO_CUDA_ENTRY STV_DEFAULT"
_ZN2at6native29vectorized_elementwise_kernelILi8ENS0_13BinaryFunctorIdddZZZNS0_17hypot_kernel_cudaERNS_18TensorIteratorBaseEENKUlvE_clEvENKUlvE_clEvEUlddE_EESt5arrayIPcLm3EEEEviT0_T1_:
.text._ZN2at6native29vectorized_elementwise_kernelILi8ENS0_13BinaryFunctorIdddZZZNS0_17hypot_kernel_cudaERNS_18TensorIteratorBaseEENKUlvE_clEvENKUlvE_clEvEUlddE_EESt5arrayIPcLm3EEEEviT0_T1_:
[----:B------:R-:W-:Y:S01]  /*0000*/  LDC R1, c[0x0][0x37c] ;  /* 0x0000df00ff017b82 */ /* 0x000fe20000000800 */
[----:B------:R-:W-:Y:S05]  /*0010*/  EXIT ;  /* 0x000000000000794d */ /* 0x000fea0003800000 */
.L_x_6013:
        /* <DEDUP_REMOVED lines=14> */
.L_x_16874:


//--------------------- .text._ZN2at6native18elementwise_kernelILi128ELi4EZNS0_15gpu_kernel_implINS0_13BinaryFunctorIN3c108BFloat16ES5_S5_ZZZNS0_17atan2_kernel_cudaERNS_18TensorIteratorBaseEENKUlvE_clEvENKUlvE2_clEvEUlS5_S5_E_EEEEvS7_RKT_EUliE_EEviT1_ --------------------------
	.section	.text._ZN2at6native18elementwise_kernelILi128ELi4EZNS0_15gpu_kernel_implINS0_13BinaryFunctorIN3c108BFloat16ES5_S5_ZZZNS0_17atan2_kernel_cudaERNS_18TensorIteratorBaseEENKUlvE_clEvENKUlvE2_clEvEUlS5_S5_E_EEEEvS7_RKT_EUliE_EEviT1_,"ax",@progbits
	.align	128
        .global         _ZN2at6native18elementwise_kernelILi128ELi4EZNS0_15gpu_kernel_implINS0_13BinaryFunctorIN3c108BFloat16ES5_S5_ZZZNS0_17atan2_kernel_cudaERNS_18TensorIteratorBaseEENKUlvE_clEvENKUlvE2_clEvEUlS5_S5_E_EEEEvS7_RKT_EUliE_EEviT1_
        .type           _ZN2at6native18elementwise_kernelILi128ELi4EZNS0_15gpu_kernel_implINS0_13BinaryFunctorIN3c108BFloat16ES5_S5_ZZZNS0_17atan2_kernel_cudaERNS_18TensorIteratorBaseEENKUlvE_clEvENKUlvE2_clEvEUlS5_S5_E_EEEEvS7_RKT_EUliE_EEviT1_,@function
        .size           _ZN2at6native18elementwise_kernelILi128ELi4EZNS0_15gpu_kernel_implINS0_13BinaryFunctorIN3c108BFloat16ES5_S5_ZZZNS0_17atan2_kernel_cudaERNS_18TensorIteratorBaseEENKUlvE_clEvENKUlvE2_clEvEUlS5_S5_E_EEEEvS7_RKT_EUliE_EEviT1_,(.L_x_16747 - _ZN2at6native18elementwise_kernelILi128ELi4EZNS0_15gpu_kernel_implINS0_13BinaryFunctorIN3c108BFloat16ES5_S5_ZZZNS0_17atan2_kernel_cudaERNS_18TensorIteratorBaseEENKUlvE_clEvENKUlvE2_clEvEUlS5_S5_E_EEEEvS7_RKT_EUliE_EEviT1_)
        .other          _ZN2at6native18elementwise_kernelILi128ELi4EZNS0_15gpu_kernel_implINS0_13BinaryFunctorIN3c108BFloat16ES5_S5_ZZZNS0_17atan2_kernel_cudaERNS_18TensorIteratorBaseEENKUlvE_clEvENKUlvE2_clEvEUlS5_S5_E_EEEEvS7_RKT_EUliE_EEviT1_,@"STO_CUDA_ENTRY STV_DEFAULT"
_ZN2at6native18elementwise_kernelILi128ELi4EZNS0_15gpu_kernel_implINS0_13BinaryFunctorIN3c108BFloat16ES5_S5_ZZZNS0_17atan2_kernel_cudaERNS_18TensorIteratorBaseEENKUlvE_clEvENKUlvE2_clEvEUlS5_S5_E_EEEEvS7_RKT_EUliE_EEviT1_:
.text._ZN2at6native18elementwise_kernelILi128ELi4EZNS0_15gpu_kernel_implINS0_13BinaryFunctorIN3c108BFloat16ES5_S5_ZZZNS0_17atan2_kernel_cudaERNS_18TensorIteratorBaseEENKUlvE_clEvENKUlvE2_clEvEUlS5_S5_E_EEEEvS7_RKT_EUliE_EEviT1_:
        /* <DEDUP_REMOVED lines=371> */
.L_x_6016:
        /* <DEDUP_REMOVED lines=19> */
.L_x_6020:
[----:B------:R-:W2:Y:S02]  /*1860*/  LDG.E.U8 R2, desc[UR36][R2.64] ;  /* 0x0000002402027981 */ /* 0x000ea4000c1e1100 */
[----:B--2---:R-:W-:-:S04]  /*1870*/  I2FP.F32.U32 R0, R2 ;  /* 0x0000000200007245 */ /* 0x004fc80000201000 */
[----:B------:R-:W-:-:S04]  /*1880*/  F2FP.BF16.F32.PACK_AB R0, RZ, R0 ;  /* 0x00000000ff00723e */ /* 0x000fc800000010ff */
[----:B------:R-:W-:Y:S01]  /*1890*/  PRMT R19, R0, 0x7610, R19 ;  /* 0x0000761000137816 */ /* 0x000fe20000000013 */
[----:B------:R-:W-:Y:S06]  /*18a0*/  BRA `(.L_x_6022) ;  /* 0x0000000c00e07947 */ /* 0x000fec0003800000 */
.L_x_6019:
        /* <DEDUP_REMOVED lines=11> */
.L_x_6024:
[----:B------:R-:W2:Y:S02]  /*1960*/  LDG.E R2, desc[UR36][R2.64] ;  /* 0x0000002402027981 */ /* 0x000ea4000c1e1900 */
[----:B--2---:R-:W-:-:S04]  /*1970*/  I2FP.F32.S32 R0, R2 ;  /* 0x0000000200007245 */ /* 0x004fc80000201400 */
[----:B------:R-:W-:-:S04]  /*1980*/  F2FP.BF16.F32.PACK_AB R0, RZ, R0 ;  /* 0x00000000ff00723e */ /* 0x000fc800000010ff */
[----:B------:R-:W-:Y:S01]  /*1990*/  PRMT R19, R0, 0x7610, R19 ;  /* 0x0000761000137816 */ /* 0x000fe20000000013 */
[----:B------:R-:W-:Y:S06]  /*19a0*/  BRA `(.L_x_6022) ;  /* 0x0000000c00a07947 */ /* 0x000fec0003800000 */
.L_x_6023:
[----:B------:R-:W2:Y:S02]  /*19b0*/  LDG.E.U16 R2, desc[UR36][R2.64] ;  /* 0x0000002402027981 */ /* 0x000ea4000c1e1500 */
[----:B--2---:R-:W0:Y:S02]  /*19c0*/  I2F.S16 R0, R2 ;  /* 0x0000000200007306 */ /* 0x004e240000101400 */
[----:B0-----:R-:W-:-:S04]  /*19d0*/  F2FP.BF16.F32.PACK_AB R0, RZ, R0 ;  /* 0x00000000ff00723e */ /* 0x001fc800000010ff */
[----:B------:R-:W-:Y:S01]  /*19e0*/  PRMT R19, R0, 0x7610, R19 ;  /* 0x0000761000137816 */ /* 0x000fe20000000013 */
[----:B------:R-:W-:Y:S06]  /*19f0*/  BRA `(.L_x_6022) ;  /* 0x0000000c008c7947 */ /* 0x000fec0003800000 */
.L_x_6018:
        /* <DEDUP_REMOVED lines=9> */
.L_x_6026:
[----:B------:R-:W2:Y:S02]  /*1a90*/  LDG.E.U16 R0, desc[UR36][R2.64] ;  /* 0x0000002402007981 */ /* 0x000ea4000c1e1500 */
[----:B--2---:R-:W-:-:S05]  /*1aa0*/  HADD2.F32 R0, -RZ, R0.H0_H0 ;  /* 0x20000000ff007230 */ /* 0x004fca0000004100 */
[----:B------:R-:W-:-:S04]  /*1ab0*/  F2FP.BF16.F32.PACK_AB R0, RZ, R0 ;  /* 0x00000000ff00723e */ /* 0x000fc800000010ff */
[----:B------:R-:W-:Y:S01]  /*1ac0*/  PRMT R19, R0, 0x7610, R19 ;  /* 0x0000761000137816 */ /* 0x000fe20000000013 */
[----:B------:R-:W-:Y:S06]  /*1ad0*/  BRA `(.L_x_6022) ;  /* 0x0000000c00547947 */ /* 0x000fec0003800000 */
.L_x_6025:
        /* <DEDUP_REMOVED lines=9> */
.L_x_6028:
[----:B------:R-:W2:Y:S02]  /*1b70*/  LDG.E.U16 R2, desc[UR36][R2.64] ;  /* 0x0000002402027981 */ /* 0x000ea4000c1e1500 */
[----:B--2---:R-:W-:-:S05]  /*1b80*/  HADD2.F32 R0, -RZ, R2.H0_H0 ;  /* 0x20000002ff007230 */ /* 0x004fca0000004100 */
[----:B------:R-:W-:-:S04]  /*1b90*/  F2FP.BF16.F32.PACK_AB R0, RZ, R0 ;  /* 0x00000000ff00723e */ /* 0x000fc800000010ff */
[----:B------:R-:W-:Y:S01]  /*1ba0*/  PRMT R19, R0, 0x7610, R19 ;  /* 0x0000761000137816 */ /* 0x000fe20000000013 */
[----:B------:R-:W-:Y:S06]  /*1bb0*/  BRA `(.L_x_6022) ;  /* 0x0000000c001c7947 */ /* 0x000fec0003800000 */
.L_x_6027:
        /* <DEDUP_REMOVED lines=13> */
.L_x_6017:
        /* <DEDUP_REMOVED lines=14> */
.L_x_6031:
        /* <DEDUP_REMOVED lines=13> */
.L_x_6030:
        /* <DEDUP_REMOVED lines=27> */
.L_x_6033:
        /* <DEDUP_REMOVED lines=14> */
.L_x_6032:
[----:B------:R0:W5:Y:S01]  /*20d0*/  LDG.E.U16 R19, desc[UR36][R2.64] ;  /* 0x0000002402137981 */ /* 0x000162000c1e1500 */
[----:B------:R-:W-:Y:S05]  /*20e0*/  BRA `(.L_x_6022) ;  /* 0x0000000400d07947 */ /* 0x000fea0003800000 */
.L_x_6029:
        /* <DEDUP_REMOVED lines=13> */
.L_x_6036:
        /* <DEDUP_REMOVED lines=21> */
.L_x_6040:
[----:B------:R-:W-:Y:S05]  /*2310*/  BSYNC.RECONVERGENT B1 ;  /* 0x0000000000017941 */ /* 0x000fea0003800200 */
.L_x_6039:
[----:B------:R-:W-:Y:S01]  /*2320*/  IMAD.SHL.U32 R0, R0, 0x100000, RZ ;  /* 0x0010000000007824 */ /* 0x000fe200078e00ff */
[----:B------:R-:W-:-:S04]  /*2330*/  LEA R2, R2, 0x3b800000, 0x17 ;  /* 0x3b80000002027811 */ /* 0x000fc800078eb8ff */
[----:B------:R-:W-:-:S07]  /*2340*/  LOP3.LUT R0, R2, R0, R7, 0xfe, !PT ;  /* 0x0000000002007212 */ /* 0x000fce00078efe07 */
.L_x_6038:
[----:B------:R-:W-:Y:S05]  /*2350*/  BSYNC.RECONVERGENT B0 ;  /* 0x0000000000007941 */ /* 0x000fea0003800200 */
.L_x_6037:
[----:B------:R-:W-:-:S04]  /*2360*/  F2FP.BF16.F32.PACK_AB R0, RZ, R0 ;  /* 0x00000000ff00723e */ /* 0x000fc800000010ff */
[----:B------:R-:W-:Y:S01]  /*2370*/  PRMT R19, R0, 0x7610, R19 ;  /* 0x0000761000137816 */ /* 0x000fe20000000013 */
[----:B------:R-:W-:Y:S06]  /*2380*/  BRA `(.L_x_6022) ;  /* 0x0000000400287947 */ /* 0x000fec0003800000 */
.L_x_6035:
        /* <DEDUP_REMOVED lines=21> */
.L_x_6044:
[----:B------:R-:W-:Y:S05]  /*24e0*/  BSYNC.RECONVERGENT B1 ;  /* 0x0000000000017941 */ /* 0x000fea0003800200 */
.L_x_6043:
[----:B------:R-:W-:Y:S01]  /*24f0*/  IMAD.SHL.U32 R0, R0, 0x200000, RZ ;  /* 0x0020000000007824 */ /* 0x000fe200078e00ff */
[----:B------:R-:W-:-:S04]  /*2500*/  LEA R2, R2, 0x37800000, 0x17 ;  /* 0x3780000002027811 */ /* 0x000fc800078eb8ff */
[----:B------:R-:W-:-:S07]  /*2510*/  LOP3.LUT R0, R2, R0, R7, 0xfe, !PT ;  /* 0x0000000002007212 */ /* 0x000fce00078efe07 */
.L_x_6042:
[----:B------:R-:W-:Y:S05]  /*2520*/  BSYNC.RECONVERGENT B0 ;  /* 0x0000000000007941 */ /* 0x000fea0003800200 */
.L_x_6041:
[----:B------:R-:W-:-:S04]  /*2530*/  F2FP.BF16.F32.PACK_AB R0, RZ, R0 ;  /* 0x00000000ff00723e */ /* 0x000fc800000010ff */
[----:B------:R-:W-:Y:S01]  /*2540*/  PRMT R19, R0, 0x7610, R19 ;  /* 0x0000761000137816 */ /* 0x000fe20000000013 */
[----:B------:R-:W-:Y:S06]  /*2550*/  BRA `(.L_x_6022) ;  /* 0x0000000000b47947 */ /* 0x000fec0003800000 */
.L_x_6034:
[----:B------:R-:W-:-:S09]  /*2560*/  UISETP.NE.AND UP0, UPT, UR4, 0x1c, UPT ;  /* 0x0000001c0400788c */ /* 0x000fd2000bf05270 */
[----:B------:R-:W-:Y:S05]  /*2570*/  BRA.U !UP0, `(.L_x_6045) ;  /* 0x00000001089c7547 */ /* 0x000fea000b800000 */
[----:B------:R-:W-:-:S09]  /*2580*/  UISETP.NE.AND UP0, UPT, UR4, 0x1d, UPT ;  /* 0x0000001d0400788c */ /* 0x000fd2000bf05270 */
[----:B------:R-:W-:Y:S05]  /*2590*/  BRA.U !UP0, `(.L_x_6046) ;  /* 0x0000000108807547 */ /* 0x000fea000b800000 */
[----:B------:R-:W-:-:S09]  /*25a0*/  UISETP.NE.AND UP0, UPT, UR4, 0x2c, UPT ;  /* 0x0000002c0400788c */ /* 0x000fd2000bf05270 */
[----:B------:R-:W-:Y:S05]  /*25b0*/  BRA.U !UP0, `(.L_x_6047) ;  /* 0x0000000108487547 */ /* 0x000fea000b800000 */
.L_x_6021:
        /* <DEDUP_REMOVED lines=16> */
.L_x_6048:
[----:B------:R-:W-:Y:S01]  /*26c0*/  PRMT R19, RZ, 0x7610, R19 ;  /* 0x00007610ff137816 */ /* 0x000fe20000000013 */
[----:B------:R-:W-:Y:S06]  /*26d0*/  BRA `(.L_x_6022) ;  /* 0x0000000000547947 */ /* 0x000fec0003800000 */
.L_x_6047:
        /* <DEDUP_REMOVED lines=8> */
.L_x_6050:
[----:B------:R-:W-:Y:S05]  /*2760*/  BSYNC.RECONVERGENT B0 ;  /* 0x0000000000007941 */ /* 0x000fea0003800200 */
.L_x_6049:
[----:B------:R-:W-:-:S04]  /*2770*/  F2FP.BF16.F32.PACK_AB R0, RZ, R0 ;  /* 0x00000000ff00723e */ /* 0x000fc800000010ff */
[----:B------:R-:W-:Y:S01]  /*2780*/  PRMT R19, R0, 0x7610, R19 ;  /* 0x0000761000137816 */ /* 0x000fe20000000013 */
[----:B------:R-:W-:Y:S06]  /*2790*/  BRA `(.L_x_6022) ;  /* 0x0000000000247947 */ /* 0x000fec0003800000 */
.L_x_6046:
[----:B------:R-:W2:Y:S02]  /*27a0*/  LDG.E.64 R2, desc[UR36][R2.64] ;  /* 0x0000002402027981 */ /* 0x000ea4000c1e1b00 */
[----:B--2---:R-:W0:Y:S02]  /*27b0*/  I2F.U64 R0, R2 ;  /* 0x0000000200007312 */ /* 0x004e240000301000 */
[----:B0-----:R-:W-:-:S04]  /*27c0*/  F2FP.BF16.F32.PACK_AB R0, RZ, R0 ;  /* 0x00000000ff00723e */ /* 0x001fc800000010ff */
[----:B------:R-:W-:Y:S01]  /*27d0*/  PRMT R19, R0, 0x7610, R19 ;  /* 0x0000761000137816 */ /* 0x000fe20000000013 */
[----:B------:R-:W-:Y:S06]  /*27e0*/  BRA `(.L_x_6022) ;  /* 0x0000000000107947 */ /* 0x000fec0003800000 */
.L_x_6045:
[----:B------:R-:W2:Y:S02]  /*27f0*/  LDG.E R2, desc[UR36][R2.64] ;  /* 0x0000002402027981 */ /* 0x000ea4000c1e1900 */
[----:B--2---:R-:W-:-:S04]  /*2800*/  I2FP.F32.U32 R0, R2 ;  /* 0x0000000200007245 */ /* 0x004fc80000201000 */
[----:B------:R-:W-:-:S04]  /*2810*/  F2FP.BF16.F32.PACK_AB R0, RZ, R0 ;  /* 0x00000000ff00723e */ /* 0x000fc800000010ff */
[----:B------:R-:W-:-:S07]  /*2820*/  PRMT R19, R0, 0x7610, R19 ;  /* 0x0000761000137816 */ /* 0x000fce0000000013 */
.L_x_6022:
        /* <DEDUP_REMOVED lines=19> */
.L_x_6054:
[----:B------:R-:W2:Y:S02]  /*2960*/  LDG.E.U8 R2, desc[UR36][R2.64] ;  /* 0x0000002402027981 */ /* 0x000ea4000c1e1100 */
[----:B--2---:R-:W-:-:S04]  /*2970*/  I2FP.F32.U32 R0, R2 ;  /* 0x0000000200007245 */ /* 0x004fc80000201000 */
[----:B------:R-:W-:-:S04]  /*2980*/  F2FP.BF16.F32.PACK_AB R0, RZ, R0 ;  /* 0x00000000ff00723e */ /* 0x000fc800000010ff */
[----:B------:R-:W-:Y:S01]  /*2990*/  PRMT R8, R0, 0x7610, R8 ;  /* 0x0000761000087816 */ /* 0x000fe20000000008 */
[----:B------:R-:W-:Y:S06]  /*29a0*/  BRA `(.L_x_6056) ;  /* 0x0000000c00e07947 */ /* 0x000fec0003800000 */
.L_x_6053:
        /* <DEDUP_REMOVED lines=11> */
.L_x_6058:
[----:B------:R-:W2:Y:S02]  /*2a60*/  LDG.E R2, desc[UR36][R2.64] ;  /* 0x0000002402027981 */ /* 0x000ea4000c1e1900 */
[----:B--2---:R-:W-:-:S04]  /*2a70*/  I2FP.F32.S32 R0, R2 ;  /* 0x0000000200007245 */ /* 0x004fc80000201400 */
[----:B------:R-:W-:-:S04]  /*2a80*/  F2FP.BF16.F32.PACK_AB R0, RZ, R0 ;  /* 0x00000000ff00723e */ /* 0x000fc800000010ff */
[----:B------:R-:W-:Y:S01]  /*2a90*/  PRMT R8, R0, 0x7610, R8 ;  /* 0x0000761000087816 */ /* 0x000fe20000000008 */
[----:B------:R-:W-:Y:S06]  /*2aa0*/  BRA `(.L_x_6056) ;  /* 0x0000000c00a07947 */ /* 0x000fec0003800000 */
.L_x_6057:
[----:B------:R-:W2:Y:S02]  /*2ab0*/  LDG.E.U16 R2, desc[UR36][R2.64] ;  /* 0x0000002402027981 */ /* 0x000ea4000c1e1500 */
[----:B--2---:R-:W0:Y:S02]  /*2ac0*/  I2F.S16 R0, R2 ;  /* 0x0000000200007306 */ /* 0x004e240000101400 */
[----:B0-----:R-:W-:-:S04]  /*2ad0*/  F2FP.BF16.F32.PACK_AB R0, RZ, R0 ;  /* 0x00000000ff00723e */ /* 0x001fc800000010ff */
[----:B------:R-:W-:Y:S01]  /*2ae0*/  PRMT R8, R0, 0x7610, R8 ;  /* 0x0000761000087816 */ /* 0x000fe20000000008 */
[----:B------:R-:W-:Y:S06]  /*2af0*/  BRA `(.L_x_6056) ;  /* 0x0000000c008c7947 */ /* 0x000fec0003800000 */
.L_x_6052:
        /* <DEDUP_REMOVED lines=9> */
.L_x_6060:
[----:B------:R-:W2:Y:S02]  /*2b90*/  LDG.E.U16 R0, desc[UR36][R2.64] ;  /* 0x0000002402007981 */ /* 0x000ea4000c1e1500 */
[----:B--2---:R-:W-:-:S05]  /*2ba0*/  HADD2.F32 R0, -RZ, R0.H0_H0 ;  /* 0x20000000ff007230 */ /* 0x004fca0000004100 */
[----:B------:R-:W-:-:S04]  /*2bb0*/  F2FP.BF16.F32.PACK_AB R0, RZ, R0 ;  /* 0x00000000ff00723e */ /* 0x000fc800000010ff */
[----:B------:R-:W-:Y:S01]  /*2bc0*/  PRMT R8, R0, 0x7610, R8 ;  /* 0x0000761000087816 */ /* 0x000fe20000000008 */
[----:B------:R-:W-:Y:S06]  /*2bd0*/  BRA `(.L_x_6056) ;  /* 0x0000000c00547947 */ /* 0x000fec0003800000 */
.L_x_6059:
        /* <DEDUP_REMOVED lines=9> */
.L_x_6062:
[----:B------:R-:W2:Y:S02]  /*2c70*/  LDG.E.U16 R2, desc[UR36][R2.64] ;  /* 0x0000002402027981 */ /* 0x000ea4000c1e1500 */
[----:B--2---:R-:W-:-:S05]  /*2c80*/  HADD2.F32 R0, -RZ, R2.H0_H0 ;  /* 0x20000002ff007230 */ /* 0x004fca0000004100 */
[----:B------:R-:W-:-:S04]  /*2c90*/  F2FP.BF16.F32.PACK_AB R0, RZ, R0 ;  /* 0x00000000ff00723e */ /* 0x000fc800000010ff */
[----:B------:R-:W-:Y:S01]  /*2ca0*/  PRMT R8, R0, 0x7610, R8 ;  /* 0x0000761000087816 */ /* 0x000fe20000000008 */
[----:B------:R-:W-:Y:S06]  /*2cb0*/  BRA `(.L_x_6056) ;  /* 0x0000000c001c7947 */ /* 0x000fec0003800000 */
.L_x_6061:
        /* <DEDUP_REMOVED lines=13> */
.L_x_6051:
        /* <DEDUP_REMOVED lines=14> */
.L_x_6065:
        /* <DEDUP_REMOVED lines=13> */
.L_x_6064:
        /* <DEDUP_REMOVED lines=27> */
.L_x_6067:
        /* <DEDUP_REMOVED lines=14> */
.L_x_6066:
[----:B------:R0:W5:Y:S01]  /*31d0*/  LDG.E.U16 R8, desc[UR36][R2.64] ;  /* 0x0000002402087981 */ /* 0x000162000c1e1500 */
[----:B------:R-:W-:Y:S05]  /*31e0*/  BRA `(.L_x_6056) ;  /* 0x0000000400d07947 */ /* 0x000fea0003800000 */
.L_x_6063:
        /* <DEDUP_REMOVED lines=13> */
.L_x_6070:
        /* <DEDUP_REMOVED lines=21> */
.L_x_6074:
[----:B------:R-:W-:Y:S05]  /*3410*/  BSYNC.RECONVERGENT B1 ;  /* 0x0000000000017941 */ /* 0x000fea0003800200 */
.L_x_6073:
[----:B------:R-:W-:Y:S01]  /*3420*/  IMAD.SHL.U32 R0, R0, 0x100000, RZ ;  /* 0x0010000000007824 */ /* 0x000fe200078e00ff */
[----:B------:R-:W-:-:S04]  /*3430*/  LEA R2, R2, 0x3b800000, 0x17 ;  /* 0x3b80000002027811 */ /* 0x000fc800078eb8ff */
[----:B------:R-:W-:-:S07]  /*3440*/  LOP3.LUT R0, R2, R0, R7, 0xfe, !PT ;  /* 0x0000000002007212 */ /* 0x000fce00078efe07 */
.L_x_6072:
[----:B------:R-:W-:Y:S05]  /*3450*/  BSYNC.RECONVERGENT B0 ;  /* 0x0000000000007941 */ /* 0x000fea0003800200 */
.L_x_6071:
[----:B------:R-:W-:-:S04]  /*3460*/  F2FP.BF16.F32.PACK_AB R0, RZ, R0 ;  /* 0x00000000ff00723e */ /* 0x000fc800000010ff */
[----:B------:R-:W-:Y:S01]  /*3470*/  PRMT R8, R0, 0x7610, R8 ;  /* 0x0000761000087816 */ /* 0x000fe20000000008 */
[----:B------:R-:W-:Y:S06]  /*3480*/  BRA `(.L_x_6056) ;  /* 0x0000000400287947 */ /* 0x000fec0003800000 */
.L_x_6069:
        /* <DEDUP_REMOVED lines=21> */
.L_x_6078:
[----:B------:R-:W-:Y:S05]  /*35e0*/  BSYNC.RECONVERGENT B1 ;  /* 0x0000000000017941 */ /* 0x000fea0003800200 */
.L_x_6077:
[----:B------:R-:W-:Y:S01]  /*35f0*/  IMAD.SHL.U32 R0, R0, 0x200000, RZ ;  /* 0x0020000000007824 */ /* 0x000fe200078e00ff */
[----:B------:R-:W-:-:S04]  /*3600*/  LEA R2, R2, 0x37800000, 0x17 ;  /* 0x3780000002027811 */ /* 0x000fc800078eb8ff */
[----:B------:R-:W-:-:S07]  /*3610*/  LOP3.LUT R0, R2, R0, R7, 0xfe, !PT ;  /* 0x0000000002007212 */ /* 0x000fce00078efe07 */
.L_x_6076:
[----:B------:R-:W-:Y:S05]  /*3620*/  BSYNC.RECONVERGENT B0 ;  /* 0x0000000000007941 */ /* 0x000fea0003800200 */
.L_x_6075:
[----:B------:R-:W-:-:S04]  /*3630*/  F2FP.BF16.F32.PACK_AB R0, RZ, R0 ;  /* 0x00000000ff00723e */ /* 0x000fc800000010ff */
[----:B------:R-:W-:Y:S01]  /*3640*/  PRMT R8, R0, 0x7610, R8 ;  /* 0x0000761000087816 */ /* 0x000fe20000000008 */
[----:B------:R-:W-:Y:S06]  /*3650*/  BRA `(.L_x_6056) ;  /* 0x0000000000b47947 */ /* 0x000fec0003800000 */
.L_x_6068:
[----:B------:R-:W-:-:S09]  /*3660*/  UISETP.NE.AND UP0, UPT, UR4, 0x1c, UPT ;  /* 0x0000001c0400788c */ /* 0x000fd2000bf05270 */
[----:B------:R-:W-:Y:S05]  /*3670*/  BRA.U !UP0, `(.L_x_6079) ;  /* 0x00000001089c7547 */ /* 0x000fea000b800000 */
[----:B------:R-:W-:-:S09]  /*3680*/  UISETP.NE.AND UP0, UPT, UR4, 0x1d, UPT ;  /* 0x0000001d0400788c */ /* 0x000fd2000bf05270 */
[----:B------:R-:W-:Y:S05]  /*3690*/  BRA.U !UP0, `(.L_x_6080) ;  /* 0x0000000108807547 */ /* 0x000fea000b800000 */
[----:B------:R-:W-:-:S09]  /*36a0*/  UISETP.NE.AND UP0, UPT, UR4, 0x2c, UPT ;  /* 0x0000002c0400788c */ /* 0x000fd2000bf05270 */
[----:B------:R-:W-:Y:S05]  /*36b0*/  BRA.U !UP0, `(.L_x_6081) ;  /* 0x0000000108487547 */ /* 0x000fea000b800000 */
.L_x_6055:
        /* <DEDUP_REMOVED lines=16> */
.L_x_6082:
[----:B------:R-:W-:Y:S01]  /*37c0*/  PRMT R8, RZ, 0x7610, R8 ;  /* 0x00007610ff087816 */ /* 0x000fe20000000008 */
[----:B------:R-:W-:Y:S06]  /*37d0*/  BRA `(.L_x_6056) ;  /* 0x0000000000547947 */ /* 0x000fec0003800000 */
.L_x_6081:
        /* <DEDUP_REMOVED lines=8> */
.L_x_6084:
[----:B------:R-:W-:Y:S05]  /*3860*/  BSYNC.RECONVERGENT B0 ;  /* 0x0000000000007941 */ /* 0x000fea0003800200 */
.L_x_6083:
[----:B------:R-:W-:-:S04]  /*3870*/  F2FP.BF16.F32.PACK_AB R0, RZ, R0 ;  /* 0x00000000ff00723e */ /* 0x000fc800000010ff */
[----:B------:R-:W-:Y:S01]  /*3880*/  PRMT R8, R0, 0x7610, R8 ;  /* 0x0000761000087816 */ /* 0x000fe20000000008 */
[----:B------:R-:W-:Y:S06]  /*3890*/  BRA `(.L_x_6056) ;  /* 0x0000000000247947 */ /* 0x000fec0003800000 */
.L_x_6080:
[----:B------:R-:W2:Y:S02]  /*38a0*/  LDG.E.64 R2, desc[UR36][R2.64] ;  /* 0x0000002402027981 */ /* 0x000ea4000c1e1b00 */
[----:B--2---:R-:W0:Y:S02]  /*38b0*/  I2F.U64 R0, R2 ;  /* 0x0000000200007312 */ /* 0x004e240000301000 */
[----:B0-----:R-:W-:-:S04]  /*38c0*/  F2FP.BF16.F32.PACK_AB R0, RZ, R0 ;  /* 0x00000000ff00723e */ /* 0x001fc800000010ff */
[----:B------:R-:W-:Y:S01]  /*38d0*/  PRMT R8, R0, 0x7610, R8 ;  /* 0x0000761000087816 */ /* 0x000fe20000000008 */
[----:B------:R-:W-:Y:S06]  /*38e0*/  BRA `(.L_x_6056) ;  /* 0x0000000000107947 */ /* 0x000fec0003800000 */
.L_x_6079:
[----:B------:R-:W2:Y:S02]  /*38f0*/  LDG.E R2, desc[UR36][R2.64] ;  /* 0x0000002402027981 */ /* 0x000ea4000c1e1900 */
[----:B--2---:R-:W-:-:S04]  /*3900*/  I2FP.F32.U32 R0, R2 ;  /* 0x0000000200007245 */ /* 0x004fc80000201000 */
[----:B------:R-:W-:-:S04]  /*3910*/  F2FP.BF16.F32.PACK_AB R0, RZ, R0 ;  /* 0x00000000ff00723e */ /* 0x000fc800000010ff */
[----:B------:R-:W-:-:S07]  /*3920*/  PRMT R8, R0, 0x7610, R8 ;  /* 0x0000761000087816 */ /* 0x000fce0000000008 */
.L_x_6056:
[----:B-----5:R-:W-:Y:S01]  /*3930*/  IMAD.U32 R8, R8, 0x10000, RZ ;  /* 0x0001000008087824 */ /* 0x020fe200078e00ff */
[----:B------:R-:W1:Y:S01]  /*3940*/  LDCU.64 UR4, c[0x0][0x5e8] ;  /* 0x0000bd00ff0477ac */ /* 0x000e620008000a00 */
[----:B------:R-:W-:Y:S01]  /*3950*/  IMAD.U32 R19, R19, 0x10000, RZ ;  /* 0x0001000013137824 */ /* 0x000fe200078e00ff */
[----:B------:R-:W-:Y:S01]  /*3960*/  BSSY.RECONVERGENT B1, `(.L_x_6085) ;  /* 0x0000013000017945 */ /* 0x000fe20003800200 */
[----:B------:R-:W-:Y:S02]  /*3970*/  FADD.FTZ R0, |R8|, -RZ ;  /* 0x800000ff08007221 */ /* 0x000fe40000010200 */
[C---:B0-----:R-:W-:Y:S01]  /*3980*/  FADD.FTZ R3, |R19|.reuse, -RZ ;  /* 0x800000ff13037221 */ /* 0x041fe20000010200 */
[----:B------:R-:W-:-:S04]  /*3990*/  FSETP.GT.FTZ.AND P5, PT, |R19|, |R8|, PT ;  /* 0x400000081300720b */ /* 0x000fc80003fb4200 */
[----:B------:R-:W-:Y:S02]  /*39a0*/  FSEL R9, R3, R0, P5 ;  /* 0x0000000003097208 */ /* 0x000fe40002800000 */
[----:B------:R-:W-:Y:S02]  /*39b0*/  FSEL R0, R0, R3, P5 ;  /* 0x0000000300007208 */ /* 0x000fe40002800000 */
[----:B------:R-:W0:Y:S01]  /*39c0*/  MUFU.RCP R2, R9 ;  /* 0x0000000900027308 */ /* 0x000e220000001000 */
[----:B-1----:R-:W-:-:S07]  /*39d0*/  IADD3 R4, P1, PT, R16, UR4, RZ ;  /* 0x0000000410047c10 */ /* 0x002fce000ff3e0ff */
[----:B------:R-:W1:Y:S01]  /*39e0*/  FCHK P0, R0, R9 ;  /* 0x0000000900007302 */ /* 0x000e620000000000 */
[----:B0-----:R-:W-:-:S04]  /*39f0*/  FFMA R5, -R9, R2, 1 ;  /* 0x3f80000009057423 */ /* 0x001fc80000000102 */
[----:B------:R-:W-:Y:S01]  /*3a00*/  FFMA R3, R2, R5, R2 ;  /* 0x0000000502037223 */ /* 0x000fe20000000002 */
[----:B------:R-:W-:-:S03]  /*3a10*/  IADD3.X R5, PT, PT, RZ, UR5, RZ, P1, !PT ;  /* 0x00000005ff057c10 */ /* 0x000fc60008ffe4ff */
[----:B------:R-:W-:-:S04]  /*3a20*/  FFMA R2, R0, R3, RZ ;  /* 0x0000000300027223 */ /* 0x000fc800000000ff */
[----:B------:R-:W-:-:S04]  /*3a30*/  FFMA R6, -R9, R2, R0 ;  /* 0x0000000209067223 */ /* 0x000fc80000000100 */
[----:B------:R-:W-:Y:S01]  /*3a40*/  FFMA R2, R3, R6, R2 ;  /* 0x0000000603027223 */ /* 0x000fe20000000002 */
[----:B-1----:R-:W-:Y:S06]  /*3a50*/  @!P0 BRA `(.L_x_6086) ;  /* 0x00000000000c8947 */ /* 0x002fec0003800000 */
[----:B------:R-:W-:-:S07]  /*3a60*/  MOV R2, 0x3a80 ;  /* 0x00003a8000027802 */ /* 0x000fce0000000f00 */
[----:B------:R-:W-:Y:S05]  /*3a70*/  CALL.REL.NOINC `($__internal_0_$__cuda_sm3x_div_rn_ftz_f32_slowpath) ;  /* 0x000000f000247944 */ /* 0x000fea0003c00000 */
[----:B------:R-:W-:-:S07]  /*3a80*/  IMAD.MOV.U32 R2, RZ, RZ, R11 ;  /* 0x000000ffff027224 */ /* 0x000fce00078e000b */
.L_x_6086:
[----:B------:R-:W-:Y:S05]  /*3a90*/  BSYNC.RECONVERGENT B1 ;  /* 0x0000000000017941 */ /* 0x000fea0003800200 */
.L_x_6085:
[----:B------:R-:W-:Y:S02]  /*3aa0*/  IMAD.MOV.U32 R3, RZ, RZ, 0x3b33710b ;  /* 0x3b33710bff037424 */ /* 0x000fe400078e00ff */
[----:B------:R-:W-:Y:S01]  /*3ab0*/  FMUL.FTZ R0, R2, R2 ;  /* 0x0000000202007220 */ /* 0x000fe20000410000 */
[----:B------:R-:W-:Y:S01]  /*3ac0*/  IMAD.MOV.U32 R7, RZ, RZ, 0x3f6ee581 ;  /* 0x3f6ee581ff077424 */ /* 0x000fe200078e00ff */
[----:B------:R-:W-:Y:S01]  /*3ad0*/  ISETP.GE.AND P0, PT, R8, RZ, PT ;  /* 0x000000ff0800720c */ /* 0x000fe20003f06270 */
[----:B------:R-:W-:Y:S01]  /*3ae0*/  UPRMT UR4, UR43, 0x9910, URZ ;  /* 0x000099102b047896 */ /* 0x000fe200080000ff */
[----:B------:R-:W-:Y:S01]  /*3af0*/  FFMA.FTZ R3, R0, R3, -0.015681877732276916504 ;  /* 0xbc80774800037423 */ /* 0x000fe20000010003 */
[----:B------:R-:W-:Y:S01]  /*3b00*/  FSETP.NEU.FTZ.AND P2, PT, |R8|, |R19|, PT ;  /* 0x400000130800720b */ /* 0x000fe20003f5d200 */
[----:B------:R-:W-:Y:S01]  /*3b10*/  FADD.FTZ R8, |R19|, |R8| ;  /* 0x4000000813087221 */ /* 0x000fe20000010200 */
[----:B------:R-:W-:Y:S01]  /*3b20*/  FSETP.NEU.FTZ.AND P1, PT, R9, RZ, PT ;  /* 0x000000ff0900720b */ /* 0x000fe20003f3d000 */
[----:B------:R-:W-:Y:S01]  /*3b30*/  FFMA.FTZ R3, R0, R3, 0.042200751602649688721 ;  /* 0x3d2cdab200037423 */ /* 0x000fe20000010003 */
[----:B------:R-:W-:-:S03]  /*3b40*/  UISETP.GT.AND UP0, UPT, UR4, 0x9, UPT ;  /* 0x000000090400788c */ /* 0x000fc6000bf04270 */
[----:B------:R-:W-:-:S04]  /*3b50*/  FFMA.FTZ R3, R0, R3, -0.074792981147766113281 ;  /* 0xbd992d1000037423 */ /* 0x000fc80000010003 */
[----:B------:R-:W-:-:S04]  /*3b60*/  FFMA.FTZ R3, R0, R3, 0.10640415549278259277 ;  /* 0x3dd9ea6c00037423 */ /* 0x000fc80000010003 */
[----:B------:R-:W-:-:S04]  /*3b70*/  FFMA.FTZ R3, R0, R3, -0.14207722246646881104 ;  /* 0xbe117cb100037423 */ /* 0x000fc80000010003 */
[----:B------:R-:W-:-:S04]  /*3b80*/  FFMA.FTZ R3, R0, R3, 0.19993925094604492188 ;  /* 0x3e4cbce000037423 */ /* 0x000fc80000010003 */
[----:B------:R-:W-:-:S04]  /*3b90*/  FFMA.FTZ R3, R0, R3, -0.33333197236061096191 ;  /* 0xbeaaaa7d00037423 */ /* 0x000fc80000010003 */
[----:B------:R-:W-:-:S04]  /*3ba0*/  FMUL.FTZ R3, R0, R3 ;  /* 0x0000000300037220 */ /* 0x000fc80000410000 */
[----:B------:R-:W-:-:S04]  /*3bb0*/  FFMA.FTZ R2, R3, R2, R2 ;  /* 0x0000000203027223 */ /* 0x000fc80000010002 */
[C---:B------:R-:W-:Y:S01]  /*3bc0*/  FFMA.FTZ R3, R7.reuse, 1.6832555532455444336, -R2 ;  /* 0x3fd774eb07037823 */ /* 0x040fe20000010802 */
[----:B------:R-:W-:-:S04]  /*3bd0*/  FSEL R7, R7, 1.8663789033889770508, P5 ;  /* 0x3feee58107077808 */ /* 0x000fc80002800000 */
[----:B------:R-:W-:Y:S01]  /*3be0*/  FSEL R0, R3, R2, P5 ;  /* 0x0000000203007208 */ /* 0x000fe20002800000 */
[----:B------:R-:W-:-:S04]  /*3bf0*/  @!P5 FADD.FTZ R2, -R2, -RZ ;  /* 0x800000ff0202d221 */ /* 0x000fc80000010100 */
[----:B------:R-:W-:Y:S01]  /*3c00*/  @!P0 FFMA.FTZ R0, R7, 1.6832555532455444336, R2 ;  /* 0x3fd774eb07008823 */ /* 0x000fe20000010002 */
[----:B------:R-:W-:-:S05]  /*3c10*/  IMAD.MOV.U32 R2, RZ, RZ, 0x4016cbe4 ;  /* 0x4016cbe4ff027424 */ /* 0x000fca00078e00ff */
[----:B------:R-:W-:Y:S02]  /*3c20*/  @!P2 FSEL R0, R2, 0.78539818525314331055, !P0 ;  /* 0x3f490fdb0200a808 */ /* 0x000fe40004000000 */
[----:B------:R-:W-:Y:S02]  /*3c30*/  @!P1 FSEL R0, RZ, 3.1415927410125732422, P0 ;  /* 0x40490fdbff009808 */ /* 0x000fe40000000000 */
[----:B------:R-:W-:Y:S02]  /*3c40*/  FSETP.NAN.FTZ.AND P0, PT, |R8|, |R8|, PT ;  /* 0x400000080800720b */ /* 0x000fe40003f18200 */
[----:B------:R-:W-:-:S04]  /*3c50*/  LOP3.LUT R19, R0, 0x80000000, R19, 0xb8, !PT ;  /* 0x8000000000137812 */ /* 0x000fc800078eb813 */
[----:B------:R-:W-:-:S06]  /*3c60*/  FSEL R19, R8, R19, P0 ;  /* 0x0000001308137208 */ /* 0x000fcc0000000000 */
[----:B------:R-:W0:Y:S01]  /*3c70*/  F2F.BF16.F32 R19, R19 ;  /* 0x0000001300137304 */ /* 0x000e220000202000 */
        /* <DEDUP_REMOVED lines=9> */
[----:B0-----:R-:W-:-:S04]  /*3d10*/  IMAD.U32 R0, R19, 0x10000, RZ ;  /* 0x0001000013007824 */ /* 0x001fc800078e00ff */
[----:B------:R-:W0:Y:S02]  /*3d20*/  F2I.FTZ.TRUNC.NTZ R3, R0 ;  /* 0x0000000000037305 */ /* 0x000e24000021f100 */
[----:B0-----:R0:W-:Y:S01]  /*3d30*/  STG.E.U8 desc[UR36][R4.64], R3 ;  /* 0x0000000304007986 */ /* 0x0011e2000c101124 */
[----:B------:R-:W-:Y:S05]  /*3d40*/  BRA `(.L_x_6092) ;  /* 0x0000000c00807947 */ /* 0x000fea0003800000 */
.L_x_6090:
[----:B0-----:R-:W-:-:S06]  /*3d50*/  IMAD.U32 R3, R19, 0x10000, RZ ;  /* 0x0001000013037824 */ /* 0x001fcc00078e00ff */
[----:B------:R-:W0:Y:S02]  /*3d60*/  F2I.S64.TRUNC R2, R3 ;  /* 0x0000000300027311 */ /* 0x000e24000020d900 */
[----:B0-----:R0:W-:Y:S01]  /*3d70*/  STG.E.U8 desc[UR36][R4.64], R2 ;  /* 0x0000000204007986 */ /* 0x0011e2000c101124 */
[----:B------:R-:W-:Y:S05]  /*3d80*/  BRA `(.L_x_6092) ;  /* 0x0000000c00707947 */ /* 0x000fea0003800000 */
.L_x_6089:
[----:B------:R-:W-:-:S09]  /*3d90*/  UISETP.NE.AND UP0, UPT, UR4, 0x2, UPT ;  /* 0x000000020400788c */ /* 0x000fd2000bf05270 */
[----:B------:R-:W-:Y:S05]  /*3da0*/  BRA.U !UP0, `(.L_x_6093) ;  /* 0x0000000108307547 */ /* 0x000fea000b800000 */
[----:B------:R-:W-:-:S09]  /*3db0*/  UISETP.NE.AND UP0, UPT, UR4, 0x3, UPT ;  /* 0x000000030400788c */ /* 0x000fd2000bf05270 */
[----:B------:R-:W-:Y:S05]  /*3dc0*/  BRA.U !UP0, `(.L_x_6094) ;  /* 0x0000000108187547 */ /* 0x000fea000b800000 */
[----:B------:R-:W-:-:S09]  /*3dd0*/  UISETP.NE.AND UP0, UPT, UR4, 0x4, UPT ;  /* 0x000000040400788c */ /* 0x000fd2000bf05270 */
[----:B------:R-:W-:Y:S05]  /*3de0*/  BRA.U UP0, `(.L_x_6091) ;  /* 0x0000000900b87547 */ /* 0x000fea000b800000 */
[----:B0-----:R-:W-:-:S06]  /*3df0*/  IMAD.U32 R2, R19, 0x10000, RZ ;  /* 0x0001000013027824 */ /* 0x001fcc00078e00ff */
[----:B------:R-:W0:Y:S02]  /*3e00*/  F2I.S64.TRUNC R2, R2 ;  /* 0x0000000200027311 */ /* 0x000e24000020d900 */
[----:B0-----:R0:W-:Y:S01]  /*3e10*/  STG.E.64 desc[UR36][R4.64], R2 ;  /* 0x0000000204007986 */ /* 0x0011e2000c101b24 */
[----:B------:R-:W-:Y:S05]  /*3e20*/  BRA `(.L_x_6092) ;  /* 0x0000000c00487947 */ /* 0x000fea0003800000 */
.L_x_6094:
[----:B0-----:R-:W-:-:S06]  /*3e30*/  SHF.L.U32 R19, R19, 0x10, RZ ;  /* 0x0000001013137819 */ /* 0x001fcc00000006ff */
[----:B------:R-:W0:Y:S02]  /*3e40*/  F2I.FTZ.TRUNC.NTZ R19, R19 ;  /* 0x0000001300137305 */ /* 0x000e24000021f100 */
[----:B0-----:R0:W-:Y:S01]  /*3e50*/  STG.E desc[UR36][R4.64], R19 ;  /* 0x0000001304007986 */ /* 0x0011e2000c101924 */
[----:B------:R-:W-:Y:S05]  /*3e60*/  BRA `(.L_x_6092) ;  /* 0x0000000c00387947 */ /* 0x000fea0003800000 */
.L_x_6093:
[----:B0-----:R-:W-:-:S06]  /*3e70*/  IMAD.U32 R19, R19, 0x10000, RZ ;  /* 0x0001000013137824 */ /* 0x001fcc00078e00ff */
[----:B------:R-:W0:Y:S02]  /*3e80*/  F2I.FTZ.TRUNC.NTZ R19, R19 ;  /* 0x0000001300137305 */ /* 0x000e24000021f100 */
[----:B0-----:R0:W-:Y:S01]  /*3e90*/  STG.E.U16 desc[UR36][R4.64], R19 ;  /* 0x0000001304007986 */ /* 0x0011e2000c101524 */
[----:B------:R-:W-:Y:S05]  /*3ea0*/  BRA `(.L_x_6092) ;  /* 0x0000000c00287947 */ /* 0x000fea0003800000 */
.L_x_6088:
[----:B------:R-:W-:-:S09]  /*3eb0*/  UISETP.GT.AND UP0, UPT, UR4, 0x6, UPT ;  /* 0x000000060400788c */ /* 0x000fd2000bf04270 */
[----:B------:R-:W-:Y:S05]  /*3ec0*/  BRA.U UP0, `(.L_x_6095) ;  /* 0x00000001002c7547 */ /* 0x000fea000b800000 */
[----:B------:R-:W-:-:S09]  /*3ed0*/  UISETP.NE.AND UP0, UPT, UR4, 0x5, UPT ;  /* 0x000000050400788c */ /* 0x000fd2000bf05270 */
[----:B------:R-:W-:Y:S05]  /*3ee0*/  BRA.U !UP0, `(.L_x_6096) ;  /* 0x0000000108147547 */ /* 0x000fea000b800000 */
[----:B------:R-:W-:-:S09]  /*3ef0*/  UISETP.NE.AND UP0, UPT, UR4, 0x6, UPT ;  /* 0x000000060400788c */ /* 0x000fd2000bf05270 */
[----:B------:R-:W-:Y:S05]  /*3f00*/  BRA.U UP0, `(.L_x_6091) ;  /* 0x0000000900707547 */ /* 0x000fea000b800000 */
[----:B0-----:R-:W-:-:S05]  /*3f10*/  IMAD.U32 R19, R19, 0x10000, RZ ;  /* 0x0001000013137824 */ /* 0x001fca00078e00ff */
[----:B------:R0:W-:Y:S01]  /*3f20*/  STG.E desc[UR36][R4.64], R19 ;  /* 0x0000001304007986 */ /* 0x0001e2000c101924 */
[----:B------:R-:W-:Y:S05]  /*3f30*/  BRA `(.L_x_6092) ;  /* 0x0000000c00047947 */ /* 0x000fea0003800000 */
.L_x_6096:
[----:B0-----:R-:W-:-:S05]  /*3f40*/  IMAD.U32 R0, R19, 0x10000, RZ ;  /* 0x0001000013007824 */ /* 0x001fca00078e00ff */
[----:B------:R-:W-:-:S05]  /*3f50*/  F2FP.F16.F32.PACK_AB R0, RZ, R0 ;  /* 0x00000000ff00723e */ /* 0x000fca00000000ff */
[----:B------:R0:W-:Y:S01]  /*3f60*/  STG.E.U16 desc[UR36][R4.64], R0 ;  /* 0x0000000004007986 */ /* 0x0001e2000c101524 */
[----:B------:R-:W-:Y:S05]  /*3f70*/  BRA `(.L_x_6092) ;  /* 0x0000000800f47947 */ /* 0x000fea0003800000 */
.L_x_6095:
[----:B------:R-:W-:-:S09]  /*3f80*/  UISETP.NE.AND UP0, UPT, UR4, 0x7, UPT ;  /* 0x000000070400788c */ /* 0x000fd2000bf05270 */
[----:B------:R-:W-:Y:S05]  /*3f90*/  BRA.U !UP0, `(.L_x_6097) ;  /* 0x0000000108347547 */ /* 0x000fea000b800000 */
[----:B------:R-:W-:-:S09]  /*3fa0*/  UISETP.NE.AND UP0, UPT, UR4, 0x8, UPT ;  /* 0x000000080400788c */ /* 0x000fd2000bf05270 */
[----:B------:R-:W-:Y:S05]  /*3fb0*/  BRA.U !UP0, `(.L_x_6098) ;  /* 0x0000000108187547 */ /* 0x000fea000b800000 */
[----:B------:R-:W-:-:S09]  /*3fc0*/  UISETP.NE.AND UP0, UPT, UR4, 0x9, UPT ;  /* 0x000000090400788c */ /* 0x000fd2000bf05270 */
[----:B------:R-:W-:Y:S05]  /*3fd0*/  BRA.U UP0, `(.L_x_6091) ;  /* 0x00000009003c7547 */ /* 0x000fea000b800000 */
[----:B0-----:R-:W-:Y:S02]  /*3fe0*/  IMAD.U32 R2, R19, 0x10000, RZ ;  /* 0x0001000013027824 */ /* 0x001fe400078e00ff */
[----:B------:R-:W-:-:S05]  /*3ff0*/  IMAD.MOV.U32 R3, RZ, RZ, RZ ;  /* 0x000000ffff037224 */ /* 0x000fca00078e00ff */
[----:B------:R0:W-:Y:S01]  /*4000*/  STG.E.64 desc[UR36][R4.64], R2 ;  /* 0x0000000204007986 */ /* 0x0001e2000c101b24 */
[----:B------:R-:W-:Y:S05]  /*4010*/  BRA `(.L_x_6092) ;  /* 0x0000000800cc7947 */ /* 0x000fea0003800000 */
.L_x_6098:
[----:B0-----:R-:W-:-:S05]  /*4020*/  IMAD.U32 R19, R19, 0x10000, RZ ;  /* 0x0001000013137824 */ /* 0x001fca00078e00ff */
[----:B------:R-:W-:-:S04]  /*4030*/  F2FP.F16.F32.PACK_AB R3, RZ, R19 ;  /* 0x00000013ff03723e */ /* 0x000fc800000000ff */
[----:B------:R-:W-:-:S05]  /*4040*/  PRMT R3, R3, 0x5410, RZ ;  /* 0x0000541003037816 */ /* 0x000fca00000000ff */
[----:B------:R0:W-:Y:S01]  /*4050*/  STG.E desc[UR36][R4.64], R3 ;  /* 0x0000000304007986 */ /* 0x0001e2000c101924 */
[----:B------:R-:W-:Y:S05]  /*4060*/  BRA `(.L_x_6092) ;  /* 0x0000000800b87947 */ /* 0x000fea0003800000 */
.L_x_6097:
[----:B0-----:R-:W-:-:S04]  /*4070*/  IMAD.U32 R2, R19, 0x10000, RZ ;  /* 0x0001000013027824 */ /* 0x001fc800078e00ff */
[----:B------:R-:W-:-:S06]  /*4080*/  FMUL.FTZ R2, R2, 1 ;  /* 0x3f80000002027820 */ /* 0x000fcc0000410000 */
[----:B------:R-:W0:Y:S02]  /*4090*/  F2F.F64.F32 R2, R2 ;  /* 0x0000000200027310 */ /* 0x000e240000201800 */
[----:B0-----:R0:W-:Y:S01]  /*40a0*/  STG.E.64 desc[UR36][R4.64], R2 ;  /* 0x0000000204007986 */ /* 0x0011e2000c101b24 */
[----:B------:R-:W-:Y:S05]  /*40b0*/  BRA `(.L_x_6092) ;  /* 0x0000000800a47947 */ /* 0x000fea0003800000 */
.L_x_6087:
        /* <DEDUP_REMOVED lines=8> */
[----:B0-----:R-:W-:-:S04]  /*4140*/  SHF.L.U32 R19, R19, 0x10, RZ ;  /* 0x0000001013137819 */ /* 0x001fc800000006ff */
[----:B------:R-:W-:-:S04]  /*4150*/  FSETP.NEU.FTZ.AND P0, PT, R19, RZ, PT ;  /* 0x000000ff1300720b */ /* 0x000fc80003f1d000 */
[----:B------:R-:W-:-:S05]  /*4160*/  SEL R3, RZ, 0x1, !P0 ;  /* 0x00000001ff037807 */ /* 0x000fca0004000000 */
[----:B------:R0:W-:Y:S01]  /*4170*/  STG.E.U8 desc[UR36][R4.64], R3 ;  /* 0x0000000304007986 */ /* 0x0001e2000c101124 */
[----:B------:R-:W-:Y:S05]  /*4180*/  BRA `(.L_x_6092) ;  /* 0x0000000800707947 */ /* 0x000fea0003800000 */
.L_x_6101:
[----:B0-----:R-:W-:Y:S01]  /*4190*/  IMAD.U32 R19, R19, 0x10000, RZ ;  /* 0x0001000013137824 */ /* 0x001fe200078e00ff */
[----:B------:R-:W-:-:S03]  /*41a0*/  CS2R R10, SRZ ;  /* 0x00000000000a7805 */ /* 0x000fc6000001ff00 */
[----:B------:R-:W-:-:S06]  /*41b0*/  FMUL.FTZ R8, R19, 1 ;  /* 0x3f80000013087820 */ /* 0x000fcc0000410000 */
[----:B------:R-:W0:Y:S02]  /*41c0*/  F2F.F64.F32 R8, R8 ;  /* 0x0000000800087310 */ /* 0x000e240000201800 */
[----:B0-----:R0:W-:Y:S01]  /*41d0*/  STG.E.128 desc[UR36][R4.64], R8 ;  /* 0x0000000804007986 */ /* 0x0011e2000c101d24 */
[----:B------:R-:W-:Y:S05]  /*41e0*/  BRA `(.L_x_6092) ;  /* 0x0000000800587947 */ /* 0x000fea0003800000 */
.L_x_6100:
[----:B------:R-:W-:-:S09]  /*41f0*/  UISETP.NE.AND UP0, UPT, UR4, 0xf, UPT ;  /* 0x0000000f0400788c */ /* 0x000fd2000bf05270 */
[----:B------:R-:W-:Y:S05]  /*4200*/  BRA.U !UP0, `(.L_x_6102) ;  /* 0x0000000108a07547 */ /* 0x000fea000b800000 */
[----:B------:R-:W-:-:S09]  /*4210*/  UISETP.NE.AND UP0, UPT, UR4, 0x17, UPT ;  /* 0x000000170400788c */ /* 0x000fd2000bf05270 */
[----:B------:R-:W-:Y:S05]  /*4220*/  BRA.U !UP0, `(.L_x_6103) ;  /* 0x00000001084c7547 */ /* 0x000fea000b800000 */
[----:B------:R-:W-:-:S09]  /*4230*/  UISETP.NE.AND UP0, UPT, UR4, 0x18, UPT ;  /* 0x000000180400788c */ /* 0x000fd2000bf05270 */
[----:B------:R-:W-:Y:S05]  /*4240*/  BRA.U UP0, `(.L_x_6091) ;  /* 0x0000000500a07547 */ /* 0x000fea000b800000 */
[----:B0-----:R-:W-:Y:S01]  /*4250*/  IMAD.U32 R19, R19, 0x10000, RZ ;  /* 0x0001000013137824 */ /* 0x001fe200078e00ff */
        /* <DEDUP_REMOVED lines=12> */
.L_x_6105:
[----:B------:R-:W-:Y:S05]  /*4320*/  BSYNC.RECONVERGENT B0 ;  /* 0x0000000000007941 */ /* 0x000fea0003800200 */
.L_x_6104:
[----:B------:R-:W-:-:S05]  /*4330*/  LOP3.LUT R3, R0, 0x80, R3, 0xf8, !PT ;  /* 0x0000008000037812 */ /* 0x000fca00078ef803 */
[----:B------:R0:W-:Y:S01]  /*4340*/  STG.E.U8 desc[UR36][R4.64], R3 ;  /* 0x0000000304007986 */ /* 0x0001e2000c101124 */
[----:B------:R-:W-:Y:S05]  /*4350*/  BRA `(.L_x_6092) ;  /* 0x0000000400fc7947 */ /* 0x000fea0003800000 */
.L_x_6103:
[----:B0-----:R-:W-:Y:S01]  /*4360*/  IMAD.U32 R19, R19, 0x10000, RZ ;  /* 0x0001000013137824 */ /* 0x001fe200078e00ff */
        /* <DEDUP_REMOVED lines=14> */
.L_x_6107:
[----:B------:R-:W-:Y:S05]  /*4450*/  BSYNC.RECONVERGENT B0 ;  /* 0x0000000000007941 */ /* 0x000fea0003800200 */
.L_x_6106:
[----:B------:R-:W-:-:S05]  /*4460*/  LOP3.LUT R3, R0, 0x80, R3, 0xf8, !PT ;  /* 0x0000008000037812 */ /* 0x000fca00078ef803 */
[----:B------:R0:W-:Y:S01]  /*4470*/  STG.E.U8 desc[UR36][R4.64], R3 ;  /* 0x0000000304007986 */ /* 0x0001e2000c101124 */
[----:B------:R-:W-:Y:S05]  /*4480*/  BRA `(.L_x_6092) ;  /* 0x0000000400b07947 */ /* 0x000fea0003800000 */
.L_x_6102:
[----:B0-----:R0:W-:Y:S01]  /*4490*/  STG.E.U16 desc[UR36][R4.64], R19 ;  /* 0x0000001304007986 */ /* 0x0011e2000c101524 */
[----:B------:R-:W-:Y:S05]  /*44a0*/  BRA `(.L_x_6092) ;  /* 0x0000000400a87947 */ /* 0x000fea0003800000 */
.L_x_6099:
        /* <DEDUP_REMOVED lines=8> */
[----:B0-----:R-:W-:-:S06]  /*4530*/  IMAD.U32 R3, R19, 0x10000, RZ ;  /* 0x0001000013037824 */ /* 0x001fcc00078e00ff */
[----:B------:R-:W0:Y:S02]  /*4540*/  F2I.FTZ.U32.TRUNC.NTZ R3, R3 ;  /* 0x0000000300037305 */ /* 0x000e24000021f000 */
[----:B0-----:R0:W-:Y:S01]  /*4550*/  STG.E.U16 desc[UR36][R4.64], R3 ;  /* 0x0000000304007986 */ /* 0x0011e2000c101524 */
[----:B------:R-:W-:Y:S05]  /*4560*/  BRA `(.L_x_6092) ;  /* 0x0000000400787947 */ /* 0x000fea0003800000 */
.L_x_6110:
[----:B0-----:R-:W-:Y:S01]  /*4570*/  IMAD.U32 R3, R19, 0x10000, RZ ;  /* 0x0001000013037824 */ /* 0x001fe200078e00ff */
[----:B------:R-:W-:Y:S01]  /*4580*/  BSSY.RECONVERGENT B0, `(.L_x_6111) ;  /* 0x0000014000007945 */ /* 0x000fe20003800200 */
[----:B------:R-:W-:-:S03]  /*4590*/  MOV R2, 0x80 ;  /* 0x0000008000027802 */ /* 0x000fc60000000f00 */
        /* <DEDUP_REMOVED lines=10> */
.L_x_6113:
[----:B------:R-:W-:-:S04]  /*4640*/  SHF.R.U32.HI R0, RZ, 0x14, R3 ;  /* 0x00000014ff007819 */ /* 0x000fc80000011603 */
[----:B------:R-:W-:-:S04]  /*4650*/  LOP3.LUT R0, R0, 0x1, RZ, 0xc0, !PT ;  /* 0x0000000100007812 */ /* 0x000fc800078ec0ff */
[----:B------:R-:W-:-:S04]  /*4660*/  IADD3 R0, PT, PT, R3, 0x487ffff, R0 ;  /* 0x0487ffff03007810 */ /* 0x000fc80007ffe000 */
[----:B------:R-:W-:-:S04]  /*4670*/  SHF.R.U32.HI R0, RZ, 0x14, R0 ;  /* 0x00000014ff007819 */ /* 0x000fc80000011600 */
[----:B------:R-:W-:-:S07]  /*4680*/  LOP3.LUT R0, R0, 0xff, RZ, 0xc0, !PT ;  /* 0x000000ff00007812 */ /* 0x000fce00078ec0ff */
.L_x_6114:
[----:B------:R-:W-:-:S04]  /*4690*/  SHF.R.U32.HI R3, RZ, 0x18, R3 ;  /* 0x00000018ff037819 */ /* 0x000fc80000011603 */
[----:B------:R-:W-:-:S04]  /*46a0*/  LOP3.LUT R0, R0, 0x80, R3, 0xf8, !PT ;  /* 0x0000008000007812 */ /* 0x000fc800078ef803 */
[----:B------:R-:W-:-:S07]  /*46b0*/  PRMT R2, R0, 0x7610, R2 ;  /* 0x0000761000027816 */ /* 0x000fce0000000002 */
.L_x_6112:
[----:B------:R-:W-:Y:S05]  /*46c0*/  BSYNC.RECONVERGENT B0 ;  /* 0x0000000000007941 */ /* 0x000fea0003800200 */
.L_x_6111:
[----:B------:R4:W-:Y:S01]  /*46d0*/  STG.E.U8 desc[UR36][R4.64], R2 ;  /* 0x0000000204007986 */ /* 0x0009e2000c101124 */
[----:B------:R-:W-:Y:S05]  /*46e0*/  BRA `(.L_x_6092) ;  /* 0x0000000400187947 */ /* 0x000fea0003800000 */
.L_x_6109:
[----:B0-----:R-:W-:Y:S01]  /*46f0*/  IMAD.U32 R3, R19, 0x10000, RZ ;  /* 0x0001000013037824 */ /* 0x001fe200078e00ff */
        /* <DEDUP_REMOVED lines=12> */
.L_x_6117:
[----:B------:R-:W-:-:S04]  /*47c0*/  SHF.R.U32.HI R0, RZ, 0x15, R3 ;  /* 0x00000015ff007819 */ /* 0x000fc80000011603 */
[----:B------:R-:W-:-:S04]  /*47d0*/  LOP3.LUT R0, R0, 0x1, RZ, 0xc0, !PT ;  /* 0x0000000100007812 */ /* 0x000fc800078ec0ff */
[----:B------:R-:W-:-:S04]  /*47e0*/  IADD3 R0, PT, PT, R3, 0x88fffff, R0 ;  /* 0x088fffff03007810 */ /* 0x000fc80007ffe000 */
[----:B------:R-:W-:-:S04]  /*47f0*/  SHF.R.U32.HI R0, RZ, 0x15, R0 ;  /* 0x00000015ff007819 */ /* 0x000fc80000011600 */
[----:B------:R-:W-:-:S07]  /*4800*/  LOP3.LUT R0, R0, 0xff, RZ, 0xc0, !PT ;  /* 0x000000ff00007812 */ /* 0x000fce00078ec0ff */
.L_x_6118:
[----:B------:R-:W-:-:S04]  /*4810*/  SHF.R.U32.HI R3, RZ, 0x18, R3 ;  /* 0x00000018ff037819 */ /* 0x000fc80000011603 */
[----:B------:R-:W-:-:S04]  /*4820*/  LOP3.LUT R0, R0, 0x80, R3, 0xf8, !PT ;  /* 0x0000008000007812 */ /* 0x000fc800078ef803 */
[----:B------:R-:W-:-:S07]  /*4830*/  PRMT R2, R0, 0x7610, R2 ;  /* 0x0000761000027816 */ /* 0x000fce0000000002 */
.L_x_6116:
[----:B------:R-:W-:Y:S05]  /*4840*/  BSYNC.RECONVERGENT B0 ;  /* 0x0000000000007941 */ /* 0x000fea0003800200 */
.L_x_6115:
[----:B------:R3:W-:Y:S01]  /*4850*/  STG.E.U8 desc[UR36][R4.64], R2 ;  /* 0x0000000204007986 */ /* 0x0007e2000c101124 */
[----:B------:R-:W-:Y:S05]  /*4860*/  BRA `(.L_x_6092) ;  /* 0x0000000000b87947 */ /* 0x000fea0003800000 */
.L_x_6108:
[----:B------:R-:W-:-:S09]  /*4870*/  UISETP.NE.AND UP0, UPT, UR4, 0x1c, UPT ;  /* 0x0000001c0400788c */ /* 0x000fd2000bf05270 */
[----:B------:R-:W-:Y:S05]  /*4880*/  BRA.U !UP0, `(.L_x_6119) ;  /* 0x0000000108a47547 */ /* 0x000fea000b800000 */
[----:B------:R-:W-:-:S09]  /*4890*/  UISETP.NE.AND UP0, UPT, UR4, 0x1d, UPT ;  /* 0x0000001d0400788c */ /* 0x000fd2000bf05270 */
[----:B------:R-:W-:Y:S05]  /*48a0*/  BRA.U !UP0, `(.L_x_6120) ;  /* 0x00000001088c7547 */ /* 0x000fea000b800000 */
[----:B------:R-:W-:-:S09]  /*48b0*/  UISETP.NE.AND UP0, UPT, UR4, 0x2c, UPT ;  /* 0x0000002c0400788c */ /* 0x000fd2000bf05270 */
[----:B------:R-:W-:Y:S05]  /*48c0*/  BRA.U !UP0, `(.L_x_6121) ;  /* 0x0000000108447547 */ /* 0x000fea000b800000 */
.L_x_6091:
[----:B------:R-:W-:Y:S01]  /*48d0*/  MOV R0, 0x0 ;  /* 0x0000000000007802 */ /* 0x000fe20000000f00 */
[----:B------:R-:W1:Y:S01]  /*48e0*/  LDCU.64 UR6, c[0x4][0x128] ;  /* 0x01002500ff0677ac */ /* 0x000e620008000a00 */
[----:B------:R-:W-:Y:S02]  /*48f0*/  IMAD.MOV.U32 R8, RZ, RZ, 0x65 ;  /* 0x00000065ff087424 */ /* 0x000fe400078e00ff */
[----:B------:R2:W3:Y:S01]  /*4900*/  LDC.64 R2, c[0x4][R0] ;  /* 0x0100000000027b82 */ /* 0x0004e20000000a00 */
[----:B------:R-:W4:Y:S01]  /*4910*/  LDCU.64 UR8, c[0x4][0x130] ;  /* 0x01002600ff0877ac */ /* 0x000f220008000a00 */
[----:B------:R-:W-:Y:S02]  /*4920*/  IMAD.MOV.U32 R12, RZ, RZ, 0x1 ;  /* 0x00000001ff0c7424 */ /* 0x000fe400078e00ff */
[----:B------:R-:W-:Y:S01]  /*4930*/  IMAD.MOV.U32 R13, RZ, RZ, RZ ;  /* 0x000000ffff0d7224 */ /* 0x000fe200078e00ff */
[----:B------:R-:W5:Y:S01]  /*4940*/  LDCU.64 UR4, c[0x4][0x40] ;  /* 0x01000800ff0477ac */ /* 0x000f620008000a00 */
[----:B-1----:R-:W-:-:S02]  /*4950*/  IMAD.U32 R4, RZ, RZ, UR6 ;  /* 0x00000006ff047e24 */ /* 0x002fc4000f8e00ff */
[----:B------:R-:W-:Y:S02]  /*4960*/  IMAD.U32 R5, RZ, RZ, UR7 ;  /* 0x00000007ff057e24 */ /* 0x000fe4000f8e00ff */
[----:B----4-:R-:W-:Y:S02]  /*4970*/  IMAD.U32 R6, RZ, RZ, UR8 ;  /* 0x00000008ff067e24 */ /* 0x010fe4000f8e00ff */
[----:B------:R-:W-:Y:S02]  /*4980*/  IMAD.U32 R7, RZ, RZ, UR9 ;  /* 0x00000009ff077e24 */ /* 0x000fe4000f8e00ff */
[----:B-----5:R-:W-:Y:S01]  /*4990*/  IMAD.U32 R10, RZ, RZ, UR4 ;  /* 0x00000004ff0a7e24 */ /* 0x020fe2000f8e00ff */
[----:B--2---:R-:W-:-:S07]  /*49a0*/  MOV R11, UR5 ;  /* 0x00000005000b7c02 */ /* 0x004fce0008000f00 */
[----:B------:R-:W-:-:S07]  /*49b0*/  LEPC R20, `(.L_x_6122) ;  /* 0x000000001014794e */ /* 0x000fce0000000000 */
[----:B0--3--:R-:W-:Y:S05]  /*49c0*/  CALL.ABS.NOINC R2 ;  /* 0x0000000002007343 */ /* 0x009fea0003c00000 */
.L_x_6122:
[----:B------:R-:W-:Y:S05]  /*49d0*/  BRA `(.L_x_6092) ;  /* 0x00000000005c7947 */ /* 0x000fea0003800000 */
.L_x_6121:
[----:B0-----:R-:W-:Y:S02]  /*49e0*/  IMAD.U32 R19, R19, 0x10000, RZ ;  /* 0x0001000013137824 */ /* 0x001fe400078e00ff */
        /* <DEDUP_REMOVED lines=15> */
.L_x_6120:
[----:B0-----:R-:W-:-:S06]  /*4ae0*/  IMAD.U32 R2, R19, 0x10000, RZ ;  /* 0x0001000013027824 */ /* 0x001fcc00078e00ff */
[----:B------:R-:W0:Y:S02]  /*4af0*/  F2I.U64.TRUNC R2, R2 ;  /* 0x0000000200027311 */ /* 0x000e24000020d800 */
[----:B0-----:R1:W-:Y:S01]  /*4b00*/  STG.E.64 desc[UR36][R4.64], R2 ;  /* 0x0000000204007986 */ /* 0x0013e2000c101b24 */
[----:B------:R-:W-:Y:S05]  /*4b10*/  BRA `(.L_x_6092) ;  /* 0x00000000000c7947 */ /* 0x000fea0003800000 */
.L_x_6119:
[----:B0-----:R-:W-:-:S06]  /*4b20*/  IMAD.U32 R19, R19, 0x10000, RZ ;  /* 0x0001000013137824 */ /* 0x001fcc00078e00ff */
[----:B------:R-:W0:Y:S02]  /*4b30*/  F2I.FTZ.U32.TRUNC.NTZ R19, R19 ;  /* 0x0000001300137305 */ /* 0x000e24000021f000 */
[----:B0-----:R0:W-:Y:S02]  /*4b40*/  STG.E desc[UR36][R4.64], R19 ;  /* 0x0000001304007986 */ /* 0x0011e4000c101924 */
.L_x_6092:
[----:B------:R-:W-:-:S07]  /*4b50*/  VIADD R17, R17, 0x80 ;  /* 0x0000008011117836 */ /* 0x000fce0000000000 */
.L_x_6015:
[----:B------:R-:W-:Y:S05]  /*4b60*/  BSYNC.RECONVERGENT B6 ;  /* 0x0000000000067941 */ /* 0x000fea0003800200 */
.L_x_6014:
        /* <DEDUP_REMOVED lines=15> */
[----:B-1-34-:R-:W-:Y:S01]  /*4c60*/  IMAD.HI.U32 R2, R17, UR4, R16 ;  /* 0x0000000411027c27 */ /* 0x01afe2000f8e0010 */
[----:B------:R-:W1:Y:S04]  /*4c70*/  LDCU UR4, c[0x0][0x4c0] ;  /* 0x00009800ff0477ac */ /* 0x000e680008000800 */
[----:B--2---:R-:W-:-:S04]  /*4c80*/  SHF.R.U32.HI R3, RZ, UR5, R2 ;  /* 0x00000005ff037c19 */ /* 0x004fc80008011602 */
        /* <DEDUP_REMOVED lines=340> */
.L_x_6125:
[----:B------:R-:W1:Y:S01]  /*61d0*/  LDCU.64 UR6, c[0x0][0x5f0] ;  /* 0x0000be00ff0677ac */ /* 0x000e620008000a00 */
[----:B------:R-:W-:-:S04]  /*61e0*/  UPRMT UR4, UR39, 0x9910, URZ ;  /* 0x0000991027047896 */ /* 0x000fc800080000ff */
[----:B------:R-:W-:Y:S01]  /*61f0*/  UISETP.GT.AND UP0, UPT, UR4, 0x9, UPT ;  /* 0x000000090400788c */ /* 0x000fe2000bf04270 */
[----:B-1-34-:R-:W-:-:S05]  /*6200*/  IADD3 R2, P0, PT, R0, UR6, RZ ;  /* 0x0000000600027c10 */ /* 0x01afca000ff1e0ff */
[----:B--2---:R-:W-:-:S03]  /*6210*/  IMAD.X R3, RZ, RZ, UR7, P0 ;  /* 0x00000007ff037e24 */ /* 0x004fc600080e06ff */
        /* <DEDUP_REMOVED lines=14> */
.L_x_6129:
[----:B------:R-:W2:Y:S02]  /*6300*/  LDG.E.U8 R2, desc[UR36][R2.64] ;  /* 0x0000002402027981 */ /* 0x000ea4000c1e1100 */
[----:B--2---:R-:W-:-:S04]  /*6310*/  I2FP.F32.U32 R0, R2 ;  /* 0x0000000200007245 */ /* 0x004fc80000201000 */
[----:B------:R-:W-:-:S04]  /*6320*/  F2FP.BF16.F32.PACK_AB R0, RZ, R0 ;  /* 0x00000000ff00723e */ /* 0x000fc800000010ff */
[----:B------:R-:W-:Y:S01]  /*6330*/  PRMT R19, R0, 0x7610, R19 ;  /* 0x0000761000137816 */ /* 0x000fe20000000013 */
[----:B------:R-:W-:Y:S06]  /*6340*/  BRA `(.L_x_6131) ;  /* 0x0000000c00e07947 */ /* 0x000fec0003800000 */
.L_x_6128:
        /* <DEDUP_REMOVED lines=11> */
.L_x_6133:
[----:B------:R-:W2:Y:S02]  /*6400*/  LDG.E R2, desc[UR36][R2.64] ;  /* 0x0000002402027981 */ /* 0x000ea4000c1e1900 */
[----:B--2---:R-:W-:-:S04]  /*6410*/  I2FP.F32.S32 R0, R2 ;  /* 0x0000000200007245 */ /* 0x004fc80000201400 */
[----:B------:R-:W-:-:S04]  /*6420*/  F2FP.BF16.F32.PACK_AB R0, RZ, R0 ;  /* 0x00000000ff00723e */ /* 0x000fc800000010ff */
[----:B------:R-:W-:Y:S01]  /*6430*/  PRMT R19, R0, 0x7610, R19 ;  /* 0x0000761000137816 */ /* 0x000fe20000000013 */
[----:B------:R-:W-:Y:S06]  /*6440*/  BRA `(.L_x_6131) ;  /* 0x0000000c00a07947 */ /* 0x000fec0003800000 */
.L_x_6132:
[----:B------:R-:W2:Y:S02]  /*6450*/  LDG.E.U16 R2, desc[UR36][R2.64] ;  /* 0x0000002402027981 */ /* 0x000ea4000c1e1500 */
[----:B--2---:R-:W0:Y:S02]  /*6460*/  I2F.S16 R0, R2 ;  /* 0x0000000200007306 */ /* 0x004e240000101400 */
[----:B0-----:R-:W-:-:S04]  /*6470*/  F2FP.BF16.F32.PACK_AB R0, RZ, R0 ;  /* 0x00000000ff00723e */ /* 0x001fc800000010ff */
[----:B------:R-:W-:Y:S01]  /*6480*/  PRMT R19, R0, 0x7610, R19 ;  /* 0x0000761000137816 */ /* 0x000fe20000000013 */
[----:B------:R-:W-:Y:S06]  /*6490*/  BRA `(.L_x_6131) ;  /* 0x0000000c008c7947 */ /* 0x000fec0003800000 */
.L_x_6127:
        /* <DEDUP_REMOVED lines=9> */
.L_x_6135:
[----:B------:R-:W2:Y:S02]  /*6530*/  LDG.E.U16 R0, desc[UR36][R2.64] ;  /* 0x0000002402007981 */ /* 0x000ea4000c1e1500 */
[----:B--2---:R-:W-:-:S05]  /*6540*/  HADD2.F32 R0, -RZ, R0.H0_H0 ;  /* 0x20000000ff007230 */ /* 0x004fca0000004100 */
[----:B------:R-:W-:-:S04]  /*6550*/  F2FP.BF16.F32.PACK_AB R0, RZ, R0 ;  /* 0x00000000ff00723e */ /* 0x000fc800000010ff */
[----:B------:R-:W-:Y:S01]  /*6560*/  PRMT R19, R0, 0x7610, R19 ;  /* 0x0000761000137816 */ /* 0x000fe20000000013 */
[----:B------:R-:W-:Y:S06]  /*6570*/  BRA `(.L_x_6131) ;  /* 0x0000000c00547947 */ /* 0x000fec0003800000 */
.L_x_6134:
        /* <DEDUP_REMOVED lines=9> */
.L_x_6137:
[----:B------:R-:W2:Y:S02]  /*6610*/  LDG.E.U16 R2, desc[UR36][R2.64] ;  /* 0x0000002402027981 */ /* 0x000ea4000c1e1500 */
[----:B--2---:R-:W-:-:S05]  /*6620*/  HADD2.F32 R0, -RZ, R2.H0_H0 ;  /* 0x20000002ff007230 */ /* 0x004fca0000004100 */
[----:B------:R-:W-:-:S04]  /*6630*/  F2FP.BF16.F32.PACK_AB R0, RZ, R0 ;  /* 0x00000000ff00723e */ /* 0x000fc800000010ff */
[----:B------:R-:W-:Y:S01]  /*6640*/  PRMT R19, R0, 0x7610, R19 ;  /* 0x0000761000137816 */ /* 0x000fe20000000013 */
[----:B------:R-:W-:Y:S06]  /*6650*/  BRA `(.L_x_6131) ;  /* 0x0000000c001c7947 */ /* 0x000fec0003800000 */
.L_x_6136:
        /* <DEDUP_REMOVED lines=13> */
.L_x_6126:
        /* <DEDUP_REMOVED lines=14> */
.L_x_6140:
        /* <DEDUP_REMOVED lines=13> */
.L_x_6139:
        /* <DEDUP_REMOVED lines=27> */
.L_x_6142:
        /* <DEDUP_REMOVED lines=14> */
.L_x_6141:
[----:B------:R0:W5:Y:S01]  /*6b70*/  LDG.E.U16 R19, desc[UR36][R2.64] ;  /* 0x0000002402137981 */ /* 0x000162000c1e1500 */
[----:B------:R-:W-:Y:S05]  /*6b80*/  BRA `(.L_x_6131) ;  /* 0x0000000400d07947 */ /* 0x000fea0003800000 */
.L_x_6138:
        /* <DEDUP_REMOVED lines=13> */
.L_x_6145:
        /* <DEDUP_REMOVED lines=21> */
.L_x_6149:
[----:B------:R-:W-:Y:S05]  /*6db0*/  BSYNC.RECONVERGENT B1 ;  /* 0x0000000000017941 */ /* 0x000fea0003800200 */
.L_x_6148:
[----:B------:R-:W-:Y:S01]  /*6dc0*/  IMAD.SHL.U32 R0, R0, 0x100000, RZ ;  /* 0x0010000000007824 */ /* 0x000fe200078e00ff */
[----:B------:R-:W-:-:S04]  /*6dd0*/  LEA R2, R2, 0x3b800000, 0x17 ;  /* 0x3b80000002027811 */ /* 0x000fc800078eb8ff */
[----:B------:R-:W-:-:S07]  /*6de0*/  LOP3.LUT R0, R2, R0, R7, 0xfe, !PT ;  /* 0x0000000002007212 */ /* 0x000fce00078efe07 */
.L_x_6147:
[----:B------:R-:W-:Y:S05]  /*6df0*/  BSYNC.RECONVERGENT B0 ;  /* 0x0000000000007941 */ /* 0x000fea0003800200 */
.L_x_6146:
[----:B------:R-:W-:-:S04]  /*6e00*/  F2FP.BF16.F32.PACK_AB R0, RZ, R0 ;  /* 0x00000000ff00723e */ /* 0x000fc800000010ff */
[----:B------:R-:W-:Y:S01]  /*6e10*/  PRMT R19, R0, 0x7610, R19 ;  /* 0x0000761000137816 */ /* 0x000fe20000000013 */
[----:B------:R-:W-:Y:S06]  /*6e20*/  BRA `(.L_x_6131) ;  /* 0x0000000400287947 */ /* 0x000fec0003800000 */
.L_x_6144:
        /* <DEDUP_REMOVED lines=21> */
.L_x_6153:
[----:B------:R-:W-:Y:S05]  /*6f80*/  BSYNC.RECONVERGENT B1 ;  /* 0x0000000000017941 */ /* 0x000fea0003800200 */
.L_x_6152:
[----:B------:R-:W-:Y:S01]  /*6f90*/  IMAD.SHL.U32 R0, R0, 0x200000, RZ ;  /* 0x0020000000007824 */ /* 0x000fe200078e00ff */
[----:B------:R-:W-:-:S04]  /*6fa0*/  LEA R2, R2, 0x37800000, 0x17 ;  /* 0x3780000002027811 */ /* 0x000fc800078eb8ff */
[----:B------:R-:W-:-:S07]  /*6fb0*/  LOP3.LUT R0, R2, R0, R7, 0xfe, !PT ;  /* 0x0000000002007212 */ /* 0x000fce00078efe07 */
.L_x_6151:
[----:B------:R-:W-:Y:S05]  /*6fc0*/  BSYNC.RECONVERGENT B0 ;  /* 0x0000000000007941 */ /* 0x000fea0003800200 */
.L_x_6150:
[----:B------:R-:W-:-:S04]  /*6fd0*/  F2FP.BF16.F32.PACK_AB R0, RZ, R0 ;  /* 0x00000000ff00723e */ /* 0x000fc800000010ff */
[----:B------:R-:W-:Y:S01]  /*6fe0*/  PRMT R19, R0, 0x7610, R19 ;  /* 0x0000761000137816 */ /* 0x000fe20000000013 */
[----:B------:R-:W-:Y:S06]  /*6ff0*/  BRA `(.L_x_6131) ;  /* 0x0000000000b47947 */ /* 0x000fec0003800000 */
.L_x_6143:
        /* <DEDUP_REMOVED lines=14> */
.L_x_6157:
[----:B------:R-:W-:Y:S05]  /*70e0*/  BSYNC.RECONVERGENT B0 ;  /* 0x0000000000007941 */ /* 0x000fea0003800200 */
.L_x_6156:
[----:B------:R-:W-:-:S04]  /*70f0*/  F2FP.BF16.F32.PACK_AB R0, RZ, R0 ;  /* 0x00000000ff00723e */ /* 0x000fc800000010ff */
[----:B------:R-:W-:Y:S01]  /*7100*/  PRMT R19, R0, 0x7610, R19 ;  /* 0x0000761000137816 */ /* 0x000fe20000000013 */
[----:B------:R-:W-:Y:S06]  /*7110*/  BRA `(.L_x_6131) ;  /* 0x00000000006c7947 */ /* 0x000fec0003800000 */
.L_x_6130:
        /* <DEDUP_REMOVED lines=15> */
[----:B--2---:R-:W-:Y:S05]  /*7210*/  CALL.ABS.NOINC R2 ;  /* 0x0000000002007343 */ /* 0x004fea0003c00000 */
.L_x_6158:
[----:B------:R-:W-:Y:S01]  /*7220*/  PRMT R19, RZ, 0x7610, R19 ;  /* 0x00007610ff137816 */ /* 0x000fe20000000013 */
[----:B------:R-:W-:Y:S06]  /*7230*/  BRA `(.L_x_6131) ;  /* 0x0000000000247947 */ /* 0x000fec0003800000 */
.L_x_6155:
[----:B------:R-:W2:Y:S02]  /*7240*/  LDG.E.64 R2, desc[UR36][R2.64] ;  /* 0x0000002402027981 */ /* 0x000ea4000c1e1b00 */
[----:B--2---:R-:W0:Y:S02]  /*7250*/  I2F.U64 R0, R2 ;  /* 0x0000000200007312 */ /* 0x004e240000301000 */
[----:B0-----:R-:W-:-:S04]  /*7260*/  F2FP.BF16.F32.PACK_AB R0, RZ, R0 ;  /* 0x00000000ff00723e */ /* 0x001fc800000010ff */
[----:B------:R-:W-:Y:S01]  /*7270*/  PRMT R19, R0, 0x7610, R19 ;  /* 0x0000761000137816 */ /* 0x000fe20000000013 */
[----:B------:R-:W-:Y:S06]  /*7280*/  BRA `(.L_x_6131) ;  /* 0x0000000000107947 */ /* 0x000fec0003800000 */
.L_x_6154:
[----:B------:R-:W2:Y:S02]  /*7290*/  LDG.E R2, desc[UR36][R2.64] ;  /* 0x0000002402027981 */ /* 0x000ea4000c1e1900 */
[----:B--2---:R-:W-:-:S04]  /*72a0*/  I2FP.F32.U32 R0, R2 ;  /* 0x0000000200007245 */ /* 0x004fc80000201000 */
[----:B------:R-:W-:-:S04]  /*72b0*/  F2FP.BF16.F32.PACK_AB R0, RZ, R0 ;  /* 0x00000000ff00723e */ /* 0x000fc800000010ff */
[----:B------:R-:W-:-:S07]  /*72c0*/  PRMT R19, R0, 0x7610, R19 ;  /* 0x0000761000137816 */ /* 0x000fce0000000013 */
.L_x_6131:
        /* <DEDUP_REMOVED lines=19> */
.L_x_6162:
[----:B------:R-:W2:Y:S02]  /*7400*/  LDG.E.U8 R2, desc[UR36][R2.64] ;  /* 0x0000002402027981 */ /* 0x000ea4000c1e1100 */
[----:B--2---:R-:W-:-:S04]  /*7410*/  I2FP.F32.U32 R0, R2 ;  /* 0x0000000200007245 */ /* 0x004fc80000201000 */
[----:B------:R-:W-:-:S04]  /*7420*/  F2FP.BF16.F32.PACK_AB R0, RZ, R0 ;  /* 0x00000000ff00723e */ /* 0x000fc800000010ff */
[----:B------:R-:W-:Y:S01]  /*7430*/  PRMT R8, R0, 0x7610, R8 ;  /* 0x0000761000087816 */ /* 0x000fe20000000008 */
[----:B------:R-:W-:Y:S06]  /*7440*/  BRA `(.L_x_6164) ;  /* 0x0000000c00e07947 */ /* 0x000fec0003800000 */
.L_x_6161:
        /* <DEDUP_REMOVED lines=11> */
.L_x_6166:
[----:B------:R-:W2:Y:S02]  /*7500*/  LDG.E R2, desc[UR36][R2.64] ;  /* 0x0000002402027981 */ /* 0x000ea4000c1e1900 */
[----:B--2---:R-:W-:-:S04]  /*7510*/  I2FP.F32.S32 R0, R2 ;  /* 0x0000000200007245 */ /* 0x004fc80000201400 */
[----:B------:R-:W-:-:S04]  /*7520*/  F2FP.BF16.F32.PACK_AB R0, RZ, R0 ;  /* 0x00000000ff00723e */ /* 0x000fc800000010ff */
[----:B------:R-:W-:Y:S01]  /*7530*/  PRMT R8, R0, 0x7610, R8 ;  /* 0x0000761000087816 */ /* 0x000fe20000000008 */
[----:B------:R-:W-:Y:S06]  /*7540*/  BRA `(.L_x_6164) ;  /* 0x0000000c00a07947 */ /* 0x000fec0003800000 */
.L_x_6165:
[----:B------:R-:W2:Y:S02]  /*7550*/  LDG.E.U16 R2, desc[UR36][R2.64] ;  /* 0x0000002402027981 */ /* 0x000ea4000c1e1500 */
[----:B--2---:R-:W0:Y:S02]  /*7560*/  I2F.S16 R0, R2 ;  /* 0x0000000200007306 */ /* 0x004e240000101400 */
[----:B0-----:R-:W-:-:S04]  /*7570*/  F2FP.BF16.F32.PACK_AB R0, RZ, R0 ;  /* 0x00000000ff00723e */ /* 0x001fc800000010ff */
[----:B------:R-:W-:Y:S01]  /*7580*/  PRMT R8, R0, 0x7610, R8 ;  /* 0x0000761000087816 */ /* 0x000fe20000000008 */
[----:B------:R-:W-:Y:S06]  /*7590*/  BRA `(.L_x_6164) ;  /* 0x0000000c008c7947 */ /* 0x000fec0003800000 */
.L_x_6160:
        /* <DEDUP_REMOVED lines=9> */
.L_x_6168:
[----:B------:R-:W2:Y:S02]  /*7630*/  LDG.E.U16 R0, desc[UR36][R2.64] ;  /* 0x0000002402007981 */ /* 0x000ea4000c1e1500 */
[----:B--2---:R-:W-:-:S05]  /*7640*/  HADD2.F32 R0, -RZ, R0.H0_H0 ;  /* 0x20000000ff007230 */ /* 0x004fca0000004100 */
[----:B------:R-:W-:-:S04]  /*7650*/  F2FP.BF16.F32.PACK_AB R0, RZ, R0 ;  /* 0x00000000ff00723e */ /* 0x000fc800000010ff */
[----:B------:R-:W-:Y:S01]  /*7660*/  PRMT R8, R0, 0x7610, R8 ;  /* 0x0000761000087816 */ /* 0x000fe20000000008 */
[----:B------:R-:W-:Y:S06]  /*7670*/  BRA `(.L_x_6164) ;  /* 0x0000000c00547947 */ /* 0x000fec0003800000 */
.L_x_6167:
        /* <DEDUP_REMOVED lines=9> */
.L_x_6170:
[----:B------:R-:W2:Y:S02]  /*7710*/  LDG.E.U16 R2, desc[UR36][R2.64] ;  /* 0x0000002402027981 */ /* 0x000ea4000c1e1500 */
[----:B--2---:R-:W-:-:S05]  /*7720*/  HADD2.F32 R0, -RZ, R2.H0_H0 ;  /* 0x20000002ff007230 */ /* 0x004fca0000004100 */
[----:B------:R-:W-:-:S04]  /*7730*/  F2FP.BF16.F32.PACK_AB R0, RZ, R0 ;  /* 0x00000000ff00723e */ /* 0x000fc800000010ff */
[----:B------:R-:W-:Y:S01]  /*7740*/  PRMT R8, R0, 0x7610, R8 ;  /* 0x0000761000087816 */ /* 0x000fe20000000008 */
[----:B------:R-:W-:Y:S06]  /*7750*/  BRA `(.L_x_6164) ;  /* 0x0000000c001c7947 */ /* 0x000fec0003800000 */
.L_x_6169:
        /* <DEDUP_REMOVED lines=13> */
.L_x_6159:
        /* <DEDUP_REMOVED lines=14> */
.L_x_6173:
        /* <DEDUP_REMOVED lines=13> */
.L_x_6172:
        /* <DEDUP_REMOVED lines=27> */
.L_x_6175:
        /* <DEDUP_REMOVED lines=14> */
.L_x_6174:
[----:B------:R0:W5:Y:S01]  /*7c70*/  LDG.E.U16 R8, desc[UR36][R2.64] ;  /* 0x0000002402087981 */ /* 0x000162000c1e1500 */
[----:B------:R-:W-:Y:S05]  /*7c80*/  BRA `(.L_x_6164) ;  /* 0x0000000400d07947 */ /* 0x000fea0003800000 */
.L_x_6171:
        /* <DEDUP_REMOVED lines=13> */
.L_x_6178:
        /* <DEDUP_REMOVED lines=21> */
.L_x_6182:
[----:B------:R-:W-:Y:S05]  /*7eb0*/  BSYNC.RECONVERGENT B1 ;  /* 0x0000000000017941 */ /* 0x000fea0003800200 */
.L_x_6181:
[----:B------:R-:W-:Y:S01]  /*7ec0*/  IMAD.SHL.U32 R0, R0, 0x100000, RZ ;  /* 0x0010000000007824 */ /* 0x000fe200078e00ff */
[----:B------:R-:W-:-:S04]  /*7ed0*/  LEA R2, R2, 0x3b800000, 0x17 ;  /* 0x3b80000002027811 */ /* 0x000fc800078eb8ff */
[----:B------:R-:W-:-:S07]  /*7ee0*/  LOP3.LUT R0, R2, R0, R7, 0xfe, !PT ;  /* 0x0000000002007212 */ /* 0x000fce00078efe07 */
.L_x_6180:
[----:B------:R-:W-:Y:S05]  /*7ef0*/  BSYNC.RECONVERGENT B0 ;  /* 0x0000000000007941 */ /* 0x000fea0003800200 */
.L_x_6179:
[----:B------:R-:W-:-:S04]  /*7f00*/  F2FP.BF16.F32.PACK_AB R0, RZ, R0 ;  /* 0x00000000ff00723e */ /* 0x000fc800000010ff */
[----:B------:R-:W-:Y:S01]  /*7f10*/  PRMT R8, R0, 0x7610, R8 ;  /* 0x0000761000087816 */ /* 0x000fe20000000008 */
[----:B------:R-:W-:Y:S06]  /*7f20*/  BRA `(.L_x_6164) ;  /* 0x0000000400287947 */ /* 0x000fec0003800000 */
.L_x_6177:
        /* <DEDUP_REMOVED lines=21> */
.L_x_6186:
[----:B------:R-:W-:Y:S05]  /*8080*/  BSYNC.RECONVERGENT B1 ;  /* 0x0000000000017941 */ /* 0x000fea0003800200 */
.L_x_6185:
[----:B------:R-:W-:Y:S01]  /*8090*/  IMAD.SHL.U32 R0, R0, 0x200000, RZ ;  /* 0x0020000000007824 */ /* 0x000fe200078e00ff */
[----:B------:R-:W-:-:S04]  /*80a0*/  LEA R2, R2, 0x37800000, 0x17 ;  /* 0x3780000002027811 */ /* 0x000fc800078eb8ff */
[----:B------:R-:W-:-:S07]  /*80b0*/  LOP3.LUT R0, R2, R0, R7, 0xfe, !PT ;  /* 0x0000000002007212 */ /* 0x000fce00078efe07 */
.L_x_6184:
[----:B------:R-:W-:Y:S05]  /*80c0*/  BSYNC.RECONVERGENT B0 ;  /* 0x0000000000007941 */ /* 0x000fea0003800200 */
.L_x_6183:
[----:B------:R-:W-:-:S04]  /*80d0*/  F2FP.BF16.F32.PACK_AB R0, RZ, R0 ;  /* 0x00000000ff00723e */ /* 0x000fc800000010ff */
[----:B------:R-:W-:Y:S01]  /*80e0*/  PRMT R8, R0, 0x7610, R8 ;  /* 0x0000761000087816 */ /* 0x000fe20000000008 */
[----:B------:R-:W-:Y:S06]  /*80f0*/  BRA `(.L_x_6164) ;  /* 0x0000000000b47947 */ /* 0x000fec0003800000 */
.L_x_6176:
        /* <DEDUP_REMOVED lines=14> */
.L_x_6190:
[----:B------:R-:W-:Y:S05]  /*81e0*/  BSYNC.RECONVERGENT B0 ;  /* 0x0000000000007941 */ /* 0x000fea0003800200 */
.L_x_6189:
[----:B------:R-:W-:-:S04]  /*81f0*/  F2FP.BF16.F32.PACK_AB R0, RZ, R0 ;  /* 0x00000000ff00723e */ /* 0x000fc800000010ff */
[----:B------:R-:W-:Y:S01]  /*8200*/  PRMT R8, R0, 0x7610, R8 ;  /* 0x0000761000087816 */ /* 0x000fe20000000008 */
[----:B------:R-:W-:Y:S06]  /*8210*/  BRA `(.L_x_6164) ;  /* 0x00000000006c7947 */ /* 0x000fec0003800000 */
.L_x_6163:
        /* <DEDUP_REMOVED lines=16> */
.L_x_6191:
[----:B------:R-:W-:Y:S01]  /*8320*/  PRMT R8, RZ, 0x7610, R8 ;  /* 0x00007610ff087816 */ /* 0x000fe20000000008 */
[----:B------:R-:W-:Y:S06]  /*8330*/  BRA `(.L_x_6164) ;  /* 0x0000000000247947 */ /* 0x000fec0003800000 */
.L_x_6188:
[----:B------:R-:W2:Y:S02]  /*8340*/  LDG.E.64 R2, desc[UR36][R2.64] ;  /* 0x0000002402027981 */ /* 0x000ea4000c1e1b00 */
[----:B--2---:R-:W0:Y:S02]  /*8350*/  I2F.U64 R0, R2 ;  /* 0x0000000200007312 */ /* 0x004e240000301000 */
[----:B0-----:R-:W-:-:S04]  /*8360*/  F2FP.BF16.F32.PACK_AB R0, RZ, R0 ;  /* 0x00000000ff00723e */ /* 0x001fc800000010ff */
[----:B------:R-:W-:Y:S01]  /*8370*/  PRMT R8, R0, 0x7610, R8 ;  /* 0x0000761000087816 */ /* 0x000fe20000000008 */
[----:B------:R-:W-:Y:S06]  /*8380*/  BRA `(.L_x_6164) ;  /* 0x0000000000107947 */ /* 0x000fec0003800000 */
.L_x_6187:
[----:B------:R-:W2:Y:S02]  /*8390*/  LDG.E R2, desc[UR36][R2.64] ;  /* 0x0000002402027981 */ /* 0x000ea4000c1e1900 */
[----:B--2---:R-:W-:-:S04]  /*83a0*/  I2FP.F32.U32 R0, R2 ;  /* 0x0000000200007245 */ /* 0x004fc80000201000 */
[----:B------:R-:W-:-:S04]  /*83b0*/  F2FP.BF16.F32.PACK_AB R0, RZ, R0 ;  /* 0x00000000ff00723e */ /* 0x000fc800000010ff */
[----:B------:R-:W-:-:S07]  /*83c0*/  PRMT R8, R0, 0x7610, R8 ;  /* 0x0000761000087816 */ /* 0x000fce0000000008 */
.L_x_6164:
        /* <DEDUP_REMOVED lines=14> */
[----:B------:R-:W-:-:S03]  /*84b0*/  IMAD.X R5, RZ, RZ, UR5, P1 ;  /* 0x00000005ff057e24 */ /* 0x000fc600088e06ff */
[----:B------:R-:W-:-:S04]  /*84c0*/  FFMA R2, R0, R3, RZ ;  /* 0x0000000300027223 */ /* 0x000fc800000000ff */
[----:B------:R-:W-:-:S04]  /*84d0*/  FFMA R6, -R9, R2, R0 ;  /* 0x0000000209067223 */ /* 0x000fc80000000100 */
[----:B------:R-:W-:Y:S01]  /*84e0*/  FFMA R2, R3, R6, R2 ;  /* 0x0000000603027223 */ /* 0x000fe20000000002 */
[----:B-1----:R-:W-:Y:S06]  /*84f0*/  @!P0 BRA `(.L_x_6193) ;  /* 0x00000000000c8947 */ /* 0x002fec0003800000 */
[----:B------:R-:W-:-:S07]  /*8500*/  MOV R2, 0x8520 ;  /* 0x0000852000027802 */ /* 0x000fce0000000f00 */
[----:B------:R-:W-:Y:S05]  /*8510*/  CALL.REL.NOINC `($__internal_0_$__cuda_sm3x_div_rn_ftz_f32_slowpath) ;  /* 0x000000a4007c7944 */ /* 0x000fea0003c00000 */
[----:B------:R-:W-:-:S07]  /*8520*/  IMAD.MOV.U32 R2, RZ, RZ, R11 ;  /* 0x000000ffff027224 */ /* 0x000fce00078e000b */
.L_x_6193:
[----:B------:R-:W-:Y:S05]  /*8530*/  BSYNC.RECONVERGENT B1 ;  /* 0x0000000000017941 */ /* 0x000fea0003800200 */
.L_x_6192:
        /* <DEDUP_REMOVED lines=39> */
[----:B0-----:R-:W-:-:S04]  /*87b0*/  SHF.L.U32 R0, R19, 0x10, RZ ;  /* 0x0000001013007819 */ /* 0x001fc800000006ff */
[----:B------:R-:W0:Y:S02]  /*87c0*/  F2I.FTZ.TRUNC.NTZ R3, R0 ;  /* 0x0000000000037305 */ /* 0x000e24000021f100 */
[----:B0-----:R4:W-:Y:S01]  /*87d0*/  STG.E.U8 desc[UR36][R4.64], R3 ;  /* 0x0000000304007986 */ /* 0x0019e2000c101124 */
[----:B------:R-:W-:Y:S05]  /*87e0*/  BRA `(.L_x_6199) ;  /* 0x0000000c007c7947 */ /* 0x000fea0003800000 */
.L_x_6197:
[----:B0-----:R-:W-:-:S06]  /*87f0*/  IMAD.U32 R3, R19, 0x10000, RZ ;  /* 0x0001000013037824 */ /* 0x001fcc00078e00ff */
[----:B------:R-:W0:Y:S02]  /*8800*/  F2I.S64.TRUNC R2, R3 ;  /* 0x0000000300027311 */ /* 0x000e24000020d900 */
[----:B0-----:R3:W-:Y:S01]  /*8810*/  STG.E.U8 desc[UR36][R4.64], R2 ;  /* 0x0000000204007986 */ /* 0x0017e2000c101124 */
[----:B------:R-:W-:Y:S05]  /*8820*/  BRA `(.L_x_6199) ;  /* 0x0000000c006c7947 */ /* 0x000fea0003800000 */
.L_x_6196:
        /* <DEDUP_REMOVED lines=10> */
.L_x_6201:
[----:B0-----:R-:W-:-:S06]  /*88d0*/  IMAD.U32 R19, R19, 0x10000, RZ ;  /* 0x0001000013137824 */ /* 0x001fcc00078e00ff */
[----:B------:R-:W0:Y:S02]  /*88e0*/  F2I.FTZ.TRUNC.NTZ R19, R19 ;  /* 0x0000001300137305 */ /* 0x000e24000021f100 */
[----:B0-----:R2:W-:Y:S01]  /*88f0*/  STG.E desc[UR36][R4.64], R19 ;  /* 0x0000001304007986 */ /* 0x0015e2000c101924 */
[----:B------:R-:W-:Y:S05]  /*8900*/  BRA `(.L_x_6199) ;  /* 0x0000000c00347947 */ /* 0x000fea0003800000 */
.L_x_6200:
[----:B0-----:R-:W-:-:S06]  /*8910*/  IMAD.U32 R19, R19, 0x10000, RZ ;  /* 0x0001000013137824 */ /* 0x001fcc00078e00ff */
[----:B------:R-:W0:Y:S02]  /*8920*/  F2I.FTZ.TRUNC.NTZ R19, R19 ;  /* 0x0000001300137305 */ /* 0x000e24000021f100 */
[----:B0-----:R0:W-:Y:S01]  /*8930*/  STG.E.U16 desc[UR36][R4.64], R19 ;  /* 0x0000001304007986 */ /* 0x0011e2000c101524 */
[----:B------:R-:W-:Y:S05]  /*8940*/  BRA `(.L_x_6199) ;  /* 0x0000000c00247947 */ /* 0x000fea0003800000 */
.L_x_6195:
        /* <DEDUP_REMOVED lines=9> */
.L_x_6203:
[----:B0-----:R-:W-:-:S05]  /*89e0*/  IMAD.U32 R0, R19, 0x10000, RZ ;  /* 0x0001000013007824 */ /* 0x001fca00078e00ff */
[----:B------:R-:W-:-:S05]  /*89f0*/  F2FP.F16.F32.PACK_AB R0, RZ, R0 ;  /* 0x00000000ff00723e */ /* 0x000fca00000000ff */
[----:B------:R0:W-:Y:S01]  /*8a00*/  STG.E.U16 desc[UR36][R4.64], R0 ;  /* 0x0000000004007986 */ /* 0x0001e2000c101524 */
[----:B------:R-:W-:Y:S05]  /*8a10*/  BRA `(.L_x_6199) ;  /* 0x0000000800f07947 */ /* 0x000fea0003800000 */
.L_x_6202:
[----:B------:R-:W-:-:S09]  /*8a20*/  UISETP.NE.AND UP0, UPT, UR4, 0x7, UPT ;  /* 0x000000070400788c */ /* 0x000fd2000bf05270 */
[----:B------:R-:W-:Y:S05]  /*8a30*/  BRA.U !UP0, `(.L_x_6204) ;  /* 0x0000000108347547 */ /* 0x000fea000b800000 */
[----:B------:R-:W-:-:S09]  /*8a40*/  UISETP.NE.AND UP0, UPT, UR4, 0x8, UPT ;  /* 0x000000080400788c */ /* 0x000fd2000bf05270 */
[----:B------:R-:W-:Y:S05]  /*8a50*/  BRA.U !UP0, `(.L_x_6205) ;  /* 0x0000000108187547 */ /* 0x000fea000b800000 */
[----:B------:R-:W-:-:S09]  /*8a60*/  UISETP.NE.AND UP0, UPT, UR4, 0x9, UPT ;  /* 0x000000090400788c */ /* 0x000fd2000bf05270 */
[----:B------:R-:W-:Y:S05]  /*8a70*/  BRA.U UP0, `(.L_x_6198) ;  /* 0x0000000500fc7547 */ /* 0x000fea000b800000 */
[----:B0-----:R-:W-:Y:S01]  /*8a80*/  IMAD.U32 R2, R19, 0x10000, RZ ;  /* 0x0001000013027824 */ /* 0x001fe200078e00ff */
[----:B------:R-:W-:-:S05]  /*8a90*/  MOV R3, RZ ;  /* 0x000000ff00037202 */ /* 0x000fca0000000f00 */
[----:B------:R0:W-:Y:S01]  /*8aa0*/  STG.E.64 desc[UR36][R4.64], R2 ;  /* 0x0000000204007986 */ /* 0x0001e2000c101b24 */
[----:B------:R-:W-:Y:S05]  /*8ab0*/  BRA `(.L_x_6199) ;  /* 0x0000000800c87947 */ /* 0x000fea0003800000 */
.L_x_6205:
[----:B0-----:R-:W-:-:S05]  /*8ac0*/  IMAD.U32 R19, R19, 0x10000, RZ ;  /* 0x0001000013137824 */ /* 0x001fca00078e00ff */
[----:B------:R-:W-:-:S04]  /*8ad0*/  F2FP.F16.F32.PACK_AB R3, RZ, R19 ;  /* 0x00000013ff03723e */ /* 0x000fc800000000ff */
[----:B------:R-:W-:-:S05]  /*8ae0*/  PRMT R3, R3, 0x5410, RZ ;  /* 0x0000541003037816 */ /* 0x000fca00000000ff */
[----:B------:R0:W-:Y:S01]  /*8af0*/  STG.E desc[UR36][R4.64], R3 ;  /* 0x0000000304007986 */ /* 0x0001e2000c101924 */
[----:B------:R-:W-:Y:S05]  /*8b00*/  BRA `(.L_x_6199) ;  /* 0x0000000800b47947 */ /* 0x000fea0003800000 */
.L_x_6204:
[----:B0-----:R-:W-:-:S04]  /*8b10*/  IMAD.U32 R2, R19, 0x10000, RZ ;  /* 0x0001000013027824 */ /* 0x001fc800078e00ff */
[----:B------:R-:W-:-:S06]  /*8b20*/  FMUL.FTZ R2, R2, 1 ;  /* 0x3f80000002027820 */ /* 0x000fcc0000410000 */
[----:B------:R-:W0:Y:S02]  /*8b30*/  F2F.F64.F32 R2, R2 ;  /* 0x0000000200027310 */ /* 0x000e240000201800 */
[----:B0-----:R0:W-:Y:S01]  /*8b40*/  STG.E.64 desc[UR36][R4.64], R2 ;  /* 0x0000000204007986 */ /* 0x0011e2000c101b24 */
[----:B------:R-:W-:Y:S05]  /*8b50*/  BRA `(.L_x_6199) ;  /* 0x0000000800a07947 */ /* 0x000fea0003800000 */
.L_x_6194:
        /* <DEDUP_REMOVED lines=14> */
.L_x_6209:
[----:B0-----:R-:W-:Y:S01]  /*8c40*/  IMAD.U32 R19, R19, 0x10000, RZ ;  /* 0x0001000013137824 */ /* 0x001fe200078e00ff */
        /* <DEDUP_REMOVED lines=16> */
.L_x_6212:
[----:B------:R-:W-:-:S04]  /*8d50*/  SHF.R.U32.HI R3, RZ, 0x18, R19 ;  /* 0x00000018ff037819 */ /* 0x000fc80000011613 */
[----:B------:R-:W-:-:S04]  /*8d60*/  LOP3.LUT R0, R0, 0x80, R3, 0xf8, !PT ;  /* 0x0000008000007812 */ /* 0x000fc800078ef803 */
[----:B------:R-:W-:-:S07]  /*8d70*/  PRMT R2, R0, 0x7610, R2 ;  /* 0x0000761000027816 */ /* 0x000fce0000000002 */
.L_x_6211:
[----:B------:R-:W-:Y:S05]  /*8d80*/  BSYNC.RECONVERGENT B0 ;  /* 0x0000000000007941 */ /* 0x000fea0003800200 */
.L_x_6210:
[----:B------:R0:W-:Y:S01]  /*8d90*/  STG.E.U8 desc[UR36][R4.64], R2 ;  /* 0x0000000204007986 */ /* 0x0001e2000c101124 */
[----:B------:R-:W-:Y:S05]  /*8da0*/  BRA `(.L_x_6199) ;  /* 0x00000008000c7947 */ /* 0x000fea0003800000 */
.L_x_6208:
        /* <DEDUP_REMOVED lines=17> */
.L_x_6215:
[----:B------:R-:W-:-:S04]  /*8ec0*/  SHF.R.U32.HI R3, RZ, 0x18, R19 ;  /* 0x00000018ff037819 */ /* 0x000fc80000011613 */
[----:B------:R-:W-:-:S04]  /*8ed0*/  LOP3.LUT R0, R0, 0x80, R3, 0xf8, !PT ;  /* 0x0000008000007812 */ /* 0x000fc800078ef803 */
[----:B------:R-:W-:-:S07]  /*8ee0*/  PRMT R2, R0, 0x7610, R2 ;  /* 0x0000761000027816 */ /* 0x000fce0000000002 */
.L_x_6214:
[----:B------:R-:W-:Y:S05]  /*8ef0*/  BSYNC.RECONVERGENT B0 ;  /* 0x0000000000007941 */ /* 0x000fea0003800200 */
.L_x_6213:
[----:B------:R0:W-:Y:S01]  /*8f00*/  STG.E.U8 desc[UR36][R4.64], R2 ;  /* 0x0000000204007986 */ /* 0x0001e2000c101124 */
[----:B------:R-:W-:Y:S05]  /*8f10*/  BRA `(.L_x_6199) ;  /* 0x0000000400b07947 */ /* 0x000fea0003800000 */
.L_x_6207:
[----:B------:R-:W-:-:S09]  /*8f20*/  UISETP.NE.AND UP0, UPT, UR4, 0x1c, UPT ;  /* 0x0000001c0400788c */ /* 0x000fd2000bf05270 */
[----:B------:R-:W-:Y:S05]  /*8f30*/  BRA.U !UP0, `(.L_x_6216) ;  /* 0x0000000108607547 */ /* 0x000fea000b800000 */
[----:B------:R-:W-:-:S09]  /*8f40*/  UISETP.NE.AND UP0, UPT, UR4, 0x1d, UPT ;  /* 0x0000001d0400788c */ /* 0x000fd2000bf05270 */
[----:B------:R-:W-:Y:S05]  /*8f50*/  BRA.U !UP0, `(.L_x_6217) ;  /* 0x0000000108487547 */ /* 0x000fea000b800000 */
[----:B------:R-:W-:-:S09]  /*8f60*/  UISETP.NE.AND UP0, UPT, UR4, 0x2c, UPT ;  /* 0x0000002c0400788c */ /* 0x000fd2000bf05270 */
[----:B------:R-:W-:Y:S05]  /*8f70*/  BRA.U UP0, `(.L_x_6198) ;  /* 0x0000000100bc7547 */ /* 0x000fea000b800000 */
[----:B0-----:R-:W-:Y:S01]  /*8f80*/  SHF.L.U32 R19, R19, 0x10, RZ ;  /* 0x0000001013137819 */ /* 0x001fe200000006ff */
        /* <DEDUP_REMOVED lines=15> */
.L_x_6217:
[----:B0-----:R-:W-:-:S06]  /*9080*/  IMAD.U32 R2, R19, 0x10000, RZ ;  /* 0x0001000013027824 */ /* 0x001fcc00078e00ff */
[----:B------:R-:W0:Y:S02]  /*9090*/  F2I.U64.TRUNC R2, R2 ;  /* 0x0000000200027311 */ /* 0x000e24000020d800 */
[----:B0-----:R0:W-:Y:S01]  /*90a0*/  STG.E.64 desc[UR36][R4.64], R2 ;  /* 0x0000000204007986 */ /* 0x0011e2000c101b24 */
[----:B------:R-:W-:Y:S05]  /*90b0*/  BRA `(.L_x_6199) ;  /* 0x0000000400487947 */ /* 0x000fea0003800000 */
.L_x_6216:
[----:B0-----:R-:W-:-:S06]  /*90c0*/  IMAD.U32 R19, R19, 0x10000, RZ ;  /* 0x0001000013137824 */ /* 0x001fcc00078e00ff */
[----:B------:R-:W0:Y:S02]  /*90d0*/  F2I.FTZ.U32.TRUNC.NTZ R19, R19 ;  /* 0x0000001300137305 */ /* 0x000e24000021f000 */
[----:B0-----:R0:W-:Y:S01]  /*90e0*/  STG.E desc[UR36][R4.64], R19 ;  /* 0x0000001304007986 */ /* 0x0011e2000c101924 */
[----:B------:R-:W-:Y:S05]  /*90f0*/  BRA `(.L_x_6199) ;  /* 0x0000000400387947 */ /* 0x000fea0003800000 */
.L_x_6206:
[----:B------:R-:W-:-:S09]  /*9100*/  UISETP.GT.AND UP0, UPT, UR4, 0xe, UPT ;  /* 0x0000000e0400788c */ /* 0x000fd2000bf04270 */
[----:B------:R-:W-:Y:S05]  /*9110*/  BRA.U UP0, `(.L_x_6218) ;  /* 0x00000001003c7547 */ /* 0x000fea000b800000 */
[----:B------:R-:W-:-:S09]  /*9120*/  UISETP.NE.AND UP0, UPT, UR4, 0xa, UPT ;  /* 0x0000000a0400788c */ /* 0x000fd2000bf05270 */
[----:B------:R-:W-:Y:S05]  /*9130*/  BRA.U !UP0, `(.L_x_6219) ;  /* 0x00000001081c7547 */ /* 0x000fea000b800000 */
[----:B------:R-:W-:-:S09]  /*9140*/  UISETP.NE.AND UP0, UPT, UR4, 0xb, UPT ;  /* 0x0000000b0400788c */ /* 0x000fd2000bf05270 */
[----:B------:R-:W-:Y:S05]  /*9150*/  BRA.U UP0, `(.L_x_6198) ;  /* 0x0000000100447547 */ /* 0x000fea000b800000 */
[----:B0-----:R-:W-:-:S05]  /*9160*/  IMAD.U32 R19, R19, 0x10000, RZ ;  /* 0x0001000013137824 */ /* 0x001fca00078e00ff */
[----:B------:R-:W-:-:S04]  /*9170*/  FSETP.NEU.FTZ.AND P0, PT, R19, RZ, PT ;  /* 0x000000ff1300720b */ /* 0x000fc80003f1d000 */
[----:B------:R-:W-:-:S05]  /*9180*/  SEL R3, RZ, 0x1, !P0 ;  /* 0x00000001ff037807 */ /* 0x000fca0004000000 */
[----:B------:R0:W-:Y:S01]  /*9190*/  STG.E.U8 desc[UR36][R4.64], R3 ;  /* 0x0000000304007986 */ /* 0x0001e2000c101124 */
[----:B------:R-:W-:Y:S05]  /*91a0*/  BRA `(.L_x_6199) ;  /* 0x00000004000c7947 */ /* 0x000fea0003800000 */
.L_x_6219:
[----:B0-----:R-:W-:Y:S02]  /*91b0*/  SHF.L.U32 R19, R19, 0x10, RZ ;  /* 0x0000001013137819 */ /* 0x001fe400000006ff */
[----:B------:R-:W-:-:S03]  /*91c0*/  CS2R R10, SRZ ;  /* 0x00000000000a7805 */ /* 0x000fc6000001ff00 */
[----:B------:R-:W-:-:S06]  /*91d0*/  FMUL.FTZ R8, R19, 1 ;  /* 0x3f80000013087820 */ /* 0x000fcc0000410000 */
[----:B------:R-:W0:Y:S02]  /*91e0*/  F2F.F64.F32 R8, R8 ;  /* 0x0000000800087310 */ /* 0x000e240000201800 */
[----:B0-----:R0:W-:Y:S01]  /*91f0*/  STG.E.128 desc[UR36][R4.64], R8 ;  /* 0x0000000804007986 */ /* 0x0011e2000c101d24 */
[----:B------:R-:W-:Y:S05]  /*9200*/  BRA `(.L_x_6199) ;  /* 0x0000000000f47947 */ /* 0x000fea0003800000 */
.L_x_6218:
[----:B------:R-:W-:-:S09]  /*9210*/  UISETP.NE.AND UP0, UPT, UR4, 0xf, UPT ;  /* 0x0000000f0400788c */ /* 0x000fd2000bf05270 */
[----:B------:R-:W-:Y:S05]  /*9220*/  BRA.U !UP0, `(.L_x_6220) ;  /* 0x0000000108e87547 */ /* 0x000fea000b800000 */
[----:B------:R-:W-:-:S09]  /*9230*/  UISETP.NE.AND UP0, UPT, UR4, 0x17, UPT ;  /* 0x000000170400788c */ /* 0x000fd2000bf05270 */
[----:B------:R-:W-:Y:S05]  /*9240*/  BRA.U !UP0, `(.L_x_6221) ;  /* 0x0000000108907547 */ /* 0x000fea000b800000 */
[----:B------:R-:W-:-:S09]  /*9250*/  UISETP.NE.AND UP0, UPT, UR4, 0x18, UPT ;  /* 0x000000180400788c */ /* 0x000fd2000bf05270 */
[----:B------:R-:W-:Y:S05]  /*9260*/  BRA.U !UP0, `(.L_x_6222) ;  /* 0x0000000108447547 */ /* 0x000fea000b800000 */
.L_x_6198:
[----:B------:R-:W-:Y:S01]  /*9270*/  MOV R0, 0x0 ;  /* 0x0000000000007802 */ /* 0x000fe20000000f00 */
[----:B------:R-:W1:Y:S01]  /*9280*/  LDCU.64 UR4, c[0x4][0x128] ;  /* 0x01002500ff0477ac */ /* 0x000e620008000a00 */
[----:B------:R-:W-:Y:S02]  /*9290*/  HFMA2 R12, -RZ, RZ, 0, 5.9604644775390625e-08 ;  /* 0x00000001ff0c7431 */ /* 0x000fe400000001ff */
[----:B------:R-:W-:Y:S01]  /*92a0*/  IMAD.MOV.U32 R8, RZ, RZ, 0x65 ;  /* 0x00000065ff087424 */ /* 0x000fe200078e00ff */
[----:B------:R2:W3:Y:S01]  /*92b0*/  LDC.64 R2, c[0x4][R0] ;  /* 0x0100000000027b82 */ /* 0x0004e20000000a00 */
[----:B------:R-:W4:Y:S01]  /*92c0*/  LDCU.64 UR6, c[0x4][0x130] ;  /* 0x01002600ff0677ac */ /* 0x000f220008000a00 */
[----:B------:R-:W-:Y:S01]  /*92d0*/  IMAD.MOV.U32 R13, RZ, RZ, RZ ;  /* 0x000000ffff0d7224 */ /* 0x000fe200078e00ff */
[----:B------:R-:W5:Y:S01]  /*92e0*/  LDCU.64 UR8, c[0x4][0x40] ;  /* 0x01000800ff0877ac */ /* 0x000f620008000a00 */
[----:B-1----:R-:W-:Y:S02]  /*92f0*/  IMAD.U32 R4, RZ, RZ, UR4 ;  /* 0x00000004ff047e24 */ /* 0x002fe4000f8e00ff */
[----:B------:R-:W-:-:S02]  /*9300*/  IMAD.U32 R5, RZ, RZ, UR5 ;  /* 0x00000005ff057e24 */ /* 0x000fc4000f8e00ff */
[----:B----4-:R-:W-:Y:S02]  /*9310*/  IMAD.U32 R6, RZ, RZ, UR6 ;  /* 0x00000006ff067e24 */ /* 0x010fe4000f8e00ff */
[----:B------:R-:W-:Y:S02]  /*9320*/  IMAD.U32 R7, RZ, RZ, UR7 ;  /* 0x00000007ff077e24 */ /* 0x000fe4000f8e00ff */
[----:B-----5:R-:W-:Y:S02]  /*9330*/  IMAD.U32 R10, RZ, RZ, UR8 ;  /* 0x00000008ff0a7e24 */ /* 0x020fe4000f8e00ff */
[----:B--2---:R-:W-:-:S07]  /*9340*/  IMAD.U32 R11, RZ, RZ, UR9 ;  /* 0x00000009ff0b7e24 */ /* 0x004fce000f8e00ff */
[----:B------:R-:W-:-:S07]  /*9350*/  LEPC R20, `(.L_x_6223) ;  /* 0x000000001014794e */ /* 0x000fce0000000000 */
[----:B0--3--:R-:W-:Y:S05]  /*9360*/  CALL.ABS.NOINC R2 ;  /* 0x0000000002007343 */ /* 0x009fea0003c00000 */
.L_x_6223:
[----:B------:R-:W-:Y:S05]  /*9370*/  BRA `(.L_x_6199) ;  /* 0x0000000000987947 */ /* 0x000fea0003800000 */
.L_x_6222:
[----:B0-----:R-:W-:Y:S01]  /*9380*/  IMAD.U32 R19, R19, 0x10000, RZ ;  /* 0x0001000013137824 */ /* 0x001fe200078e00ff */
        /* <DEDUP_REMOVED lines=12> */
.L_x_6225:
[----:B------:R-:W-:Y:S05]  /*9450*/  BSYNC.RECONVERGENT B0 ;  /* 0x0000000000007941 */ /* 0x000fea0003800200 */
.L_x_6224:
[----:B------:R-:W-:-:S05]  /*9460*/  LOP3.LUT R3, R0, 0x80, R3, 0xf8, !PT ;  /* 0x0000008000037812 */ /* 0x000fca00078ef803 */
[----:B------:R0:W-:Y:S01]  /*9470*/  STG.E.U8 desc[UR36][R4.64], R3 ;  /* 0x0000000304007986 */ /* 0x0001e2000c101124 */
[----:B------:R-:W-:Y:S05]  /*9480*/  BRA `(.L_x_6199) ;  /* 0x0000000000547947 */ /* 0x000fea0003800000 */
.L_x_6221:
[----:B0-----:R-:W-:Y:S01]  /*9490*/  IMAD.U32 R3, R19, 0x10000, RZ ;  /* 0x0001000013037824 */ /* 0x001fe200078e00ff */
        /* <DEDUP_REMOVED lines=11> */
.L_x_6227:
[----:B------:R-:W-:Y:S01]  /*9550*/  IMAD.MOV.U32 R0, RZ, RZ, 0x7f ;  /* 0x0000007fff007424 */ /* 0x000fe200078e00ff */
[----:B------:R-:W-:-:S04]  /*9560*/  ISETP.GT.U32.AND P0, PT, R2, 0x7f800000, PT ;  /* 0x7f8000000200780c */ /* 0x000fc80003f04070 */
[----:B------:R-:W-:-:S09]  /*9570*/  SEL R0, R0, 0x7c, P0 ;  /* 0x0000007c00007807 */ /* 0x000fd20000000000 */
.L_x_6228:
[----:B------:R-:W-:Y:S05]  /*9580*/  BSYNC.RECONVERGENT B0 ;  /* 0x0000000000007941 */ /* 0x000fea0003800200 */
.L_x_6226:
[----:B------:R-:W-:-:S04]  /*9590*/  SHF.R.U32.HI R3, RZ, 0x18, R3 ;  /* 0x00000018ff037819 */ /* 0x000fc80000011603 */
[----:B------:R-:W-:-:S05]  /*95a0*/  LOP3.LUT R3, R0, 0x80, R3, 0xf8, !PT ;  /* 0x0000008000037812 */ /* 0x000fca00078ef803 */
[----:B------:R0:W-:Y:S01]  /*95b0*/  STG.E.U8 desc[UR36][R4.64], R3 ;  /* 0x0000000304007986 */ /* 0x0001e2000c101124 */
[----:B------:R-:W-:Y:S05]  /*95c0*/  BRA `(.L_x_6199) ;  /* 0x0000000000047947 */ /* 0x000fea0003800000 */
.L_x_6220:
[----:B0-----:R0:W-:Y:S02]  /*95d0*/  STG.E.U16 desc[UR36][R4.64], R19 ;  /* 0x0000001304007986 */ /* 0x0011e4000c101524 */
.L_x_6199:
[----:B------:R-:W-:-:S07]  /*95e0*/  VIADD R17, R17, 0x80 ;  /* 0x0000008011117836 */ /* 0x000fce0000000000 */
.L_x_6124:
[----:B------:R-:W-:Y:S05]  /*95f0*/  BSYNC.RECONVERGENT B6 ;  /* 0x0000000000067941 */ /* 0x000fea0003800200 */
.L_x_6123:
[----:B------:R-:W5:Y:S01]  /*9600*/  LDCU UR4, c[0x0][0x380] ;  /* 0x00007000ff0477ac */ /* 0x000f620008000800 */
[----:B------:R-:W-:Y:S01]  /*9610*/  BSSY.RECONVERGENT B6, `(.L_x_6229) ;  /* 0x00004a7000067945 */ /* 0x000fe20003800200 */
[----:B-----5:R-:W-:-:S13]  /*9620*/  ISETP.GE.AND P0, PT, R17, UR4, PT ;  /* 0x0000000411007c0c */ /* 0x020fda000bf06270 */
[----:B------:R-:W-:Y:S05]  /*9630*/  @P0 BRA `(.L_x_6230) ;  /* 0x0000004800900947 */ /* 0x000fea0003800000 */
[----:B------:R-:W5:Y:S01]  /*9640*/  LDCU UR4, c[0x0][0x388] ;  /* 0x00007100ff0477ac */ /* 0x000f620008000800 */
[----:B------:R-:W-:Y:S01]  /*9650*/  IMAD.MOV.U32 R18, RZ, RZ, RZ ;  /* 0x000000ffff127224 */ /* 0x000fe200078e00ff */
        /* <DEDUP_REMOVED lines=11> */
[----:B--2---:R-:W-:-:S05]  /*9710*/  SHF.R.U32.HI R3, RZ, UR5, R2 ;  /* 0x00000005ff037c19 */ /* 0x004fca0008011602 */
        /* <DEDUP_REMOVED lines=340> */
.L_x_6231:
        /* <DEDUP_REMOVED lines=19> */
.L_x_6235:
[----:B------:R-:W2:Y:S02]  /*ad90*/  LDG.E.U8 R2, desc[UR36][R2.64] ;  /* 0x0000002402027981 */ /* 0x000ea4000c1e1100 */
[----:B--2---:R-:W-:-:S04]  /*ada0*/  I2FP.F32.U32 R0, R2 ;  /* 0x0000000200007245 */ /* 0x004fc80000201000 */
[----:B------:R-:W-:-:S04]  /*adb0*/  F2FP.BF16.F32.PACK_AB R0, RZ, R0 ;  /* 0x00000000ff00723e */ /* 0x000fc800000010ff */
[----:B------:R-:W-:Y:S01]  /*adc0*/  PRMT R19, R0, 0x7610, R19 ;  /* 0x0000761000137816 */ /* 0x000fe20000000013 */
[----:B------:R-:W-:Y:S06]  /*add0*/  BRA `(.L_x_6237) ;  /* 0x0000000c00e07947 */ /* 0x000fec0003800000 */
.L_x_6234:
        /* <DEDUP_REMOVED lines=11> */
.L_x_6239:
[----:B------:R-:W2:Y:S02]  /*ae90*/  LDG.E R2, desc[UR36][R2.64] ;  /* 0x0000002402027981 */ /* 0x000ea4000c1e1900 */
[----:B--2---:R-:W-:-:S04]  /*aea0*/  I2FP.F32.S32 R0, R2 ;  /* 0x0000000200007245 */ /* 0x004fc80000201400 */
[----:B------:R-:W-:-:S04]  /*aeb0*/  F2FP.BF16.F32.PACK_AB R0, RZ, R0 ;  /* 0x00000000ff00723e */ /* 0x000fc800000010ff */
[----:B------:R-:W-:Y:S01]  /*aec0*/  PRMT R19, R0, 0x7610, R19 ;  /* 0x0000761000137816 */ /* 0x000fe20000000013 */
[----:B------:R-:W-:Y:S06]  /*aed0*/  BRA `(.L_x_6237) ;  /* 0x0000000c00a07947 */ /* 0x000fec0003800000 */
.L_x_6238:
[----:B------:R-:W2:Y:S02]  /*aee0*/  LDG.E.U16 R2, desc[UR36][R2.64] ;  /* 0x0000002402027981 */ /* 0x000ea4000c1e1500 */
[----:B--2---:R-:W0:Y:S02]  /*aef0*/  I2F.S16 R0, R2 ;  /* 0x0000000200007306 */ /* 0x004e240000101400 */
[----:B0-----:R-:W-:-:S04]  /*af00*/  F2FP.BF16.F32.PACK_AB R0, RZ, R0 ;  /* 0x00000000ff00723e */ /* 0x001fc800000010ff */
[----:B------:R-:W-:Y:S01]  /*af10*/  PRMT R19, R0, 0x7610, R19 ;  /* 0x0000761000137816 */ /* 0x000fe20000000013 */
[----:B------:R-:W-:Y:S06]  /*af20*/  BRA `(.L_x_6237) ;  /* 0x0000000c008c7947 */ /* 0x000fec0003800000 */
.L_x_6233:
        /* <DEDUP_REMOVED lines=9> */
.L_x_6241:
[----:B------:R-:W2:Y:S02]  /*afc0*/  LDG.E.U16 R0, desc[UR36][R2.64] ;  /* 0x0000002402007981 */ /* 0x000ea4000c1e1500 */
[----:B--2---:R-:W-:-:S05]  /*afd0*/  HADD2.F32 R0, -RZ, R0.H0_H0 ;  /* 0x20000000ff007230 */ /* 0x004fca0000004100 */
[----:B------:R-:W-:-:S04]  /*afe0*/  F2FP.BF16.F32.PACK_AB R0, RZ, R0 ;  /* 0x00000000ff00723e */ /* 0x000fc800000010ff */
[----:B------:R-:W-:Y:S01]  /*aff0*/  PRMT R19, R0, 0x7610, R19 ;  /* 0x0000761000137816 */ /* 0x000fe20000000013 */
[----:B------:R-:W-:Y:S06]  /*b000*/  BRA `(.L_x_6237) ;  /* 0x0000000c00547947 */ /* 0x000fec0003800000 */
.L_x_6240:
        /* <DEDUP_REMOVED lines=9> */
.L_x_6243:
[----:B------:R-:W2:Y:S02]  /*b0a0*/  LDG.E.U16 R2, desc[UR36][R2.64] ;  /* 0x0000002402027981 */ /* 0x000ea4000c1e1500 */
[----:B--2---:R-:W-:-:S05]  /*b0b0*/  HADD2.F32 R0, -RZ, R2.H0_H0 ;  /* 0x20000002ff007230 */ /* 0x004fca0000004100 */
[----:B------:R-:W-:-:S04]  /*b0c0*/  F2FP.BF16.F32.PACK_AB R0, RZ, R0 ;  /* 0x00000000ff00723e */ /* 0x000fc800000010ff */
[----:B------:R-:W-:Y:S01]  /*b0d0*/  PRMT R19, R0, 0x7610, R19 ;  /* 0x0000761000137816 */ /* 0x000fe20000000013 */
[----:B------:R-:W-:Y:S06]  /*b0e0*/  BRA `(.L_x_6237) ;  /* 0x0000000c001c7947 */ /* 0x000fec0003800000 */
.L_x_6242:
        /* <DEDUP_REMOVED lines=13> */
.L_x_6232:
        /* <DEDUP_REMOVED lines=14> */
.L_x_6246:
        /* <DEDUP_REMOVED lines=13> */
.L_x_6245:
        /* <DEDUP_REMOVED lines=27> */
.L_x_6248:
        /* <DEDUP_REMOVED lines=14> */
.L_x_6247:
[----:B------:R0:W5:Y:S01]  /*b600*/  LDG.E.U16 R19, desc[UR36][R2.64] ;  /* 0x0000002402137981 */ /* 0x000162000c1e1500 */
[----:B------:R-:W-:Y:S05]  /*b610*/  BRA `(.L_x_6237) ;  /* 0x0000000400d07947 */ /* 0x000fea0003800000 */
.L_x_6244:
        /* <DEDUP_REMOVED lines=13> */
.L_x_6251:
        /* <DEDUP_REMOVED lines=21> */
.L_x_6255:
[----:B------:R-:W-:Y:S05]  /*b840*/  BSYNC.RECONVERGENT B1 ;  /* 0x0000000000017941 */ /* 0x000fea0003800200 */
.L_x_6254:
[----:B------:R-:W-:Y:S01]  /*b850*/  IMAD.SHL.U32 R0, R0, 0x100000, RZ ;  /* 0x0010000000007824 */ /* 0x000fe200078e00ff */
[----:B------:R-:W-:-:S04]  /*b860*/  LEA R2, R2, 0x3b800000, 0x17 ;  /* 0x3b80000002027811 */ /* 0x000fc800078eb8ff */
[----:B------:R-:W-:-:S07]  /*b870*/  LOP3.LUT R0, R2, R0, R7, 0xfe, !PT ;  /* 0x0000000002007212 */ /* 0x000fce00078efe07 */
.L_x_6253:
[----:B------:R-:W-:Y:S05]  /*b880*/  BSYNC.RECONVERGENT B0 ;  /* 0x0000000000007941 */ /* 0x000fea0003800200 */
.L_x_6252:
[----:B------:R-:W-:-:S04]  /*b890*/  F2FP.BF16.F32.PACK_AB R0, RZ, R0 ;  /* 0x00000000ff00723e */ /* 0x000fc800000010ff */
[----:B------:R-:W-:Y:S01]  /*b8a0*/  PRMT R19, R0, 0x7610, R19 ;  /* 0x0000761000137816 */ /* 0x000fe20000000013 */
[----:B------:R-:W-:Y:S06]  /*b8b0*/  BRA `(.L_x_6237) ;  /* 0x0000000400287947 */ /* 0x000fec0003800000 */
.L_x_6250:
        /* <DEDUP_REMOVED lines=21> */
.L_x_6259:
[----:B------:R-:W-:Y:S05]  /*ba10*/  BSYNC.RECONVERGENT B1 ;  /* 0x0000000000017941 */ /* 0x000fea0003800200 */
.L_x_6258:
[----:B------:R-:W-:Y:S01]  /*ba20*/  IMAD.SHL.U32 R0, R0, 0x200000, RZ ;  /* 0x0020000000007824 */ /* 0x000fe200078e00ff */
[----:B------:R-:W-:-:S04]  /*ba30*/  LEA R2, R2, 0x37800000, 0x17 ;  /* 0x3780000002027811 */ /* 0x000fc800078eb8ff */
[----:B------:R-:W-:-:S07]  /*ba40*/  LOP3.LUT R0, R2, R0, R7, 0xfe, !PT ;  /* 0x0000000002007212 */ /* 0x000fce00078efe07 */
.L_x_6257:
[----:B------:R-:W-:Y:S05]  /*ba50*/  BSYNC.RECONVERGENT B0 ;  /* 0x0000000000007941 */ /* 0x000fea0003800200 */
.L_x_6256:
[----:B------:R-:W-:-:S04]  /*ba60*/  F2FP.BF16.F32.PACK_AB R0, RZ, R0 ;  /* 0x00000000ff00723e */ /* 0x000fc800000010ff */
[----:B------:R-:W-:Y:S01]  /*ba70*/  PRMT R19, R0, 0x7610, R19 ;  /* 0x0000761000137816 */ /* 0x000fe20000000013 */
[----:B------:R-:W-:Y:S06]  /*ba80*/  BRA `(.L_x_6237) ;  /* 0x0000000000b47947 */ /* 0x000fec0003800000 */
.L_x_6249:
        /* <DEDUP_REMOVED lines=14> */
.L_x_6263:
[----:B------:R-:W-:Y:S05]  /*bb70*/  BSYNC.RECONVERGENT B0 ;  /* 0x0000000000007941 */ /* 0x000fea0003800200 */
.L_x_6262:
[----:B------:R-:W-:-:S04]  /*bb80*/  F2FP.BF16.F32.PACK_AB R0, RZ, R0 ;  /* 0x00000000ff00723e */ /* 0x000fc800000010ff */
[----:B------:R-:W-:Y:S01]  /*bb90*/  PRMT R19, R0, 0x7610, R19 ;  /* 0x0000761000137816 */ /* 0x000fe20000000013 */
[----:B------:R-:W-:Y:S06]  /*bba0*/  BRA `(.L_x_6237) ;  /* 0x00000000006c7947 */ /* 0x000fec0003800000 */
.L_x_6236:
        /* <DEDUP_REMOVED lines=16> */
.L_x_6264:
[----:B------:R-:W-:Y:S01]  /*bcb0*/  PRMT R19, RZ, 0x7610, R19 ;  /* 0x00007610ff137816 */ /* 0x000fe20000000013 */
[----:B------:R-:W-:Y:S06]  /*bcc0*/  BRA `(.L_x_6237) ;  /* 0x0000000000247947 */ /* 0x000fec0003800000 */
.L_x_6261:
[----:B------:R-:W2:Y:S02]  /*bcd0*/  LDG.E.64 R2, desc[UR36][R2.64] ;  /* 0x0000002402027981 */ /* 0x000ea4000c1e1b00 */
[----:B--2---:R-:W0:Y:S02]  /*bce0*/  I2F.U64 R0, R2 ;  /* 0x0000000200007312 */ /* 0x004e240000301000 */
[----:B0-----:R-:W-:-:S04]  /*bcf0*/  F2FP.BF16.F32.PACK_AB R0, RZ, R0 ;  /* 0x00000000ff00723e */ /* 0x001fc800000010ff */
[----:B------:R-:W-:Y:S01]  /*bd00*/  PRMT R19, R0, 0x7610, R19 ;  /* 0x0000761000137816 */ /* 0x000fe20000000013 */
[----:B------:R-:W-:Y:S06]  /*bd10*/  BRA `(.L_x_6237) ;  /* 0x0000000000107947 */ /* 0x000fec0003800000 */
.L_x_6260:
[----:B------:R-:W2:Y:S02]  /*bd20*/  LDG.E R2, desc[UR36][R2.64] ;  /* 0x0000002402027981 */ /* 0x000ea4000c1e1900 */
[----:B--2---:R-:W-:-:S04]  /*bd30*/  I2FP.F32.U32 R0, R2 ;  /* 0x0000000200007245 */ /* 0x004fc80000201000 */
[----:B------:R-:W-:-:S04]  /*bd40*/  F2FP.BF16.F32.PACK_AB R0, RZ, R0 ;  /* 0x00000000ff00723e */ /* 0x000fc800000010ff */
[----:B------:R-:W-:-:S07]  /*bd50*/  PRMT R19, R0, 0x7610, R19 ;  /* 0x0000761000137816 */ /* 0x000fce0000000013 */
.L_x_6237:
        /* <DEDUP_REMOVED lines=19> */
.L_x_6268:
[----:B------:R-:W2:Y:S02]  /*be90*/  LDG.E.U8 R2, desc[UR36][R2.64] ;  /* 0x0000002402027981 */ /* 0x000ea4000c1e1100 */
[----:B--2---:R-:W-:-:S04]  /*bea0*/  I2FP.F32.U32 R0, R2 ;  /* 0x0000000200007245 */ /* 0x004fc80000201000 */
[----:B------:R-:W-:-:S04]  /*beb0*/  F2FP.BF16.F32.PACK_AB R0, RZ, R0 ;  /* 0x00000000ff00723e */ /* 0x000fc800000010ff */
[----:B------:R-:W-:Y:S01]  /*bec0*/  PRMT R8, R0, 0x7610, R8 ;  /* 0x0000761000087816 */ /* 0x000fe20000000008 */
[----:B------:R-:W-:Y:S06]  /*bed0*/  BRA `(.L_x_6270) ;  /* 0x0000000c00e07947 */ /* 0x000fec0003800000 */
.L_x_6267:
        /* <DEDUP_REMOVED lines=11> */
.L_x_6272:
[----:B------:R-:W2:Y:S02]  /*bf90*/  LDG.E R2, desc[UR36][R2.64] ;  /* 0x0000002402027981 */ /* 0x000ea4000c1e1900 */
[----:B--2---:R-:W-:-:S04]  /*bfa0*/  I2FP.F32.S32 R0, R2 ;  /* 0x0000000200007245 */ /* 0x004fc80000201400 */
[----:B------:R-:W-:-:S04]  /*bfb0*/  F2FP.BF16.F32.PACK_AB R0, RZ, R0 ;  /* 0x00000000ff00723e */ /* 0x000fc800000010ff */
[----:B------:R-:W-:Y:S01]  /*bfc0*/  PRMT R8, R0, 0x7610, R8 ;  /* 0x0000761000087816 */ /* 0x000fe20000000008 */
[----:B------:R-:W-:Y:S06]  /*bfd0*/  BRA `(.L_x_6270) ;  /* 0x0000000c00a07947 */ /* 0x000fec0003800000 */
.L_x_6271:
[----:B------:R-:W2:Y:S02]  /*bfe0*/  LDG.E.U16 R2, desc[UR36][R2.64] ;  /* 0x0000002402027981 */ /* 0x000ea4000c1e1500 */
[----:B--2---:R-:W0:Y:S02]  /*bff0*/  I2F.S16 R0, R2 ;  /* 0x0000000200007306 */ /* 0x004e240000101400 */
[----:B0-----:R-:W-:-:S04]  /*c000*/  F2FP.BF16.F32.PACK_AB R0, RZ, R0 ;  /* 0x00000000ff00723e */ /* 0x001fc800000010ff */
[----:B------:R-:W-:Y:S01]  /*c010*/  PRMT R8, R0, 0x7610, R8 ;  /* 0x0000761000087816 */ /* 0x000fe20000000008 */
[----:B------:R-:W-:Y:S06]  /*c020*/  BRA `(.L_x_6270) ;  /* 0x0000000c008c7947 */ /* 0x000fec0003800000 */
.L_x_6266:
        /* <DEDUP_REMOVED lines=9> */
.L_x_6274:
[----:B------:R-:W2:Y:S02]  /*c0c0*/  LDG.E.U16 R0, desc[UR36][R2.64] ;  /* 0x0000002402007981 */ /* 0x000ea4000c1e1500 */
[----:B--2---:R-:W-:-:S05]  /*c0d0*/  HADD2.F32 R0, -RZ, R0.H0_H0 ;  /* 0x20000000ff007230 */ /* 0x004fca0000004100 */
[----:B------:R-:W-:-:S04]  /*c0e0*/  F2FP.BF16.F32.PACK_AB R0, RZ, R0 ;  /* 0x00000000ff00723e */ /* 0x000fc800000010ff */
[----:B------:R-:W-:Y:S01]  /*c0f0*/  PRMT R8, R0, 0x7610, R8 ;  /* 0x0000761000087816 */ /* 0x000fe20000000008 */
[----:B------:R-:W-:Y:S06]  /*c100*/  BRA `(.L_x_6270) ;  /* 0x0000000c00547947 */ /* 0x000fec0003800000 */
.L_x_6273:
        /* <DEDUP_REMOVED lines=9> */
.L_x_6276:
[----:B------:R-:W2:Y:S02]  /*c1a0*/  LDG.E.U16 R2, desc[UR36][R2.64] ;  /* 0x0000002402027981 */ /* 0x000ea4000c1e1500 */
[----:B--2---:R-:W-:-:S05]  /*c1b0*/  HADD2.F32 R0, -RZ, R2.H0_H0 ;  /* 0x20000002ff007230 */ /* 0x004fca0000004100 */
[----:B------:R-:W-:-:S04]  /*c1c0*/  F2FP.BF16.F32.PACK_AB R0, RZ, R0 ;  /* 0x00000000ff00723e */ /* 0x000fc800000010ff */
[----:B------:R-:W-:Y:S01]  /*c1d0*/  PRMT R8, R0, 0x7610, R8 ;  /* 0x0000761000087816 */ /* 0x000fe20000000008 */
[----:B------:R-:W-:Y:S06]  /*c1e0*/  BRA `(.L_x_6270) ;  /* 0x0000000c001c7947 */ /* 0x000fec0003800000 */
.L_x_6275:
        /* <DEDUP_REMOVED lines=13> */
.L_x_6265:
        /* <DEDUP_REMOVED lines=14> */
.L_x_6279:
        /* <DEDUP_REMOVED lines=13> */
.L_x_6278:
        /* <DEDUP_REMOVED lines=27> */
.L_x_6281:
        /* <DEDUP_REMOVED lines=14> */
.L_x_6280:
[----:B------:R0:W5:Y:S01]  /*c700*/  LDG.E.U16 R8, desc[UR36][R2.64] ;  /* 0x0000002402087981 */ /* 0x000162000c1e1500 */
[----:B------:R-:W-:Y:S05]  /*c710*/  BRA `(.L_x_6270) ;  /* 0x0000000400d07947 */ /* 0x000fea0003800000 */
.L_x_6277:
        /* <DEDUP_REMOVED lines=13> */
.L_x_6284:
        /* <DEDUP_REMOVED lines=21> */
.L_x_6288:
[----:B------:R-:W-:Y:S05]  /*c940*/  BSYNC.RECONVERGENT B1 ;  /* 0x0000000000017941 */ /* 0x000fea0003800200 */
.L_x_6287:
[----:B------:R-:W-:Y:S01]  /*c950*/  IMAD.SHL.U32 R0, R0, 0x100000, RZ ;  /* 0x0010000000007824 */ /* 0x000fe200078e00ff */
[----:B------:R-:W-:-:S04]  /*c960*/  LEA R2, R2, 0x3b800000, 0x17 ;  /* 0x3b80000002027811 */ /* 0x000fc800078eb8ff */
[----:B------:R-:W-:-:S07]  /*c970*/  LOP3.LUT R0, R2, R0, R7, 0xfe, !PT ;  /* 0x0000000002007212 */ /* 0x000fce00078efe07 */
.L_x_6286:
[----:B------:R-:W-:Y:S05]  /*c980*/  BSYNC.RECONVERGENT B0 ;  /* 0x0000000000007941 */ /* 0x000fea0003800200 */
.L_x_6285:
[----:B------:R-:W-:-:S04]  /*c990*/  F2FP.BF16.F32.PACK_AB R0, RZ, R0 ;  /* 0x00000000ff00723e */ /* 0x000fc800000010ff */
[----:B------:R-:W-:Y:S01]  /*c9a0*/  PRMT R8, R0, 0x7610, R8 ;  /* 0x0000761000087816 */ /* 0x000fe20000000008 */
[----:B------:R-:W-:Y:S06]  /*c9b0*/  BRA `(.L_x_6270) ;  /* 0x0000000400287947 */ /* 0x000fec0003800000 */
.L_x_6283:
        /* <DEDUP_REMOVED lines=21> */
.L_x_6292:
[----:B------:R-:W-:Y:S05]  /*cb10*/  BSYNC.RECONVERGENT B1 ;  /* 0x0000000000017941 */ /* 0x000fea0003800200 */
.L_x_6291:
[----:B------:R-:W-:Y:S01]  /*cb20*/  IMAD.SHL.U32 R0, R0, 0x200000, RZ ;  /* 0x0020000000007824 */ /* 0x000fe200078e00ff */
[----:B------:R-:W-:-:S04]  /*cb30*/  LEA R2, R2, 0x37800000, 0x17 ;  /* 0x3780000002027811 */ /* 0x000fc800078eb8ff */
[----:B------:R-:W-:-:S07]  /*cb40*/  LOP3.LUT R0, R2, R0, R7, 0xfe, !PT ;  /* 0x0000000002007212 */ /* 0x000fce00078efe07 */
.L_x_6290:
[----:B------:R-:W-:Y:S05]  /*cb50*/  BSYNC.RECONVERGENT B0 ;  /* 0x0000000000007941 */ /* 0x000fea0003800200 */
.L_x_6289:
[----:B------:R-:W-:-:S04]  /*cb60*/  F2FP.BF16.F32.PACK_AB R0, RZ, R0 ;  /* 0x00000000ff00723e */ /* 0x000fc800000010ff */
[----:B------:R-:W-:Y:S01]  /*cb70*/  PRMT R8, R0, 0x7610, R8 ;  /* 0x0000761000087816 */ /* 0x000fe20000000008 */
[----:B------:R-:W-:Y:S06]  /*cb80*/  BRA `(.L_x_6270) ;  /* 0x0000000000b47947 */ /* 0x000fec0003800000 */
.L_x_6282:
        /* <DEDUP_REMOVED lines=8> */
[----:B------:R-:W-:Y:S02]  /*cc10*/  MOV R0, 0x400000 ;  /* 0x0040000000007802 */ /* 0x000fe40000000f00 */
[----:B--2---:R-:W-:-:S13]  /*cc20*/  ISETP.NE.AND P0, PT, R2, RZ, PT ;  /* 0x000000ff0200720c */ /* 0x004fda0003f05270 */
[----:B------:R-:W-:Y:S05]  /*cc30*/  @!P0 BRA `(.L_x_6296) ;  /* 0x00000000000c8947 */ /* 0x000fea0003800000 */
[----:B------:R-:W-:-:S13]  /*cc40*/  ISETP.NE.AND P0, PT, R2, 0xff, PT ;  /* 0x000000ff0200780c */ /* 0x000fda0003f05270 */
[----:B------:R-:W-:Y:S02]  /*cc50*/  @!P0 IMAD.MOV.U32 R0, RZ, RZ, 0x7f800001 ;  /* 0x7f800001ff008424 */ /* 0x000fe400078e00ff */
[----:B------:R-:W-:-:S07]  /*cc60*/  @P0 IMAD.SHL.U32 R0, R2, 0x800000, RZ ;  /* 0x0080000002000824 */ /* 0x000fce00078e00ff */
.L_x_6296:
[----:B------:R-:W-:Y:S05]  /*cc70*/  BSYNC.RECONVERGENT B0 ;  /* 0x0000000000007941 */ /* 0x000fea0003800200 */
.L_x_6295:
[----:B------:R-:W-:-:S04]  /*cc80*/  F2FP.BF16.F32.PACK_AB R0, RZ, R0 ;  /* 0x00000000ff00723e */ /* 0x000fc800000010ff */
[----:B------:R-:W-:Y:S01]  /*cc90*/  PRMT R8, R0, 0x7610, R8 ;  /* 0x0000761000087816 */ /* 0x000fe20000000008 */
[----:B------:R-:W-:Y:S06]  /*cca0*/  BRA `(.L_x_6270) ;  /* 0x00000000006c7947 */ /* 0x000fec0003800000 */
.L_x_6269:
        /* <DEDUP_REMOVED lines=15> */
[----:B--2--5:R-:W-:Y:S05]  /*cda0*/  CALL.ABS.NOINC R2 ;  /* 0x0000000002007343 */ /* 0x024fea0003c00000 */
.L_x_6297:
[----:B------:R-:W-:Y:S01]  /*cdb0*/  PRMT R8, RZ, 0x7610, R8 ;  /* 0x00007610ff087816 */ /* 0x000fe20000000008 */
[----:B------:R-:W-:Y:S06]  /*cdc0*/  BRA `(.L_x_6270) ;  /* 0x0000000000247947 */ /* 0x000fec0003800000 */
.L_x_6294:
[----:B------:R-:W2:Y:S02]  /*cdd0*/  LDG.E.64 R2, desc[UR36][R2.64] ;  /* 0x0000002402027981 */ /* 0x000ea4000c1e1b00 */
[----:B--2---:R-:W0:Y:S02]  /*cde0*/  I2F.U64 R0, R2 ;  /* 0x0000000200007312 */ /* 0x004e240000301000 */
[----:B0-----:R-:W-:-:S04]  /*cdf0*/  F2FP.BF16.F32.PACK_AB R0, RZ, R0 ;  /* 0x00000000ff00723e */ /* 0x001fc800000010ff */
[----:B------:R-:W-:Y:S01]  /*ce00*/  PRMT R8, R0, 0x7610, R8 ;  /* 0x0000761000087816 */ /* 0x000fe20000000008 */
[----:B------:R-:W-:Y:S06]  /*ce10*/  BRA `(.L_x_6270) ;  /* 0x0000000000107947 */ /* 0x000fec0003800000 */
.L_x_6293:
[----:B------:R-:W2:Y:S02]  /*ce20*/  LDG.E R2, desc[UR36][R2.64] ;  /* 0x0000002402027981 */ /* 0x000ea4000c1e1900 */
[----:B--2---:R-:W-:-:S04]  /*ce30*/  I2FP.F32.U32 R0, R2 ;  /* 0x0000000200007245 */ /* 0x004fc80000201000 */
[----:B------:R-:W-:-:S04]  /*ce40*/  F2FP.BF16.F32.PACK_AB R0, RZ, R0 ;  /* 0x00000000ff00723e */ /* 0x000fc800000010ff */
[----:B------:R-:W-:-:S07]  /*ce50*/  PRMT R8, R0, 0x7610, R8 ;  /* 0x0000761000087816 */ /* 0x000fce0000000008 */
.L_x_6270:
        /* <DEDUP_REMOVED lines=22> */
.L_x_6299:
[----:B------:R-:W-:Y:S05]  /*cfc0*/  BSYNC.RECONVERGENT B1 ;  /* 0x0000000000017941 */ /* 0x000fea0003800200 */
.L_x_6298:
        /* <DEDUP_REMOVED lines=43> */
.L_x_6303:
[----:B0-----:R-:W-:-:S06]  /*d280*/  IMAD.U32 R3, R19, 0x10000, RZ ;  /* 0x0001000013037824 */ /* 0x001fcc00078e00ff */
[----:B------:R-:W0:Y:S02]  /*d290*/  F2I.S64.TRUNC R2, R3 ;  /* 0x0000000300027311 */ /* 0x000e24000020d900 */
[----:B0-----:R0:W-:Y:S01]  /*d2a0*/  STG.E.U8 desc[UR36][R4.64], R2 ;  /* 0x0000000204007986 */ /* 0x0011e2000c101124 */
[----:B------:R-:W-:Y:S05]  /*d2b0*/  BRA `(.L_x_6305) ;  /* 0x0000000c006c7947 */ /* 0x000fea0003800000 */
.L_x_6302:
[----:B------:R-:W-:-:S09]  /*d2c0*/  UISETP.NE.AND UP0, UPT, UR4, 0x2, UPT ;  /* 0x000000020400788c */ /* 0x000fd2000bf05270 */
[----:B------:R-:W-:Y:S05]  /*d2d0*/  BRA.U !UP0, `(.L_x_6306) ;  /* 0x0000000108307547 */ /* 0x000fea000b800000 */
[----:B------:R-:W-:-:S09]  /*d2e0*/  UISETP.NE.AND UP0, UPT, UR4, 0x3, UPT ;  /* 0x000000030400788c */ /* 0x000fd2000bf05270 */
[----:B------:R-:W-:Y:S05]  /*d2f0*/  BRA.U !UP0, `(.L_x_6307) ;  /* 0x0000000108187547 */ /* 0x000fea000b800000 */
[----:B------:R-:W-:-:S09]  /*d300*/  UISETP.NE.AND UP0, UPT, UR4, 0x4, UPT ;  /* 0x000000040400788c */ /* 0x000fd2000bf05270 */
[----:B------:R-:W-:Y:S05]  /*d310*/  BRA.U UP0, `(.L_x_6304) ;  /* 0x0000000900787547 */ /* 0x000fea000b800000 */
[----:B0-----:R-:W-:-:S06]  /*d320*/  SHF.L.U32 R2, R19, 0x10, RZ ;  /* 0x0000001013027819 */ /* 0x001fcc00000006ff */
[----:B------:R-:W0:Y:S02]  /*d330*/  F2I.S64.TRUNC R2, R2 ;  /* 0x0000000200027311 */ /* 0x000e24000020d900 */
[----:B0-----:R0:W-:Y:S01]  /*d340*/  STG.E.64 desc[UR36][R4.64], R2 ;  /* 0x0000000204007986 */ /* 0x0011e2000c101b24 */
[----:B------:R-:W-:Y:S05]  /*d350*/  BRA `(.L_x_6305) ;  /* 0x0000000c00447947 */ /* 0x000fea0003800000 */
.L_x_6307:
[----:B0-----:R-:W-:-:S06]  /*d360*/  IMAD.U32 R19, R19, 0x10000, RZ ;  /* 0x0001000013137824 */ /* 0x001fcc00078e00ff */
[----:B------:R-:W0:Y:S02]  /*d370*/  F2I.FTZ.TRUNC.NTZ R19, R19 ;  /* 0x0000001300137305 */ /* 0x000e24000021f100 */
[----:B0-----:R0:W-:Y:S01]  /*d380*/  STG.E desc[UR36][R4.64], R19 ;  /* 0x0000001304007986 */ /* 0x0011e2000c101924 */
[----:B------:R-:W-:Y:S05]  /*d390*/  BRA `(.L_x_6305) ;  /* 0x0000000c00347947 */ /* 0x000fea0003800000 */
.L_x_6306:
[----:B0-----:R-:W-:-:S06]  /*d3a0*/  IMAD.U32 R19, R19, 0x10000, RZ ;  /* 0x0001000013137824 */ /* 0x001fcc00078e00ff */
[----:B------:R-:W0:Y:S02]  /*d3b0*/  F2I.FTZ.TRUNC.NTZ R19, R19 ;  /* 0x0000001300137305 */ /* 0x000e24000021f100 */
[----:B0-----:R0:W-:Y:S01]  /*d3c0*/  STG.E.U16 desc[UR36][R4.64], R19 ;  /* 0x0000001304007986 */ /* 0x0011e2000c101524 */
[----:B------:R-:W-:Y:S05]  /*d3d0*/  BRA `(.L_x_6305) ;  /* 0x0000000c00247947 */ /* 0x000fea0003800000 */
.L_x_6301:
        /* <DEDUP_REMOVED lines=9> */
.L_x_6309:
[----:B0-----:R-:W-:-:S05]  /*d470*/  IMAD.U32 R0, R19, 0x10000, RZ ;  /* 0x0001000013007824 */ /* 0x001fca00078e00ff */
[----:B------:R-:W-:-:S05]  /*d480*/  F2FP.F16.F32.PACK_AB R0, RZ, R0 ;  /* 0x00000000ff00723e */ /* 0x000fca00000000ff */
[----:B------:R0:W-:Y:S01]  /*d490*/  STG.E.U16 desc[UR36][R4.64], R0 ;  /* 0x0000000004007986 */ /* 0x0001e2000c101524 */
[----:B------:R-:W-:Y:S05]  /*d4a0*/  BRA `(.L_x_6305) ;  /* 0x0000000800f07947 */ /* 0x000fea0003800000 */
.L_x_6308:
        /* <DEDUP_REMOVED lines=10> */
.L_x_6311:
[----:B0-----:R-:W-:-:S04]  /*d550*/  SHF.L.U32 R19, R19, 0x10, RZ ;  /* 0x0000001013137819 */ /* 0x001fc800000006ff */
[----:B------:R-:W-:-:S04]  /*d560*/  F2FP.F16.F32.PACK_AB R3, RZ, R19 ;  /* 0x00000013ff03723e */ /* 0x000fc800000000ff */
[----:B------:R-:W-:-:S05]  /*d570*/  PRMT R3, R3, 0x5410, RZ ;  /* 0x0000541003037816 */ /* 0x000fca00000000ff */
[----:B------:R2:W-:Y:S01]  /*d580*/  STG.E desc[UR36][R4.64], R3 ;  /* 0x0000000304007986 */ /* 0x0005e2000c101924 */
[----:B------:R-:W-:Y:S05]  /*d590*/  BRA `(.L_x_6305) ;  /* 0x0000000800b47947 */ /* 0x000fea0003800000 */
.L_x_6310:
[----:B0-----:R-:W-:-:S04]  /*d5a0*/  IMAD.U32 R2, R19, 0x10000, RZ ;  /* 0x0001000013027824 */ /* 0x001fc800078e00ff */
[----:B------:R-:W-:-:S06]  /*d5b0*/  FMUL.FTZ R2, R2, 1 ;  /* 0x3f80000002027820 */ /* 0x000fcc0000410000 */
[----:B------:R-:W0:Y:S02]  /*d5c0*/  F2F.F64.F32 R2, R2 ;  /* 0x0000000200027310 */ /* 0x000e240000201800 */
[----:B0-----:R4:W-:Y:S01]  /*d5d0*/  STG.E.64 desc[UR36][R4.64], R2 ;  /* 0x0000000204007986 */ /* 0x0019e2000c101b24 */
[----:B------:R-:W-:Y:S05]  /*d5e0*/  BRA `(.L_x_6305) ;  /* 0x0000000800a07947 */ /* 0x000fea0003800000 */
.L_x_6300:
        /* <DEDUP_REMOVED lines=14> */
.L_x_6315:
        /* <DEDUP_REMOVED lines=17> */
.L_x_6318:
[----:B------:R-:W-:-:S04]  /*d7e0*/  SHF.R.U32.HI R3, RZ, 0x18, R19 ;  /* 0x00000018ff037819 */ /* 0x000fc80000011613 */
[----:B------:R-:W-:-:S04]  /*d7f0*/  LOP3.LUT R0, R0, 0x80, R3, 0xf8, !PT ;  /* 0x0000008000007812 */ /* 0x000fc800078ef803 */
[----:B------:R-:W-:-:S07]  /*d800*/  PRMT R2, R0, 0x7610, R2 ;  /* 0x0000761000027816 */ /* 0x000fce0000000002 */
.L_x_6317:
[----:B------:R-:W-:Y:S05]  /*d810*/  BSYNC.RECONVERGENT B0 ;  /* 0x0000000000007941 */ /* 0x000fea0003800200 */
.L_x_6316:
[----:B------:R0:W-:Y:S01]  /*d820*/  STG.E.U8 desc[UR36][R4.64], R2 ;  /* 0x0000000204007986 */ /* 0x0001e2000c101124 */
[----:B------:R-:W-:Y:S05]  /*d830*/  BRA `(.L_x_6305) ;  /* 0x00000008000c7947 */ /* 0x000fea0003800000 */
.L_x_6314:
        /* <DEDUP_REMOVED lines=17> */
.L_x_6321:
[----:B------:R-:W-:-:S04]  /*d950*/  SHF.R.U32.HI R3, RZ, 0x18, R19 ;  /* 0x00000018ff037819 */ /* 0x000fc80000011613 */
[----:B------:R-:W-:-:S04]  /*d960*/  LOP3.LUT R0, R0, 0x80, R3, 0xf8, !PT ;  /* 0x0000008000007812 */ /* 0x000fc800078ef803 */
[----:B------:R-:W-:-:S07]  /*d970*/  PRMT R2, R0, 0x7610, R2 ;  /* 0x0000761000027816 */ /* 0x000fce0000000002 */
.L_x_6320:
[----:B------:R-:W-:Y:S05]  /*d980*/  BSYNC.RECONVERGENT B0 ;  /* 0x0000000000007941 */ /* 0x000fea0003800200 */
.L_x_6319:
[----:B------:R0:W-:Y:S01]  /*d990*/  STG.E.U8 desc[UR36][R4.64], R2 ;  /* 0x0000000204007986 */ /* 0x0001e2000c101124 */
[----:B------:R-:W-:Y:S05]  /*d9a0*/  BRA `(.L_x_6305) ;  /* 0x0000000400b07947 */ /* 0x000fea0003800000 */
.L_x_6313:
        /* <DEDUP_REMOVED lines=22> */
.L_x_6323:
[----:B0-----:R-:W-:-:S06]  /*db10*/  IMAD.U32 R2, R19, 0x10000, RZ ;  /* 0x0001000013027824 */ /* 0x001fcc00078e00ff */
[----:B------:R-:W0:Y:S02]  /*db20*/  F2I.U64.TRUNC R2, R2 ;  /* 0x0000000200027311 */ /* 0x000e24000020d800 */
[----:B0-----:R0:W-:Y:S01]  /*db30*/  STG.E.64 desc[UR36][R4.64], R2 ;  /* 0x0000000204007986 */ /* 0x0011e2000c101b24 */
[----:B------:R-:W-:Y:S05]  /*db40*/  BRA `(.L_x_6305) ;  /* 0x0000000400487947 */ /* 0x000fea0003800000 */
.L_x_6322:
[----:B0-----:R-:W-:-:S06]  /*db50*/  IMAD.U32 R19, R19, 0x10000, RZ ;  /* 0x0001000013137824 */ /* 0x001fcc00078e00ff */
[----:B------:R-:W0:Y:S02]  /*db60*/  F2I.FTZ.U32.TRUNC.NTZ R19, R19 ;  /* 0x0000001300137305 */ /* 0x000e24000021f000 */
[----:B0-----:R0:W-:Y:S01]  /*db70*/  STG.E desc[UR36][R4.64], R19 ;  /* 0x0000001304007986 */ /* 0x0011e2000c101924 */
[----:B------:R-:W-:Y:S05]  /*db80*/  BRA `(.L_x_6305) ;  /* 0x0000000400387947 */ /* 0x000fea0003800000 */
.L_x_6312:
        /* <DEDUP_REMOVED lines=11> */
.L_x_6325:
[----:B0-----:R-:W-:Y:S01]  /*dc40*/  IMAD.U32 R19, R19, 0x10000, RZ ;  /* 0x0001000013137824 */ /* 0x001fe200078e00ff */
[----:B------:R-:W-:-:S03]  /*dc50*/  CS2R R10, SRZ ;  /* 0x00000000000a7805 */ /* 0x000fc6000001ff00 */
[----:B------:R-:W-:-:S06]  /*dc60*/  FMUL.FTZ R8, R19, 1 ;  /* 0x3f80000013087820 */ /* 0x000fcc0000410000 */
[----:B------:R-:W0:Y:S02]  /*dc70*/  F2F.F64.F32 R8, R8 ;  /* 0x0000000800087310 */ /* 0x000e240000201800 */
[----:B0-----:R0:W-:Y:S01]  /*dc80*/  STG.E.128 desc[UR36][R4.64], R8 ;  /* 0x0000000804007986 */ /* 0x0011e2000c101d24 */
[----:B------:R-:W-:Y:S05]  /*dc90*/  BRA `(.L_x_6305) ;  /* 0x0000000000f47947 */ /* 0x000fea0003800000 */
.L_x_6324:
[----:B------:R-:W-:-:S09]  /*dca0*/  UISETP.NE.AND UP0, UPT, UR4, 0xf, UPT ;  /* 0x0000000f0400788c */ /* 0x000fd2000bf05270 */
[----:B------:R-:W-:Y:S05]  /*dcb0*/  BRA.U !UP0, `(.L_x_6326) ;  /* 0x0000000108e87547 */ /* 0x000fea000b800000 */
[----:B------:R-:W-:-:S09]  /*dcc0*/  UISETP.NE.AND UP0, UPT, UR4, 0x17, UPT ;  /* 0x000000170400788c */ /* 0x000fd2000bf05270 */
[----:B------:R-:W-:Y:S05]  /*dcd0*/  BRA.U !UP0, `(.L_x_6327) ;  /* 0x0000000108907547 */ /* 0x000fea000b800000 */
[----:B------:R-:W-:-:S09]  /*dce0*/  UISETP.NE.AND UP0, UPT, UR4, 0x18, UPT ;  /* 0x000000180400788c */ /* 0x000fd2000bf05270 */
[----:B------:R-:W-:Y:S05]  /*dcf0*/  BRA.U !UP0, `(.L_x_6328) ;  /* 0x0000000108447547 */ /* 0x000fea000b800000 */
.L_x_6304:
        /* <DEDUP_REMOVED lines=16> */
.L_x_6329:
[----:B------:R-:W-:Y:S05]  /*de00*/  BRA `(.L_x_6305) ;  /* 0x0000000000987947 */ /* 0x000fea0003800000 */
.L_x_6328:
        /* <DEDUP_REMOVED lines=13> */
.L_x_6331:
[----:B------:R-:W-:Y:S05]  /*dee0*/  BSYNC.RECONVERGENT B0 ;  /* 0x0000000000007941 */ /* 0x000fea0003800200 */
.L_x_6330:
[----:B------:R-:W-:-:S05]  /*def0*/  LOP3.LUT R3, R0, 0x80, R3, 0xf8, !PT ;  /* 0x0000008000037812 */ /* 0x000fca00078ef803 */
[----:B------:R0:W-:Y:S01]  /*df00*/  STG.E.U8 desc[UR36][R4.64], R3 ;  /* 0x0000000304007986 */ /* 0x0001e2000c101124 */
[----:B------:R-:W-:Y:S05]  /*df10*/  BRA `(.L_x_6305) ;  /* 0x0000000000547947 */ /* 0x000fea0003800000 */
.L_x_6327:
        /* <DEDUP_REMOVED lines=12> */
.L_x_6333:
[----:B------:R-:W-:Y:S01]  /*dfe0*/  HFMA2 R0, -RZ, RZ, 0, 7.569789886474609375e-06 ;  /* 0x0000007fff007431 */ /* 0x000fe200000001ff */
[----:B------:R-:W-:-:S04]  /*dff0*/  ISETP.GT.U32.AND P0, PT, R2, 0x7f800000, PT ;  /* 0x7f8000000200780c */ /* 0x000fc80003f04070 */
[----:B------:R-:W-:-:S09]  /*e000*/  SEL R0, R0, 0x7c, P0 ;  /* 0x0000007c00007807 */ /* 0x000fd20000000000 */
.L_x_6334:
[----:B------:R-:W-:Y:S05]  /*e010*/  BSYNC.RECONVERGENT B0 ;  /* 0x0000000000007941 */ /* 0x000fea0003800200 */
.L_x_6332:
[----:B------:R-:W-:-:S04]  /*e020*/  SHF.R.U32.HI R3, RZ, 0x18, R3 ;  /* 0x00000018ff037819 */ /* 0x000fc80000011603 */
[----:B------:R-:W-:-:S05]  /*e030*/  LOP3.LUT R3, R0, 0x80, R3, 0xf8, !PT ;  /* 0x0000008000037812 */ /* 0x000fca00078ef803 */
[----:B------:R0:W-:Y:S01]  /*e040*/  STG.E.U8 desc[UR36][R4.64], R3 ;  /* 0x0000000304007986 */ /* 0x0001e2000c101124 */
[----:B------:R-:W-:Y:S05]  /*e050*/  BRA `(.L_x_6305) ;  /* 0x0000000000047947 */ /* 0x000fea0003800000 */
.L_x_6326:
[----:B0-----:R0:W-:Y:S02]  /*e060*/  STG.E.U16 desc[UR36][R4.64], R19 ;  /* 0x0000001304007986 */ /* 0x0011e4000c101524 */
.L_x_6305:
[----:B------:R-:W-:-:S07]  /*e070*/  VIADD R17, R17, 0x80 ;  /* 0x0000008011117836 */ /* 0x000fce0000000000 */
.L_x_6230:
[----:B------:R-:W-:Y:S05]  /*e080*/  BSYNC.RECONVERGENT B6 ;  /* 0x0000000000067941 */ /* 0x000fea0003800200 */
.L_x_6229:
[----:B------:R-:W5:Y:S02]  /*e090*/  LDCU UR4, c[0x0][0x380] ;  /* 0x00007000ff0477ac */ /* 0x000f640008000800 */
[----:B-----5:R-:W-:-:S13]  /*e0a0*/  ISETP.GE.AND P0, PT, R17, UR4, PT ;  /* 0x0000000411007c0c */ /* 0x020fda000bf06270 */
[----:B------:R-:W-:Y:S05]  /*e0b0*/  @P0 EXIT ;  /* 0x000000000000094d */ /* 0x000fea0003800000 */
        /* <DEDUP_REMOVED lines=354> */
.L_x_6335:
[----:B------:R-:W0:Y:S01]  /*f6e0*/  LDCU.64 UR6, c[0x0][0x5e8] ;  /* 0x0000bd00ff0677ac */ /* 0x000e220008000a00 */
[----:B------:R-:W1:Y:S01]  /*f6f0*/  LDCU.64 UR8, c[0x0][0x5f0] ;  /* 0x0000be00ff0877ac */ /* 0x000e620008000a00 */
[----:B------:R-:W-:-:S04]  /*f700*/  UPRMT UR4, UR39, 0x9910, URZ ;  /* 0x0000991027047896 */ /* 0x000fc800080000ff */
[----:B------:R-:W-:Y:S01]  /*f710*/  UISETP.GT.AND UP0, UPT, UR4, 0x9, UPT ;  /* 0x000000090400788c */ /* 0x000fe2000bf04270 */
[----:B0-----:R-:W-:Y:S02]  /*f720*/  IADD3 R16, P0, PT, R16, UR6, RZ ;  /* 0x0000000610107c10 */ /* 0x001fe4000ff1e0ff */
[----:B-1-34-:R-:W-:-:S03]  /*f730*/  IADD3 R2, P1, PT, R0, UR8, RZ ;  /* 0x0000000800027c10 */ /* 0x01afc6000ff3e0ff */
[----:B------:R-:W-:Y:S01]  /*f740*/  IMAD.X R17, RZ, RZ, UR7, P0 ;  /* 0x00000007ff117e24 */ /* 0x000fe200080e06ff */
[----:B--2---:R-:W-:Y:S02]  /*f750*/  IADD3.X R3, PT, PT, RZ, UR9, RZ, P1, !PT ;  /* 0x00000009ff037c10 */ /* 0x004fe40008ffe4ff */
        /* <DEDUP_REMOVED lines=14> */
.L_x_6339:
[----:B------:R-:W2:Y:S02]  /*f840*/  LDG.E.U8 R2, desc[UR36][R2.64] ;  /* 0x0000002402027981 */ /* 0x000ea4000c1e1100 */
[----:B--2---:R-:W-:-:S04]  /*f850*/  I2FP.F32.U32 R0, R2 ;  /* 0x0000000200007245 */ /* 0x004fc80000201000 */
[----:B------:R-:W-:-:S04]  /*f860*/  F2FP.BF16.F32.PACK_AB R0, RZ, R0 ;  /* 0x00000000ff00723e */ /* 0x000fc800000010ff */
[----:B------:R-:W-:Y:S01]  /*f870*/  PRMT R19, R0, 0x7610, R19 ;  /* 0x0000761000137816 */ /* 0x000fe20000000013 */
[----:B------:R-:W-:Y:S06]  /*f880*/  BRA `(.L_x_6341) ;  /* 0x0000000c00e07947 */ /* 0x000fec0003800000 */
.L_x_6338:
        /* <DEDUP_REMOVED lines=11> */
.L_x_6343:
[----:B------:R-:W2:Y:S02]  /*f940*/  LDG.E R2, desc[UR36][R2.64] ;  /* 0x0000002402027981 */ /* 0x000ea4000c1e1900 */
[----:B--2---:R-:W-:-:S04]  /*f950*/  I2FP.F32.S32 R0, R2 ;  /* 0x0000000200007245 */ /* 0x004fc80000201400 */
[----:B------:R-:W-:-:S04]  /*f960*/  F2FP.BF16.F32.PACK_AB R0, RZ, R0 ;  /* 0x00000000ff00723e */ /* 0x000fc800000010ff */
[----:B------:R-:W-:Y:S01]  /*f970*/  PRMT R19, R0, 0x7610, R19 ;  /* 0x0000761000137816 */ /* 0x000fe20000000013 */
[----:B------:R-:W-:Y:S06]  /*f980*/  BRA `(.L_x_6341) ;  /* 0x0000000c00a07947 */ /* 0x000fec0003800000 */
.L_x_6342:
[----:B------:R-:W2:Y:S02]  /*f990*/  LDG.E.U16 R2, desc[UR36][R2.64] ;  /* 0x0000002402027981 */ /* 0x000ea4000c1e1500 */
[----:B--2---:R-:W0:Y:S02]  /*f9a0*/  I2F.S16 R0, R2 ;  /* 0x0000000200007306 */ /* 0x004e240000101400 */
[----:B0-----:R-:W-:-:S04]  /*f9b0*/  F2FP.BF16.F32.PACK_AB R0, RZ, R0 ;  /* 0x00000000ff00723e */ /* 0x001fc800000010ff */
[----:B------:R-:W-:Y:S01]  /*f9c0*/  PRMT R19, R0, 0x7610, R19 ;  /* 0x0000761000137816 */ /* 0x000fe20000000013 */
[----:B------:R-:W-:Y:S06]  /*f9d0*/  BRA `(.L_x_6341) ;  /* 0x0000000c008c7947 */ /* 0x000fec0003800000 */
.L_x_6337:
        /* <DEDUP_REMOVED lines=9> */
.L_x_6345:
[----:B------:R-:W2:Y:S02]  /*fa70*/  LDG.E.U16 R0, desc[UR36][R2.64] ;  /* 0x0000002402007981 */ /* 0x000ea4000c1e1500 */
[----:B--2---:R-:W-:-:S05]  /*fa80*/  HADD2.F32 R0, -RZ, R0.H0_H0 ;  /* 0x20000000ff007230 */ /* 0x004fca0000004100 */
[----:B------:R-:W-:-:S04]  /*fa90*/  F2FP.BF16.F32.PACK_AB R0, RZ, R0 ;  /* 0x00000000ff00723e */ /* 0x000fc800000010ff */
[----:B------:R-:W-:Y:S01]  /*faa0*/  PRMT R19, R0, 0x7610, R19 ;  /* 0x0000761000137816 */ /* 0x000fe20000000013 */
[----:B------:R-:W-:Y:S06]  /*fab0*/  BRA `(.L_x_6341) ;  /* 0x0000000c00547947 */ /* 0x000fec0003800000 */
.L_x_6344:
        /* <DEDUP_REMOVED lines=9> */
.L_x_6347:
[----:B------:R-:W2:Y:S02]  /*fb50*/  LDG.E.U16 R2, desc[UR36][R2.64] ;  /* 0x0000002402027981 */ /* 0x000ea4000c1e1500 */
[----:B--2---:R-:W-:-:S05]  /*fb60*/  HADD2.F32 R0, -RZ, R2.H0_H0 ;  /* 0x20000002ff007230 */ /* 0x004fca0000004100 */
[----:B------:R-:W-:-:S04]  /*fb70*/  F2FP.BF16.F32.PACK_AB R0, RZ, R0 ;  /* 0x00000000ff00723e */ /* 0x000fc800000010ff */
[----:B------:R-:W-:Y:S01]  /*fb80*/  PRMT R19, R0, 0x7610, R19 ;  /* 0x0000761000137816 */ /* 0x000fe20000000013 */
[----:B------:R-:W-:Y:S06]  /*fb90*/  BRA `(.L_x_6341) ;  /* 0x0000000c001c7947 */ /* 0x000fec0003800000 */
.L_x_6346:
        /* <DEDUP_REMOVED lines=13> */
.L_x_6336:
        /* <DEDUP_REMOVED lines=14> */
.L_x_6350:
        /* <DEDUP_REMOVED lines=13> */
.L_x_6349:
        /* <DEDUP_REMOVED lines=27> */
.L_x_6352:
        /* <DEDUP_REMOVED lines=14> */
.L_x_6351:
[----:B------:R0:W5:Y:S01]  /*100b0*/  LDG.E.U16 R19, desc[UR36][R2.64] ;  /* 0x0000002402137981 */ /* 0x000162000c1e1500 */
[----:B------:R-:W-:Y:S05]  /*100c0*/  BRA `(.L_x_6341) ;  /* 0x0000000400d07947 */ /* 0x000fea0003800000 */
.L_x_6348:
        /* <DEDUP_REMOVED lines=13> */
.L_x_6355:
        /* <DEDUP_REMOVED lines=21> */
.L_x_6359:
[----:B------:R-:W-:Y:S05]  /*102f0*/  BSYNC.RECONVERGENT B1 ;  /* 0x0000000000017941 */ /* 0x000fea0003800200 */
.L_x_6358:
[----:B------:R-:W-:Y:S02]  /*10300*/  SHF.L.U32 R0, R0, 0x14, RZ ;  /* 0x0000001400007819 */ /* 0x000fe400000006ff */
[----:B------:R-:W-:-:S04]  /*10310*/  LEA R2, R2, 0x3b800000, 0x17 ;  /* 0x3b80000002027811 */ /* 0x000fc800078eb8ff */
[----:B------:R-:W-:-:S07]  /*10320*/  LOP3.LUT R0, R2, R0, R7, 0xfe, !PT ;  /* 0x0000000002007212 */ /* 0x000fce00078efe07 */
.L_x_6357:
[----:B------:R-:W-:Y:S05]  /*10330*/  BSYNC.RECONVERGENT B0 ;  /* 0x0000000000007941 */ /* 0x000fea0003800200 */
.L_x_6356:
[----:B------:R-:W-:-:S04]  /*10340*/  F2FP.BF16.F32.PACK_AB R0, RZ, R0 ;  /* 0x00000000ff00723e */ /* 0x000fc800000010ff */
[----:B------:R-:W-:Y:S01]  /*10350*/  PRMT R19, R0, 0x7610, R19 ;  /* 0x0000761000137816 */ /* 0x000fe20000000013 */
[----:B------:R-:W-:Y:S06]  /*10360*/  BRA `(.L_x_6341) ;  /* 0x0000000400287947 */ /* 0x000fec0003800000 */
.L_x_6354:
        /* <DEDUP_REMOVED lines=21> */
.L_x_6363:
[----:B------:R-:W-:Y:S05]  /*104c0*/  BSYNC.RECONVERGENT B1 ;  /* 0x0000000000017941 */ /* 0x000fea0003800200 */
.L_x_6362:
[----:B------:R-:W-:Y:S01]  /*104d0*/  IMAD.SHL.U32 R0, R0, 0x200000, RZ ;  /* 0x0020000000007824 */ /* 0x000fe200078e00ff */
[----:B------:R-:W-:-:S04]  /*104e0*/  LEA R2, R2, 0x37800000, 0x17 ;  /* 0x3780000002027811 */ /* 0x000fc800078eb8ff */
[----:B------:R-:W-:-:S07]  /*104f0*/  LOP3.LUT R0, R2, R0, R7, 0xfe, !PT ;  /* 0x0000000002007212 */ /* 0x000fce00078efe07 */
.L_x_6361:
[----:B------:R-:W-:Y:S05]  /*10500*/  BSYNC.RECONVERGENT B0 ;  /* 0x0000000000007941 */ /* 0x000fea0003800200 */
.L_x_6360:
[----:B------:R-:W-:-:S04]  /*10510*/  F2FP.BF16.F32.PACK_AB R0, RZ, R0 ;  /* 0x00000000ff00723e */ /* 0x000fc800000010ff */
[----:B------:R-:W-:Y:S01]  /*10520*/  PRMT R19, R0, 0x7610, R19 ;  /* 0x0000761000137816 */ /* 0x000fe20000000013 */
[----:B------:R-:W-:Y:S06]  /*10530*/  BRA `(.L_x_6341) ;  /* 0x0000000000b47947 */ /* 0x000fec0003800000 */
.L_x_6353:
        /* <DEDUP_REMOVED lines=14> */
.L_x_6367:
[----:B------:R-:W-:Y:S05]  /*10620*/  BSYNC.RECONVERGENT B0 ;  /* 0x0000000000007941 */ /* 0x000fea0003800200 */
.L_x_6366:
[----:B------:R-:W-:-:S04]  /*10630*/  F2FP.BF16.F32.PACK_AB R0, RZ, R0 ;  /* 0x00000000ff00723e */ /* 0x000fc800000010ff */
[----:B------:R-:W-:Y:S01]  /*10640*/  PRMT R19, R0, 0x7610, R19 ;  /* 0x0000761000137816 */ /* 0x000fe20000000013 */
[----:B------:R-:W-:Y:S06]  /*10650*/  BRA `(.L_x_6341) ;  /* 0x00000000006c7947 */ /* 0x000fec0003800000 */
.L_x_6340:
        /* <DEDUP_REMOVED lines=12> */
[----:B---3--:R-:W-:Y:S01]  /*10720*/  IMAD.U32 R10, RZ, RZ, UR8 ;  /* 0x00000008ff0a7e24 */ /* 0x008fe2000f8e00ff */
[----:B------:R-:W-:-:S07]  /*10730*/  MOV R11, UR9 ;  /* 0x00000009000b7c02 */ /* 0x000fce0008000f00 */
[----:B------:R-:W-:-:S07]  /*10740*/  LEPC R20, `(.L_x_6368) ;  /* 0x000000001014794e */ /* 0x000fce0000000000 */
[----:B--2---:R-:W-:Y:S05]  /*10750*/  CALL.ABS.NOINC R2 ;  /* 0x0000000002007343 */ /* 0x004fea0003c00000 */
.L_x_6368:
[----:B------:R-:W-:Y:S01]  /*10760*/  PRMT R19, RZ, 0x7610, R19 ;  /* 0x00007610ff137816 */ /* 0x000fe20000000013 */
[----:B------:R-:W-:Y:S06]  /*10770*/  BRA `(.L_x_6341) ;  /* 0x0000000000247947 */ /* 0x000fec0003800000 */
.L_x_6365:
[----:B------:R-:W2:Y:S02]  /*10780*/  LDG.E.64 R2, desc[UR36][R2.64] ;  /* 0x0000002402027981 */ /* 0x000ea4000c1e1b00 */
[----:B--2---:R-:W0:Y:S02]  /*10790*/  I2F.U64 R0, R2 ;  /* 0x0000000200007312 */ /* 0x004e240000301000 */
[----:B0-----:R-:W-:-:S04]  /*107a0*/  F2FP.BF16.F32.PACK_AB R0, RZ, R0 ;  /* 0x00000000ff00723e */ /* 0x001fc800000010ff */
[----:B------:R-:W-:Y:S01]  /*107b0*/  PRMT R19, R0, 0x7610, R19 ;  /* 0x0000761000137816 */ /* 0x000fe20000000013 */
[----:B------:R-:W-:Y:S06]  /*107c0*/  BRA `(.L_x_6341) ;  /* 0x0000000000107947 */ /* 0x000fec0003800000 */
.L_x_6364:
[----:B------:R-:W2:Y:S02]  /*107d0*/  LDG.E R2, desc[UR36][R2.64] ;  /* 0x0000002402027981 */ /* 0x000ea4000c1e1900 */
[----:B--2---:R-:W-:-:S04]  /*107e0*/  I2FP.F32.U32 R0, R2 ;  /* 0x0000000200007245 */ /* 0x004fc80000201000 */
[----:B------:R-:W-:-:S04]  /*107f0*/  F2FP.BF16.F32.PACK_AB R0, RZ, R0 ;  /* 0x00000000ff00723e */ /* 0x000fc800000010ff */
[----:B------:R-:W-:-:S07]  /*10800*/  PRMT R19, R0, 0x7610, R19 ;  /* 0x0000761000137816 */ /* 0x000fce0000000013 */
.L_x_6341:
        /* <DEDUP_REMOVED lines=19> */
.L_x_6372:
[----:B------:R-:W2:Y:S02]  /*10940*/  LDG.E.U8 R2, desc[UR36][R2.64] ;  /* 0x0000002402027981 */ /* 0x000ea4000c1e1100 */
[----:B--2---:R-:W-:-:S04]  /*10950*/  I2FP.F32.U32 R0, R2 ;  /* 0x0000000200007245 */ /* 0x004fc80000201000 */
[----:B------:R-:W-:-:S04]  /*10960*/  F2FP.BF16.F32.PACK_AB R0, RZ, R0 ;  /* 0x00000000ff00723e */ /* 0x000fc800000010ff */
[----:B------:R-:W-:Y:S01]  /*10970*/  PRMT R4, R0, 0x7610, R4 ;  /* 0x0000761000047816 */ /* 0x000fe20000000004 */
[----:B------:R-:W-:Y:S06]  /*10980*/  BRA `(.L_x_6374) ;  /* 0x0000000c00e07947 */ /* 0x000fec0003800000 */
.L_x_6371:
        /* <DEDUP_REMOVED lines=11> */
.L_x_6376:
[----:B------:R-:W2:Y:S02]  /*10a40*/  LDG.E R2, desc[UR36][R2.64] ;  /* 0x0000002402027981 */ /* 0x000ea4000c1e1900 */
[----:B--2---:R-:W-:-:S04]  /*10a50*/  I2FP.F32.S32 R0, R2 ;  /* 0x0000000200007245 */ /* 0x004fc80000201400 */
[----:B------:R-:W-:-:S04]  /*10a60*/  F2FP.BF16.F32.PACK_AB R0, RZ, R0 ;  /* 0x00000000ff00723e */ /* 0x000fc800000010ff */
[----:B------:R-:W-:Y:S01]  /*10a70*/  PRMT R4, R0, 0x7610, R4 ;  /* 0x0000761000047816 */ /* 0x000fe20000000004 */
[----:B------:R-:W-:Y:S06]  /*10a80*/  BRA `(.L_x_6374) ;  /* 0x0000000c00a07947 */ /* 0x000fec0003800000 */
.L_x_6375:
[----:B------:R-:W2:Y:S02]  /*10a90*/  LDG.E.U16 R2, desc[UR36][R2.64] ;  /* 0x0000002402027981 */ /* 0x000ea4000c1e1500 */
[----:B--2---:R-:W0:Y:S02]  /*10aa0*/  I2F.S16 R0, R2 ;  /* 0x0000000200007306 */ /* 0x004e240000101400 */
[----:B0-----:R-:W-:-:S04]  /*10ab0*/  F2FP.BF16.F32.PACK_AB R0, RZ, R0 ;  /* 0x00000000ff00723e */ /* 0x001fc800000010ff */
[----:B------:R-:W-:Y:S01]  /*10ac0*/  PRMT R4, R0, 0x7610, R4 ;  /* 0x0000761000047816 */ /* 0x000fe20000000004 */
[----:B------:R-:W-:Y:S06]  /*10ad0*/  BRA `(.L_x_6374) ;  /* 0x0000000c008c7947 */ /* 0x000fec0003800000 */
.L_x_6370:
        /* <DEDUP_REMOVED lines=9> */
.L_x_6378:
[----:B------:R-:W2:Y:S02]  /*10b70*/  LDG.E.U16 R0, desc[UR36][R2.64] ;  /* 0x0000002402007981 */ /* 0x000ea4000c1e1500 */
[----:B--2---:R-:W-:-:S05]  /*10b80*/  HADD2.F32 R0, -RZ, R0.H0_H0 ;  /* 0x20000000ff007230 */ /* 0x004fca0000004100 */
[----:B------:R-:W-:-:S04]  /*10b90*/  F2FP.BF16.F32.PACK_AB R0, RZ, R0 ;  /* 0x00000000ff00723e */ /* 0x000fc800000010ff */
[----:B------:R-:W-:Y:S01]  /*10ba0*/  PRMT R4, R0, 0x7610, R4 ;  /* 0x0000761000047816 */ /* 0x000fe20000000004 */
[----:B------:R-:W-:Y:S06]  /*10bb0*/  BRA `(.L_x_6374) ;  /* 0x0000000c00547947 */ /* 0x000fec0003800000 */
.L_x_6377:
        /* <DEDUP_REMOVED lines=9> */
.L_x_6380:
[----:B------:R-:W2:Y:S02]  /*10c50*/  LDG.E.U16 R2, desc[UR36][R2.64] ;  /* 0x0000002402027981 */ /* 0x000ea4000c1e1500 */
[----:B--2---:R-:W-:-:S05]  /*10c60*/  HADD2.F32 R0, -RZ, R2.H0_H0 ;  /* 0x20000002ff007230 */ /* 0x004fca0000004100 */
[----:B------:R-:W-:-:S04]  /*10c70*/  F2FP.BF16.F32.PACK_AB R0, RZ, R0 ;  /* 0x00000000ff00723e */ /* 0x000fc800000010ff */
[----:B------:R-:W-:Y:S01]  /*10c80*/  PRMT R4, R0, 0x7610, R4 ;  /* 0x0000761000047816 */ /* 0x000fe20000000004 */
[----:B------:R-:W-:Y:S06]  /*10c90*/  BRA `(.L_x_6374) ;  /* 0x0000000c001c7947 */ /* 0x000fec0003800000 */
.L_x_6379:
        /* <DEDUP_REMOVED lines=13> */
.L_x_6369:
        /* <DEDUP_REMOVED lines=14> */
.L_x_6383:
        /* <DEDUP_REMOVED lines=13> */
.L_x_6382:
        /* <DEDUP_REMOVED lines=27> */
.L_x_6385:
        /* <DEDUP_REMOVED lines=14> */
.L_x_6384:
[----:B------:R0:W5:Y:S01]  /*111b0*/  LDG.E.U16 R4, desc[UR36][R2.64] ;  /* 0x0000002402047981 */ /* 0x000162000c1e1500 */
[----:B------:R-:W-:Y:S05]  /*111c0*/  BRA `(.L_x_6374) ;  /* 0x0000000400d07947 */ /* 0x000fea0003800000 */
.L_x_6381:
        /* <DEDUP_REMOVED lines=13> */
.L_x_6388:
        /* <DEDUP_REMOVED lines=21> */
.L_x_6392:
[----:B------:R-:W-:Y:S05]  /*113f0*/  BSYNC.RECONVERGENT B1 ;  /* 0x0000000000017941 */ /* 0x000fea0003800200 */
.L_x_6391:
[----:B------:R-:W-:Y:S01]  /*11400*/  IMAD.SHL.U32 R0, R0, 0x100000, RZ ;  /* 0x0010000000007824 */ /* 0x000fe200078e00ff */
[----:B------:R-:W-:-:S04]  /*11410*/  LEA R2, R2, 0x3b800000, 0x17 ;  /* 0x3b80000002027811 */ /* 0x000fc800078eb8ff */
[----:B------:R-:W-:-:S07]  /*11420*/  LOP3.LUT R0, R2, R0, R7, 0xfe, !PT ;  /* 0x0000000002007212 */ /* 0x000fce00078efe07 */
.L_x_6390:
[----:B------:R-:W-:Y:S05]  /*11430*/  BSYNC.RECONVERGENT B0 ;  /* 0x0000000000007941 */ /* 0x000fea0003800200 */
.L_x_6389:
[----:B------:R-:W-:-:S04]  /*11440*/  F2FP.BF16.F32.PACK_AB R0, RZ, R0 ;  /* 0x00000000ff00723e */ /* 0x000fc800000010ff */
[----:B------:R-:W-:Y:S01]  /*11450*/  PRMT R4, R0, 0x7610, R4 ;  /* 0x0000761000047816 */ /* 0x000fe20000000004 */
[----:B------:R-:W-:Y:S06]  /*11460*/  BRA `(.L_x_6374) ;  /* 0x0000000400287947 */ /* 0x000fec0003800000 */
.L_x_6387:
        /* <DEDUP_REMOVED lines=21> */
.L_x_6396:
[----:B------:R-:W-:Y:S05]  /*115c0*/  BSYNC.RECONVERGENT B1 ;  /* 0x0000000000017941 */ /* 0x000fea0003800200 */
.L_x_6395:
[----:B------:R-:W-:Y:S01]  /*115d0*/  IMAD.SHL.U32 R0, R0, 0x200000, RZ ;  /* 0x0020000000007824 */ /* 0x000fe200078e00ff */
[----:B------:R-:W-:-:S04]  /*115e0*/  LEA R2, R2, 0x37800000, 0x17 ;  /* 0x3780000002027811 */ /* 0x000fc800078eb8ff */
[----:B------:R-:W-:-:S07]  /*115f0*/  LOP3.LUT R0, R2, R0, R7, 0xfe, !PT ;  /* 0x0000000002007212 */ /* 0x000fce00078efe07 */
.L_x_6394:
[----:B------:R-:W-:Y:S05]  /*11600*/  BSYNC.RECONVERGENT B0 ;  /* 0x0000000000007941 */ /* 0x000fea0003800200 */
.L_x_6393:
[----:B------:R-:W-:-:S04]  /*11610*/  F2FP.BF16.F32.PACK_AB R0, RZ, R0 ;  /* 0x00000000ff00723e */ /* 0x000fc800000010ff */
[----:B------:R-:W-:Y:S01]  /*11620*/  PRMT R4, R0, 0x7610, R4 ;  /* 0x0000761000047816 */ /* 0x000fe20000000004 */
[----:B------:R-:W-:Y:S06]  /*11630*/  BRA `(.L_x_6374) ;  /* 0x0000000000b47947 */ /* 0x000fec0003800000 */
.L_x_6386:
        /* <DEDUP_REMOVED lines=14> */
.L_x_6400:
[----:B------:R-:W-:Y:S05]  /*11720*/  BSYNC.RECONVERGENT B0 ;  /* 0x0000000000007941 */ /* 0x000fea0003800200 */
.L_x_6399:
[----:B------:R-:W-:-:S04]  /*11730*/  F2FP.BF16.F32.PACK_AB R0, RZ, R0 ;  /* 0x00000000ff00723e */ /* 0x000fc800000010ff */
[----:B------:R-:W-:Y:S01]  /*11740*/  PRMT R4, R0, 0x7610, R4 ;  /* 0x0000761000047816 */ /* 0x000fe20000000004 */
[----:B------:R-:W-:Y:S06]  /*11750*/  BRA `(.L_x_6374) ;  /* 0x00000000006c7947 */ /* 0x000fec0003800000 */
.L_x_6373:
        /* <DEDUP_REMOVED lines=16> */
.L_x_6401:
[----:B------:R-:W-:Y:S01]  /*11860*/  PRMT R4, RZ, 0x7610, R4 ;  /* 0x00007610ff047816 */ /* 0x000fe20000000004 */
[----:B------:R-:W-:Y:S06]  /*11870*/  BRA `(.L_x_6374) ;  /* 0x0000000000247947 */ /* 0x000fec0003800000 */
.L_x_6398:
[----:B------:R-:W2:Y:S02]  /*11880*/  LDG.E.64 R2, desc[UR36][R2.64] ;  /* 0x0000002402027981 */ /* 0x000ea4000c1e1b00 */
[----:B--2---:R-:W0:Y:S02]  /*11890*/  I2F.U64 R0, R2 ;  /* 0x0000000200007312 */ /* 0x004e240000301000 */
[----:B0-----:R-:W-:-:S04]  /*118a0*/  F2FP.BF16.F32.PACK_AB R0, RZ, R0 ;  /* 0x00000000ff00723e */ /* 0x001fc800000010ff */
[----:B------:R-:W-:Y:S01]  /*118b0*/  PRMT R4, R0, 0x7610, R4 ;  /* 0x0000761000047816 */ /* 0x000fe20000000004 */
[----:B------:R-:W-:Y:S06]  /*118c0*/  BRA `(.L_x_6374) ;  /* 0x0000000000107947 */ /* 0x000fec0003800000 */
.L_x_6397:
[----:B------:R-:W2:Y:S02]  /*118d0*/  LDG.E R2, desc[UR36][R2.64] ;  /* 0x0000002402027981 */ /* 0x000ea4000c1e1900 */
[----:B--2---:R-:W-:-:S04]  /*118e0*/  I2FP.F32.U32 R0, R2 ;  /* 0x0000000200007245 */ /* 0x004fc80000201000 */
[----:B------:R-:W-:-:S04]  /*118f0*/  F2FP.BF16.F32.PACK_AB R0, RZ, R0 ;  /* 0x00000000ff00723e */ /* 0x000fc800000010ff */
[----:B------:R-:W-:-:S07]  /*11900*/  PRMT R4, R0, 0x7610, R4 ;  /* 0x0000761000047816 */ /* 0x000fce0000000004 */
.L_x_6374:
[----:B-----5:R-:W-:Y:S01]  /*11910*/  IMAD.U32 R4, R4, 0x10000, RZ ;  /* 0x0001000004047824 */ /* 0x020fe200078e00ff */
[----:B------:R-:W-:Y:S01]  /*11920*/  BSSY.RECONVERGENT B1, `(.L_x_6402) ;  /* 0x0000013000017945 */ /* 0x000fe20003800200 */
[----:B------:R-:W-:Y:S02]  /*11930*/  IMAD.U32 R19, R19, 0x10000, RZ ;  /* 0x0001000013137824 */ /* 0x000fe400078e00ff */
[----:B------:R-:W-:Y:S02]  /*11940*/  FADD.FTZ R0, |R4|, -RZ ;  /* 0x800000ff04007221 */ /* 0x000fe40000010200 */
[C---:B0-----:R-:W-:Y:S01]  /*11950*/  FADD.FTZ R3, |R19|.reuse, -RZ ;  /* 0x800000ff13037221 */ /* 0x041fe20000010200 */
[----:B------:R-:W-:-:S04]  /*11960*/  FSETP.GT.FTZ.AND P5, PT, |R19|, |R4|, PT ;  /* 0x400000041300720b */ /* 0x000fc80003fb4200 */
[----:B------:R-:W-:Y:S02]  /*11970*/  FSEL R5, R3, R0, P5 ;  /* 0x0000000003057208 */ /* 0x000fe40002800000 */
[----:B------:R-:W-:Y:S02]  /*11980*/  FSEL R0, R0, R3, P5 ;  /* 0x0000000300007208 */ /* 0x000fe40002800000 */
[----:B------:R-:W0:Y:S08]  /*11990*/  MUFU.RCP R2, R5 ;  /* 0x0000000500027308 */ /* 0x000e300000001000 */
[----:B------:R-:W1:Y:S01]  /*119a0*/  FCHK P0, R0, R5 ;  /* 0x0000000500007302 */ /* 0x000e620000000000 */
[----:B0-----:R-:W-:-:S04]  /*119b0*/  FFMA R7, -R5, R2, 1 ;  /* 0x3f80000005077423 */ /* 0x001fc80000000102 */
[----:B------:R-:W-:-:S04]  /*119c0*/  FFMA R7, R2, R7, R2 ;  /* 0x0000000702077223 */ /* 0x000fc80000000002 */
[----:B------:R-:W-:-:S04]  /*119d0*/  FFMA R2, R0, R7, RZ ;  /* 0x0000000700027223 */ /* 0x000fc800000000ff */
[----:B------:R-:W-:-:S04]  /*119e0*/  FFMA R3, -R5, R2, R0 ;  /* 0x0000000205037223 */ /* 0x000fc80000000100 */
[----:B------:R-:W-:Y:S01]  /*119f0*/  FFMA R2, R7, R3, R2 ;  /* 0x0000000307027223 */ /* 0x000fe20000000002 */
[----:B-1----:R-:W-:Y:S06]  /*11a00*/  @!P0 BRA `(.L_x_6403) ;  /* 0x0000000000108947 */ /* 0x002fec0003800000 */
[----:B------:R-:W-:Y:S01]  /*11a10*/  IMAD.MOV.U32 R9, RZ, RZ, R5 ;  /* 0x000000ffff097224 */ /* 0x000fe200078e0005 */
[----:B------:R-:W-:-:S07]  /*11a20*/  MOV R2, 0x11a40 ;  /* 0x00011a4000027802 */ /* 0x000fce0000000f00 */
[----:B------:R-:W-:Y:S05]  /*11a30*/  CALL.REL.NOINC `($__internal_0_$__cuda_sm3x_div_rn_ftz_f32_slowpath) ;  /* 0x0000001000347944 */ /* 0x000fea0003c00000 */
[----:B------:R-:W-:-:S07]  /*11a40*/  IMAD.MOV.U32 R2, RZ, RZ, R11 ;  /* 0x000000ffff027224 */ /* 0x000fce00078e000b */
.L_x_6403:
[----:B------:R-:W-:Y:S05]  /*11a50*/  BSYNC.RECONVERGENT B1 ;  /* 0x0000000000017941 */ /* 0x000fea0003800200 */
.L_x_6402:
        /* <DEDUP_REMOVED lines=10> */
[----:B------:R-:W-:Y:S01]  /*11b00*/  FSEL R5, R7, 1.8663789033889770508, P5 ;  /* 0x3feee58107057808 */ /* 0x000fe20002800000 */
[----:B------:R-:W-:-:S02]  /*11b10*/  UISETP.GT.AND UP0, UPT, UR4, 0x9, UPT ;  /* 0x000000090400788c */ /* 0x000fc4000bf04270 */
[----:B------:R-:W-:-:S04]  /*11b20*/  FFMA.FTZ R3, R0, R3, -0.074792981147766113281 ;  /* 0xbd992d1000037423 */ /* 0x000fc80000010003 */
[----:B------:R-:W-:-:S04]  /*11b30*/  FFMA.FTZ R3, R0, R3, 0.10640415549278259277 ;  /* 0x3dd9ea6c00037423 */ /* 0x000fc80000010003 */
[----:B------:R-:W-:-:S04]  /*11b40*/  FFMA.FTZ R3, R0, R3, -0.14207722246646881104 ;  /* 0xbe117cb100037423 */ /* 0x000fc80000010003 */
[----:B------:R-:W-:-:S04]  /*11b50*/  FFMA.FTZ R3, R0, R3, 0.19993925094604492188 ;  /* 0x3e4cbce000037423 */ /* 0x000fc80000010003 */
[----:B------:R-:W-:-:S04]  /*11b60*/  FFMA.FTZ R3, R0, R3, -0.33333197236061096191 ;  /* 0xbeaaaa7d00037423 */ /* 0x000fc80000010003 */
[----:B------:R-:W-:-:S04]  /*11b70*/  FMUL.FTZ R3, R0, R3 ;  /* 0x0000000300037220 */ /* 0x000fc80000410000 */
[----:B------:R-:W-:-:S04]  /*11b80*/  FFMA.FTZ R2, R3, R2, R2 ;  /* 0x0000000203027223 */ /* 0x000fc80000010002 */
[----:B------:R-:W-:-:S05]  /*11b90*/  FFMA.FTZ R3, R7, 1.6832555532455444336, -R2 ;  /* 0x3fd774eb07037823 */ /* 0x000fca0000010802 */
[----:B------:R-:W-:Y:S01]  /*11ba0*/  FSEL R0, R3, R2, P5 ;  /* 0x0000000203007208 */ /* 0x000fe20002800000 */
[----:B------:R-:W-:-:S04]  /*11bb0*/  @!P5 FADD.FTZ R2, -R2, -RZ ;  /* 0x800000ff0202d221 */ /* 0x000fc80000010100 */
[----:B------:R-:W-:Y:S01]  /*11bc0*/  @!P0 FFMA.FTZ R0, R5, 1.6832555532455444336, R2 ;  /* 0x3fd774eb05008823 */ /* 0x000fe20000010002 */
[----:B------:R-:W-:-:S04]  /*11bd0*/  MOV R2, 0x4016cbe4 ;  /* 0x4016cbe400027802 */ /* 0x000fc80000000f00 */
        /* <DEDUP_REMOVED lines=17> */
[----:B0-----:R-:W-:Y:S01]  /*11cf0*/  STG.E.U8 desc[UR36][R16.64], R3 ;  /* 0x0000000310007986 */ /* 0x001fe2000c101124 */
[----:B------:R-:W-:Y:S05]  /*11d00*/  EXIT ;  /* 0x000000000000794d */ /* 0x000fea0003800000 */
.L_x_6407:
[----:B0-----:R-:W-:-:S06]  /*11d10*/  IMAD.U32 R3, R19, 0x10000, RZ ;  /* 0x0001000013037824 */ /* 0x001fcc00078e00ff */
[----:B------:R-:W0:Y:S02]  /*11d20*/  F2I.S64.TRUNC R2, R3 ;  /* 0x0000000300027311 */ /* 0x000e24000020d900 */
[----:B0-----:R-:W-:Y:S01]  /*11d30*/  STG.E.U8 desc[UR36][R16.64], R2 ;  /* 0x0000000210007986 */ /* 0x001fe2000c101124 */
[----:B------:R-:W-:Y:S05]  /*11d40*/  EXIT ;  /* 0x000000000000794d */ /* 0x000fea0003800000 */
.L_x_6406:
        /* <DEDUP_REMOVED lines=8> */
[----:B0-----:R-:W-:Y:S01]  /*11dd0*/  STG.E.64 desc[UR36][R16.64], R2 ;  /* 0x0000000210007986 */ /* 0x001fe2000c101b24 */
[----:B------:R-:W-:Y:S05]  /*11de0*/  EXIT ;  /* 0x000000000000794d */ /* 0x000fea0003800000 */
.L_x_6410:
[----:B0-----:R-:W-:-:S06]  /*11df0*/  IMAD.U32 R19, R19, 0x10000, RZ ;  /* 0x0001000013137824 */ /* 0x001fcc00078e00ff */
[----:B------:R-:W0:Y:S02]  /*11e00*/  F2I.FTZ.TRUNC.NTZ R19, R19 ;  /* 0x0000001300137305 */ /* 0x000e24000021f100 */
[----:B0-----:R-:W-:Y:S01]  /*11e10*/  STG.E desc[UR36][R16.64], R19 ;  /* 0x0000001310007986 */ /* 0x001fe2000c101924 */
[----:B------:R-:W-:Y:S05]  /*11e20*/  EXIT ;  /* 0x000000000000794d */ /* 0x000fea0003800000 */
.L_x_6409:
[----:B0-----:R-:W-:-:S06]  /*11e30*/  IMAD.U32 R19, R19, 0x10000, RZ ;  /* 0x0001000013137824 */ /* 0x001fcc00078e00ff */
[----:B------:R-:W0:Y:S02]  /*11e40*/  F2I.FTZ.TRUNC.NTZ R19, R19 ;  /* 0x0000001300137305 */ /* 0x000e24000021f100 */
[----:B0-----:R-:W-:Y:S01]  /*11e50*/  STG.E.U16 desc[UR36][R16.64], R19 ;  /* 0x0000001310007986 */ /* 0x001fe2000c101524 */
[----:B------:R-:W-:Y:S05]  /*11e60*/  EXIT ;  /* 0x000000000000794d */ /* 0x000fea0003800000 */
.L_x_6405:
[----:B------:R-:W-:-:S09]  /*11e70*/  UISETP.GT.AND UP0, UPT, UR4, 0x6, UPT ;  /* 0x000000060400788c */ /* 0x000fd2000bf04270 */
[----:B------:R-:W-:Y:S05]  /*11e80*/  BRA.U UP0, `(.L_x_6411) ;  /* 0x00000001002c7547 */ /* 0x000fea000b800000 */
[----:B------:R-:W-:-:S09]  /*11e90*/  UISETP.NE.AND UP0, UPT, UR4, 0x5, UPT ;  /* 0x000000050400788c */ /* 0x000fd2000bf05270 */
[----:B------:R-:W-:Y:S05]  /*11ea0*/  BRA.U !UP0, `(.L_x_6412) ;  /* 0x0000000108147547 */ /* 0x000fea000b800000 */
[----:B------:R-:W-:-:S09]  /*11eb0*/  UISETP.NE.AND UP0, UPT, UR4, 0x6, UPT ;  /* 0x000000060400788c */ /* 0x000fd2000bf05270 */
[----:B------:R-:W-:Y:S05]  /*11ec0*/  BRA.U UP0, `(.L_x_6408) ;  /* 0x0000000900307547 */ /* 0x000fea000b800000 */
[----:B0-----:R-:W-:-:S05]  /*11ed0*/  IMAD.U32 R19, R19, 0x10000, RZ ;  /* 0x0001000013137824 */ /* 0x001fca00078e00ff */
[----:B------:R-:W-:Y:S01]  /*11ee0*/  STG.E desc[UR36][R16.64], R19 ;  /* 0x0000001310007986 */ /* 0x000fe2000c101924 */
[----:B------:R-:W-:Y:S05]  /*11ef0*/  EXIT ;  /* 0x000000000000794d */ /* 0x000fea0003800000 */
.L_x_6412:
[----:B0-----:R-:W-:-:S04]  /*11f00*/  SHF.L.U32 R0, R19, 0x10, RZ ;  /* 0x0000001013007819 */ /* 0x001fc800000006ff */
[----:B------:R-:W-:-:S05]  /*11f10*/  F2FP.F16.F32.PACK_AB R0, RZ, R0 ;  /* 0x00000000ff00723e */ /* 0x000fca00000000ff */
[----:B------:R-:W-:Y:S01]  /*11f20*/  STG.E.U16 desc[UR36][R16.64], R0 ;  /* 0x0000000010007986 */ /* 0x000fe2000c101524 */
[----:B------:R-:W-:Y:S05]  /*11f30*/  EXIT ;  /* 0x000000000000794d */ /* 0x000fea0003800000 */
.L_x_6411:
        /* <DEDUP_REMOVED lines=8> */
[----:B------:R-:W-:Y:S01]  /*11fc0*/  STG.E.64 desc[UR36][R16.64], R2 ;  /* 0x0000000210007986 */ /* 0x000fe2000c101b24 */
[----:B------:R-:W-:Y:S05]  /*11fd0*/  EXIT ;  /* 0x000000000000794d */ /* 0x000fea0003800000 */
.L_x_6414:
[----:B0-----:R-:W-:-:S05]  /*11fe0*/  IMAD.U32 R19, R19, 0x10000, RZ ;  /* 0x0001000013137824 */ /* 0x001fca00078e00ff */
[----:B------:R-:W-:-:S04]  /*11ff0*/  F2FP.F16.F32.PACK_AB R3, RZ, R19 ;  /* 0x00000013ff03723e */ /* 0x000fc800000000ff */
[----:B------:R-:W-:-:S05]  /*12000*/  PRMT R3, R3, 0x5410, RZ ;  /* 0x0000541003037816 */ /* 0x000fca00000000ff */
[----:B------:R-:W-:Y:S01]  /*12010*/  STG.E desc[UR36][R16.64], R3 ;  /* 0x0000000310007986 */ /* 0x000fe2000c101924 */
[----:B------:R-:W-:Y:S05]  /*12020*/  EXIT ;  /* 0x000000000000794d */ /* 0x000fea0003800000 */
.L_x_6413:
[----:B0-----:R-:W-:-:S04]  /*12030*/  IMAD.U32 R2, R19, 0x10000, RZ ;  /* 0x0001000013027824 */ /* 0x001fc800078e00ff */
[----:B------:R-:W-:-:S06]  /*12040*/  FMUL.FTZ R2, R2, 1 ;  /* 0x3f80000002027820 */ /* 0x000fcc0000410000 */
[----:B------:R-:W0:Y:S02]  /*12050*/  F2F.F64.F32 R2, R2 ;  /* 0x0000000200027310 */ /* 0x000e240000201800 */
[----:B0-----:R-:W-:Y:S01]  /*12060*/  STG.E.64 desc[UR36][R16.64], R2 ;  /* 0x0000000210007986 */ /* 0x001fe2000c101b24 */
[----:B------:R-:W-:Y:S05]  /*12070*/  EXIT ;  /* 0x000000000000794d */ /* 0x000fea0003800000 */
.L_x_6404:
        /* <DEDUP_REMOVED lines=12> */
[----:B0-----:R-:W-:Y:S01]  /*12140*/  STG.E.U16 desc[UR36][R16.64], R3 ;  /* 0x0000000310007986 */ /* 0x001fe2000c101524 */
[----:B------:R-:W-:Y:S05]  /*12150*/  EXIT ;  /* 0x000000000000794d */ /* 0x000fea0003800000 */
.L_x_6418:
[----:B0-----:R-:W-:Y:S01]  /*12160*/  IMAD.U32 R3, R19, 0x10000, RZ ;  /* 0x0001000013037824 */ /* 0x001fe200078e00ff */
        /* <DEDUP_REMOVED lines=16> */
.L_x_6421:
[----:B------:R-:W-:-:S04]  /*12270*/  SHF.R.U32.HI R3, RZ, 0x18, R3 ;  /* 0x00000018ff037819 */ /* 0x000fc80000011603 */
[----:B------:R-:W-:-:S04]  /*12280*/  LOP3.LUT R0, R0, 0x80, R3, 0xf8, !PT ;  /* 0x0000008000007812 */ /* 0x000fc800078ef803 */
[----:B------:R-:W-:-:S07]  /*12290*/  PRMT R8, R0, 0x7610, R8 ;  /* 0x0000761000087816 */ /* 0x000fce0000000008 */
.L_x_6420:
[----:B------:R-:W-:Y:S05]  /*122a0*/  BSYNC.RECONVERGENT B0 ;  /* 0x0000000000007941 */ /* 0x000fea0003800200 */
.L_x_6419:
[----:B------:R-:W-:Y:S01]  /*122b0*/  STG.E.U8 desc[UR36][R16.64], R8 ;  /* 0x0000000810007986 */ /* 0x000fe2000c101124 */
[----:B------:R-:W-:Y:S05]  /*122c0*/  EXIT ;  /* 0x000000000000794d */ /* 0x000fea0003800000 */
.L_x_6417:
        /* <DEDUP_REMOVED lines=17> */
.L_x_6424:
[----:B------:R-:W-:-:S04]  /*123e0*/  SHF.R.U32.HI R3, RZ, 0x18, R3 ;  /* 0x00000018ff037819 */ /* 0x000fc80000011603 */
[----:B------:R-:W-:-:S04]  /*123f0*/  LOP3.LUT R0, R0, 0x80, R3, 0xf8, !PT ;  /* 0x0000008000007812 */ /* 0x000fc800078ef803 */
[----:B------:R-:W-:-:S07]  /*12400*/  PRMT R8, R0, 0x7610, R8 ;  /* 0x0000761000087816 */ /* 0x000fce0000000008 */
.L_x_6423:
[----:B------:R-:W-:Y:S05]  /*12410*/  BSYNC.RECONVERGENT B0 ;  /* 0x0000000000007941 */ /* 0x000fea0003800200 */
.L_x_6422:
[----:B------:R-:W-:Y:S01]  /*12420*/  STG.E.U8 desc[UR36][R16.64], R8 ;  /* 0x0000000810007986 */ /* 0x000fe2000c101124 */
[----:B------:R-:W-:Y:S05]  /*12430*/  EXIT ;  /* 0x000000000000794d */ /* 0x000fea0003800000 */
.L_x_6416:
[----:B------:R-:W-:-:S09]  /*12440*/  UISETP.NE.AND UP0, UPT, UR4, 0x1c, UPT ;  /* 0x0000001c0400788c */ /* 0x000fd2000bf05270 */
[----:B------:R-:W-:Y:S05]  /*12450*/  BRA.U !UP0, `(.L_x_6425) ;  /* 0x0000000108607547 */ /* 0x000fea000b800000 */
[----:B------:R-:W-:-:S09]  /*12460*/  UISETP.NE.AND UP0, UPT, UR4, 0x1d, UPT ;  /* 0x0000001d0400788c */ /* 0x000fd2000bf05270 */
[----:B------:R-:W-:Y:S05]  /*12470*/  BRA.U !UP0, `(.L_x_6426) ;  /* 0x0000000108487547 */ /* 0x000fea000b800000 */
[----:B------:R-:W-:-:S09]  /*12480*/  UISETP.NE.AND UP0, UPT, UR4, 0x2c, UPT ;  /* 0x0000002c0400788c */ /* 0x000fd2000bf05270 */
[----:B------:R-:W-:Y:S05]  /*12490*/  BRA.U UP0, `(.L_x_6408) ;  /* 0x0000000100bc7547 */ /* 0x000fea000b800000 */
        /* <DEDUP_REMOVED lines=14> */
[----:B------:R-:W-:Y:S01]  /*12580*/  STG.E.U8 desc[UR36][R16.64], R3 ;  /* 0x0000000310007986 */ /* 0x000fe2000c101124 */
[----:B------:R-:W-:Y:S05]  /*12590*/  EXIT ;  /* 0x000000000000794d */ /* 0x000fea0003800000 */
.L_x_6426:
[----:B0-----:R-:W-:-:S06]  /*125a0*/  IMAD.U32 R2, R19, 0x10000, RZ ;  /* 0x0001000013027824 */ /* 0x001fcc00078e00ff */
[----:B------:R-:W0:Y:S02]  /*125b0*/  F2I.U64.TRUNC R2, R2 ;  /* 0x0000000200027311 */ /* 0x000e24000020d800 */
[----:B0-----:R-:W-:Y:S01]  /*125c0*/  STG.E.64 desc[UR36][R16.64], R2 ;  /* 0x0000000210007986 */ /* 0x001fe2000c101b24 */
[----:B------:R-:W-:Y:S05]  /*125d0*/  EXIT ;  /* 0x000000000000794d */ /* 0x000fea0003800000 */
.L_x_6425:
[----:B0-----:R-:W-:-:S06]  /*125e0*/  IMAD.U32 R19, R19, 0x10000, RZ ;  /* 0x0001000013137824 */ /* 0x001fcc00078e00ff */
[----:B------:R-:W0:Y:S02]  /*125f0*/  F2I.FTZ.U32.TRUNC.NTZ R19, R19 ;  /* 0x0000001300137305 */ /* 0x000e24000021f000 */
[----:B0-----:R-:W-:Y:S01]  /*12600*/  STG.E desc[UR36][R16.64], R19 ;  /* 0x0000001310007986 */ /* 0x001fe2000c101924 */
[----:B------:R-:W-:Y:S05]  /*12610*/  EXIT ;  /* 0x000000000000794d */ /* 0x000fea0003800000 */
.L_x_6415:
        /* <DEDUP_REMOVED lines=9> */
[----:B------:R-:W-:Y:S01]  /*126b0*/  STG.E.U8 desc[UR36][R16.64], R3 ;  /* 0x0000000310007986 */ /* 0x000fe2000c101124 */
[----:B------:R-:W-:Y:S05]  /*126c0*/  EXIT ;  /* 0x000000000000794d */ /* 0x000fea0003800000 */
.L_x_6428:
[----:B0-----:R-:W-:Y:S01]  /*126d0*/  IMAD.U32 R19, R19, 0x10000, RZ ;  /* 0x0001000013137824 */ /* 0x001fe200078e00ff */
[----:B------:R-:W-:-:S03]  /*126e0*/  CS2R R6, SRZ ;  /* 0x0000000000067805 */ /* 0x000fc6000001ff00 */
[----:B------:R-:W-:-:S06]  /*126f0*/  FMUL.FTZ R4, R19, 1 ;  /* 0x3f80000013047820 */ /* 0x000fcc0000410000 */
[----:B------:R-:W0:Y:S02]  /*12700*/  F2F.F64.F32 R4, R4 ;  /* 0x0000000400047310 */ /* 0x000e240000201800 */
[----:B0-----:R-:W-:Y:S01]  /*12710*/  STG.E.128 desc[UR36][R16.64], R4 ;  /* 0x0000000410007986 */ /* 0x001fe2000c101d24 */
[----:B------:R-:W-:Y:S05]  /*12720*/  EXIT ;  /* 0x000000000000794d */ /* 0x000fea0003800000 */
.L_x_6427:
[----:B------:R-:W-:-:S09]  /*12730*/  UISETP.NE.AND UP0, UPT, UR4, 0xf, UPT ;  /* 0x0000000f0400788c */ /* 0x000fd2000bf05270 */
[----:B------:R-:W-:Y:S05]  /*12740*/  BRA.U !UP0, `(.L_x_6429) ;  /* 0x0000000108e87547 */ /* 0x000fea000b800000 */
[----:B------:R-:W-:-:S09]  /*12750*/  UISETP.NE.AND UP0, UPT, UR4, 0x17, UPT ;  /* 0x000000170400788c */ /* 0x000fd2000bf05270 */
[----:B------:R-:W-:Y:S05]  /*12760*/  BRA.U !UP0, `(.L_x_6430) ;  /* 0x0000000108907547 */ /* 0x000fea000b800000 */
[----:B------:R-:W-:-:S09]  /*12770*/  UISETP.NE.AND UP0, UPT, UR4, 0x18, UPT ;  /* 0x000000180400788c */ /* 0x000fd2000bf05270 */
[----:B------:R-:W-:Y:S05]  /*12780*/  BRA.U !UP0, `(.L_x_6431) ;  /* 0x0000000108447547 */ /* 0x000fea000b800000 */
.L_x_6408:
        /* <DEDUP_REMOVED lines=9> */
[----:B------:R-:W-:Y:S01]  /*12820*/  IMAD.U32 R5, RZ, RZ, UR5 ;  /* 0x00000005ff057e24 */ /* 0x000fe2000f8e00ff */
[----:B----4-:R-:W-:Y:S01]  /*12830*/  MOV R6, UR6 ;  /* 0x0000000600067c02 */ /* 0x010fe20008000f00 */
[----:B------:R-:W-:Y:S02]  /*12840*/  IMAD.U32 R7, RZ, RZ, UR7 ;  /* 0x00000007ff077e24 */ /* 0x000fe4000f8e00ff */
[----:B-----5:R-:W-:Y:S02]  /*12850*/  IMAD.U32 R10, RZ, RZ, UR8 ;  /* 0x00000008ff0a7e24 */ /* 0x020fe4000f8e00ff */
[----:B--2---:R-:W-:-:S07]  /*12860*/  IMAD.U32 R11, RZ, RZ, UR9 ;  /* 0x00000009ff0b7e24 */ /* 0x004fce000f8e00ff */
[----:B------:R-:W-:-:S07]  /*12870*/  LEPC R20, `(.L_x_6432) ;  /* 0x000000001014794e */ /* 0x000fce0000000000 */
[----:B0--3--:R-:W-:Y:S05]  /*12880*/  CALL.ABS.NOINC R2 ;  /* 0x0000000002007343 */ /* 0x009fea0003c00000 */
.L_x_6432:
[----:B------:R-:W-:Y:S05]  /*12890*/  EXIT ;  /* 0x000000000000794d */ /* 0x000fea0003800000 */
.L_x_6431:
[----:B0-----:R-:W-:Y:S01]  /*128a0*/  SHF.L.U32 R19, R19, 0x10, RZ ;  /* 0x0000001013137819 */ /* 0x001fe200000006ff */
[----:B------:R-:W-:Y:S01]  /*128b0*/  BSSY.RECONVERGENT B0, `(.L_x_6433) ;  /* 0x000000c000007945 */ /* 0x000fe20003800200 */
[----:B------:R-:W-:Y:S02]  /*128c0*/  IMAD.MOV.U32 R0, RZ, RZ, 0x7f ;  /* 0x0000007fff007424 */ /* 0x000fe400078e00ff */
        /* <DEDUP_REMOVED lines=10> */
.L_x_6434:
[----:B------:R-:W-:Y:S05]  /*12970*/  BSYNC.RECONVERGENT B0 ;  /* 0x0000000000007941 */ /* 0x000fea0003800200 */
.L_x_6433:
[----:B------:R-:W-:-:S05]  /*12980*/  LOP3.LUT R3, R0, 0x80, R3, 0xf8, !PT ;  /* 0x0000008000037812 */ /* 0x000fca00078ef803 */
[----:B------:R-:W-:Y:S01]  /*12990*/  STG.E.U8 desc[UR36][R16.64], R3 ;  /* 0x0000000310007986 */ /* 0x000fe2000c101124 */
[----:B------:R-:W-:Y:S05]  /*129a0*/  EXIT ;  /* 0x000000000000794d */ /* 0x000fea0003800000 */
.L_x_6430:
        /* <DEDUP_REMOVED lines=12> */
.L_x_6436:
[----:B------:R-:W-:Y:S01]  /*12a70*/  IMAD.MOV.U32 R0, RZ, RZ, 0x7f ;  /* 0x0000007fff007424 */ /* 0x000fe200078e00ff */
[----:B------:R-:W-:-:S04]  /*12a80*/  ISETP.GT.U32.AND P0, PT, R2, 0x7f800000, PT ;  /* 0x7f8000000200780c */ /* 0x000fc80003f04070 */
[----:B------:R-:W-:-:S09]  /*12a90*/  SEL R0, R0, 0x7c, P0 ;  /* 0x0000007c00007807 */ /* 0x000fd20000000000 */
.L_x_6437:
[----:B------:R-:W-:Y:S05]  /*12aa0*/  BSYNC.RECONVERGENT B0 ;  /* 0x0000000000007941 */ /* 0x000fea0003800200 */
.L_x_6435:
[----:B------:R-:W-:-:S04]  /*12ab0*/  SHF.R.U32.HI R3, RZ, 0x18, R3 ;  /* 0x00000018ff037819 */ /* 0x000fc80000011603 */
[----:B------:R-:W-:-:S05]  /*12ac0*/  LOP3.LUT R3, R0, 0x80, R3, 0xf8, !PT ;  /* 0x0000008000037812 */ /* 0x000fca00078ef803 */
[----:B------:R-:W-:Y:S01]  /*12ad0*/  STG.E.U8 desc[UR36][R16.64], R3 ;  /* 0x0000000310007986 */ /* 0x000fe2000c101124 */
[----:B------:R-:W-:Y:S05]  /*12ae0*/  EXIT ;  /* 0x000000000000794d */ /* 0x000fea0003800000 */
.L_x_6429:
[----:B0-----:R-:W-:Y:S01]  /*12af0*/  STG.E.U16 desc[UR36][R16.64], R19 ;  /* 0x0000001310007986 */ /* 0x001fe2000c101524 */
[----:B------:R-:W-:Y:S05]  /*12b00*/  EXIT ;  /* 0x000000000000794d */ /* 0x000fea0003800000 */
        .weak           $__internal_0_$__cuda_sm3x_div_rn_ftz_f32_slowpath
        .type           $__internal_0_$__cuda_sm3x_div_rn_ftz_f32_slowpath,@function
        .size           $__internal_0_$__cuda_sm3x_div_rn_ftz_f32_slowpath,(.L_x_16747 - $__internal_0_$__cuda_sm3x_div_rn_ftz_f32_slowpath)
$__internal_0_$__cuda_sm3x_div_rn_ftz_f32_slowpath:
[----:B------:R-:W-:Y:S01]  /*12b10*/  SHF.R.U32.HI R3, RZ, 0x17, R9 ;  /* 0x00000017ff037819 */ /* 0x000fe20000011609 */
[----:B------:R-:W-:Y:S01]  /*12b20*/  BSSY.RECONVERGENT B0, `(.L_x_6438) ;  /* 0x0000046000007945 */ /* 0x000fe20003800200 */
[----:B------:R-:W-:-:S03]  /*12b30*/  SHF.R.U32.HI R6, RZ, 0x17, R0 ;  /* 0x00000017ff067819 */ /* 0x000fc60000011600 */
[----:B------:R-:W-:Y:S01]  /*12b40*/  BSSY.RELIABLE B2, `(.L_x_6439) ;  /* 0x000001d000027945 */ /* 0x000fe20003800100 */
[----:B------:R-:W-:Y:S02]  /*12b50*/  LOP3.LUT R3, R3, 0xff, RZ, 0xc0, !PT ;  /* 0x000000ff03037812 */ /* 0x000fe400078ec0ff */
[----:B------:R-:W-:-:S03]  /*12b60*/  LOP3.LUT R6, R6, 0xff, RZ, 0xc0, !PT ;  /* 0x000000ff06067812 */ /* 0x000fc600078ec0ff */
[----:B------:R-:W-:Y:S02]  /*12b70*/  VIADD R10, R3, 0xffffffff ;  /* 0xffffffff030a7836 */ /* 0x000fe40000000000 */
[----:B------:R-:W-:-:S03]  /*12b80*/  VIADD R7, R6, 0xffffffff ;  /* 0xffffffff06077836 */ /* 0x000fc60000000000 */
[----:B------:R-:W-:-:S04]  /*12b90*/  ISETP.GT.U32.AND P0, PT, R10, 0xfd, PT ;  /* 0x000000fd0a00780c */ /* 0x000fc80003f04070 */
[----:B------:R-:W-:-:S13]  /*12ba0*/  ISETP.GT.U32.OR P0, PT, R7, 0xfd, P0 ;  /* 0x000000fd0700780c */ /* 0x000fda0000704470 */
[----:B------:R-:W-:Y:S05]  /*12bb0*/  @!P0 BRA `(.L_x_6440) ;  /* 0x0000000000548947 */ /* 0x000fea0003800000 */
[----:B------:R-:W-:Y:S02]  /*12bc0*/  FSETP.GTU.FTZ.AND P0, PT, |R0|, +INF , PT ;  /* 0x7f8000000000780b */ /* 0x000fe40003f1c200 */
[----:B------:R-:W-:-:S04]  /*12bd0*/  FSETP.GTU.FTZ.AND P1, PT, |R9|, +INF , PT ;  /* 0x7f8000000900780b */ /* 0x000fc80003f3c200 */
[----:B------:R-:W-:-:S13]  /*12be0*/  PLOP3.LUT P0, PT, P0, P1, PT, 0xf8, 0x8f ;  /* 0x00000000008f781c */ /* 0x000fda0000703f70 */
[----:B------:R-:W-:Y:S05]  /*12bf0*/  @P0 BREAK.RELIABLE B2 ;  /* 0x0000000000020942 */ /* 0x000fea0003800100 */
[----:B------:R-:W-:Y:S05]  /*12c00*/  @P0 BRA `(.L_x_6441) ;  /* 0x0000000000d80947 */ /* 0x000fea0003800000 */
[C---:B------:R-:W-:Y:S02]  /*12c10*/  FSETP.NEU.FTZ.AND P0, PT, R0.reuse, RZ, PT ;  /* 0x000000ff0000720b */ /* 0x040fe40003f1d000 */
[----:B------:R-:W-:Y:S02]  /*12c20*/  FSETP.NEU.FTZ.AND P1, PT, R9, RZ, PT ;  /* 0x000000ff0900720b */ /* 0x000fe40003f3d000 */
[----:B------:R-:W-:-:S11]  /*12c30*/  FSETP.NEU.FTZ.AND P6, PT, R0, RZ, PT ;  /* 0x000000ff0000720b */ /* 0x000fd60003fdd000 */
[----:B------:R-:W-:Y:S05]  /*12c40*/  @!P1 BREAK.RELIABLE !P0, B2 ;  /* 0x0000000000029942 */ /* 0x000fea0004000100 */
[----:B------:R-:W-:Y:S05]  /*12c50*/  @!P1 BRA !P0, `(.L_x_6442) ;  /* 0x0000000000bc9947 */ /* 0x000fea0004000000 */
[C---:B------:R-:W-:Y:S02]  /*12c60*/  FSETP.NEU.FTZ.AND P3, PT, |R0|.reuse, +INF , PT ;  /* 0x7f8000000000780b */ /* 0x040fe40003f7d200 */
[----:B------:R-:W-:Y:S02]  /*12c70*/  FSETP.NEU.FTZ.AND P0, PT, |R9|, +INF , PT ;  /* 0x7f8000000900780b */ /* 0x000fe40003f1d200 */
[----:B------:R-:W-:-:S11]  /*12c80*/  FSETP.NEU.FTZ.AND P2, PT, |R0|, +INF , PT ;  /* 0x7f8000000000780b */ /* 0x000fd60003f5d200 */
[----:B------:R-:W-:Y:S05]  /*12c90*/  @!P0 BREAK.RELIABLE !P3, B2 ;  /* 0x0000000000028942 */ /* 0x000fea0005800100 */
[----:B------:R-:W-:Y:S05]  /*12ca0*/  @!P0 BRA !P3, `(.L_x_6442) ;  /* 0x0000000000a88947 */ /* 0x000fea0005800000 */
[----:B------:R-:W-:-:S13]  /*12cb0*/  PLOP3.LUT P6, PT, P0, P6, PT, 0x2f, 0xf2 ;  /* 0x0000000000f2781c */ /* 0x000fda00007cc577 */
[----:B------:R-:W-:Y:S05]  /*12cc0*/  @P6 BREAK.RELIABLE B2 ;  /* 0x0000000000026942 */ /* 0x000fea0003800100 */
[----:B------:R-:W-:Y:S05]  /*12cd0*/  @P6 BRA `(.L_x_6443) ;  /* 0x0000000000946947 */ /* 0x000fea0003800000 */
[----:B------:R-:W-:-:S13]  /*12ce0*/  PLOP3.LUT P2, PT, P2, P1, PT, 0x2f, 0xf2 ;  /* 0x0000000000f2781c */ /* 0x000fda0001742577 */
[----:B------:R-:W-:Y:S05]  /*12cf0*/  @P2 BREAK.RELIABLE B2 ;  /* 0x0000000000022942 */ /* 0x000fea0003800100 */
[----:B------:R-:W-:Y:S05]  /*12d00*/  @P2 BRA `(.L_x_6444) ;  /* 0x00000000007c2947 */ /* 0x000fea0003800000 */
.L_x_6440:
[----:B------:R-:W-:Y:S05]  /*12d10*/  BSYNC.RELIABLE B2 ;  /* 0x0000000000027941 */ /* 0x000fea0003800100 */
.L_x_6439:
[----:B------:R-:W-:Y:S01]  /*12d20*/  VIADD R3, R3, 0xffffff81 ;  /* 0xffffff8103037836 */ /* 0x000fe20000000000 */
[----:B------:R-:W-:Y:S01]  /*12d30*/  IADD3 R6, PT, PT, R6, -0x7f, RZ ;  /* 0xffffff8106067810 */ /* 0x000fe20007ffe0ff */
[----:B------:R-:W-:Y:S02]  /*12d40*/  BSSY.RECONVERGENT B2, `(.L_x_6445) ;  /* 0x000001a000027945 */ /* 0x000fe40003800200 */
[----:B------:R-:W-:Y:S02]  /*12d50*/  IMAD R12, R3, -0x800000, R9 ;  /* 0xff800000030c7824 */ /* 0x000fe400078e0209 */
[----:B------:R-:W-:Y:S02]  /*12d60*/  IMAD R0, R6, -0x800000, R0 ;  /* 0xff80000006007824 */ /* 0x000fe400078e0200 */
[----:B------:R-:W0:Y:S01]  /*12d70*/  MUFU.RCP R10, R12 ;  /* 0x0000000c000a7308 */ /* 0x000e220000001000 */
[----:B------:R-:W-:Y:S01]  /*12d80*/  FADD.FTZ R7, -R12, -RZ ;  /* 0x800000ff0c077221 */ /* 0x000fe20000010100 */
[----:B------:R-:W-:-:S03]  /*12d90*/  IMAD.IADD R3, R6, 0x1, -R3 ;  /* 0x0000000106037824 */ /* 0x000fc600078e0a03 */
[----:B0-----:R-:W-:-:S04]  /*12da0*/  FFMA R11, R10, R7, 1 ;  /* 0x3f8000000a0b7423 */ /* 0x001fc80000000007 */
[----:B------:R-:W-:-:S04]  /*12db0*/  FFMA R11, R10, R11, R10 ;  /* 0x0000000b0a0b7223 */ /* 0x000fc8000000000a */
[----:B------:R-:W-:-:S04]  /*12dc0*/  FFMA R10, R0, R11, RZ ;  /* 0x0000000b000a7223 */ /* 0x000fc800000000ff */
[----:B------:R-:W-:-:S04]  /*12dd0*/  FFMA R13, R7, R10, R0 ;  /* 0x0000000a070d7223 */ /* 0x000fc80000000000 */
[----:B------:R-:W-:-:S04]  /*12de0*/  FFMA R13, R11, R13, R10 ;  /* 0x0000000d0b0d7223 */ /* 0x000fc8000000000a */
[----:B------:R-:W-:-:S04]  /*12df0*/  FFMA R0, R7, R13, R0 ;  /* 0x0000000d07007223 */ /* 0x000fc80000000000 */
[----:B------:R-:W-:-:S05]  /*12e00*/  FFMA.FTZ R11, R11, R0, R13 ;  /* 0x000000000b0b7223 */ /* 0x000fca000001000d */
[----:B------:R-:W-:-:S04]  /*12e10*/  SHF.R.U32.HI R0, RZ, 0x17, R11 ;  /* 0x00000017ff007819 */ /* 0x000fc8000001160b */
[----:B------:R-:W-:-:S05]  /*12e20*/  LOP3.LUT R0, R0, 0xff, RZ, 0xc0, !PT ;  /* 0x000000ff00007812 */ /* 0x000fca00078ec0ff */
[----:B------:R-:W-:-:S04]  /*12e30*/  IMAD.IADD R0, R0, 0x1, R3 ;  /* 0x0000000100007824 */ /* 0x000fc800078e0203 */
[----:B------:R-:W-:-:S05]  /*12e40*/  VIADD R6, R0, 0xffffffff ;  /* 0xffffffff00067836 */ /* 0x000fca0000000000 */
[----:B------:R-:W-:-:S13]  /*12e50*/  ISETP.GE.U32.AND P0, PT, R6, 0xfe, PT ;  /* 0x000000fe0600780c */ /* 0x000fda0003f06070 */
[----:B------:R-:W-:Y:S05]  /*12e60*/  @!P0 BRA `(.L_x_6446) ;  /* 0x0000000000188947 */ /* 0x000fea0003800000 */
[----:B------:R-:W-:Y:S02]  /*12e70*/  ISETP.GT.AND P0, PT, R0, 0xfe, PT ;  /* 0x000000fe0000780c */ /* 0x000fe40003f04270 */
[----:B------:R-:W-:-:S11]  /*12e80*/  LOP3.LUT R6, R11, 0x80000000, RZ, 0xc0, !PT ;  /* 0x800000000b067812 */ /* 0x000fd600078ec0ff */
[----:B------:R-:W-:-:S04]  /*12e90*/  @!P0 ISETP.GE.AND P1, PT, R0, 0x1, PT ;  /* 0x000000010000880c */ /* 0x000fc80003f26270 */
[C---:B------:R-:W-:Y:S02]  /*12ea0*/  @!P0 SEL R11, R6.reuse, R11, !P1 ;  /* 0x0000000b060b8207 */ /* 0x040fe40004800000 */
[----:B------:R-:W-:Y:S01]  /*12eb0*/  @P0 LOP3.LUT R11, R6, 0x7f800000, RZ, 0xfc, !PT ;  /* 0x7f800000060b0812 */ /* 0x000fe200078efcff */
[----:B------:R-:W-:Y:S06]  /*12ec0*/  BRA `(.L_x_6447) ;  /* 0x0000000000047947 */ /* 0x000fec0003800000 */
.L_x_6446:
[----:B------:R-:W-:-:S07]  /*12ed0*/  IMAD R11, R3, 0x800000, R11 ;  /* 0x00800000030b7824 */ /* 0x000fce00078e020b */
.L_x_6447:
[----:B------:R-:W-:Y:S05]  /*12ee0*/  BSYNC.RECONVERGENT B2 ;  /* 0x0000000000027941 */ /* 0x000fea0003800200 */
.L_x_6445:
[----:B------:R-:W-:Y:S05]  /*12ef0*/  BRA `(.L_x_6448) ;  /* 0x0000000000207947 */ /* 0x000fea0003800000 */
.L_x_6444:
[----:B------:R-:W-:-:S04]  /*12f00*/  LOP3.LUT R0, R9, 0x80000000, R0, 0x48, !PT ;  /* 0x8000000009007812 */ /* 0x000fc800078e4800 */
[----:B------:R-:W-:Y:S01]  /*12f10*/  LOP3.LUT R11, R0, 0x7f800000, RZ, 0xfc, !PT ;  /* 0x7f800000000b7812 */ /* 0x000fe200078efcff */
[----:B------:R-:W-:Y:S06]  /*12f20*/  BRA `(.L_x_6448) ;  /* 0x0000000000147947 */ /* 0x000fec0003800000 */
.L_x_6443:
[----:B------:R-:W-:Y:S01]  /*12f30*/  LOP3.LUT R11, R9, 0x80000000, R0, 0x48, !PT ;  /* 0x80000000090b7812 */ /* 0x000fe200078e4800 */
[----:B------:R-:W-:Y:S06]  /*12f40*/  BRA `(.L_x_6448) ;  /* 0x00000000000c7947 */ /* 0x000fec0003800000 */
.L_x_6442:
[----:B------:R-:W0:Y:S01]  /*12f50*/  MUFU.RSQ R11, -QNAN ;  /* 0xffc00000000b7908 */ /* 0x000e220000001400 */
[----:B------:R-:W-:Y:S05]  /*12f60*/  BRA `(.L_x_6448) ;  /* 0x0000000000047947 */ /* 0x000fea0003800000 */
.L_x_6441:
[----:B------:R-:W-:-:S07]  /*12f70*/  FADD.FTZ R11, R0, R9 ;  /* 0x00000009000b7221 */ /* 0x000fce0000010000 */
.L_x_6448:
[----:B------:R-:W-:Y:S05]  /*12f80*/  BSYNC.RECONVERGENT B0 ;  /* 0x0000000000007941 */ /* 0x000fea0003800200 */
.L_x_6438:
[----:B------:R-:W-:-:S04]  /*12f90*/  IMAD.MOV.U32 R3, RZ, RZ, 0x0 ;  /* 0x00000000ff037424 */ /* 0x000fc800078e00ff */
[----:B0-----:R-:W-:Y:S05]  /*12fa0*/  RET.REL.NODEC R2 `(_ZN2at6native18elementwise_kernelILi128ELi4EZNS0_15gpu_kernel_implINS0_13BinaryFunctorIN3c108BFloat16ES5_S5_ZZZNS0_17atan2_kernel_cudaERNS_18TensorIteratorBaseEENKUlvE_clEvENKUlvE2_clEvEUlS5_S5_E_EEEEvS7_RKT_EUliE_EEviT1_) ;  /* 0xfffffed002147950 */ /* 0x001fea0003c3ffff */
.L_x_6449:
        /* <DEDUP_REMOVED lines=13> */
.L_x_16747:


//--------------------- .text._ZN2at6native27unrolled_elementwise_kernelINS0_13BinaryFunctorIN3c108BFloat16ES4_S4_ZZZNS0_17atan2_kernel_cudaERNS_18TensorIteratorBaseEENKUlvE_clEvENKUlvE2_clEvEUlS4_S4_E_EESt5arrayIPcLm3EELi4E23TrivialOffsetCalculatorILi2EjESE_ILi1EjENS0_6memory12LoadWithCastILi2EEENSH_13StoreWithCastILi1EEEEEviT_T0_T2_T3_T4_T5_ --------------------------
	.section	.text._ZN2at6native27unrolled_elementwise_kernelINS0_13BinaryFunctorIN3c108BFloat16ES4_S4_ZZZNS0_17atan2_kernel_cudaERNS_18TensorIteratorBaseEENKUlvE_clEvENKUlvE2_clEvEUlS4_S4_E_EESt5arrayIPcLm3EELi4E23TrivialOffsetCalculatorILi2EjESE_ILi1EjENS0_6memory12LoadWithCastILi2EEENSH_13StoreWithCastILi1EEEEEviT_T0_T2_T3_T4_T5_,"ax",@progbits
	.align	128
        .global         _ZN2at6native27unrolled_elementwise_kernelINS0_13BinaryFunctorIN3c108BFloat16ES4_S4_ZZZNS0_17atan2_kernel_cudaERNS_18TensorIteratorBaseEENKUlvE_clEvENKUlvE2_clEvEUlS4_S4_E_EESt5arrayIPcLm3EELi4E23TrivialOffsetCalculatorILi2EjESE_ILi1EjENS0_6memory12LoadWithCastILi2EEENSH_13StoreWithCastILi1EEEEEviT_T0_T2_T3_T4_T5_
        .type           _ZN2at6native27unrolled_elementwise_kernelINS0_13BinaryFunctorIN3c108BFloat16ES4_S4_ZZZNS0_17atan2_kernel_cudaERNS_18TensorIteratorBaseEENKUlvE_clEvENKUlvE2_clEvEUlS4_S4_E_EESt5arrayIPcLm3EELi4E23TrivialOffsetCalculatorILi2EjESE_ILi1EjENS0_6memory12LoadWithCastILi2EEENSH_13StoreWithCastILi1EEEEEviT_T0_T2_T3_T4_T5_,@function
        .size           _ZN2at6native27unrolled_elementwise_kernelINS0_13BinaryFunctorIN3c108BFloat16ES4_S4_ZZZNS0_17atan2_kernel_cudaERNS_18TensorIteratorBaseEENKUlvE_clEvENKUlvE2_clEvEUlS4_S4_E_EESt5arrayIPcLm3EELi4E23TrivialOffsetCalculatorILi2EjESE_ILi1EjENS0_6memory12LoadWithCastILi2EEENSH_13StoreWithCastILi1EEEEEviT_T0_T2_T3_T4_T5_,(.L_x_16748 - _ZN2at6native27unrolled_elementwise_kernelINS0_13BinaryFunctorIN3c108BFloat16ES4_S4_ZZZNS0_17atan2_kernel_cudaERNS_18TensorIteratorBaseEENKUlvE_clEvENKUlvE2_clEvEUlS4_S4_E_EESt5arrayIPcLm3EELi4E23TrivialOffsetCalculatorILi2EjESE_ILi1EjENS0_6memory12LoadWithCastILi2EEENSH_13StoreWithCastILi1EEEEEviT_T0_T2_T3_T4_T5_)
        .other          _ZN2at6native27unrolled_elementwise_kernelINS0_13BinaryFunctorIN3c108BFloat16ES4_S4_ZZZNS0_17atan2_kernel_cudaERNS_18TensorIteratorBaseEENKUlvE_clEvENKUlvE2_clEvEUlS4_S4_E_EESt5arrayIPcLm3EELi4E23TrivialOffsetCalculatorILi2EjESE_ILi1EjENS0_6memory12LoadWithCastILi2EEENSH_13StoreWithCastILi1EEEEEviT_T0_T2_T3_T4_T5_,@"STO_CUDA_ENTRY STV_DEFAULT"
_ZN2at6native27unrolled_elementwise_kernelINS0_13BinaryFunctorIN3c108BFloat16ES4_S4_ZZZNS0_17atan2_kernel_cudaERNS_18TensorIteratorBaseEENKUlvE_clEvENKUlvE2_clEvEUlS4_S4_E_EESt5arrayIPcLm3EELi4E23TrivialOffsetCalculatorILi2EjESE_ILi1EjENS0_6memory12LoadWithCastILi2EEENSH_13StoreWithCastILi1EEEEEviT_T0_T2_T3_T4_T5_:
.text._ZN2at6native27unrolled_elementwise_kernelINS0_13BinaryFunctorIN3c108BFloat16ES4_S4_ZZZNS0_17atan2_kernel_cudaERNS_18TensorIteratorBaseEENKUlvE_clEvENKUlvE2_clEvEUlS4_S4_E_EESt5arrayIPcLm3EELi4E23TrivialOffsetCalculatorILi2EjESE_ILi1EjENS0_6memory12LoadWithCastILi2EEENSH_13StoreWithCastILi1EEEEEviT_T0_T2_T3_T4_T5_:
        /* <DEDUP_REMOVED lines=36> */
.L_x_6455:
[----:B------:R-:W2:Y:S02]  /*0240*/  LDG.E.U8 R4, desc[UR36][R4.64] ;  /* 0x0000002404047981 */ /* 0x000ea4000c1e1100 */
[----:B--2---:R-:W-:-:S04]  /*0250*/  I2FP.F32.U32 R0, R4 ;  /* 0x0000000400007245 */ /* 0x004fc80000201000 */
[----:B------:R-:W-:-:S04]  /*0260*/  F2FP.BF16.F32.PACK_AB R0, RZ, R0 ;  /* 0x00000000ff00723e */ /* 0x000fc800000010ff */
[----:B------:R-:W-:Y:S01]  /*0270*/  PRMT R23, R0, 0x7610, R23 ;  /* 0x0000761000177816 */ /* 0x000fe20000000017 */
[----:B------:R-:W-:Y:S06]  /*0280*/  BRA `(.L_x_6457) ;  /* 0x0000000c00e47947 */ /* 0x000fec0003800000 */
.L_x_6454:
        /* <DEDUP_REMOVED lines=11> */
.L_x_6459:
[----:B------:R-:W2:Y:S02]  /*0340*/  LDG.E R4, desc[UR36][R4.64] ;  /* 0x0000002404047981 */ /* 0x000ea4000c1e1900 */
[----:B--2---:R-:W-:-:S04]  /*0350*/  I2FP.F32.S32 R0, R4 ;  /* 0x0000000400007245 */ /* 0x004fc80000201400 */
[----:B------:R-:W-:-:S04]  /*0360*/  F2FP.BF16.F32.PACK_AB R0, RZ, R0 ;  /* 0x00000000ff00723e */ /* 0x000fc800000010ff */
[----:B------:R-:W-:Y:S01]  /*0370*/  PRMT R23, R0, 0x7610, R23 ;  /* 0x0000761000177816 */ /* 0x000fe20000000017 */
[----:B------:R-:W-:Y:S06]  /*0380*/  BRA `(.L_x_6457) ;  /* 0x0000000c00a47947 */ /* 0x000fec0003800000 */
.L_x_6458:
[----:B------:R-:W2:Y:S02]  /*0390*/  LDG.E.U16 R4, desc[UR36][R4.64] ;  /* 0x0000002404047981 */ /* 0x000ea4000c1e1500 */
[----:B--2---:R-:W0:Y:S02]  /*03a0*/  I2F.S16 R0, R4 ;  /* 0x0000000400007306 */ /* 0x004e240000101400 */
[----:B0-----:R-:W-:-:S04]  /*03b0*/  F2FP.BF16.F32.PACK_AB R0, RZ, R0 ;  /* 0x00000000ff00723e */ /* 0x001fc800000010ff */
[----:B------:R-:W-:Y:S01]  /*03c0*/  PRMT R23, R0, 0x7610, R23 ;  /* 0x0000761000177816 */ /* 0x000fe20000000017 */
[----:B------:R-:W-:Y:S06]  /*03d0*/  BRA `(.L_x_6457) ;  /* 0x0000000c00907947 */ /* 0x000fec0003800000 */
.L_x_6453:
        /* <DEDUP_REMOVED lines=9> */
.L_x_6461:
[----:B------:R-:W2:Y:S02]  /*0470*/  LDG.E.U16 R0, desc[UR36][R4.64] ;  /* 0x0000002404007981 */ /* 0x000ea4000c1e1500 */
[----:B--2---:R-:W-:-:S05]  /*0480*/  HADD2.F32 R0, -RZ, R0.H0_H0 ;  /* 0x20000000ff007230 */ /* 0x004fca0000004100 */
[----:B------:R-:W-:-:S04]  /*0490*/  F2FP.BF16.F32.PACK_AB R0, RZ, R0 ;  /* 0x00000000ff00723e */ /* 0x000fc800000010ff */
[----:B------:R-:W-:Y:S01]  /*04a0*/  PRMT R23, R0, 0x7610, R23 ;  /* 0x0000761000177816 */ /* 0x000fe20000000017 */
[----:B------:R-:W-:Y:S06]  /*04b0*/  BRA `(.L_x_6457) ;  /* 0x0000000c00587947 */ /* 0x000fec0003800000 */
.L_x_6460:
        /* <DEDUP_REMOVED lines=9> */
.L_x_6463:
[----:B------:R-:W2:Y:S02]  /*0550*/  LDG.E.U16 R4, desc[UR36][R4.64] ;  /* 0x0000002404047981 */ /* 0x000ea4000c1e1500 */
[----:B--2---:R-:W-:-:S05]  /*0560*/  HADD2.F32 R0, -RZ, R4.H0_H0 ;  /* 0x20000004ff007230 */ /* 0x004fca0000004100 */
[----:B------:R-:W-:-:S04]  /*0570*/  F2FP.BF16.F32.PACK_AB R0, RZ, R0 ;  /* 0x00000000ff00723e */ /* 0x000fc800000010ff */
[----:B------:R-:W-:Y:S01]  /*0580*/  PRMT R23, R0, 0x7610, R23 ;  /* 0x0000761000177816 */ /* 0x000fe20000000017 */
[----:B------:R-:W-:Y:S06]  /*0590*/  BRA `(.L_x_6457) ;  /* 0x0000000c00207947 */ /* 0x000fec0003800000 */
.L_x_6462:
        /* <DEDUP_REMOVED lines=13> */
.L_x_6452:
        /* <DEDUP_REMOVED lines=14> */
.L_x_6466:
        /* <DEDUP_REMOVED lines=13> */
.L_x_6465:
        /* <DEDUP_REMOVED lines=27> */
.L_x_6468:
        /* <DEDUP_REMOVED lines=15> */
.L_x_6467:
[----:B------:R0:W5:Y:S01]  /*0ac0*/  LDG.E.U16 R23, desc[UR36][R4.64] ;  /* 0x0000002404177981 */ /* 0x000162000c1e1500 */
[----:B------:R-:W-:Y:S05]  /*0ad0*/  BRA `(.L_x_6457) ;  /* 0x0000000400d07947 */ /* 0x000fea0003800000 */
.L_x_6464:
        /* <DEDUP_REMOVED lines=13> */
.L_x_6471:
        /* <DEDUP_REMOVED lines=21> */
.L_x_6475:
[----:B------:R-:W-:Y:S05]  /*0d00*/  BSYNC.RECONVERGENT B1 ;  /* 0x0000000000017941 */ /* 0x000fea0003800200 */
.L_x_6474:
[----:B------:R-:W-:Y:S01]  /*0d10*/  IMAD.SHL.U32 R0, R0, 0x100000, RZ ;  /* 0x0010000000007824 */ /* 0x000fe200078e00ff */
[----:B------:R-:W-:-:S04]  /*0d20*/  LEA R3, R3, 0x3b800000, 0x17 ;  /* 0x3b80000003037811 */ /* 0x000fc800078eb8ff */
[----:B------:R-:W-:-:S07]  /*0d30*/  LOP3.LUT R0, R3, R0, R7, 0xfe, !PT ;  /* 0x0000000003007212 */ /* 0x000fce00078efe07 */
.L_x_6473:
[----:B------:R-:W-:Y:S05]  /*0d40*/  BSYNC.RECONVERGENT B0 ;  /* 0x0000000000007941 */ /* 0x000fea0003800200 */
.L_x_6472:
[----:B------:R-:W-:-:S04]  /*0d50*/  F2FP.BF16.F32.PACK_AB R0, RZ, R0 ;  /* 0x00000000ff00723e */ /* 0x000fc800000010ff */
[----:B------:R-:W-:Y:S01]  /*0d60*/  PRMT R23, R0, 0x7610, R23 ;  /* 0x0000761000177816 */ /* 0x000fe20000000017 */
[----:B------:R-:W-:Y:S06]  /*0d70*/  BRA `(.L_x_6457) ;  /* 0x0000000400287947 */ /* 0x000fec0003800000 */
.L_x_6470:
        /* <DEDUP_REMOVED lines=21> */
.L_x_6479:
[----:B------:R-:W-:Y:S05]  /*0ed0*/  BSYNC.RECONVERGENT B1 ;  /* 0x0000000000017941 */ /* 0x000fea0003800200 */
.L_x_6478:
[----:B------:R-:W-:Y:S01]  /*0ee0*/  IMAD.SHL.U32 R0, R0, 0x200000, RZ ;  /* 0x0020000000007824 */ /* 0x000fe200078e00ff */
[----:B------:R-:W-:-:S04]  /*0ef0*/  LEA R3, R3, 0x37800000, 0x17 ;  /* 0x3780000003037811 */ /* 0x000fc800078eb8ff */
[----:B------:R-:W-:-:S07]  /*0f00*/  LOP3.LUT R0, R3, R0, R7, 0xfe, !PT ;  /* 0x0000000003007212 */ /* 0x000fce00078efe07 */
.L_x_6477:
[----:B------:R-:W-:Y:S05]  /*0f10*/  BSYNC.RECONVERGENT B0 ;  /* 0x0000000000007941 */ /* 0x000fea0003800200 */
.L_x_6476:
[----:B------:R-:W-:-:S04]  /*0f20*/  F2FP.BF16.F32.PACK_AB R0, RZ, R0 ;  /* 0x00000000ff00723e */ /* 0x000fc800000010ff */
[----:B------:R-:W-:Y:S01]  /*0f30*/  PRMT R23, R0, 0x7610, R23 ;  /* 0x0000761000177816 */ /* 0x000fe20000000017 */
[----:B------:R-:W-:Y:S06]  /*0f40*/  BRA `(.L_x_6457) ;  /* 0x0000000000b47947 */ /* 0x000fec0003800000 */
.L_x_6469:
[----:B------:R-:W-:-:S09]  /*0f50*/  UISETP.NE.AND UP0, UPT, UR4, 0x1c, UPT ;  /* 0x0000001c0400788c */ /* 0x000fd2000bf05270 */
[----:B------:R-:W-:Y:S05]  /*0f60*/  BRA.U !UP0, `(.L_x_6480) ;  /* 0x00000001089c7547 */ /* 0x000fea000b800000 */
[----:B------:R-:W-:-:S09]  /*0f70*/  UISETP.NE.AND UP0, UPT, UR4, 0x1d, UPT ;  /* 0x0000001d0400788c */ /* 0x000fd2000bf05270 */
[----:B------:R-:W-:Y:S05]  /*0f80*/  BRA.U !UP0, `(.L_x_6481) ;  /* 0x0000000108807547 */ /* 0x000fea000b800000 */
[----:B------:R-:W-:-:S09]  /*0f90*/  UISETP.NE.AND UP0, UPT, UR4, 0x2c, UPT ;  /* 0x0000002c0400788c */ /* 0x000fd2000bf05270 */
[----:B------:R-:W-:Y:S05]  /*0fa0*/  BRA.U !UP0, `(.L_x_6482) ;  /* 0x0000000108487547 */ /* 0x000fea000b800000 */
.L_x_6456:
        /* <DEDUP_REMOVED lines=16> */
.L_x_6483:
[----:B------:R-:W-:Y:S01]  /*10b0*/  PRMT R23, RZ, 0x7610, R23 ;  /* 0x00007610ff177816 */ /* 0x000fe20000000017 */
[----:B------:R-:W-:Y:S06]  /*10c0*/  BRA `(.L_x_6457) ;  /* 0x0000000000547947 */ /* 0x000fec0003800000 */
.L_x_6482:
        /* <DEDUP_REMOVED lines=8> */
.L_x_6485:
[----:B------:R-:W-:Y:S05]  /*1150*/  BSYNC.RECONVERGENT B0 ;  /* 0x0000000000007941 */ /* 0x000fea0003800200 */
.L_x_6484:
[----:B------:R-:W-:-:S04]  /*1160*/  F2FP.BF16.F32.PACK_AB R0, RZ, R0 ;  /* 0x00000000ff00723e */ /* 0x000fc800000010ff */
[----:B------:R-:W-:Y:S01]  /*1170*/  PRMT R23, R0, 0x7610, R23 ;  /* 0x0000761000177816 */ /* 0x000fe20000000017 */
[----:B------:R-:W-:Y:S06]  /*1180*/  BRA `(.L_x_6457) ;  /* 0x0000000000247947 */ /* 0x000fec0003800000 */
.L_x_6481:
[----:B------:R-:W2:Y:S02]  /*1190*/  LDG.E.64 R4, desc[UR36][R4.64] ;  /* 0x0000002404047981 */ /* 0x000ea4000c1e1b00 */
[----:B--2---:R-:W0:Y:S02]  /*11a0*/  I2F.U64 R0, R4 ;  /* 0x0000000400007312 */ /* 0x004e240000301000 */
[----:B0-----:R-:W-:-:S04]  /*11b0*/  F2FP.BF16.F32.PACK_AB R0, RZ, R0 ;  /* 0x00000000ff00723e */ /* 0x001fc800000010ff */
[----:B------:R-:W-:Y:S01]  /*11c0*/  PRMT R23, R0, 0x7610, R23 ;  /* 0x0000761000177816 */ /* 0x000fe20000000017 */
[----:B------:R-:W-:Y:S06]  /*11d0*/  BRA `(.L_x_6457) ;  /* 0x0000000000107947 */ /* 0x000fec0003800000 */
.L_x_6480:
[----:B------:R-:W2:Y:S02]  /*11e0*/  LDG.E R4, desc[UR36][R4.64] ;  /* 0x0000002404047981 */ /* 0x000ea4000c1e1900 */
[----:B--2---:R-:W-:-:S04]  /*11f0*/  I2FP.F32.U32 R0, R4 ;  /* 0x0000000400007245 */ /* 0x004fc80000201000 */
[----:B------:R-:W-:-:S04]  /*1200*/  F2FP.BF16.F32.PACK_AB R0, RZ, R0 ;  /* 0x00000000ff00723e */ /* 0x000fc800000010ff */
[----:B------:R-:W-:-:S07]  /*1210*/  PRMT R23, R0, 0x7610, R23 ;  /* 0x0000761000177816 */ /* 0x000fce0000000017 */
.L_x_6457:
        /* <DEDUP_REMOVED lines=21> */
.L_x_6489:
[----:B------:R-:W2:Y:S02]  /*1370*/  LDG.E.U8 R4, desc[UR36][R4.64] ;  /* 0x0000002404047981 */ /* 0x000ea4000c1e1100 */
[----:B--2---:R-:W-:-:S04]  /*1380*/  I2FP.F32.U32 R0, R4 ;  /* 0x0000000400007245 */ /* 0x004fc80000201000 */
[----:B------:R-:W-:-:S04]  /*1390*/  F2FP.BF16.F32.PACK_AB R0, RZ, R0 ;  /* 0x00000000ff00723e */ /* 0x000fc800000010ff */
[----:B------:R-:W-:Y:S01]  /*13a0*/  PRMT R26, R0, 0x7610, R26 ;  /* 0x00007610001a7816 */ /* 0x000fe2000000001a */
[----:B------:R-:W-:Y:S06]  /*13b0*/  BRA `(.L_x_6491) ;  /* 0x0000000c00e47947 */ /* 0x000fec0003800000 */
.L_x_6488:
        /* <DEDUP_REMOVED lines=11> */
.L_x_6493:
[----:B------:R-:W2:Y:S02]  /*1470*/  LDG.E R4, desc[UR36][R4.64] ;  /* 0x0000002404047981 */ /* 0x000ea4000c1e1900 */
[----:B--2---:R-:W-:-:S04]  /*1480*/  I2FP.F32.S32 R0, R4 ;  /* 0x0000000400007245 */ /* 0x004fc80000201400 */
[----:B------:R-:W-:-:S04]  /*1490*/  F2FP.BF16.F32.PACK_AB R0, RZ, R0 ;  /* 0x00000000ff00723e */ /* 0x000fc800000010ff */
[----:B------:R-:W-:Y:S01]  /*14a0*/  PRMT R26, R0, 0x7610, R26 ;  /* 0x00007610001a7816 */ /* 0x000fe2000000001a */
[----:B------:R-:W-:Y:S06]  /*14b0*/  BRA `(.L_x_6491) ;  /* 0x0000000c00a47947 */ /* 0x000fec0003800000 */
.L_x_6492:
[----:B------:R-:W2:Y:S02]  /*14c0*/  LDG.E.U16 R4, desc[UR36][R4.64] ;  /* 0x0000002404047981 */ /* 0x000ea4000c1e1500 */
[----:B--2---:R-:W0:Y:S02]  /*14d0*/  I2F.S16 R0, R4 ;  /* 0x0000000400007306 */ /* 0x004e240000101400 */
[----:B0-----:R-:W-:-:S04]  /*14e0*/  F2FP.BF16.F32.PACK_AB R0, RZ, R0 ;  /* 0x00000000ff00723e */ /* 0x001fc800000010ff */
[----:B------:R-:W-:Y:S01]  /*14f0*/  PRMT R26, R0, 0x7610, R26 ;  /* 0x00007610001a7816 */ /* 0x000fe2000000001a */
[----:B------:R-:W-:Y:S06]  /*1500*/  BRA `(.L_x_6491) ;  /* 0x0000000c00907947 */ /* 0x000fec0003800000 */
.L_x_6487:
        /* <DEDUP_REMOVED lines=9> */
.L_x_6495:
[----:B------:R-:W2:Y:S02]  /*15a0*/  LDG.E.U16 R0, desc[UR36][R4.64] ;  /* 0x0000002404007981 */ /* 0x000ea4000c1e1500 */
[----:B--2---:R-:W-:-:S05]  /*15b0*/  HADD2.F32 R0, -RZ, R0.H0_H0 ;  /* 0x20000000ff007230 */ /* 0x004fca0000004100 */
[----:B------:R-:W-:-:S04]  /*15c0*/  F2FP.BF16.F32.PACK_AB R0, RZ, R0 ;  /* 0x00000000ff00723e */ /* 0x000fc800000010ff */
[----:B------:R-:W-:Y:S01]  /*15d0*/  PRMT R26, R0, 0x7610, R26 ;  /* 0x00007610001a7816 */ /* 0x000fe2000000001a */
[----:B------:R-:W-:Y:S06]  /*15e0*/  BRA `(.L_x_6491) ;  /* 0x0000000c00587947 */ /* 0x000fec0003800000 */
.L_x_6494:
        /* <DEDUP_REMOVED lines=9> */
.L_x_6497:
[----:B------:R-:W2:Y:S02]  /*1680*/  LDG.E.U16 R4, desc[UR36][R4.64] ;  /* 0x0000002404047981 */ /* 0x000ea4000c1e1500 */
[----:B--2---:R-:W-:-:S05]  /*1690*/  HADD2.F32 R0, -RZ, R4.H0_H0 ;  /* 0x20000004ff007230 */ /* 0x004fca0000004100 */
[----:B------:R-:W-:-:S04]  /*16a0*/  F2FP.BF16.F32.PACK_AB R0, RZ, R0 ;  /* 0x00000000ff00723e */ /* 0x000fc800000010ff */
[----:B------:R-:W-:Y:S01]  /*16b0*/  PRMT R26, R0, 0x7610, R26 ;  /* 0x00007610001a7816 */ /* 0x000fe2000000001a */
[----:B------:R-:W-:Y:S06]  /*16c0*/  BRA `(.L_x_6491) ;  /* 0x0000000c00207947 */ /* 0x000fec0003800000 */
.L_x_6496:
        /* <DEDUP_REMOVED lines=13> */
.L_x_6486:
        /* <DEDUP_REMOVED lines=14> */
.L_x_6500:
        /* <DEDUP_REMOVED lines=13> */
.L_x_6499:
        /* <DEDUP_REMOVED lines=27> */
.L_x_6502:
        /* <DEDUP_REMOVED lines=15> */
.L_x_6501:
[----:B------:R0:W5:Y:S01]  /*1bf0*/  LDG.E.U16 R26, desc[UR36][R4.64] ;  /* 0x00000024041a7981 */ /* 0x000162000c1e1500 */
[----:B------:R-:W-:Y:S05]  /*1c00*/  BRA `(.L_x_6491) ;  /* 0x0000000400d07947 */ /* 0x000fea0003800000 */
.L_x_6498:
        /* <DEDUP_REMOVED lines=13> */
.L_x_6505:
        /* <DEDUP_REMOVED lines=21> */
.L_x_6509:
[----:B------:R-:W-:Y:S05]  /*1e30*/  BSYNC.RECONVERGENT B1 ;  /* 0x0000000000017941 */ /* 0x000fea0003800200 */
.L_x_6508:
[----:B------:R-:W-:Y:S01]  /*1e40*/  IMAD.SHL.U32 R0, R0, 0x100000, RZ ;  /* 0x0010000000007824 */ /* 0x000fe200078e00ff */
[----:B------:R-:W-:-:S04]  /*1e50*/  LEA R3, R3, 0x3b800000, 0x17 ;  /* 0x3b80000003037811 */ /* 0x000fc800078eb8ff */
[----:B------:R-:W-:-:S07]  /*1e60*/  LOP3.LUT R0, R3, R0, R7, 0xfe, !PT ;  /* 0x0000000003007212 */ /* 0x000fce00078efe07 */
.L_x_6507:
[----:B------:R-:W-:Y:S05]  /*1e70*/  BSYNC.RECONVERGENT B0 ;  /* 0x0000000000007941 */ /* 0x000fea0003800200 */
.L_x_6506:
[----:B------:R-:W-:-:S04]  /*1e80*/  F2FP.BF16.F32.PACK_AB R0, RZ, R0 ;  /* 0x00000000ff00723e */ /* 0x000fc800000010ff */
[----:B------:R-:W-:Y:S01]  /*1e90*/  PRMT R26, R0, 0x7610, R26 ;  /* 0x00007610001a7816 */ /* 0x000fe2000000001a */
[----:B------:R-:W-:Y:S06]  /*1ea0*/  BRA `(.L_x_6491) ;  /* 0x0000000400287947 */ /* 0x000fec0003800000 */
.L_x_6504:
        /* <DEDUP_REMOVED lines=21> */
.L_x_6513:
[----:B------:R-:W-:Y:S05]  /*2000*/  BSYNC.RECONVERGENT B1 ;  /* 0x0000000000017941 */ /* 0x000fea0003800200 */
.L_x_6512:
[----:B------:R-:W-:Y:S01]  /*2010*/  IMAD.SHL.U32 R0, R0, 0x200000, RZ ;  /* 0x0020000000007824 */ /* 0x000fe200078e00ff */
[----:B------:R-:W-:-:S04]  /*2020*/  LEA R3, R3, 0x37800000, 0x17 ;  /* 0x3780000003037811 */ /* 0x000fc800078eb8ff */
[----:B------:R-:W-:-:S07]  /*2030*/  LOP3.LUT R0, R3, R0, R7, 0xfe, !PT ;  /* 0x0000000003007212 */ /* 0x000fce00078efe07 */
.L_x_6511:
[----:B------:R-:W-:Y:S05]  /*2040*/  BSYNC.RECONVERGENT B0 ;  /* 0x0000000000007941 */ /* 0x000fea0003800200 */
.L_x_6510:
[----:B------:R-:W-:-:S04]  /*2050*/  F2FP.BF16.F32.PACK_AB R0, RZ, R0 ;  /* 0x00000000ff00723e */ /* 0x000fc800000010ff */
[----:B------:R-:W-:Y:S01]  /*2060*/  PRMT R26, R0, 0x7610, R26 ;  /* 0x00007610001a7816 */ /* 0x000fe2000000001a */
[----:B------:R-:W-:Y:S06]  /*2070*/  BRA `(.L_x_6491) ;  /* 0x0000000000b47947 */ /* 0x000fec0003800000 */
.L_x_6503:
[----:B------:R-:W-:-:S09]  /*2080*/  UISETP.NE.AND UP0, UPT, UR4, 0x1c, UPT ;  /* 0x0000001c0400788c */ /* 0x000fd2000bf05270 */
[----:B------:R-:W-:Y:S05]  /*2090*/  BRA.U !UP0, `(.L_x_6514) ;  /* 0x00000001089c7547 */ /* 0x000fea000b800000 */
[----:B------:R-:W-:-:S09]  /*20a0*/  UISETP.NE.AND UP0, UPT, UR4, 0x1d, UPT ;  /* 0x0000001d0400788c */ /* 0x000fd2000bf05270 */
[----:B------:R-:W-:Y:S05]  /*20b0*/  BRA.U !UP0, `(.L_x_6515) ;  /* 0x0000000108807547 */ /* 0x000fea000b800000 */
[----:B------:R-:W-:-:S09]  /*20c0*/  UISETP.NE.AND UP0, UPT, UR4, 0x2c, UPT ;  /* 0x0000002c0400788c */ /* 0x000fd2000bf05270 */
[----:B------:R-:W-:Y:S05]  /*20d0*/  BRA.U !UP0, `(.L_x_6516) ;  /* 0x0000000108487547 */ /* 0x000fea000b800000 */
.L_x_6490:
        /* <DEDUP_REMOVED lines=16> */
.L_x_6517:
[----:B------:R-:W-:Y:S01]  /*21e0*/  PRMT R26, RZ, 0x7610, R26 ;  /* 0x00007610ff1a7816 */ /* 0x000fe2000000001a */
[----:B------:R-:W-:Y:S06]  /*21f0*/  BRA `(.L_x_6491) ;  /* 0x0000000000547947 */ /* 0x000fec0003800000 */
.L_x_6516:
        /* <DEDUP_REMOVED lines=8> */
.L_x_6519:
[----:B------:R-:W-:Y:S05]  /*2280*/  BSYNC.RECONVERGENT B0 ;  /* 0x0000000000007941 */ /* 0x000fea0003800200 */
.L_x_6518:
[----:B------:R-:W-:-:S04]  /*2290*/  F2FP.BF16.F32.PACK_AB R0, RZ, R0 ;  /* 0x00000000ff00723e */ /* 0x000fc800000010ff */
[----:B------:R-:W-:Y:S01]  /*22a0*/  PRMT R26, R0, 0x7610, R26 ;  /* 0x00007610001a7816 */ /* 0x000fe2000000001a */
[----:B------:R-:W-:Y:S06]  /*22b0*/  BRA `(.L_x_6491) ;  /* 0x0000000000247947 */ /* 0x000fec0003800000 */
.L_x_6515:
[----:B------:R-:W2:Y:S02]  /*22c0*/  LDG.E.64 R4, desc[UR36][R4.64] ;  /* 0x0000002404047981 */ /* 0x000ea4000c1e1b00 */
[----:B--2---:R-:W0:Y:S02]  /*22d0*/  I2F.U64 R0, R4 ;  /* 0x0000000400007312 */ /* 0x004e240000301000 */
[----:B0-----:R-:W-:-:S04]  /*22e0*/  F2FP.BF16.F32.PACK_AB R0, RZ, R0 ;  /* 0x00000000ff00723e */ /* 0x001fc800000010ff */
[----:B------:R-:W-:Y:S01]  /*22f0*/  PRMT R26, R0, 0x7610, R26 ;  /* 0x00007610001a7816 */ /* 0x000fe2000000001a */
[----:B------:R-:W-:Y:S06]  /*2300*/  BRA `(.L_x_6491) ;  /* 0x0000000000107947 */ /* 0x000fec0003800000 */
.L_x_6514:
[----:B------:R-:W2:Y:S02]  /*2310*/  LDG.E R4, desc[UR36][R4.64] ;  /* 0x0000002404047981 */ /* 0x000ea4000c1e1900 */
[----:B--2---:R-:W-:-:S04]  /*2320*/  I2FP.F32.U32 R0, R4 ;  /* 0x0000000400007245 */ /* 0x004fc80000201000 */
[----:B------:R-:W-:-:S04]  /*2330*/  F2FP.BF16.F32.PACK_AB R0, RZ, R0 ;  /* 0x00000000ff00723e */ /* 0x000fc800000010ff */
[----:B------:R-:W-:-:S07]  /*2340*/  PRMT R26, R0, 0x7610, R26 ;  /* 0x00007610001a7816 */ /* 0x000fce000000001a */
.L_x_6491:
[----:B------:R-:W-:-:S07]  /*2350*/  VIADD R27, R25, 0x80 ;  /* 0x00000080191b7836 */ /* 0x000fce0000000000 */
.L_x_6451:
[----:B------:R-:W-:Y:S05]  /*2360*/  BSYNC.RECONVERGENT B6 ;  /* 0x0000000000067941 */ /* 0x000fea0003800200 */
.L_x_6450:
        /* <DEDUP_REMOVED lines=27> */
.L_x_6525:
[----:B------:R-:W2:Y:S02]  /*2520*/  LDG.E.U8 R4, desc[UR36][R4.64] ;  /* 0x0000002404047981 */ /* 0x000ea4000c1e1100 */
[----:B--2---:R-:W-:-:S04]  /*2530*/  I2FP.F32.U32 R0, R4 ;  /* 0x0000000400007245 */ /* 0x004fc80000201000 */
[----:B------:R-:W-:-:S04]  /*2540*/  F2FP.BF16.F32.PACK_AB R0, RZ, R0 ;  /* 0x00000000ff00723e */ /* 0x000fc800000010ff */
[----:B------:R-:W-:Y:S01]  /*2550*/  PRMT R24, R0, 0x7610, R24 ;  /* 0x0000761000187816 */ /* 0x000fe20000000018 */
[----:B------:R-:W-:Y:S06]  /*2560*/  BRA `(.L_x_6527) ;  /* 0x0000000c00e47947 */ /* 0x000fec0003800000 */
.L_x_6524:
        /* <DEDUP_REMOVED lines=11> */
.L_x_6529:
[----:B------:R-:W2:Y:S02]  /*2620*/  LDG.E R4, desc[UR36][R4.64] ;  /* 0x0000002404047981 */ /* 0x000ea4000c1e1900 */
[----:B--2---:R-:W-:-:S04]  /*2630*/  I2FP.F32.S32 R0, R4 ;  /* 0x0000000400007245 */ /* 0x004fc80000201400 */
[----:B------:R-:W-:-:S04]  /*2640*/  F2FP.BF16.F32.PACK_AB R0, RZ, R0 ;  /* 0x00000000ff00723e */ /* 0x000fc800000010ff */
[----:B------:R-:W-:Y:S01]  /*2650*/  PRMT R24, R0, 0x7610, R24 ;  /* 0x0000761000187816 */ /* 0x000fe20000000018 */
[----:B------:R-:W-:Y:S06]  /*2660*/  BRA `(.L_x_6527) ;  /* 0x0000000c00a47947 */ /* 0x000fec0003800000 */
.L_x_6528:
[----:B------:R-:W2:Y:S02]  /*2670*/  LDG.E.U16 R4, desc[UR36][R4.64] ;  /* 0x0000002404047981 */ /* 0x000ea4000c1e1500 */
[----:B--2---:R-:W0:Y:S02]  /*2680*/  I2F.S16 R0, R4 ;  /* 0x0000000400007306 */ /* 0x004e240000101400 */
[----:B0-----:R-:W-:-:S04]  /*2690*/  F2FP.BF16.F32.PACK_AB R0, RZ, R0 ;  /* 0x00000000ff00723e */ /* 0x001fc800000010ff */
[----:B------:R-:W-:Y:S01]  /*26a0*/  PRMT R24, R0, 0x7610, R24 ;  /* 0x0000761000187816 */ /* 0x000fe20000000018 */
[----:B------:R-:W-:Y:S06]  /*26b0*/  BRA `(.L_x_6527) ;  /* 0x0000000c00907947 */ /* 0x000fec0003800000 */
.L_x_6523:
        /* <DEDUP_REMOVED lines=9> */
.L_x_6531:
[----:B------:R-:W2:Y:S02]  /*2750*/  LDG.E.U16 R0, desc[UR36][R4.64] ;  /* 0x0000002404007981 */ /* 0x000ea4000c1e1500 */
[----:B--2---:R-:W-:-:S05]  /*2760*/  HADD2.F32 R0, -RZ, R0.H0_H0 ;  /* 0x20000000ff007230 */ /* 0x004fca0000004100 */
[----:B------:R-:W-:-:S04]  /*2770*/  F2FP.BF16.F32.PACK_AB R0, RZ, R0 ;  /* 0x00000000ff00723e */ /* 0x000fc800000010ff */
[----:B------:R-:W-:Y:S01]  /*2780*/  PRMT R24, R0, 0x7610, R24 ;  /* 0x0000761000187816 */ /* 0x000fe20000000018 */
[----:B------:R-:W-:Y:S06]  /*2790*/  BRA `(.L_x_6527) ;  /* 0x0000000c00587947 */ /* 0x000fec0003800000 */
.L_x_6530:
        /* <DEDUP_REMOVED lines=9> */
.L_x_6533:
[----:B------:R-:W2:Y:S02]  /*2830*/  LDG.E.U16 R4, desc[UR36][R4.64] ;  /* 0x0000002404047981 */ /* 0x000ea4000c1e1500 */
[----:B--2---:R-:W-:-:S05]  /*2840*/  HADD2.F32 R0, -RZ, R4.H0_H0 ;  /* 0x20000004ff007230 */ /* 0x004fca0000004100 */
[----:B------:R-:W-:-:S04]  /*2850*/  F2FP.BF16.F32.PACK_AB R0, RZ, R0 ;  /* 0x00000000ff00723e */ /* 0x000fc800000010ff */
[----:B------:R-:W-:Y:S01]  /*2860*/  PRMT R24, R0, 0x7610, R24 ;  /* 0x0000761000187816 */ /* 0x000fe20000000018 */
[----:B------:R-:W-:Y:S06]  /*2870*/  BRA `(.L_x_6527) ;  /* 0x0000000c00207947 */ /* 0x000fec0003800000 */
.L_x_6532:
        /* <DEDUP_REMOVED lines=13> */
.L_x_6522:
        /* <DEDUP_REMOVED lines=14> */
.L_x_6536:
        /* <DEDUP_REMOVED lines=13> */
.L_x_6535:
        /* <DEDUP_REMOVED lines=27> */
.L_x_6538:
        /* <DEDUP_REMOVED lines=15> */
.L_x_6537:
[----:B------:R0:W5:Y:S01]  /*2da0*/  LDG.E.U16 R24, desc[UR36][R4.64] ;  /* 0x0000002404187981 */ /* 0x000162000c1e1500 */
[----:B------:R-:W-:Y:S05]  /*2db0*/  BRA `(.L_x_6527) ;  /* 0x0000000400d07947 */ /* 0x000fea0003800000 */
.L_x_6534:
        /* <DEDUP_REMOVED lines=13> */
.L_x_6541:
        /* <DEDUP_REMOVED lines=21> */
.L_x_6545:
[----:B------:R-:W-:Y:S05]  /*2fe0*/  BSYNC.RECONVERGENT B1 ;  /* 0x0000000000017941 */ /* 0x000fea0003800200 */
.L_x_6544:
[----:B------:R-:W-:Y:S01]  /*2ff0*/  IMAD.SHL.U32 R0, R0, 0x100000, RZ ;  /* 0x0010000000007824 */ /* 0x000fe200078e00ff */
[----:B------:R-:W-:-:S04]  /*3000*/  LEA R3, R3, 0x3b800000, 0x17 ;  /* 0x3b80000003037811 */ /* 0x000fc800078eb8ff */
[----:B------:R-:W-:-:S07]  /*3010*/  LOP3.LUT R0, R3, R0, R7, 0xfe, !PT ;  /* 0x0000000003007212 */ /* 0x000fce00078efe07 */
.L_x_6543:
[----:B------:R-:W-:Y:S05]  /*3020*/  BSYNC.RECONVERGENT B0 ;  /* 0x0000000000007941 */ /* 0x000fea0003800200 */
.L_x_6542:
[----:B------:R-:W-:-:S04]  /*3030*/  F2FP.BF16.F32.PACK_AB R0, RZ, R0 ;  /* 0x00000000ff00723e */ /* 0x000fc800000010ff */
[----:B------:R-:W-:Y:S01]  /*3040*/  PRMT R24, R0, 0x7610, R24 ;  /* 0x0000761000187816 */ /* 0x000fe20000000018 */
[----:B------:R-:W-:Y:S06]  /*3050*/  BRA `(.L_x_6527) ;  /* 0x0000000400287947 */ /* 0x000fec0003800000 */
.L_x_6540:
        /* <DEDUP_REMOVED lines=21> */
.L_x_6549:
[----:B------:R-:W-:Y:S05]  /*31b0*/  BSYNC.RECONVERGENT B1 ;  /* 0x0000000000017941 */ /* 0x000fea0003800200 */
.L_x_6548:
[----:B------:R-:W-:Y:S01]  /*31c0*/  IMAD.SHL.U32 R0, R0, 0x200000, RZ ;  /* 0x0020000000007824 */ /* 0x000fe200078e00ff */
[----:B------:R-:W-:-:S04]  /*31d0*/  LEA R3, R3, 0x37800000, 0x17 ;  /* 0x3780000003037811 */ /* 0x000fc800078eb8ff */
[----:B------:R-:W-:-:S07]  /*31e0*/  LOP3.LUT R0, R3, R0, R7, 0xfe, !PT ;  /* 0x0000000003007212 */ /* 0x000fce00078efe07 */
.L_x_6547:
[----:B------:R-:W-:Y:S05]  /*31f0*/  BSYNC.RECONVERGENT B0 ;  /* 0x0000000000007941 */ /* 0x000fea0003800200 */
.L_x_6546:
[----:B------:R-:W-:-:S04]  /*3200*/  F2FP.BF16.F32.PACK_AB R0, RZ, R0 ;  /* 0x00000000ff00723e */ /* 0x000fc800000010ff */
[----:B------:R-:W-:Y:S01]  /*3210*/  PRMT R24, R0, 0x7610, R24 ;  /* 0x0000761000187816 */ /* 0x000fe20000000018 */
[----:B------:R-:W-:Y:S06]  /*3220*/  BRA `(.L_x_6527) ;  /* 0x0000000000b47947 */ /* 0x000fec0003800000 */
.L_x_6539:
        /* <DEDUP_REMOVED lines=14> */
.L_x_6553:
[----:B------:R-:W-:Y:S05]  /*3310*/  BSYNC.RECONVERGENT B0 ;  /* 0x0000000000007941 */ /* 0x000fea0003800200 */
.L_x_6552:
[----:B------:R-:W-:-:S04]  /*3320*/  F2FP.BF16.F32.PACK_AB R0, RZ, R0 ;  /* 0x00000000ff00723e */ /* 0x000fc800000010ff */
[----:B------:R-:W-:Y:S01]  /*3330*/  PRMT R24, R0, 0x7610, R24 ;  /* 0x0000761000187816 */ /* 0x000fe20000000018 */
[----:B------:R-:W-:Y:S06]  /*3340*/  BRA `(.L_x_6527) ;  /* 0x00000000006c7947 */ /* 0x000fec0003800000 */
.L_x_6526:
        /* <DEDUP_REMOVED lines=16> */
.L_x_6554:
[----:B------:R-:W-:Y:S01]  /*3450*/  PRMT R24, RZ, 0x7610, R24 ;  /* 0x00007610ff187816 */ /* 0x000fe20000000018 */
[----:B------:R-:W-:Y:S06]  /*3460*/  BRA `(.L_x_6527) ;  /* 0x0000000000247947 */ /* 0x000fec0003800000 */
.L_x_6551:
[----:B------:R-:W2:Y:S02]  /*3470*/  LDG.E.64 R4, desc[UR36][R4.64] ;  /* 0x0000002404047981 */ /* 0x000ea4000c1e1b00 */
[----:B--2---:R-:W0:Y:S02]  /*3480*/  I2F.U64 R0, R4 ;  /* 0x0000000400007312 */ /* 0x004e240000301000 */
[----:B0-----:R-:W-:-:S04]  /*3490*/  F2FP.BF16.F32.PACK_AB R0, RZ, R0 ;  /* 0x00000000ff00723e */ /* 0x001fc800000010ff */
[----:B------:R-:W-:Y:S01]  /*34a0*/  PRMT R24, R0, 0x7610, R24 ;  /* 0x0000761000187816 */ /* 0x000fe20000000018 */
[----:B------:R-:W-:Y:S06]  /*34b0*/  BRA `(.L_x_6527) ;  /* 0x0000000000107947 */ /* 0x000fec0003800000 */
.L_x_6550:
[----:B------:R-:W2:Y:S02]  /*34c0*/  LDG.E R4, desc[UR36][R4.64] ;  /* 0x0000002404047981 */ /* 0x000ea4000c1e1900 */
[----:B--2---:R-:W-:-:S04]  /*34d0*/  I2FP.F32.U32 R0, R4 ;  /* 0x0000000400007245 */ /* 0x004fc80000201000 */
[----:B------:R-:W-:-:S04]  /*34e0*/  F2FP.BF16.F32.PACK_AB R0, RZ, R0 ;  /* 0x00000000ff00723e */ /* 0x000fc800000010ff */
[----:B------:R-:W-:-:S07]  /*34f0*/  PRMT R24, R0, 0x7610, R24 ;  /* 0x0000761000187816 */ /* 0x000fce0000000018 */
.L_x_6527:
        /* <DEDUP_REMOVED lines=21> */
.L_x_6558:
[----:B------:R-:W2:Y:S02]  /*3650*/  LDG.E.U8 R4, desc[UR36][R4.64] ;  /* 0x0000002404047981 */ /* 0x000ea4000c1e1100 */
[----:B--2---:R-:W-:-:S04]  /*3660*/  I2FP.F32.U32 R0, R4 ;  /* 0x0000000400007245 */ /* 0x004fc80000201000 */
[----:B------:R-:W-:-:S04]  /*3670*/  F2FP.BF16.F32.PACK_AB R0, RZ, R0 ;  /* 0x00000000ff00723e */ /* 0x000fc800000010ff */
[----:B------:R-:W-:Y:S01]  /*3680*/  PRMT R22, R0, 0x7610, R22 ;  /* 0x0000761000167816 */ /* 0x000fe20000000016 */
[----:B------:R-:W-:Y:S06]  /*3690*/  BRA `(.L_x_6560) ;  /* 0x0000000c00e47947 */ /* 0x000fec0003800000 */
.L_x_6557:
        /* <DEDUP_REMOVED lines=11> */
.L_x_6562:
[----:B------:R-:W2:Y:S02]  /*3750*/  LDG.E R4, desc[UR36][R4.64] ;  /* 0x0000002404047981 */ /* 0x000ea4000c1e1900 */
[----:B--2---:R-:W-:-:S04]  /*3760*/  I2FP.F32.S32 R0, R4 ;  /* 0x0000000400007245 */ /* 0x004fc80000201400 */
[----:B------:R-:W-:-:S04]  /*3770*/  F2FP.BF16.F32.PACK_AB R0, RZ, R0 ;  /* 0x00000000ff00723e */ /* 0x000fc800000010ff */
[----:B------:R-:W-:Y:S01]  /*3780*/  PRMT R22, R0, 0x7610, R22 ;  /* 0x0000761000167816 */ /* 0x000fe20000000016 */
[----:B------:R-:W-:Y:S06]  /*3790*/  BRA `(.L_x_6560) ;  /* 0x0000000c00a47947 */ /* 0x000fec0003800000 */
.L_x_6561:
[----:B------:R-:W2:Y:S02]  /*37a0*/  LDG.E.U16 R4, desc[UR36][R4.64] ;  /* 0x0000002404047981 */ /* 0x000ea4000c1e1500 */
[----:B--2---:R-:W0:Y:S02]  /*37b0*/  I2F.S16 R0, R4 ;  /* 0x0000000400007306 */ /* 0x004e240000101400 */
[----:B0-----:R-:W-:-:S04]  /*37c0*/  F2FP.BF16.F32.PACK_AB R0, RZ, R0 ;  /* 0x00000000ff00723e */ /* 0x001fc800000010ff */
[----:B------:R-:W-:Y:S01]  /*37d0*/  PRMT R22, R0, 0x7610, R22 ;  /* 0x0000761000167816 */ /* 0x000fe20000000016 */
[----:B------:R-:W-:Y:S06]  /*37e0*/  BRA `(.L_x_6560) ;  /* 0x0000000c00907947 */ /* 0x000fec0003800000 */
.L_x_6556:
        /* <DEDUP_REMOVED lines=9> */
.L_x_6564:
[----:B------:R-:W2:Y:S02]  /*3880*/  LDG.E.U16 R0, desc[UR36][R4.64] ;  /* 0x0000002404007981 */ /* 0x000ea4000c1e1500 */
[----:B--2---:R-:W-:-:S05]  /*3890*/  HADD2.F32 R0, -RZ, R0.H0_H0 ;  /* 0x20000000ff007230 */ /* 0x004fca0000004100 */
[----:B------:R-:W-:-:S04]  /*38a0*/  F2FP.BF16.F32.PACK_AB R0, RZ, R0 ;  /* 0x00000000ff00723e */ /* 0x000fc800000010ff */
[----:B------:R-:W-:Y:S01]  /*38b0*/  PRMT R22, R0, 0x7610, R22 ;  /* 0x0000761000167816 */ /* 0x000fe20000000016 */
[----:B------:R-:W-:Y:S06]  /*38c0*/  BRA `(.L_x_6560) ;  /* 0x0000000c00587947 */ /* 0x000fec0003800000 */
.L_x_6563:
        /* <DEDUP_REMOVED lines=9> */
.L_x_6566:
[----:B------:R-:W2:Y:S02]  /*3960*/  LDG.E.U16 R4, desc[UR36][R4.64] ;  /* 0x0000002404047981 */ /* 0x000ea4000c1e1500 */
[----:B--2---:R-:W-:-:S05]  /*3970*/  HADD2.F32 R0, -RZ, R4.H0_H0 ;  /* 0x20000004ff007230 */ /* 0x004fca0000004100 */
[----:B------:R-:W-:-:S04]  /*3980*/  F2FP.BF16.F32.PACK_AB R0, RZ, R0 ;  /* 0x00000000ff00723e */ /* 0x000fc800000010ff */
[----:B------:R-:W-:Y:S01]  /*3990*/  PRMT R22, R0, 0x7610, R22 ;  /* 0x0000761000167816 */ /* 0x000fe20000000016 */
[----:B------:R-:W-:Y:S06]  /*39a0*/  BRA `(.L_x_6560) ;  /* 0x0000000c00207947 */ /* 0x000fec0003800000 */
.L_x_6565:
        /* <DEDUP_REMOVED lines=13> */
.L_x_6555:
        /* <DEDUP_REMOVED lines=14> */
.L_x_6569:
        /* <DEDUP_REMOVED lines=13> */
.L_x_6568:
        /* <DEDUP_REMOVED lines=27> */
.L_x_6571:
        /* <DEDUP_REMOVED lines=15> */
.L_x_6570:
[----:B------:R0:W5:Y:S01]  /*3ed0*/  LDG.E.U16 R22, desc[UR36][R4.64] ;  /* 0x0000002404167981 */ /* 0x000162000c1e1500 */
[----:B------:R-:W-:Y:S05]  /*3ee0*/  BRA `(.L_x_6560) ;  /* 0x0000000400d07947 */ /* 0x000fea0003800000 */
.L_x_6567:
        /* <DEDUP_REMOVED lines=13> */
.L_x_6574:
        /* <DEDUP_REMOVED lines=21> */
.L_x_6578:
[----:B------:R-:W-:Y:S05]  /*4110*/  BSYNC.RECONVERGENT B1 ;  /* 0x0000000000017941 */ /* 0x000fea0003800200 */
.L_x_6577:
[----:B------:R-:W-:Y:S01]  /*4120*/  IMAD.SHL.U32 R0, R0, 0x100000, RZ ;  /* 0x0010000000007824 */ /* 0x000fe200078e00ff */
[----:B------:R-:W-:-:S04]  /*4130*/  LEA R3, R3, 0x3b800000, 0x17 ;  /* 0x3b80000003037811 */ /* 0x000fc800078eb8ff */
[----:B------:R-:W-:-:S07]  /*4140*/  LOP3.LUT R0, R3, R0, R7, 0xfe, !PT ;  /* 0x0000000003007212 */ /* 0x000fce00078efe07 */
.L_x_6576:
[----:B------:R-:W-:Y:S05]  /*4150*/  BSYNC.RECONVERGENT B0 ;  /* 0x0000000000007941 */ /* 0x000fea0003800200 */
.L_x_6575:
[----:B------:R-:W-:-:S04]  /*4160*/  F2FP.BF16.F32.PACK_AB R0, RZ, R0 ;  /* 0x00000000ff00723e */ /* 0x000fc800000010ff */
[----:B------:R-:W-:Y:S01]  /*4170*/  PRMT R22, R0, 0x7610, R22 ;  /* 0x0000761000167816 */ /* 0x000fe20000000016 */
[----:B------:R-:W-:Y:S06]  /*4180*/  BRA `(.L_x_6560) ;  /* 0x0000000400287947 */ /* 0x000fec0003800000 */
.L_x_6573:
        /* <DEDUP_REMOVED lines=21> */
.L_x_6582:
[----:B------:R-:W-:Y:S05]  /*42e0*/  BSYNC.RECONVERGENT B1 ;  /* 0x0000000000017941 */ /* 0x000fea0003800200 */
.L_x_6581:
[----:B------:R-:W-:Y:S01]  /*42f0*/  IMAD.SHL.U32 R0, R0, 0x200000, RZ ;  /* 0x0020000000007824 */ /* 0x000fe200078e00ff */
[----:B------:R-:W-:-:S04]  /*4300*/  LEA R3, R3, 0x37800000, 0x17 ;  /* 0x3780000003037811 */ /* 0x000fc800078eb8ff */
[----:B------:R-:W-:-:S07]  /*4310*/  LOP3.LUT R0, R3, R0, R7, 0xfe, !PT ;  /* 0x0000000003007212 */ /* 0x000fce00078efe07 */
.L_x_6580:
[----:B------:R-:W-:Y:S05]  /*4320*/  BSYNC.RECONVERGENT B0 ;  /* 0x0000000000007941 */ /* 0x000fea0003800200 */
.L_x_6579:
[----:B------:R-:W-:-:S04]  /*4330*/  F2FP.BF16.F32.PACK_AB R0, RZ, R0 ;  /* 0x00000000ff00723e */ /* 0x000fc800000010ff */
[----:B------:R-:W-:Y:S01]  /*4340*/  PRMT R22, R0, 0x7610, R22 ;  /* 0x0000761000167816 */ /* 0x000fe20000000016 */
[----:B------:R-:W-:Y:S06]  /*4350*/  BRA `(.L_x_6560) ;  /* 0x0000000000b47947 */ /* 0x000fec0003800000 */
.L_x_6572:
        /* <DEDUP_REMOVED lines=14> */
.L_x_6586:
[----:B------:R-:W-:Y:S05]  /*4440*/  BSYNC.RECONVERGENT B0 ;  /* 0x0000000000007941 */ /* 0x000fea0003800200 */
.L_x_6585:
[----:B------:R-:W-:-:S04]  /*4450*/  F2FP.BF16.F32.PACK_AB R0, RZ, R0 ;  /* 0x00000000ff00723e */ /* 0x000fc800000010ff */
[----:B------:R-:W-:Y:S01]  /*4460*/  PRMT R22, R0, 0x7610, R22 ;  /* 0x0000761000167816 */ /* 0x000fe20000000016 */
[----:B------:R-:W-:Y:S06]  /*4470*/  BRA `(.L_x_6560) ;  /* 0x00000000006c7947 */ /* 0x000fec0003800000 */
.L_x_6559:
        /* <DEDUP_REMOVED lines=16> */
.L_x_6587:
[----:B------:R-:W-:Y:S01]  /*4580*/  PRMT R22, RZ, 0x7610, R22 ;  /* 0x00007610ff167816 */ /* 0x000fe20000000016 */
[----:B------:R-:W-:Y:S06]  /*4590*/  BRA `(.L_x_6560) ;  /* 0x0000000000247947 */ /* 0x000fec0003800000 */
.L_x_6584:
[----:B------:R-:W2:Y:S02]  /*45a0*/  LDG.E.64 R4, desc[UR36][R4.64] ;  /* 0x0000002404047981 */ /* 0x000ea4000c1e1b00 */
[----:B--2---:R-:W0:Y:S02]  /*45b0*/  I2F.U64 R0, R4 ;  /* 0x0000000400007312 */ /* 0x004e240000301000 */
[----:B0-----:R-:W-:-:S04]  /*45c0*/  F2FP.BF16.F32.PACK_AB R0, RZ, R0 ;  /* 0x00000000ff00723e */ /* 0x001fc800000010ff */
[----:B------:R-:W-:Y:S01]  /*45d0*/  PRMT R22, R0, 0x7610, R22 ;  /* 0x0000761000167816 */ /* 0x000fe20000000016 */
[----:B------:R-:W-:Y:S06]  /*45e0*/  BRA `(.L_x_6560) ;  /* 0x0000000000107947 */ /* 0x000fec0003800000 */
.L_x_6583:
[----:B------:R-:W2:Y:S02]  /*45f0*/  LDG.E R4, desc[UR36][R4.64] ;  /* 0x0000002404047981 */ /* 0x000ea4000c1e1900 */
[----:B--2---:R-:W-:-:S04]  /*4600*/  I2FP.F32.U32 R0, R4 ;  /* 0x0000000400007245 */ /* 0x004fc80000201000 */
[----:B------:R-:W-:-:S04]  /*4610*/  F2FP.BF16.F32.PACK_AB R0, RZ, R0 ;  /* 0x00000000ff00723e */ /* 0x000fc800000010ff */
[----:B------:R-:W-:-:S07]  /*4620*/  PRMT R22, R0, 0x7610, R22 ;  /* 0x0000761000167816 */ /* 0x000fce0000000016 */
.L_x_6560:
[----:B------:R-:W-:-:S07]  /*4630*/  VIADD R27, R27, 0x80 ;  /* 0x000000801b1b7836 */ /* 0x000fce0000000000 */
.L_x_6521:
[----:B------:R-:W-:Y:S05]  /*4640*/  BSYNC.RECONVERGENT B6 ;  /* 0x0000000000067941 */ /* 0x000fea0003800200 */
.L_x_6520:
        /* <DEDUP_REMOVED lines=27> */
.L_x_6593:
[----:B------:R-:W2:Y:S02]  /*4800*/  LDG.E.U8 R4, desc[UR36][R4.64] ;  /* 0x0000002404047981 */ /* 0x000ea4000c1e1100 */
[----:B--2---:R-:W-:-:S04]  /*4810*/  I2FP.F32.U32 R0, R4 ;  /* 0x0000000400007245 */ /* 0x004fc80000201000 */
[----:B------:R-:W-:-:S04]  /*4820*/  F2FP.BF16.F32.PACK_AB R0, RZ, R0 ;  /* 0x00000000ff00723e */ /* 0x000fc800000010ff */
[----:B------:R-:W-:Y:S01]  /*4830*/  PRMT R19, R0, 0x7610, R19 ;  /* 0x0000761000137816 */ /* 0x000fe20000000013 */
[----:B------:R-:W-:Y:S06]  /*4840*/  BRA `(.L_x_6595) ;  /* 0x0000000c00e47947 */ /* 0x000fec0003800000 */
.L_x_6592:
        /* <DEDUP_REMOVED lines=11> */
.L_x_6597:
[----:B------:R-:W2:Y:S02]  /*4900*/  LDG.E R4, desc[UR36][R4.64] ;  /* 0x0000002404047981 */ /* 0x000ea4000c1e1900 */
[----:B--2---:R-:W-:-:S04]  /*4910*/  I2FP.F32.S32 R0, R4 ;  /* 0x0000000400007245 */ /* 0x004fc80000201400 */
[----:B------:R-:W-:-:S04]  /*4920*/  F2FP.BF16.F32.PACK_AB R0, RZ, R0 ;  /* 0x00000000ff00723e */ /* 0x000fc800000010ff */
[----:B------:R-:W-:Y:S01]  /*4930*/  PRMT R19, R0, 0x7610, R19 ;  /* 0x0000761000137816 */ /* 0x000fe20000000013 */
[----:B------:R-:W-:Y:S06]  /*4940*/  BRA `(.L_x_6595) ;  /* 0x0000000c00a47947 */ /* 0x000fec0003800000 */
.L_x_6596:
[----:B------:R-:W2:Y:S02]  /*4950*/  LDG.E.U16 R4, desc[UR36][R4.64] ;  /* 0x0000002404047981 */ /* 0x000ea4000c1e1500 */
[----:B--2---:R-:W0:Y:S02]  /*4960*/  I2F.S16 R0, R4 ;  /* 0x0000000400007306 */ /* 0x004e240000101400 */
[----:B0-----:R-:W-:-:S04]  /*4970*/  F2FP.BF16.F32.PACK_AB R0, RZ, R0 ;  /* 0x00000000ff00723e */ /* 0x001fc800000010ff */
[----:B------:R-:W-:Y:S01]  /*4980*/  PRMT R19, R0, 0x7610, R19 ;  /* 0x0000761000137816 */ /* 0x000fe20000000013 */
[----:B------:R-:W-:Y:S06]  /*4990*/  BRA `(.L_x_6595) ;  /* 0x0000000c00907947 */ /* 0x000fec0003800000 */
.L_x_6591:
        /* <DEDUP_REMOVED lines=9> */
.L_x_6599:
[----:B------:R-:W2:Y:S02]  /*4a30*/  LDG.E.U16 R0, desc[UR36][R4.64] ;  /* 0x0000002404007981 */ /* 0x000ea4000c1e1500 */
[----:B--2---:R-:W-:-:S05]  /*4a40*/  HADD2.F32 R0, -RZ, R0.H0_H0 ;  /* 0x20000000ff007230 */ /* 0x004fca0000004100 */
[----:B------:R-:W-:-:S04]  /*4a50*/  F2FP.BF16.F32.PACK_AB R0, RZ, R0 ;  /* 0x00000000ff00723e */ /* 0x000fc800000010ff */
[----:B------:R-:W-:Y:S01]  /*4a60*/  PRMT R19, R0, 0x7610, R19 ;  /* 0x0000761000137816 */ /* 0x000fe20000000013 */
[----:B------:R-:W-:Y:S06]  /*4a70*/  BRA `(.L_x_6595) ;  /* 0x0000000c00587947 */ /* 0x000fec0003800000 */
.L_x_6598:
        /* <DEDUP_REMOVED lines=9> */
.L_x_6601:
[----:B------:R-:W2:Y:S02]  /*4b10*/  LDG.E.U16 R4, desc[UR36][R4.64] ;  /* 0x0000002404047981 */ /* 0x000ea4000c1e1500 */
[----:B--2---:R-:W-:-:S05]  /*4b20*/  HADD2.F32 R0, -RZ, R4.H0_H0 ;  /* 0x20000004ff007230 */ /* 0x004fca0000004100 */
[----:B------:R-:W-:-:S04]  /*4b30*/  F2FP.BF16.F32.PACK_AB R0, RZ, R0 ;  /* 0x00000000ff00723e */ /* 0x000fc800000010ff */
[----:B------:R-:W-:Y:S01]  /*4b40*/  PRMT R19, R0, 0x7610, R19 ;  /* 0x0000761000137816 */ /* 0x000fe20000000013 */
[----:B------:R-:W-:Y:S06]  /*4b50*/  BRA `(.L_x_6595) ;  /* 0x0000000c00207947 */ /* 0x000fec0003800000 */
.L_x_6600:
        /* <DEDUP_REMOVED lines=13> */
.L_x_6590:
        /* <DEDUP_REMOVED lines=14> */
.L_x_6604:
        /* <DEDUP_REMOVED lines=13> */
.L_x_6603:
        /* <DEDUP_REMOVED lines=27> */
.L_x_6606:
        /* <DEDUP_REMOVED lines=15> */
.L_x_6605:
[----:B------:R0:W5:Y:S01]  /*5080*/  LDG.E.U16 R19, desc[UR36][R4.64] ;  /* 0x0000002404137981 */ /* 0x000162000c1e1500 */
[----:B------:R-:W-:Y:S05]  /*5090*/  BRA `(.L_x_6595) ;  /* 0x0000000400d07947 */ /* 0x000fea0003800000 */
.L_x_6602:
        /* <DEDUP_REMOVED lines=13> */
.L_x_6609:
        /* <DEDUP_REMOVED lines=21> */
.L_x_6613:
[----:B------:R-:W-:Y:S05]  /*52c0*/  BSYNC.RECONVERGENT B1 ;  /* 0x0000000000017941 */ /* 0x000fea0003800200 */
.L_x_6612:
[----:B------:R-:W-:Y:S01]  /*52d0*/  IMAD.SHL.U32 R0, R0, 0x100000, RZ ;  /* 0x0010000000007824 */ /* 0x000fe200078e00ff */
[----:B------:R-:W-:-:S04]  /*52e0*/  LEA R3, R3, 0x3b800000, 0x17 ;  /* 0x3b80000003037811 */ /* 0x000fc800078eb8ff */
[----:B------:R-:W-:-:S07]  /*52f0*/  LOP3.LUT R0, R3, R0, R7, 0xfe, !PT ;  /* 0x0000000003007212 */ /* 0x000fce00078efe07 */
.L_x_6611:
[----:B------:R-:W-:Y:S05]  /*5300*/  BSYNC.RECONVERGENT B0 ;  /* 0x0000000000007941 */ /* 0x000fea0003800200 */
.L_x_6610:
[----:B------:R-:W-:-:S04]  /*5310*/  F2FP.BF16.F32.PACK_AB R0, RZ, R0 ;  /* 0x00000000ff00723e */ /* 0x000fc800000010ff */
[----:B------:R-:W-:Y:S01]  /*5320*/  PRMT R19, R0, 0x7610, R19 ;  /* 0x0000761000137816 */ /* 0x000fe20000000013 */
[----:B------:R-:W-:Y:S06]  /*5330*/  BRA `(.L_x_6595) ;  /* 0x0000000400287947 */ /* 0x000fec0003800000 */
.L_x_6608:
        /* <DEDUP_REMOVED lines=21> */
.L_x_6617:
[----:B------:R-:W-:Y:S05]  /*5490*/  BSYNC.RECONVERGENT B1 ;  /* 0x0000000000017941 */ /* 0x000fea0003800200 */
.L_x_6616:
[----:B------:R-:W-:Y:S01]  /*54a0*/  IMAD.SHL.U32 R0, R0, 0x200000, RZ ;  /* 0x0020000000007824 */ /* 0x000fe200078e00ff */
[----:B------:R-:W-:-:S04]  /*54b0*/  LEA R3, R3, 0x37800000, 0x17 ;  /* 0x3780000003037811 */ /* 0x000fc800078eb8ff */
[----:B------:R-:W-:-:S07]  /*54c0*/  LOP3.LUT R0, R3, R0, R7, 0xfe, !PT ;  /* 0x0000000003007212 */ /* 0x000fce00078efe07 */
.L_x_6615:
[----:B------:R-:W-:Y:S05]  /*54d0*/  BSYNC.RECONVERGENT B0 ;  /* 0x0000000000007941 */ /* 0x000fea0003800200 */
.L_x_6614:
[----:B------:R-:W-:-:S04]  /*54e0*/  F2FP.BF16.F32.PACK_AB R0, RZ, R0 ;  /* 0x00000000ff00723e */ /* 0x000fc800000010ff */
[----:B------:R-:W-:Y:S01]  /*54f0*/  PRMT R19, R0, 0x7610, R19 ;  /* 0x0000761000137816 */ /* 0x000fe20000000013 */
[----:B------:R-:W-:Y:S06]  /*5500*/  BRA `(.L_x_6595) ;  /* 0x0000000000b47947 */ /* 0x000fec0003800000 */
.L_x_6607:
        /* <DEDUP_REMOVED lines=14> */
.L_x_6621:
[----:B------:R-:W-:Y:S05]  /*55f0*/  BSYNC.RECONVERGENT B0 ;  /* 0x0000000000007941 */ /* 0x000fea0003800200 */
.L_x_6620:
[----:B------:R-:W-:-:S04]  /*5600*/  F2FP.BF16.F32.PACK_AB R0, RZ, R0 ;  /* 0x00000000ff00723e */ /* 0x000fc800000010ff */
[----:B------:R-:W-:Y:S01]  /*5610*/  PRMT R19, R0, 0x7610, R19 ;  /* 0x0000761000137816 */ /* 0x000fe20000000013 */
[----:B------:R-:W-:Y:S06]  /*5620*/  BRA `(.L_x_6595) ;  /* 0x00000000006c7947 */ /* 0x000fec0003800000 */
.L_x_6594:
        /* <DEDUP_REMOVED lines=16> */
.L_x_6622:
[----:B------:R-:W-:Y:S01]  /*5730*/  PRMT R19, RZ, 0x7610, R19 ;  /* 0x00007610ff137816 */ /* 0x000fe20000000013 */
[----:B------:R-:W-:Y:S06]  /*5740*/  BRA `(.L_x_6595) ;  /* 0x0000000000247947 */ /* 0x000fec0003800000 */
.L_x_6619:
[----:B------:R-:W2:Y:S02]  /*5750*/  LDG.E.64 R4, desc[UR36][R4.64] ;  /* 0x0000002404047981 */ /* 0x000ea4000c1e1b00 */
[----:B--2---:R-:W0:Y:S02]  /*5760*/  I2F.U64 R0, R4 ;  /* 0x0000000400007312 */ /* 0x004e240000301000 */
[----:B0-----:R-:W-:-:S04]  /*5770*/  F2FP.BF16.F32.PACK_AB R0, RZ, R0 ;  /* 0x00000000ff00723e */ /* 0x001fc800000010ff */
[----:B------:R-:W-:Y:S01]  /*5780*/  PRMT R19, R0, 0x7610, R19 ;  /* 0x0000761000137816 */ /* 0x000fe20000000013 */
[----:B------:R-:W-:Y:S06]  /*5790*/  BRA `(.L_x_6595) ;  /* 0x0000000000107947 */ /* 0x000fec0003800000 */
.L_x_6618:
[----:B------:R-:W2:Y:S02]  /*57a0*/  LDG.E R4, desc[UR36][R4.64] ;  /* 0x0000002404047981 */ /* 0x000ea4000c1e1900 */
[----:B--2---:R-:W-:-:S04]  /*57b0*/  I2FP.F32.U32 R0, R4 ;  /* 0x0000000400007245 */ /* 0x004fc80000201000 */
[----:B------:R-:W-:-:S04]  /*57c0*/  F2FP.BF16.F32.PACK_AB R0, RZ, R0 ;  /* 0x00000000ff00723e */ /* 0x000fc800000010ff */
[----:B------:R-:W-:-:S07]  /*57d0*/  PRMT R19, R0, 0x7610, R19 ;  /* 0x0000761000137816 */ /* 0x000fce0000000013 */
.L_x_6595:
        /* <DEDUP_REMOVED lines=21> */
.L_x_6626:
[----:B------:R-:W2:Y:S02]  /*5930*/  LDG.E.U8 R4, desc[UR36][R4.64] ;  /* 0x0000002404047981 */ /* 0x000ea4000c1e1100 */
[----:B--2---:R-:W-:-:S04]  /*5940*/  I2FP.F32.U32 R0, R4 ;  /* 0x0000000400007245 */ /* 0x004fc80000201000 */
[----:B------:R-:W-:-:S04]  /*5950*/  F2FP.BF16.F32.PACK_AB R0, RZ, R0 ;  /* 0x00000000ff00723e */ /* 0x000fc800000010ff */
[----:B------:R-:W-:Y:S01]  /*5960*/  PRMT R17, R0, 0x7610, R17 ;  /* 0x0000761000117816 */ /* 0x000fe20000000011 */
[----:B------:R-:W-:Y:S06]  /*5970*/  BRA `(.L_x_6628) ;  /* 0x0000000c00e47947 */ /* 0x000fec0003800000 */
.L_x_6625:
        /* <DEDUP_REMOVED lines=11> */
.L_x_6630:
[----:B------:R-:W2:Y:S02]  /*5a30*/  LDG.E R4, desc[UR36][R4.64] ;  /* 0x0000002404047981 */ /* 0x000ea4000c1e1900 */
[----:B--2---:R-:W-:-:S04]  /*5a40*/  I2FP.F32.S32 R0, R4 ;  /* 0x0000000400007245 */ /* 0x004fc80000201400 */
[----:B------:R-:W-:-:S04]  /*5a50*/  F2FP.BF16.F32.PACK_AB R0, RZ, R0 ;  /* 0x00000000ff00723e */ /* 0x000fc800000010ff */
[----:B------:R-:W-:Y:S01]  /*5a60*/  PRMT R17, R0, 0x7610, R17 ;  /* 0x0000761000117816 */ /* 0x000fe20000000011 */
[----:B------:R-:W-:Y:S06]  /*5a70*/  BRA `(.L_x_6628) ;  /* 0x0000000c00a47947 */ /* 0x000fec0003800000 */
.L_x_6629:
[----:B------:R-:W2:Y:S02]  /*5a80*/  LDG.E.U16 R4, desc[UR36][R4.64] ;  /* 0x0000002404047981 */ /* 0x000ea4000c1e1500 */
[----:B--2---:R-:W0:Y:S02]  /*5a90*/  I2F.S16 R0, R4 ;  /* 0x0000000400007306 */ /* 0x004e240000101400 */
[----:B0-----:R-:W-:-:S04]  /*5aa0*/  F2FP.BF16.F32.PACK_AB R0, RZ, R0 ;  /* 0x00000000ff00723e */ /* 0x001fc800000010ff */
[----:B------:R-:W-:Y:S01]  /*5ab0*/  PRMT R17, R0, 0x7610, R17 ;  /* 0x0000761000117816 */ /* 0x000fe20000000011 */
[----:B------:R-:W-:Y:S06]  /*5ac0*/  BRA `(.L_x_6628) ;  /* 0x0000000c00907947 */ /* 0x000fec0003800000 */
.L_x_6624:
        /* <DEDUP_REMOVED lines=9> */
.L_x_6632:
[----:B------:R-:W2:Y:S02]  /*5b60*/  LDG.E.U16 R0, desc[UR36][R4.64] ;  /* 0x0000002404007981 */ /* 0x000ea4000c1e1500 */
[----:B--2---:R-:W-:-:S05]  /*5b70*/  HADD2.F32 R0, -RZ, R0.H0_H0 ;  /* 0x20000000ff007230 */ /* 0x004fca0000004100 */
[----:B------:R-:W-:-:S04]  /*5b80*/  F2FP.BF16.F32.PACK_AB R0, RZ, R0 ;  /* 0x00000000ff00723e */ /* 0x000fc800000010ff */
[----:B------:R-:W-:Y:S01]  /*5b90*/  PRMT R17, R0, 0x7610, R17 ;  /* 0x0000761000117816 */ /* 0x000fe20000000011 */
[----:B------:R-:W-:Y:S06]  /*5ba0*/  BRA `(.L_x_6628) ;  /* 0x0000000c00587947 */ /* 0x000fec0003800000 */
.L_x_6631:
        /* <DEDUP_REMOVED lines=9> */
.L_x_6634:
[----:B------:R-:W2:Y:S02]  /*5c40*/  LDG.E.U16 R4, desc[UR36][R4.64] ;  /* 0x0000002404047981 */ /* 0x000ea4000c1e1500 */
[----:B--2---:R-:W-:-:S05]  /*5c50*/  HADD2.F32 R0, -RZ, R4.H0_H0 ;  /* 0x20000004ff007230 */ /* 0x004fca0000004100 */
[----:B------:R-:W-:-:S04]  /*5c60*/  F2FP.BF16.F32.PACK_AB R0, RZ, R0 ;  /* 0x00000000ff00723e */ /* 0x000fc800000010ff */
[----:B------:R-:W-:Y:S01]  /*5c70*/  PRMT R17, R0, 0x7610, R17 ;  /* 0x0000761000117816 */ /* 0x000fe20000000011 */
[----:B------:R-:W-:Y:S06]  /*5c80*/  BRA `(.L_x_6628) ;  /* 0x0000000c00207947 */ /* 0x000fec0003800000 */
.L_x_6633:
        /* <DEDUP_REMOVED lines=13> */
.L_x_6623:
        /* <DEDUP_REMOVED lines=14> */
.L_x_6637:
        /* <DEDUP_REMOVED lines=13> */
.L_x_6636:
        /* <DEDUP_REMOVED lines=27> */
.L_x_6639:
        /* <DEDUP_REMOVED lines=15> */
.L_x_6638:
[----:B------:R0:W5:Y:S01]  /*61b0*/  LDG.E.U16 R17, desc[UR36][R4.64] ;  /* 0x0000002404117981 */ /* 0x000162000c1e1500 */
[----:B------:R-:W-:Y:S05]  /*61c0*/  BRA `(.L_x_6628) ;  /* 0x0000000400d07947 */ /* 0x000fea0003800000 */
.L_x_6635:
        /* <DEDUP_REMOVED lines=13> */
.L_x_6642:
        /* <DEDUP_REMOVED lines=21> */
.L_x_6646:
[----:B------:R-:W-:Y:S05]  /*63f0*/  BSYNC.RECONVERGENT B1 ;  /* 0x0000000000017941 */ /* 0x000fea0003800200 */
.L_x_6645:
[----:B------:R-:W-:Y:S01]  /*6400*/  IMAD.SHL.U32 R0, R0, 0x100000, RZ ;  /* 0x0010000000007824 */ /* 0x000fe200078e00ff */
[----:B------:R-:W-:-:S04]  /*6410*/  LEA R3, R3, 0x3b800000, 0x17 ;  /* 0x3b80000003037811 */ /* 0x000fc800078eb8ff */
[----:B------:R-:W-:-:S07]  /*6420*/  LOP3.LUT R0, R3, R0, R7, 0xfe, !PT ;  /* 0x0000000003007212 */ /* 0x000fce00078efe07 */
.L_x_6644:
[----:B------:R-:W-:Y:S05]  /*6430*/  BSYNC.RECONVERGENT B0 ;  /* 0x0000000000007941 */ /* 0x000fea0003800200 */
.L_x_6643:
[----:B------:R-:W-:-:S04]  /*6440*/  F2FP.BF16.F32.PACK_AB R0, RZ, R0 ;  /* 0x00000000ff00723e */ /* 0x000fc800000010ff */
[----:B------:R-:W-:Y:S01]  /*6450*/  PRMT R17, R0, 0x7610, R17 ;  /* 0x0000761000117816 */ /* 0x000fe20000000011 */
[----:B------:R-:W-:Y:S06]  /*6460*/  BRA `(.L_x_6628) ;  /* 0x0000000400287947 */ /* 0x000fec0003800000 */
.L_x_6641:
        /* <DEDUP_REMOVED lines=21> */
.L_x_6650:
[----:B------:R-:W-:Y:S05]  /*65c0*/  BSYNC.RECONVERGENT B1 ;  /* 0x0000000000017941 */ /* 0x000fea0003800200 */
.L_x_6649:
[----:B------:R-:W-:Y:S01]  /*65d0*/  IMAD.SHL.U32 R0, R0, 0x200000, RZ ;  /* 0x0020000000007824 */ /* 0x000fe200078e00ff */
[----:B------:R-:W-:-:S04]  /*65e0*/  LEA R3, R3, 0x37800000, 0x17 ;  /* 0x3780000003037811 */ /* 0x000fc800078eb8ff */
[----:B------:R-:W-:-:S07]  /*65f0*/  LOP3.LUT R0, R3, R0, R7, 0xfe, !PT ;  /* 0x0000000003007212 */ /* 0x000fce00078efe07 */
.L_x_6648:
[----:B------:R-:W-:Y:S05]  /*6600*/  BSYNC.RECONVERGENT B0 ;  /* 0x0000000000007941 */ /* 0x000fea0003800200 */
.L_x_6647:
[----:B------:R-:W-:-:S04]  /*6610*/  F2FP.BF16.F32.PACK_AB R0, RZ, R0 ;  /* 0x00000000ff00723e */ /* 0x000fc800000010ff */
[----:B------:R-:W-:Y:S01]  /*6620*/  PRMT R17, R0, 0x7610, R17 ;  /* 0x0000761000117816 */ /* 0x000fe20000000011 */
[----:B------:R-:W-:Y:S06]  /*6630*/  BRA `(.L_x_6628) ;  /* 0x0000000000b47947 */ /* 0x000fec0003800000 */
.L_x_6640:
        /* <DEDUP_REMOVED lines=14> */
.L_x_6654:
[----:B------:R-:W-:Y:S05]  /*6720*/  BSYNC.RECONVERGENT B0 ;  /* 0x0000000000007941 */ /* 0x000fea0003800200 */
.L_x_6653:
[----:B------:R-:W-:-:S04]  /*6730*/  F2FP.BF16.F32.PACK_AB R0, RZ, R0 ;  /* 0x00000000ff00723e */ /* 0x000fc800000010ff */
[----:B------:R-:W-:Y:S01]  /*6740*/  PRMT R17, R0, 0x7610, R17 ;  /* 0x0000761000117816 */ /* 0x000fe20000000011 */
[----:B------:R-:W-:Y:S06]  /*6750*/  BRA `(.L_x_6628) ;  /* 0x00000000006c7947 */ /* 0x000fec0003800000 */
.L_x_6627:
        /* <DEDUP_REMOVED lines=16> */
.L_x_6655:
[----:B------:R-:W-:Y:S01]  /*6860*/  PRMT R17, RZ, 0x7610, R17 ;  /* 0x00007610ff117816 */ /* 0x000fe20000000011 */
[----:B------:R-:W-:Y:S06]  /*6870*/  BRA `(.L_x_6628) ;  /* 0x0000000000247947 */ /* 0x000fec0003800000 */
.L_x_6652:
[----:B------:R-:W2:Y:S02]  /*6880*/  LDG.E.64 R4, desc[UR36][R4.64] ;  /* 0x0000002404047981 */ /* 0x000ea4000c1e1b00 */
[----:B--2---:R-:W0:Y:S02]  /*6890*/  I2F.U64 R0, R4 ;  /* 0x0000000400007312 */ /* 0x004e240000301000 */
[----:B0-----:R-:W-:-:S04]  /*68a0*/  F2FP.BF16.F32.PACK_AB R0, RZ, R0 ;  /* 0x00000000ff00723e */ /* 0x001fc800000010ff */
[----:B------:R-:W-:Y:S01]  /*68b0*/  PRMT R17, R0, 0x7610, R17 ;  /* 0x0000761000117816 */ /* 0x000fe20000000011 */
[----:B------:R-:W-:Y:S06]  /*68c0*/  BRA `(.L_x_6628) ;  /* 0x0000000000107947 */ /* 0x000fec0003800000 */
.L_x_6651:
[----:B------:R-:W2:Y:S02]  /*68d0*/  LDG.E R4, desc[UR36][R4.64] ;  /* 0x0000002404047981 */ /* 0x000ea4000c1e1900 */
[----:B--2---:R-:W-:-:S04]  /*68e0*/  I2FP.F32.U32 R0, R4 ;  /* 0x0000000400007245 */ /* 0x004fc80000201000 */
[----:B------:R-:W-:-:S04]  /*68f0*/  F2FP.BF16.F32.PACK_AB R0, RZ, R0 ;  /* 0x00000000ff00723e */ /* 0x000fc800000010ff */
[----:B------:R-:W-:-:S07]  /*6900*/  PRMT R17, R0, 0x7610, R17 ;  /* 0x0000761000117816 */ /* 0x000fce0000000011 */
.L_x_6628:
[----:B------:R-:W-:-:S07]  /*6910*/  VIADD R27, R27, 0x80 ;  /* 0x000000801b1b7836 */ /* 0x000fce0000000000 */
.L_x_6589:
[----:B------:R-:W-:Y:S05]  /*6920*/  BSYNC.RECONVERGENT B6 ;  /* 0x0000000000067941 */ /* 0x000fea0003800200 */
.L_x_6588:
[----:B------:R-:W-:Y:S01]  /*6930*/  ISETP.GE.AND P0, PT, R27, R16, PT ;  /* 0x000000101b00720c */ /* 0x000fe20003f06270 */
[----:B------:R-:W-:Y:S01]  /*6940*/  BSSY.RECONVERGENT B6, `(.L_x_6656) ;  /* 0x000022b000067945 */ /* 0x000fe20003800200 */
[----:B------:R-:W-:Y:S02]  /*6950*/  PRMT R18, RZ, 0x7610, R18 ;  /* 0x00007610ff127816 */ /* 0x000fe40000000012 */
[----:B0-----:R-:W-:-:S09]  /*6960*/  PRMT R4, RZ, 0x7610, R4 ;  /* 0x00007610ff047816 */ /* 0x001fd20000000004 */
[----:B------:R-:W-:Y:S05]  /*6970*/  @P0 BRA `(.L_x_6657) ;  /* 0x00000020009c0947 */ /* 0x000fea0003800000 */
        /* <DEDUP_REMOVED lines=22> */
.L_x_6661:
[----:B------:R-:W2:Y:S02]  /*6ae0*/  LDG.E.U8 R4, desc[UR36][R4.64] ;  /* 0x0000002404047981 */ /* 0x000ea4000c1e1100 */
[----:B--2---:R-:W-:-:S04]  /*6af0*/  I2FP.F32.U32 R0, R4 ;  /* 0x0000000400007245 */ /* 0x004fc80000201000 */
[----:B------:R-:W-:-:S04]  /*6b00*/  F2FP.BF16.F32.PACK_AB R0, RZ, R0 ;  /* 0x00000000ff00723e */ /* 0x000fc800000010ff */
[----:B------:R-:W-:Y:S01]  /*6b10*/  PRMT R18, R0, 0x7610, R18 ;  /* 0x0000761000127816 */ /* 0x000fe20000000012 */
[----:B------:R-:W-:Y:S06]  /*6b20*/  BRA `(.L_x_6663) ;  /* 0x0000000c00e47947 */ /* 0x000fec0003800000 */
.L_x_6660:
        /* <DEDUP_REMOVED lines=11> */
.L_x_6665:
[----:B------:R-:W2:Y:S02]  /*6be0*/  LDG.E R4, desc[UR36][R4.64] ;  /* 0x0000002404047981 */ /* 0x000ea4000c1e1900 */
[----:B--2---:R-:W-:-:S04]  /*6bf0*/  I2FP.F32.S32 R0, R4 ;  /* 0x0000000400007245 */ /* 0x004fc80000201400 */
[----:B------:R-:W-:-:S04]  /*6c00*/  F2FP.BF16.F32.PACK_AB R0, RZ, R0 ;  /* 0x00000000ff00723e */ /* 0x000fc800000010ff */
[----:B------:R-:W-:Y:S01]  /*6c10*/  PRMT R18, R0, 0x7610, R18 ;  /* 0x0000761000127816 */ /* 0x000fe20000000012 */
[----:B------:R-:W-:Y:S06]  /*6c20*/  BRA `(.L_x_6663) ;  /* 0x0000000c00a47947 */ /* 0x000fec0003800000 */
.L_x_6664:
[----:B------:R-:W2:Y:S02]  /*6c30*/  LDG.E.U16 R4, desc[UR36][R4.64] ;  /* 0x0000002404047981 */ /* 0x000ea4000c1e1500 */
[----:B--2---:R-:W0:Y:S02]  /*6c40*/  I2F.S16 R0, R4 ;  /* 0x0000000400007306 */ /* 0x004e240000101400 */
[----:B0-----:R-:W-:-:S04]  /*6c50*/  F2FP.BF16.F32.PACK_AB R0, RZ, R0 ;  /* 0x00000000ff00723e */ /* 0x001fc800000010ff */
[----:B------:R-:W-:Y:S01]  /*6c60*/  PRMT R18, R0, 0x7610, R18 ;  /* 0x0000761000127816 */ /* 0x000fe20000000012 */
[----:B------:R-:W-:Y:S06]  /*6c70*/  BRA `(.L_x_6663) ;  /* 0x0000000c00907947 */ /* 0x000fec0003800000 */
.L_x_6659:
        /* <DEDUP_REMOVED lines=9> */
.L_x_6667:
[----:B------:R-:W2:Y:S02]  /*6d10*/  LDG.E.U16 R0, desc[UR36][R4.64] ;  /* 0x0000002404007981 */ /* 0x000ea4000c1e1500 */
[----:B--2---:R-:W-:-:S05]  /*6d20*/  HADD2.F32 R0, -RZ, R0.H0_H0 ;  /* 0x20000000ff007230 */ /* 0x004fca0000004100 */
[----:B------:R-:W-:-:S04]  /*6d30*/  F2FP.BF16.F32.PACK_AB R0, RZ, R0 ;  /* 0x00000000ff00723e */ /* 0x000fc800000010ff */
[----:B------:R-:W-:Y:S01]  /*6d40*/  PRMT R18, R0, 0x7610, R18 ;  /* 0x0000761000127816 */ /* 0x000fe20000000012 */
[----:B------:R-:W-:Y:S06]  /*6d50*/  BRA `(.L_x_6663) ;  /* 0x0000000c00587947 */ /* 0x000fec0003800000 */
.L_x_6666:
        /* <DEDUP_REMOVED lines=9> */
.L_x_6669:
[----:B------:R-:W2:Y:S02]  /*6df0*/  LDG.E.U16 R4, desc[UR36][R4.64] ;  /* 0x0000002404047981 */ /* 0x000ea4000c1e1500 */
[----:B--2---:R-:W-:-:S05]  /*6e00*/  HADD2.F32 R0, -RZ, R4.H0_H0 ;  /* 0x20000004ff007230 */ /* 0x004fca0000004100 */
[----:B------:R-:W-:-:S04]  /*6e10*/  F2FP.BF16.F32.PACK_AB R0, RZ, R0 ;  /* 0x00000000ff00723e */ /* 0x000fc800000010ff */
[----:B------:R-:W-:Y:S01]  /*6e20*/  PRMT R18, R0, 0x7610, R18 ;  /* 0x0000761000127816 */ /* 0x000fe20000000012 */
[----:B------:R-:W-:Y:S06]  /*6e30*/  BRA `(.L_x_6663) ;  /* 0x0000000c00207947 */ /* 0x000fec0003800000 */
.L_x_6668:
        /* <DEDUP_REMOVED lines=13> */
.L_x_6658:
        /* <DEDUP_REMOVED lines=14> */
.L_x_6672:
        /* <DEDUP_REMOVED lines=13> */
.L_x_6671:
        /* <DEDUP_REMOVED lines=27> */
.L_x_6674:
        /* <DEDUP_REMOVED lines=15> */
.L_x_6673:
[----:B------:R0:W5:Y:S01]  /*7360*/  LDG.E.U16 R18, desc[UR36][R4.64] ;  /* 0x0000002404127981 */ /* 0x000162000c1e1500 */
[----:B------:R-:W-:Y:S05]  /*7370*/  BRA `(.L_x_6663) ;  /* 0x0000000400d07947 */ /* 0x000fea0003800000 */
.L_x_6670:
        /* <DEDUP_REMOVED lines=13> */
.L_x_6677:
        /* <DEDUP_REMOVED lines=21> */
.L_x_6681:
[----:B------:R-:W-:Y:S05]  /*75a0*/  BSYNC.RECONVERGENT B1 ;  /* 0x0000000000017941 */ /* 0x000fea0003800200 */
.L_x_6680:
[----:B------:R-:W-:Y:S01]  /*75b0*/  IMAD.SHL.U32 R0, R0, 0x100000, RZ ;  /* 0x0010000000007824 */ /* 0x000fe200078e00ff */
[----:B------:R-:W-:-:S04]  /*75c0*/  LEA R3, R3, 0x3b800000, 0x17 ;  /* 0x3b80000003037811 */ /* 0x000fc800078eb8ff */
[----:B------:R-:W-:-:S07]  /*75d0*/  LOP3.LUT R0, R3, R0, R7, 0xfe, !PT ;  /* 0x0000000003007212 */ /* 0x000fce00078efe07 */
.L_x_6679:
[----:B------:R-:W-:Y:S05]  /*75e0*/  BSYNC.RECONVERGENT B0 ;  /* 0x0000000000007941 */ /* 0x000fea0003800200 */
.L_x_6678:
[----:B------:R-:W-:-:S04]  /*75f0*/  F2FP.BF16.F32.PACK_AB R0, RZ, R0 ;  /* 0x00000000ff00723e */ /* 0x000fc800000010ff */
[----:B------:R-:W-:Y:S01]  /*7600*/  PRMT R18, R0, 0x7610, R18 ;  /* 0x0000761000127816 */ /* 0x000fe20000000012 */
[----:B------:R-:W-:Y:S06]  /*7610*/  BRA `(.L_x_6663) ;  /* 0x0000000400287947 */ /* 0x000fec0003800000 */
.L_x_6676:
        /* <DEDUP_REMOVED lines=21> */
.L_x_6685:
[----:B------:R-:W-:Y:S05]  /*7770*/  BSYNC.RECONVERGENT B1 ;  /* 0x0000000000017941 */ /* 0x000fea0003800200 */
.L_x_6684:
[----:B------:R-:W-:Y:S01]  /*7780*/  IMAD.SHL.U32 R0, R0, 0x200000, RZ ;  /* 0x0020000000007824 */ /* 0x000fe200078e00ff */
[----:B------:R-:W-:-:S04]  /*7790*/  LEA R3, R3, 0x37800000, 0x17 ;  /* 0x3780000003037811 */ /* 0x000fc800078eb8ff */
[----:B------:R-:W-:-:S07]  /*77a0*/  LOP3.LUT R0, R3, R0, R7, 0xfe, !PT ;  /* 0x0000000003007212 */ /* 0x000fce00078efe07 */
.L_x_6683:
[----:B------:R-:W-:Y:S05]  /*77b0*/  BSYNC.RECONVERGENT B0 ;  /* 0x0000000000007941 */ /* 0x000fea0003800200 */
.L_x_6682:
[----:B------:R-:W-:-:S04]  /*77c0*/  F2FP.BF16.F32.PACK_AB R0, RZ, R0 ;  /* 0x00000000ff00723e */ /* 0x000fc800000010ff */
[----:B------:R-:W-:Y:S01]  /*77d0*/  PRMT R18, R0, 0x7610, R18 ;  /* 0x0000761000127816 */ /* 0x000fe20000000012 */
[----:B------:R-:W-:Y:S06]  /*77e0*/  BRA `(.L_x_6663) ;  /* 0x0000000000b47947 */ /* 0x000fec0003800000 */
.L_x_6675:
        /* <DEDUP_REMOVED lines=14> */
.L_x_6689:
[----:B------:R-:W-:Y:S05]  /*78d0*/  BSYNC.RECONVERGENT B0 ;  /* 0x0000000000007941 */ /* 0x000fea0003800200 */
.L_x_6688:
[----:B------:R-:W-:-:S04]  /*78e0*/  F2FP.BF16.F32.PACK_AB R0, RZ, R0 ;  /* 0x00000000ff00723e */ /* 0x000fc800000010ff */
[----:B------:R-:W-:Y:S01]  /*78f0*/  PRMT R18, R0, 0x7610, R18 ;  /* 0x0000761000127816 */ /* 0x000fe20000000012 */
[----:B------:R-:W-:Y:S06]  /*7900*/  BRA `(.L_x_6663) ;  /* 0x00000000006c7947 */ /* 0x000fec0003800000 */
.L_x_6662:
        /* <DEDUP_REMOVED lines=16> */
.L_x_6690:
[----:B------:R-:W-:Y:S01]  /*7a10*/  PRMT R18, RZ, 0x7610, R18 ;  /* 0x00007610ff127816 */ /* 0x000fe20000000012 */
[----:B------:R-:W-:Y:S06]  /*7a20*/  BRA `(.L_x_6663) ;  /* 0x0000000000247947 */ /* 0x000fec0003800000 */
.L_x_6687:
[----:B------:R-:W2:Y:S02]  /*7a30*/  LDG.E.64 R4, desc[UR36][R4.64] ;  /* 0x0000002404047981 */ /* 0x000ea4000c1e1b00 */
[----:B--2---:R-:W0:Y:S02]  /*7a40*/  I2F.U64 R0, R4 ;  /* 0x0000000400007312 */ /* 0x004e240000301000 */
[----:B0-----:R-:W-:-:S04]  /*7a50*/  F2FP.BF16.F32.PACK_AB R0, RZ, R0 ;  /* 0x00000000ff00723e */ /* 0x001fc800000010ff */
[----:B------:R-:W-:Y:S01]  /*7a60*/  PRMT R18, R0, 0x7610, R18 ;  /* 0x0000761000127816 */ /* 0x000fe20000000012 */
[----:B------:R-:W-:Y:S06]  /*7a70*/  BRA `(.L_x_6663) ;  /* 0x0000000000107947 */ /* 0x000fec0003800000 */
.L_x_6686:
[----:B------:R-:W2:Y:S02]  /*7a80*/  LDG.E R4, desc[UR36][R4.64] ;  /* 0x0000002404047981 */ /* 0x000ea4000c1e1900 */
[----:B--2---:R-:W-:-:S04]  /*7a90*/  I2FP.F32.U32 R0, R4 ;  /* 0x0000000400007245 */ /* 0x004fc80000201000 */
[----:B------:R-:W-:-:S04]  /*7aa0*/  F2FP.BF16.F32.PACK_AB R0, RZ, R0 ;  /* 0x00000000ff00723e */ /* 0x000fc800000010ff */
[----:B------:R-:W-:-:S07]  /*7ab0*/  PRMT R18, R0, 0x7610, R18 ;  /* 0x0000761000127816 */ /* 0x000fce0000000012 */
.L_x_6663:
[----:B------:R-:W1:Y:S01]  /*7ac0*/  LDC.64 R6, c[0x0][0x398] ;  /* 0x0000e600ff067b82 */ /* 0x000e620000000a00 */
[----:B------:R-:W2:Y:S01]  /*7ad0*/  LDCU UR5, c[0x0][0x3ac] ;  /* 0x00007580ff0577ac */ /* 0x000ea20008000800 */
[----:B------:R-:W-:-:S04]  /*7ae0*/  UPRMT UR4, UR39, 0x9910, URZ ;  /* 0x0000991027047896 */ /* 0x000fc800080000ff */
[----:B------:R-:W-:Y:S01]  /*7af0*/  UISETP.GT.AND UP0, UPT, UR4, 0x9, UPT ;  /* 0x000000090400788c */ /* 0x000fe2000bf04270 */
[----:B--2---:R-:W-:-:S05]  /*7b00*/  IMAD R27, R27, UR5, RZ ;  /* 0x000000051b1b7c24 */ /* 0x004fca000f8e02ff */
[----:B-1----:R-:W-:-:S05]  /*7b10*/  IADD3 R6, P0, PT, R27, R6, RZ ;  /* 0x000000061b067210 */ /* 0x002fca0007f1e0ff */
        /* <DEDUP_REMOVED lines=11> */
[----:B--2---:R-:W1:Y:S02]  /*7bd0*/  I2F.S16 R0, R6 ;  /* 0x0000000600007306 */ /* 0x004e640000101400 */
[----:B-1----:R-:W-:-:S04]  /*7be0*/  F2FP.BF16.F32.PACK_AB R0, RZ, R0 ;  /* 0x00000000ff00723e */ /* 0x002fc800000010ff */
[----:B0-----:R-:W-:Y:S01]  /*7bf0*/  PRMT R4, R0, 0x7610, R4 ;  /* 0x0000761000047816 */ /* 0x001fe20000000004 */
[----:B------:R-:W-:Y:S06]  /*7c00*/  BRA `(.L_x_6657) ;  /* 0x0000000c00f87947 */ /* 0x000fec0003800000 */
.L_x_6694:
[----:B------:R-:W2:Y:S02]  /*7c10*/  LDG.E.U8 R6, desc[UR36][R6.64] ;  /* 0x0000002406067981 */ /* 0x000ea4000c1e1100 */
[----:B--2---:R-:W-:-:S04]  /*7c20*/  I2FP.F32.U32 R0, R6 ;  /* 0x0000000600007245 */ /* 0x004fc80000201000 */
[----:B------:R-:W-:-:S04]  /*7c30*/  F2FP.BF16.F32.PACK_AB R0, RZ, R0 ;  /* 0x00000000ff00723e */ /* 0x000fc800000010ff */
[----:B0-----:R-:W-:Y:S01]  /*7c40*/  PRMT R4, R0, 0x7610, R4 ;  /* 0x0000761000047816 */ /* 0x001fe20000000004 */
[----:B------:R-:W-:Y:S06]  /*7c50*/  BRA `(.L_x_6657) ;  /* 0x0000000c00e47947 */ /* 0x000fec0003800000 */
.L_x_6693:
[----:B------:R-:W-:-:S09]  /*7c60*/  UISETP.NE.AND UP0, UPT, UR4, 0x2, UPT ;  /* 0x000000020400788c */ /* 0x000fd2000bf05270 */
[----:B------:R-:W-:Y:S05]  /*7c70*/  BRA.U !UP0, `(.L_x_6696) ;  /* 0x0000000108387547 */ /* 0x000fea000b800000 */
[----:B------:R-:W-:-:S09]  /*7c80*/  UISETP.NE.AND UP0, UPT, UR4, 0x3, UPT ;  /* 0x000000030400788c */ /* 0x000fd2000bf05270 */
[----:B------:R-:W-:Y:S05]  /*7c90*/  BRA.U !UP0, `(.L_x_6697) ;  /* 0x00000001081c7547 */ /* 0x000fea000b800000 */
[----:B------:R-:W-:-:S09]  /*7ca0*/  UISETP.NE.AND UP0, UPT, UR4, 0x4, UPT ;  /* 0x000000040400788c */ /* 0x000fd2000bf05270 */
[----:B------:R-:W-:Y:S05]  /*7cb0*/  BRA.U UP0, `(.L_x_6695) ;  /* 0x0000000d00607547 */ /* 0x000fea000b800000 */
[----:B------:R-:W2:Y:S02]  /*7cc0*/  LDG.E.64 R6, desc[UR36][R6.64] ;  /* 0x0000002406067981 */ /* 0x000ea4000c1e1b00 */
[----:B--2---:R-:W1:Y:S02]  /*7cd0*/  I2F.S64 R0, R6 ;  /* 0x0000000600007312 */ /* 0x004e640000301400 */
[----:B-1----:R-:W-:-:S04]  /*7ce0*/  F2FP.BF16.F32.PACK_AB R0, RZ, R0 ;  /* 0x00000000ff00723e */ /* 0x002fc800000010ff */
[----:B0-----:R-:W-:Y:S01]  /*7cf0*/  PRMT R4, R0, 0x7610, R4 ;  /* 0x0000761000047816 */ /* 0x001fe20000000004 */
[----:B------:R-:W-:Y:S06]  /*7d00*/  BRA `(.L_x_6657) ;  /* 0x0000000c00b87947 */ /* 0x000fec0003800000 */
.L_x_6697:
[----:B------:R-:W2:Y:S02]  /*7d10*/  LDG.E R6, desc[UR36][R6.64] ;  /* 0x0000002406067981 */ /* 0x000ea4000c1e1900 */
[----:B--2---:R-:W-:-:S04]  /*7d20*/  I2FP.F32.S32 R0, R6 ;  /* 0x0000000600007245 */ /* 0x004fc80000201400 */
[----:B------:R-:W-:-:S04]  /*7d30*/  F2FP.BF16.F32.PACK_AB R0, RZ, R0 ;  /* 0x00000000ff00723e */ /* 0x000fc800000010ff */
[----:B0-----:R-:W-:Y:S01]  /*7d40*/  PRMT R4, R0, 0x7610, R4 ;  /* 0x0000761000047816 */ /* 0x001fe20000000004 */
[----:B------:R-:W-:Y:S06]  /*7d50*/  BRA `(.L_x_6657) ;  /* 0x0000000c00a47947 */ /* 0x000fec0003800000 */
.L_x_6696:
[----:B------:R-:W2:Y:S02]  /*7d60*/  LDG.E.U16 R6, desc[UR36][R6.64] ;  /* 0x0000002406067981 */ /* 0x000ea4000c1e1500 */
[----:B--2---:R-:W1:Y:S02]  /*7d70*/  I2F.S16 R0, R6 ;  /* 0x0000000600007306 */ /* 0x004e640000101400 */
[----:B-1----:R-:W-:-:S04]  /*7d80*/  F2FP.BF16.F32.PACK_AB R0, RZ, R0 ;  /* 0x00000000ff00723e */ /* 0x002fc800000010ff */
[----:B0-----:R-:W-:Y:S01]  /*7d90*/  PRMT R4, R0, 0x7610, R4 ;  /* 0x0000761000047816 */ /* 0x001fe20000000004 */
[----:B------:R-:W-:Y:S06]  /*7da0*/  BRA `(.L_x_6657) ;  /* 0x0000000c00907947 */ /* 0x000fec0003800000 */
.L_x_6692:
[----:B------:R-:W-:-:S09]  /*7db0*/  UISETP.GT.AND UP0, UPT, UR4, 0x6, UPT ;  /* 0x000000060400788c */ /* 0x000fd2000bf04270 */
[----:B------:R-:W-:Y:S05]  /*7dc0*/  BRA.U UP0, `(.L_x_6698) ;  /* 0x0000000100307547 */ /* 0x000fea000b800000 */
[----:B------:R-:W-:-:S09]  /*7dd0*/  UISETP.NE.AND UP0, UPT, UR4, 0x5, UPT ;  /* 0x000000050400788c */ /* 0x000fd2000bf05270 */
[----:B------:R-:W-:Y:S05]  /*7de0*/  BRA.U !UP0, `(.L_x_6699) ;  /* 0x0000000108147547 */ /* 0x000fea000b800000 */
[----:B------:R-:W-:-:S09]  /*7df0*/  UISETP.NE.AND UP0, UPT, UR4, 0x6, UPT ;  /* 0x000000060400788c */ /* 0x000fd2000bf05270 */
[----:B------:R-:W-:Y:S05]  /*7e00*/  BRA.U UP0, `(.L_x_6695) ;  /* 0x0000000d000c7547 */ /* 0x000fea000b800000 */
[----:B------:R-:W0:Y:S02]  /*7e10*/  LDG.E R6, desc[UR36][R6.64] ;  /* 0x0000002406067981 */ /* 0x000e24000c1e1900 */
[----:B0-----:R-:W-:Y:S01]  /*7e20*/  F2FP.BF16.F32.PACK_AB R4, RZ, R6 ;  /* 0x00000006ff04723e */ /* 0x001fe200000010ff */
[----:B------:R-:W-:Y:S06]  /*7e30*/  BRA `(.L_x_6657) ;  /* 0x0000000c006c7947 */ /* 0x000fec0003800000 */
.L_x_6699:
[----:B------:R-:W2:Y:S02]  /*7e40*/  LDG.E.U16 R0, desc[UR36][R6.64] ;  /* 0x0000002406007981 */ /* 0x000ea4000c1e1500 */
[----:B--2---:R-:W-:-:S05]  /*7e50*/  HADD2.F32 R0, -RZ, R0.H0_H0 ;  /* 0x20000000ff007230 */ /* 0x004fca0000004100 */
[----:B------:R-:W-:-:S04]  /*7e60*/  F2FP.BF16.F32.PACK_AB R0, RZ, R0 ;  /* 0x00000000ff00723e */ /* 0x000fc800000010ff */
[----:B0-----:R-:W-:Y:S01]  /*7e70*/  PRMT R4, R0, 0x7610, R4 ;  /* 0x0000761000047816 */ /* 0x001fe20000000004 */
[----:B------:R-:W-:Y:S06]  /*7e80*/  BRA `(.L_x_6657) ;  /* 0x0000000c00587947 */ /* 0x000fec0003800000 */
.L_x_6698:
[----:B------:R-:W-:-:S09]  /*7e90*/  UISETP.NE.AND UP0, UPT, UR4, 0x7, UPT ;  /* 0x000000070400788c */ /* 0x000fd2000bf05270 */
[----:B------:R-:W-:Y:S05]  /*7ea0*/  BRA.U !UP0, `(.L_x_6700) ;  /* 0x0000000108307547 */ /* 0x000fea000b800000 */
[----:B------:R-:W-:-:S09]  /*7eb0*/  UISETP.NE.AND UP0, UPT, UR4, 0x8, UPT ;  /* 0x000000080400788c */ /* 0x000fd2000bf05270 */
[----:B------:R-:W-:Y:S05]  /*7ec0*/  BRA.U !UP0, `(.L_x_6701) ;  /* 0x0000000108147547 */ /* 0x000fea000b800000 */
[----:B------:R-:W-:-:S09]  /*7ed0*/  UISETP.NE.AND UP0, UPT, UR4, 0x9, UPT ;  /* 0x000000090400788c */ /* 0x000fd2000bf05270 */
[----:B------:R-:W-:Y:S05]  /*7ee0*/  BRA.U UP0, `(.L_x_6695) ;  /* 0x0000000900d47547 */ /* 0x000fea000b800000 */
[----:B------:R-:W0:Y:S02]  /*7ef0*/  LDG.E R6, desc[UR36][R6.64] ;  /* 0x0000002406067981 */ /* 0x000e24000c1e1900 */
[----:B0-----:R-:W-:Y:S01]  /*7f00*/  F2FP.BF16.F32.PACK_AB R4, RZ, R6 ;  /* 0x00000006ff04723e */ /* 0x001fe200000010ff */
[----:B------:R-:W-:Y:S06]  /*7f10*/  BRA `(.L_x_6657) ;  /* 0x0000000c00347947 */ /* 0x000fec0003800000 */
.L_x_6701:
[----:B------:R-:W2:Y:S02]  /*7f20*/  LDG.E.U16 R6, desc[UR36][R6.64] ;  /* 0x0000002406067981 */ /* 0x000ea4000c1e1500 */
[----:B--2---:R-:W-:-:S05]  /*7f30*/  HADD2.F32 R0, -RZ, R6.H0_H0 ;  /* 0x20000006ff007230 */ /* 0x004fca0000004100 */
[----:B------:R-:W-:-:S04]  /*7f40*/  F2FP.BF16.F32.PACK_AB R0, RZ, R0 ;  /* 0x00000000ff00723e */ /* 0x000fc800000010ff */
[----:B0-----:R-:W-:Y:S01]  /*7f50*/  PRMT R4, R0, 0x7610, R4 ;  /* 0x0000761000047816 */ /* 0x001fe20000000004 */
[----:B------:R-:W-:Y:S06]  /*7f60*/  BRA `(.L_x_6657) ;  /* 0x0000000c00207947 */ /* 0x000fec0003800000 */
.L_x_6700:
[----:B------:R-:W2:Y:S01]  /*7f70*/  LDG.E.64 R6, desc[UR36][R6.64] ;  /* 0x0000002406067981 */ /* 0x000ea2000c1e1b00 */
[----:B------:R-:W-:Y:S01]  /*7f80*/  UMOV UR4, 0xf0000000 ;  /* 0xf000000000047882 */ /* 0x000fe20000000000 */
[----:B------:R-:W-:Y:S02]  /*7f90*/  UMOV UR5, 0x380fffff ;  /* 0x380fffff00057882 */ /* 0x000fe40000000000 */
[----:B--2---:R-:W1:-:S15]  /*7fa0*/  DSETP.GEU.AND P0, PT, |R6|, UR4, PT ;  /* 0x0000000406007e2a */ /* 0x004e5e000bf0e200 */
[----:B------:R-:W-:-:S15]  /*7fb0*/  NOP ;  /* 0x0000000000007918 */ /* 0x000fde0000000000 */
[----:B------:R-:W-:-:S15]  /*7fc0*/  NOP ;  /* 0x0000000000007918 */ /* 0x000fde0000000000 */
[----:B------:R-:W-:-:S15]  /*7fd0*/  NOP ;  /* 0x0000000000007918 */ /* 0x000fde0000000000 */
[----:B------:R-:W-:-:S04]  /*7fe0*/  NOP ;  /* 0x0000000000007918 */ /* 0x000fc80000000000 */
[----:B------:R-:W1:Y:S02]  /*7ff0*/  F2F.F32.F64 R0, R6 ;  /* 0x0000000600007310 */ /* 0x000e640000301000 */
[----:B-1----:R-:W-:-:S05]  /*8000*/  @!P0 FMUL R0, R0, 1.175494350822287508e-38 ;  /* 0x0080000000008820 */ /* 0x002fca0000400000 */
[----:B------:R-:W-:-:S04]  /*8010*/  F2FP.BF16.F32.PACK_AB R0, RZ, R0 ;  /* 0x00000000ff00723e */ /* 0x000fc800000010ff */
[----:B0-----:R-:W-:Y:S01]  /*8020*/  PRMT R4, R0, 0x7610, R4 ;  /* 0x0000761000047816 */ /* 0x001fe20000000004 */
[----:B------:R-:W-:Y:S06]  /*8030*/  BRA `(.L_x_6657) ;  /* 0x0000000800ec7947 */ /* 0x000fec0003800000 */
.L_x_6691:
        /* <DEDUP_REMOVED lines=12> */
[----:B0-----:R-:W-:Y:S01]  /*8100*/  PRMT R4, R0, 0x7610, R4 ;  /* 0x0000761000047816 */ /* 0x001fe20000000004 */
[----:B------:R-:W-:Y:S06]  /*8110*/  BRA `(.L_x_6657) ;  /* 0x0000000800b47947 */ /* 0x000fec0003800000 */
.L_x_6704:
        /* <DEDUP_REMOVED lines=13> */
.L_x_6703:
[----:B------:R-:W-:-:S09]  /*81f0*/  UISETP.NE.AND UP0, UPT, UR4, 0xf, UPT ;  /* 0x0000000f0400788c */ /* 0x000fd2000bf05270 */
[----:B------:R-:W-:Y:S05]  /*8200*/  BRA.U !UP0, `(.L_x_6705) ;  /* 0x0000000108a07547 */ /* 0x000fea000b800000 */
[----:B------:R-:W-:-:S09]  /*8210*/  UISETP.NE.AND UP0, UPT, UR4, 0x17, UPT ;  /* 0x000000170400788c */ /* 0x000fd2000bf05270 */
[----:B------:R-:W-:Y:S05]  /*8220*/  BRA.U !UP0, `(.L_x_6706) ;  /* 0x00000001085c7547 */ /* 0x000fea000b800000 */
[----:B------:R-:W-:-:S09]  /*8230*/  UISETP.NE.AND UP0, UPT, UR4, 0x18, UPT ;  /* 0x000000180400788c */ /* 0x000fd2000bf05270 */
[----:B------:R-:W-:Y:S05]  /*8240*/  BRA.U UP0, `(.L_x_6695) ;  /* 0x0000000500fc7547 */ /* 0x000fea000b800000 */
[----:B------:R-:W2:Y:S01]  /*8250*/  LDG.E.U8 R0, desc[UR36][R6.64] ;  /* 0x0000002406007981 */ /* 0x000ea2000c1e1100 */
[----:B0-----:R-:W-:Y:S02]  /*8260*/  IMAD.MOV.U32 R5, RZ, RZ, 0x1f ;  /* 0x0000001fff057424 */ /* 0x001fe400078e00ff */
        /* <DEDUP_REMOVED lines=19> */
.L_x_6706:
[----:B0-----:R-:W2:Y:S02]  /*83a0*/  LDG.E.U8 R4, desc[UR36][R6.64] ;  /* 0x0000002406047981 */ /* 0x001ea4000c1e1100 */
        /* <DEDUP_REMOVED lines=14> */
.L_x_6705:
[----:B0-----:R0:W5:Y:S01]  /*8490*/  LDG.E.U16 R4, desc[UR36][R6.64] ;  /* 0x0000002406047981 */ /* 0x001162000c1e1500 */
[----:B------:R-:W-:Y:S05]  /*84a0*/  BRA `(.L_x_6657) ;  /* 0x0000000400d07947 */ /* 0x000fea0003800000 */
.L_x_6702:
        /* <DEDUP_REMOVED lines=11> */
[----:B0-----:R-:W-:Y:S01]  /*8560*/  PRMT R4, R0, 0x7610, R4 ;  /* 0x0000761000047816 */ /* 0x001fe20000000004 */
[----:B------:R-:W-:Y:S06]  /*8570*/  BRA `(.L_x_6657) ;  /* 0x00000004009c7947 */ /* 0x000fec0003800000 */
.L_x_6709:
        /* <DEDUP_REMOVED lines=15> */
[----:B0-----:R-:W0:Y:S02]  /*8670*/  FLO.U32 R4, R0 ;  /* 0x0000000000047300 */ /* 0x001e2400000e0000 */
[----:B0-----:R-:W-:-:S04]  /*8680*/  IADD3 R4, PT, PT, -R4, 0x1f, RZ ;  /* 0x0000001f04047810 */ /* 0x001fc80007ffe1ff */
[----:B------:R-:W-:Y:S01]  /*8690*/  IADD3 R3, PT, PT, R3, 0x1d, -R4 ;  /* 0x0000001d03037810 */ /* 0x000fe20007ffe804 */
[----:B------:R-:W-:-:S05]  /*86a0*/  VIADD R5, R4, 0xffffffe4 ;  /* 0xffffffe404057836 */ /* 0x000fca0000000000 */
[----:B------:R-:W-:-:S04]  /*86b0*/  SHF.L.U32 R5, R0, R5, RZ ;  /* 0x0000000500057219 */ /* 0x000fc800000006ff */
[----:B------:R-:W-:-:S07]  /*86c0*/  LOP3.LUT R0, R5, 0x7, RZ, 0xc0, !PT ;  /* 0x0000000705007812 */ /* 0x000fce00078ec0ff */
.L_x_6713:
[----:B------:R-:W-:Y:S05]  /*86d0*/  BSYNC.RECONVERGENT B1 ;  /* 0x0000000000017941 */ /* 0x000fea0003800200 */
.L_x_6712:
[----:B------:R-:W-:Y:S01]  /*86e0*/  IMAD.SHL.U32 R0, R0, 0x100000, RZ ;  /* 0x0010000000007824 */ /* 0x000fe200078e00ff */
[----:B------:R-:W-:-:S04]  /*86f0*/  LEA R3, R3, 0x3b800000, 0x17 ;  /* 0x3b80000003037811 */ /* 0x000fc800078eb8ff */
[----:B------:R-:W-:-:S07]  /*8700*/  LOP3.LUT R0, R3, R0, R7, 0xfe, !PT ;  /* 0x0000000003007212 */ /* 0x000fce00078efe07 */
.L_x_6711:
[----:B------:R-:W-:Y:S05]  /*8710*/  BSYNC.RECONVERGENT B0 ;  /* 0x0000000000007941 */ /* 0x000fea0003800200 */
.L_x_6710:
[----:B------:R-:W-:-:S04]  /*8720*/  F2FP.BF16.F32.PACK_AB R0, RZ, R0 ;  /* 0x00000000ff00723e */ /* 0x000fc800000010ff */
[----:B0-----:R-:W-:Y:S01]  /*8730*/  PRMT R4, R0, 0x7610, R4 ;  /* 0x0000761000047816 */ /* 0x001fe20000000004 */
[----:B------:R-:W-:Y:S06]  /*8740*/  BRA `(.L_x_6657) ;  /* 0x0000000400287947 */ /* 0x000fec0003800000 */
.L_x_6708:
        /* <DEDUP_REMOVED lines=21> */
.L_x_6717:
[----:B------:R-:W-:Y:S05]  /*88a0*/  BSYNC.RECONVERGENT B1 ;  /* 0x0000000000017941 */ /* 0x000fea0003800200 */
.L_x_6716:
[----:B------:R-:W-:Y:S01]  /*88b0*/  IMAD.SHL.U32 R0, R0, 0x200000, RZ ;  /* 0x0020000000007824 */ /* 0x000fe200078e00ff */
[----:B------:R-:W-:-:S04]  /*88c0*/  LEA R3, R3, 0x37800000, 0x17 ;  /* 0x3780000003037811 */ /* 0x000fc800078eb8ff */
[----:B------:R-:W-:-:S07]  /*88d0*/  LOP3.LUT R0, R3, R0, R7, 0xfe, !PT ;  /* 0x0000000003007212 */ /* 0x000fce00078efe07 */
.L_x_6715:
[----:B------:R-:W-:Y:S05]  /*88e0*/  BSYNC.RECONVERGENT B0 ;  /* 0x0000000000007941 */ /* 0x000fea0003800200 */
.L_x_6714:
[----:B------:R-:W-:-:S04]  /*88f0*/  F2FP.BF16.F32.PACK_AB R0, RZ, R0 ;  /* 0x00000000ff00723e */ /* 0x000fc800000010ff */
[----:B0-----:R-:W-:Y:S01]  /*8900*/  PRMT R4, R0, 0x7610, R4 ;  /* 0x0000761000047816 */ /* 0x001fe20000000004 */
[----:B------:R-:W-:Y:S06]  /*8910*/  BRA `(.L_x_6657) ;  /* 0x0000000000b47947 */ /* 0x000fec0003800000 */
.L_x_6707:
        /* <DEDUP_REMOVED lines=14> */
.L_x_6721:
[----:B------:R-:W-:Y:S05]  /*8a00*/  BSYNC.RECONVERGENT B0 ;  /* 0x0000000000007941 */ /* 0x000fea0003800200 */
.L_x_6720:
[----:B------:R-:W-:-:S04]  /*8a10*/  F2FP.BF16.F32.PACK_AB R0, RZ, R0 ;  /* 0x00000000ff00723e */ /* 0x000fc800000010ff */
[----:B0-----:R-:W-:Y:S01]  /*8a20*/  PRMT R4, R0, 0x7610, R4 ;  /* 0x0000761000047816 */ /* 0x001fe20000000004 */
[----:B------:R-:W-:Y:S06]  /*8a30*/  BRA `(.L_x_6657) ;  /* 0x00000000006c7947 */ /* 0x000fec0003800000 */
.L_x_6695:
        /* <DEDUP_REMOVED lines=16> */
.L_x_6722:
[----:B------:R-:W-:Y:S01]  /*8b40*/  PRMT R4, RZ, 0x7610, R4 ;  /* 0x00007610ff047816 */ /* 0x000fe20000000004 */
[----:B------:R-:W-:Y:S06]  /*8b50*/  BRA `(.L_x_6657) ;  /* 0x0000000000247947 */ /* 0x000fec0003800000 */
.L_x_6719:
[----:B------:R-:W2:Y:S02]  /*8b60*/  LDG.E.64 R6, desc[UR36][R6.64] ;  /* 0x0000002406067981 */ /* 0x000ea4000c1e1b00 */
[----:B--2---:R-:W1:Y:S02]  /*8b70*/  I2F.U64 R0, R6 ;  /* 0x0000000600007312 */ /* 0x004e640000301000 */
[----:B-1----:R-:W-:-:S04]  /*8b80*/  F2FP.BF16.F32.PACK_AB R0, RZ, R0 ;  /* 0x00000000ff00723e */ /* 0x002fc800000010ff */
[----:B0-----:R-:W-:Y:S01]  /*8b90*/  PRMT R4, R0, 0x7610, R4 ;  /* 0x0000761000047816 */ /* 0x001fe20000000004 */
[----:B------:R-:W-:Y:S06]  /*8ba0*/  BRA `(.L_x_6657) ;  /* 0x0000000000107947 */ /* 0x000fec0003800000 */
.L_x_6718:
[----:B------:R-:W2:Y:S02]  /*8bb0*/  LDG.E R6, desc[UR36][R6.64] ;  /* 0x0000002406067981 */ /* 0x000ea4000c1e1900 */
[----:B--2---:R-:W-:-:S04]  /*8bc0*/  I2FP.F32.U32 R0, R6 ;  /* 0x0000000600007245 */ /* 0x004fc80000201000 */
[----:B------:R-:W-:-:S04]  /*8bd0*/  F2FP.BF16.F32.PACK_AB R0, RZ, R0 ;  /* 0x00000000ff00723e */ /* 0x000fc800000010ff */
[----:B0-----:R-:W-:-:S07]  /*8be0*/  PRMT R4, R0, 0x7610, R4 ;  /* 0x0000761000047816 */ /* 0x001fce0000000004 */
.L_x_6657:
[----:B------:R-:W-:Y:S05]  /*8bf0*/  BSYNC.RECONVERGENT B6 ;  /* 0x0000000000067941 */ /* 0x000fea0003800200 */
.L_x_6656:
[----:B------:R-:W-:Y:S01]  /*8c00*/  ISETP.GE.AND P0, PT, R25, R16, PT ;  /* 0x000000101900720c */ /* 0x000fe20003f06270 */
[----:B------:R-:W-:-:S12]  /*8c10*/  BSSY.RECONVERGENT B1, `(.L_x_6723) ;  /* 0x0000032000017945 */ /* 0x000fd80003800200 */
[----:B------:R-:W-:Y:S05]  /*8c20*/  @P0 BRA `(.L_x_6724) ;  /* 0x0000000000c00947 */ /* 0x000fea0003800000 */
[----:B-----5:R-:W-:Y:S01]  /*8c30*/  IMAD.U32 R3, R26, 0x10000, RZ ;  /* 0x000100001a037824 */ /* 0x020fe200078e00ff */
[----:B------:R-:W-:Y:S01]  /*8c40*/  BSSY.RECONVERGENT B2, `(.L_x_6725) ;  /* 0x0000012000027945 */ /* 0x000fe20003800200 */
[----:B------:R-:W-:Y:S02]  /*8c50*/  IMAD.U32 R12, R23, 0x10000, RZ ;  /* 0x00010000170c7824 */ /* 0x000fe400078e00ff */
[----:B------:R-:W-:Y:S02]  /*8c60*/  FADD.FTZ R11, |R3|, -RZ ;  /* 0x800000ff030b7221 */ /* 0x000fe40000010200 */
[C---:B------:R-:W-:Y:S01]  /*8c70*/  FADD.FTZ R0, |R12|.reuse, -RZ ;  /* 0x800000ff0c007221 */ /* 0x040fe20000010200 */
[----:B------:R-:W-:-:S04]  /*8c80*/  FSETP.GT.FTZ.AND P5, PT, |R12|, |R3|, PT ;  /* 0x400000030c00720b */ /* 0x000fc80003fb4200 */
[----:B------:R-:W-:Y:S02]  /*8c90*/  FSEL R13, R0, R11, P5 ;  /* 0x0000000b000d7208 */ /* 0x000fe40002800000 */
[----:B------:R-:W-:Y:S02]  /*8ca0*/  FSEL R11, R11, R0, P5 ;  /* 0x000000000b0b7208 */ /* 0x000fe40002800000 */
[----:B0-----:R-:W0:Y:S08]  /*8cb0*/  MUFU.RCP R6, R13 ;  /* 0x0000000d00067308 */ /* 0x001e300000001000 */
        /* <DEDUP_REMOVED lines=9> */
[----:B------:R-:W-:Y:S05]  /*8d50*/  CALL.REL.NOINC `($__internal_1_$__cuda_sm3x_div_rn_ftz_f32_slowpath) ;  /* 0x0000004800e47944 */ /* 0x000fea0003c00000 */
.L_x_6726:
[----:B------:R-:W-:Y:S05]  /*8d60*/  BSYNC.RECONVERGENT B2 ;  /* 0x0000000000027941 */ /* 0x000fea0003800200 */
.L_x_6725:
[----:B------:R-:W-:Y:S02]  /*8d70*/  IMAD.MOV.U32 R6, RZ, RZ, 0x3b33710b ;  /* 0x3b33710bff067424 */ /* 0x000fe400078e00ff */
[----:B------:R-:W-:Y:S01]  /*8d80*/  FMUL.FTZ R5, R0, R0 ;  /* 0x0000000000057220 */ /* 0x000fe20000410000 */
[----:B------:R-:W-:Y:S01]  /*8d90*/  IMAD.MOV.U32 R7, RZ, RZ, 0x3f6ee581 ;  /* 0x3f6ee581ff077424 */ /* 0x000fe200078e00ff */
[----:B------:R-:W-:Y:S02]  /*8da0*/  ISETP.GE.AND P0, PT, R3, RZ, PT ;  /* 0x000000ff0300720c */ /* 0x000fe40003f06270 */
[----:B------:R-:W-:Y:S01]  /*8db0*/  FFMA.FTZ R6, R5, R6, -0.015681877732276916504 ;  /* 0xbc80774805067423 */ /* 0x000fe20000010006 */
[----:B------:R-:W-:Y:S01]  /*8dc0*/  FSETP.NEU.FTZ.AND P2, PT, |R3|, |R12|, PT ;  /* 0x4000000c0300720b */ /* 0x000fe20003f5d200 */
[----:B------:R-:W-:Y:S01]  /*8dd0*/  FADD.FTZ R3, |R12|, |R3| ;  /* 0x400000030c037221 */ /* 0x000fe20000010200 */
[----:B------:R-:W-:Y:S01]  /*8de0*/  FSETP.NEU.FTZ.AND P1, PT, R13, RZ, PT ;  /* 0x000000ff0d00720b */ /* 0x000fe20003f3d000 */
[----:B------:R-:W-:-:S04]  /*8df0*/  FFMA.FTZ R6, R5, R6, 0.042200751602649688721 ;  /* 0x3d2cdab205067423 */ /* 0x000fc80000010006 */
        /* <DEDUP_REMOVED lines=18> */
[----:B------:R-:W1:Y:S02]  /*8f20*/  F2F.BF16.F32 R3, R3 ;  /* 0x0000000300037304 */ /* 0x000e640000202000 */
.L_x_6724:
[----:B------:R-:W-:Y:S05]  /*8f30*/  BSYNC.RECONVERGENT B1 ;  /* 0x0000000000017941 */ /* 0x000fea0003800200 */
.L_x_6723:
[----:B-----5:R-:W-:Y:S01]  /*8f40*/  VIADD R23, R25, 0x80 ;  /* 0x0000008019177836 */ /* 0x020fe20000000000 */
[----:B------:R-:W-:Y:S04]  /*8f50*/  BSSY.RECONVERGENT B1, `(.L_x_6727) ;  /* 0x0000033000017945 */ /* 0x000fe80003800200 */
[----:B------:R-:W-:-:S13]  /*8f60*/  ISETP.GE.AND P0, PT, R23, R16, PT ;  /* 0x000000101700720c */ /* 0x000fda0003f06270 */
[----:B------:R-:W-:Y:S05]  /*8f70*/  @P0 BRA `(.L_x_6728) ;  /* 0x0000000000c00947 */ /* 0x000fea0003800000 */
[----:B------:R-:W-:Y:S01]  /*8f80*/  IMAD.U32 R22, R22, 0x10000, RZ ;  /* 0x0001000016167824 */ /* 0x000fe200078e00ff */
[----:B------:R-:W-:Y:S01]  /*8f90*/  BSSY.RECONVERGENT B2, `(.L_x_6729) ;  /* 0x0000012000027945 */ /* 0x000fe20003800200 */
[----:B------:R-:W-:Y:S02]  /*8fa0*/  IMAD.U32 R13, R24, 0x10000, RZ ;  /* 0x00010000180d7824 */ /* 0x000fe400078e00ff */
[----:B------:R-:W-:Y:S02]  /*8fb0*/  FADD.FTZ R11, |R22|, -RZ ;  /* 0x800000ff160b7221 */ /* 0x000fe40000010200 */
[C---:B------:R-:W-:Y:S01]  /*8fc0*/  FADD.FTZ R0, |R13|.reuse, -RZ ;  /* 0x800000ff0d007221 */ /* 0x040fe20000010200 */
[----:B------:R-:W-:-:S04]  /*8fd0*/  FSETP.GT.FTZ.AND P5, PT, |R13|, |R22|, PT ;  /* 0x400000160d00720b */ /* 0x000fc80003fb4200 */
[----:B------:R-:W-:Y:S02]  /*8fe0*/  FSEL R12, R0, R11, P5 ;  /* 0x0000000b000c7208 */ /* 0x000fe40002800000 */
[----:B------:R-:W-:Y:S02]  /*8ff0*/  FSEL R11, R11, R0, P5 ;  /* 0x000000000b0b7208 */ /* 0x000fe40002800000 */
[----:B------:R-:W0:Y:S08]  /*9000*/  MUFU.RCP R5, R12 ;  /* 0x0000000c00057308 */ /* 0x000e300000001000 */
[----:B------:R-:W2:Y:S01]  /*9010*/  FCHK P0, R11, R12 ;  /* 0x0000000c0b007302 */ /* 0x000ea20000000000 */
[----:B0-----:R-:W-:-:S04]  /*9020*/  FFMA R6, -R12, R5, 1 ;  /* 0x3f8000000c067423 */ /* 0x001fc80000000105 */
[----:B------:R-:W-:-:S04]  /*9030*/  FFMA R6, R5, R6, R5 ;  /* 0x0000000605067223 */ /* 0x000fc80000000005 */
[----:B------:R-:W-:-:S04]  /*9040*/  FFMA R5, R11, R6, RZ ;  /* 0x000000060b057223 */ /* 0x000fc800000000ff */
[----:B------:R-:W-:-:S04]  /*9050*/  FFMA R0, -R12, R5, R11 ;  /* 0x000000050c007223 */ /* 0x000fc8000000010b */
[----:B------:R-:W-:Y:S01]  /*9060*/  FFMA R0, R6, R0, R5 ;  /* 0x0000000006007223 */ /* 0x000fe20000000005 */
[----:B--2---:R-:W-:Y:S06]  /*9070*/  @!P0 BRA `(.L_x_6730) ;  /* 0x00000000000c8947 */ /* 0x004fec0003800000 */
[----:B------:R-:W-:Y:S01]  /*9080*/  IMAD.MOV.U32 R10, RZ, RZ, R12 ;  /* 0x000000ffff0a7224 */ /* 0x000fe200078e000c */
[----:B------:R-:W-:-:S07]  /*9090*/  MOV R6, 0x90b0 ;  /* 0x000090b000067802 */ /* 0x000fce0000000f00 */
[----:B-1----:R-:W-:Y:S05]  /*90a0*/  CALL.REL.NOINC `($__internal_1_$__cuda_sm3x_div_rn_ftz_f32_slowpath) ;  /* 0x0000004800107944 */ /* 0x002fea0003c00000 */
.L_x_6730:
[----:B------:R-:W-:Y:S05]  /*90b0*/  BSYNC.RECONVERGENT B2 ;  /* 0x0000000000027941 */ /* 0x000fea0003800200 */
.L_x_6729:
[----:B------:R-:W-:Y:S02]  /*90c0*/  IMAD.MOV.U32 R6, RZ, RZ, 0x3b33710b ;  /* 0x3b33710bff067424 */ /* 0x000fe400078e00ff */
[----:B------:R-:W-:Y:S01]  /*90d0*/  FMUL.FTZ R5, R0, R0 ;  /* 0x0000000000057220 */ /* 0x000fe20000410000 */
[----:B------:R-:W-:Y:S01]  /*90e0*/  IMAD.MOV.U32 R7, RZ, RZ, 0x3f6ee581 ;  /* 0x3f6ee581ff077424 */ /* 0x000fe200078e00ff */
[C---:B------:R-:W-:Y:S02]  /*90f0*/  ISETP.GE.AND P0, PT, R22.reuse, RZ, PT ;  /* 0x000000ff1600720c */ /* 0x040fe40003f06270 */
        /* <DEDUP_REMOVED lines=23> */
[----:B------:R-:W2:Y:S02]  /*9270*/  F2F.BF16.F32 R22, R22 ;  /* 0x0000001600167304 */ /* 0x000ea40000202000 */
.L_x_6728:
[----:B------:R-:W-:Y:S05]  /*9280*/  BSYNC.RECONVERGENT B1 ;  /* 0x0000000000017941 */ /* 0x000fea0003800200 */
.L_x_6727:
[----:B------:R-:W-:Y:S01]  /*9290*/  VIADD R5, R25, 0x100 ;  /* 0x0000010019057836 */ /* 0x000fe20000000000 */
        /* <DEDUP_REMOVED lines=12> */
[----:B------:R-:W3:Y:S01]  /*9360*/  FCHK P0, R11, R12 ;  /* 0x0000000c0b007302 */ /* 0x000ee20000000000 */
[----:B0-----:R-:W-:-:S04]  /*9370*/  FFMA R6, -R12, R5, 1 ;  /* 0x3f8000000c067423 */ /* 0x001fc80000000105 */
[----:B------:R-:W-:-:S04]  /*9380*/  FFMA R6, R5, R6, R5 ;  /* 0x0000000605067223 */ /* 0x000fc80000000005 */
[----:B------:R-:W-:-:S04]  /*9390*/  FFMA R5, R11, R6, RZ ;  /* 0x000000060b057223 */ /* 0x000fc800000000ff */
[----:B------:R-:W-:-:S04]  /*93a0*/  FFMA R0, -R12, R5, R11 ;  /* 0x000000050c007223 */ /* 0x000fc8000000010b */
[----:B------:R-:W-:Y:S01]  /*93b0*/  FFMA R0, R6, R0, R5 ;  /* 0x0000000006007223 */ /* 0x000fe20000000005 */
[----:B---3--:R-:W-:Y:S06]  /*93c0*/  @!P0 BRA `(.L_x_6734) ;  /* 0x00000000000c8947 */ /* 0x008fec0003800000 */
[----:B------:R-:W-:Y:S01]  /*93d0*/  IMAD.MOV.U32 R10, RZ, RZ, R12 ;  /* 0x000000ffff0a7224 */ /* 0x000fe200078e000c */
[----:B------:R-:W-:-:S07]  /*93e0*/  MOV R6, 0x9400 ;  /* 0x0000940000067802 */ /* 0x000fce0000000f00 */
[----:B-12---:R-:W-:Y:S05]  /*93f0*/  CALL.REL.NOINC `($__internal_1_$__cuda_sm3x_div_rn_ftz_f32_slowpath) ;  /* 0x00000044003c7944 */ /* 0x006fea0003c00000 */
.L_x_6734:
[----:B------:R-:W-:Y:S05]  /*9400*/  BSYNC.RECONVERGENT B2 ;  /* 0x0000000000027941 */ /* 0x000fea0003800200 */
.L_x_6733:
        /* <DEDUP_REMOVED lines=27> */
[----:B------:R-:W3:Y:S02]  /*95c0*/  F2F.BF16.F32 R17, R17 ;  /* 0x0000001100117304 */ /* 0x000ee40000202000 */
.L_x_6732:
[----:B------:R-:W-:Y:S05]  /*95d0*/  BSYNC.RECONVERGENT B1 ;  /* 0x0000000000017941 */ /* 0x000fea0003800200 */
.L_x_6731:
        /* <DEDUP_REMOVED lines=13> */
[----:B------:R-:W4:Y:S01]  /*96b0*/  FCHK P0, R11, R12 ;  /* 0x0000000c0b007302 */ /* 0x000f220000000000 */
[----:B0-----:R-:W-:-:S04]  /*96c0*/  FFMA R6, -R12, R5, 1 ;  /* 0x3f8000000c067423 */ /* 0x001fc80000000105 */
[----:B------:R-:W-:-:S04]  /*96d0*/  FFMA R6, R5, R6, R5 ;  /* 0x0000000605067223 */ /* 0x000fc80000000005 */
[----:B------:R-:W-:-:S04]  /*96e0*/  FFMA R5, R11, R6, RZ ;  /* 0x000000060b057223 */ /* 0x000fc800000000ff */
[----:B------:R-:W-:-:S04]  /*96f0*/  FFMA R0, -R12, R5, R11 ;  /* 0x000000050c007223 */ /* 0x000fc8000000010b */
[----:B------:R-:W-:Y:S01]  /*9700*/  FFMA R0, R6, R0, R5 ;  /* 0x0000000006007223 */ /* 0x000fe20000000005 */
[----:B----4-:R-:W-:Y:S06]  /*9710*/  @!P0 BRA `(.L_x_6738) ;  /* 0x00000000000c8947 */ /* 0x010fec0003800000 */
[----:B------:R-:W-:Y:S01]  /*9720*/  IMAD.MOV.U32 R10, RZ, RZ, R12 ;  /* 0x000000ffff0a7224 */ /* 0x000fe200078e000c */
[----:B------:R-:W-:-:S07]  /*9730*/  MOV R6, 0x9750 ;  /* 0x0000975000067802 */ /* 0x000fce0000000f00 */
[----:B-123--:R-:W-:Y:S05]  /*9740*/  CALL.REL.NOINC `($__internal_1_$__cuda_sm3x_div_rn_ftz_f32_slowpath) ;  /* 0x0000004000687944 */ /* 0x00efea0003c00000 */
.L_x_6738:
[----:B------:R-:W-:Y:S05]  /*9750*/  BSYNC.RECONVERGENT B2 ;  /* 0x0000000000027941 */ /* 0x000fea0003800200 */
.L_x_6737:
        /* <DEDUP_REMOVED lines=26> */
[----:B------:R-:W-:-:S04]  /*9900*/  FSEL R13, R4, R13, P0 ;  /* 0x0000000d040d7208 */ /* 0x000fc80000000000 */
[----:B------:R4:W0:Y:S03]  /*9910*/  F2F.BF16.F32 R18, R13 ;  /* 0x0000000d00127304 */ /* 0x0008260000202000 */
.L_x_6736:
[----:B------:R-:W-:Y:S05]  /*9920*/  BSYNC.RECONVERGENT B1 ;  /* 0x0000000000017941 */ /* 0x000fea0003800200 */
.L_x_6735:
[----:B------:R-:W0:Y:S01]  /*9930*/  LDC.U8 R19, c[0x0][0x3b0] ;  /* 0x0000ec00ff137b82 */ /* 0x000e220000000000 */
[----:B------:R-:W-:Y:S01]  /*9940*/  ISETP.GE.AND P0, PT, R25, R16, PT ;  /* 0x000000101900720c */ /* 0x000fe20003f06270 */
[----:B------:R-:W-:Y:S04]  /*9950*/  BSSY.RECONVERGENT B7, `(.L_x_6739) ;  /* 0x0000302000077945 */ /* 0x000fe80003800200 */
[----:B------:R-:W-:Y:S08]  /*9960*/  BSSY.RELIABLE B6, `(.L_x_6740) ;  /* 0x000020a000067945 */ /* 0x000ff00003800100 */
[----:B------:R-:W-:Y:S05]  /*9970*/  @P0 BRA `(.L_x_6741) ;  /* 0x0000002000140947 */ /* 0x000fea0003800000 */
[----:B------:R-:W5:Y:S01]  /*9980*/  LDCU UR4, c[0x0][0x3b4] ;  /* 0x00007680ff0477ac */ /* 0x000f620008000800 */
[----:B------:R-:W1:Y:S01]  /*9990*/  LDC.64 R8, c[0x0][0x388] ;  /* 0x0000e200ff087b82 */ /* 0x000e620000000a00 */
[----:B------:R-:W-:Y:S01]  /*99a0*/  IMAD R0, R2, 0x200, R25 ;  /* 0x0000020002007824 */ /* 0x000fe200078e0219 */
[----:B0-----:R-:W-:-:S03]  /*99b0*/  PRMT R4, R19, 0x9910, RZ ;  /* 0x0000991013047816 */ /* 0x001fc600000000ff */
[----:B-----5:R-:W-:Y:S02]  /*99c0*/  IMAD R5, R0, UR4, RZ ;  /* 0x0000000400057c24 */ /* 0x020fe4000f8e02ff */
        /* <DEDUP_REMOVED lines=18> */
.L_x_6745:
[----:B------:R-:W-:Y:S02]  /*9af0*/  IMAD.U32 R5, R3, 0x10000, RZ ;  /* 0x0001000003057824 */ /* 0x000fe400078e00ff */
[----:B------:R-:W-:-:S04]  /*9b00*/  IMAD.MOV.U32 R25, RZ, RZ, R23 ;  /* 0x000000ffff197224 */ /* 0x000fc800078e0017 */
[----:B------:R-:W0:Y:S02]  /*9b10*/  F2I.S64.TRUNC R4, R5 ;  /* 0x0000000500047311 */ /* 0x000e24000020d900 */
[----:B0-----:R0:W-:Y:S01]  /*9b20*/  STG.E.U8 desc[UR36][R8.64], R4 ;  /* 0x0000000408007986 */ /* 0x0011e2000c101124 */
[----:B------:R-:W-:Y:S05]  /*9b30*/  BRA `(.L_x_6747) ;  /* 0x0000000c00c07947 */ /* 0x000fea0003800000 */
.L_x_6744:
        /* <DEDUP_REMOVED lines=11> */
.L_x_6749:
[----:B------:R-:W-:Y:S02]  /*9bf0*/  IMAD.U32 R3, R3, 0x10000, RZ ;  /* 0x0001000003037824 */ /* 0x000fe400078e00ff */
[----:B------:R-:W-:-:S04]  /*9c00*/  IMAD.MOV.U32 R25, RZ, RZ, R23 ;  /* 0x000000ffff197224 */ /* 0x000fc800078e0017 */
[----:B------:R-:W0:Y:S02]  /*9c10*/  F2I.FTZ.TRUNC.NTZ R3, R3 ;  /* 0x0000000300037305 */ /* 0x000e24000021f100 */
[----:B0-----:R0:W-:Y:S01]  /*9c20*/  STG.E desc[UR36][R8.64], R3 ;  /* 0x0000000308007986 */ /* 0x0011e2000c101924 */
[----:B------:R-:W-:Y:S05]  /*9c30*/  BRA `(.L_x_6747) ;  /* 0x0000000c00807947 */ /* 0x000fea0003800000 */
.L_x_6748:
[----:B------:R-:W-:Y:S02]  /*9c40*/  IMAD.U32 R3, R3, 0x10000, RZ ;  /* 0x0001000003037824 */ /* 0x000fe400078e00ff */
[----:B------:R-:W-:-:S04]  /*9c50*/  IMAD.MOV.U32 R25, RZ, RZ, R23 ;  /* 0x000000ffff197224 */ /* 0x000fc800078e0017 */
[----:B------:R-:W0:Y:S02]  /*9c60*/  F2I.FTZ.TRUNC.NTZ R3, R3 ;  /* 0x0000000300037305 */ /* 0x000e24000021f100 */
[----:B0-----:R0:W-:Y:S01]  /*9c70*/  STG.E.U16 desc[UR36][R8.64], R3 ;  /* 0x0000000308007986 */ /* 0x0011e2000c101524 */
[----:B------:R-:W-:Y:S05]  /*9c80*/  BRA `(.L_x_6747) ;  /* 0x0000000c006c7947 */ /* 0x000fea0003800000 */
.L_x_6743:
        /* <DEDUP_REMOVED lines=10> */
.L_x_6751:
[----:B------:R-:W-:Y:S02]  /*9d30*/  IMAD.U32 R0, R3, 0x10000, RZ ;  /* 0x0001000003007824 */ /* 0x000fe400078e00ff */
[----:B------:R-:W-:-:S03]  /*9d40*/  IMAD.MOV.U32 R25, RZ, RZ, R23 ;  /* 0x000000ffff197224 */ /* 0x000fc600078e0017 */
[----:B------:R-:W-:-:S05]  /*9d50*/  F2FP.F16.F32.PACK_AB R0, RZ, R0 ;  /* 0x00000000ff00723e */ /* 0x000fca00000000ff */
[----:B------:R0:W-:Y:S01]  /*9d60*/  STG.E.U16 desc[UR36][R8.64], R0 ;  /* 0x0000000008007986 */ /* 0x0001e2000c101524 */
[----:B------:R-:W-:Y:S05]  /*9d70*/  BRA `(.L_x_6747) ;  /* 0x0000000c00307947 */ /* 0x000fea0003800000 */
.L_x_6750:
        /* <DEDUP_REMOVED lines=11> */
.L_x_6753:
[----:B------:R-:W-:Y:S02]  /*9e30*/  IMAD.U32 R3, R3, 0x10000, RZ ;  /* 0x0001000003037824 */ /* 0x000fe400078e00ff */
[----:B------:R-:W-:-:S03]  /*9e40*/  IMAD.MOV.U32 R25, RZ, RZ, R23 ;  /* 0x000000ffff197224 */ /* 0x000fc600078e0017 */
[----:B------:R-:W-:-:S04]  /*9e50*/  F2FP.F16.F32.PACK_AB R3, RZ, R3 ;  /* 0x00000003ff03723e */ /* 0x000fc800000000ff */
[----:B------:R-:W-:-:S05]  /*9e60*/  PRMT R3, R3, 0x5410, RZ ;  /* 0x0000541003037816 */ /* 0x000fca00000000ff */
[----:B------:R0:W-:Y:S01]  /*9e70*/  STG.E desc[UR36][R8.64], R3 ;  /* 0x0000000308007986 */ /* 0x0001e2000c101924 */
[----:B------:R-:W-:Y:S05]  /*9e80*/  BRA `(.L_x_6747) ;  /* 0x0000000800ec7947 */ /* 0x000fea0003800000 */
.L_x_6752:
[----:B------:R-:W-:Y:S02]  /*9e90*/  IMAD.U32 R4, R3, 0x10000, RZ ;  /* 0x0001000003047824 */ /* 0x000fe400078e00ff */
[----:B------:R-:W-:Y:S02]  /*9ea0*/  IMAD.MOV.U32 R25, RZ, RZ, R23 ;  /* 0x000000ffff197224 */ /* 0x000fe400078e0017 */
[----:B------:R-:W-:-:S06]  /*9eb0*/  FMUL.FTZ R4, R4, 1 ;  /* 0x3f80000004047820 */ /* 0x000fcc0000410000 */
[----:B------:R-:W0:Y:S02]  /*9ec0*/  F2F.F64.F32 R4, R4 ;  /* 0x0000000400047310 */ /* 0x000e240000201800 */
[----:B0-----:R0:W-:Y:S01]  /*9ed0*/  STG.E.64 desc[UR36][R8.64], R4 ;  /* 0x0000000408007986 */ /* 0x0011e2000c101b24 */
[----:B------:R-:W-:Y:S05]  /*9ee0*/  BRA `(.L_x_6747) ;  /* 0x0000000800d47947 */ /* 0x000fea0003800000 */
.L_x_6742:
        /* <DEDUP_REMOVED lines=14> */
.L_x_6756:
[----:B------:R-:W-:Y:S01]  /*9fd0*/  IMAD.U32 R3, R3, 0x10000, RZ ;  /* 0x0001000003037824 */ /* 0x000fe200078e00ff */
[----:B------:R-:W-:Y:S01]  /*9fe0*/  CS2R R6, SRZ ;  /* 0x0000000000067805 */ /* 0x000fe2000001ff00 */
[----:B------:R-:W-:Y:S02]  /*9ff0*/  IMAD.MOV.U32 R25, RZ, RZ, R23 ;  /* 0x000000ffff197224 */ /* 0x000fe400078e0017 */
[----:B------:R-:W-:-:S04]  /*a000*/  FMUL.FTZ R3, R3, 1 ;  /* 0x3f80000003037820 */ /* 0x000fc80000410000 */
[----:B------:R-:W0:Y:S02]  /*a010*/  F2F.F64.F32 R4, R3 ;  /* 0x0000000300047310 */ /* 0x000e240000201800 */
[----:B0-----:R0:W-:Y:S01]  /*a020*/  STG.E.128 desc[UR36][R8.64], R4 ;  /* 0x0000000408007986 */ /* 0x0011e2000c101d24 */
[----:B------:R-:W-:Y:S05]  /*a030*/  BRA `(.L_x_6747) ;  /* 0x0000000800807947 */ /* 0x000fea0003800000 */
.L_x_6755:
        /* <DEDUP_REMOVED lines=19> */
.L_x_6760:
[----:B------:R-:W-:Y:S05]  /*a170*/  BSYNC.RECONVERGENT B0 ;  /* 0x0000000000007941 */ /* 0x000fea0003800200 */
.L_x_6759:
[----:B------:R-:W-:Y:S01]  /*a180*/  LOP3.LUT R5, R0, 0x80, R5, 0xf8, !PT ;  /* 0x0000008000057812 */ /* 0x000fe200078ef805 */
[----:B------:R-:W-:-:S04]  /*a190*/  IMAD.MOV.U32 R25, RZ, RZ, R23 ;  /* 0x000000ffff197224 */ /* 0x000fc800078e0017 */
[----:B------:R0:W-:Y:S01]  /*a1a0*/  STG.E.U8 desc[UR36][R8.64], R5 ;  /* 0x0000000508007986 */ /* 0x0001e2000c101124 */
[----:B------:R-:W-:Y:S05]  /*a1b0*/  BRA `(.L_x_6747) ;  /* 0x0000000800207947 */ /* 0x000fea0003800000 */
.L_x_6758:
        /* <DEDUP_REMOVED lines=15> */
.L_x_6762:
[----:B------:R-:W-:Y:S05]  /*a2b0*/  BSYNC.RECONVERGENT B0 ;  /* 0x0000000000007941 */ /* 0x000fea0003800200 */
.L_x_6761:
[----:B------:R-:W-:Y:S01]  /*a2c0*/  LOP3.LUT R5, R0, 0x80, R5, 0xf8, !PT ;  /* 0x0000008000057812 */ /* 0x000fe200078ef805 */
[----:B------:R-:W-:-:S04]  /*a2d0*/  IMAD.MOV.U32 R25, RZ, RZ, R23 ;  /* 0x000000ffff197224 */ /* 0x000fc800078e0017 */
[----:B------:R0:W-:Y:S01]  /*a2e0*/  STG.E.U8 desc[UR36][R8.64], R5 ;  /* 0x0000000508007986 */ /* 0x0001e2000c101124 */
[----:B------:R-:W-:Y:S05]  /*a2f0*/  BRA `(.L_x_6747) ;  /* 0x0000000400d07947 */ /* 0x000fea0003800000 */
.L_x_6757:
[----:B------:R0:W-:Y:S01]  /*a300*/  STG.E.U16 desc[UR36][R8.64], R3 ;  /* 0x0000000308007986 */ /* 0x0001e2000c101524 */
[----:B------:R-:W-:Y:S01]  /*a310*/  IMAD.MOV.U32 R25, RZ, RZ, R23 ;  /* 0x000000ffff197224 */ /* 0x000fe200078e0017 */
[----:B------:R-:W-:Y:S06]  /*a320*/  BRA `(.L_x_6747) ;  /* 0x0000000400c47947 */ /* 0x000fec0003800000 */
.L_x_6754:
        /* <DEDUP_REMOVED lines=13> */
.L_x_6765:
        /* <DEDUP_REMOVED lines=13> */
.L_x_6768:
[----:B------:R-:W-:-:S04]  /*a4d0*/  SHF.R.U32.HI R0, RZ, 0x14, R3 ;  /* 0x00000014ff007819 */ /* 0x000fc80000011603 */
[----:B------:R-:W-:-:S04]  /*a4e0*/  LOP3.LUT R0, R0, 0x1, RZ, 0xc0, !PT ;  /* 0x0000000100007812 */ /* 0x000fc800078ec0ff */
[----:B------:R-:W-:-:S04]  /*a4f0*/  IADD3 R0, PT, PT, R3, 0x487ffff, R0 ;  /* 0x0487ffff03007810 */ /* 0x000fc80007ffe000 */
[----:B------:R-:W-:-:S04]  /*a500*/  SHF.R.U32.HI R0, RZ, 0x14, R0 ;  /* 0x00000014ff007819 */ /* 0x000fc80000011600 */
[----:B------:R-:W-:-:S07]  /*a510*/  LOP3.LUT R0, R0, 0xff, RZ, 0xc0, !PT ;  /* 0x000000ff00007812 */ /* 0x000fce00078ec0ff */
.L_x_6769:
[----:B------:R-:W-:-:S04]  /*a520*/  SHF.R.U32.HI R3, RZ, 0x18, R3 ;  /* 0x00000018ff037819 */ /* 0x000fc80000011603 */
[----:B------:R-:W-:-:S04]  /*a530*/  LOP3.LUT R0, R0, 0x80, R3, 0xf8, !PT ;  /* 0x0000008000007812 */ /* 0x000fc800078ef803 */
[----:B------:R-:W-:-:S07]  /*a540*/  PRMT R4, R0, 0x7610, R4 ;  /* 0x0000761000047816 */ /* 0x000fce0000000004 */
.L_x_6767:
[----:B------:R-:W-:Y:S05]  /*a550*/  BSYNC.RECONVERGENT B0 ;  /* 0x0000000000007941 */ /* 0x000fea0003800200 */
.L_x_6766:
[----:B------:R0:W-:Y:S01]  /*a560*/  STG.E.U8 desc[UR36][R8.64], R4 ;  /* 0x0000000408007986 */ /* 0x0001e2000c101124 */
[----:B------:R-:W-:Y:S01]  /*a570*/  IMAD.MOV.U32 R25, RZ, RZ, R23 ;  /* 0x000000ffff197224 */ /* 0x000fe200078e0017 */
[----:B------:R-:W-:Y:S06]  /*a580*/  BRA `(.L_x_6747) ;  /* 0x00000004002c7947 */ /* 0x000fec0003800000 */
.L_x_6764:
        /* <DEDUP_REMOVED lines=13> */
.L_x_6772:
[----:B------:R-:W-:-:S04]  /*a660*/  SHF.R.U32.HI R0, RZ, 0x15, R3 ;  /* 0x00000015ff007819 */ /* 0x000fc80000011603 */
[----:B------:R-:W-:-:S04]  /*a670*/  LOP3.LUT R0, R0, 0x1, RZ, 0xc0, !PT ;  /* 0x0000000100007812 */ /* 0x000fc800078ec0ff */
[----:B------:R-:W-:-:S04]  /*a680*/  IADD3 R0, PT, PT, R3, 0x88fffff, R0 ;  /* 0x088fffff03007810 */ /* 0x000fc80007ffe000 */
[----:B------:R-:W-:-:S04]  /*a690*/  SHF.R.U32.HI R0, RZ, 0x15, R0 ;  /* 0x00000015ff007819 */ /* 0x000fc80000011600 */
[----:B------:R-:W-:-:S07]  /*a6a0*/  LOP3.LUT R0, R0, 0xff, RZ, 0xc0, !PT ;  /* 0x000000ff00007812 */ /* 0x000fce00078ec0ff */
.L_x_6773:
[----:B------:R-:W-:-:S04]  /*a6b0*/  SHF.R.U32.HI R3, RZ, 0x18, R3 ;  /* 0x00000018ff037819 */ /* 0x000fc80000011603 */
[----:B------:R-:W-:-:S04]  /*a6c0*/  LOP3.LUT R0, R0, 0x80, R3, 0xf8, !PT ;  /* 0x0000008000007812 */ /* 0x000fc800078ef803 */
[----:B------:R-:W-:-:S07]  /*a6d0*/  PRMT R4, R0, 0x7610, R4 ;  /* 0x0000761000047816 */ /* 0x000fce0000000004 */
.L_x_6771:
[----:B------:R-:W-:Y:S05]  /*a6e0*/  BSYNC.RECONVERGENT B0 ;  /* 0x0000000000007941 */ /* 0x000fea0003800200 */
.L_x_6770:
[----:B------:R0:W-:Y:S01]  /*a6f0*/  STG.E.U8 desc[UR36][R8.64], R4 ;  /* 0x0000000408007986 */ /* 0x0001e2000c101124 */
[----:B------:R-:W-:Y:S01]  /*a700*/  IMAD.MOV.U32 R25, RZ, RZ, R23 ;  /* 0x000000ffff197224 */ /* 0x000fe200078e0017 */
[----:B------:R-:W-:Y:S06]  /*a710*/  BRA `(.L_x_6747) ;  /* 0x0000000000c87947 */ /* 0x000fec0003800000 */
.L_x_6763:
[----:B------:R-:W-:-:S13]  /*a720*/  ISETP.NE.AND P0, PT, R0, 0x1c, PT ;  /* 0x0000001c0000780c */ /* 0x000fda0003f05270 */
[----:B------:R-:W-:Y:S05]  /*a730*/  @!P0 BRA `(.L_x_6774) ;  /* 0x0000000000b08947 */ /* 0x000fea0003800000 */
[----:B------:R-:W-:-:S13]  /*a740*/  ISETP.NE.AND P0, PT, R0, 0x1d, PT ;  /* 0x0000001d0000780c */ /* 0x000fda0003f05270 */
[----:B------:R-:W-:Y:S05]  /*a750*/  @!P0 BRA `(.L_x_6775) ;  /* 0x0000000000948947 */ /* 0x000fea0003800000 */
[----:B------:R-:W-:-:S13]  /*a760*/  ISETP.NE.AND P0, PT, R0, 0x2c, PT ;  /* 0x0000002c0000780c */ /* 0x000fda0003f05270 */
[----:B------:R-:W-:Y:S05]  /*a770*/  @!P0 BRA `(.L_x_6776) ;  /* 0x0000000000488947 */ /* 0x000fea0003800000 */
.L_x_6746:
[----:B------:R-:W-:Y:S01]  /*a780*/  MOV R14, 0x0 ;  /* 0x00000000000e7802 */ /* 0x000fe20000000f00 */
[----:B------:R-:W0:Y:S01]  /*a790*/  LDCU.64 UR6, c[0x4][0x128] ;  /* 0x01002500ff0677ac */ /* 0x000e220008000a00 */
[----:B------:R-:W-:Y:S02]  /*a7a0*/  IMAD.MOV.U32 R8, RZ, RZ, 0x65 ;  /* 0x00000065ff087424 */ /* 0x000fe400078e00ff */
[----:B------:R-:W-:Y:S01]  /*a7b0*/  IMAD.MOV.U32 R12, RZ, RZ, 0x1 ;  /* 0x00000001ff0c7424 */ /* 0x000fe200078e00ff */
[----:B------:R-:W1:Y:S01]  /*a7c0*/  LDCU.64 UR8, c[0x4][0x130] ;  /* 0x01002600ff0877ac */ /* 0x000e620008000a00 */
[----:B------:R-:W2:Y:S01]  /*a7d0*/  LDC.64 R14, c[0x4][R14] ;  /* 0x010000000e0e7b82 */ /* 0x000ea20000000a00 */
[----:B----4-:R-:W-:Y:S01]  /*a7e0*/  IMAD.MOV.U32 R13, RZ, RZ, RZ ;  /* 0x000000ffff0d7224 */ /* 0x010fe200078e00ff */
        /* <DEDUP_REMOVED lines=9> */
.L_x_6777:
[----:B------:R-:W-:Y:S01]  /*a880*/  IMAD.MOV.U32 R25, RZ, RZ, R23 ;  /* 0x000000ffff197224 */ /* 0x000fe200078e0017 */
[----:B------:R-:W-:Y:S06]  /*a890*/  BRA `(.L_x_6747) ;  /* 0x0000000000687947 */ /* 0x000fec0003800000 */
.L_x_6776:
        /* <DEDUP_REMOVED lines=17> */
.L_x_6775:
[----:B------:R-:W-:Y:S02]  /*a9b0*/  IMAD.U32 R4, R3, 0x10000, RZ ;  /* 0x0001000003047824 */ /* 0x000fe400078e00ff */
[----:B------:R-:W-:-:S04]  /*a9c0*/  IMAD.MOV.U32 R25, RZ, RZ, R23 ;  /* 0x000000ffff197224 */ /* 0x000fc800078e0017 */
[----:B------:R-:W0:Y:S02]  /*a9d0*/  F2I.U64.TRUNC R4, R4 ;  /* 0x0000000400047311 */ /* 0x000e24000020d800 */
[----:B0-----:R1:W-:Y:S01]  /*a9e0*/  STG.E.64 desc[UR36][R8.64], R4 ;  /* 0x0000000408007986 */ /* 0x0013e2000c101b24 */
[----:B------:R-:W-:Y:S05]  /*a9f0*/  BRA `(.L_x_6747) ;  /* 0x0000000000107947 */ /* 0x000fea0003800000 */
.L_x_6774:
[----:B------:R-:W-:Y:S02]  /*aa00*/  IMAD.U32 R3, R3, 0x10000, RZ ;  /* 0x0001000003037824 */ /* 0x000fe400078e00ff */
[----:B------:R-:W-:-:S04]  /*aa10*/  IMAD.MOV.U32 R25, RZ, RZ, R23 ;  /* 0x000000ffff197224 */ /* 0x000fc800078e0017 */
[----:B------:R-:W0:Y:S02]  /*aa20*/  F2I.FTZ.U32.TRUNC.NTZ R3, R3 ;  /* 0x0000000300037305 */ /* 0x000e24000021f000 */
[----:B0-----:R0:W-:Y:S02]  /*aa30*/  STG.E desc[UR36][R8.64], R3 ;  /* 0x0000000308007986 */ /* 0x0011e4000c101924 */
.L_x_6747:
[----:B------:R-:W-:-:S13]  /*aa40*/  ISETP.GE.AND P0, PT, R25, R16, PT ;  /* 0x000000101900720c */ /* 0x000fda0003f06270 */
[----:B------:R-:W-:Y:S05]  /*aa50*/  @P0 BREAK.RELIABLE B6 ;  /* 0x0000000000060942 */ /* 0x000fea0003800100 */
[----:B------:R-:W-:Y:S05]  /*aa60*/  @P0 BRA `(.L_x_6778) ;  /* 0x0000001c00c00947 */ /* 0x000fea0003800000 */
[----:B------:R-:W5:Y:S01]  /*aa70*/  LDCU UR4, c[0x0][0x3b4] ;  /* 0x00007680ff0477ac */ /* 0x000f620008000800 */
[----:B01----:R-:W0:Y:S01]  /*aa80*/  LDC.64 R8, c[0x0][0x388] ;  /* 0x0000e200ff087b82 */ /* 0x003e220000000a00 */
        /* <DEDUP_REMOVED lines=16> */
[----:B--2---:R-:W-:-:S04]  /*ab90*/  IMAD.U32 R22, R22, 0x10000, RZ ;  /* 0x0001000016167824 */ /* 0x004fc800078e00ff */
[----:B------:R-:W0:Y:S02]  /*aba0*/  F2I.FTZ.TRUNC.NTZ R3, R22 ;  /* 0x0000001600037305 */ /* 0x000e24000021f100 */
[----:B0-----:R0:W-:Y:S01]  /*abb0*/  STG.E.U8 desc[UR36][R8.64], R3 ;  /* 0x0000000308007986 */ /* 0x0011e2000c101124 */
[----:B------:R-:W-:Y:S05]  /*abc0*/  BRA `(.L_x_6784) ;  /* 0x0000000c007c7947 */ /* 0x000fea0003800000 */
.L_x_6782:
[----:B--2---:R-:W-:-:S06]  /*abd0*/  IMAD.U32 R5, R22, 0x10000, RZ ;  /* 0x0001000016057824 */ /* 0x004fcc00078e00ff */
[----:B------:R-:W0:Y:S02]  /*abe0*/  F2I.S64.TRUNC R4, R5 ;  /* 0x0000000500047311 */ /* 0x000e24000020d900 */
[----:B0-----:R0:W-:Y:S01]  /*abf0*/  STG.E.U8 desc[UR36][R8.64], R4 ;  /* 0x0000000408007986 */ /* 0x0011e2000c101124 */
[----:B------:R-:W-:Y:S05]  /*ac00*/  BRA `(.L_x_6784) ;  /* 0x0000000c006c7947 */ /* 0x000fea0003800000 */
.L_x_6781:
[----:B------:R-:W-:-:S13]  /*ac10*/  ISETP.NE.AND P0, PT, R0, 0x2, PT ;  /* 0x000000020000780c */ /* 0x000fda0003f05270 */
[----:B------:R-:W-:Y:S05]  /*ac20*/  @!P0 BRA `(.L_x_6785) ;  /* 0x0000000000308947 */ /* 0x000fea0003800000 */
[----:B------:R-:W-:-:S13]  /*ac30*/  ISETP.NE.AND P0, PT, R0, 0x3, PT ;  /* 0x000000030000780c */ /* 0x000fda0003f05270 */
[----:B------:R-:W-:Y:S05]  /*ac40*/  @!P0 BRA `(.L_x_6786) ;  /* 0x0000000000188947 */ /* 0x000fea0003800000 */
[----:B------:R-:W-:-:S13]  /*ac50*/  ISETP.NE.AND P0, PT, R0, 0x4, PT ;  /* 0x000000040000780c */ /* 0x000fda0003f05270 */
[----:B------:R-:W-:Y:S05]  /*ac60*/  @P0 BRA `(.L_x_6783) ;  /* 0x0000000800780947 */ /* 0x000fea0003800000 */
[----:B--2---:R-:W-:-:S06]  /*ac70*/  IMAD.U32 R4, R22, 0x10000, RZ ;  /* 0x0001000016047824 */ /* 0x004fcc00078e00ff */
[----:B------:R-:W0:Y:S02]  /*ac80*/  F2I.S64.TRUNC R4, R4 ;  /* 0x0000000400047311 */ /* 0x000e24000020d900 */
[----:B0-----:R0:W-:Y:S01]  /*ac90*/  STG.E.64 desc[UR36][R8.64], R4 ;  /* 0x0000000408007986 */ /* 0x0011e2000c101b24 */
[----:B------:R-:W-:Y:S05]  /*aca0*/  BRA `(.L_x_6784) ;  /* 0x0000000c00447947 */ /* 0x000fea0003800000 */
.L_x_6786:
[----:B--2---:R-:W-:-:S04]  /*acb0*/  IMAD.U32 R22, R22, 0x10000, RZ ;  /* 0x0001000016167824 */ /* 0x004fc800078e00ff */
[----:B------:R-:W0:Y:S02]  /*acc0*/  F2I.FTZ.TRUNC.NTZ R3, R22 ;  /* 0x0000001600037305 */ /* 0x000e24000021f100 */
[----:B0-----:R0:W-:Y:S01]  /*acd0*/  STG.E desc[UR36][R8.64], R3 ;  /* 0x0000000308007986 */ /* 0x0011e2000c101924 */
[----:B------:R-:W-:Y:S05]  /*ace0*/  BRA `(.L_x_6784) ;  /* 0x0000000c00347947 */ /* 0x000fea0003800000 */
.L_x_6785:
[----:B--2---:R-:W-:-:S04]  /*acf0*/  IMAD.U32 R22, R22, 0x10000, RZ ;  /* 0x0001000016167824 */ /* 0x004fc800078e00ff */
[----:B------:R-:W0:Y:S02]  /*ad00*/  F2I.FTZ.TRUNC.NTZ R3, R22 ;  /* 0x0000001600037305 */ /* 0x000e24000021f100 */
[----:B0-----:R0:W-:Y:S01]  /*ad10*/  STG.E.U16 desc[UR36][R8.64], R3 ;  /* 0x0000000308007986 */ /* 0x0011e2000c101524 */
[----:B------:R-:W-:Y:S05]  /*ad20*/  BRA `(.L_x_6784) ;  /* 0x0000000c00247947 */ /* 0x000fea0003800000 */
.L_x_6780:
[----:B------:R-:W-:-:S13]  /*ad30*/  ISETP.GT.AND P0, PT, R0, 0x6, PT ;  /* 0x000000060000780c */ /* 0x000fda0003f04270 */
[----:B------:R-:W-:Y:S05]  /*ad40*/  @P0 BRA `(.L_x_6787) ;  /* 0x00000000002c0947 */ /* 0x000fea0003800000 */
[----:B------:R-:W-:-:S13]  /*ad50*/  ISETP.NE.AND P0, PT, R0, 0x5, PT ;  /* 0x000000050000780c */ /* 0x000fda0003f05270 */
[----:B------:R-:W-:Y:S05]  /*ad60*/  @!P0 BRA `(.L_x_6788) ;  /* 0x0000000000148947 */ /* 0x000fea0003800000 */
[----:B------:R-:W-:-:S13]  /*ad70*/  ISETP.NE.AND P0, PT, R0, 0x6, PT ;  /* 0x000000060000780c */ /* 0x000fda0003f05270 */
[----:B------:R-:W-:Y:S05]  /*ad80*/  @P0 BRA `(.L_x_6783) ;  /* 0x0000000800300947 */ /* 0x000fea0003800000 */
[----:B--2---:R-:W-:-:S05]  /*ad90*/  IMAD.U32 R3, R22, 0x10000, RZ ;  /* 0x0001000016037824 */ /* 0x004fca00078e00ff */
[----:B------:R0:W-:Y:S01]  /*ada0*/  STG.E desc[UR36][R8.64], R3 ;  /* 0x0000000308007986 */ /* 0x0001e2000c101924 */
[----:B------:R-:W-:Y:S05]  /*adb0*/  BRA `(.L_x_6784) ;  /* 0x0000000c00007947 */ /* 0x000fea0003800000 */
.L_x_6788:
[----:B--2---:R-:W-:-:S05]  /*adc0*/  IMAD.U32 R0, R22, 0x10000, RZ ;  /* 0x0001000016007824 */ /* 0x004fca00078e00ff */
[----:B------:R-:W-:-:S05]  /*add0*/  F2FP.F16.F32.PACK_AB R0, RZ, R0 ;  /* 0x00000000ff00723e */ /* 0x000fca00000000ff */
[----:B------:R0:W-:Y:S01]  /*ade0*/  STG.E.U16 desc[UR36][R8.64], R0 ;  /* 0x0000000008007986 */ /* 0x0001e2000c101524 */
[----:B------:R-:W-:Y:S05]  /*adf0*/  BRA `(.L_x_6784) ;  /* 0x0000000800f07947 */ /* 0x000fea0003800000 */
.L_x_6787:
[----:B------:R-:W-:-:S13]  /*ae00*/  ISETP.NE.AND P0, PT, R0, 0x7, PT ;  /* 0x000000070000780c */ /* 0x000fda0003f05270 */
[----:B------:R-:W-:Y:S05]  /*ae10*/  @!P0 BRA `(.L_x_6789) ;  /* 0x0000000000348947 */ /* 0x000fea0003800000 */
[----:B------:R-:W-:-:S13]  /*ae20*/  ISETP.NE.AND P0, PT, R0, 0x8, PT ;  /* 0x000000080000780c */ /* 0x000fda0003f05270 */
[----:B------:R-:W-:Y:S05]  /*ae30*/  @!P0 BRA `(.L_x_6790) ;  /* 0x0000000000188947 */ /* 0x000fea0003800000 */
[----:B------:R-:W-:-:S13]  /*ae40*/  ISETP.NE.AND P0, PT, R0, 0x9, PT ;  /* 0x000000090000780c */ /* 0x000fda0003f05270 */
[----:B------:R-:W-:Y:S05]  /*ae50*/  @P0 BRA `(.L_x_6783) ;  /* 0x0000000400fc0947 */ /* 0x000fea0003800000 */
[----:B--2---:R-:W-:Y:S02]  /*ae60*/  IMAD.U32 R22, R22, 0x10000, RZ ;  /* 0x0001000016167824 */ /* 0x004fe400078e00ff */
[----:B------:R-:W-:-:S05]  /*ae70*/  IMAD.MOV.U32 R23, RZ, RZ, RZ ;  /* 0x000000ffff177224 */ /* 0x000fca00078e00ff */
[----:B------:R0:W-:Y:S01]  /*ae80*/  STG.E.64 desc[UR36][R8.64], R22 ;  /* 0x0000001608007986 */ /* 0x0001e2000c101b24 */
[----:B------:R-:W-:Y:S05]  /*ae90*/  BRA `(.L_x_6784) ;  /* 0x0000000800c87947 */ /* 0x000fea0003800000 */
.L_x_6790:
[----:B--2---:R-:W-:-:S05]  /*aea0*/  IMAD.U32 R22, R22, 0x10000, RZ ;  /* 0x0001000016167824 */ /* 0x004fca00078e00ff */
[----:B------:R-:W-:-:S04]  /*aeb0*/  F2FP.F16.F32.PACK_AB R3, RZ, R22 ;  /* 0x00000016ff03723e */ /* 0x000fc800000000ff */
[----:B------:R-:W-:-:S05]  /*aec0*/  PRMT R3, R3, 0x5410, RZ ;  /* 0x0000541003037816 */ /* 0x000fca00000000ff */
[----:B------:R0:W-:Y:S01]  /*aed0*/  STG.E desc[UR36][R8.64], R3 ;  /* 0x0000000308007986 */ /* 0x0001e2000c101924 */
[----:B------:R-:W-:Y:S05]  /*aee0*/  BRA `(.L_x_6784) ;  /* 0x0000000800b47947 */ /* 0x000fea0003800000 */
.L_x_6789:
[----:B--2---:R-:W-:-:S04]  /*aef0*/  IMAD.U32 R4, R22, 0x10000, RZ ;  /* 0x0001000016047824 */ /* 0x004fc800078e00ff */
[----:B------:R-:W-:-:S06]  /*af00*/  FMUL.FTZ R4, R4, 1 ;  /* 0x3f80000004047820 */ /* 0x000fcc0000410000 */
[----:B------:R-:W0:Y:S02]  /*af10*/  F2F.F64.F32 R4, R4 ;  /* 0x0000000400047310 */ /* 0x000e240000201800 */
[----:B0-----:R0:W-:Y:S01]  /*af20*/  STG.E.64 desc[UR36][R8.64], R4 ;  /* 0x0000000408007986 */ /* 0x0011e2000c101b24 */
[----:B------:R-:W-:Y:S05]  /*af30*/  BRA `(.L_x_6784) ;  /* 0x0000000800a07947 */ /* 0x000fea0003800000 */
.L_x_6779:
        /* <DEDUP_REMOVED lines=10> */
[----:B--2---:R-:W-:-:S06]  /*afe0*/  IMAD.U32 R3, R22, 0x10000, RZ ;  /* 0x0001000016037824 */ /* 0x004fcc00078e00ff */
[----:B------:R-:W0:Y:S02]  /*aff0*/  F2I.FTZ.U32.TRUNC.NTZ R3, R3 ;  /* 0x0000000300037305 */ /* 0x000e24000021f000 */
[----:B0-----:R0:W-:Y:S01]  /*b000*/  STG.E.U16 desc[UR36][R8.64], R3 ;  /* 0x0000000308007986 */ /* 0x0011e2000c101524 */
[----:B------:R-:W-:Y:S05]  /*b010*/  BRA `(.L_x_6784) ;  /* 0x0000000800687947 */ /* 0x000fea0003800000 */
.L_x_6794:
[----:B--2---:R-:W-:Y:S01]  /*b020*/  IMAD.U32 R5, R22, 0x10000, RZ ;  /* 0x0001000016057824 */ /* 0x004fe200078e00ff */
        /* <DEDUP_REMOVED lines=16> */
.L_x_6797:
[----:B------:R-:W-:-:S04]  /*b130*/  SHF.R.U32.HI R3, RZ, 0x18, R5 ;  /* 0x00000018ff037819 */ /* 0x000fc80000011605 */
[----:B------:R-:W-:-:S04]  /*b140*/  LOP3.LUT R0, R0, 0x80, R3, 0xf8, !PT ;  /* 0x0000008000007812 */ /* 0x000fc800078ef803 */
[----:B------:R-:W-:-:S07]  /*b150*/  PRMT R4, R0, 0x7610, R4 ;  /* 0x0000761000047816 */ /* 0x000fce0000000004 */
.L_x_6796:
[----:B------:R-:W-:Y:S05]  /*b160*/  BSYNC.RECONVERGENT B0 ;  /* 0x0000000000007941 */ /* 0x000fea0003800200 */
.L_x_6795:
[----:B------:R0:W-:Y:S01]  /*b170*/  STG.E.U8 desc[UR36][R8.64], R4 ;  /* 0x0000000408007986 */ /* 0x0001e2000c101124 */
[----:B------:R-:W-:Y:S05]  /*b180*/  BRA `(.L_x_6784) ;  /* 0x00000008000c7947 */ /* 0x000fea0003800000 */
.L_x_6793:
        /* <DEDUP_REMOVED lines=17> */
.L_x_6800:
[----:B------:R-:W-:-:S04]  /*b2a0*/  SHF.R.U32.HI R3, RZ, 0x18, R5 ;  /* 0x00000018ff037819 */ /* 0x000fc80000011605 */
[----:B------:R-:W-:-:S04]  /*b2b0*/  LOP3.LUT R0, R0, 0x80, R3, 0xf8, !PT ;  /* 0x0000008000007812 */ /* 0x000fc800078ef803 */
[----:B------:R-:W-:-:S07]  /*b2c0*/  PRMT R4, R0, 0x7610, R4 ;  /* 0x0000761000047816 */ /* 0x000fce0000000004 */
.L_x_6799:
[----:B------:R-:W-:Y:S05]  /*b2d0*/  BSYNC.RECONVERGENT B0 ;  /* 0x0000000000007941 */ /* 0x000fea0003800200 */
.L_x_6798:
[----:B------:R0:W-:Y:S01]  /*b2e0*/  STG.E.U8 desc[UR36][R8.64], R4 ;  /* 0x0000000408007986 */ /* 0x0001e2000c101124 */
[----:B------:R-:W-:Y:S05]  /*b2f0*/  BRA `(.L_x_6784) ;  /* 0x0000000400b07947 */ /* 0x000fea0003800000 */
.L_x_6792:
[----:B------:R-:W-:-:S13]  /*b300*/  ISETP.NE.AND P0, PT, R0, 0x1c, PT ;  /* 0x0000001c0000780c */ /* 0x000fda0003f05270 */
[----:B------:R-:W-:Y:S05]  /*b310*/  @!P0 BRA `(.L_x_6801) ;  /* 0x0000000000608947 */ /* 0x000fea0003800000 */
[----:B------:R-:W-:-:S13]  /*b320*/  ISETP.NE.AND P0, PT, R0, 0x1d, PT ;  /* 0x0000001d0000780c */ /* 0x000fda0003f05270 */
[----:B------:R-:W-:Y:S05]  /*b330*/  @!P0 BRA `(.L_x_6802) ;  /* 0x0000000000488947 */ /* 0x000fea0003800000 */
[----:B------:R-:W-:-:S13]  /*b340*/  ISETP.NE.AND P0, PT, R0, 0x2c, PT ;  /* 0x0000002c0000780c */ /* 0x000fda0003f05270 */
[----:B------:R-:W-:Y:S05]  /*b350*/  @P0 BRA `(.L_x_6783) ;  /* 0x0000000000bc0947 */ /* 0x000fea0003800000 */
[----:B--2---:R-:W-:-:S05]  /*b360*/  IMAD.U32 R22, R22, 0x10000, RZ ;  /* 0x0001000016167824 */ /* 0x004fca00078e00ff */
        /* <DEDUP_REMOVED lines=15> */
.L_x_6802:
[----:B--2---:R-:W-:-:S06]  /*b460*/  IMAD.U32 R4, R22, 0x10000, RZ ;  /* 0x0001000016047824 */ /* 0x004fcc00078e00ff */
[----:B------:R-:W0:Y:S02]  /*b470*/  F2I.U64.TRUNC R4, R4 ;  /* 0x0000000400047311 */ /* 0x000e24000020d800 */
[----:B0-----:R0:W-:Y:S01]  /*b480*/  STG.E.64 desc[UR36][R8.64], R4 ;  /* 0x0000000408007986 */ /* 0x0011e2000c101b24 */
[----:B------:R-:W-:Y:S05]  /*b490*/  BRA `(.L_x_6784) ;  /* 0x0000000400487947 */ /* 0x000fea0003800000 */
.L_x_6801:
[----:B--2---:R-:W-:-:S04]  /*b4a0*/  IMAD.U32 R22, R22, 0x10000, RZ ;  /* 0x0001000016167824 */ /* 0x004fc800078e00ff */
[----:B------:R-:W0:Y:S02]  /*b4b0*/  F2I.FTZ.U32.TRUNC.NTZ R3, R22 ;  /* 0x0000001600037305 */ /* 0x000e24000021f000 */
[----:B0-----:R0:W-:Y:S01]  /*b4c0*/  STG.E desc[UR36][R8.64], R3 ;  /* 0x0000000308007986 */ /* 0x0011e2000c101924 */
[----:B------:R-:W-:Y:S05]  /*b4d0*/  BRA `(.L_x_6784) ;  /* 0x0000000400387947 */ /* 0x000fea0003800000 */
.L_x_6791:
[----:B------:R-:W-:-:S13]  /*b4e0*/  ISETP.GT.AND P0, PT, R0, 0xe, PT ;  /* 0x0000000e0000780c */ /* 0x000fda0003f04270 */
[----:B------:R-:W-:Y:S05]  /*b4f0*/  @P0 BRA `(.L_x_6803) ;  /* 0x00000000003c0947 */ /* 0x000fea0003800000 */
[----:B------:R-:W-:-:S13]  /*b500*/  ISETP.NE.AND P0, PT, R0, 0xa, PT ;  /* 0x0000000a0000780c */ /* 0x000fda0003f05270 */
[----:B------:R-:W-:Y:S05]  /*b510*/  @!P0 BRA `(.L_x_6804) ;  /* 0x00000000001c8947 */ /* 0x000fea0003800000 */
[----:B------:R-:W-:-:S13]  /*b520*/  ISETP.NE.AND P0, PT, R0, 0xb, PT ;  /* 0x0000000b0000780c */ /* 0x000fda0003f05270 */
[----:B------:R-:W-:Y:S05]  /*b530*/  @P0 BRA `(.L_x_6783) ;  /* 0x0000000000440947 */ /* 0x000fea0003800000 */
[----:B--2---:R-:W-:-:S05]  /*b540*/  IMAD.U32 R22, R22, 0x10000, RZ ;  /* 0x0001000016167824 */ /* 0x004fca00078e00ff */
[----:B------:R-:W-:-:S04]  /*b550*/  FSETP.NEU.FTZ.AND P0, PT, R22, RZ, PT ;  /* 0x000000ff1600720b */ /* 0x000fc80003f1d000 */
[----:B------:R-:W-:-:S05]  /*b560*/  SEL R3, RZ, 0x1, !P0 ;  /* 0x00000001ff037807 */ /* 0x000fca0004000000 */
[----:B------:R0:W-:Y:S01]  /*b570*/  STG.E.U8 desc[UR36][R8.64], R3 ;  /* 0x0000000308007986 */ /* 0x0001e2000c101124 */
[----:B------:R-:W-:Y:S05]  /*b580*/  BRA `(.L_x_6784) ;  /* 0x00000004000c7947 */ /* 0x000fea0003800000 */
.L_x_6804:
[----:B--2---:R-:W-:Y:S01]  /*b590*/  IMAD.U32 R22, R22, 0x10000, RZ ;  /* 0x0001000016167824 */ /* 0x004fe200078e00ff */
[----:B------:R-:W-:-:S03]  /*b5a0*/  CS2R R6, SRZ ;  /* 0x0000000000067805 */ /* 0x000fc6000001ff00 */
[----:B------:R-:W-:-:S06]  /*b5b0*/  FMUL.FTZ R4, R22, 1 ;  /* 0x3f80000016047820 */ /* 0x000fcc0000410000 */
[----:B------:R-:W0:Y:S02]  /*b5c0*/  F2F.F64.F32 R4, R4 ;  /* 0x0000000400047310 */ /* 0x000e240000201800 */
[----:B0-----:R0:W-:Y:S01]  /*b5d0*/  STG.E.128 desc[UR36][R8.64], R4 ;  /* 0x0000000408007986 */ /* 0x0011e2000c101d24 */
[----:B------:R-:W-:Y:S05]  /*b5e0*/  BRA `(.L_x_6784) ;  /* 0x0000000000f47947 */ /* 0x000fea0003800000 */
.L_x_6803:
[----:B------:R-:W-:-:S13]  /*b5f0*/  ISETP.NE.AND P0, PT, R0, 0xf, PT ;  /* 0x0000000f0000780c */ /* 0x000fda0003f05270 */
[----:B------:R-:W-:Y:S05]  /*b600*/  @!P0 BRA `(.L_x_6805) ;  /* 0x0000000000e88947 */ /* 0x000fea0003800000 */
[----:B------:R-:W-:-:S13]  /*b610*/  ISETP.NE.AND P0, PT, R0, 0x17, PT ;  /* 0x000000170000780c */ /* 0x000fda0003f05270 */
[----:B------:R-:W-:Y:S05]  /*b620*/  @!P0 BRA `(.L_x_6806) ;  /* 0x0000000000908947 */ /* 0x000fea0003800000 */
[----:B------:R-:W-:-:S13]  /*b630*/  ISETP.NE.AND P0, PT, R0, 0x18, PT ;  /* 0x000000180000780c */ /* 0x000fda0003f05270 */
[----:B------:R-:W-:Y:S05]  /*b640*/  @!P0 BRA `(.L_x_6807) ;  /* 0x0000000000448947 */ /* 0x000fea0003800000 */
.L_x_6783:
        /* <DEDUP_REMOVED lines=16> */
.L_x_6808:
[----:B------:R-:W-:Y:S05]  /*b750*/  BRA `(.L_x_6784) ;  /* 0x0000000000987947 */ /* 0x000fea0003800000 */
.L_x_6807:
[----:B--2---:R-:W-:Y:S01]  /*b760*/  IMAD.U32 R5, R22, 0x10000, RZ ;  /* 0x0001000016057824 */ /* 0x004fe200078e00ff */
        /* <DEDUP_REMOVED lines=12> */
.L_x_6810:
[----:B------:R-:W-:Y:S05]  /*b830*/  BSYNC.RECONVERGENT B0 ;  /* 0x0000000000007941 */ /* 0x000fea0003800200 */
.L_x_6809:
[----:B------:R-:W-:-:S05]  /*b840*/  LOP3.LUT R3, R0, 0x80, R3, 0xf8, !PT ;  /* 0x0000008000037812 */ /* 0x000fca00078ef803 */
[----:B------:R1:W-:Y:S01]  /*b850*/  STG.E.U8 desc[UR36][R8.64], R3 ;  /* 0x0000000308007986 */ /* 0x0003e2000c101124 */
[----:B------:R-:W-:Y:S05]  /*b860*/  BRA `(.L_x_6784) ;  /* 0x0000000000547947 */ /* 0x000fea0003800000 */
.L_x_6806:
[----:B--2---:R-:W-:Y:S01]  /*b870*/  IMAD.U32 R3, R22, 0x10000, RZ ;  /* 0x0001000016037824 */ /* 0x004fe200078e00ff */
        /* <DEDUP_REMOVED lines=11> */
.L_x_6812:
[----:B------:R-:W-:Y:S01]  /*b930*/  IMAD.MOV.U32 R0, RZ, RZ, 0x7f ;  /* 0x0000007fff007424 */ /* 0x000fe200078e00ff */
[----:B------:R-:W-:-:S04]  /*b940*/  ISETP.GT.U32.AND P0, PT, R4, 0x7f800000, PT ;  /* 0x7f8000000400780c */ /* 0x000fc80003f04070 */
[----:B------:R-:W-:-:S09]  /*b950*/  SEL R0, R0, 0x7c, P0 ;  /* 0x0000007c00007807 */ /* 0x000fd20000000000 */
.L_x_6813:
[----:B------:R-:W-:Y:S05]  /*b960*/  BSYNC.RECONVERGENT B0 ;  /* 0x0000000000007941 */ /* 0x000fea0003800200 */
.L_x_6811:
[----:B------:R-:W-:-:S04]  /*b970*/  SHF.R.U32.HI R3, RZ, 0x18, R3 ;  /* 0x00000018ff037819 */ /* 0x000fc80000011603 */
[----:B------:R-:W-:-:S05]  /*b980*/  LOP3.LUT R3, R0, 0x80, R3, 0xf8, !PT ;  /* 0x0000008000037812 */ /* 0x000fca00078ef803 */
[----:B------:R0:W-:Y:S01]  /*b990*/  STG.E.U8 desc[UR36][R8.64], R3 ;  /* 0x0000000308007986 */ /* 0x0001e2000c101124 */
[----:B------:R-:W-:Y:S05]  /*b9a0*/  BRA `(.L_x_6784) ;  /* 0x0000000000047947 */ /* 0x000fea0003800000 */
.L_x_6805:
[----:B--2---:R2:W-:Y:S02]  /*b9b0*/  STG.E.U16 desc[UR36][R8.64], R22 ;  /* 0x0000001608007986 */ /* 0x0045e4000c101524 */
.L_x_6784:
[----:B------:R-:W-:-:S07]  /*b9c0*/  VIADD R25, R25, 0x80 ;  /* 0x0000008019197836 */ /* 0x000fce0000000000 */
.L_x_6741:
[----:B------:R-:W-:-:S13]  /*b9d0*/  ISETP.GE.AND P0, PT, R25, R16, PT ;  /* 0x000000101900720c */ /* 0x000fda0003f06270 */
[----:B------:R-:W-:Y:S05]  /*b9e0*/  @P0 BREAK.RELIABLE B6 ;  /* 0x0000000000060942 */ /* 0x000fea0003800100 */
[----:B------:R-:W-:Y:S05]  /*b9f0*/  @P0 BRA `(.L_x_6778) ;  /* 0x0000000c00dc0947 */ /* 0x000fea0003800000 */
[----:B------:R-:W-:Y:S05]  /*ba00*/  BSYNC.RELIABLE B6 ;  /* 0x0000000000067941 */ /* 0x000fea0003800100 */
.L_x_6740:
        /* <DEDUP_REMOVED lines=18> */
[----:B---3--:R-:W-:-:S06]  /*bb30*/  IMAD.U32 R17, R17, 0x10000, RZ ;  /* 0x0001000011117824 */ /* 0x008fcc00078e00ff */
[----:B------:R-:W0:Y:S02]  /*bb40*/  F2I.FTZ.TRUNC.NTZ R17, R17 ;  /* 0x0000001100117305 */ /* 0x000e24000021f100 */
[----:B0-----:R0:W-:Y:S01]  /*bb50*/  STG.E.U8 desc[UR36][R8.64], R17 ;  /* 0x0000001108007986 */ /* 0x0011e2000c101124 */
[----:B------:R-:W-:Y:S05]  /*bb60*/  BRA `(.L_x_6819) ;  /* 0x0000000c007c7947 */ /* 0x000fea0003800000 */
.L_x_6817:
[----:B---3--:R-:W-:-:S06]  /*bb70*/  IMAD.U32 R5, R17, 0x10000, RZ ;  /* 0x0001000011057824 */ /* 0x008fcc00078e00ff */
[----:B------:R-:W0:Y:S02]  /*bb80*/  F2I.S64.TRUNC R4, R5 ;  /* 0x0000000500047311 */ /* 0x000e24000020d900 */
[----:B0-----:R0:W-:Y:S01]  /*bb90*/  STG.E.U8 desc[UR36][R8.64], R4 ;  /* 0x0000000408007986 */ /* 0x0011e2000c101124 */
[----:B------:R-:W-:Y:S05]  /*bba0*/  BRA `(.L_x_6819) ;  /* 0x0000000c006c7947 */ /* 0x000fea0003800000 */
.L_x_6816:
        /* <DEDUP_REMOVED lines=10> */
.L_x_6821:
[----:B---3--:R-:W-:-:S06]  /*bc50*/  IMAD.U32 R17, R17, 0x10000, RZ ;  /* 0x0001000011117824 */ /* 0x008fcc00078e00ff */
[----:B------:R-:W0:Y:S02]  /*bc60*/  F2I.FTZ.TRUNC.NTZ R17, R17 ;  /* 0x0000001100117305 */ /* 0x000e24000021f100 */
[----:B0-----:R0:W-:Y:S01]  /*bc70*/  STG.E desc[UR36][R8.64], R17 ;  /* 0x0000001108007986 */ /* 0x0011e2000c101924 */
[----:B------:R-:W-:Y:S05]  /*bc80*/  BRA `(.L_x_6819) ;  /* 0x0000000c00347947 */ /* 0x000fea0003800000 */
.L_x_6820:
[----:B---3--:R-:W-:-:S06]  /*bc90*/  IMAD.U32 R17, R17, 0x10000, RZ ;  /* 0x0001000011117824 */ /* 0x008fcc00078e00ff */
[----:B------:R-:W0:Y:S02]  /*bca0*/  F2I.FTZ.TRUNC.NTZ R17, R17 ;  /* 0x0000001100117305 */ /* 0x000e24000021f100 */
[----:B0-----:R0:W-:Y:S01]  /*bcb0*/  STG.E.U16 desc[UR36][R8.64], R17 ;  /* 0x0000001108007986 */ /* 0x0011e2000c101524 */
[----:B------:R-:W-:Y:S05]  /*bcc0*/  BRA `(.L_x_6819) ;  /* 0x0000000c00247947 */ /* 0x000fea0003800000 */
.L_x_6815:
        /* <DEDUP_REMOVED lines=9> */
.L_x_6823:
[----:B---3--:R-:W-:-:S05]  /*bd60*/  IMAD.U32 R0, R17, 0x10000, RZ ;  /* 0x0001000011007824 */ /* 0x008fca00078e00ff */
[----:B------:R-:W-:-:S05]  /*bd70*/  F2FP.F16.F32.PACK_AB R0, RZ, R0 ;  /* 0x00000000ff00723e */ /* 0x000fca00000000ff */
[----:B------:R0:W-:Y:S01]  /*bd80*/  STG.E.U16 desc[UR36][R8.64], R0 ;  /* 0x0000000008007986 */ /* 0x0001e2000c101524 */
[----:B------:R-:W-:Y:S05]  /*bd90*/  BRA `(.L_x_6819) ;  /* 0x0000000800f07947 */ /* 0x000fea0003800000 */
.L_x_6822:
        /* <DEDUP_REMOVED lines=10> */
.L_x_6825:
[----:B---3--:R-:W-:-:S05]  /*be40*/  IMAD.U32 R17, R17, 0x10000, RZ ;  /* 0x0001000011117824 */ /* 0x008fca00078e00ff */
[----:B------:R-:W-:-:S04]  /*be50*/  F2FP.F16.F32.PACK_AB R3, RZ, R17 ;  /* 0x00000011ff03723e */ /* 0x000fc800000000ff */
[----:B------:R-:W-:-:S05]  /*be60*/  PRMT R3, R3, 0x5410, RZ ;  /* 0x0000541003037816 */ /* 0x000fca00000000ff */
[----:B------:R0:W-:Y:S01]  /*be70*/  STG.E desc[UR36][R8.64], R3 ;  /* 0x0000000308007986 */ /* 0x0001e2000c101924 */
[----:B------:R-:W-:Y:S05]  /*be80*/  BRA `(.L_x_6819) ;  /* 0x0000000800b47947 */ /* 0x000fea0003800000 */
.L_x_6824:
[----:B---3--:R-:W-:-:S04]  /*be90*/  IMAD.U32 R4, R17, 0x10000, RZ ;  /* 0x0001000011047824 */ /* 0x008fc800078e00ff */
[----:B------:R-:W-:-:S06]  /*bea0*/  FMUL.FTZ R4, R4, 1 ;  /* 0x3f80000004047820 */ /* 0x000fcc0000410000 */
[----:B------:R-:W0:Y:S02]  /*beb0*/  F2F.F64.F32 R4, R4 ;  /* 0x0000000400047310 */ /* 0x000e240000201800 */
[----:B0-----:R0:W-:Y:S01]  /*bec0*/  STG.E.64 desc[UR36][R8.64], R4 ;  /* 0x0000000408007986 */ /* 0x0011e2000c101b24 */
[----:B------:R-:W-:Y:S05]  /*bed0*/  BRA `(.L_x_6819) ;  /* 0x0000000800a07947 */ /* 0x000fea0003800000 */
.L_x_6814:
        /* <DEDUP_REMOVED lines=14> */
.L_x_6829:
        /* <DEDUP_REMOVED lines=17> */
.L_x_6832:
[----:B------:R-:W-:-:S04]  /*c0d0*/  SHF.R.U32.HI R3, RZ, 0x18, R17 ;  /* 0x00000018ff037819 */ /* 0x000fc80000011611 */
[----:B------:R-:W-:-:S04]  /*c0e0*/  LOP3.LUT R0, R0, 0x80, R3, 0xf8, !PT ;  /* 0x0000008000007812 */ /* 0x000fc800078ef803 */
[----:B------:R-:W-:-:S07]  /*c0f0*/  PRMT R4, R0, 0x7610, R4 ;  /* 0x0000761000047816 */ /* 0x000fce0000000004 */
.L_x_6831:
[----:B------:R-:W-:Y:S05]  /*c100*/  BSYNC.RECONVERGENT B0 ;  /* 0x0000000000007941 */ /* 0x000fea0003800200 */
.L_x_6830:
[----:B------:R0:W-:Y:S01]  /*c110*/  STG.E.U8 desc[UR36][R8.64], R4 ;  /* 0x0000000408007986 */ /* 0x0001e2000c101124 */
[----:B------:R-:W-:Y:S05]  /*c120*/  BRA `(.L_x_6819) ;  /* 0x00000008000c7947 */ /* 0x000fea0003800000 */
.L_x_6828:
        /* <DEDUP_REMOVED lines=17> */
.L_x_6835:
[----:B------:R-:W-:-:S04]  /*c240*/  SHF.R.U32.HI R3, RZ, 0x18, R17 ;  /* 0x00000018ff037819 */ /* 0x000fc80000011611 */
[----:B------:R-:W-:-:S04]  /*c250*/  LOP3.LUT R0, R0, 0x80, R3, 0xf8, !PT ;  /* 0x0000008000007812 */ /* 0x000fc800078ef803 */
[----:B------:R-:W-:-:S07]  /*c260*/  PRMT R4, R0, 0x7610, R4 ;  /* 0x0000761000047816 */ /* 0x000fce0000000004 */
.L_x_6834:
[----:B------:R-:W-:Y:S05]  /*c270*/  BSYNC.RECONVERGENT B0 ;  /* 0x0000000000007941 */ /* 0x000fea0003800200 */
.L_x_6833:
[----:B------:R0:W-:Y:S01]  /*c280*/  STG.E.U8 desc[UR36][R8.64], R4 ;  /* 0x0000000408007986 */ /* 0x0001e2000c101124 */
[----:B------:R-:W-:Y:S05]  /*c290*/  BRA `(.L_x_6819) ;  /* 0x0000000400b07947 */ /* 0x000fea0003800000 */
.L_x_6827:
        /* <DEDUP_REMOVED lines=22> */
.L_x_6837:
[----:B---3--:R-:W-:-:S06]  /*c400*/  IMAD.U32 R4, R17, 0x10000, RZ ;  /* 0x0001000011047824 */ /* 0x008fcc00078e00ff */
[----:B------:R-:W0:Y:S02]  /*c410*/  F2I.U64.TRUNC R4, R4 ;  /* 0x0000000400047311 */ /* 0x000e24000020d800 */
[----:B0-----:R0:W-:Y:S01]  /*c420*/  STG.E.64 desc[UR36][R8.64], R4 ;  /* 0x0000000408007986 */ /* 0x0011e2000c101b24 */
[----:B------:R-:W-:Y:S05]  /*c430*/  BRA `(.L_x_6819) ;  /* 0x0000000400487947 */ /* 0x000fea0003800000 */
.L_x_6836:
[----:B---3--:R-:W-:-:S06]  /*c440*/  IMAD.U32 R17, R17, 0x10000, RZ ;  /* 0x0001000011117824 */ /* 0x008fcc00078e00ff */
[----:B------:R-:W0:Y:S02]  /*c450*/  F2I.FTZ.U32.TRUNC.NTZ R17, R17 ;  /* 0x0000001100117305 */ /* 0x000e24000021f000 */
[----:B0-----:R0:W-:Y:S01]  /*c460*/  STG.E desc[UR36][R8.64], R17 ;  /* 0x0000001108007986 */ /* 0x0011e2000c101924 */
[----:B------:R-:W-:Y:S05]  /*c470*/  BRA `(.L_x_6819) ;  /* 0x0000000400387947 */ /* 0x000fea0003800000 */
.L_x_6826:
        /* <DEDUP_REMOVED lines=11> */
.L_x_6839:
[----:B---3--:R-:W-:Y:S01]  /*c530*/  IMAD.U32 R17, R17, 0x10000, RZ ;  /* 0x0001000011117824 */ /* 0x008fe200078e00ff */
[----:B------:R-:W-:-:S03]  /*c540*/  CS2R R6, SRZ ;  /* 0x0000000000067805 */ /* 0x000fc6000001ff00 */
[----:B------:R-:W-:-:S06]  /*c550*/  FMUL.FTZ R4, R17, 1 ;  /* 0x3f80000011047820 */ /* 0x000fcc0000410000 */
[----:B------:R-:W0:Y:S02]  /*c560*/  F2F.F64.F32 R4, R4 ;  /* 0x0000000400047310 */ /* 0x000e240000201800 */
[----:B0-----:R3:W-:Y:S01]  /*c570*/  STG.E.128 desc[UR36][R8.64], R4 ;  /* 0x0000000408007986 */ /* 0x0017e2000c101d24 */
[----:B------:R-:W-:Y:S05]  /*c580*/  BRA `(.L_x_6819) ;  /* 0x0000000000f47947 */ /* 0x000fea0003800000 */
.L_x_6838:
[----:B------:R-:W-:-:S13]  /*c590*/  ISETP.NE.AND P0, PT, R0, 0xf, PT ;  /* 0x0000000f0000780c */ /* 0x000fda0003f05270 */
[----:B------:R-:W-:Y:S05]  /*c5a0*/  @!P0 BRA `(.L_x_6840) ;  /* 0x0000000000e88947 */ /* 0x000fea0003800000 */
[----:B------:R-:W-:-:S13]  /*c5b0*/  ISETP.NE.AND P0, PT, R0, 0x17, PT ;  /* 0x000000170000780c */ /* 0x000fda0003f05270 */
[----:B------:R-:W-:Y:S05]  /*c5c0*/  @!P0 BRA `(.L_x_6841) ;  /* 0x0000000000908947 */ /* 0x000fea0003800000 */
[----:B------:R-:W-:-:S13]  /*c5d0*/  ISETP.NE.AND P0, PT, R0, 0x18, PT ;  /* 0x000000180000780c */ /* 0x000fda0003f05270 */
[----:B------:R-:W-:Y:S05]  /*c5e0*/  @!P0 BRA `(.L_x_6842) ;  /* 0x0000000000448947 */ /* 0x000fea0003800000 */
.L_x_6818:
        /* <DEDUP_REMOVED lines=16> */
.L_x_6843:
[----:B------:R-:W-:Y:S05]  /*c6f0*/  BRA `(.L_x_6819) ;  /* 0x0000000000987947 */ /* 0x000fea0003800000 */
.L_x_6842:
        /* <DEDUP_REMOVED lines=13> */
.L_x_6845:
[----:B------:R-:W-:Y:S05]  /*c7d0*/  BSYNC.RECONVERGENT B0 ;  /* 0x0000000000007941 */ /* 0x000fea0003800200 */
.L_x_6844:
[----:B------:R-:W-:-:S05]  /*c7e0*/  LOP3.LUT R3, R0, 0x80, R3, 0xf8, !PT ;  /* 0x0000008000037812 */ /* 0x000fca00078ef803 */
[----:B------:R1:W-:Y:S01]  /*c7f0*/  STG.E.U8 desc[UR36][R8.64], R3 ;  /* 0x0000000308007986 */ /* 0x0003e2000c101124 */
[----:B------:R-:W-:Y:S05]  /*c800*/  BRA `(.L_x_6819) ;  /* 0x0000000000547947 */ /* 0x000fea0003800000 */
.L_x_6841:
        /* <DEDUP_REMOVED lines=12> */
.L_x_6847:
[----:B------:R-:W-:Y:S01]  /*c8d0*/  IMAD.MOV.U32 R0, RZ, RZ, 0x7f ;  /* 0x0000007fff007424 */ /* 0x000fe200078e00ff */
[----:B------:R-:W-:-:S04]  /*c8e0*/  ISETP.GT.U32.AND P0, PT, R4, 0x7f800000, PT ;  /* 0x7f8000000400780c */ /* 0x000fc80003f04070 */
[----:B------:R-:W-:-:S09]  /*c8f0*/  SEL R0, R0, 0x7c, P0 ;  /* 0x0000007c00007807 */ /* 0x000fd20000000000 */
.L_x_6848:
[----:B------:R-:W-:Y:S05]  /*c900*/  BSYNC.RECONVERGENT B0 ;  /* 0x0000000000007941 */ /* 0x000fea0003800200 */
.L_x_6846:
[----:B------:R-:W-:-:S04]  /*c910*/  SHF.R.U32.HI R3, RZ, 0x18, R3 ;  /* 0x00000018ff037819 */ /* 0x000fc80000011603 */
[----:B------:R-:W-:-:S05]  /*c920*/  LOP3.LUT R3, R0, 0x80, R3, 0xf8, !PT ;  /* 0x0000008000037812 */ /* 0x000fca00078ef803 */
[----:B------:R0:W-:Y:S01]  /*c930*/  STG.E.U8 desc[UR36][R8.64], R3 ;  /* 0x0000000308007986 */ /* 0x0001e2000c101124 */
[----:B------:R-:W-:Y:S05]  /*c940*/  BRA `(.L_x_6819) ;  /* 0x0000000000047947 */ /* 0x000fea0003800000 */
.L_x_6840:
[----:B---3--:R2:W-:Y:S02]  /*c950*/  STG.E.U16 desc[UR36][R8.64], R17 ;  /* 0x0000001108007986 */ /* 0x0085e4000c101524 */
.L_x_6819:
[----:B------:R-:W-:-:S07]  /*c960*/  VIADD R25, R25, 0x80 ;  /* 0x0000008019197836 */ /* 0x000fce0000000000 */
.L_x_6778:
[----:B------:R-:W-:Y:S05]  /*c970*/  BSYNC.RECONVERGENT B7 ;  /* 0x0000000000077941 */ /* 0x000fea0003800200 */
.L_x_6739:
[----:B------:R-:W-:-:S13]  /*c980*/  ISETP.GE.AND P0, PT, R25, R16, PT ;  /* 0x000000101900720c */ /* 0x000fda0003f06270 */
[----:B------:R-:W-:Y:S05]  /*c990*/  @P0 EXIT ;  /* 0x000000000000094d */ /* 0x000fea0003800000 */
[----:B01-3--:R-:W0:Y:S01]  /*c9a0*/  LDC.64 R4, c[0x0][0x388] ;  /* 0x0000e200ff047b82 */ /* 0x00be220000000a00 */
        /* <DEDUP_REMOVED lines=18> */
[----:B0-----:R-:W-:Y:S01]  /*cad0*/  STG.E.U8 desc[UR36][R2.64], R5 ;  /* 0x0000000502007986 */ /* 0x001fe2000c101124 */
[----:B------:R-:W-:Y:S05]  /*cae0*/  EXIT ;  /* 0x000000000000794d */ /* 0x000fea0003800000 */
.L_x_6852:
[----:B------:R-:W-:-:S06]  /*caf0*/  IMAD.U32 R5, R18, 0x10000, RZ ;  /* 0x0001000012057824 */ /* 0x000fcc00078e00ff */
[----:B------:R-:W0:Y:S02]  /*cb00*/  F2I.S64.TRUNC R4, R5 ;  /* 0x0000000500047311 */ /* 0x000e24000020d900 */
[----:B0-----:R-:W-:Y:S01]  /*cb10*/  STG.E.U8 desc[UR36][R2.64], R4 ;  /* 0x0000000402007986 */ /* 0x001fe2000c101124 */
[----:B------:R-:W-:Y:S05]  /*cb20*/  EXIT ;  /* 0x000000000000794d */ /* 0x000fea0003800000 */
.L_x_6851:
        /* <DEDUP_REMOVED lines=10> */
.L_x_6855:
[----:B------:R-:W-:-:S04]  /*cbd0*/  IMAD.U32 R18, R18, 0x10000, RZ ;  /* 0x0001000012127824 */ /* 0x000fc800078e00ff */
[----:B------:R-:W0:Y:S02]  /*cbe0*/  F2I.FTZ.TRUNC.NTZ R5, R18 ;  /* 0x0000001200057305 */ /* 0x000e24000021f100 */
[----:B0-----:R-:W-:Y:S01]  /*cbf0*/  STG.E desc[UR36][R2.64], R5 ;  /* 0x0000000502007986 */ /* 0x001fe2000c101924 */
[----:B------:R-:W-:Y:S05]  /*cc00*/  EXIT ;  /* 0x000000000000794d */ /* 0x000fea0003800000 */
.L_x_6854:
[----:B------:R-:W-:-:S04]  /*cc10*/  IMAD.U32 R18, R18, 0x10000, RZ ;  /* 0x0001000012127824 */ /* 0x000fc800078e00ff */
[----:B------:R-:W0:Y:S02]  /*cc20*/  F2I.FTZ.TRUNC.NTZ R5, R18 ;  /* 0x0000001200057305 */ /* 0x000e24000021f100 */
[----:B0-----:R-:W-:Y:S01]  /*cc30*/  STG.E.U16 desc[UR36][R2.64], R5 ;  /* 0x0000000502007986 */ /* 0x001fe2000c101524 */
[----:B------:R-:W-:Y:S05]  /*cc40*/  EXIT ;  /* 0x000000000000794d */ /* 0x000fea0003800000 */
.L_x_6850:
        /* <DEDUP_REMOVED lines=9> */
.L_x_6857:
[----:B------:R-:W-:-:S05]  /*cce0*/  IMAD.U32 R0, R18, 0x10000, RZ ;  /* 0x0001000012007824 */ /* 0x000fca00078e00ff */
[----:B------:R-:W-:-:S05]  /*ccf0*/  F2FP.F16.F32.PACK_AB R0, RZ, R0 ;  /* 0x00000000ff00723e */ /* 0x000fca00000000ff */
[----:B------:R-:W-:Y:S01]  /*cd00*/  STG.E.U16 desc[UR36][R2.64], R0 ;  /* 0x0000000002007986 */ /* 0x000fe2000c101524 */
[----:B------:R-:W-:Y:S05]  /*cd10*/  EXIT ;  /* 0x000000000000794d */ /* 0x000fea0003800000 */
.L_x_6856:
        /* <DEDUP_REMOVED lines=10> */
.L_x_6859:
[----:B------:R-:W-:-:S05]  /*cdc0*/  IMAD.U32 R18, R18, 0x10000, RZ ;  /* 0x0001000012127824 */ /* 0x000fca00078e00ff */
[----:B------:R-:W-:-:S04]  /*cdd0*/  F2FP.F16.F32.PACK_AB R5, RZ, R18 ;  /* 0x00000012ff05723e */ /* 0x000fc800000000ff */
[----:B------:R-:W-:-:S05]  /*cde0*/  PRMT R5, R5, 0x5410, RZ ;  /* 0x0000541005057816 */ /* 0x000fca00000000ff */
[----:B------:R-:W-:Y:S01]  /*cdf0*/  STG.E desc[UR36][R2.64], R5 ;  /* 0x0000000502007986 */ /* 0x000fe2000c101924 */
[----:B------:R-:W-:Y:S05]  /*ce00*/  EXIT ;  /* 0x000000000000794d */ /* 0x000fea0003800000 */
.L_x_6858:
[----:B------:R-:W-:-:S04]  /*ce10*/  IMAD.U32 R4, R18, 0x10000, RZ ;  /* 0x0001000012047824 */ /* 0x000fc800078e00ff */
[----:B------:R-:W-:-:S06]  /*ce20*/  FMUL.FTZ R4, R4, 1 ;  /* 0x3f80000004047820 */ /* 0x000fcc0000410000 */
[----:B------:R-:W0:Y:S02]  /*ce30*/  F2F.F64.F32 R4, R4 ;  /* 0x0000000400047310 */ /* 0x000e240000201800 */
[----:B0-----:R-:W-:Y:S01]  /*ce40*/  STG.E.64 desc[UR36][R2.64], R4 ;  /* 0x0000000402007986 */ /* 0x001fe2000c101b24 */
[----:B------:R-:W-:Y:S05]  /*ce50*/  EXIT ;  /* 0x000000000000794d */ /* 0x000fea0003800000 */
.L_x_6849:
        /* <DEDUP_REMOVED lines=14> */
.L_x_6863:
        /* <DEDUP_REMOVED lines=18> */
.L_x_6866:
[----:B------:R-:W-:-:S04]  /*d060*/  SHF.R.U32.HI R5, RZ, 0x18, R5 ;  /* 0x00000018ff057819 */ /* 0x000fc80000011605 */
[----:B------:R-:W-:-:S07]  /*d070*/  LOP3.LUT R0, R0, 0x80, R5, 0xf8, !PT ;  /* 0x0000008000007812 */ /* 0x000fce00078ef805 */
.L_x_6865:
[----:B------:R-:W-:Y:S05]  /*d080*/  BSYNC.RECONVERGENT B0 ;  /* 0x0000000000007941 */ /* 0x000fea0003800200 */
.L_x_6864:
[----:B------:R-:W-:Y:S01]  /*d090*/  STG.E.U8 desc[UR36][R2.64], R0 ;  /* 0x0000000002007986 */ /* 0x000fe2000c101124 */
[----:B------:R-:W-:Y:S05]  /*d0a0*/  EXIT ;  /* 0x000000000000794d */ /* 0x000fea0003800000 */
.L_x_6862:
        /* <DEDUP_REMOVED lines=18> */
.L_x_6869:
[----:B------:R-:W-:-:S04]  /*d1d0*/  SHF.R.U32.HI R5, RZ, 0x18, R5 ;  /* 0x00000018ff057819 */ /* 0x000fc80000011605 */
[----:B------:R-:W-:-:S07]  /*d1e0*/  LOP3.LUT R0, R0, 0x80, R5, 0xf8, !PT ;  /* 0x0000008000007812 */ /* 0x000fce00078ef805 */
.L_x_6868:
[----:B------:R-:W-:Y:S05]  /*d1f0*/  BSYNC.RECONVERGENT B0 ;  /* 0x0000000000007941 */ /* 0x000fea0003800200 */
.L_x_6867:
[----:B------:R-:W-:Y:S01]  /*d200*/  STG.E.U8 desc[UR36][R2.64], R0 ;  /* 0x0000000002007986 */ /* 0x000fe2000c101124 */
[----:B------:R-:W-:Y:S05]  /*d210*/  EXIT ;  /* 0x000000000000794d */ /* 0x000fea0003800000 */
.L_x_6861:
        /* <DEDUP_REMOVED lines=22> */
.L_x_6871:
[----:B------:R-:W-:-:S06]  /*d380*/  IMAD.U32 R4, R18, 0x10000, RZ ;  /* 0x0001000012047824 */ /* 0x000fcc00078e00ff */
[----:B------:R-:W0:Y:S02]  /*d390*/  F2I.U64.TRUNC R4, R4 ;  /* 0x0000000400047311 */ /* 0x000e24000020d800 */
[----:B0-----:R-:W-:Y:S01]  /*d3a0*/  STG.E.64 desc[UR36][R2.64], R4 ;  /* 0x0000000402007986 */ /* 0x001fe2000c101b24 */
[----:B------:R-:W-:Y:S05]  /*d3b0*/  EXIT ;  /* 0x000000000000794d */ /* 0x000fea0003800000 */
.L_x_6870:
[----:B------:R-:W-:-:S04]  /*d3c0*/  IMAD.U32 R18, R18, 0x10000, RZ ;  /* 0x0001000012127824 */ /* 0x000fc800078e00ff */
[----:B------:R-:W0:Y:S02]  /*d3d0*/  F2I.FTZ.U32.TRUNC.NTZ R5, R18 ;  /* 0x0000001200057305 */ /* 0x000e24000021f000 */
[----:B0-----:R-:W-:Y:S01]  /*d3e0*/  STG.E desc[UR36][R2.64], R5 ;  /* 0x0000000502007986 */ /* 0x001fe2000c101924 */
[----:B------:R-:W-:Y:S05]  /*d3f0*/  EXIT ;  /* 0x000000000000794d */ /* 0x000fea0003800000 */
.L_x_6860:
        /* <DEDUP_REMOVED lines=11> */
.L_x_6873:
[----:B------:R-:W-:Y:S01]  /*d4b0*/  IMAD.U32 R18, R18, 0x10000, RZ ;  /* 0x0001000012127824 */ /* 0x000fe200078e00ff */
[----:B------:R-:W-:-:S03]  /*d4c0*/  CS2R R6, SRZ ;  /* 0x0000000000067805 */ /* 0x000fc6000001ff00 */
[----:B------:R-:W-:-:S06]  /*d4d0*/  FMUL.FTZ R4, R18, 1 ;  /* 0x3f80000012047820 */ /* 0x000fcc0000410000 */
[----:B------:R-:W0:Y:S02]  /*d4e0*/  F2F.F64.F32 R4, R4 ;  /* 0x0000000400047310 */ /* 0x000e240000201800 */
[----:B0-----:R-:W-:Y:S01]  /*d4f0*/  STG.E.128 desc[UR36][R2.64], R4 ;  /* 0x0000000402007986 */ /* 0x001fe2000c101d24 */
[----:B------:R-:W-:Y:S05]  /*d500*/  EXIT ;  /* 0x000000000000794d */ /* 0x000fea0003800000 */
.L_x_6872:
[----:B------:R-:W-:-:S13]  /*d510*/  ISETP.NE.AND P0, PT, R0, 0xf, PT ;  /* 0x0000000f0000780c */ /* 0x000fda0003f05270 */
[----:B------:R-:W-:Y:S05]  /*d520*/  @!P0 BRA `(.L_x_6874) ;  /* 0x0000000000e88947 */ /* 0x000fea0003800000 */
[----:B------:R-:W-:-:S13]  /*d530*/  ISETP.NE.AND P0, PT, R0, 0x17, PT ;  /* 0x000000170000780c */ /* 0x000fda0003f05270 */
[----:B------:R-:W-:Y:S05]  /*d540*/  @!P0 BRA `(.L_x_6875) ;  /* 0x0000000000908947 */ /* 0x000fea0003800000 */
[----:B------:R-:W-:-:S13]  /*d550*/  ISETP.NE.AND P0, PT, R0, 0x18, PT ;  /* 0x000000180000780c */ /* 0x000fda0003f05270 */
[----:B------:R-:W-:Y:S05]  /*d560*/  @!P0 BRA `(.L_x_6876) ;  /* 0x0000000000448947 */ /* 0x000fea0003800000 */
.L_x_6853:
[----:B------:R-:W-:Y:S01]  /*d570*/  MOV R0, 0x0 ;  /* 0x0000000000007802 */ /* 0x000fe20000000f00 */
[----:B------:R-:W0:Y:S01]  /*d580*/  LDCU.64 UR4, c[0x4][0x128] ;  /* 0x01002500ff0477ac */ /* 0x000e220008000a00 */
[----:B--2---:R-:W-:Y:S02]  /*d590*/  IMAD.MOV.U32 R8, RZ, RZ, 0x65 ;  /* 0x00000065ff087424 */ /* 0x004fe400078e00ff */
[----:B------:R1:W2:Y:S01]  /*d5a0*/  LDC.64 R2, c[0x4][R0] ;  /* 0x0100000000027b82 */ /* 0x0002a20000000a00 */
[----:B------:R-:W3:Y:S01]  /*d5b0*/  LDCU.64 UR6, c[0x4][0x130] ;  /* 0x01002600ff0677ac */ /* 0x000ee20008000a00 */
[----:B------:R-:W-:Y:S02]  /*d5c0*/  IMAD.MOV.U32 R12, RZ, RZ, 0x1 ;  /* 0x00000001ff0c7424 */ /* 0x000fe400078e00ff */
[----:B----4-:R-:W-:Y:S01]  /*d5d0*/  IMAD.MOV.U32 R13, RZ, RZ, RZ ;  /* 0x000000ffff0d7224 */ /* 0x010fe200078e00ff */
        /* <DEDUP_REMOVED lines=9> */
.L_x_6877:
[----:B------:R-:W-:Y:S05]  /*d670*/  EXIT ;  /* 0x000000000000794d */ /* 0x000fea0003800000 */
.L_x_6876:
        /* <DEDUP_REMOVED lines=13> */
.L_x_6879:
[----:B------:R-:W-:Y:S05]  /*d750*/  BSYNC.RECONVERGENT B0 ;  /* 0x0000000000007941 */ /* 0x000fea0003800200 */
.L_x_6878:
[----:B------:R-:W-:-:S05]  /*d760*/  LOP3.LUT R5, R0, 0x80, R5, 0xf8, !PT ;  /* 0x0000008000057812 */ /* 0x000fca00078ef805 */
[----:B------:R-:W-:Y:S01]  /*d770*/  STG.E.U8 desc[UR36][R2.64], R5 ;  /* 0x0000000502007986 */ /* 0x000fe2000c101124 */
[----:B------:R-:W-:Y:S05]  /*d780*/  EXIT ;  /* 0x000000000000794d */ /* 0x000fea0003800000 */
.L_x_6875:
        /* <DEDUP_REMOVED lines=12> */
.L_x_6881:
[----:B------:R-:W-:Y:S01]  /*d850*/  IMAD.MOV.U32 R0, RZ, RZ, 0x7f ;  /* 0x0000007fff007424 */ /* 0x000fe200078e00ff */
[----:B------:R-:W-:-:S04]  /*d860*/  ISETP.GT.U32.AND P0, PT, R4, 0x7f800000, PT ;  /* 0x7f8000000400780c */ /* 0x000fc80003f04070 */
[----:B------:R-:W-:-:S09]  /*d870*/  SEL R0, R0, 0x7c, P0 ;  /* 0x0000007c00007807 */ /* 0x000fd20000000000 */
.L_x_6882:
[----:B------:R-:W-:Y:S05]  /*d880*/  BSYNC.RECONVERGENT B0 ;  /* 0x0000000000007941 */ /* 0x000fea0003800200 */
.L_x_6880:
[----:B------:R-:W-:-:S04]  /*d890*/  SHF.R.U32.HI R5, RZ, 0x18, R5 ;  /* 0x00000018ff057819 */ /* 0x000fc80000011605 */
[----:B------:R-:W-:-:S05]  /*d8a0*/  LOP3.LUT R5, R0, 0x80, R5, 0xf8, !PT ;  /* 0x0000008000057812 */ /* 0x000fca00078ef805 */
[----:B------:R-:W-:Y:S01]  /*d8b0*/  STG.E.U8 desc[UR36][R2.64], R5 ;  /* 0x0000000502007986 */ /* 0x000fe2000c101124 */
[----:B------:R-:W-:Y:S05]  /*d8c0*/  EXIT ;  /* 0x000000000000794d */ /* 0x000fea0003800000 */
.L_x_6874:
[----:B------:R-:W-:Y:S01]  /*d8d0*/  STG.E.U16 desc[UR36][R2.64], R18 ;  /* 0x0000001202007986 */ /* 0x000fe2000c101524 */
[----:B------:R-:W-:Y:S05]  /*d8e0*/  EXIT ;  /* 0x000000000000794d */ /* 0x000fea0003800000 */
        .weak           $__internal_1_$__cuda_sm3x_div_rn_ftz_f32_slowpath
        .type           $__internal_1_$__cuda_sm3x_div_rn_ftz_f32_slowpath,@function
        .size           $__internal_1_$__cuda_sm3x_div_rn_ftz_f32_slowpath,(.L_x_16748 - $__internal_1_$__cuda_sm3x_div_rn_ftz_f32_slowpath)
$__internal_1_$__cuda_sm3x_div_rn_ftz_f32_slowpath:
        /* <DEDUP_REMOVED lines=32> */
.L_x_6885:
[----:B------:R-:W-:Y:S05]  /*daf0*/  BSYNC.RELIABLE B3 ;  /* 0x0000000000037941 */ /* 0x000fea0003800100 */
.L_x_6884:
[----:B------:R-:W-:Y:S01]  /*db00*/  VIADD R5, R5, 0xffffff81 ;  /* 0xffffff8105057836 */ /* 0x000fe20000000000 */
[----:B------:R-:W-:Y:S01]  /*db10*/  BSSY.RECONVERGENT B3, `(.L_x_6890) ;  /* 0x000001b000037945 */ /* 0x000fe20003800200 */
[----:B------:R-:W-:Y:S02]  /*db20*/  VIADD R8, R8, 0xffffff81 ;  /* 0xffffff8108087836 */ /* 0x000fe40000000000 */
        /* <DEDUP_REMOVED lines=24> */
.L_x_6891:
[----:B------:R-:W-:-:S07]  /*dcb0*/  IMAD R0, R5, 0x800000, R0 ;  /* 0x0080000005007824 */ /* 0x000fce00078e0200 */
.L_x_6892:
[----:B------:R-:W-:Y:S05]  /*dcc0*/  BSYNC.RECONVERGENT B3 ;  /* 0x0000000000037941 */ /* 0x000fea0003800200 */
.L_x_6890:
[----:B------:R-:W-:Y:S05]  /*dcd0*/  BRA `(.L_x_6893) ;  /* 0x0000000000207947 */ /* 0x000fea0003800000 */
.L_x_6889:
[----:B------:R-:W-:-:S04]  /*dce0*/  LOP3.LUT R0, R10, 0x80000000, R11, 0x48, !PT ;  /* 0x800000000a007812 */ /* 0x000fc800078e480b */
[----:B------:R-:W-:Y:S01]  /*dcf0*/  LOP3.LUT R0, R0, 0x7f800000, RZ, 0xfc, !PT ;  /* 0x7f80000000007812 */ /* 0x000fe200078efcff */
[----:B------:R-:W-:Y:S06]  /*dd00*/  BRA `(.L_x_6893) ;  /* 0x0000000000147947 */ /* 0x000fec0003800000 */
.L_x_6888:
[----:B------:R-:W-:Y:S01]  /*dd10*/  LOP3.LUT R0, R10, 0x80000000, R11, 0x48, !PT ;  /* 0x800000000a007812 */ /* 0x000fe200078e480b */
[----:B------:R-:W-:Y:S06]  /*dd20*/  BRA `(.L_x_6893) ;  /* 0x00000000000c7947 */ /* 0x000fec0003800000 */
.L_x_6887:
[----:B------:R-:W0:Y:S01]  /*dd30*/  MUFU.RSQ R0, -QNAN ;  /* 0xffc0000000007908 */ /* 0x000e220000001400 */
[----:B------:R-:W-:Y:S05]  /*dd40*/  BRA `(.L_x_6893) ;  /* 0x0000000000047947 */ /* 0x000fea0003800000 */
.L_x_6886:
[----:B------:R-:W-:-:S07]  /*dd50*/  FADD.FTZ R0, R11, R10 ;  /* 0x0000000a0b007221 */ /* 0x000fce0000010000 */
.L_x_6893:
[----:B------:R-:W-:Y:S05]  /*dd60*/  BSYNC.RECONVERGENT B0 ;  /* 0x0000000000007941 */ /* 0x000fea0003800200 */
.L_x_6883:
[----:B------:R-:W-:-:S04]  /*dd70*/  IMAD.MOV.U32 R7, RZ, RZ, 0x0 ;  /* 0x00000000ff077424 */ /* 0x000fc800078e00ff */
[----:B0-----:R-:W-:Y:S05]  /*dd80*/  RET.REL.NODEC R6 `(_ZN2at6native27unrolled_elementwise_kernelINS0_13BinaryFunctorIN3c108BFloat16ES4_S4_ZZZNS0_17atan2_kernel_cudaERNS_18TensorIteratorBaseEENKUlvE_clEvENKUlvE2_clEvEUlS4_S4_E_EESt5arrayIPcLm3EELi4E23TrivialOffsetCalculatorILi2EjESE_ILi1EjENS0_6memory12LoadWithCastILi2EEENSH_13StoreWithCastILi1EEEEEviT_T0_T2_T3_T4_T5_) ;  /* 0xffffff20069c7950 */ /* 0x001fea0003c3ffff */
.L_x_6894:
        /* <DEDUP_REMOVED lines=15> */
.L_x_16748:


//--------------------- .text._ZN2at6native18elementwise_kernelILi128ELi4EZNS0_22gpu_kernel_impl_nocastINS0_13BinaryFunctorIN3c108BFloat16ES5_S5_ZZZNS0_17atan2_kernel_cudaERNS_18TensorIteratorBaseEENKUlvE_clEvENKUlvE2_clEvEUlS5_S5_E_EEEEvS7_RKT_EUliE_EEviT1_ --------------------------
	.section	.text._ZN2at6native18elementwise_kernelILi128ELi4EZNS0_22gpu_kernel_impl_nocastINS0_13BinaryFunctorIN3c108BFloat16ES5_S5_ZZZNS0_17atan2_kernel_cudaERNS_18TensorIteratorBaseEENKUlvE_clEvENKUlvE2_clEvEUlS5_S5_E_EEEEvS7_RKT_EUliE_EEviT1_,"ax",@progbits
	.align	128
        .global         _ZN2at6native18elementwise_kernelILi128ELi4EZNS0_22gpu_kernel_impl_nocastINS0_13BinaryFunctorIN3c108BFloat16ES5_S5_ZZZNS0_17atan2_kernel_cudaERNS_18TensorIteratorBaseEENKUlvE_clEvENKUlvE2_clEvEUlS5_S5_E_EEEEvS7_RKT_EUliE_EEviT1_
        .type           _ZN2at6native18elementwise_kernelILi128ELi4EZNS0_22gpu_kernel_impl_nocastINS0_13BinaryFunctorIN3c108BFloat16ES5_S5_ZZZNS0_17atan2_kernel_cudaERNS_18TensorIteratorBaseEENKUlvE_clEvENKUlvE2_clEvEUlS5_S5_E_EEEEvS7_RKT_EUliE_EEviT1_,@function
        .size           _ZN2at6native18elementwise_kernelILi128ELi4EZNS0_22gpu_kernel_impl_nocastINS0_13BinaryFunctorIN3c108BFloat16ES5_S5_ZZZNS0_17atan2_kernel_cudaERNS_18TensorIteratorBaseEENKUlvE_clEvENKUlvE2_clEvEUlS5_S5_E_EEEEvS7_RKT_EUliE_EEviT1_,(.L_x_16749 - _ZN2at6native18elementwise_kernelILi128ELi4EZNS0_22gpu_kernel_impl_nocastINS0_13BinaryFunctorIN3c108BFloat16ES5_S5_ZZZNS0_17atan2_kernel_cudaERNS_18TensorIteratorBaseEENKUlvE_clEvENKUlvE2_clEvEUlS5_S5_E_EEEEvS7_RKT_EUliE_EEviT1_)
        .other          _ZN2at6native18elementwise_kernelILi128ELi4EZNS0_22gpu_kernel_impl_nocastINS0_13BinaryFunctorIN3c108BFloat16ES5_S5_ZZZNS0_17atan2_kernel_cudaERNS_18TensorIteratorBaseEENKUlvE_clEvENKUlvE2_clEvEUlS5_S5_E_EEEEvS7_RKT_EUliE_EEviT1_,@"STO_CUDA_ENTRY STV_DEFAULT"
_ZN2at6native18elementwise_kernelILi128ELi4EZNS0_22gpu_kernel_impl_nocastINS0_13BinaryFunctorIN3c108BFloat16ES5_S5_ZZZNS0_17atan2_kernel_cudaERNS_18TensorIteratorBaseEENKUlvE_clEvENKUlvE2_clEvEUlS5_S5_E_EEEEvS7_RKT_EUliE_EEviT1_:
.text._ZN2at6native18elementwise_kernelILi128ELi4EZNS0_22gpu_kernel_impl_nocastINS0_13BinaryFunctorIN3c108BFloat16ES5_S5_ZZZNS0_17atan2_kernel_cudaERNS_18TensorIteratorBaseEENKUlvE_clEvENKUlvE2_clEvEUlS5_S5_E_EEEEvS7_RKT_EUliE_EEviT1_:
        /* <DEDUP_REMOVED lines=15> */
[----:B0-----:R-:W2:Y:S04]  /*00f0*/  LDG.E.U16 R2, desc[UR6][R2.64] ;  /* 0x0000000602027981 */ /* 0x001ea8000c1e1500 */
[----:B-1----:R-:W3:Y:S01]  /*0100*/  LDG.E.U16 R4, desc[UR6][R8.64] ;  /* 0x0000000608047981 */ /* 0x002ee2000c1e1500 */
[----:B--2---:R-:W-:-:S05]  /*0110*/  SHF.L.U32 R13, R2, 0x10, RZ ;  /* 0x00000010020d7819 */ /* 0x004fca00000006ff */
[----:B------:R-:W-:Y:S01]  /*0120*/  FADD.FTZ R0, |R13|, -RZ ;  /* 0x800000ff0d007221 */ /* 0x000fe20000010200 */
[----:B---3--:R-:W-:-:S04]  /*0130*/  SHF.L.U32 R4, R4, 0x10, RZ ;  /* 0x0000001004047819 */ /* 0x008fc800000006ff */
[----:B------:R-:W-:Y:S01]  /*0140*/  FSETP.GT.FTZ.AND P2, PT, |R13|, |R4|, PT ;  /* 0x400000040d00720b */ /* 0x000fe20003f54200 */
[----:B------:R-:W-:-:S05]  /*0150*/  FADD.FTZ R11, |R4|, -RZ ;  /* 0x800000ff040b7221 */ /* 0x000fca0000010200 */
        /* <DEDUP_REMOVED lines=10> */
[----:B------:R-:W-:-:S07]  /*0200*/  MOV R2, 0x220 ;  /* 0x0000022000027802 */ /* 0x000fce0000000f00 */
[----:B------:R-:W-:Y:S05]  /*0210*/  CALL.REL.NOINC `($__internal_2_$__cuda_sm3x_div_rn_ftz_f32_slowpath) ;  /* 0x0000007000e87944 */ /* 0x000fea0003c00000 */
.L_x_6898:
[----:B------:R-:W-:Y:S02]  /*0220*/  HFMA2 R3, -RZ, RZ, 0.89990234375, 10328 ;  /* 0x3b33710bff037431 */ /* 0x000fe400000001ff */
[----:B------:R-:W-:Y:S01]  /*0230*/  FMUL.FTZ R2, R0, R0 ;  /* 0x0000000000027220 */ /* 0x000fe20000410000 */
[----:B------:R-:W-:Y:S02]  /*0240*/  MOV R5, 0x3f6ee581 ;  /* 0x3f6ee58100057802 */ /* 0x000fe40000000f00 */
[----:B------:R-:W-:Y:S01]  /*0250*/  ISETP.GE.AND P0, PT, R4, RZ, PT ;  /* 0x000000ff0400720c */ /* 0x000fe20003f06270 */
[----:B------:R-:W-:Y:S01]  /*0260*/  FFMA.FTZ R3, R2, R3, -0.015681877732276916504 ;  /* 0xbc80774802037423 */ /* 0x000fe20000010003 */
[----:B------:R-:W-:Y:S01]  /*0270*/  FSETP.NEU.FTZ.AND P3, PT, |R4|, |R13|, PT ;  /* 0x4000000d0400720b */ /* 0x000fe20003f7d200 */
[----:B------:R-:W-:Y:S01]  /*0280*/  FADD.FTZ R4, |R13|, |R4| ;  /* 0x400000040d047221 */ /* 0x000fe20000010200 */
[----:B------:R-:W-:Y:S01]  /*0290*/  FSETP.NEU.FTZ.AND P1, PT, R16, RZ, PT ;  /* 0x000000ff1000720b */ /* 0x000fe20003f3d000 */
[----:B------:R-:W-:Y:S01]  /*02a0*/  FFMA.FTZ R3, R2, R3, 0.042200751602649688721 ;  /* 0x3d2cdab202037423 */ /* 0x000fe20000010003 */
[----:B------:R-:W-:-:S03]  /*02b0*/  IADD3 R7, PT, PT, R7, 0x80, RZ ;  /* 0x0000008007077810 */ /* 0x000fc60007ffe0ff */
        /* <DEDUP_REMOVED lines=10> */
[----:B------:R-:W-:Y:S01]  /*0360*/  @!P2 FADD.FTZ R0, -R0, -RZ ;  /* 0x800000ff0000a221 */ /* 0x000fe20000010100 */
[----:B------:R-:W0:Y:S03]  /*0370*/  LDC.64 R2, c[0x0][0x5e8] ;  /* 0x00017a00ff027b82 */ /* 0x000e260000000a00 */
[----:B------:R-:W-:Y:S01]  /*0380*/  @!P0 FFMA.FTZ R6, R5, 1.6832555532455444336, R0 ;  /* 0x3fd774eb05068823 */ /* 0x000fe20000010000 */
[----:B------:R-:W-:-:S05]  /*0390*/  HFMA2 R0, -RZ, RZ, 2.04296875, -15.78125 ;  /* 0x4016cbe4ff007431 */ /* 0x000fca00000001ff */
[----:B------:R-:W-:Y:S02]  /*03a0*/  @!P3 FSEL R6, R0, 0.78539818525314331055, !P0 ;  /* 0x3f490fdb0006b808 */ /* 0x000fe40004000000 */
[----:B------:R-:W-:Y:S02]  /*03b0*/  @!P1 FSEL R6, RZ, 3.1415927410125732422, P0 ;  /* 0x40490fdbff069808 */ /* 0x000fe40000000000 */
[----:B------:R-:W-:Y:S02]  /*03c0*/  FSETP.NAN.FTZ.AND P0, PT, |R4|, |R4|, PT ;  /* 0x400000040400720b */ /* 0x000fe40003f18200 */
[----:B------:R-:W-:-:S04]  /*03d0*/  LOP3.LUT R13, R6, 0x80000000, R13, 0xb8, !PT ;  /* 0x80000000060d7812 */ /* 0x000fc800078eb80d */
[----:B------:R-:W-:-:S04]  /*03e0*/  FSEL R13, R4, R13, P0 ;  /* 0x0000000d040d7208 */ /* 0x000fc80000000000 */
[----:B------:R-:W-:-:S05]  /*03f0*/  F2FP.BF16.F32.PACK_AB R13, RZ, R13 ;  /* 0x0000000dff0d723e */ /* 0x000fca00000010ff */
[----:B0-----:R0:W-:Y:S02]  /*0400*/  STG.E.U16 desc[UR6][R2.64], R13 ;  /* 0x0000000d02007986 */ /* 0x0011e4000c101506 */
.L_x_6897:
[----:B------:R-:W-:Y:S05]  /*0410*/  BSYNC.RECONVERGENT B1 ;  /* 0x0000000000017941 */ /* 0x000fea0003800200 */
.L_x_6896:
[----:B------:R-:W1:Y:S01]  /*0420*/  LDCU UR4, c[0x0][0x380] ;  /* 0x00007000ff0477ac */ /* 0x000e620008000800 */
[----:B------:R-:W-:Y:S01]  /*0430*/  BSSY.RECONVERGENT B1, `(.L_x_6899) ;  /* 0x0000037000017945 */ /* 0x000fe20003800200 */
[----:B-1----:R-:W-:-:S13]  /*0440*/  ISETP.GE.AND P0, PT, R7, UR4, PT ;  /* 0x0000000407007c0c */ /* 0x002fda000bf06270 */
[----:B------:R-:W-:Y:S05]  /*0450*/  @P0 BRA `(.L_x_6900) ;  /* 0x0000000000d00947 */ /* 0x000fea0003800000 */
[----:B0-----:R-:W0:Y:S08]  /*0460*/  LDC.64 R2, c[0x0][0x5f0] ;  /* 0x00017c00ff027b82 */ /* 0x001e300000000a00 */
        /* <DEDUP_REMOVED lines=20> */
.L_x_6901:
        /* <DEDUP_REMOVED lines=31> */
.L_x_6900:
[----:B------:R-:W-:Y:S05]  /*07a0*/  BSYNC.RECONVERGENT B1 ;  /* 0x0000000000017941 */ /* 0x000fea0003800200 */
.L_x_6899:
[----:B------:R-:W2:Y:S01]  /*07b0*/  LDCU UR4, c[0x0][0x380] ;  /* 0x00007000ff0477ac */ /* 0x000ea20008000800 */
[----:B------:R-:W-:Y:S01]  /*07c0*/  BSSY.RECONVERGENT B1, `(.L_x_6902) ;  /* 0x0000037000017945 */ /* 0x000fe20003800200 */
[----:B--2---:R-:W-:-:S13]  /*07d0*/  ISETP.GE.AND P0, PT, R7, UR4, PT ;  /* 0x0000000407007c0c */ /* 0x004fda000bf06270 */
[----:B------:R-:W-:Y:S05]  /*07e0*/  @P0 BRA `(.L_x_6903) ;  /* 0x0000000000d00947 */ /* 0x000fea0003800000 */
[----:B01----:R-:W0:Y:S08]  /*07f0*/  LDC.64 R2, c[0x0][0x5f0] ;  /* 0x00017c00ff027b82 */ /* 0x003e300000000a00 */
        /* <DEDUP_REMOVED lines=20> */
.L_x_6904:
[----:B------:R-:W-:Y:S02]  /*0940*/  HFMA2 R3, -RZ, RZ, 0.89990234375, 10328 ;  /* 0x3b33710bff037431 */ /* 0x000fe400000001ff */
[----:B------:R-:W-:Y:S01]  /*0950*/  FMUL.FTZ R2, R0, R0 ;  /* 0x0000000000027220 */ /* 0x000fe20000410000 */
[----:B------:R-:W-:Y:S02]  /*0960*/  MOV R5, 0x3f6ee581 ;  /* 0x3f6ee58100057802 */ /* 0x000fe40000000f00 */
[C---:B------:R-:W-:Y:S01]  /*0970*/  ISETP.GE.AND P0, PT, R13.reuse, RZ, PT ;  /* 0x000000ff0d00720c */ /* 0x040fe20003f06270 */
        /* <DEDUP_REMOVED lines=27> */
.L_x_6903:
[----:B------:R-:W-:Y:S05]  /*0b30*/  BSYNC.RECONVERGENT B1 ;  /* 0x0000000000017941 */ /* 0x000fea0003800200 */
.L_x_6902:
[----:B------:R-:W3:Y:S02]  /*0b40*/  LDCU UR4, c[0x0][0x380] ;  /* 0x00007000ff0477ac */ /* 0x000ee40008000800 */
[----:B---3--:R-:W-:-:S13]  /*0b50*/  ISETP.GE.AND P0, PT, R7, UR4, PT ;  /* 0x0000000407007c0c */ /* 0x008fda000bf06270 */
[----:B------:R-:W-:Y:S05]  /*0b60*/  @P0 EXIT ;  /* 0x000000000000094d */ /* 0x000fea0003800000 */
[----:B012---:R-:W0:Y:S08]  /*0b70*/  LDC.64 R2, c[0x0][0x5f0] ;  /* 0x00017c00ff027b82 */ /* 0x007e300000000a00 */
        /* <DEDUP_REMOVED lines=20> */
.L_x_6905:
        /* <DEDUP_REMOVED lines=29> */
[----:B0-----:R-:W-:Y:S01]  /*0e90*/  STG.E.U16 desc[UR6][R2.64], R7 ;  /* 0x0000000702007986 */ /* 0x001fe2000c101506 */
[----:B------:R-:W-:Y:S05]  /*0ea0*/  EXIT ;  /* 0x000000000000794d */ /* 0x000fea0003800000 */
.L_x_6895:
        /* <DEDUP_REMOVED lines=355> */
.L_x_6908:
        /* <DEDUP_REMOVED lines=8> */
[----:B-1----:R-:W-:Y:S01]  /*2560*/  IADD3 R12, P1, PT, R13, UR4, RZ ;  /* 0x000000040d0c7c10 */ /* 0x002fe2000ff3e0ff */
[----:B------:R-:W-:Y:S03]  /*2570*/  BSSY.RECONVERGENT B2, `(.L_x_6909) ;  /* 0x0000013000027945 */ /* 0x000fe60003800200 */
[----:B------:R-:W-:Y:S02]  /*2580*/  IADD3.X R13, PT, PT, RZ, UR5, RZ, P1, !PT ;  /* 0x00000005ff0d7c10 */ /* 0x000fe40008ffe4ff */
[----:B--2---:R-:W-:-:S02]  /*2590*/  SHF.L.U32 R14, R2, 0x10, RZ ;  /* 0x00000010020e7819 */ /* 0x004fc400000006ff */
[----:B---3--:R-:W-:-:S03]  /*25a0*/  SHF.L.U32 R15, R8, 0x10, RZ ;  /* 0x00000010080f7819 */ /* 0x008fc600000006ff */
[C---:B------:R-:W-:Y:S01]  /*25b0*/  FADD.FTZ R0, |R14|.reuse, -RZ ;  /* 0x800000ff0e007221 */ /* 0x040fe20000010200 */
        /* <DEDUP_REMOVED lines=14> */
.L_x_6910:
[----:B------:R-:W-:Y:S05]  /*26a0*/  BSYNC.RECONVERGENT B2 ;  /* 0x0000000000027941 */ /* 0x000fea0003800200 */
.L_x_6909:
        /* <DEDUP_REMOVED lines=29> */
[----:B------:R0:W-:Y:S02]  /*2880*/  STG.E.U16 desc[UR6][R12.64], R14 ;  /* 0x0000000e0c007986 */ /* 0x0001e4000c101506 */
.L_x_6907:
[----:B------:R-:W-:Y:S05]  /*2890*/  BSYNC.RECONVERGENT B1 ;  /* 0x0000000000017941 */ /* 0x000fea0003800200 */
.L_x_6906:
[----:B------:R-:W1:Y:S01]  /*28a0*/  LDCU UR4, c[0x0][0x380] ;  /* 0x00007000ff0477ac */ /* 0x000e620008000800 */
[----:B------:R-:W-:Y:S01]  /*28b0*/  BSSY.RECONVERGENT B1, `(.L_x_6911) ;  /* 0x000019a000017945 */ /* 0x000fe20003800200 */
[----:B-1----:R-:W-:-:S13]  /*28c0*/  ISETP.GE.AND P0, PT, R7, UR4, PT ;  /* 0x0000000407007c0c */ /* 0x002fda000bf06270 */
[----:B------:R-:W-:Y:S05]  /*28d0*/  @P0 BRA `(.L_x_6912) ;  /* 0x00000018005c0947 */ /* 0x000fea0003800000 */
[----:B------:R-:W1:Y:S01]  /*28e0*/  LDCU.64 UR4, c[0x0][0x390] ;  /* 0x00007200ff0477ac */ /* 0x000e620008000a00 */
[----:B------:R-:W-:Y:S02]  /*28f0*/  MOV R2, RZ ;  /* 0x000000ff00027202 */ /* 0x000fe40000000f00 */
[----:B------:R-:W-:Y:S01]  /*2900*/  MOV R3, R7 ;  /* 0x0000000700037202 */ /* 0x000fe20000000f00 */
[----:B------:R-:W2:Y:S01]  /*2910*/  LDCU UR8, c[0x0][0x38c] ;  /* 0x00007180ff0877ac */ /* 0x000ea20008000800 */
[----:B------:R-:W-:Y:S01]  /*2920*/  ISETP.NE.AND P0, PT, R4, RZ, PT ;  /* 0x000000ff0400720c */ /* 0x000fe20003f05270 */
[----:B------:R-:W0:Y:S01]  /*2930*/  LDCU.64 UR10, c[0x0][0x4b8] ;  /* 0x00009700ff0a77ac */ /* 0x000e220008000a00 */
[----:B-1----:R-:W-:Y:S01]  /*2940*/  IMAD.HI.U32 R8, R7, UR4, R2 ;  /* 0x0000000407087c27 */ /* 0x002fe2000f8e0002 */
[----:B------:R-:W1:Y:S04]  /*2950*/  LDCU UR4, c[0x0][0x4c0] ;  /* 0x00009800ff0477ac */ /* 0x000e680008000800 */
[----:B------:R-:W-:-:S04]  /*2960*/  SHF.R.U32.HI R9, RZ, UR5, R8 ;  /* 0x00000005ff097c19 */ /* 0x000fc80008011608 */
[----:B------:R-:W-:-:S05]  /*2970*/  IADD3 R0, PT, PT, -R9, RZ, RZ ;  /* 0x000000ff09007210 */ /* 0x000fca0007ffe1ff */
[----:B--2---:R-:W-:-:S04]  /*2980*/  IMAD R0, R0, UR8, R7 ;  /* 0x0000000800007c24 */ /* 0x004fc8000f8e0207 */
[C---:B0-----:R-:W-:Y:S02]  /*2990*/  IMAD R13, R0.reuse, UR10, RZ ;  /* 0x0000000a000d7c24 */ /* 0x041fe4000f8e02ff */
        /* <DEDUP_REMOVED lines=336> */
.L_x_6913:
        /* <DEDUP_REMOVED lines=28> */
.L_x_6915:
[----:B------:R-:W-:Y:S05]  /*4060*/  BSYNC.RECONVERGENT B2 ;  /* 0x0000000000027941 */ /* 0x000fea0003800200 */
.L_x_6914:
[----:B------:R-:W-:Y:S01]  /*4070*/  MOV R3, 0x3b33710b ;  /* 0x3b33710b00037802 */ /* 0x000fe20000000f00 */
[----:B------:R-:W-:Y:S01]  /*4080*/  FMUL.FTZ R2, R0, R0 ;  /* 0x0000000000027220 */ /* 0x000fe20000410000 */
[----:B------:R-:W-:Y:S01]  /*4090*/  HFMA2 R5, -RZ, RZ, 1.857421875, -1409 ;  /* 0x3f6ee581ff057431 */ /* 0x000fe200000001ff */
[C---:B------:R-:W-:Y:S02]  /*40a0*/  ISETP.GE.AND P0, PT, R15.reuse, RZ, PT ;  /* 0x000000ff0f00720c */ /* 0x040fe40003f06270 */
        /* <DEDUP_REMOVED lines=23> */
[----:B------:R-:W-:-:S04]  /*4220*/  FSEL R14, R15, R14, P0 ;  /* 0x0000000e0f0e7208 */ /* 0x000fc80000000000 */
[----:B------:R-:W-:-:S05]  /*4230*/  F2FP.BF16.F32.PACK_AB R14, RZ, R14 ;  /* 0x0000000eff0e723e */ /* 0x000fca00000010ff */
[----:B------:R1:W-:Y:S02]  /*4240*/  STG.E.U16 desc[UR6][R12.64], R14 ;  /* 0x0000000e0c007986 */ /* 0x0003e4000c101506 */
.L_x_6912:
[----:B------:R-:W-:Y:S05]  /*4250*/  BSYNC.RECONVERGENT B1 ;  /* 0x0000000000017941 */ /* 0x000fea0003800200 */
.L_x_6911:
[----:B------:R-:W2:Y:S01]  /*4260*/  LDCU UR4, c[0x0][0x380] ;  /* 0x00007000ff0477ac */ /* 0x000ea20008000800 */
[----:B------:R-:W-:Y:S01]  /*4270*/  BSSY.RECONVERGENT B1, `(.L_x_6916) ;  /* 0x000019a000017945 */ /* 0x000fe20003800200 */
[----:B--2---:R-:W-:-:S13]  /*4280*/  ISETP.GE.AND P0, PT, R7, UR4, PT ;  /* 0x0000000407007c0c */ /* 0x004fda000bf06270 */
[----:B------:R-:W-:Y:S05]  /*4290*/  @P0 BRA `(.L_x_6917) ;  /* 0x00000018005c0947 */ /* 0x000fea0003800000 */
[----:B------:R-:W2:Y:S01]  /*42a0*/  LDCU.64 UR4, c[0x0][0x390] ;  /* 0x00007200ff0477ac */ /* 0x000ea20008000a00 */
[----:B------:R-:W-:Y:S01]  /*42b0*/  HFMA2 R2, -RZ, RZ, 0, 0 ;  /* 0x00000000ff027431 */ /* 0x000fe200000001ff */
[----:B------:R-:W-:Y:S01]  /*42c0*/  MOV R3, R7 ;  /* 0x0000000700037202 */ /* 0x000fe20000000f00 */
[----:B------:R-:W3:Y:S01]  /*42d0*/  LDCU UR8, c[0x0][0x38c] ;  /* 0x00007180ff0877ac */ /* 0x000ee20008000800 */
[----:B------:R-:W-:Y:S01]  /*42e0*/  ISETP.NE.AND P0, PT, R4, RZ, PT ;  /* 0x000000ff0400720c */ /* 0x000fe20003f05270 */
[----:B------:R-:W0:Y:S01]  /*42f0*/  LDCU.64 UR10, c[0x0][0x4b8] ;  /* 0x00009700ff0a77ac */ /* 0x000e220008000a00 */
[----:B--2---:R-:W-:Y:S01]  /*4300*/  IMAD.HI.U32 R8, R7, UR4, R2 ;  /* 0x0000000407087c27 */ /* 0x004fe2000f8e0002 */
[----:B------:R-:W2:Y:S04]  /*4310*/  LDCU UR4, c[0x0][0x4c0] ;  /* 0x00009800ff0477ac */ /* 0x000ea80008000800 */
[----:B------:R-:W-:-:S04]  /*4320*/  SHF.R.U32.HI R9, RZ, UR5, R8 ;  /* 0x00000005ff097c19 */ /* 0x000fc80008011608 */
[----:B------:R-:W-:-:S05]  /*4330*/  IADD3 R0, PT, PT, -R9, RZ, RZ ;  /* 0x000000ff09007210 */ /* 0x000fca0007ffe1ff */
[----:B---3--:R-:W-:-:S04]  /*4340*/  IMAD R0, R0, UR8, R7 ;  /* 0x0000000800007c24 */ /* 0x008fc8000f8e0207 */
[C---:B01----:R-:W-:Y:S02]  /*4350*/  IMAD R13, R0.reuse, UR10, RZ ;  /* 0x0000000a000d7c24 */ /* 0x043fe4000f8e02ff */
        /* <DEDUP_REMOVED lines=336> */
.L_x_6918:
        /* <DEDUP_REMOVED lines=28> */
.L_x_6920:
[----:B------:R-:W-:Y:S05]  /*5a20*/  BSYNC.RECONVERGENT B2 ;  /* 0x0000000000027941 */ /* 0x000fea0003800200 */
.L_x_6919:
        /* <DEDUP_REMOVED lines=30> */
.L_x_6917:
[----:B------:R-:W-:Y:S05]  /*5c10*/  BSYNC.RECONVERGENT B1 ;  /* 0x0000000000017941 */ /* 0x000fea0003800200 */
.L_x_6916:
[----:B------:R-:W3:Y:S02]  /*5c20*/  LDCU UR4, c[0x0][0x380] ;  /* 0x00007000ff0477ac */ /* 0x000ee40008000800 */
[----:B---3--:R-:W-:-:S13]  /*5c30*/  ISETP.GE.AND P0, PT, R7, UR4, PT ;  /* 0x0000000407007c0c */ /* 0x008fda000bf06270 */
[----:B------:R-:W-:Y:S05]  /*5c40*/  @P0 EXIT ;  /* 0x000000000000094d */ /* 0x000fea0003800000 */
[----:B------:R-:W3:Y:S01]  /*5c50*/  LDCU.64 UR4, c[0x0][0x390] ;  /* 0x00007200ff0477ac */ /* 0x000ee20008000a00 */
[----:B------:R-:W-:Y:S02]  /*5c60*/  MOV R2, RZ ;  /* 0x000000ff00027202 */ /* 0x000fe40000000f00 */
[----:B------:R-:W-:Y:S01]  /*5c70*/  MOV R3, R7 ;  /* 0x0000000700037202 */ /* 0x000fe20000000f00 */
[----:B------:R-:W4:Y:S01]  /*5c80*/  LDCU UR8, c[0x0][0x38c] ;  /* 0x00007180ff0877ac */ /* 0x000f220008000800 */
[----:B------:R-:W-:Y:S01]  /*5c90*/  ISETP.NE.AND P0, PT, R4, RZ, PT ;  /* 0x000000ff0400720c */ /* 0x000fe20003f05270 */
[----:B------:R-:W5:Y:S01]  /*5ca0*/  LDCU.64 UR10, c[0x0][0x4b8] ;  /* 0x00009700ff0a77ac */ /* 0x000f620008000a00 */
[----:B---3--:R-:W-:Y:S01]  /*5cb0*/  IMAD.HI.U32 R5, R7, UR4, R2 ;  /* 0x0000000407057c27 */ /* 0x008fe2000f8e0002 */
[----:B------:R-:W3:Y:S04]  /*5cc0*/  LDCU UR4, c[0x0][0x4c0] ;  /* 0x00009800ff0477ac */ /* 0x000ee80008000800 */
[----:B------:R-:W-:-:S04]  /*5cd0*/  SHF.R.U32.HI R5, RZ, UR5, R5 ;  /* 0x00000005ff057c19 */ /* 0x000fc80008011605 */
[----:B------:R-:W-:-:S05]  /*5ce0*/  IADD3 R0, PT, PT, -R5, RZ, RZ ;  /* 0x000000ff05007210 */ /* 0x000fca0007ffe1ff */
[----:B----4-:R-:W-:-:S04]  /*5cf0*/  IMAD R0, R0, UR8, R7 ;  /* 0x0000000800007c24 */ /* 0x010fc8000f8e0207 */
[C---:B-----5:R-:W-:Y:S02]  /*5d00*/  IMAD R7, R0.reuse, UR10, RZ ;  /* 0x0000000a00077c24 */ /* 0x060fe4000f8e02ff */
[C---:B------:R-:W-:Y:S02]  /*5d10*/  IMAD R2, R0.reuse, UR11, RZ ;  /* 0x0000000b00027c24 */ /* 0x040fe4000f8e02ff */
[----:B---3--:R-:W-:Y:S01]  /*5d20*/  IMAD R0, R0, UR4, RZ ;  /* 0x0000000400007c24 */ /* 0x008fe2000f8e02ff */
[----:B------:R-:W-:Y:S06]  /*5d30*/  @!P0 BRA `(.L_x_6921) ;  /* 0x0000001400348947 */ /* 0x000fec0003800000 */
[----:B------:R-:W3:Y:S01]  /*5d40*/  LDCU.64 UR8, c[0x0][0x398] ;  /* 0x00007300ff0877ac */ /* 0x000ee20008000a00 */
[----:B------:R-:W-:Y:S01]  /*5d50*/  HFMA2 R4, -RZ, RZ, 0, 0 ;  /* 0x00000000ff047431 */ /* 0x000fe200000001ff */
[----:B------:R-:W-:Y:S01]  /*5d60*/  ISETP.NE.AND P0, PT, R6, 0x2, PT ;  /* 0x000000020600780c */ /* 0x000fe20003f05270 */
[----:B------:R-:W4:Y:S01]  /*5d70*/  LDCU UR4, c[0x0][0x3a0] ;  /* 0x00007400ff0477ac */ /* 0x000f220008000800 */
[----:B------:R-:W5:Y:S01]  /*5d80*/  LDCU UR5, c[0x0][0x4c4] ;  /* 0x00009880ff0577ac */ /* 0x000f620008000800 */
[----:B------:R-:W0:Y:S01]  /*5d90*/  LDCU.64 UR10, c[0x0][0x4c8] ;  /* 0x00009900ff0a77ac */ /* 0x000e220008000a00 */
[----:B---3--:R-:W-:-:S05]  /*5da0*/  IMAD.HI.U32 R8, R5, UR9, R4 ;  /* 0x0000000905087c27 */ /* 0x008fca000f8e0004 */
[----:B----4-:R-:W-:-:S04]  /*5db0*/  SHF.R.U32.HI R9, RZ, UR4, R8 ;  /* 0x00000004ff097c19 */ /* 0x010fc80008011608 */
[----:B------:R-:W-:-:S05]  /*5dc0*/  IADD3 R3, PT, PT, -R9, RZ, RZ ;  /* 0x000000ff09037210 */ /* 0x000fca0007ffe1ff */
[----:B------:R-:W-:-:S04]  /*5dd0*/  IMAD R5, R3, UR8, R5 ;  /* 0x0000000803057c24 */ /* 0x000fc8000f8e0205 */
[C---:B-----5:R-:W-:Y:S02]  /*5de0*/  IMAD R7, R5.reuse, UR5, R7 ;  /* 0x0000000505077c24 */ /* 0x060fe4000f8e0207 */
[C---:B0-----:R-:W-:Y:S02]  /*5df0*/  IMAD R2, R5.reuse, UR10, R2 ;  /* 0x0000000a05027c24 */ /* 0x041fe4000f8e0202 */
[----:B------:R-:W-:Y:S01]  /*5e00*/  IMAD R0, R5, UR11, R0 ;  /* 0x0000000b05007c24 */ /* 0x000fe2000f8e0200 */
[----:B------:R-:W-:Y:S06]  /*5e10*/  @!P0 BRA `(.L_x_6921) ;  /* 0x0000001000fc8947 */ /* 0x000fec0003800000 */
[----:B------:R-:W0:Y:S01]  /*5e20*/  LDCU.64 UR4, c[0x0][0x3a8] ;  /* 0x00007500ff0477ac */ /* 0x000e220008000a00 */
[----:B------:R-:W-:Y:S02]  /*5e30*/  MOV R8, RZ ;  /* 0x000000ff00087202 */ /* 0x000fe40000000f00 */
[----:B------:R-:W-:Y:S01]  /*5e40*/  ISETP.NE.AND P0, PT, R6, 0x3, PT ;  /* 0x000000030600780c */ /* 0x000fe20003f05270 */
[----:B------:R-:W3:Y:S01]  /*5e50*/  LDCU UR8, c[0x0][0x3a4] ;  /* 0x00007480ff0877ac */ /* 0x000ee20008000800 */
[----:B------:R-:W4:Y:S01]  /*5e60*/  LDCU.64 UR10, c[0x0][0x4d0] ;  /* 0x00009a00ff0a77ac */ /* 0x000f220008000a00 */
[----:B0-----:R-:W-:Y:S01]  /*5e70*/  IMAD.HI.U32 R4, R9, UR4, R8 ;  /* 0x0000000409047c27 */ /* 0x001fe2000f8e0008 */
[----:B------:R-:W0:Y:S04]  /*5e80*/  LDCU UR4, c[0x0][0x4d8] ;  /* 0x00009b00ff0477ac */ /* 0x000e280008000800 */
[----:B------:R-:W-:-:S04]  /*5e90*/  SHF.R.U32.HI R5, RZ, UR5, R4 ;  /* 0x00000005ff057c19 */ /* 0x000fc80008011604 */
[----:B------:R-:W-:-:S05]  /*5ea0*/  IADD3 R3, PT, PT, -R5, RZ, RZ ;  /* 0x000000ff05037210 */ /* 0x000fca0007ffe1ff */
[----:B---3--:R-:W-:-:S04]  /*5eb0*/  IMAD R9, R3, UR8, R9 ;  /* 0x0000000803097c24 */ /* 0x008fc8000f8e0209 */
[C---:B----4-:R-:W-:Y:S02]  /*5ec0*/  IMAD R7, R9.reuse, UR10, R7 ;  /* 0x0000000a09077c24 */ /* 0x050fe4000f8e0207 */
[C---:B------:R-:W-:Y:S02]  /*5ed0*/  IMAD R2, R9.reuse, UR11, R2 ;  /* 0x0000000b09027c24 */ /* 0x040fe4000f8e0202 */
[----:B0-----:R-:W-:Y:S01]  /*5ee0*/  IMAD R0, R9, UR4, R0 ;  /* 0x0000000409007c24 */ /* 0x001fe2000f8e0200 */
[----:B------:R-:W-:Y:S06]  /*5ef0*/  @!P0 BRA `(.L_x_6921) ;  /* 0x0000001000c48947 */ /* 0x000fec0003800000 */
[----:B------:R-:W0:Y:S01]  /*5f00*/  LDCU.64 UR8, c[0x0][0x3b0] ;  /* 0x00007600ff0877ac */ /* 0x000e220008000a00 */
[----:B------:R-:W-:Y:S02]  /*5f10*/  MOV R4, RZ ;  /* 0x000000ff00047202 */ /* 0x000fe40000000f00 */
[----:B------:R-:W-:Y:S01]  /*5f20*/  ISETP.NE.AND P0, PT, R6, 0x4, PT ;  /* 0x000000040600780c */ /* 0x000fe20003f05270 */
[----:B------:R-:W3:Y:S01]  /*5f30*/  LDCU UR4, c[0x0][0x3b8] ;  /* 0x00007700ff0477ac */ /* 0x000ee20008000800 */
[----:B------:R-:W4:Y:S01]  /*5f40*/  LDCU UR5, c[0x0][0x4dc] ;  /* 0x00009b80ff0577ac */ /* 0x000f220008000800 */
[----:B------:R-:W5:Y:S01]  /*5f50*/  LDCU.64 UR10, c[0x0][0x4e0] ;  /* 0x00009c00ff0a77ac */ /* 0x000f620008000a00 */
[----:B0-----:R-:W-:-:S05]  /*5f60*/  IMAD.HI.U32 R8, R5, UR9, R4 ;  /* 0x0000000905087c27 */ /* 0x001fca000f8e0004 */
[----:B---3--:R-:W-:-:S04]  /*5f70*/  SHF.R.U32.HI R9, RZ, UR4, R8 ;  /* 0x00000004ff097c19 */ /* 0x008fc80008011608 */
[----:B------:R-:W-:-:S05]  /*5f80*/  IADD3 R3, PT, PT, -R9, RZ, RZ ;  /* 0x000000ff09037210 */ /* 0x000fca0007ffe1ff */
[----:B------:R-:W-:-:S04]  /*5f90*/  IMAD R5, R3, UR8, R5 ;  /* 0x0000000803057c24 */ /* 0x000fc8000f8e0205 */
[C---:B----4-:R-:W-:Y:S02]  /*5fa0*/  IMAD R7, R5.reuse, UR5, R7 ;  /* 0x0000000505077c24 */ /* 0x050fe4000f8e0207 */
[C---:B-----5:R-:W-:Y:S02]  /*5fb0*/  IMAD R2, R5.reuse, UR10, R2 ;  /* 0x0000000a05027c24 */ /* 0x060fe4000f8e0202 */
[----:B------:R-:W-:Y:S01]  /*5fc0*/  IMAD R0, R5, UR11, R0 ;  /* 0x0000000b05007c24 */ /* 0x000fe2000f8e0200 */
[----:B------:R-:W-:Y:S06]  /*5fd0*/  @!P0 BRA `(.L_x_6921) ;  /* 0x00000010008c8947 */ /* 0x000fec0003800000 */
[----:B------:R-:W0:Y:S01]  /*5fe0*/  LDCU.64 UR4, c[0x0][0x3c0] ;  /* 0x00007800ff0477ac */ /* 0x000e220008000a00 */
[----:B------:R-:W-:Y:S01]  /*5ff0*/  HFMA2 R8, -RZ, RZ, 0, 0 ;  /* 0x00000000ff087431 */ /* 0x000fe200000001ff */
[----:B------:R-:W-:Y:S01]  /*6000*/  ISETP.NE.AND P0, PT, R6, 0x5, PT ;  /* 0x000000050600780c */ /* 0x000fe20003f05270 */
[----:B------:R-:W3:Y:S01]  /*6010*/  LDCU UR8, c[0x0][0x3bc] ;  /* 0x00007780ff0877ac */ /* 0x000ee20008000800 */
[----:B------:R-:W4:Y:S02]  /*6020*/  LDCU.64 UR10, c[0x0][0x4e8] ;  /* 0x00009d00ff0a77ac */ /* 0x000f240008000a00 */
        /* <DEDUP_REMOVED lines=38> */
[----:B------:R-:W-:Y:S01]  /*6290*/  HFMA2 R4, -RZ, RZ, 0, 0 ;  /* 0x00000000ff047431 */ /* 0x000fe200000001ff */
        /* <DEDUP_REMOVED lines=222> */
[----:B------:R-:W-:Y:S01]  /*7080*/  ISETP.NE.AND P0, PT, R6, 0x18, PT ;  /* 0x000000180600780c */ /* 0x000fe20003f05270 */
[----:B------:R-:W0:Y:S01]  /*7090*/  LDCU.64 UR8, c[0x0][0x4a0] ;  /* 0x00009400ff0877ac */ /* 0x000e220008000a00 */
[----:B------:R-:W-:Y:S01]  /*70a0*/  MOV R4, RZ ;  /* 0x000000ff00047202 */ /* 0x000fe20000000f00 */
[----:B------:R-:W3:Y:S01]  /*70b0*/  LDCU UR4, c[0x0][0x4a8] ;  /* 0x00009500ff0477ac */ /* 0x000ee20008000800 */
[----:B------:R-:W4:Y:S09]  /*70c0*/  LDCU UR5, c[0x0][0x5cc] ;  /* 0x0000b980ff0577ac */ /* 0x000f320008000800 */
[----:B-12---:R-:W1:Y:S01]  /*70d0*/  @P0 LDC.64 R12, c[0x0][0x4b0] ;  /* 0x00012c00ff0c0b82 */ /* 0x006e620000000a00 */
[----:B------:R-:W2:Y:S01]  /*70e0*/  LDCU.64 UR10, c[0x0][0x5d0] ;  /* 0x0000ba00ff0a77ac */ /* 0x000ea20008000a00 */
[----:B0-----:R-:W-:-:S06]  /*70f0*/  IMAD.HI.U32 R10, R5, UR9, R4 ;  /* 0x00000009050a7c27 */ /* 0x001fcc000f8e0004 */
[----:B------:R-:W0:Y:S01]  /*7100*/  @P0 LDC R15, c[0x0][0x4ac] ;  /* 0x00012b00ff0f0b82 */ /* 0x000e220000000800 */
[----:B---3--:R-:W-:Y:S02]  /*7110*/  SHF.R.U32.HI R11, RZ, UR4, R10 ;  /* 0x00000004ff0b7c19 */ /* 0x008fe4000801160a */
[----:B------:R-:W-:Y:S02]  /*7120*/  @P0 MOV R10, RZ ;  /* 0x000000ff000a0202 */ /* 0x000fe40000000f00 */
[----:B------:R-:W-:-:S03]  /*7130*/  IADD3 R3, PT, PT, -R11, RZ, RZ ;  /* 0x000000ff0b037210 */ /* 0x000fc60007ffe1ff */
[----:B------:R-:W3:Y:S02]  /*7140*/  @P0 LDC.64 R8, c[0x0][0x5d8] ;  /* 0x00017600ff080b82 */ /* 0x000ee40000000a00 */
[----:B------:R-:W-:-:S06]  /*7150*/  IMAD R5, R3, UR8, R5 ;  /* 0x0000000803057c24 */ /* 0x000fcc000f8e0205 */
[----:B------:R-:W5:Y:S01]  /*7160*/  @P0 LDC R6, c[0x0][0x5e0] ;  /* 0x00017800ff060b82 */ /* 0x000f620000000800 */
[----:B-1----:R-:W-:-:S04]  /*7170*/  @P0 IMAD.HI.U32 R4, R11, R12, R10 ;  /* 0x0000000c0b040227 */ /* 0x002fc800078e000a */
[C---:B----4-:R-:W-:Y:S01]  /*7180*/  IMAD R7, R5.reuse, UR5, R7 ;  /* 0x0000000505077c24 */ /* 0x050fe2000f8e0207 */
[----:B------:R-:W-:Y:S01]  /*7190*/  @P0 SHF.R.U32.HI R4, RZ, R13, R4 ;  /* 0x0000000dff040219 */ /* 0x000fe20000011604 */
[C---:B--2---:R-:W-:Y:S02]  /*71a0*/  IMAD R2, R5.reuse, UR10, R2 ;  /* 0x0000000a05027c24 */ /* 0x044fe4000f8e0202 */
[----:B------:R-:W-:Y:S01]  /*71b0*/  IMAD R0, R5, UR11, R0 ;  /* 0x0000000b05007c24 */ /* 0x000fe2000f8e0200 */
[----:B------:R-:W-:-:S05]  /*71c0*/  @P0 IADD3 R10, PT, PT, -R4, RZ, RZ ;  /* 0x000000ff040a0210 */ /* 0x000fca0007ffe1ff */
[----:B0-----:R-:W-:-:S04]  /*71d0*/  @P0 IMAD R11, R15, R10, R11 ;  /* 0x0000000a0f0b0224 */ /* 0x001fc800078e020b */
[C---:B---3--:R-:W-:Y:S02]  /*71e0*/  @P0 IMAD R7, R11.reuse, R8, R7 ;  /* 0x000000080b070224 */ /* 0x048fe400078e0207 */
[C---:B------:R-:W-:Y:S02]  /*71f0*/  @P0 IMAD R2, R11.reuse, R9, R2 ;  /* 0x000000090b020224 */ /* 0x040fe400078e0202 */
[----:B-----5:R-:W-:-:S07]  /*7200*/  @P0 IMAD R0, R11, R6, R0 ;  /* 0x000000060b000224 */ /* 0x020fce00078e0200 */
.L_x_6921:
[----:B------:R-:W3:Y:S01]  /*7210*/  LDCU.128 UR8, c[0x0][0x5f0] ;  /* 0x0000be00ff0877ac */ /* 0x000ee20008000c00 */
[----:B------:R-:W4:Y:S01]  /*7220*/  LDCU.64 UR4, c[0x0][0x5e8] ;  /* 0x0000bd00ff0477ac */ /* 0x000f220008000a00 */
[----:B---3--:R-:W-:Y:S02]  /*7230*/  IADD3 R2, P0, PT, R2, UR8, RZ ;  /* 0x0000000802027c10 */ /* 0x008fe4000ff1e0ff */
[----:B------:R-:W-:Y:S02]  /*7240*/  IADD3 R8, P1, PT, R0, UR10, RZ ;  /* 0x0000000a00087c10 */ /* 0x000fe4000ff3e0ff */
[----:B------:R-:W-:Y:S02]  /*7250*/  IADD3.X R3, PT, PT, RZ, UR9, RZ, P0, !PT ;  /* 0x00000009ff037c10 */ /* 0x000fe400087fe4ff */
[----:B------:R-:W-:-:S03]  /*7260*/  IADD3.X R9, PT, PT, RZ, UR11, RZ, P1, !PT ;  /* 0x0000000bff097c10 */ /* 0x000fc60008ffe4ff */
[----:B------:R-:W0:Y:S04]  /*7270*/  LDG.E.U16 R2, desc[UR6][R2.64] ;  /* 0x0000000602027981 */ /* 0x000e28000c1e1500 */
[----:B------:R-:W3:Y:S01]  /*7280*/  LDG.E.U16 R4, desc[UR6][R8.64] ;  /* 0x0000000608047981 */ /* 0x000ee2000c1e1500 */
[----:B------:R-:W-:Y:S01]  /*7290*/  BSSY.RECONVERGENT B1, `(.L_x_6922) ;  /* 0x0000014000017945 */ /* 0x000fe20003800200 */
[----:B012---:R-:W-:Y:S02]  /*72a0*/  SHF.L.U32 R13, R2, 0x10, RZ ;  /* 0x00000010020d7819 */ /* 0x007fe400000006ff */
        /* <DEDUP_REMOVED lines=9> */
[----:B------:R-:W-:Y:S01]  /*7340*/  FFMA R0, R5, R6, R5 ;  /* 0x0000000605007223 */ /* 0x000fe20000000005 */
[----:B----4-:R-:W-:-:S03]  /*7350*/  IADD3 R6, P1, PT, R7, UR4, RZ ;  /* 0x0000000407067c10 */ /* 0x010fc6000ff3e0ff */
[----:B------:R-:W-:Y:S01]  /*7360*/  FFMA R3, R11, R0, RZ ;  /* 0x000000000b037223 */ /* 0x000fe200000000ff */
[----:B------:R-:W-:-:S03]  /*7370*/  IADD3.X R7, PT, PT, RZ, UR5, RZ, P1, !PT ;  /* 0x00000005ff077c10 */ /* 0x000fc60008ffe4ff */
[----:B------:R-:W-:-:S04]  /*7380*/  FFMA R2, -R16, R3, R11 ;  /* 0x0000000310027223 */ /* 0x000fc8000000010b */
[----:B------:R-:W-:Y:S01]  /*7390*/  FFMA R0, R0, R2, R3 ;  /* 0x0000000200007223 */ /* 0x000fe20000000003 */
[----:B-1----:R-:W-:Y:S06]  /*73a0*/  @!P0 BRA `(.L_x_6923) ;  /* 0x0000000000088947 */ /* 0x002fec0003800000 */
[----:B------:R-:W-:-:S07]  /*73b0*/  MOV R2, 0x73d0 ;  /* 0x000073d000027802 */ /* 0x000fce0000000f00 */
[----:B------:R-:W-:Y:S05]  /*73c0*/  CALL.REL.NOINC `($__internal_2_$__cuda_sm3x_div_rn_ftz_f32_slowpath) ;  /* 0x00000000007c7944 */ /* 0x000fea0003c00000 */
.L_x_6923:
[----:B------:R-:W-:Y:S05]  /*73d0*/  BSYNC.RECONVERGENT B1 ;  /* 0x0000000000017941 */ /* 0x000fea0003800200 */
.L_x_6922:
[----:B------:R-:W-:Y:S01]  /*73e0*/  MOV R3, 0x3b33710b ;  /* 0x3b33710b00037802 */ /* 0x000fe20000000f00 */
[----:B------:R-:W-:Y:S01]  /*73f0*/  FMUL.FTZ R2, R0, R0 ;  /* 0x0000000000027220 */ /* 0x000fe20000410000 */
[----:B------:R-:W-:Y:S01]  /*7400*/  HFMA2 R5, -RZ, RZ, 1.857421875, -1409 ;  /* 0x3f6ee581ff057431 */ /* 0x000fe200000001ff */
        /* <DEDUP_REMOVED lines=25> */
[----:B------:R-:W-:Y:S01]  /*75a0*/  STG.E.U16 desc[UR6][R6.64], R13 ;  /* 0x0000000d06007986 */ /* 0x000fe2000c101506 */
[----:B------:R-:W-:Y:S05]  /*75b0*/  EXIT ;  /* 0x000000000000794d */ /* 0x000fea0003800000 */
        .weak           $__internal_2_$__cuda_sm3x_div_rn_ftz_f32_slowpath
        .type           $__internal_2_$__cuda_sm3x_div_rn_ftz_f32_slowpath,@function
        .size           $__internal_2_$__cuda_sm3x_div_rn_ftz_f32_slowpath,(.L_x_16749 - $__internal_2_$__cuda_sm3x_div_rn_ftz_f32_slowpath)
$__internal_2_$__cuda_sm3x_div_rn_ftz_f32_slowpath:
[----:B------:R-:W-:Y:S01]  /*75c0*/  SHF.R.U32.HI R3, RZ, 0x17, R16 ;  /* 0x00000017ff037819 */ /* 0x000fe20000011610 */
[----:B------:R-:W-:Y:S01]  /*75d0*/  BSSY.RECONVERGENT B0, `(.L_x_6924) ;  /* 0x0000046000007945 */ /* 0x000fe20003800200 */
[----:B------:R-:W-:-:S03]  /*75e0*/  SHF.R.U32.HI R8, RZ, 0x17, R11 ;  /* 0x00000017ff087819 */ /* 0x000fc6000001160b */
[----:B------:R-:W-:Y:S01]  /*75f0*/  BSSY.RELIABLE B3, `(.L_x_6925) ;  /* 0x000001d000037945 */ /* 0x000fe20003800100 */
[----:B------:R-:W-:Y:S02]  /*7600*/  LOP3.LUT R3, R3, 0xff, RZ, 0xc0, !PT ;  /* 0x000000ff03037812 */ /* 0x000fe400078ec0ff */
[----:B------:R-:W-:Y:S02]  /*7610*/  LOP3.LUT R8, R8, 0xff, RZ, 0xc0, !PT ;  /* 0x000000ff08087812 */ /* 0x000fe400078ec0ff */
[----:B------:R-:W-:Y:S02]  /*7620*/  IADD3 R0, PT, PT, R3, -0x1, RZ ;  /* 0xffffffff03007810 */ /* 0x000fe40007ffe0ff */
[----:B------:R-:W-:Y:S02]  /*7630*/  IADD3 R5, PT, PT, R8, -0x1, RZ ;  /* 0xffffffff08057810 */ /* 0x000fe40007ffe0ff */
        /* <DEDUP_REMOVED lines=24> */
.L_x_6926:
[----:B------:R-:W-:Y:S05]  /*77c0*/  BSYNC.RELIABLE B3 ;  /* 0x0000000000037941 */ /* 0x000fea0003800100 */
.L_x_6925:
[----:B------:R-:W-:Y:S01]  /*77d0*/  IADD3 R3, PT, PT, R3, -0x7f, RZ ;  /* 0xffffff8103037810 */ /* 0x000fe20007ffe0ff */
[----:B------:R-:W-:Y:S01]  /*77e0*/  BSSY.RECONVERGENT B3, `(.L_x_6931) ;  /* 0x000001b000037945 */ /* 0x000fe20003800200 */
[----:B------:R-:W-:-:S03]  /*77f0*/  IADD3 R8, PT, PT, R8, -0x7f, RZ ;  /* 0xffffff8108087810 */ /* 0x000fc60007ffe0ff */
[----:B------:R-:W-:Y:S01]  /*7800*/  IMAD R17, R3, -0x800000, R16 ;  /* 0xff80000003117824 */ /* 0x000fe200078e0210 */
[C---:B------:R-:W-:Y:S01]  /*7810*/  IADD3 R3, PT, PT, R8.reuse, -R3, RZ ;  /* 0x8000000308037210 */ /* 0x040fe20007ffe0ff */
[----:B------:R-:W-:Y:S02]  /*7820*/  IMAD R0, R8, -0x800000, R11 ;  /* 0xff80000008007824 */ /* 0x000fe400078e020b */
[----:B------:R-:W0:Y:S01]  /*7830*/  MUFU.RCP R10, R17 ;  /* 0x00000011000a7308 */ /* 0x000e220000001000 */
[----:B------:R-:W-:-:S04]  /*7840*/  FADD.FTZ R5, -R17, -RZ ;  /* 0x800000ff11057221 */ /* 0x000fc80000010100 */
        /* <DEDUP_REMOVED lines=8> */
[----:B------:R-:W-:-:S04]  /*78d0*/  LOP3.LUT R8, R5, 0xff, RZ, 0xc0, !PT ;  /* 0x000000ff05087812 */ /* 0x000fc800078ec0ff */
[----:B------:R-:W-:-:S04]  /*78e0*/  IADD3 R5, PT, PT, R8, R3, RZ ;  /* 0x0000000308057210 */ /* 0x000fc80007ffe0ff */
[----:B------:R-:W-:-:S04]  /*78f0*/  IADD3 R8, PT, PT, R5, -0x1, RZ ;  /* 0xffffffff05087810 */ /* 0x000fc80007ffe0ff */
        /* <DEDUP_REMOVED lines=8> */
.L_x_6932:
[----:B------:R-:W-:-:S07]  /*7980*/  LEA R0, R3, R0, 0x17 ;  /* 0x0000000003007211 */ /* 0x000fce00078eb8ff */
.L_x_6933:
[----:B------:R-:W-:Y:S05]  /*7990*/  BSYNC.RECONVERGENT B3 ;  /* 0x0000000000037941 */ /* 0x000fea0003800200 */
.L_x_6931:
[----:B------:R-:W-:Y:S05]  /*79a0*/  BRA `(.L_x_6934) ;  /* 0x0000000000207947 */ /* 0x000fea0003800000 */
.L_x_6930:
[----:B------:R-:W-:-:S04]  /*79b0*/  LOP3.LUT R11, R16, 0x80000000, R11, 0x48, !PT ;  /* 0x80000000100b7812 */ /* 0x000fc800078e480b */
[----:B------:R-:W-:Y:S01]  /*79c0*/  LOP3.LUT R0, R11, 0x7f800000, RZ, 0xfc, !PT ;  /* 0x7f8000000b007812 */ /* 0x000fe200078efcff */
[----:B------:R-:W-:Y:S06]  /*79d0*/  BRA `(.L_x_6934) ;  /* 0x0000000000147947 */ /* 0x000fec0003800000 */
.L_x_6929:
[----:B------:R-:W-:Y:S01]  /*79e0*/  LOP3.LUT R0, R16, 0x80000000, R11, 0x48, !PT ;  /* 0x8000000010007812 */ /* 0x000fe200078e480b */
[----:B------:R-:W-:Y:S06]  /*79f0*/  BRA `(.L_x_6934) ;  /* 0x00000000000c7947 */ /* 0x000fec0003800000 */
.L_x_6928:
[----:B------:R-:W0:Y:S01]  /*7a00*/  MUFU.RSQ R0, -QNAN ;  /* 0xffc0000000007908 */ /* 0x000e220000001400 */
[----:B------:R-:W-:Y:S05]  /*7a10*/  BRA `(.L_x_6934) ;  /* 0x0000000000047947 */ /* 0x000fea0003800000 */
.L_x_6927:
[----:B------:R-:W-:-:S07]  /*7a20*/  FADD.FTZ R0, R11, R16 ;  /* 0x000000100b007221 */ /* 0x000fce0000010000 */
.L_x_6934:
[----:B------:R-:W-:Y:S05]  /*7a30*/  BSYNC.RECONVERGENT B0 ;  /* 0x0000000000007941 */ /* 0x000fea0003800200 */
.L_x_6924:
[----:B------:R-:W-:-:S04]  /*7a40*/  HFMA2 R3, -RZ, RZ, 0, 0 ;  /* 0x00000000ff037431 */ /* 0x000fc800000001ff */
[----:B0-----:R-:W-:Y:S05]  /*7a50*/  RET.REL.NODEC R2 `(_ZN2at6native18elementwise_kernelILi128ELi4EZNS0_22gpu_kernel_impl_nocastINS0_13BinaryFunctorIN3c108BFloat16ES5_S5_ZZZNS0_17atan2_kernel_cudaERNS_18TensorIteratorBaseEENKUlvE_clEvENKUlvE2_clEvEUlS5_S5_E_EEEEvS7_RKT_EUliE_EEviT1_) ;  /* 0xffffff8402687950 */ /* 0x001fea0003c3ffff */
.L_x_6935:
        /* <DEDUP_REMOVED lines=10> */
.L_x_16749:


//--------------------- .text._ZN2at6native27unrolled_elementwise_kernelINS0_13BinaryFunctorIN3c108BFloat16ES4_S4_ZZZNS0_17atan2_kernel_cudaERNS_18TensorIteratorBaseEENKUlvE_clEvENKUlvE2_clEvEUlS4_S4_E_EESt5arrayIPcLm3EELi4E23TrivialOffsetCalculatorILi2EjESE_ILi1EjENS0_6memory15LoadWithoutCastENSH_16StoreWithoutCastEEEviT_T0_T2_T3_T4_T5_ --------------------------
	.section	.text._ZN2at6native27unrolled_elementwise_kernelINS0_13BinaryFunctorIN3c108BFloat16ES4_S4_ZZZNS0_17atan2_kernel_cudaERNS_18TensorIteratorBaseEENKUlvE_clEvENKUlvE2_clEvEUlS4_S4_E_EESt5arrayIPcLm3EELi4E23TrivialOffsetCalculatorILi2EjESE_ILi1EjENS0_6memory15LoadWithoutCastENSH_16StoreWithoutCastEEEviT_T0_T2_T3_T4_T5_,"ax",@progbits
	.align	128
        .global         _ZN2at6native27unrolled_elementwise_kernelINS0_13BinaryFunctorIN3c108BFloat16ES4_S4_ZZZNS0_17atan2_kernel_cudaERNS_18TensorIteratorBaseEENKUlvE_clEvENKUlvE2_clEvEUlS4_S4_E_EESt5arrayIPcLm3EELi4E23TrivialOffsetCalculatorILi2EjESE_ILi1EjENS0_6memory15LoadWithoutCastENSH_16StoreWithoutCastEEEviT_T0_T2_T3_T4_T5_
        .type           _ZN2at6native27unrolled_elementwise_kernelINS0_13BinaryFunctorIN3c108BFloat16ES4_S4_ZZZNS0_17atan2_kernel_cudaERNS_18TensorIteratorBaseEENKUlvE_clEvENKUlvE2_clEvEUlS4_S4_E_EESt5arrayIPcLm3EELi4E23TrivialOffsetCalculatorILi2EjESE_ILi1EjENS0_6memory15LoadWithoutCastENSH_16StoreWithoutCastEEEviT_T0_T2_T3_T4_T5_,@function
        .size           _ZN2at6native27unrolled_elementwise_kernelINS0_13BinaryFunctorIN3c108BFloat16ES4_S4_ZZZNS0_17atan2_kernel_cudaERNS_18TensorIteratorBaseEENKUlvE_clEvENKUlvE2_clEvEUlS4_S4_E_EESt5arrayIPcLm3EELi4E23TrivialOffsetCalculatorILi2EjESE_ILi1EjENS0_6memory15LoadWithoutCastENSH_16StoreWithoutCastEEEviT_T0_T2_T3_T4_T5_,(.L_x_16750 - _ZN2at6native27unrolled_elementwise_kernelINS0_13BinaryFunctorIN3c108BFloat16ES4_S4_ZZZNS0_17atan2_kernel_cudaERNS_18TensorIteratorBaseEENKUlvE_clEvENKUlvE2_clEvEUlS4_S4_E_EESt5arrayIPcLm3EELi4E23TrivialOffsetCalculatorILi2EjESE_ILi1EjENS0_6memory15LoadWithoutCastENSH_16StoreWithoutCastEEEviT_T0_T2_T3_T4_T5_)
        .other          _ZN2at6native27unrolled_elementwise_kernelINS0_13BinaryFunctorIN3c108BFloat16ES4_S4_ZZZNS0_17atan2_kernel_cudaERNS_18TensorIteratorBaseEENKUlvE_clEvENKUlvE2_clEvEUlS4_S4_E_EESt5arrayIPcLm3EELi4E23TrivialOffsetCalculatorILi2EjESE_ILi1EjENS0_6memory15LoadWithoutCastENSH_16StoreWithoutCastEEEviT_T0_T2_T3_T4_T5_,@"STO_CUDA_ENTRY STV_DEFAULT"
_ZN2at6native27unrolled_elementwise_kernelINS0_13BinaryFunctorIN3c108BFloat16ES4_S4_ZZZNS0_17atan2_kernel_cudaERNS_18TensorIteratorBaseEENKUlvE_clEvENKUlvE2_clEvEUlS4_S4_E_EESt5arrayIPcLm3EELi4E23TrivialOffsetCalculatorILi2EjESE_ILi1EjENS0_6memory15LoadWithoutCastENSH_16StoreWithoutCastEEEviT_T0_T2_T3_T4_T5_:
.text._ZN2at6native27unrolled_elementwise_kernelINS0_13BinaryFunctorIN3c108BFloat16ES4_S4_ZZZNS0_17atan2_kernel_cudaERNS_18TensorIteratorBaseEENKUlvE_clEvENKUlvE2_clEvEUlS4_S4_E_EESt5arrayIPcLm3EELi4E23TrivialOffsetCalculatorILi2EjESE_ILi1EjENS0_6memory15LoadWithoutCastENSH_16StoreWithoutCastEEEviT_T0_T2_T3_T4_T5_:
[----:B------:R-:W-:Y:S01]  /*0000*/  LDC R1, c[0x0][0x37c] ;  /* 0x0000df00ff017b82 */ /* 0x000fe20000000800 */
[----:B------:R-:W0:Y:S07]  /*0010*/  S2R R9, SR_CTAID.X ;  /* 0x0000000000097919 */ /* 0x000e2e0000002500 */
[----:B------:R-:W0:Y:S01]  /*0020*/  LDC R0, c[0x0][0x380] ;  /* 0x0000e000ff007b82 */ /* 0x000e220000000800 */
[----:B------:R-:W1:Y:S01]  /*0030*/  LDCU.64 UR4, c[0x0][0x358] ;  /* 0x00006b00ff0477ac */ /* 0x000e620008000a00 */
[----:B------:R-:W-:Y:S01]  /*0040*/  PRMT R12, RZ, 0x7610, R12 ;  /* 0x00007610ff0c7816 */ /* 0x000fe2000000000c */
[----:B------:R-:W2:Y:S01]  /*0050*/  S2R R4, SR_TID.X ;  /* 0x0000000000047919 */ /* 0x000ea20000002100 */
[----:B------:R-:W-:-:S04]  /*0060*/  PRMT R8, RZ, 0x7610, R8 ;  /* 0x00007610ff087816 */ /* 0x000fc80000000008 */
[----:B------:R-:W3:Y:S08]  /*0070*/  LDC.64 R2, c[0x0][0x390] ;  /* 0x0000e400ff027b82 */ /* 0x000ef00000000a00 */
[----:B------:R-:W4:Y:S08]  /*0080*/  LDC.64 R24, c[0x0][0x398] ;  /* 0x0000e600ff187b82 */ /* 0x000f300000000a00 */
[----:B------:R-:W1:Y:S01]  /*0090*/  LDC.64 R16, c[0x0][0x390] ;  /* 0x0000e400ff107b82 */ /* 0x000e620000000a00 */
[----:B0-----:R-:W-:-:S07]  /*00a0*/  IMAD R7, R9, -0x200, R0 ;  /* 0xfffffe0009077824 */ /* 0x001fce00078e0200 */
[----:B------:R-:W0:Y:S01]  /*00b0*/  LDC.64 R18, c[0x0][0x398] ;  /* 0x0000e600ff127b82 */ /* 0x000e220000000a00 */
[----:B------:R-:W-:Y:S02]  /*00c0*/  PRMT R0, RZ, 0x7610, R0 ;  /* 0x00007610ff007816 */ /* 0x000fe40000000000 */
[----:B--2---:R-:W-:Y:S02]  /*00d0*/  MOV R6, R4 ;  /* 0x0000000400067202 */ /* 0x004fe40000000f00 */
[----:B------:R-:W-:-:S03]  /*00e0*/  ISETP.GE.AND P0, PT, R4, R7, PT ;  /* 0x000000070400720c */ /* 0x000fc60003f06270 */
[----:B------:R-:W2:Y:S08]  /*00f0*/  LDC.64 R26, c[0x0][0x390] ;  /* 0x0000e400ff1a7b82 */ /* 0x000eb00000000a00 */
[----:B------:R-:W0:Y:S02]  /*0100*/  LDC.64 R10, c[0x0][0x398] ;  /* 0x0000e600ff0a7b82 */ /* 0x000e240000000a00 */
[----:B------:R-:W-:Y:S01]  /*0110*/  @!P0 IADD3 R4, PT, PT, R6, 0x80, RZ ;  /* 0x0000008006048810 */ /* 0x000fe20007ffe0ff */
[----:B------:R-:W-:-:S03]  /*0120*/  @!P0 IMAD R15, R9, 0x200, R6 ;  /* 0x00000200090f8824 */ /* 0x000fc600078e0206 */
[C---:B------:R-:W-:Y:S01]  /*0130*/  ISETP.GE.AND P1, PT, R4.reuse, R7, PT ;  /* 0x000000070400720c */ /* 0x040fe20003f26270 */
[C---:B---3--:R-:W-:Y:S01]  /*0140*/  @!P0 IMAD.WIDE.U32 R2, R15.reuse, 0x2, R2 ;  /* 0x000000020f028825 */ /* 0x048fe200078e0002 */
[----:B------:R-:W3:Y:S03]  /*0150*/  LDC.64 R20, c[0x0][0x390] ;  /* 0x0000e400ff147b82 */ /* 0x000ee60000000a00 */
[----:B----4-:R-:W-:Y:S01]  /*0160*/  @!P0 IMAD.WIDE.U32 R24, R15, 0x2, R24 ;  /* 0x000000020f188825 */ /* 0x010fe200078e0018 */
[----:B-1----:R1:W5:Y:S04]  /*0170*/  @!P0 LDG.E.U16 R0, desc[UR4][R2.64] ;  /* 0x0000000402008981 */ /* 0x002368000c1e1500 */
[----:B------:R-:W4:Y:S01]  /*0180*/  LDC.64 R22, c[0x0][0x398] ;  /* 0x0000e600ff167b82 */ /* 0x000f220000000a00 */
[----:B------:R-:W-:Y:S01]  /*0190*/  PRMT R14, RZ, 0x7610, R14 ;  /* 0x00007610ff0e7816 */ /* 0x000fe2000000000e */
[----:B------:R0:W5:Y:S01]  /*01a0*/  @!P0 LDG.E.U16 R8, desc[UR4][R24.64] ;  /* 0x0000000418088981 */ /* 0x000162000c1e1500 */
[----:B------:R-:W-:Y:S01]  /*01b0*/  @!P1 IMAD R13, R9, 0x200, R4 ;  /* 0x00000200090d9824 */ /* 0x000fe200078e0204 */
[----:B------:R-:W-:-:S02]  /*01c0*/  @!P1 IADD3 R4, PT, PT, R4, 0x80, RZ ;  /* 0x0000008004049810 */ /* 0x000fc40007ffe0ff */
[----:B-1----:R-:W-:Y:S01]  /*01d0*/  PRMT R3, RZ, 0x7610, R3 ;  /* 0x00007610ff037816 */ /* 0x002fe20000000003 */
[C---:B--2---:R-:W-:Y:S01]  /*01e0*/  @!P1 IMAD.WIDE.U32 R26, R13.reuse, 0x2, R26 ;  /* 0x000000020d1a9825 */ /* 0x044fe200078e001a */
[C---:B------:R-:W-:Y:S02]  /*01f0*/  ISETP.GE.AND P3, PT, R4.reuse, R7, PT ;  /* 0x000000070400720c */ /* 0x040fe40003f66270 */
[----:B------:R-:W-:Y:S01]  /*0200*/  PRMT R2, RZ, 0x7610, R2 ;  /* 0x00007610ff027816 */ /* 0x000fe20000000002 */
[----:B0-----:R-:W-:Y:S01]  /*0210*/  @!P1 IMAD.WIDE.U32 R10, R13, 0x2, R10 ;  /* 0x000000020d0a9825 */ /* 0x001fe200078e000a */
[----:B------:R0:W5:Y:S04]  /*0220*/  @!P1 LDG.E.U16 R12, desc[UR4][R26.64] ;  /* 0x000000041a0c9981 */ /* 0x000168000c1e1500 */
[----:B------:R0:W5:Y:S05]  /*0230*/  @!P1 LDG.E.U16 R14, desc[UR4][R10.64] ;  /* 0x000000040a0e9981 */ /* 0x00016a000c1e1500 */
[----:B------:R-:W-:Y:S01]  /*0240*/  @!P3 IMAD R5, R9, 0x200, R4 ;  /* 0x000002000905b824 */ /* 0x000fe200078e0204 */
[----:B------:R-:W-:-:S04]  /*0250*/  @!P3 IADD3 R4, PT, PT, R4, 0x80, RZ ;  /* 0x000000800404b810 */ /* 0x000fc80007ffe0ff */
[----:B------:R-:W-:Y:S01]  /*0260*/  ISETP.GE.AND P2, PT, R4, R7, PT ;  /* 0x000000070400720c */ /* 0x000fe20003f46270 */
[----:B------:R-:W-:-:S04]  /*0270*/  @!P3 IMAD.WIDE.U32 R16, R5, 0x2, R16 ;  /* 0x000000020510b825 */ /* 0x000fc800078e0010 */
[----:B------:R-:W-:Y:S01]  /*0280*/  @!P3 IMAD.WIDE.U32 R18, R5, 0x2, R18 ;  /* 0x000000020512b825 */ /* 0x000fe200078e0012 */
[----:B------:R-:W-:-:S06]  /*0290*/  PRMT R5, RZ, 0x7610, R5 ;  /* 0x00007610ff057816 */ /* 0x000fcc0000000005 */
[----:B------:R0:W5:Y:S01]  /*02a0*/  @!P3 LDG.E.U16 R5, desc[UR4][R16.64] ;  /* 0x000000041005b981 */ /* 0x000162000c1e1500 */
[----:B------:R-:W-:Y:S02]  /*02b0*/  @!P2 LEA R15, R9, R4, 0x9 ;  /* 0x00000004090fa211 */ /* 0x000fe400078e48ff */
[----:B------:R-:W-:-:S03]  /*02c0*/  PRMT R4, RZ, 0x7610, R4 ;  /* 0x00007610ff047816 */ /* 0x000fc60000000004 */
[----:B---3--:R-:W-:-:S03]  /*02d0*/  @!P2 IMAD.WIDE.U32 R20, R15, 0x2, R20 ;  /* 0x000000020f14a825 */ /* 0x008fc600078e0014 */
[----:B------:R0:W5:Y:S01]  /*02e0*/  @!P3 LDG.E.U16 R4, desc[UR4][R18.64] ;  /* 0x000000041204b981 */ /* 0x000162000c1e1500 */
[----:B----4-:R-:W-:-:S03]  /*02f0*/  @!P2 IMAD.WIDE.U32 R22, R15, 0x2, R22 ;  /* 0x000000020f16a825 */ /* 0x010fc600078e0016 */
[----:B------:R0:W5:Y:S04]  /*0300*/  @!P2 LDG.E.U16 R3, desc[UR4][R20.64] ;  /* 0x000000041403a981 */ /* 0x000168000c1e1500 */
[----:B------:R0:W5:Y:S01]  /*0310*/  @!P2 LDG.E.U16 R2, desc[UR4][R22.64] ;  /* 0x000000041602a981 */ /* 0x000162000c1e1500 */
[----:B------:R-:W-:Y:S01]  /*0320*/  ISETP.GE.AND P0, PT, R6, R7, PT ;  /* 0x000000070600720c */ /* 0x000fe20003f06270 */
[----:B------:R-:W-:-:S12]  /*0330*/  BSSY.RECONVERGENT B1, `(.L_x_6936) ;  /* 0x0000032000017945 */ /* 0x000fd80003800200 */
[----:B0-----:R-:W-:Y:S05]  /*0340*/  @P0 BRA `(.L_x_6937) ;  /* 0x0000000000c00947 */ /* 0x001fea0003800000 */
[----:B-----5:R-:W-:Y:S01]  /*0350*/  SHF.L.U32 R17, R0, 0x10, RZ ;  /* 0x0000001000117819 */ /* 0x020fe200000006ff */
[----:B------:R-:W-:Y:S01]  /*0360*/  IMAD.U32 R16, R8, 0x10000, RZ ;  /* 0x0001000008107824 */ /* 0x000fe200078e00ff */
[----:B------:R-:W-:Y:S03]  /*0370*/  BSSY.RECONVERGENT B2, `(.L_x_6938) ;  /* 0x0000011000027945 */ /* 0x000fe60003800200 */
[----:B------:R-:W-:Y:S01]  /*0380*/  FADD.FTZ R0, |R16|, -RZ ;  /* 0x800000ff10007221 */ /* 0x000fe20000010200 */
[C---:B------:R-:W-:Y:S01]  /*0390*/  FADD.FTZ R11, |R17|.reuse, -RZ ;  /* 0x800000ff110b7221 */ /* 0x040fe20000010200 */
        /* <DEDUP_REMOVED lines=12> */
[----:B------:R-:W-:Y:S05]  /*0460*/  CALL.REL.NOINC `($__internal_3_$__cuda_sm3x_div_rn_ftz_f32_slowpath) ;  /* 0x0000000c00887944 */ /* 0x000fea0003c00000 */
[----:B------:R-:W-:-:S07]  /*0470*/  IMAD.MOV.U32 R8, RZ, RZ, R0 ;  /* 0x000000ffff087224 */ /* 0x000fce00078e0000 */
.L_x_6939:
[----:B------:R-:W-:Y:S05]  /*0480*/  BSYNC.RECONVERGENT B2 ;  /* 0x0000000000027941 */ /* 0x000fea0003800200 */
.L_x_6938:
[----:B------:R-:W-:Y:S02]  /*0490*/  HFMA2 R11, -RZ, RZ, 0.89990234375, 10328 ;  /* 0x3b33710bff0b7431 */ /* 0x000fe400000001ff */
        /* <DEDUP_REMOVED lines=26> */
[----:B------:R-:W-:-:S07]  /*0640*/  F2FP.BF16.F32.PACK_AB R17, RZ, R17 ;  /* 0x00000011ff11723e */ /* 0x000fce00000010ff */
.L_x_6937:
[----:B------:R-:W-:Y:S05]  /*0650*/  BSYNC.RECONVERGENT B1 ;  /* 0x0000000000017941 */ /* 0x000fea0003800200 */
.L_x_6936:
[----:B------:R-:W-:Y:S01]  /*0660*/  VIADD R16, R6, 0x80 ;  /* 0x0000008006107836 */ /* 0x000fe20000000000 */
[----:B------:R-:W-:Y:S04]  /*0670*/  BSSY.RECONVERGENT B1, `(.L_x_6940) ;  /* 0x0000034000017945 */ /* 0x000fe80003800200 */
[----:B------:R-:W-:-:S13]  /*0680*/  ISETP.GE.AND P0, PT, R16, R7, PT ;  /* 0x000000071000720c */ /* 0x000fda0003f06270 */
[----:B------:R-:W-:Y:S05]  /*0690*/  @P0 BRA `(.L_x_6941) ;  /* 0x0000000000c40947 */ /* 0x000fea0003800000 */
        /* <DEDUP_REMOVED lines=16> */
[----:B------:R-:W-:Y:S02]  /*07a0*/  MOV R18, R12 ;  /* 0x0000000c00127202 */ /* 0x000fe40000000f00 */
[----:B------:R-:W-:-:S07]  /*07b0*/  MOV R8, 0x7d0 ;  /* 0x000007d000087802 */ /* 0x000fce0000000f00 */
[----:B------:R-:W-:Y:S05]  /*07c0*/  CALL.REL.NOINC `($__internal_3_$__cuda_sm3x_div_rn_ftz_f32_slowpath) ;  /* 0x0000000800b07944 */ /* 0x000fea0003c00000 */
[----:B------:R-:W-:-:S07]  /*07d0*/  IMAD.MOV.U32 R8, RZ, RZ, R0 ;  /* 0x000000ffff087224 */ /* 0x000fce00078e0000 */
.L_x_6943:
[----:B------:R-:W-:Y:S05]  /*07e0*/  BSYNC.RECONVERGENT B2 ;  /* 0x0000000000027941 */ /* 0x000fea0003800200 */
.L_x_6942:
        /* <DEDUP_REMOVED lines=28> */
.L_x_6941:
[----:B------:R-:W-:Y:S05]  /*09b0*/  BSYNC.RECONVERGENT B1 ;  /* 0x0000000000017941 */ /* 0x000fea0003800200 */
.L_x_6940:
[----:B-----5:R-:W-:Y:S01]  /*09c0*/  VIADD R0, R6, 0x100 ;  /* 0x0000010006007836 */ /* 0x020fe20000000000 */
[----:B------:R-:W-:Y:S04]  /*09d0*/  BSSY.RECONVERGENT B1, `(.L_x_6944) ;  /* 0x0000034000017945 */ /* 0x000fe80003800200 */
[----:B------:R-:W-:-:S13]  /*09e0*/  ISETP.GE.AND P0, PT, R0, R7, PT ;  /* 0x000000070000720c */ /* 0x000fda0003f06270 */
[----:B------:R-:W-:Y:S05]  /*09f0*/  @P0 BRA `(.L_x_6945) ;  /* 0x0000000000c40947 */ /* 0x000fea0003800000 */
[----:B------:R-:W-:Y:S01]  /*0a00*/  SHF.L.U32 R4, R4, 0x10, RZ ;  /* 0x0000001004047819 */ /* 0x000fe200000006ff */
        /* <DEDUP_REMOVED lines=19> */
.L_x_6947:
[----:B------:R-:W-:Y:S05]  /*0b40*/  BSYNC.RECONVERGENT B2 ;  /* 0x0000000000027941 */ /* 0x000fea0003800200 */
.L_x_6946:
        /* <DEDUP_REMOVED lines=8> */
[----:B------:R-:W-:Y:S01]  /*0bd0*/  FFMA.FTZ R11, R0, R11, 0.042200751602649688721 ;  /* 0x3d2cdab2000b7423 */ /* 0x000fe2000001000b */
[----:B------:R-:W-:-:S03]  /*0be0*/  FSEL R5, R13, 1.8663789033889770508, P5 ;  /* 0x3feee5810d057808 */ /* 0x000fc60002800000 */
        /* <DEDUP_REMOVED lines=18> */
.L_x_6945:
[----:B------:R-:W-:Y:S05]  /*0d10*/  BSYNC.RECONVERGENT B1 ;  /* 0x0000000000017941 */ /* 0x000fea0003800200 */
.L_x_6944:
[----:B------:R-:W-:Y:S01]  /*0d20*/  VIADD R0, R6, 0x180 ;  /* 0x0000018006007836 */ /* 0x000fe20000000000 */
        /* <DEDUP_REMOVED lines=23> */
.L_x_6951:
[----:B------:R-:W-:Y:S05]  /*0ea0*/  BSYNC.RECONVERGENT B2 ;  /* 0x0000000000027941 */ /* 0x000fea0003800200 */
.L_x_6950:
        /* <DEDUP_REMOVED lines=28> */
.L_x_6949:
[----:B------:R-:W-:Y:S05]  /*1070*/  BSYNC.RECONVERGENT B1 ;  /* 0x0000000000017941 */ /* 0x000fea0003800200 */
.L_x_6948:
[----:B------:R-:W-:Y:S01]  /*1080*/  ISETP.GE.AND P0, PT, R6, R7, PT ;  /* 0x000000070600720c */ /* 0x000fe20003f06270 */
[----:B------:R-:W-:Y:S04]  /*1090*/  BSSY.RECONVERGENT B0, `(.L_x_6952) ;  /* 0x0000017000007945 */ /* 0x000fe80003800200 */
[----:B------:R-:W-:Y:S08]  /*10a0*/  BSSY.RELIABLE B1, `(.L_x_6953) ;  /* 0x000000f000017945 */ /* 0x000ff00003800100 */
[----:B------:R-:W-:Y:S05]  /*10b0*/  @P0 BRA `(.L_x_6954) ;  /* 0x0000000000340947 */ /* 0x000fea0003800000 */
[----:B------:R-:W0:Y:S01]  /*10c0*/  LDC.64 R2, c[0x0][0x388] ;  /* 0x0000e200ff027b82 */ /* 0x000e220000000a00 */
[----:B------:R-:W-:Y:S01]  /*10d0*/  IMAD R5, R9, 0x200, R6 ;  /* 0x0000020009057824 */ /* 0x000fe200078e0206 */
[----:B------:R-:W-:-:S04]  /*10e0*/  MOV R6, R16 ;  /* 0x0000001000067202 */ /* 0x000fc80000000f00 */
[----:B------:R-:W-:-:S13]  /*10f0*/  ISETP.GE.AND P0, PT, R6, R7, PT ;  /* 0x000000070600720c */ /* 0x000fda0003f06270 */
[----:B------:R-:W-:Y:S05]  /*1100*/  @P0 BREAK.RELIABLE B1 ;  /* 0x0000000000010942 */ /* 0x000fea0003800100 */
[----:B0-----:R-:W-:-:S05]  /*1110*/  IMAD.WIDE.U32 R2, R5, 0x2, R2 ;  /* 0x0000000205027825 */ /* 0x001fca00078e0002 */
[----:B------:R0:W-:Y:S01]  /*1120*/  STG.E.U16 desc[UR4][R2.64], R17 ;  /* 0x0000001102007986 */ /* 0x0001e2000c101504 */
[----:B------:R-:W-:Y:S05]  /*1130*/  @P0 BRA `(.L_x_6955) ;  /* 0x0000000000300947 */ /* 0x000fea0003800000 */
[----:B0-----:R-:W0:Y:S01]  /*1140*/  LDC.64 R2, c[0x0][0x388] ;  /* 0x0000e200ff027b82 */ /* 0x001e220000000a00 */
[----:B------:R-:W-:Y:S01]  /*1150*/  IMAD R5, R9, 0x200, R6 ;  /* 0x0000020009057824 */ /* 0x000fe200078e0206 */
[----:B------:R-:W-:-:S03]  /*1160*/  IADD3 R6, PT, PT, R6, 0x80, RZ ;  /* 0x0000008006067810 */ /* 0x000fc60007ffe0ff */
[----:B0-----:R-:W-:-:S05]  /*1170*/  IMAD.WIDE.U32 R2, R5, 0x2, R2 ;  /* 0x0000000205027825 */ /* 0x001fca00078e0002 */
[----:B------:R0:W-:Y:S02]  /*1180*/  STG.E.U16 desc[UR4][R2.64], R12 ;  /* 0x0000000c02007986 */ /* 0x0001e4000c101504 */
.L_x_6954:
[----:B------:R-:W-:Y:S05]  /*1190*/  BSYNC.RELIABLE B1 ;  /* 0x0000000000017941 */ /* 0x000fea0003800100 */
.L_x_6953:
[----:B------:R-:W-:-:S13]  /*11a0*/  ISETP.GE.AND P0, PT, R6, R7, PT ;  /* 0x000000070600720c */ /* 0x000fda0003f06270 */
[----:B0-----:R-:W0:Y:S01]  /*11b0*/  @!P0 LDC.64 R2, c[0x0][0x388] ;  /* 0x0000e200ff028b82 */ /* 0x001e220000000a00 */
[----:B------:R-:W-:Y:S01]  /*11c0*/  @!P0 IMAD R5, R9, 0x200, R6 ;  /* 0x0000020009058824 */ /* 0x000fe200078e0206 */
[----:B------:R-:W-:-:S03]  /*11d0*/  @!P0 IADD3 R6, PT, PT, R6, 0x80, RZ ;  /* 0x0000008006068810 */ /* 0x000fc60007ffe0ff */
[----:B0-----:R-:W-:-:S05]  /*11e0*/  @!P0 IMAD.WIDE.U32 R2, R5, 0x2, R2 ;  /* 0x0000000205028825 */ /* 0x001fca00078e0002 */
[----:B------:R1:W-:Y:S02]  /*11f0*/  @!P0 STG.E.U16 desc[UR4][R2.64], R4 ;  /* 0x0000000402008986 */ /* 0x0003e4000c101504 */
.L_x_6955:
[----:B------:R-:W-:Y:S05]  /*1200*/  BSYNC.RECONVERGENT B0 ;  /* 0x0000000000007941 */ /* 0x000fea0003800200 */
.L_x_6952:
[----:B------:R-:W-:Y:S05]  /*1210*/  WARPSYNC.ALL ;  /* 0x0000000000007948 */ /* 0x000fea0003800000 */
[----:B------:R-:W-:-:S13]  /*1220*/  ISETP.GE.AND P0, PT, R6, R7, PT ;  /* 0x000000070600720c */ /* 0x000fda0003f06270 */
[----:B------:R-:W-:Y:S05]  /*1230*/  @P0 EXIT ;  /* 0x000000000000094d */ /* 0x000fea0003800000 */
[----:B01----:R-:W0:Y:S01]  /*1240*/  LDC.64 R2, c[0x0][0x388] ;  /* 0x0000e200ff027b82 */ /* 0x003e220000000a00 */
[----:B------:R-:W-:-:S04]  /*1250*/  IMAD R9, R9, 0x200, R6 ;  /* 0x0000020009097824 */ /* 0x000fc800078e0206 */
[----:B0-----:R-:W-:-:S05]  /*1260*/  IMAD.WIDE.U32 R2, R9, 0x2, R2 ;  /* 0x0000000209027825 */ /* 0x001fca00078e0002 */
[----:B------:R-:W-:Y:S01]  /*1270*/  STG.E.U16 desc[UR4][R2.64], R0 ;  /* 0x0000000002007986 */ /* 0x000fe2000c101504 */
[----:B------:R-:W-:Y:S05]  /*1280*/  EXIT ;  /* 0x000000000000794d */ /* 0x000fea0003800000 */
        .weak           $__internal_3_$__cuda_sm3x_div_rn_ftz_f32_slowpath
        .type           $__internal_3_$__cuda_sm3x_div_rn_ftz_f32_slowpath,@function
        .size           $__internal_3_$__cuda_sm3x_div_rn_ftz_f32_slowpath,(.L_x_16750 - $__internal_3_$__cuda_sm3x_div_rn_ftz_f32_slowpath)
$__internal_3_$__cuda_sm3x_div_rn_ftz_f32_slowpath:
[----:B------:R-:W-:Y:S01]  /*1290*/  SHF.R.U32.HI R10, RZ, 0x17, R18 ;  /* 0x00000017ff0a7819 */ /* 0x000fe20000011612 */
[----:B------:R-:W-:Y:S01]  /*12a0*/  BSSY.RECONVERGENT B0, `(.L_x_6956) ;  /* 0x0000046000007945 */ /* 0x000fe20003800200 */
[----:B------:R-:W-:-:S03]  /*12b0*/  SHF.R.U32.HI R13, RZ, 0x17, R0 ;  /* 0x00000017ff0d7819 */ /* 0x000fc60000011600 */
[----:B------:R-:W-:Y:S01]  /*12c0*/  BSSY.RELIABLE B3, `(.L_x_6957) ;  /* 0x000001d000037945 */ /* 0x000fe20003800100 */
[----:B------:R-:W-:Y:S02]  /*12d0*/  LOP3.LUT R10, R10, 0xff, RZ, 0xc0, !PT ;  /* 0x000000ff0a0a7812 */ /* 0x000fe400078ec0ff */
[----:B------:R-:W-:Y:S02]  /*12e0*/  LOP3.LUT R13, R13, 0xff, RZ, 0xc0, !PT ;  /* 0x000000ff0d0d7812 */ /* 0x000fe400078ec0ff */
[----:B------:R-:W-:-:S03]  /*12f0*/  IADD3 R11, PT, PT, R10, -0x1, RZ ;  /* 0xffffffff0a0b7810 */ /* 0x000fc60007ffe0ff */
[----:B------:R-:W-:Y:S01]  /*1300*/  VIADD R15, R13, 0xffffffff ;  /* 0xffffffff0d0f7836 */ /* 0x000fe20000000000 */
        /* <DEDUP_REMOVED lines=8> */
[----:B------:R-:W-:Y:S02]  /*1390*/  FSETP.NEU.FTZ.AND P0, PT, R0, RZ, PT ;  /* 0x000000ff0000720b */ /* 0x000fe40003f1d000 */
[----:B------:R-:W-:Y:S02]  /*13a0*/  FSETP.NEU.FTZ.AND P1, PT, R18, RZ, PT ;  /* 0x000000ff1200720b */ /* 0x000fe40003f3d000 */
[----:B------:R-:W-:-:S11]  /*13b0*/  FSETP.NEU.FTZ.AND P6, PT, R0, RZ, PT ;  /* 0x000000ff0000720b */ /* 0x000fd60003fdd000 */
[----:B------:R-:W-:Y:S05]  /*13c0*/  @!P1 BREAK.RELIABLE !P0, B3 ;  /* 0x0000000000039942 */ /* 0x000fea0004000100 */
[----:B------:R-:W-:Y:S05]  /*13d0*/  @!P1 BRA !P0, `(.L_x_6960) ;  /* 0x0000000000bc9947 */ /* 0x000fea0004000000 */
[----:B------:R-:W-:Y:S02]  /*13e0*/  FSETP.NEU.FTZ.AND P3, PT, |R0|, +INF , PT ;  /* 0x7f8000000000780b */ /* 0x000fe40003f7d200 */
        /* <DEDUP_REMOVED lines=10> */
.L_x_6958:
[----:B------:R-:W-:Y:S05]  /*1490*/  BSYNC.RELIABLE B3 ;  /* 0x0000000000037941 */ /* 0x000fea0003800100 */
.L_x_6957:
[----:B------:R-:W-:Y:S01]  /*14a0*/  IADD3 R10, PT, PT, R10, -0x7f, RZ ;  /* 0xffffff810a0a7810 */ /* 0x000fe20007ffe0ff */
[----:B------:R-:W-:Y:S01]  /*14b0*/  VIADD R13, R13, 0xffffff81 ;  /* 0xffffff810d0d7836 */ /* 0x000fe20000000000 */
[----:B------:R-:W-:Y:S03]  /*14c0*/  BSSY.RECONVERGENT B3, `(.L_x_6963) ;  /* 0x000001a000037945 */ /* 0x000fe60003800200 */
[----:B------:R-:W-:Y:S02]  /*14d0*/  IMAD R22, R10, -0x800000, R18 ;  /* 0xff8000000a167824 */ /* 0x000fe400078e0212 */
[C---:B------:R-:W-:Y:S01]  /*14e0*/  IMAD R0, R13.reuse, -0x800000, R0 ;  /* 0xff8000000d007824 */ /* 0x040fe200078e0200 */
[----:B------:R-:W-:Y:S01]  /*14f0*/  IADD3 R13, PT, PT, R13, -R10, RZ ;  /* 0x8000000a0d0d7210 */ /* 0x000fe20007ffe0ff */
        /* <DEDUP_REMOVED lines=11> */
[----:B------:R-:W-:-:S05]  /*15b0*/  IMAD.IADD R10, R10, 0x1, R13 ;  /* 0x000000010a0a7824 */ /* 0x000fca00078e020d */
        /* <DEDUP_REMOVED lines=9> */
.L_x_6964:
[----:B------:R-:W-:-:S07]  /*1650*/  IMAD R0, R13, 0x800000, R0 ;  /* 0x008000000d007824 */ /* 0x000fce00078e0200 */
.L_x_6965:
[----:B------:R-:W-:Y:S05]  /*1660*/  BSYNC.RECONVERGENT B3 ;  /* 0x0000000000037941 */ /* 0x000fea0003800200 */
.L_x_6963:
[----:B------:R-:W-:Y:S05]  /*1670*/  BRA `(.L_x_6966) ;  /* 0x0000000000207947 */ /* 0x000fea0003800000 */
.L_x_6962:
[----:B------:R-:W-:-:S04]  /*1680*/  LOP3.LUT R0, R18, 0x80000000, R0, 0x48, !PT ;  /* 0x8000000012007812 */ /* 0x000fc800078e4800 */
[----:B------:R-:W-:Y:S01]  /*1690*/  LOP3.LUT R0, R0, 0x7f800000, RZ, 0xfc, !PT ;  /* 0x7f80000000007812 */ /* 0x000fe200078efcff */
[----:B------:R-:W-:Y:S06]  /*16a0*/  BRA `(.L_x_6966) ;  /* 0x0000000000147947 */ /* 0x000fec0003800000 */
.L_x_6961:
[----:B------:R-:W-:Y:S01]  /*16b0*/  LOP3.LUT R0, R18, 0x80000000, R0, 0x48, !PT ;  /* 0x8000000012007812 */ /* 0x000fe200078e4800 */
[----:B------:R-:W-:Y:S06]  /*16c0*/  BRA `(.L_x_6966) ;  /* 0x00000000000c7947 */ /* 0x000fec0003800000 */
.L_x_6960:
[----:B------:R-:W0:Y:S01]  /*16d0*/  MUFU.RSQ R0, -QNAN ;  /* 0xffc0000000007908 */ /* 0x000e220000001400 */
[----:B------:R-:W-:Y:S05]  /*16e0*/  BRA `(.L_x_6966) ;  /* 0x0000000000047947 */ /* 0x000fea0003800000 */
.L_x_6959:
[----:B------:R-:W-:-:S07]  /*16f0*/  FADD.FTZ R0, R0, R18 ;  /* 0x0000001200007221 */ /* 0x000fce0000010000 */
.L_x_6966:
[----:B------:R-:W-:Y:S05]  /*1700*/  BSYNC.RECONVERGENT B0 ;  /* 0x0000000000007941 */ /* 0x000fea0003800200 */
.L_x_6956:
[----:B------:R-:W-:Y:S01]  /*1710*/  MOV R10, R8 ;  /* 0x00000008000a7202 */ /* 0x000fe20000000f00 */
[----:B------:R-:W-:-:S04]  /*1720*/  IMAD.MOV.U32 R11, RZ, RZ, 0x0 ;  /* 0x00000000ff0b7424 */ /* 0x000fc800078e00ff */
[----:B0-----:R-:W-:Y:S05]  /*1730*/  RET.REL.NODEC R10 `(_ZN2at6native27unrolled_elementwise_kernelINS0_13BinaryFunctorIN3c108BFloat16ES4_S4_ZZZNS0_17atan2_kernel_cudaERNS_18TensorIteratorBaseEENKUlvE_clEvENKUlvE2_clEvEUlS4_S4_E_EESt5arrayIPcLm3EELi4E23TrivialOffsetCalculatorILi2EjESE_ILi1EjENS0_6memory15LoadWithoutCastENSH_16StoreWithoutCastEEEviT_T0_T2_T3_T4_T5_) ;  /* 0xffffffe80a307950 */ /* 0x001fea0003c3ffff */
.L_x_6967:
        /* <DEDUP_REMOVED lines=12> */
.L_x_16750:


//--------------------- .text._ZN2at6native29vectorized_elementwise_kernelILi2ENS0_13BinaryFunctorIN3c108BFloat16ES4_S4_ZZZNS0_17atan2_kernel_cudaERNS_18TensorIteratorBaseEENKUlvE_clEvENKUlvE2_clEvEUlS4_S4_E_EESt5arrayIPcLm3EEEEviT0_T1_ --------------------------
	.section	.text._ZN2at6native29vectorized_elementwise_kernelILi2ENS0_13BinaryFunctorIN3c108BFloat16ES4_S4_ZZZNS0_17atan2_kernel_cudaERNS_18TensorIteratorBaseEENKUlvE_clEvENKUlvE2_clEvEUlS4_S4_E_EESt5arrayIPcLm3EEEEviT0_T1_,"ax",@progbits
	.align	128
        .global         _ZN2at6native29vectorized_elementwise_kernelILi2ENS0_13BinaryFunctorIN3c108BFloat16ES4_S4_ZZZNS0_17atan2_kernel_cudaERNS_18TensorIteratorBaseEENKUlvE_clEvENKUlvE2_clEvEUlS4_S4_E_EESt5arrayIPcLm3EEEEviT0_T1_
        .type           _ZN2at6native29vectorized_elementwise_kernelILi2ENS0_13BinaryFunctorIN3c108BFloat16ES4_S4_ZZZNS0_17atan2_kernel_cudaERNS_18TensorIteratorBaseEENKUlvE_clEvENKUlvE2_clEvEUlS4_S4_E_EESt5arrayIPcLm3EEEEviT0_T1_,@function
        .size           _ZN2at6native29vectorized_elementwise_kernelILi2ENS0_13BinaryFunctorIN3c108BFloat16ES4_S4_ZZZNS0_17atan2_kernel_cudaERNS_18TensorIteratorBaseEENKUlvE_clEvENKUlvE2_clEvEUlS4_S4_E_EESt5arrayIPcLm3EEEEviT0_T1_,(.L_x_16751 - _ZN2at6native29vectorized_elementwise_kernelILi2ENS0_13BinaryFunctorIN3c108BFloat16ES4_S4_ZZZNS0_17atan2_kernel_cudaERNS_18TensorIteratorBaseEENKUlvE_clEvENKUlvE2_clEvEUlS4_S4_E_EESt5arrayIPcLm3EEEEviT0_T1_)
        .other          _ZN2at6native29vectorized_elementwise_kernelILi2ENS0_13BinaryFunctorIN3c108BFloat16ES4_S4_ZZZNS0_17atan2_kernel_cudaERNS_18TensorIteratorBaseEENKUlvE_clEvENKUlvE2_clEvEUlS4_S4_E_EESt5arrayIPcLm3EEEEviT0_T1_,@"STO_CUDA_ENTRY STV_DEFAULT"
_ZN2at6native29vectorized_elementwise_kernelILi2ENS0_13BinaryFunctorIN3c108BFloat16ES4_S4_ZZZNS0_17atan2_kernel_cudaERNS_18TensorIteratorBaseEENKUlvE_clEvENKUlvE2_clEvEUlS4_S4_E_EESt5arrayIPcLm3EEEEviT0_T1_:
.text._ZN2at6native29vectorized_elementwise_kernelILi2ENS0_13BinaryFunctorIN3c108BFloat16ES4_S4_ZZZNS0_17atan2_kernel_cudaERNS_18TensorIteratorBaseEENKUlvE_clEvENKUlvE2_clEvEUlS4_S4_E_EESt5arrayIPcLm3EEEEviT0_T1_:
[----:B------:R-:W-:Y:S01]  /*0000*/  LDC R1, c[0x0][0x37c] ;  /* 0x0000df00ff017b82 */ /* 0x000fe20000000800 */
[----:B------:R-:W0:Y:S01]  /*0010*/  S2R R17, SR_CTAID.X ;  /* 0x0000000000117919 */ /* 0x000e220000002500 */
[----:B------:R-:W1:Y:S01]  /*0020*/  LDCU UR6, c[0x0][0x380] ;  /* 0x00007000ff0677ac */ /* 0x000e620008000800 */
[----:B------:R-:W2:Y:S01]  /*0030*/  LDCU.64 UR4, c[0x0][0x358] ;  /* 0x00006b00ff0477ac */ /* 0x000ea20008000a00 */
[----:B0-----:R-:W-:-:S04]  /*0040*/  SHF.L.U32 R17, R17, 0xa, RZ ;  /* 0x0000000a11117819 */ /* 0x001fc800000006ff */
[----:B-1----:R-:W-:-:S04]  /*0050*/  IADD3 R15, PT, PT, -R17, UR6, RZ ;  /* 0x00000006110f7c10 */ /* 0x002fc8000fffe1ff */
[----:B------:R-:W-:-:S13]  /*0060*/  ISETP.GT.U32.AND P0, PT, R15, 0x3ff, PT ;  /* 0x000003ff0f00780c */ /* 0x000fda0003f04070 */
[----:B--2---:R-:W-:Y:S05]  /*0070*/  @P0 BRA `(.L_x_6968) ;  /* 0x0000002000fc0947 */ /* 0x004fea0003800000 */
[----:B------:R-:W0:Y:S01]  /*0080*/  S2R R4, SR_TID.X ;  /* 0x0000000000047919 */ /* 0x000e220000002100 */
[----:B------:R-:W1:Y:S01]  /*0090*/  LDC.64 R2, c[0x0][0x390] ;  /* 0x0000e400ff027b82 */ /* 0x000e620000000a00 */
[----:B------:R-:W-:Y:S02]  /*00a0*/  PRMT R20, RZ, 0x7610, R20 ;  /* 0x00007610ff147816 */ /* 0x000fe40000000014 */
[----:B------:R-:W-:Y:S02]  /*00b0*/  PRMT R22, RZ, 0x7610, R22 ;  /* 0x00007610ff167816 */ /* 0x000fe40000000016 */
[----:B------:R-:W-:-:S03]  /*00c0*/  PRMT R0, RZ, 0x7610, R0 ;  /* 0x00007610ff007816 */ /* 0x000fc60000000000 */
[----:B------:R-:W2:Y:S08]  /*00d0*/  LDC.64 R10, c[0x0][0x398] ;  /* 0x0000e600ff0a7b82 */ /* 0x000eb00000000a00 */
[----:B------:R-:W3:Y:S08]  /*00e0*/  LDC.64 R26, c[0x0][0x390] ;  /* 0x0000e400ff1a7b82 */ /* 0x000ef00000000a00 */
[----:B------:R-:W4:Y:S01]  /*00f0*/  LDC.64 R28, c[0x0][0x398] ;  /* 0x0000e600ff1c7b82 */ /* 0x000f220000000a00 */
[----:B------:R-:W-:-:S02]  /*0100*/  PRMT R16, RZ, 0x7610, R16 ;  /* 0x00007610ff107816 */ /* 0x000fc40000000010 */
[----:B0-----:R-:W-:-:S05]  /*0110*/  ISETP.GE.U32.AND P2, PT, R4, R15, PT ;  /* 0x0000000f0400720c */ /* 0x001fca0003f46070 */
[----:B------:R-:W0:Y:S01]  /*0120*/  LDC.64 R24, c[0x0][0x390] ;  /* 0x0000e400ff187b82 */ /* 0x000e220000000a00 */
[----:B------:R-:W-:-:S07]  /*0130*/  MOV R14, R4 ;  /* 0x00000004000e7202 */ /* 0x000fce0000000f00 */
[----:B------:R-:W0:Y:S01]  /*0140*/  LDC.64 R18, c[0x0][0x398] ;  /* 0x0000e600ff127b82 */ /* 0x000e220000000a00 */
[----:B------:R-:W-:Y:S01]  /*0150*/  @!P2 VIADD R4, R14, 0x80 ;  /* 0x000000800e04a836 */ /* 0x000fe20000000000 */
[----:B------:R-:W-:-:S06]  /*0160*/  @!P2 IADD3 R7, PT, PT, R17, R14, RZ ;  /* 0x0000000e1107a210 */ /* 0x000fcc0007ffe0ff */
[----:B------:R-:W0:Y:S01]  /*0170*/  LDC.64 R8, c[0x0][0x390] ;  /* 0x0000e400ff087b82 */ /* 0x000e220000000a00 */
[----:B------:R-:W-:Y:S01]  /*0180*/  ISETP.GE.U32.AND P3, PT, R4, R15, PT ;  /* 0x0000000f0400720c */ /* 0x000fe20003f66070 */
[----:B-1----:R-:W-:-:S04]  /*0190*/  @!P2 IMAD.WIDE.U32 R2, R7, 0x2, R2 ;  /* 0x000000020702a825 */ /* 0x002fc800078e0002 */
[----:B--2---:R-:W-:Y:S02]  /*01a0*/  @!P2 IMAD.WIDE.U32 R10, R7, 0x2, R10 ;  /* 0x00000002070aa825 */ /* 0x004fe400078e000a */
[----:B------:R-:W1:Y:S01]  /*01b0*/  LDC.64 R36, c[0x0][0x398] ;  /* 0x0000e600ff247b82 */ /* 0x000e620000000a00 */
[----:B------:R-:W-:Y:S01]  /*01c0*/  PRMT R12, RZ, 0x7610, R12 ;  /* 0x00007610ff0c7816 */ /* 0x000fe2000000000c */
[----:B------:R2:W5:Y:S04]  /*01d0*/  @!P2 LDG.E.U16 R0, desc[UR4][R2.64] ;  /* 0x000000040200a981 */ /* 0x000568000c1e1500 */
[----:B------:R-:W-:Y:S01]  /*01e0*/  @!P3 IADD3 R21, PT, PT, R17, R4, RZ ;  /* 0x000000041115b210 */ /* 0x000fe20007ffe0ff */
[----:B------:R-:W5:Y:S01]  /*01f0*/  @!P2 LDG.E.U16 R16, desc[UR4][R10.64] ;  /* 0x000000040a10a981 */ /* 0x000f62000c1e1500 */
[----:B------:R-:W-:Y:S01]  /*0200*/  @!P3 IADD3 R4, PT, PT, R4, 0x80, RZ ;  /* 0x000000800404b810 */ /* 0x000fe20007ffe0ff */
[----:B------:R-:W1:Y:S02]  /*0210*/  LDC.64 R34, c[0x0][0x390] ;  /* 0x0000e400ff227b82 */ /* 0x000e640000000a00 */
[----:B---3--:R-:W-:Y:S01]  /*0220*/  @!P3 IMAD.WIDE.U32 R26, R21, 0x2, R26 ;  /* 0x00000002151ab825 */ /* 0x008fe200078e001a */
[----:B------:R-:W-:-:S03]  /*0230*/  ISETP.GE.U32.AND P4, PT, R4, R15, PT ;  /* 0x0000000f0400720c */ /* 0x000fc60003f86070 */
[----:B----4-:R-:W-:Y:S01]  /*0240*/  @!P3 IMAD.WIDE.U32 R28, R21, 0x2, R28 ;  /* 0x00000002151cb825 */ /* 0x010fe200078e001c */
[----:B------:R3:W5:Y:S01]  /*0250*/  @!P3 LDG.E.U16 R20, desc[UR4][R26.64] ;  /* 0x000000041a14b981 */ /* 0x000762000c1e1500 */
[----:B--2---:R-:W2:Y:S03]  /*0260*/  LDC.64 R2, c[0x0][0x398] ;  /* 0x0000e600ff027b82 */ /* 0x004ea60000000a00 */
[----:B------:R4:W5:Y:S05]  /*0270*/  @!P3 LDG.E.U16 R22, desc[UR4][R28.64] ;  /* 0x000000041c16b981 */ /* 0x00096a000c1e1500 */
[----:B------:R-:W-:Y:S01]  /*0280*/  @!P4 IMAD.IADD R13, R17, 0x1, R4 ;  /* 0x00000001110dc824 */ /* 0x000fe200078e0204 */
[----:B------:R-:W-:Y:S01]  /*0290*/  @!P4 IADD3 R4, PT, PT, R4, 0x80, RZ ;  /* 0x000000800404c810 */ /* 0x000fe20007ffe0ff */
[----:B------:R-:W2:Y:S03]  /*02a0*/  LDC.64 R32, c[0x0][0x390] ;  /* 0x0000e400ff207b82 */ /* 0x000ea60000000a00 */
[----:B------:R-:W-:-:S05]  /*02b0*/  ISETP.GE.U32.AND P5, PT, R4, R15, PT ;  /* 0x0000000f0400720c */ /* 0x000fca0003fa6070 */
[----:B---3--:R-:W3:Y:S08]  /*02c0*/  LDC.64 R26, c[0x0][0x398] ;  /* 0x0000e600ff1a7b82 */ /* 0x008ef00000000a00 */
[----:B------:R-:W-:Y:S01]  /*02d0*/  @!P5 IADD3 R5, PT, PT, R17, R4, RZ ;  /* 0x000000041105d210 */ /* 0x000fe20007ffe0ff */
[----:B------:R-:W-:Y:S01]  /*02e0*/  @!P5 VIADD R4, R4, 0x80 ;  /* 0x000000800404d836 */ /* 0x000fe20000000000 */
[----:B------:R-:W3:Y:S04]  /*02f0*/  LDC.64 R30, c[0x0][0x390] ;  /* 0x0000e400ff1e7b82 */ /* 0x000ee80000000a00 */
[----:B------:R-:W-:-:S04]  /*0300*/  ISETP.GE.U32.AND P0, PT, R4, R15, PT ;  /* 0x0000000f0400720c */ /* 0x000fc80003f06070 */
[----:B----4-:R-:W4:Y:S09]  /*0310*/  LDC.64 R28, c[0x0][0x398] ;  /* 0x0000e600ff1c7b82 */ /* 0x010f320000000a00 */
[----:B------:R-:W-:Y:S01]  /*0320*/  @!P0 IADD3 R7, PT, PT, R17, R4, RZ ;  /* 0x0000000411078210 */ /* 0x000fe20007ffe0ff */
[----:B------:R-:W-:-:S05]  /*0330*/  @!P0 VIADD R4, R4, 0x80 ;  /* 0x0000008004048836 */ /* 0x000fca0000000000 */
[----:B------:R-:W-:Y:S01]  /*0340*/  ISETP.GE.U32.AND P1, PT, R4, R15, PT ;  /* 0x0000000f0400720c */ /* 0x000fe20003f26070 */
[----:B0-----:R-:W-:-:S04]  /*0350*/  @!P4 IMAD.WIDE.U32 R24, R13, 0x2, R24 ;  /* 0x000000020d18c825 */ /* 0x001fc800078e0018 */
[----:B------:R-:W-:-:S08]  /*0360*/  @!P4 IMAD.WIDE.U32 R18, R13, 0x2, R18 ;  /* 0x000000020d12c825 */ /* 0x000fd000078e0012 */
[----:B------:R-:W-:Y:S01]  /*0370*/  @!P1 IADD3 R21, PT, PT, R17, R4, RZ ;  /* 0x0000000411159210 */ /* 0x000fe20007ffe0ff */
[----:B------:R0:W5:Y:S01]  /*0380*/  @!P4 LDG.E.U16 R12, desc[UR4][R18.64] ;  /* 0x00000004120cc981 */ /* 0x000162000c1e1500 */
[----:B------:R-:W-:-:S04]  /*0390*/  @!P1 IADD3 R4, PT, PT, R4, 0x80, RZ ;  /* 0x0000008004049810 */ /* 0x000fc80007ffe0ff */
[----:B------:R-:W-:Y:S02]  /*03a0*/  ISETP.GE.U32.AND P3, PT, R4, R15, PT ;  /* 0x0000000f0400720c */ /* 0x000fe40003f66070 */
[----:B------:R-:W-:Y:S01]  /*03b0*/  PRMT R13, RZ, 0x7610, R13 ;  /* 0x00007610ff0d7816 */ /* 0x000fe2000000000d */
[C---:B------:R-:W-:Y:S01]  /*03c0*/  @!P5 IMAD.WIDE.U32 R8, R5.reuse, 0x2, R8 ;  /* 0x000000020508d825 */ /* 0x040fe200078e0008 */
[----:B0-----:R-:W0:Y:S04]  /*03d0*/  LDC.64 R18, c[0x0][0x398] ;  /* 0x0000e600ff127b82 */ /* 0x001e280000000a00 */
[----:B------:R2:W5:Y:S01]  /*03e0*/  @!P4 LDG.E.U16 R13, desc[UR4][R24.64] ;  /* 0x00000004180dc981 */ /* 0x000562000c1e1500 */
[----:B-1----:R-:W-:-:S04]  /*03f0*/  @!P5 IMAD.WIDE.U32 R36, R5, 0x2, R36 ;  /* 0x000000020524d825 */ /* 0x002fc800078e0024 */
[----:B------:R-:W-:Y:S01]  /*0400*/  @!P3 IMAD.IADD R5, R17, 0x1, R4 ;  /* 0x000000011105b824 */ /* 0x000fe200078e0204 */
[----:B------:R-:W-:Y:S01]  /*0410*/  @!P3 IADD3 R4, PT, PT, R4, 0x80, RZ ;  /* 0x000000800404b810 */ /* 0x000fe20007ffe0ff */
[----:B--2---:R-:W1:Y:S03]  /*0420*/  LDC.64 R24, c[0x0][0x390] ;  /* 0x0000e400ff187b82 */ /* 0x004e660000000a00 */
[----:B------:R-:W-:Y:S02]  /*0430*/  ISETP.GE.U32.AND P2, PT, R4, R15, PT ;  /* 0x0000000f0400720c */ /* 0x000fe40003f46070 */
[----:B------:R-:W-:Y:S01]  /*0440*/  PRMT R11, RZ, 0x7610, R11 ;  /* 0x00007610ff0b7816 */ /* 0x000fe2000000000b */
[----:B------:R-:W-:-:S05]  /*0450*/  @!P0 IMAD.WIDE.U32 R2, R7, 0x2, R2 ;  /* 0x0000000207028825 */ /* 0x000fca00078e0002 */
[----:B------:R2:W5:Y:S01]  /*0460*/  @!P5 LDG.E.U16 R11, desc[UR4][R8.64] ;  /* 0x00000004080bd981 */ /* 0x000562000c1e1500 */
[----:B------:R-:W-:-:S04]  /*0470*/  @!P0 IMAD.WIDE.U32 R34, R7, 0x2, R34 ;  /* 0x0000000207228825 */ /* 0x000fc800078e0022 */
[----:B------:R-:W-:Y:S02]  /*0480*/  @!P2 IADD3 R23, PT, PT, R17, R4, RZ ;  /* 0x000000041117a210 */ /* 0x000fe40007ffe0ff */
[----:B--2---:R-:W-:Y:S01]  /*0490*/  PRMT R8, RZ, 0x7610, R8 ;  /* 0x00007610ff087816 */ /* 0x004fe20000000008 */
[C---:B0-----:R-:W-:Y:S01]  /*04a0*/  @!P3 IMAD.WIDE.U32 R18, R5.reuse, 0x2, R18 ;  /* 0x000000020512b825 */ /* 0x041fe200078e0012 */
[----:B------:R-:W-:Y:S02]  /*04b0*/  PRMT R10, RZ, 0x7610, R10 ;  /* 0x00007610ff0a7816 */ /* 0x000fe4000000000a */
[----:B------:R-:W-:Y:S01]  /*04c0*/  PRMT R7, RZ, 0x7610, R7 ;  /* 0x00007610ff077816 */ /* 0x000fe20000000007 */
[----:B-1----:R-:W-:Y:S01]  /*04d0*/  @!P3 IMAD.WIDE.U32 R24, R5, 0x2, R24 ;  /* 0x000000020518b825 */ /* 0x002fe200078e0018 */
[----:B------:R0:W5:Y:S01]  /*04e0*/  @!P0 LDG.E.U16 R8, desc[UR4][R2.64] ;  /* 0x0000000402088981 */ /* 0x000162000c1e1500 */
[----:B------:R-:W-:Y:S02]  /*04f0*/  PRMT R6, RZ, 0x7610, R6 ;  /* 0x00007610ff067816 */ /* 0x000fe40000000006 */
[----:B------:R-:W-:Y:S01]  /*0500*/  PRMT R5, RZ, 0x7610, R5 ;  /* 0x00007610ff057816 */ /* 0x000fe20000000005 */
[C---:B------:R-:W-:Y:S01]  /*0510*/  @!P1 IMAD.WIDE.U32 R32, R21.reuse, 0x2, R32 ;  /* 0x0000000215209825 */ /* 0x040fe200078e0020 */
[----:B------:R-:W-:Y:S01]  /*0520*/  PRMT R4, RZ, 0x7610, R4 ;  /* 0x00007610ff047816 */ /* 0x000fe20000000004 */
[----:B------:R1:W5:Y:S02]  /*0530*/  @!P5 LDG.E.U16 R10, desc[UR4][R36.64] ;  /* 0x00000004240ad981 */ /* 0x000364000c1e1500 */
[----:B---3--:R-:W-:Y:S01]  /*0540*/  @!P1 IMAD.WIDE.U32 R26, R21, 0x2, R26 ;  /* 0x00000002151a9825 */ /* 0x008fe200078e001a */
[----:B0-----:R-:W-:Y:S01]  /*0550*/  PRMT R3, RZ, 0x7610, R3 ;  /* 0x00007610ff037816 */ /* 0x001fe20000000003 */
[----:B------:R1:W5:Y:S01]  /*0560*/  @!P1 LDG.E.U16 R7, desc[UR4][R32.64] ;  /* 0x0000000420079981 */ /* 0x000362000c1e1500 */
[----:B------:R-:W-:Y:S01]  /*0570*/  PRMT R2, RZ, 0x7610, R2 ;  /* 0x00007610ff027816 */ /* 0x000fe20000000002 */
[----:B------:R-:W-:-:S02]  /*0580*/  @!P2 IMAD.WIDE.U32 R30, R23, 0x2, R30 ;  /* 0x00000002171ea825 */ /* 0x000fc400078e001e */
[----:B------:R1:W5:Y:S02]  /*0590*/  @!P1 LDG.E.U16 R6, desc[UR4][R26.64] ;  /* 0x000000041a069981 */ /* 0x000364000c1e1500 */
[----:B----4-:R-:W-:Y:S02]  /*05a0*/  @!P2 IMAD.WIDE.U32 R28, R23, 0x2, R28 ;  /* 0x00000002171ca825 */ /* 0x010fe400078e001c */
[----:B------:R1:W5:Y:S04]  /*05b0*/  @!P3 LDG.E.U16 R5, desc[UR4][R24.64] ;  /* 0x000000041805b981 */ /* 0x000368000c1e1500 */
[----:B------:R1:W5:Y:S04]  /*05c0*/  @!P3 LDG.E.U16 R4, desc[UR4][R18.64] ;  /* 0x000000041204b981 */ /* 0x000368000c1e1500 */
[----:B------:R1:W5:Y:S04]  /*05d0*/  @!P2 LDG.E.U16 R3, desc[UR4][R30.64] ;  /* 0x000000041e03a981 */ /* 0x000368000c1e1500 */
[----:B------:R1:W5:Y:S01]  /*05e0*/  @!P2 LDG.E.U16 R2, desc[UR4][R28.64] ;  /* 0x000000041c02a981 */ /* 0x000362000c1e1500 */
[----:B------:R-:W-:-:S06]  /*05f0*/  PRMT R9, RZ, 0x7610, R9 ;  /* 0x00007610ff097816 */ /* 0x000fcc0000000009 */
[----:B------:R1:W5:Y:S01]  /*0600*/  @!P0 LDG.E.U16 R9, desc[UR4][R34.64] ;  /* 0x0000000422098981 */ /* 0x000362000c1e1500 */
[----:B------:R-:W-:Y:S01]  /*0610*/  ISETP.GE.U32.AND P0, PT, R14, R15, PT ;  /* 0x0000000f0e00720c */ /* 0x000fe20003f06070 */
[----:B------:R-:W-:-:S12]  /*0620*/  BSSY.RECONVERGENT B2, `(.L_x_6969) ;  /* 0x0000032000027945 */ /* 0x000fd80003800200 */
[----:B-1----:R-:W-:Y:S05]  /*0630*/  @P0 BRA `(.L_x_6970) ;  /* 0x0000000000c00947 */ /* 0x002fea0003800000 */
        /* <DEDUP_REMOVED lines=17> */
[----:B------:R-:W-:Y:S05]  /*0750*/  CALL.REL.NOINC `($__internal_4_$__cuda_sm3x_div_rn_ftz_f32_slowpath) ;  /* 0x0000003400c07944 */ /* 0x000fea0003c00000 */
[----:B------:R-:W-:-:S07]  /*0760*/  MOV R16, R0 ;  /* 0x0000000000107202 */ /* 0x000fce0000000f00 */
.L_x_6972:
[----:B------:R-:W-:Y:S05]  /*0770*/  BSYNC.RECONVERGENT B3 ;  /* 0x0000000000037941 */ /* 0x000fea0003800200 */
.L_x_6971:
[----:B------:R-:W-:Y:S02]  /*0780*/  IMAD.MOV.U32 R19, RZ, RZ, 0x3b33710b ;  /* 0x3b33710bff137424 */ /* 0x000fe400078e00ff */
        /* <DEDUP_REMOVED lines=27> */
.L_x_6970:
[----:B------:R-:W-:Y:S05]  /*0940*/  BSYNC.RECONVERGENT B2 ;  /* 0x0000000000027941 */ /* 0x000fea0003800200 */
.L_x_6969:
[----:B------:R-:W-:Y:S01]  /*0950*/  VIADD R24, R14, 0x80 ;  /* 0x000000800e187836 */ /* 0x000fe20000000000 */
[----:B------:R-:W-:Y:S04]  /*0960*/  BSSY.RECONVERGENT B2, `(.L_x_6973) ;  /* 0x0000034000027945 */ /* 0x000fe80003800200 */
[----:B------:R-:W-:-:S13]  /*0970*/  ISETP.GE.U32.AND P0, PT, R24, R15, PT ;  /* 0x0000000f1800720c */ /* 0x000fda0003f06070 */
[----:B------:R-:W-:Y:S05]  /*0980*/  @P0 BRA `(.L_x_6974) ;  /* 0x0000000000c40947 */ /* 0x000fea0003800000 */
[----:B-----5:R-:W-:Y:S01]  /*0990*/  SHF.L.U32 R22, R22, 0x10, RZ ;  /* 0x0000001016167819 */ /* 0x020fe200000006ff */
[----:B------:R-:W-:Y:S01]  /*09a0*/  BSSY.RECONVERGENT B3, `(.L_x_6975) ;  /* 0x0000013000037945 */ /* 0x000fe20003800200 */
[----:B------:R-:W-:-:S03]  /*09b0*/  SHF.L.U32 R29, R20, 0x10, RZ ;  /* 0x00000010141d7819 */ /* 0x000fc600000006ff */
[----:B------:R-:W-:Y:S01]  /*09c0*/  FADD.FTZ R0, |R22|, -RZ ;  /* 0x800000ff16007221 */ /* 0x000fe20000010200 */
[C---:B------:R-:W-:Y:S01]  /*09d0*/  FSETP.GT.FTZ.AND P2, PT, |R29|.reuse, |R22|, PT ;  /* 0x400000161d00720b */ /* 0x040fe20003f54200 */
        /* <DEDUP_REMOVED lines=13> */
[----:B------:R-:W-:Y:S05]  /*0ab0*/  CALL.REL.NOINC `($__internal_4_$__cuda_sm3x_div_rn_ftz_f32_slowpath) ;  /* 0x0000003000e87944 */ /* 0x000fea0003c00000 */
[----:B------:R-:W-:-:S07]  /*0ac0*/  MOV R16, R0 ;  /* 0x0000000000107202 */ /* 0x000fce0000000f00 */
.L_x_6976:
[----:B------:R-:W-:Y:S05]  /*0ad0*/  BSYNC.RECONVERGENT B3 ;  /* 0x0000000000037941 */ /* 0x000fea0003800200 */
.L_x_6975:
        /* <DEDUP_REMOVED lines=28> */
.L_x_6974:
[----:B------:R-:W-:Y:S05]  /*0ca0*/  BSYNC.RECONVERGENT B2 ;  /* 0x0000000000027941 */ /* 0x000fea0003800200 */
.L_x_6973:
[----:B-----5:R-:W-:Y:S01]  /*0cb0*/  IADD3 R0, PT, PT, R14, 0x100, RZ ;  /* 0x000001000e007810 */ /* 0x020fe20007ffe0ff */
[----:B------:R-:W-:Y:S03]  /*0cc0*/  BSSY.RECONVERGENT B2, `(.L_x_6977) ;  /* 0x0000034000027945 */ /* 0x000fe60003800200 */
[----:B------:R-:W-:-:S13]  /*0cd0*/  ISETP.GE.U32.AND P0, PT, R0, R15, PT ;  /* 0x0000000f0000720c */ /* 0x000fda0003f06070 */
        /* <DEDUP_REMOVED lines=19> */
[----:B------:R-:W-:Y:S05]  /*0e10*/  CALL.REL.NOINC `($__internal_4_$__cuda_sm3x_div_rn_ftz_f32_slowpath) ;  /* 0x0000003000107944 */ /* 0x000fea0003c00000 */
[----:B------:R-:W-:-:S07]  /*0e20*/  IMAD.MOV.U32 R16, RZ, RZ, R0 ;  /* 0x000000ffff107224 */ /* 0x000fce00078e0000 */
.L_x_6980:
[----:B------:R-:W-:Y:S05]  /*0e30*/  BSYNC.RECONVERGENT B3 ;  /* 0x0000000000037941 */ /* 0x000fea0003800200 */
.L_x_6979:
        /* <DEDUP_REMOVED lines=27> */
[----:B------:R-:W-:-:S07]  /*0ff0*/  F2FP.BF16.F32.PACK_AB R12, RZ, R12 ;  /* 0x0000000cff0c723e */ /* 0x000fce00000010ff */
.L_x_6978:
[----:B------:R-:W-:Y:S05]  /*1000*/  BSYNC.RECONVERGENT B2 ;  /* 0x0000000000027941 */ /* 0x000fea0003800200 */
.L_x_6977:
[----:B------:R-:W-:Y:S01]  /*1010*/  IADD3 R0, PT, PT, R14, 0x180, RZ ;  /* 0x000001800e007810 */ /* 0x000fe20007ffe0ff */
        /* <DEDUP_REMOVED lines=22> */
.L_x_6984:
[----:B------:R-:W-:Y:S05]  /*1180*/  BSYNC.RECONVERGENT B3 ;  /* 0x0000000000037941 */ /* 0x000fea0003800200 */
.L_x_6983:
[----:B------:R-:W-:Y:S02]  /*1190*/  HFMA2 R19, -RZ, RZ, 0.89990234375, 10328 ;  /* 0x3b33710bff137431 */ /* 0x000fe400000001ff */
[----:B------:R-:W-:Y:S01]  /*11a0*/  FMUL.FTZ R0, R13, R13 ;  /* 0x0000000d0d007220 */ /* 0x000fe20000410000 */
[C---:B------:R-:W-:Y:S02]  /*11b0*/  ISETP.GE.AND P0, PT, R10.reuse, RZ, PT ;  /* 0x000000ff0a00720c */ /* 0x040fe40003f06270 */
[----:B------:R-:W-:Y:S01]  /*11c0*/  FSETP.NEU.FTZ.AND P3, PT, |R10|, |R11|, PT ;  /* 0x4000000b0a00720b */ /* 0x000fe20003f7d200 */
[----:B------:R-:W-:Y:S01]  /*11d0*/  FFMA.FTZ R19, R0, R19, -0.015681877732276916504 ;  /* 0xbc80774800137423 */ /* 0x000fe20000010013 */
[----:B------:R-:W-:Y:S01]  /*11e0*/  FSETP.NEU.FTZ.AND P1, PT, R28, RZ, PT ;  /* 0x000000ff1c00720b */ /* 0x000fe20003f3d000 */
[----:B------:R-:W-:Y:S02]  /*11f0*/  FADD.FTZ R10, |R11|, |R10| ;  /* 0x4000000a0b0a7221 */ /* 0x000fe40000010200 */
[----:B------:R-:W-:-:S04]  /*1200*/  FFMA.FTZ R19, R0, R19, 0.042200751602649688721 ;  /* 0x3d2cdab200137423 */ /* 0x000fc80000010013 */
[----:B------:R-:W-:-:S04]  /*1210*/  FFMA.FTZ R19, R0, R19, -0.074792981147766113281 ;  /* 0xbd992d1000137423 */ /* 0x000fc80000010013 */
[----:B------:R-:W-:-:S04]  /*1220*/  FFMA.FTZ R19, R0, R19, 0.10640415549278259277 ;  /* 0x3dd9ea6c00137423 */ /* 0x000fc80000010013 */
[----:B------:R-:W-:-:S04]  /*1230*/  FFMA.FTZ R19, R0, R19, -0.14207722246646881104 ;  /* 0xbe117cb100137423 */ /* 0x000fc80000010013 */
[----:B------:R-:W-:-:S04]  /*1240*/  FFMA.FTZ R19, R0, R19, 0.19993925094604492188 ;  /* 0x3e4cbce000137423 */ /* 0x000fc80000010013 */
[----:B------:R-:W-:-:S04]  /*1250*/  FFMA.FTZ R19, R0, R19, -0.33333197236061096191 ;  /* 0xbeaaaa7d00137423 */ /* 0x000fc80000010013 */
[----:B------:R-:W-:Y:S01]  /*1260*/  FMUL.FTZ R0, R0, R19 ;  /* 0x0000001300007220 */ /* 0x000fe20000410000 */
[----:B------:R-:W-:-:S03]  /*1270*/  IMAD.MOV.U32 R19, RZ, RZ, 0x3f6ee581 ;  /* 0x3f6ee581ff137424 */ /* 0x000fc600078e00ff */
        /* <DEDUP_REMOVED lines=13> */
.L_x_6982:
[----:B------:R-:W-:Y:S05]  /*1350*/  BSYNC.RECONVERGENT B2 ;  /* 0x0000000000027941 */ /* 0x000fea0003800200 */
.L_x_6981:
        /* <DEDUP_REMOVED lines=23> */
.L_x_6988:
[----:B------:R-:W-:Y:S05]  /*14d0*/  BSYNC.RECONVERGENT B3 ;  /* 0x0000000000037941 */ /* 0x000fea0003800200 */
.L_x_6987:
[----:B------:R-:W-:Y:S02]  /*14e0*/  IMAD.MOV.U32 R13, RZ, RZ, 0x3b33710b ;  /* 0x3b33710bff0d7424 */ /* 0x000fe400078e00ff */
        /* <DEDUP_REMOVED lines=13> */
[----:B------:R-:W-:-:S03]  /*15c0*/  HFMA2 R13, -RZ, RZ, 1.857421875, -1409 ;  /* 0x3f6ee581ff0d7431 */ /* 0x000fc600000001ff */
        /* <DEDUP_REMOVED lines=13> */
.L_x_6986:
[----:B------:R-:W-:Y:S05]  /*16a0*/  BSYNC.RECONVERGENT B2 ;  /* 0x0000000000027941 */ /* 0x000fea0003800200 */
.L_x_6985:
[----:B------:R-:W-:Y:S01]  /*16b0*/  VIADD R0, R14, 0x280 ;  /* 0x000002800e007836 */ /* 0x000fe20000000000 */
[----:B------:R-:W-:Y:S04]  /*16c0*/  BSSY.RECONVERGENT B2, `(.L_x_6989) ;  /* 0x0000033000027945 */ /* 0x000fe80003800200 */
[----:B------:R-:W-:-:S13]  /*16d0*/  ISETP.GE.U32.AND P0, PT, R0, R15, PT ;  /* 0x0000000f0000720c */ /* 0x000fda0003f06070 */
[----:B------:R-:W-:Y:S05]  /*16e0*/  @P0 BRA `(.L_x_6990) ;  /* 0x0000000000c00947 */ /* 0x000fea0003800000 */
[----:B------:R-:W-:Y:S01]  /*16f0*/  SHF.L.U32 R6, R6, 0x10, RZ ;  /* 0x0000001006067819 */ /* 0x000fe200000006ff */
        /* <DEDUP_REMOVED lines=17> */
[----:B------:R-:W-:-:S07]  /*1810*/  IMAD.MOV.U32 R9, RZ, RZ, R0 ;  /* 0x000000ffff097224 */ /* 0x000fce00078e0000 */
.L_x_6992:
[----:B------:R-:W-:Y:S05]  /*1820*/  BSYNC.RECONVERGENT B3 ;  /* 0x0000000000037941 */ /* 0x000fea0003800200 */
.L_x_6991:
        /* <DEDUP_REMOVED lines=14> */
[----:B------:R-:W-:-:S03]  /*1910*/  MOV R11, 0x3f6ee581 ;  /* 0x3f6ee581000b7802 */ /* 0x000fc60000000f00 */
        /* <DEDUP_REMOVED lines=13> */
.L_x_6990:
[----:B------:R-:W-:Y:S05]  /*19f0*/  BSYNC.RECONVERGENT B2 ;  /* 0x0000000000027941 */ /* 0x000fea0003800200 */
.L_x_6989:
        /* <DEDUP_REMOVED lines=23> */
.L_x_6996:
[----:B------:R-:W-:Y:S05]  /*1b70*/  BSYNC.RECONVERGENT B3 ;  /* 0x0000000000037941 */ /* 0x000fea0003800200 */
.L_x_6995:
        /* <DEDUP_REMOVED lines=28> */
.L_x_6994:
[----:B------:R-:W-:Y:S05]  /*1d40*/  BSYNC.RECONVERGENT B2 ;  /* 0x0000000000027941 */ /* 0x000fea0003800200 */
.L_x_6993:
        /* <DEDUP_REMOVED lines=23> */
.L_x_7000:
[----:B------:R-:W-:Y:S05]  /*1ec0*/  BSYNC.RECONVERGENT B3 ;  /* 0x0000000000037941 */ /* 0x000fea0003800200 */
.L_x_6999:
        /* <DEDUP_REMOVED lines=28> */
.L_x_6998:
[----:B------:R-:W-:Y:S05]  /*2090*/  BSYNC.RECONVERGENT B2 ;  /* 0x0000000000027941 */ /* 0x000fea0003800200 */
.L_x_6997:
[----:B------:R-:W-:Y:S01]  /*20a0*/  ISETP.GE.U32.AND P0, PT, R14, R15, PT ;  /* 0x0000000f0e00720c */ /* 0x000fe20003f06070 */
[----:B------:R-:W-:Y:S04]  /*20b0*/  BSSY.RECONVERGENT B0, `(.L_x_7001) ;  /* 0x0000033000007945 */ /* 0x000fe80003800200 */
[----:B------:R-:W-:Y:S08]  /*20c0*/  BSSY.RELIABLE B1, `(.L_x_7002) ;  /* 0x000002b000017945 */ /* 0x000ff00003800100 */
[----:B------:R-:W-:Y:S05]  /*20d0*/  @P0 BRA `(.L_x_7003) ;  /* 0x0000000000300947 */ /* 0x000fea0003800000 */
[----:B------:R-:W0:Y:S01]  /*20e0*/  LDC.64 R2, c[0x0][0x388] ;  /* 0x0000e200ff027b82 */ /* 0x000e220000000a00 */
[----:B------:R-:W-:Y:S01]  /*20f0*/  IMAD.IADD R5, R17, 0x1, R14 ;  /* 0x0000000111057824 */ /* 0x000fe200078e020e */
[----:B------:R-:W-:-:S04]  /*2100*/  MOV R14, R24 ;  /* 0x00000018000e7202 */ /* 0x000fc80000000f00 */
        /* <DEDUP_REMOVED lines=9> */
.L_x_7003:
[----:B------:R-:W-:-:S13]  /*21a0*/  ISETP.GE.U32.AND P0, PT, R14, R15, PT ;  /* 0x0000000f0e00720c */ /* 0x000fda0003f06070 */
[----:B------:R-:W-:Y:S05]  /*21b0*/  @P0 BRA `(.L_x_7005) ;  /* 0x0000000000300947 */ /* 0x000fea0003800000 */
[----:B0-----:R-:W0:Y:S01]  /*21c0*/  LDC.64 R2, c[0x0][0x388] ;  /* 0x0000e200ff027b82 */ /* 0x001e220000000a00 */
[----:B------:R-:W-:Y:S02]  /*21d0*/  IADD3 R5, PT, PT, R17, R14, RZ ;  /* 0x0000000e11057210 */ /* 0x000fe40007ffe0ff */
[----:B------:R-:W-:-:S03]  /*21e0*/  IADD3 R14, PT, PT, R14, 0x80, RZ ;  /* 0x000000800e0e7810 */ /* 0x000fc60007ffe0ff */
[----:B0-----:R-:W-:-:S05]  /*21f0*/  IMAD.WIDE.U32 R2, R5, 0x2, R2 ;  /* 0x0000000205027825 */ /* 0x001fca00078e0002 */
[----:B------:R1:W-:Y:S02]  /*2200*/  STG.E.U16 desc[UR4][R2.64], R12 ;  /* 0x0000000c02007986 */ /* 0x0003e4000c101504 */
.L_x_7004:
[----:B------:R-:W-:-:S13]  /*2210*/  ISETP.GE.U32.AND P0, PT, R14, R15, PT ;  /* 0x0000000f0e00720c */ /* 0x000fda0003f06070 */
[----:B------:R-:W-:Y:S05]  /*2220*/  @P0 BRA `(.L_x_7006) ;  /* 0x0000000000300947 */ /* 0x000fea0003800000 */
[----:B01----:R-:W0:Y:S01]  /*2230*/  LDC.64 R2, c[0x0][0x388] ;  /* 0x0000e200ff027b82 */ /* 0x003e220000000a00 */
[----:B------:R-:W-:Y:S01]  /*2240*/  IMAD.IADD R5, R17, 0x1, R14 ;  /* 0x0000000111057824 */ /* 0x000fe200078e020e */
[----:B------:R-:W-:-:S03]  /*2250*/  IADD3 R14, PT, PT, R14, 0x80, RZ ;  /* 0x000000800e0e7810 */ /* 0x000fc60007ffe0ff */
[----:B0-----:R-:W-:-:S05]  /*2260*/  IMAD.WIDE.U32 R2, R5, 0x2, R2 ;  /* 0x0000000205027825 */ /* 0x001fca00078e0002 */
[----:B------:R1:W-:Y:S02]  /*2270*/  STG.E.U16 desc[UR4][R2.64], R10 ;  /* 0x0000000a02007986 */ /* 0x0003e4000c101504 */
.L_x_7005:
[----:B------:R-:W-:-:S13]  /*2280*/  ISETP.GE.U32.AND P0, PT, R14, R15, PT ;  /* 0x0000000f0e00720c */ /* 0x000fda0003f06070 */
[----:B------:R-:W-:Y:S05]  /*2290*/  @P0 BRA `(.L_x_7007) ;  /* 0x0000000000340947 */ /* 0x000fea0003800000 */
[----:B01----:R-:W0:Y:S01]  /*22a0*/  LDC.64 R2, c[0x0][0x388] ;  /* 0x0000e200ff027b82 */ /* 0x003e220000000a00 */
[----:B------:R-:W-:Y:S01]  /*22b0*/  IADD3 R5, PT, PT, R17, R14, RZ ;  /* 0x0000000e11057210 */ /* 0x000fe20007ffe0ff */
[----:B------:R-:W-:-:S04]  /*22c0*/  VIADD R14, R14, 0x80 ;  /* 0x000000800e0e7836 */ /* 0x000fc80000000000 */
[----:B0-----:R-:W-:-:S05]  /*22d0*/  IMAD.WIDE.U32 R2, R5, 0x2, R2 ;  /* 0x0000000205027825 */ /* 0x001fca00078e0002 */
[----:B------:R2:W-:Y:S02]  /*22e0*/  STG.E.U16 desc[UR4][R2.64], R8 ;  /* 0x0000000802007986 */ /* 0x0005e4000c101504 */
.L_x_7006:
[----:B------:R-:W-:-:S13]  /*22f0*/  ISETP.GE.U32.AND P0, PT, R14, R15, PT ;  /* 0x0000000f0e00720c */ /* 0x000fda0003f06070 */
[----:B------:R-:W-:Y:S05]  /*2300*/  @P0 BREAK.RELIABLE B1 ;  /* 0x0000000000010942 */ /* 0x000fea0003800100 */
[----:B------:R-:W-:Y:S05]  /*2310*/  @P0 BRA `(.L_x_7008) ;  /* 0x0000000000300947 */ /* 0x000fea0003800000 */
[----:B012---:R-:W0:Y:S01]  /*2320*/  LDC.64 R2, c[0x0][0x388] ;  /* 0x0000e200ff027b82 */ /* 0x007e220000000a00 */
[----:B------:R-:W-:Y:S02]  /*2330*/  IADD3 R5, PT, PT, R17, R14, RZ ;  /* 0x0000000e11057210 */ /* 0x000fe40007ffe0ff */
[----:B------:R-:W-:-:S03]  /*2340*/  IADD3 R14, PT, PT, R14, 0x80, RZ ;  /* 0x000000800e0e7810 */ /* 0x000fc60007ffe0ff */
[----:B0-----:R-:W-:-:S05]  /*2350*/  IMAD.WIDE.U32 R2, R5, 0x2, R2 ;  /* 0x0000000205027825 */ /* 0x001fca00078e0002 */
[----:B------:R2:W-:Y:S02]  /*2360*/  STG.E.U16 desc[UR4][R2.64], R6 ;  /* 0x0000000602007986 */ /* 0x0005e4000c101504 */
.L_x_7007:
[----:B------:R-:W-:Y:S05]  /*2370*/  BSYNC.RELIABLE B1 ;  /* 0x0000000000017941 */ /* 0x000fea0003800100 */
.L_x_7002:
[----:B------:R-:W-:-:S13]  /*2380*/  ISETP.GE.U32.AND P0, PT, R14, R15, PT ;  /* 0x0000000f0e00720c */ /* 0x000fda0003f06070 */
[----:B012---:R-:W0:Y:S01]  /*2390*/  @!P0 LDC.64 R2, c[0x0][0x388] ;  /* 0x0000e200ff028b82 */ /* 0x007e220000000a00 */
[----:B------:R-:W-:Y:S01]  /*23a0*/  @!P0 IMAD.IADD R5, R17, 0x1, R14 ;  /* 0x0000000111058824 */ /* 0x000fe200078e020e */
[----:B------:R-:W-:-:S03]  /*23b0*/  @!P0 IADD3 R14, PT, PT, R14, 0x80, RZ ;  /* 0x000000800e0e8810 */ /* 0x000fc60007ffe0ff */
[----:B0-----:R-:W-:-:S05]  /*23c0*/  @!P0 IMAD.WIDE.U32 R2, R5, 0x2, R2 ;  /* 0x0000000205028825 */ /* 0x001fca00078e0002 */
[----:B------:R3:W-:Y:S02]  /*23d0*/  @!P0 STG.E.U16 desc[UR4][R2.64], R4 ;  /* 0x0000000402008986 */ /* 0x0007e4000c101504 */
.L_x_7008:
[----:B------:R-:W-:Y:S05]  /*23e0*/  BSYNC.RECONVERGENT B0 ;  /* 0x0000000000007941 */ /* 0x000fea0003800200 */
.L_x_7001:
[----:B------:R-:W-:Y:S05]  /*23f0*/  WARPSYNC.ALL ;  /* 0x0000000000007948 */ /* 0x000fea0003800000 */
[----:B------:R-:W-:-:S13]  /*2400*/  ISETP.GE.U32.AND P0, PT, R14, R15, PT ;  /* 0x0000000f0e00720c */ /* 0x000fda0003f06070 */
[----:B------:R-:W-:Y:S05]  /*2410*/  @P0 EXIT ;  /* 0x000000000000094d */ /* 0x000fea0003800000 */
[----:B0123--:R-:W0:Y:S01]  /*2420*/  LDC.64 R2, c[0x0][0x388] ;  /* 0x0000e200ff027b82 */ /* 0x00fe220000000a00 */
[----:B------:R-:W-:-:S05]  /*2430*/  IADD3 R17, PT, PT, R17, R14, RZ ;  /* 0x0000000e11117210 */ /* 0x000fca0007ffe0ff */
[----:B0-----:R-:W-:-:S05]  /*2440*/  IMAD.WIDE.U32 R2, R17, 0x2, R2 ;  /* 0x0000000211027825 */ /* 0x001fca00078e0002 */
[----:B------:R-:W-:Y:S01]  /*2450*/  STG.E.U16 desc[UR4][R2.64], R0 ;  /* 0x0000000002007986 */ /* 0x000fe2000c101504 */
[----:B------:R-:W-:Y:S05]  /*2460*/  EXIT ;  /* 0x000000000000794d */ /* 0x000fea0003800000 */
.L_x_6968:
[----:B------:R-:W0:Y:S01]  /*2470*/  S2R R2, SR_TID.X ;  /* 0x0000000000027919 */ /* 0x000e220000002100 */
[----:B------:R-:W1:Y:S08]  /*2480*/  LDC.64 R8, c[0x0][0x398] ;  /* 0x0000e600ff087b82 */ /* 0x000e700000000a00 */
[----:B------:R-:W2:Y:S01]  /*2490*/  LDC.64 R4, c[0x0][0x390] ;  /* 0x0000e400ff047b82 */ /* 0x000ea20000000a00 */
[----:B-1----:R-:W-:-:S04]  /*24a0*/  IMAD.WIDE.U32 R8, R17, 0x2, R8 ;  /* 0x0000000211087825 */ /* 0x002fc800078e0008 */
[----:B0-----:R-:W-:-:S04]  /*24b0*/  IMAD.WIDE.U32 R14, R2, 0x4, R8 ;  /* 0x00000004020e7825 */ /* 0x001fc800078e0008 */
[----:B--2---:R-:W-:Y:S01]  /*24c0*/  IMAD.WIDE.U32 R4, R17, 0x2, R4 ;  /* 0x0000000211047825 */ /* 0x004fe200078e0004 */
[----:B------:R-:W2:Y:S04]  /*24d0*/  LDG.E R16, desc[UR4][R14.64] ;  /* 0x000000040e107981 */ /* 0x000ea8000c1e1900 */
[----:B------:R-:W5:Y:S01]  /*24e0*/  LDG.E R9, desc[UR4][R14.64+0x400] ;  /* 0x000400040e097981 */ /* 0x000f62000c1e1900 */
[----:B------:R-:W-:-:S03]  /*24f0*/  IMAD.WIDE.U32 R6, R2, 0x4, R4 ;  /* 0x0000000402067825 */ /* 0x000fc600078e0004 */
[----:B------:R-:W5:Y:S04]  /*2500*/  LDG.E R4, desc[UR4][R14.64+0x200] ;  /* 0x000200040e047981 */ /* 0x000f68000c1e1900 */
[----:B------:R-:W3:Y:S04]  /*2510*/  LDG.E R11, desc[UR4][R6.64] ;  /* 0x00000004060b7981 */ /* 0x000ee8000c1e1900 */
[----:B------:R-:W5:Y:S04]  /*2520*/  LDG.E R12, desc[UR4][R14.64+0x600] ;  /* 0x000600040e0c7981 */ /* 0x000f68000c1e1900 */
[----:B------:R-:W5:Y:S04]  /*2530*/  LDG.E R5, desc[UR4][R6.64+0x200] ;  /* 0x0002000406057981 */ /* 0x000f68000c1e1900 */
[----:B------:R-:W5:Y:S04]  /*2540*/  LDG.E R10, desc[UR4][R6.64+0x400] ;  /* 0x00040004060a7981 */ /* 0x000f68000c1e1900 */
[----:B------:R0:W5:Y:S01]  /*2550*/  LDG.E R13, desc[UR4][R6.64+0x600] ;  /* 0x00060004060d7981 */ /* 0x000162000c1e1900 */
[----:B------:R-:W-:Y:S01]  /*2560*/  BSSY.RECONVERGENT B2, `(.L_x_7009) ;  /* 0x0000015000027945 */ /* 0x000fe20003800200 */
[----:B--2---:R-:W-:-:S05]  /*2570*/  SHF.L.U32 R3, R16, 0x10, RZ ;  /* 0x0000001010037819 */ /* 0x004fca00000006ff */
[----:B------:R-:W-:Y:S01]  /*2580*/  FADD.FTZ R0, |R3|, -RZ ;  /* 0x800000ff03007221 */ /* 0x000fe20000010200 */
[----:B---3--:R-:W-:-:S04]  /*2590*/  IMAD.U32 R8, R11, 0x10000, RZ ;  /* 0x000100000b087824 */ /* 0x008fc800078e00ff */
[C---:B------:R-:W-:Y:S01]  /*25a0*/  FADD.FTZ R19, |R8|.reuse, -RZ ;  /* 0x800000ff08137221 */ /* 0x040fe20000010200 */
[----:B------:R-:W-:-:S04]  /*25b0*/  FSETP.GT.FTZ.AND P2, PT, |R8|, |R3|, PT ;  /* 0x400000030800720b */ /* 0x000fc80003f54200 */
[----:B------:R-:W-:-:S04]  /*25c0*/  FSEL R28, R19, R0, P2 ;  /* 0x00000000131c7208 */ /* 0x000fc80001000000 */
[----:B------:R-:W0:Y:S01]  /*25d0*/  MUFU.RCP R21, R28 ;  /* 0x0000001c00157308 */ /* 0x000e220000001000 */
[----:B------:R-:W-:-:S07]  /*25e0*/  FSEL R0, R0, R19, P2 ;  /* 0x0000001300007208 */ /* 0x000fce0001000000 */
[----:B------:R-:W1:Y:S01]  /*25f0*/  FCHK P0, R0, R28 ;  /* 0x0000001c00007302 */ /* 0x000e620000000000 */
[----:B0-----:R-:W-:-:S04]  /*2600*/  FFMA R6, -R28, R21, 1 ;  /* 0x3f8000001c067423 */ /* 0x001fc80000000115 */
[----:B------:R-:W-:-:S04]  /*2610*/  FFMA R21, R21, R6, R21 ;  /* 0x0000000615157223 */ /* 0x000fc80000000015 */
[----:B------:R-:W-:-:S04]  /*2620*/  FFMA R6, R0, R21, RZ ;  /* 0x0000001500067223 */ /* 0x000fc800000000ff */
[----:B------:R-:W-:Y:S01]  /*2630*/  FFMA R7, -R28, R6, R0 ;  /* 0x000000061c077223 */ /* 0x000fe20000000100 */
[----:B------:R-:W-:-:S03]  /*2640*/  PRMT R11, R11, 0x7632, R11 ;  /* 0x000076320b0b7816 */ /* 0x000fc6000000000b */
[--C-:B------:R-:W-:Y:S01]  /*2650*/  FFMA R7, R21, R7, R6.reuse ;  /* 0x0000000715077223 */ /* 0x100fe20000000006 */
[----:B------:R-:W-:Y:S01]  /*2660*/  PRMT R6, R16, 0x7632, R6 ;  /* 0x0000763210067816 */ /* 0x000fe20000000006 */
[----:B-1----:R-:W-:Y:S06]  /*2670*/  @!P0 BRA `(.L_x_7010) ;  /* 0x00000000000c8947 */ /* 0x002fec0003800000 */
[----:B------:R-:W-:-:S07]  /*2680*/  MOV R16, 0x26a0 ;  /* 0x000026a000107802 */ /* 0x000fce0000000f00 */
[----:B-----5:R-:W-:Y:S05]  /*2690*/  CALL.REL.NOINC `($__internal_4_$__cuda_sm3x_div_rn_ftz_f32_slowpath) ;  /* 0x0000001400f07944 */ /* 0x020fea0003c00000 */
[----:B------:R-:W-:-:S07]  /*26a0*/  MOV R7, R0 ;  /* 0x0000000000077202 */ /* 0x000fce0000000f00 */
.L_x_7010:
[----:B------:R-:W-:Y:S05]  /*26b0*/  BSYNC.RECONVERGENT B2 ;  /* 0x0000000000027941 */ /* 0x000fea0003800200 */
.L_x_7009:
[----:B------:R-:W-:Y:S02]  /*26c0*/  IMAD.MOV.U32 R15, RZ, RZ, 0x3b33710b ;  /* 0x3b33710bff0f7424 */ /* 0x000fe400078e00ff */
[----:B------:R-:W-:Y:S01]  /*26d0*/  FMUL.FTZ R0, R7, R7 ;  /* 0x0000000707007220 */ /* 0x000fe20000410000 */
[----:B------:R-:W-:Y:S01]  /*26e0*/  SHF.L.U32 R6, R6, 0x10, RZ ;  /* 0x0000001006067819 */ /* 0x000fe200000006ff */
[----:B------:R-:W-:Y:S01]  /*26f0*/  BSSY.RECONVERGENT B2, `(.L_x_7011) ;  /* 0x000002c000027945 */ /* 0x000fe20003800200 */
[----:B------:R-:W-:Y:S01]  /*2700*/  SHF.L.U32 R11, R11, 0x10, RZ ;  /* 0x000000100b0b7819 */ /* 0x000fe200000006ff */
[----:B------:R-:W-:Y:S01]  /*2710*/  FFMA.FTZ R15, R0, R15, -0.015681877732276916504 ;  /* 0xbc807748000f7423 */ /* 0x000fe2000001000f */
[----:B------:R-:W-:Y:S01]  /*2720*/  ISETP.GE.AND P0, PT, R3, RZ, PT ;  /* 0x000000ff0300720c */ /* 0x000fe20003f06270 */
[----:B------:R-:W-:Y:S01]  /*2730*/  FADD.FTZ R16, |R6|, -RZ ;  /* 0x800000ff06107221 */ /* 0x000fe20000010200 */
[C---:B------:R-:W-:Y:S01]  /*2740*/  FSETP.GT.FTZ.AND P3, PT, |R11|.reuse, |R6|, PT ;  /* 0x400000060b00720b */ /* 0x040fe20003f74200 */
[----:B------:R-:W-:Y:S01]  /*2750*/  FFMA.FTZ R15, R0, R15, 0.042200751602649688721 ;  /* 0x3d2cdab2000f7423 */ /* 0x000fe2000001000f */
[----:B------:R-:W-:Y:S01]  /*2760*/  FADD.FTZ R19, |R11|, -RZ ;  /* 0x800000ff0b137221 */ /* 0x000fe20000010200 */
[----:B------:R-:W-:Y:S01]  /*2770*/  FSETP.NEU.FTZ.AND P1, PT, |R3|, |R8|, PT ;  /* 0x400000080300720b */ /* 0x000fe20003f3d200 */
[----:B------:R-:W-:Y:S01]  /*2780*/  FADD.FTZ R3, |R8|, |R3| ;  /* 0x4000000308037221 */ /* 0x000fe20000010200 */
[----:B------:R-:W-:-:S02]  /*2790*/  FFMA.FTZ R15, R0, R15, -0.074792981147766113281 ;  /* 0xbd992d10000f7423 */ /* 0x000fc4000001000f */
[----:B------:R-:W-:Y:S02]  /*27a0*/  FSEL R14, R19, R16, P3 ;  /* 0x00000010130e7208 */ /* 0x000fe40001800000 */
[C---:B------:R-:W-:Y:S02]  /*27b0*/  FFMA.FTZ R15, R0.reuse, R15, 0.10640415549278259277 ;  /* 0x3dd9ea6c000f7423 */ /* 0x040fe4000001000f */
[----:B------:R-:W0:Y:S02]  /*27c0*/  MUFU.RCP R21, R14 ;  /* 0x0000000e00157308 */ /* 0x000e240000001000 */
[----:B------:R-:W-:-:S04]  /*27d0*/  FFMA.FTZ R15, R0, R15, -0.14207722246646881104 ;  /* 0xbe117cb1000f7423 */ /* 0x000fc8000001000f */
[----:B------:R-:W-:-:S04]  /*27e0*/  FFMA.FTZ R15, R0, R15, 0.19993925094604492188 ;  /* 0x3e4cbce0000f7423 */ /* 0x000fc8000001000f */
[----:B------:R-:W-:-:S04]  /*27f0*/  FFMA.FTZ R15, R0, R15, -0.33333197236061096191 ;  /* 0xbeaaaa7d000f7423 */ /* 0x000fc8000001000f */
[----:B------:R-:W-:Y:S01]  /*2800*/  FMUL.FTZ R0, R0, R15 ;  /* 0x0000000f00007220 */ /* 0x000fe20000410000 */
[----:B------:R-:W-:-:S03]  /*2810*/  IMAD.MOV.U32 R15, RZ, RZ, 0x3f6ee581 ;  /* 0x3f6ee581ff0f7424 */ /* 0x000fc600078e00ff */
[----:B------:R-:W-:Y:S01]  /*2820*/  FFMA.FTZ R0, R0, R7, R7 ;  /* 0x0000000700007223 */ /* 0x000fe20000010007 */
[----:B0-----:R-:W-:-:S03]  /*2830*/  FFMA R18, -R14, R21, 1 ;  /* 0x3f8000000e127423 */ /* 0x001fc60000000115 */
[C---:B------:R-:W-:Y:S01]  /*2840*/  FFMA.FTZ R7, R15.reuse, 1.6832555532455444336, -R0 ;  /* 0x3fd774eb0f077823 */ /* 0x040fe20000010800 */
[----:B------:R-:W-:Y:S01]  /*2850*/  FSEL R15, R15, 1.8663789033889770508, P2 ;  /* 0x3feee5810f0f7808 */ /* 0x000fe20001000000 */
[----:B------:R-:W-:-:S03]  /*2860*/  FFMA R21, R21, R18, R21 ;  /* 0x0000001215157223 */ /* 0x000fc60000000015 */
[----:B------:R-:W-:Y:S01]  /*2870*/  FSEL R7, R7, R0, P2 ;  /* 0x0000000007077208 */ /* 0x000fe20001000000 */
[----:B------:R-:W-:Y:S01]  /*2880*/  @!P2 FADD.FTZ R0, -R0, -RZ ;  /* 0x800000ff0000a221 */ /* 0x000fe20000010100 */
[----:B------:R-:W-:-:S03]  /*2890*/  FSETP.NEU.FTZ.AND P2, PT, R28, RZ, PT ;  /* 0x000000ff1c00720b */ /* 0x000fc60003f5d000 */
[----:B------:R-:W-:Y:S01]  /*28a0*/  @!P0 FFMA.FTZ R7, R15, 1.6832555532455444336, R0 ;  /* 0x3fd774eb0f078823 */ /* 0x000fe20000010000 */
[----:B------:R-:W-:Y:S01]  /*28b0*/  HFMA2 R15, -RZ, RZ, 2.04296875, -15.78125 ;  /* 0x4016cbe4ff0f7431 */ /* 0x000fe200000001ff */
[----:B------:R-:W-:-:S04]  /*28c0*/  FSEL R0, R16, R19, P3 ;  /* 0x0000001310007208 */ /* 0x000fc80001800000 */
[----:B------:R-:W-:Y:S01]  /*28d0*/  @!P1 FSEL R7, R15, 0.78539818525314331055, !P0 ;  /* 0x3f490fdb0f079808 */ /* 0x000fe20004000000 */
[----:B------:R-:W0:Y:S01]  /*28e0*/  FCHK P1, R0, R14 ;  /* 0x0000000e00007302 */ /* 0x000e220000020000 */
[----:B------:R-:W-:Y:S02]  /*28f0*/  FFMA R16, R0, R21, RZ ;  /* 0x0000001500107223 */ /* 0x000fe400000000ff */
[----:B------:R-:W-:Y:S02]  /*2900*/  @!P2 FSEL R7, RZ, 3.1415927410125732422, P0 ;  /* 0x40490fdbff07a808 */ /* 0x000fe40000000000 */
[----:B------:R-:W-:Y:S01]  /*2910*/  FSETP.NAN.FTZ.AND P0, PT, |R3|, |R3|, PT ;  /* 0x400000030300720b */ /* 0x000fe20003f18200 */
[----:B------:R-:W-:Y:S01]  /*2920*/  FFMA R15, -R14, R16, R0 ;  /* 0x000000100e0f7223 */ /* 0x000fe20000000100 */
[----:B------:R-:W-:-:S03]  /*2930*/  LOP3.LUT R8, R7, 0x80000000, R8, 0xb8, !PT ;  /* 0x8000000007087812 */ /* 0x000fc600078eb808 */
[----:B------:R-:W-:Y:S01]  /*2940*/  FFMA R15, R21, R15, R16 ;  /* 0x0000000f150f7223 */ /* 0x000fe20000000010 */
[----:B------:R-:W-:Y:S01]  /*2950*/  FSEL R7, R3, R8, P0 ;  /* 0x0000000803077208 */ /* 0x000fe20000000000 */
[----:B0-----:R-:W-:Y:S06]  /*2960*/  @!P1 BRA `(.L_x_7012) ;  /* 0x0000000000109947 */ /* 0x001fec0003800000 */
[----:B------:R-:W-:Y:S02]  /*2970*/  MOV R28, R14 ;  /* 0x0000000e001c7202 */ /* 0x000fe40000000f00 */
[----:B------:R-:W-:-:S07]  /*2980*/  MOV R16, 0x29a0 ;  /* 0x000029a000107802 */ /* 0x000fce0000000f00 */
[----:B-----5:R-:W-:Y:S05]  /*2990*/  CALL.REL.NOINC `($__internal_4_$__cuda_sm3x_div_rn_ftz_f32_slowpath) ;  /* 0x0000001400307944 */ /* 0x020fea0003c00000 */
[----:B------:R-:W-:-:S07]  /*29a0*/  MOV R15, R0 ;  /* 0x00000000000f7202 */ /* 0x000fce0000000f00 */
.L_x_7012:
[----:B------:R-:W-:Y:S05]  /*29b0*/  BSYNC.RECONVERGENT B2 ;  /* 0x0000000000027941 */ /* 0x000fea0003800200 */
.L_x_7011:
[----:B------:R-:W-:Y:S02]  /*29c0*/  IMAD.MOV.U32 R3, RZ, RZ, 0x3b33710b ;  /* 0x3b33710bff037424 */ /* 0x000fe400078e00ff */
[----:B------:R-:W-:Y:S01]  /*29d0*/  FMUL.FTZ R0, R15, R15 ;  /* 0x0000000f0f007220 */ /* 0x000fe20000410000 */
[----:B-----5:R-:W-:Y:S01]  /*29e0*/  SHF.L.U32 R8, R5, 0x10, RZ ;  /* 0x0000001005087819 */ /* 0x020fe200000006ff */
[----:B------:R-:W-:Y:S01]  /*29f0*/  BSSY.RECONVERGENT B2, `(.L_x_7013) ;  /* 0x000002d000027945 */ /* 0x000fe20003800200 */
[----:B------:R-:W-:Y:S01]  /*2a00*/  ISETP.GE.AND P0, PT, R6, RZ, PT ;  /* 0x000000ff0600720c */ /* 0x000fe20003f06270 */
[----:B------:R-:W-:Y:S01]  /*2a10*/  FFMA.FTZ R3, R0, R3, -0.015681877732276916504 ;  /* 0xbc80774800037423 */ /* 0x000fe20000010003 */
[----:B------:R-:W-:Y:S01]  /*2a20*/  FSETP.NEU.FTZ.AND P4, PT, |R6|, |R11|, PT ;  /* 0x4000000b0600720b */ /* 0x000fe20003f9d200 */
[----:B------:R-:W-:Y:S01]  /*2a30*/  FADD.FTZ R21, |R8|, -RZ ;  /* 0x800000ff08157221 */ /* 0x000fe20000010200 */
[----:B------:R-:W-:Y:S01]  /*2a40*/  FSETP.NEU.FTZ.AND P1, PT, R14, RZ, PT ;  /* 0x000000ff0e00720b */ /* 0x000fe20003f3d000 */
[----:B------:R-:W-:Y:S01]  /*2a50*/  FFMA.FTZ R3, R0, R3, 0.042200751602649688721 ;  /* 0x3d2cdab200037423 */ /* 0x000fe20000010003 */
[----:B------:R-:W-:-:S03]  /*2a60*/  FADD.FTZ R6, |R11|, |R6| ;  /* 0x400000060b067221 */ /* 0x000fc60000010200 */
[----:B------:R-:W-:-:S04]  /*2a70*/  FFMA.FTZ R3, R0, R3, -0.074792981147766113281 ;  /* 0xbd992d1000037423 */ /* 0x000fc80000010003 */
[----:B------:R-:W-:Y:S01]  /*2a80*/  FFMA.FTZ R19, R0, R3, 0.10640415549278259277 ;  /* 0x3dd9ea6c00137423 */ /* 0x000fe20000010003 */
[C---:B------:R-:W-:Y:S02]  /*2a90*/  SHF.L.U32 R3, R4.reuse, 0x10, RZ ;  /* 0x0000001004037819 */ /* 0x040fe400000006ff */
[----:B------:R-:W-:Y:S01]  /*2aa0*/  PRMT R4, R4, 0x7632, R4 ;  /* 0x0000763204047816 */ /* 0x000fe20000000004 */
[----:B------:R-:W-:Y:S01]  /*2ab0*/  FFMA.FTZ R19, R0, R19, -0.14207722246646881104 ;  /* 0xbe117cb100137423 */ /* 0x000fe20000010013 */
[----:B------:R-:W-:Y:S01]  /*2ac0*/  FSETP.GT.FTZ.AND P2, PT, |R8|, |R3|, PT ;  /* 0x400000030800720b */ /* 0x000fe20003f54200 */
[----:B------:R-:W-:Y:S02]  /*2ad0*/  FADD.FTZ R16, |R3|, -RZ ;  /* 0x800000ff03107221 */ /* 0x000fe40000010200 */
[----:B------:R-:W-:-:S03]  /*2ae0*/  FFMA.FTZ R19, R0, R19, 0.19993925094604492188 ;  /* 0x3e4cbce000137423 */ /* 0x000fc60000010013 */
[----:B------:R-:W-:Y:S01]  /*2af0*/  FSEL R28, R21, R16, P2 ;  /* 0x00000010151c7208 */ /* 0x000fe20001000000 */
[----:B------:R-:W-:-:S03]  /*2b00*/  FFMA.FTZ R19, R0, R19, -0.33333197236061096191 ;  /* 0xbeaaaa7d00137423 */ /* 0x000fc60000010013 */
[----:B------:R-:W0:Y:S01]  /*2b10*/  MUFU.RCP R23, R28 ;  /* 0x0000001c00177308 */ /* 0x000e220000001000 */
[----:B------:R-:W-:Y:S01]  /*2b20*/  FMUL.FTZ R0, R0, R19 ;  /* 0x0000001300007220 */ /* 0x000fe20000410000 */
[----:B------:R-:W-:-:S03]  /*2b30*/  HFMA2 R19, -RZ, RZ, 1.857421875, -1409 ;  /* 0x3f6ee581ff137431 */ /* 0x000fc600000001ff */
[----:B------:R-:W-:-:S04]  /*2b40*/  FFMA.FTZ R0, R0, R15, R15 ;  /* 0x0000000f00007223 */ /* 0x000fc8000001000f */
[C---:B------:R-:W-:Y:S01]  /*2b50*/  FFMA.FTZ R15, R19.reuse, 1.6832555532455444336, -R0 ;  /* 0x3fd774eb130f7823 */ /* 0x040fe20000010800 */
[----:B------:R-:W-:-:S04]  /*2b60*/  FSEL R19, R19, 1.8663789033889770508, P3 ;  /* 0x3feee58113137808 */ /* 0x000fc80001800000 */
[----:B------:R-:W-:Y:S01]  /*2b70*/  FSEL R14, R15, R0, P3 ;  /* 0x000000000f0e7208 */ /* 0x000fe20001800000 */
[----:B------:R-:W-:Y:S01]  /*2b80*/  @!P3 FADD.FTZ R0, -R0, -RZ ;  /* 0x800000ff0000b221 */ /* 0x000fe20000010100 */
[----:B0-----:R-:W-:-:S03]  /*2b90*/  FFMA R18, -R28, R23, 1 ;  /* 0x3f8000001c127423 */ /* 0x001fc60000000117 */
[----:B------:R-:W-:Y:S01]  /*2ba0*/  @!P0 FFMA.FTZ R14, R19, 1.6832555532455444336, R0 ;  /* 0x3fd774eb130e8823 */ /* 0x000fe20000010000 */
[----:B------:R-:W-:Y:S02]  /*2bb0*/  IMAD.MOV.U32 R0, RZ, RZ, 0x4016cbe4 ;  /* 0x4016cbe4ff007424 */ /* 0x000fe400078e00ff */
[----:B------:R-:W-:-:S03]  /*2bc0*/  FFMA R23, R23, R18, R23 ;  /* 0x0000001217177223 */ /* 0x000fc60000000017 */
[----:B------:R-:W-:Y:S02]  /*2bd0*/  @!P4 FSEL R14, R0, 0.78539818525314331055, !P0 ;  /* 0x3f490fdb000ec808 */ /* 0x000fe40004000000 */
[----:B------:R-:W-:Y:S02]  /*2be0*/  FSEL R0, R16, R21, P2 ;  /* 0x0000001510007208 */ /* 0x000fe40001000000 */
[----:B------:R-:W-:Y:S02]  /*2bf0*/  @!P1 FSEL R14, RZ, 3.1415927410125732422, P0 ;  /* 0x40490fdbff0e9808 */ /* 0x000fe40000000000 */
[----:B------:R-:W0:Y:S01]  /*2c00*/  FCHK P1, R0, R28 ;  /* 0x0000001c00007302 */ /* 0x000e220000020000 */
[----:B------:R-:W-:Y:S01]  /*2c10*/  FFMA R16, R0, R23, RZ ;  /* 0x0000001700107223 */ /* 0x000fe200000000ff */
[----:B------:R-:W-:Y:S02]  /*2c20*/  LOP3.LUT R11, R14, 0x80000000, R11, 0xb8, !PT ;  /* 0x800000000e0b7812 */ /* 0x000fe400078eb80b */
[----:B------:R-:W-:Y:S01]  /*2c30*/  FSETP.NAN.FTZ.AND P0, PT, |R6|, |R6|, PT ;  /* 0x400000060600720b */ /* 0x000fe20003f18200 */
[----:B------:R-:W-:-:S03]  /*2c40*/  FFMA R14, -R28, R16, R0 ;  /* 0x000000101c0e7223 */ /* 0x000fc60000000100 */
[----:B------:R-:W-:Y:S01]  /*2c50*/  FSEL R6, R6, R11, P0 ;  /* 0x0000000b06067208 */ /* 0x000fe20000000000 */
[----:B------:R-:W-:Y:S01]  /*2c60*/  FFMA R16, R23, R14, R16 ;  /* 0x0000000e17107223 */ /* 0x000fe20000000010 */
[----:B------:R-:W-:Y:S01]  /*2c70*/  PRMT R11, R5, 0x7632, R11 ;  /* 0x00007632050b7816 */ /* 0x000fe2000000000b */
[----:B0-----:R-:W-:Y:S06]  /*2c80*/  @!P1 BRA `(.L_x_7014) ;  /* 0x00000000000c9947 */ /* 0x001fec0003800000 */
[----:B------:R-:W-:-:S07]  /*2c90*/  MOV R16, 0x2cb0 ;  /* 0x00002cb000107802 */ /* 0x000fce0000000f00 */
[----:B------:R-:W-:Y:S05]  /*2ca0*/  CALL.REL.NOINC `($__internal_4_$__cuda_sm3x_div_rn_ftz_f32_slowpath) ;  /* 0x00000010006c7944 */ /* 0x000fea0003c00000 */
[----:B------:R-:W-:-:S07]  /*2cb0*/  MOV R16, R0 ;  /* 0x0000000000107202 */ /* 0x000fce0000000f00 */
.L_x_7014:
[----:B------:R-:W-:Y:S05]  /*2cc0*/  BSYNC.RECONVERGENT B2 ;  /* 0x0000000000027941 */ /* 0x000fea0003800200 */
.L_x_7013:
[----:B------:R-:W-:Y:S02]  /*2cd0*/  HFMA2 R5, -RZ, RZ, 0.89990234375, 10328 ;  /* 0x3b33710bff057431 */ /* 0x000fe400000001ff */
[----:B------:R-:W-:Y:S01]  /*2ce0*/  FMUL.FTZ R0, R16, R16 ;  /* 0x0000001010007220 */ /* 0x000fe20000410000 */
[----:B------:R-:W-:Y:S01]  /*2cf0*/  SHF.L.U32 R4, R4, 0x10, RZ ;  /* 0x0000001004047819 */ /* 0x000fe200000006ff */
[----:B------:R-:W-:Y:S01]  /*2d00*/  IMAD.U32 R11, R11, 0x10000, RZ ;  /* 0x000100000b0b7824 */ /* 0x000fe200078e00ff */
[----:B------:R-:W-:Y:S01]  /*2d10*/  MOV R20, 0x3f6ee581 ;  /* 0x3f6ee58100147802 */ /* 0x000fe20000000f00 */
[----:B------:R-:W-:Y:S01]  /*2d20*/  FFMA.FTZ R5, R0, R5, -0.015681877732276916504 ;  /* 0xbc80774800057423 */ /* 0x000fe20000010005 */
[----:B------:R-:W-:Y:S01]  /*2d30*/  ISETP.GE.AND P0, PT, R3, RZ, PT ;  /* 0x000000ff0300720c */ /* 0x000fe20003f06270 */
[----:B------:R-:W-:Y:S01]  /*2d40*/  FADD.FTZ R18, |R4|, -RZ ;  /* 0x800000ff04127221 */ /* 0x000fe20000010200 */
[C---:B------:R-:W-:Y:S01]  /*2d50*/  FADD.FTZ R19, |R11|.reuse, -RZ ;  /* 0x800000ff0b137221 */ /* 0x040fe20000010200 */
[C---:B------:R-:W-:Y:S01]  /*2d60*/  FFMA.FTZ R5, R0.reuse, R5, 0.042200751602649688721 ;  /* 0x3d2cdab200057423 */ /* 0x040fe20000010005 */
[----:B------:R-:W-:Y:S01]  /*2d70*/  FSETP.GT.FTZ.AND P3, PT, |R11|, |R4|, PT ;  /* 0x400000040b00720b */ /* 0x000fe20003f74200 */
[----:B------:R-:W-:Y:S01]  /*2d80*/  BSSY.RECONVERGENT B2, `(.L_x_7015) ;  /* 0x0000024000027945 */ /* 0x000fe20003800200 */
[----:B------:R-:W-:Y:S01]  /*2d90*/  FSETP.NEU.FTZ.AND P1, PT, |R3|, |R8|, PT ;  /* 0x400000080300720b */ /* 0x000fe20003f3d200 */
[----:B------:R-:W-:Y:S01]  /*2da0*/  FFMA.FTZ R5, R0, R5, -0.074792981147766113281 ;  /* 0xbd992d1000057423 */ /* 0x000fe20000010005 */
[----:B------:R-:W-:Y:S01]  /*2db0*/  FSEL R14, R19, R18, P3 ;  /* 0x00000012130e7208 */ /* 0x000fe20001800000 */
[----:B------:R-:W-:-:S02]  /*2dc0*/  FADD.FTZ R3, |R8|, |R3| ;  /* 0x4000000308037221 */ /* 0x000fc40000010200 */
[C---:B------:R-:W-:Y:S01]  /*2dd0*/  FFMA.FTZ R5, R0.reuse, R5, 0.10640415549278259277 ;  /* 0x3dd9ea6c00057423 */ /* 0x040fe20000010005 */
[----:B------:R-:W0:Y:S03]  /*2de0*/  MUFU.RCP R21, R14 ;  /* 0x0000000e00157308 */ /* 0x000e260000001000 */
[----:B------:R-:W-:-:S04]  /*2df0*/  FFMA.FTZ R5, R0, R5, -0.14207722246646881104 ;  /* 0xbe117cb100057423 */ /* 0x000fc80000010005 */
[----:B------:R-:W-:-:S04]  /*2e00*/  FFMA.FTZ R5, R0, R5, 0.19993925094604492188 ;  /* 0x3e4cbce000057423 */ /* 0x000fc80000010005 */
[----:B------:R-:W-:-:S04]  /*2e10*/  FFMA.FTZ R5, R0, R5, -0.33333197236061096191 ;  /* 0xbeaaaa7d00057423 */ /* 0x000fc80000010005 */
[----:B------:R-:W-:-:S04]  /*2e20*/  FMUL.FTZ R5, R0, R5 ;  /* 0x0000000500057220 */ /* 0x000fc80000410000 */
[----:B------:R-:W-:Y:S01]  /*2e30*/  FFMA.FTZ R5, R5, R16, R16 ;  /* 0x0000001005057223 */ /* 0x000fe20000010010 */
[----:B------:R-:W-:-:S03]  /*2e40*/  FSEL R16, R20, 1.8663789033889770508, P2 ;  /* 0x3feee58114107808 */ /* 0x000fc60001000000 */
[----:B------:R-:W-:-:S05]  /*2e50*/  FFMA.FTZ R0, R20, 1.6832555532455444336, -R5 ;  /* 0x3fd774eb14007823 */ /* 0x000fca0000010805 */
[----:B------:R-:W-:Y:S01]  /*2e60*/  FSEL R15, R0, R5, P2 ;  /* 0x00000005000f7208 */ /* 0x000fe20001000000 */
[----:B------:R-:W-:Y:S01]  /*2e70*/  @!P2 FADD.FTZ R5, -R5, -RZ ;  /* 0x800000ff0505a221 */ /* 0x000fe20000010100 */
[----:B------:R-:W-:Y:S02]  /*2e80*/  FSETP.NEU.FTZ.AND P2, PT, R28, RZ, PT ;  /* 0x000000ff1c00720b */ /* 0x000fe40003f5d000 */
[----:B------:R-:W-:Y:S01]  /*2e90*/  FSEL R0, R18, R19, P3 ;  /* 0x0000001312007208 */ /* 0x000fe20001800000 */
[----:B------:R-:W-:Y:S01]  /*2ea0*/  @!P0 FFMA.FTZ R15, R16, 1.6832555532455444336, R5 ;  /* 0x3fd774eb100f8823 */ /* 0x000fe20000010005 */
[----:B------:R-:W-:Y:S02]  /*2eb0*/  HFMA2 R5, -RZ, RZ, 2.04296875, -15.78125 ;  /* 0x4016cbe4ff057431 */ /* 0x000fe400000001ff */
[----:B0-----:R-:W-:-:S03]  /*2ec0*/  FFMA R16, -R14, R21, 1 ;  /* 0x3f8000000e107423 */ /* 0x001fc60000000115 */
[----:B------:R-:W-:Y:S01]  /*2ed0*/  @!P1 FSEL R15, R5, 0.78539818525314331055, !P0 ;  /* 0x3f490fdb050f9808 */ /* 0x000fe20004000000 */
[----:B------:R-:W0:Y:S01]  /*2ee0*/  FCHK P1, R0, R14 ;  /* 0x0000000e00007302 */ /* 0x000e220000020000 */
[----:B------:R-:W-:Y:S02]  /*2ef0*/  FFMA R21, R21, R16, R21 ;  /* 0x0000001015157223 */ /* 0x000fe40000000015 */
[----:B------:R-:W-:Y:S02]  /*2f00*/  @!P2 FSEL R15, RZ, 3.1415927410125732422, P0 ;  /* 0x40490fdbff0fa808 */ /* 0x000fe40000000000 */
[----:B------:R-:W-:Y:S01]  /*2f10*/  FFMA R16, R0, R21, RZ ;  /* 0x0000001500107223 */ /* 0x000fe200000000ff */
[----:B------:R-:W-:Y:S02]  /*2f20*/  FSETP.NAN.FTZ.AND P0, PT, |R3|, |R3|, PT ;  /* 0x400000030300720b */ /* 0x000fe40003f18200 */
[----:B------:R-:W-:Y:S01]  /*2f30*/  LOP3.LUT R8, R15, 0x80000000, R8, 0xb8, !PT ;  /* 0x800000000f087812 */ /* 0x000fe200078eb808 */
[----:B------:R-:W-:-:S04]  /*2f40*/  FFMA R5, -R14, R16, R0 ;  /* 0x000000100e057223 */ /* 0x000fc80000000100 */
[----:B------:R-:W-:Y:S01]  /*2f50*/  FFMA R16, R21, R5, R16 ;  /* 0x0000000515107223 */ /* 0x000fe20000000010 */
[----:B------:R-:W-:Y:S01]  /*2f60*/  FSEL R5, R3, R8, P0 ;  /* 0x0000000803057208 */ /* 0x000fe20000000000 */
[----:B0-----:R-:W-:Y:S06]  /*2f70*/  @!P1 BRA `(.L_x_7016) ;  /* 0x0000000000109947 */ /* 0x001fec0003800000 */
[----:B------:R-:W-:Y:S02]  /*2f80*/  MOV R28, R14 ;  /* 0x0000000e001c7202 */ /* 0x000fe40000000f00 */
[----:B------:R-:W-:-:S07]  /*2f90*/  MOV R16, 0x2fb0 ;  /* 0x00002fb000107802 */ /* 0x000fce0000000f00 */
[----:B------:R-:W-:Y:S05]  /*2fa0*/  CALL.REL.NOINC `($__internal_4_$__cuda_sm3x_div_rn_ftz_f32_slowpath) ;  /* 0x0000000c00ac7944 */ /* 0x000fea0003c00000 */
[----:B------:R-:W-:-:S07]  /*2fb0*/  IMAD.MOV.U32 R16, RZ, RZ, R0 ;  /* 0x000000ffff107224 */ /* 0x000fce00078e0000 */
.L_x_7016:
[----:B------:R-:W-:Y:S05]  /*2fc0*/  BSYNC.RECONVERGENT B2 ;  /* 0x0000000000027941 */ /* 0x000fea0003800200 */
.L_x_7015:
[----:B------:R-:W-:Y:S01]  /*2fd0*/  MOV R3, 0x3b33710b ;  /* 0x3b33710b00037802 */ /* 0x000fe20000000f00 */
[----:B------:R-:W-:Y:S01]  /*2fe0*/  FMUL.FTZ R0, R16, R16 ;  /* 0x0000001010007220 */ /* 0x000fe20000410000 */
[----:B------:R-:W-:Y:S01]  /*2ff0*/  SHF.L.U32 R8, R10, 0x10, RZ ;  /* 0x000000100a087819 */ /* 0x000fe200000006ff */
[----:B------:R-:W-:Y:S01]  /*3000*/  IMAD.MOV.U32 R20, RZ, RZ, 0x3f6ee581 ;  /* 0x3f6ee581ff147424 */ /* 0x000fe200078e00ff */
[----:B------:R-:W-:Y:S01]  /*3010*/  ISETP.GE.AND P0, PT, R4, RZ, PT ;  /* 0x000000ff0400720c */ /* 0x000fe20003f06270 */
[----:B------:R-:W-:Y:S01]  /*3020*/  FFMA.FTZ R3, R0, R3, -0.015681877732276916504 ;  /* 0xbc80774800037423 */ /* 0x000fe20000010003 */
[----:B------:R-:W-:Y:S01]  /*3030*/  FSETP.NEU.FTZ.AND P4, PT, |R4|, |R11|, PT ;  /* 0x4000000b0400720b */ /* 0x000fe20003f9d200 */
[----:B------:R-:W-:Y:S01]  /*3040*/  FADD.FTZ R19, |R8|, -RZ ;  /* 0x800000ff08137221 */ /* 0x000fe20000010200 */
[----:B------:R-:W-:Y:S01]  /*3050*/  FSETP.NEU.FTZ.AND P1, PT, R14, RZ, PT ;  /* 0x000000ff0e00720b */ /* 0x000fe20003f3d000 */
[----:B------:R-:W-:Y:S01]  /*3060*/  FFMA.FTZ R3, R0, R3, 0.042200751602649688721 ;  /* 0x3d2cdab200037423 */ /* 0x000fe20000010003 */
[----:B------:R-:W-:Y:S01]  /*3070*/  FSEL R14, R20, 1.8663789033889770508, P3 ;  /* 0x3feee581140e7808 */ /* 0x000fe20001800000 */
[----:B------:R-:W-:Y:S01]  /*3080*/  FADD.FTZ R4, |R11|, |R4| ;  /* 0x400000040b047221 */ /* 0x000fe20000010200 */
[----:B------:R-:W-:Y:S01]  /*3090*/  BSSY.RECONVERGENT B2, `(.L_x_7017) ;  /* 0x0000024000027945 */ /* 0x000fe20003800200 */
[----:B------:R-:W-:-:S04]  /*30a0*/  FFMA.FTZ R3, R0, R3, -0.074792981147766113281 ;  /* 0xbd992d1000037423 */ /* 0x000fc80000010003 */
[----:B------:R-:W-:Y:S01]  /*30b0*/  FFMA.FTZ R15, R0, R3, 0.10640415549278259277 ;  /* 0x3dd9ea6c000f7423 */ /* 0x000fe20000010003 */
[----:B------:R-:W-:-:S03]  /*30c0*/  SHF.L.U32 R3, R9, 0x10, RZ ;  /* 0x0000001009037819 */ /* 0x000fc600000006ff */
[----:B------:R-:W-:Y:S01]  /*30d0*/  FFMA.FTZ R15, R0, R15, -0.14207722246646881104 ;  /* 0xbe117cb1000f7423 */ /* 0x000fe2000001000f */
[----:B------:R-:W-:Y:S01]  /*30e0*/  FSETP.GT.FTZ.AND P2, PT, |R8|, |R3|, PT ;  /* 0x400000030800720b */ /* 0x000fe20003f54200 */
[----:B------:R-:W-:Y:S02]  /*30f0*/  FADD.FTZ R18, |R3|, -RZ ;  /* 0x800000ff03127221 */ /* 0x000fe40000010200 */
[----:B------:R-:W-:-:S03]  /*3100*/  FFMA.FTZ R15, R0, R15, 0.19993925094604492188 ;  /* 0x3e4cbce0000f7423 */ /* 0x000fc6000001000f */
[----:B------:R-:W-:Y:S01]  /*3110*/  FSEL R28, R19, R18, P2 ;  /* 0x00000012131c7208 */ /* 0x000fe20001000000 */
[----:B------:R-:W-:-:S03]  /*3120*/  FFMA.FTZ R15, R0, R15, -0.33333197236061096191 ;  /* 0xbeaaaa7d000f7423 */ /* 0x000fc6000001000f */
[----:B------:R-:W0:Y:S01]  /*3130*/  MUFU.RCP R21, R28 ;  /* 0x0000001c00157308 */ /* 0x000e220000001000 */
[----:B------:R-:W-:-:S04]  /*3140*/  FMUL.FTZ R15, R0, R15 ;  /* 0x0000000f000f7220 */ /* 0x000fc80000410000 */
[----:B------:R-:W-:-:S04]  /*3150*/  FFMA.FTZ R15, R15, R16, R16 ;  /* 0x000000100f0f7223 */ /* 0x000fc80000010010 */
[----:B------:R-:W-:-:S05]  /*3160*/  FFMA.FTZ R0, R20, 1.6832555532455444336, -R15 ;  /* 0x3fd774eb14007823 */ /* 0x000fca000001080f */
[----:B------:R-:W-:Y:S01]  /*3170*/  FSEL R16, R0, R15, P3 ;  /* 0x0000000f00107208 */ /* 0x000fe20001800000 */
[----:B------:R-:W-:Y:S01]  /*3180*/  @!P3 FADD.FTZ R15, -R15, -RZ ;  /* 0x800000ff0f0fb221 */ /* 0x000fe20000010100 */
[----:B------:R-:W-:-:S03]  /*3190*/  HFMA2 R0, -RZ, RZ, 2.04296875, -15.78125 ;  /* 0x4016cbe4ff007431 */ /* 0x000fc600000001ff */
[----:B------:R-:W-:Y:S01]  /*31a0*/  @!P0 FFMA.FTZ R16, R14, 1.6832555532455444336, R15 ;  /* 0x3fd774eb0e108823 */ /* 0x000fe2000001000f */
[----:B0-----:R-:W-:Y:S01]  /*31b0*/  FFMA R14, -R28, R21, 1 ;  /* 0x3f8000001c0e7423 */ /* 0x001fe20000000115 */
[----:B------:R-:W-:Y:S02]  /*31c0*/  @!P4 FSEL R16, R0, 0.78539818525314331055, !P0 ;  /* 0x3f490fdb0010c808 */ /* 0x000fe40004000000 */
[----:B------:R-:W-:Y:S01]  /*31d0*/  FSEL R0, R18, R19, P2 ;  /* 0x0000001312007208 */ /* 0x000fe20001000000 */
[----:B------:R-:W-:Y:S01]  /*31e0*/  FFMA R21, R21, R14, R21 ;  /* 0x0000000e15157223 */ /* 0x000fe20000000015 */
[----:B------:R-:W-:Y:S02]  /*31f0*/  @!P1 FSEL R16, RZ, 3.1415927410125732422, P0 ;  /* 0x40490fdbff109808 */ /* 0x000fe40000000000 */
[----:B------:R-:W0:Y:S01]  /*3200*/  FCHK P1, R0, R28 ;  /* 0x0000001c00007302 */ /* 0x000e220000020000 */
[----:B------:R-:W-:Y:S01]  /*3210*/  FFMA R14, R0, R21, RZ ;  /* 0x00000015000e7223 */ /* 0x000fe200000000ff */
[----:B------:R-:W-:-:S02]  /*3220*/  LOP3.LUT R11, R16, 0x80000000, R11, 0xb8, !PT ;  /* 0x80000000100b7812 */ /* 0x000fc400078eb80b */
[----:B------:R-:W-:Y:S01]  /*3230*/  FSETP.NAN.FTZ.AND P0, PT, |R4|, |R4|, PT ;  /* 0x400000040400720b */ /* 0x000fe20003f18200 */
[----:B------:R-:W-:-:S03]  /*3240*/  FFMA R15, -R28, R14, R0 ;  /* 0x0000000e1c0f7223 */ /* 0x000fc60000000100 */
[----:B------:R-:W-:Y:S01]  /*3250*/  FSEL R4, R4, R11, P0 ;  /* 0x0000000b04047208 */ /* 0x000fe20000000000 */
[----:B------:R-:W-:Y:S01]  /*3260*/  FFMA R15, R21, R15, R14 ;  /* 0x0000000f150f7223 */ /* 0x000fe2000000000e */
[----:B------:R-:W-:Y:S02]  /*3270*/  PRMT R11, R10, 0x7632, R11 ;  /* 0x000076320a0b7816 */ /* 0x000fe4000000000b */
[----:B------:R-:W-:Y:S01]  /*3280*/  PRMT R10, R9, 0x7632, R10 ;  /* 0x00007632090a7816 */ /* 0x000fe2000000000a */
[----:B0-----:R-:W-:Y:S06]  /*3290*/  @!P1 BRA `(.L_x_7018) ;  /* 0x00000000000c9947 */ /* 0x001fec0003800000 */
[----:B------:R-:W-:-:S07]  /*32a0*/  MOV R16, 0x32c0 ;  /* 0x000032c000107802 */ /* 0x000fce0000000f00 */
[----:B------:R-:W-:Y:S05]  /*32b0*/  CALL.REL.NOINC `($__internal_4_$__cuda_sm3x_div_rn_ftz_f32_slowpath) ;  /* 0x0000000800e87944 */ /* 0x000fea0003c00000 */
[----:B------:R-:W-:-:S07]  /*32c0*/  MOV R15, R0 ;  /* 0x00000000000f7202 */ /* 0x000fce0000000f00 */
.L_x_7018:
[----:B------:R-:W-:Y:S05]  /*32d0*/  BSYNC.RECONVERGENT B2 ;  /* 0x0000000000027941 */ /* 0x000fea0003800200 */
.L_x_7017:
        /* <DEDUP_REMOVED lines=21> */
[----:B------:R-:W-:Y:S01]  /*3430*/  FMUL.FTZ R0, R0, R9 ;  /* 0x0000000900007220 */ /* 0x000fe20000410000 */
[----:B0-----:R-:W-:-:S03]  /*3440*/  FFMA R18, -R14, R21, 1 ;  /* 0x3f8000000e127423 */ /* 0x001fc60000000115 */
[----:B------:R-:W-:Y:S01]  /*3450*/  FFMA.FTZ R0, R0, R15, R15 ;  /* 0x0000000f00007223 */ /* 0x000fe2000001000f */
[----:B------:R-:W-:Y:S01]  /*3460*/  FSEL R15, R23, 1.8663789033889770508, P2 ;  /* 0x3feee581170f7808 */ /* 0x000fe20001000000 */
[----:B------:R-:W-:Y:S02]  /*3470*/  FFMA R21, R21, R18, R21 ;  /* 0x0000001215157223 */ /* 0x000fe40000000015 */
[----:B------:R-:W-:-:S05]  /*3480*/  FFMA.FTZ R9, R23, 1.6832555532455444336, -R0 ;  /* 0x3fd774eb17097823 */ /* 0x000fca0000010800 */
        /* <DEDUP_REMOVED lines=16> */
[----:B------:R-:W-:Y:S01]  /*3590*/  IMAD.MOV.U32 R28, RZ, RZ, R14 ;  /* 0x000000ffff1c7224 */ /* 0x000fe200078e000e */
[----:B------:R-:W-:-:S07]  /*35a0*/  MOV R16, 0x35c0 ;  /* 0x000035c000107802 */ /* 0x000fce0000000f00 */
[----:B------:R-:W-:Y:S05]  /*35b0*/  CALL.REL.NOINC `($__internal_4_$__cuda_sm3x_div_rn_ftz_f32_slowpath) ;  /* 0x0000000800287944 */ /* 0x000fea0003c00000 */
[----:B------:R-:W-:-:S07]  /*35c0*/  MOV R15, R0 ;  /* 0x00000000000f7202 */ /* 0x000fce0000000f00 */
.L_x_7020:
[----:B------:R-:W-:Y:S05]  /*35d0*/  BSYNC.RECONVERGENT B2 ;  /* 0x0000000000027941 */ /* 0x000fea0003800200 */
.L_x_7019:
[----:B------:R-:W-:Y:S02]  /*35e0*/  HFMA2 R9, -RZ, RZ, 0.89990234375, 10328 ;  /* 0x3b33710bff097431 */ /* 0x000fe400000001ff */
[----:B------:R-:W-:Y:S01]  /*35f0*/  FMUL.FTZ R0, R15, R15 ;  /* 0x0000000f0f007220 */ /* 0x000fe20000410000 */
[----:B------:R-:W-:Y:S01]  /*3600*/  SHF.L.U32 R8, R12, 0x10, RZ ;  /* 0x000000100c087819 */ /* 0x000fe200000006ff */
[----:B------:R-:W-:Y:S01]  /*3610*/  BSSY.RECONVERGENT B2, `(.L_x_7021) ;  /* 0x000002d000027945 */ /* 0x000fe20003800200 */
[----:B------:R-:W-:Y:S01]  /*3620*/  ISETP.GE.AND P0, PT, R10, RZ, PT ;  /* 0x000000ff0a00720c */ /* 0x000fe20003f06270 */
[----:B------:R-:W-:Y:S01]  /*3630*/  FFMA.FTZ R9, R0, R9, -0.015681877732276916504 ;  /* 0xbc80774800097423 */ /* 0x000fe20000010009 */
[----:B------:R-:W-:Y:S01]  /*3640*/  FSETP.NEU.FTZ.AND P2, PT, |R10|, |R11|, PT ;  /* 0x4000000b0a00720b */ /* 0x000fe20003f5d200 */
[----:B------:R-:W-:Y:S01]  /*3650*/  FADD.FTZ R16, |R8|, -RZ ;  /* 0x800000ff08107221 */ /* 0x000fe20000010200 */
[----:B------:R-:W-:Y:S01]  /*3660*/  FSETP.NEU.FTZ.AND P1, PT, R14, RZ, PT ;  /* 0x000000ff0e00720b */ /* 0x000fe20003f3d000 */
[----:B------:R-:W-:Y:S01]  /*3670*/  FFMA.FTZ R9, R0, R9, 0.042200751602649688721 ;  /* 0x3d2cdab200097423 */ /* 0x000fe20000010009 */
[----:B------:R-:W-:Y:S01]  /*3680*/  FADD.FTZ R10, |R11|, |R10| ;  /* 0x4000000a0b0a7221 */ /* 0x000fe20000010200 */
[----:B------:R-:W-:-:S02]  /*3690*/  PRMT R12, R12, 0x7632, R12 ;  /* 0x000076320c0c7816 */ /* 0x000fc4000000000c */
[----:B------:R-:W-:-:S04]  /*36a0*/  FFMA.FTZ R9, R0, R9, -0.074792981147766113281 ;  /* 0xbd992d1000097423 */ /* 0x000fc80000010009 */
[----:B------:R-:W-:-:S04]  /*36b0*/  FFMA.FTZ R9, R0, R9, 0.10640415549278259277 ;  /* 0x3dd9ea6c00097423 */ /* 0x000fc80000010009 */
[C---:B------:R-:W-:Y:S01]  /*36c0*/  FFMA.FTZ R19, R0.reuse, R9, -0.14207722246646881104 ;  /* 0xbe117cb100137423 */ /* 0x040fe20000010009 */
[C---:B------:R-:W-:Y:S01]  /*36d0*/  IMAD.U32 R9, R13.reuse, 0x10000, RZ ;  /* 0x000100000d097824 */ /* 0x040fe200078e00ff */
[----:B------:R-:W-:Y:S02]  /*36e0*/  PRMT R13, R13, 0x7632, R13 ;  /* 0x000076320d0d7816 */ /* 0x000fe4000000000d */
[C---:B------:R-:W-:Y:S01]  /*36f0*/  FFMA.FTZ R19, R0.reuse, R19, 0.19993925094604492188 ;  /* 0x3e4cbce000137423 */ /* 0x040fe20000010013 */
[C---:B------:R-:W-:Y:S01]  /*3700*/  FADD.FTZ R21, |R9|.reuse, -RZ ;  /* 0x800000ff09157221 */ /* 0x040fe20000010200 */
[----:B------:R-:W-:Y:S02]  /*3710*/  FSETP.GT.FTZ.AND P3, PT, |R9|, |R8|, PT ;  /* 0x400000080900720b */ /* 0x000fe40003f74200 */
[----:B------:R-:W-:Y:S02]  /*3720*/  FFMA.FTZ R19, R0, R19, -0.33333197236061096191 ;  /* 0xbeaaaa7d00137423 */ /* 0x000fe40000010013 */
[----:B------:R-:W-:-:S02]  /*3730*/  FSEL R28, R21, R16, P3 ;  /* 0x00000010151c7208 */ /* 0x000fc40001800000 */
[----:B------:R-:W-:Y:S01]  /*3740*/  FMUL.FTZ R0, R0, R19 ;  /* 0x0000001300007220 */ /* 0x000fe20000410000 */
[----:B------:R-:W-:Y:S01]  /*3750*/  MOV R19, 0x3f6ee581 ;  /* 0x3f6ee58100137802 */ /* 0x000fe20000000f00 */
[----:B------:R-:W0:Y:S02]  /*3760*/  MUFU.RCP R23, R28 ;  /* 0x0000001c00177308 */ /* 0x000e240000001000 */
[----:B------:R-:W-:-:S04]  /*3770*/  FFMA.FTZ R0, R0, R15, R15 ;  /* 0x0000000f00007223 */ /* 0x000fc8000001000f */
[C---:B------:R-:W-:Y:S01]  /*3780*/  FFMA.FTZ R15, R19.reuse, 1.6832555532455444336, -R0 ;  /* 0x3fd774eb130f7823 */ /* 0x040fe20000010800 */
[----:B------:R-:W-:-:S04]  /*3790*/  FSEL R19, R19, 1.8663789033889770508, P4 ;  /* 0x3feee58113137808 */ /* 0x000fc80002000000 */
[----:B------:R-:W-:Y:S01]  /*37a0*/  FSEL R14, R15, R0, P4 ;  /* 0x000000000f0e7208 */ /* 0x000fe20002000000 */
[----:B------:R-:W-:-:S04]  /*37b0*/  @!P4 FADD.FTZ R0, -R0, -RZ ;  /* 0x800000ff0000c221 */ /* 0x000fc80000010100 */
[----:B------:R-:W-:Y:S01]  /*37c0*/  @!P0 FFMA.FTZ R14, R19, 1.6832555532455444336, R0 ;  /* 0x3fd774eb130e8823 */ /* 0x000fe20000010000 */
[----:B------:R-:W-:Y:S02]  /*37d0*/  HFMA2 R0, -RZ, RZ, 2.04296875, -15.78125 ;  /* 0x4016cbe4ff007431 */ /* 0x000fe400000001ff */
[----:B0-----:R-:W-:-:S03]  /*37e0*/  FFMA R18, -R28, R23, 1 ;  /* 0x3f8000001c127423 */ /* 0x001fc60000000117 */
[----:B------:R-:W-:Y:S01]  /*37f0*/  @!P2 FSEL R14, R0, 0.78539818525314331055, !P0 ;  /* 0x3f490fdb000ea808 */ /* 0x000fe20004000000 */
[----:B------:R-:W-:Y:S01]  /*3800*/  FFMA R23, R23, R18, R23 ;  /* 0x0000001217177223 */ /* 0x000fe20000000017 */
        /* <DEDUP_REMOVED lines=9> */
[----:B0-----:R-:W-:Y:S07]  /*38a0*/  @!P1 BRA `(.L_x_7022) ;  /* 0x00000000000c9947 */ /* 0x001fee0003800000 */
[----:B------:R-:W-:-:S07]  /*38b0*/  MOV R16, 0x38d0 ;  /* 0x000038d000107802 */ /* 0x000fce0000000f00 */
[----:B------:R-:W-:Y:S05]  /*38c0*/  CALL.REL.NOINC `($__internal_4_$__cuda_sm3x_div_rn_ftz_f32_slowpath) ;  /* 0x0000000400647944 */ /* 0x000fea0003c00000 */
[----:B------:R-:W-:-:S07]  /*38d0*/  MOV R14, R0 ;  /* 0x00000000000e7202 */ /* 0x000fce0000000f00 */
.L_x_7022:
[----:B------:R-:W-:Y:S05]  /*38e0*/  BSYNC.RECONVERGENT B2 ;  /* 0x0000000000027941 */ /* 0x000fea0003800200 */
.L_x_7021:
[----:B------:R-:W-:Y:S02]  /*38f0*/  IMAD.MOV.U32 R11, RZ, RZ, 0x3b33710b ;  /* 0x3b33710bff0b7424 */ /* 0x000fe400078e00ff */
[----:B------:R-:W-:Y:S01]  /*3900*/  FMUL.FTZ R0, R14, R14 ;  /* 0x0000000e0e007220 */ /* 0x000fe20000410000 */
[----:B------:R-:W-:Y:S01]  /*3910*/  SHF.L.U32 R12, R12, 0x10, RZ ;  /* 0x000000100c0c7819 */ /* 0x000fe200000006ff */
[----:B------:R-:W-:Y:S01]  /*3920*/  HFMA2 R19, -RZ, RZ, 1.857421875, -1409 ;  /* 0x3f6ee581ff137431 */ /* 0x000fe200000001ff */
        /* <DEDUP_REMOVED lines=9> */
[C---:B------:R-:W-:Y:S01]  /*39c0*/  FFMA.FTZ R11, R0.reuse, R11, -0.074792981147766113281 ;  /* 0xbd992d10000b7423 */ /* 0x040fe2000001000b */
[----:B------:R-:W-:Y:S03]  /*39d0*/  BSSY.RECONVERGENT B2, `(.L_x_7023) ;  /* 0x0000021000027945 */ /* 0x000fe60003800200 */
[----:B------:R-:W-:-:S04]  /*39e0*/  FFMA.FTZ R11, R0, R11, 0.10640415549278259277 ;  /* 0x3dd9ea6c000b7423 */ /* 0x000fc8000001000b */
[----:B------:R-:W-:-:S04]  /*39f0*/  FFMA.FTZ R11, R0, R11, -0.14207722246646881104 ;  /* 0xbe117cb1000b7423 */ /* 0x000fc8000001000b */
[----:B------:R-:W-:-:S04]  /*3a00*/  FFMA.FTZ R11, R0, R11, 0.19993925094604492188 ;  /* 0x3e4cbce0000b7423 */ /* 0x000fc8000001000b */
[----:B------:R-:W-:Y:S01]  /*3a10*/  FFMA.FTZ R15, R0, R11, -0.33333197236061096191 ;  /* 0xbeaaaa7d000f7423 */ /* 0x000fe2000001000b */
[----:B------:R-:W-:-:S03]  /*3a20*/  FSEL R11, R21, R18, P2 ;  /* 0x00000012150b7208 */ /* 0x000fc60001000000 */
[----:B------:R-:W-:Y:S01]  /*3a30*/  FMUL.FTZ R15, R0, R15 ;  /* 0x0000000f000f7220 */ /* 0x000fe20000410000 */
[----:B------:R-:W0:Y:S01]  /*3a40*/  MUFU.RCP R20, R11 ;  /* 0x0000000b00147308 */ /* 0x000e220000001000 */
[----:B------:R-:W-:Y:S02]  /*3a50*/  FSEL R0, R18, R21, P2 ;  /* 0x0000001512007208 */ /* 0x000fe40001000000 */
[----:B------:R-:W-:-:S04]  /*3a60*/  FFMA.FTZ R14, R15, R14, R14 ;  /* 0x0000000e0f0e7223 */ /* 0x000fc8000001000e */
[C---:B------:R-:W-:Y:S01]  /*3a70*/  FFMA.FTZ R15, R19.reuse, 1.6832555532455444336, -R14 ;  /* 0x3fd774eb130f7823 */ /* 0x040fe2000001080e */
[----:B------:R-:W-:-:S04]  /*3a80*/  FSEL R19, R19, 1.8663789033889770508, P3 ;  /* 0x3feee58113137808 */ /* 0x000fc80001800000 */
[----:B------:R-:W-:Y:S01]  /*3a90*/  FSEL R16, R15, R14, P3 ;  /* 0x0000000e0f107208 */ /* 0x000fe20001800000 */
[----:B------:R-:W-:Y:S01]  /*3aa0*/  @!P3 FADD.FTZ R14, -R14, -RZ ;  /* 0x800000ff0e0eb221 */ /* 0x000fe20000010100 */
[----:B------:R-:W-:-:S03]  /*3ab0*/  FSETP.NEU.FTZ.AND P3, PT, R28, RZ, PT ;  /* 0x000000ff1c00720b */ /* 0x000fc60003f7d000 */
[----:B------:R-:W-:Y:S01]  /*3ac0*/  @!P0 FFMA.FTZ R16, R19, 1.6832555532455444336, R14 ;  /* 0x3fd774eb13108823 */ /* 0x000fe2000001000e */
[----:B------:R-:W-:Y:S02]  /*3ad0*/  IMAD.MOV.U32 R14, RZ, RZ, 0x4016cbe4 ;  /* 0x4016cbe4ff0e7424 */ /* 0x000fe400078e00ff */
        /* <DEDUP_REMOVED lines=8> */
[----:B------:R-:W-:-:S03]  /*3b60*/  FFMA R18, -R11, R14, R0 ;  /* 0x0000000e0b127223 */ /* 0x000fc60000000100 */
[----:B------:R-:W-:Y:S01]  /*3b70*/  FSEL R8, R8, R9, P0 ;  /* 0x0000000908087208 */ /* 0x000fe20000000000 */
[----:B------:R-:W-:Y:S01]  /*3b80*/  FFMA R14, R15, R18, R14 ;  /* 0x000000120f0e7223 */ /* 0x000fe2000000000e */
[----:B0-----:R-:W-:Y:S06]  /*3b90*/  @!P1 BRA `(.L_x_7024) ;  /* 0x0000000000109947 */ /* 0x001fec0003800000 */
[----:B------:R-:W-:Y:S02]  /*3ba0*/  MOV R28, R11 ;  /* 0x0000000b001c7202 */ /* 0x000fe40000000f00 */
[----:B------:R-:W-:-:S07]  /*3bb0*/  MOV R16, 0x3bd0 ;  /* 0x00003bd000107802 */ /* 0x000fce0000000f00 */
[----:B------:R-:W-:Y:S05]  /*3bc0*/  CALL.REL.NOINC `($__internal_4_$__cuda_sm3x_div_rn_ftz_f32_slowpath) ;  /* 0x0000000000a47944 */ /* 0x000fea0003c00000 */
[----:B------:R-:W-:-:S07]  /*3bd0*/  MOV R14, R0 ;  /* 0x00000000000e7202 */ /* 0x000fce0000000f00 */
.L_x_7024:
[----:B------:R-:W-:Y:S05]  /*3be0*/  BSYNC.RECONVERGENT B2 ;  /* 0x0000000000027941 */ /* 0x000fea0003800200 */
.L_x_7023:
        /* <DEDUP_REMOVED lines=9> */
[----:B------:R-:W-:-:S02]  /*3c80*/  F2FP.BF16.F32.PACK_AB R7, R6, R7 ;  /* 0x000000070607723e */ /* 0x000fc400000010ff */
[----:B------:R-:W-:Y:S01]  /*3c90*/  F2FP.BF16.F32.PACK_AB R5, R4, R5 ;  /* 0x000000050405723e */ /* 0x000fe200000010ff */
[----:B------:R-:W-:Y:S01]  /*3ca0*/  FFMA.FTZ R9, R0, R9, -0.074792981147766113281 ;  /* 0xbd992d1000097423 */ /* 0x000fe20000010009 */
[----:B------:R-:W-:-:S03]  /*3cb0*/  F2FP.BF16.F32.PACK_AB R3, R10, R3 ;  /* 0x000000030a03723e */ /* 0x000fc600000010ff */
[----:B------:R-:W-:-:S04]  /*3cc0*/  FFMA.FTZ R9, R0, R9, 0.10640415549278259277 ;  /* 0x3dd9ea6c00097423 */ /* 0x000fc80000010009 */
[----:B------:R-:W-:-:S04]  /*3cd0*/  FFMA.FTZ R9, R0, R9, -0.14207722246646881104 ;  /* 0xbe117cb100097423 */ /* 0x000fc80000010009 */
[----:B------:R-:W-:-:S04]  /*3ce0*/  FFMA.FTZ R9, R0, R9, 0.19993925094604492188 ;  /* 0x3e4cbce000097423 */ /* 0x000fc80000010009 */
[----:B------:R-:W-:-:S04]  /*3cf0*/  FFMA.FTZ R9, R0, R9, -0.33333197236061096191 ;  /* 0xbeaaaa7d00097423 */ /* 0x000fc80000010009 */
[----:B------:R-:W-:-:S04]  /*3d00*/  FMUL.FTZ R9, R0, R9 ;  /* 0x0000000900097220 */ /* 0x000fc80000410000 */
[----:B------:R-:W-:Y:S02]  /*3d10*/  FFMA.FTZ R9, R9, R14, R14 ;  /* 0x0000000e09097223 */ /* 0x000fe4000001000e */
[----:B------:R-:W0:Y:S02]  /*3d20*/  LDC.64 R14, c[0x0][0x388] ;  /* 0x0000e200ff0e7b82 */ /* 0x000e240000000a00 */
        /* <DEDUP_REMOVED lines=9> */
[----:B------:R-:W-:Y:S01]  /*3dc0*/  LOP3.LUT R13, R0, 0x80000000, R13, 0xb8, !PT ;  /* 0x80000000000d7812 */ /* 0x000fe200078eb80d */
[----:B0-----:R-:W-:-:S03]  /*3dd0*/  IMAD.WIDE.U32 R14, R17, 0x2, R14 ;  /* 0x00000002110e7825 */ /* 0x001fc600078e000e */
[----:B------:R-:W-:Y:S01]  /*3de0*/  FSEL R13, R12, R13, P0 ;  /* 0x0000000d0c0d7208 */ /* 0x000fe20000000000 */
[----:B------:R-:W-:-:S03]  /*3df0*/  IMAD.WIDE.U32 R14, R2, 0x4, R14 ;  /* 0x00000004020e7825 */ /* 0x000fc600078e000e */
[----:B------:R-:W-:Y:S02]  /*3e00*/  F2FP.BF16.F32.PACK_AB R13, R13, R8 ;  /* 0x000000080d0d723e */ /* 0x000fe400000010ff */
[----:B------:R-:W-:Y:S04]  /*3e10*/  STG.E desc[UR4][R14.64], R7 ;  /* 0x000000070e007986 */ /* 0x000fe8000c101904 */
[----:B------:R-:W-:Y:S04]  /*3e20*/  STG.E desc[UR4][R14.64+0x200], R5 ;  /* 0x000200050e007986 */ /* 0x000fe8000c101904 */
[----:B------:R-:W-:Y:S04]  /*3e30*/  STG.E desc[UR4][R14.64+0x400], R3 ;  /* 0x000400030e007986 */ /* 0x000fe8000c101904 */
[----:B------:R-:W-:Y:S01]  /*3e40*/  STG.E desc[UR4][R14.64+0x600], R13 ;  /* 0x0006000d0e007986 */ /* 0x000fe2000c101904 */
[----:B------:R-:W-:Y:S05]  /*3e50*/  EXIT ;  /* 0x000000000000794d */ /* 0x000fea0003800000 */
        .weak           $__internal_4_$__cuda_sm3x_div_rn_ftz_f32_slowpath
        .type           $__internal_4_$__cuda_sm3x_div_rn_ftz_f32_slowpath,@function
        .size           $__internal_4_$__cuda_sm3x_div_rn_ftz_f32_slowpath,(.L_x_16751 - $__internal_4_$__cuda_sm3x_div_rn_ftz_f32_slowpath)
$__internal_4_$__cuda_sm3x_div_rn_ftz_f32_slowpath:
        /* <DEDUP_REMOVED lines=18> */
[----:B------:R-:W-:-:S04]  /*3f80*/  FSETP.NEU.FTZ.AND P1, PT, R0, RZ, PT ;  /* 0x000000ff0000720b */ /* 0x000fc80003f3d000 */
[----:B------:R-:W-:-:S07]  /*3f90*/  P2R R19, PR, RZ, 0x2 ;  /* 0x00000002ff137803 */ /* 0x000fce0000000000 */
[----:B------:R-:W-:Y:S05]  /*3fa0*/  @!P6 BREAK.RELIABLE !P0, B1 ;  /* 0x000000000001e942 */ /* 0x000fea0004000100 */
[----:B------:R-:W-:Y:S05]  /*3fb0*/  @!P6 BRA !P0, `(.L_x_7029) ;  /* 0x0000000000c4e947 */ /* 0x000fea0004000000 */
[----:B------:R-:W-:Y:S02]  /*3fc0*/  FSETP.NEU.FTZ.AND P0, PT, |R0|, +INF , PT ;  /* 0x7f8000000000780b */ /* 0x000fe40003f1d200 */
[----:B------:R-:W-:Y:S02]  /*3fd0*/  FSETP.NEU.FTZ.AND P5, PT, |R28|, +INF , PT ;  /* 0x7f8000001c00780b */ /* 0x000fe40003fbd200 */
[----:B------:R-:W-:-:S04]  /*3fe0*/  FSETP.NEU.FTZ.AND P1, PT, |R0|, +INF , PT ;  /* 0x7f8000000000780b */ /* 0x000fc80003f3d200 */
[----:B------:R-:W-:-:S07]  /*3ff0*/  P2R R19, PR, RZ, 0x2 ;  /* 0x00000002ff137803 */ /* 0x000fce0000000000 */
[----:B------:R-:W-:Y:S05]  /*4000*/  @!P5 BREAK.RELIABLE !P0, B1 ;  /* 0x000000000001d942 */ /* 0x000fea0004000100 */
[----:B------:R-:W-:Y:S05]  /*4010*/  @!P5 BRA !P0, `(.L_x_7029) ;  /* 0x0000000000acd947 */ /* 0x000fea0004000000 */
[----:B------:R-:W-:-:S04]  /*4020*/  FSETP.NEU.FTZ.AND P0, PT, R0, RZ, PT ;  /* 0x000000ff0000720b */ /* 0x000fc80003f1d000 */
[----:B------:R-:W-:-:S13]  /*4030*/  PLOP3.LUT P0, PT, P5, P0, PT, 0x2f, 0xf2 ;  /* 0x0000000000f2781c */ /* 0x000fda0002f00577 */
[----:B------:R-:W-:Y:S05]  /*4040*/  @P0 BREAK.RELIABLE B1 ;  /* 0x0000000000010942 */ /* 0x000fea0003800100 */
[----:B------:R-:W-:Y:S05]  /*4050*/  @P0 BRA `(.L_x_7030) ;  /* 0x0000000000940947 */ /* 0x000fea0003800000 */
[----:B------:R-:W-:-:S13]  /*4060*/  PLOP3.LUT P0, PT, P1, P6, PT, 0x2f, 0xf2 ;  /* 0x0000000000f2781c */ /* 0x000fda0000f0c577 */
[----:B------:R-:W-:Y:S05]  /*4070*/  @P0 BREAK.RELIABLE B1 ;  /* 0x0000000000010942 */ /* 0x000fea0003800100 */
[----:B------:R-:W-:Y:S05]  /*4080*/  @P0 BRA `(.L_x_7031) ;  /* 0x00000000007c0947 */ /* 0x000fea0003800000 */
.L_x_7027:
[----:B------:R-:W-:Y:S05]  /*4090*/  BSYNC.RELIABLE B1 ;  /* 0x0000000000017941 */ /* 0x000fea0003800100 */
.L_x_7026:
[----:B------:R-:W-:Y:S01]  /*40a0*/  VIADD R18, R18, 0xffffff81 ;  /* 0xffffff8112127836 */ /* 0x000fe20000000000 */
[----:B------:R-:W-:Y:S01]  /*40b0*/  IADD3 R21, PT, PT, R21, -0x7f, RZ ;  /* 0xffffff8115157810 */ /* 0x000fe20007ffe0ff */
[----:B------:R-:W-:Y:S02]  /*40c0*/  BSSY.RECONVERGENT B1, `(.L_x_7032) ;  /* 0x000001a000017945 */ /* 0x000fe40003800200 */
        /* <DEDUP_REMOVED lines=14> */
[----:B------:R-:W-:-:S05]  /*41b0*/  IADD3 R18, PT, PT, R18, R21, RZ ;  /* 0x0000001512127210 */ /* 0x000fca0007ffe0ff */
        /* <DEDUP_REMOVED lines=9> */
.L_x_7033:
[----:B------:R-:W-:-:S07]  /*4250*/  LEA R0, R21, R0, 0x17 ;  /* 0x0000000015007211 */ /* 0x000fce00078eb8ff */
.L_x_7034:
[----:B------:R-:W-:Y:S05]  /*4260*/  BSYNC.RECONVERGENT B1 ;  /* 0x0000000000017941 */ /* 0x000fea0003800200 */
.L_x_7032:
[----:B------:R-:W-:Y:S05]  /*4270*/  BRA `(.L_x_7035) ;  /* 0x0000000000207947 */ /* 0x000fea0003800000 */
.L_x_7031:
[----:B------:R-:W-:-:S04]  /*4280*/  LOP3.LUT R0, R28, 0x80000000, R0, 0x48, !PT ;  /* 0x800000001c007812 */ /* 0x000fc800078e4800 */
[----:B------:R-:W-:Y:S01]  /*4290*/  LOP3.LUT R0, R0, 0x7f800000, RZ, 0xfc, !PT ;  /* 0x7f80000000007812 */ /* 0x000fe200078efcff */
[----:B------:R-:W-:Y:S06]  /*42a0*/  BRA `(.L_x_7035) ;  /* 0x0000000000147947 */ /* 0x000fec0003800000 */
.L_x_7030:
[----:B------:R-:W-:Y:S01]  /*42b0*/  LOP3.LUT R0, R28, 0x80000000, R0, 0x48, !PT ;  /* 0x800000001c007812 */ /* 0x000fe200078e4800 */
[----:B------:R-:W-:Y:S06]  /*42c0*/  BRA `(.L_x_7035) ;  /* 0x00000000000c7947 */ /* 0x000fec0003800000 */
.L_x_7029:
[----:B------:R-:W0:Y:S01]  /*42d0*/  MUFU.RSQ R0, -QNAN ;  /* 0xffc0000000007908 */ /* 0x000e220000001400 */
[----:B------:R-:W-:Y:S05]  /*42e0*/  BRA `(.L_x_7035) ;  /* 0x0000000000047947 */ /* 0x000fea0003800000 */
.L_x_7028:
[----:B------:R-:W-:-:S07]  /*42f0*/  FADD.FTZ R0, R0, R28 ;  /* 0x0000001c00007221 */ /* 0x000fce0000010000 */
.L_x_7035:
[----:B------:R-:W-:Y:S05]  /*4300*/  BSYNC.RECONVERGENT B0 ;  /* 0x0000000000007941 */ /* 0x000fea0003800200 */
.L_x_7025:
[----:B------:R-:W-:Y:S01]  /*4310*/  MOV R18, R16 ;  /* 0x0000001000127202 */ /* 0x000fe20000000f00 */
[----:B------:R-:W-:-:S04]  /*4320*/  HFMA2 R19, -RZ, RZ, 0, 0 ;  /* 0x00000000ff137431 */ /* 0x000fc800000001ff */
[----:B0-----:R-:W-:Y:S05]  /*4330*/  RET.REL.NODEC R18 `(_ZN2at6native29vectorized_elementwise_kernelILi2ENS0_13BinaryFunctorIN3c108BFloat16ES4_S4_ZZZNS0_17atan2_kernel_cudaERNS_18TensorIteratorBaseEENKUlvE_clEvENKUlvE2_clEvEUlS4_S4_E_EESt5arrayIPcLm3EEEEviT0_T1_) ;  /* 0xffffffbc12307950 */ /* 0x001fea0003c3ffff */
.L_x_7036:
        /* <DEDUP_REMOVED lines=12> */
.L_x_16751:


//--------------------- .text._ZN2at6native29vectorized_elementwise_kernelILi4ENS0_13BinaryFunctorIN3c108BFloat16ES4_S4_ZZZNS0_17atan2_kernel_cudaERNS_18TensorIteratorBaseEENKUlvE_clEvENKUlvE2_clEvEUlS4_S4_E_EESt5arrayIPcLm3EEEEviT0_T1_ --------------------------
	.section	.text._ZN2at6native29vectorized_elementwise_kernelILi4ENS0_13BinaryFunctorIN3c108BFloat16ES4_S4_ZZZNS0_17atan2_kernel_cudaERNS_18TensorIteratorBaseEENKUlvE_clEvENKUlvE2_clEvEUlS4_S4_E_EESt5arrayIPcLm3EEEEviT0_T1_,"ax",@progbits
	.align	128
        .global         _ZN2at6native29vectorized_elementwise_kernelILi4ENS0_13BinaryFunctorIN3c108BFloat16ES4_S4_ZZZNS0_17atan2_kernel_cudaERNS_18TensorIteratorBaseEENKUlvE_clEvENKUlvE2_clEvEUlS4_S4_E_EESt5arrayIPcLm3EEEEviT0_T1_
        .type           _ZN2at6native29vectorized_elementwise_kernelILi4ENS0_13BinaryFunctorIN3c108BFloat16ES4_S4_ZZZNS0_17atan2_kernel_cudaERNS_18TensorIteratorBaseEENKUlvE_clEvENKUlvE2_clEvEUlS4_S4_E_EESt5arrayIPcLm3EEEEviT0_T1_,@function
        .size           _ZN2at6native29vectorized_elementwise_kernelILi4ENS0_13BinaryFunctorIN3c108BFloat16ES4_S4_ZZZNS0_17atan2_kernel_cudaERNS_18TensorIteratorBaseEENKUlvE_clEvENKUlvE2_clEvEUlS4_S4_E_EESt5arrayIPcLm3EEEEviT0_T1_,(.L_x_16752 - _ZN2at6native29vectorized_elementwise_kernelILi4ENS0_13BinaryFunctorIN3c108BFloat16ES4_S4_ZZZNS0_17atan2_kernel_cudaERNS_18TensorIteratorBaseEENKUlvE_clEvENKUlvE2_clEvEUlS4_S4_E_EESt5arrayIPcLm3EEEEviT0_T1_)
        .other          _ZN2at6native29vectorized_elementwise_kernelILi4ENS0_13BinaryFunctorIN3c108BFloat16ES4_S4_ZZZNS0_17atan2_kernel_cudaERNS_18TensorIteratorBaseEENKUlvE_clEvENKUlvE2_clEvEUlS4_S4_E_EESt5arrayIPcLm3EEEEviT0_T1_,@"STO_CUDA_ENTRY STV_DEFAULT"
_ZN2at6native29vectorized_elementwise_kernelILi4ENS0_13BinaryFunctorIN3c108BFloat16ES4_S4_ZZZNS0_17atan2_kernel_cudaERNS_18TensorIteratorBaseEENKUlvE_clEvENKUlvE2_clEvEUlS4_S4_E_EESt5arrayIPcLm3EEEEviT0_T1_:
.text._ZN2at6native29vectorized_elementwise_kernelILi4ENS0_13BinaryFunctorIN3c108BFloat16ES4_S4_ZZZNS0_17atan2_kernel_cudaERNS_18TensorIteratorBaseEENKUlvE_clEvENKUlvE2_clEvEUlS4_S4_E_EESt5arrayIPcLm3EEEEviT0_T1_:
        /* <DEDUP_REMOVED lines=26> */
[----:B--2---:R-:W-:Y:S01]  /*01a0*/  @!P2 IMAD.WIDE.U32 R14, R13, 0x2, R14 ;  /* 0x000000020d0ea825 */ /* 0x004fe200078e000e */
[----:B------:R1:W5:Y:S01]  /*01b0*/  @!P2 LDG.E.U16 R0, desc[UR4][R6.64] ;  /* 0x000000040600a981 */ /* 0x000362000c1e1500 */
[----:B------:R-:W2:Y:S01]  /*01c0*/  LDC.64 R36, c[0x0][0x398] ;  /* 0x0000e600ff247b82 */ /* 0x000ea20000000a00 */
[----:B------:R-:W-:Y:S02]  /*01d0*/  PRMT R18, RZ, 0x7610, R18 ;  /* 0x00007610ff127816 */ /* 0x000fe40000000012 */
[----:B------:R-:W-:Y:S01]  /*01e0*/  PRMT R16, RZ, 0x7610, R16 ;  /* 0x00007610ff107816 */ /* 0x000fe20000000010 */
[----:B------:R-:W5:Y:S02]  /*01f0*/  @!P2 LDG.E.U16 R23, desc[UR4][R14.64] ;  /* 0x000000040e17a981 */ /* 0x000f64000c1e1500 */
[----:B------:R-:W-:Y:S02]  /*0200*/  @!P3 IADD3 R17, PT, PT, R2, R11, RZ ;  /* 0x0000000b0211b210 */ /* 0x000fe40007ffe0ff */
[----:B------:R-:W-:Y:S01]  /*0210*/  @!P3 IADD3 R11, PT, PT, R11, 0x80, RZ ;  /* 0x000000800b0bb810 */ /* 0x000fe20007ffe0ff */
[----:B-1----:R-:W1:Y:S02]  /*0220*/  LDC.64 R6, c[0x0][0x398] ;  /* 0x0000e600ff067b82 */ /* 0x002e640000000a00 */
[----:B---3--:R-:W-:Y:S01]  /*0230*/  @!P3 IMAD.WIDE.U32 R28, R17, 0x2, R28 ;  /* 0x00000002111cb825 */ /* 0x008fe200078e001c */
[----:B------:R-:W-:-:S03]  /*0240*/  ISETP.GE.U32.AND P4, PT, R11, R20, PT ;  /* 0x000000140b00720c */ /* 0x000fc60003f86070 */
[----:B----4-:R-:W-:Y:S01]  /*0250*/  @!P3 IMAD.WIDE.U32 R30, R17, 0x2, R30 ;  /* 0x00000002111eb825 */ /* 0x010fe200078e001e */
[----:B------:R3:W5:Y:S01]  /*0260*/  @!P3 LDG.E.U16 R19, desc[UR4][R28.64] ;  /* 0x000000041c13b981 */ /* 0x000762000c1e1500 */
[----:B------:R-:W4:Y:S03]  /*0270*/  LDC.64 R32, c[0x0][0x390] ;  /* 0x0000e400ff207b82 */ /* 0x000f260000000a00 */
[----:B------:R3:W5:Y:S05]  /*0280*/  @!P3 LDG.E.U16 R22, desc[UR4][R30.64] ;  /* 0x000000041e16b981 */ /* 0x00076a000c1e1500 */
[----:B------:R-:W-:Y:S01]  /*0290*/  @!P4 IMAD.IADD R9, R2, 0x1, R11 ;  /* 0x000000010209c824 */ /* 0x000fe200078e020b */
[----:B------:R-:W-:Y:S01]  /*02a0*/  @!P4 IADD3 R11, PT, PT, R11, 0x80, RZ ;  /* 0x000000800b0bc810 */ /* 0x000fe20007ffe0ff */
[----:B---3--:R-:W3:Y:S03]  /*02b0*/  LDC.64 R28, c[0x0][0x398] ;  /* 0x0000e600ff1c7b82 */ /* 0x008ee60000000a00 */
[----:B------:R-:W-:-:S02]  /*02c0*/  ISETP.GE.U32.AND P5, PT, R11, R20, PT ;  /* 0x000000140b00720c */ /* 0x000fc40003fa6070 */
[----:B------:R-:W-:-:S03]  /*02d0*/  PRMT R17, RZ, 0x7610, R17 ;  /* 0x00007610ff117816 */ /* 0x000fc60000000011 */
[----:B------:R-:W3:Y:S08]  /*02e0*/  LDC.64 R30, c[0x0][0x390] ;  /* 0x0000e400ff1e7b82 */ /* 0x000ef00000000a00 */
[----:B------:R-:W-:Y:S01]  /*02f0*/  @!P5 IADD3 R3, PT, PT, R2, R11, RZ ;  /* 0x0000000b0203d210 */ /* 0x000fe20007ffe0ff */
[----:B------:R-:W-:-:S05]  /*0300*/  @!P5 VIADD R11, R11, 0x80 ;  /* 0x000000800b0bd836 */ /* 0x000fca0000000000 */
[----:B------:R-:W-:-:S13]  /*0310*/  ISETP.GE.U32.AND P0, PT, R11, R20, PT ;  /* 0x000000140b00720c */ /* 0x000fda0003f06070 */
[----:B------:R-:W-:Y:S01]  /*0320*/  @!P0 IADD3 R13, PT, PT, R2, R11, RZ ;  /* 0x0000000b020d8210 */ /* 0x000fe20007ffe0ff */
[----:B------:R-:W-:-:S05]  /*0330*/  @!P0 VIADD R11, R11, 0x80 ;  /* 0x000000800b0b8836 */ /* 0x000fca0000000000 */
[----:B------:R-:W-:Y:S01]  /*0340*/  ISETP.GE.U32.AND P1, PT, R11, R20, PT ;  /* 0x000000140b00720c */ /* 0x000fe20003f26070 */
[----:B0-----:R-:W-:-:S04]  /*0350*/  @!P4 IMAD.WIDE.U32 R26, R9, 0x2, R26 ;  /* 0x00000002091ac825 */ /* 0x001fc800078e001a */
[----:B------:R-:W-:Y:S01]  /*0360*/  @!P4 IMAD.WIDE.U32 R24, R9, 0x2, R24 ;  /* 0x000000020918c825 */ /* 0x000fe200078e0018 */
[----:B------:R0:W5:Y:S01]  /*0370*/  @!P4 LDG.E.U16 R18, desc[UR4][R26.64] ;  /* 0x000000041a12c981 */ /* 0x000162000c1e1500 */
[----:B------:R-:W1:Y:S02]  /*0380*/  LDC.64 R8, c[0x0][0x390] ;  /* 0x0000e400ff087b82 */ /* 0x000e640000000a00 */
[C---:B------:R-:W-:Y:S01]  /*0390*/  @!P5 IMAD.WIDE.U32 R4, R3.reuse, 0x2, R4 ;  /* 0x000000020304d825 */ /* 0x040fe200078e0004 */
[----:B------:R4:W5:Y:S03]  /*03a0*/  @!P4 LDG.E.U16 R17, desc[UR4][R24.64] ;  /* 0x000000041811c981 */ /* 0x000966000c1e1500 */
[----:B------:R-:W-:Y:S01]  /*03b0*/  @!P1 IADD3 R35, PT, PT, R2, R11, RZ ;  /* 0x0000000b02239210 */ /* 0x000fe20007ffe0ff */
[----:B--2---:R-:W-:Y:S01]  /*03c0*/  @!P5 IMAD.WIDE.U32 R36, R3, 0x2, R36 ;  /* 0x000000020324d825 */ /* 0x004fe200078e0024 */
[----:B------:R-:W-:Y:S01]  /*03d0*/  @!P1 IADD3 R11, PT, PT, R11, 0x80, RZ ;  /* 0x000000800b0b9810 */ /* 0x000fe20007ffe0ff */
[----:B------:R2:W5:Y:S01]  /*03e0*/  @!P5 LDG.E.U16 R16, desc[UR4][R4.64] ;  /* 0x000000040410d981 */ /* 0x000562000c1e1500 */
[----:B0-----:R-:W0:Y:S02]  /*03f0*/  LDC.64 R26, c[0x0][0x398] ;  /* 0x0000e600ff1a7b82 */ /* 0x001e240000000a00 */
[----:B------:R-:W-:-:S06]  /*0400*/  ISETP.GE.U32.AND P3, PT, R11, R20, PT ;  /* 0x000000140b00720c */ /* 0x000fcc0003f66070 */
[----:B----4-:R-:W4:Y:S07]  /*0410*/  LDC.64 R24, c[0x0][0x390] ;  /* 0x0000e400ff187b82 */ /* 0x010f2e0000000a00 */
[----:B------:R-:W-:Y:S01]  /*0420*/  @!P3 IMAD.IADD R3, R2, 0x1, R11 ;  /* 0x000000010203b824 */ /* 0x000fe200078e020b */
[----:B--2---:R-:W2:Y:S01]  /*0430*/  LDC.64 R4, c[0x0][0x398] ;  /* 0x0000e600ff047b82 */ /* 0x004ea20000000a00 */
[----:B------:R-:W-:-:S04]  /*0440*/  @!P3 IADD3 R11, PT, PT, R11, 0x80, RZ ;  /* 0x000000800b0bb810 */ /* 0x000fc80007ffe0ff */
[----:B------:R-:W-:Y:S01]  /*0450*/  ISETP.GE.U32.AND P2, PT, R11, R20, PT ;  /* 0x000000140b00720c */ /* 0x000fe20003f46070 */
[----:B-1----:R-:W-:Y:S01]  /*0460*/  @!P0 IMAD.WIDE.U32 R8, R13, 0x2, R8 ;  /* 0x000000020d088825 */ /* 0x002fe200078e0008 */
[----:B------:R-:W-:-:S03]  /*0470*/  PRMT R14, RZ, 0x7610, R14 ;  /* 0x00007610ff0e7816 */ /* 0x000fc6000000000e */
[----:B------:R-:W-:Y:S01]  /*0480*/  @!P0 IMAD.WIDE.U32 R6, R13, 0x2, R6 ;  /* 0x000000020d068825 */ /* 0x000fe200078e0006 */
[----:B------:R-:W-:Y:S02]  /*0490*/  PRMT R13, RZ, 0x7610, R13 ;  /* 0x00007610ff0d7816 */ /* 0x000fe4000000000d */
[----:B------:R1:W5:Y:S01]  /*04a0*/  @!P0 LDG.E.U16 R14, desc[UR4][R8.64] ;  /* 0x00000004080e8981 */ /* 0x000362000c1e1500 */
[----:B------:R-:W-:Y:S01]  /*04b0*/  PRMT R15, RZ, 0x7610, R15 ;  /* 0x00007610ff0f7816 */ /* 0x000fe2000000000f */
[C---:B------:R-:W-:Y:S01]  /*04c0*/  @!P1 IMAD.WIDE.U32 R32, R35.reuse, 0x2, R32 ;  /* 0x0000000223209825 */ /* 0x040fe200078e0020 */
[----:B------:R-:W-:Y:S01]  /*04d0*/  PRMT R12, RZ, 0x7610, R12 ;  /* 0x00007610ff0c7816 */ /* 0x000fe2000000000c */
[----:B------:R4:W5:Y:S01]  /*04e0*/  @!P0 LDG.E.U16 R13, desc[UR4][R6.64] ;  /* 0x00000004060d8981 */ /* 0x000962000c1e1500 */
[----:B------:R-:W-:Y:S01]  /*04f0*/  @!P2 IADD3 R11, PT, PT, R2, R11, RZ ;  /* 0x0000000b020ba210 */ /* 0x000fe20007ffe0ff */
[----:B0-----:R-:W-:Y:S01]  /*0500*/  @!P1 IMAD.WIDE.U32 R26, R35, 0x2, R26 ;  /* 0x00000002231a9825 */ /* 0x001fe200078e001a */
[----:B------:R-:W-:Y:S01]  /*0510*/  PRMT R10, RZ, 0x7610, R10 ;  /* 0x00007610ff0a7816 */ /* 0x000fe2000000000a */
[----:B------:R0:W5:Y:S02]  /*0520*/  @!P5 LDG.E.U16 R15, desc[UR4][R36.64] ;  /* 0x00000004240fd981 */ /* 0x000164000c1e1500 */
[C---:B---3--:R-:W-:Y:S01]  /*0530*/  @!P2 IMAD.WIDE.U32 R30, R11.reuse, 0x2, R30 ;  /* 0x000000020b1ea825 */ /* 0x048fe200078e001e */
[----:B-1----:R-:W-:Y:S01]  /*0540*/  PRMT R9, RZ, 0x7610, R9 ;  /* 0x00007610ff097816 */ /* 0x002fe20000000009 */
[----:B------:R0:W5:Y:S01]  /*0550*/  @!P1 LDG.E.U16 R12, desc[UR4][R32.64] ;  /* 0x00000004200c9981 */ /* 0x000162000c1e1500 */
[----:B------:R-:W-:Y:S01]  /*0560*/  PRMT R8, RZ, 0x7610, R8 ;  /* 0x00007610ff087816 */ /* 0x000fe20000000008 */
[----:B------:R-:W-:Y:S01]  /*0570*/  @!P2 IMAD.WIDE.U32 R28, R11, 0x2, R28 ;  /* 0x000000020b1ca825 */ /* 0x000fe200078e001c */
[----:B------:R-:W-:-:S02]  /*0580*/  PRMT R11, RZ, 0x7610, R11 ;  /* 0x00007610ff0b7816 */ /* 0x000fc4000000000b */
[----:B----4-:R-:W-:Y:S01]  /*0590*/  PRMT R7, RZ, 0x7610, R7 ;  /* 0x00007610ff077816 */ /* 0x010fe20000000007 */
[C---:B------:R-:W-:Y:S01]  /*05a0*/  @!P3 IMAD.WIDE.U32 R24, R3.reuse, 0x2, R24 ;  /* 0x000000020318b825 */ /* 0x040fe200078e0018 */
[----:B------:R0:W5:Y:S03]  /*05b0*/  @!P2 LDG.E.U16 R8, desc[UR4][R30.64] ;  /* 0x000000041e08a981 */ /* 0x000166000c1e1500 */
[----:B--2---:R-:W-:Y:S01]  /*05c0*/  @!P3 IMAD.WIDE.U32 R4, R3, 0x2, R4 ;  /* 0x000000020304b825 */ /* 0x004fe200078e0004 */
[----:B------:R0:W5:Y:S04]  /*05d0*/  @!P1 LDG.E.U16 R11, desc[UR4][R26.64] ;  /* 0x000000041a0b9981 */ /* 0x000168000c1e1500 */
[----:B------:R0:W5:Y:S04]  /*05e0*/  @!P3 LDG.E.U16 R10, desc[UR4][R24.64] ;  /* 0x00000004180ab981 */ /* 0x000168000c1e1500 */
[----:B------:R0:W5:Y:S04]  /*05f0*/  @!P3 LDG.E.U16 R9, desc[UR4][R4.64] ;  /* 0x000000040409b981 */ /* 0x000168000c1e1500 */
[----:B------:R0:W5:Y:S01]  /*0600*/  @!P2 LDG.E.U16 R7, desc[UR4][R28.64] ;  /* 0x000000041c07a981 */ /* 0x000162000c1e1500 */
[----:B------:R-:W-:Y:S01]  /*0610*/  ISETP.GE.U32.AND P0, PT, R21, R20, PT ;  /* 0x000000141500720c */ /* 0x000fe20003f06070 */
        /* <DEDUP_REMOVED lines=20> */
[----:B------:R-:W-:Y:S05]  /*0760*/  CALL.REL.NOINC `($__internal_5_$__cuda_sm3x_div_rn_ftz_f32_slowpath) ;  /* 0x00000034008c7944 */ /* 0x000fea0003c00000 */
.L_x_7041:
[----:B------:R-:W-:Y:S05]  /*0770*/  BSYNC.RECONVERGENT B3 ;  /* 0x0000000000037941 */ /* 0x000fea0003800200 */
.L_x_7040:
        /* <DEDUP_REMOVED lines=28> */
.L_x_7039:
[----:B------:R-:W-:Y:S05]  /*0940*/  BSYNC.RECONVERGENT B2 ;  /* 0x0000000000027941 */ /* 0x000fea0003800200 */
.L_x_7038:
[----:B-----5:R-:W-:Y:S01]  /*0950*/  VIADD R23, R21, 0x80 ;  /* 0x0000008015177836 */ /* 0x020fe20000000000 */
        /* <DEDUP_REMOVED lines=21> */
[----:B------:R-:W-:Y:S05]  /*0ab0*/  CALL.REL.NOINC `($__internal_5_$__cuda_sm3x_div_rn_ftz_f32_slowpath) ;  /* 0x0000003000b87944 */ /* 0x000fea0003c00000 */
.L_x_7045:
[----:B------:R-:W-:Y:S05]  /*0ac0*/  BSYNC.RECONVERGENT B3 ;  /* 0x0000000000037941 */ /* 0x000fea0003800200 */
.L_x_7044:
        /* <DEDUP_REMOVED lines=28> */
.L_x_7043:
[----:B------:R-:W-:Y:S05]  /*0c90*/  BSYNC.RECONVERGENT B2 ;  /* 0x0000000000027941 */ /* 0x000fea0003800200 */
.L_x_7042:
        /* <DEDUP_REMOVED lines=23> */
.L_x_7049:
[----:B------:R-:W-:Y:S05]  /*0e10*/  BSYNC.RECONVERGENT B3 ;  /* 0x0000000000037941 */ /* 0x000fea0003800200 */
.L_x_7048:
        /* <DEDUP_REMOVED lines=28> */
.L_x_7047:
[----:B------:R-:W-:Y:S05]  /*0fe0*/  BSYNC.RECONVERGENT B2 ;  /* 0x0000000000027941 */ /* 0x000fea0003800200 */
.L_x_7046:
        /* <DEDUP_REMOVED lines=23> */
.L_x_7053:
[----:B------:R-:W-:Y:S05]  /*1160*/  BSYNC.RECONVERGENT B3 ;  /* 0x0000000000037941 */ /* 0x000fea0003800200 */
.L_x_7052:
        /* <DEDUP_REMOVED lines=28> */
.L_x_7051:
[----:B------:R-:W-:Y:S05]  /*1330*/  BSYNC.RECONVERGENT B2 ;  /* 0x0000000000027941 */ /* 0x000fea0003800200 */
.L_x_7050:
        /* <DEDUP_REMOVED lines=23> */
.L_x_7057:
[----:B------:R-:W-:Y:S05]  /*14b0*/  BSYNC.RECONVERGENT B3 ;  /* 0x0000000000037941 */ /* 0x000fea0003800200 */
.L_x_7056:
        /* <DEDUP_REMOVED lines=28> */
.L_x_7055:
[----:B------:R-:W-:Y:S05]  /*1680*/  BSYNC.RECONVERGENT B2 ;  /* 0x0000000000027941 */ /* 0x000fea0003800200 */
.L_x_7054:
        /* <DEDUP_REMOVED lines=23> */
.L_x_7061:
[----:B------:R-:W-:Y:S05]  /*1800*/  BSYNC.RECONVERGENT B3 ;  /* 0x0000000000037941 */ /* 0x000fea0003800200 */
.L_x_7060:
        /* <DEDUP_REMOVED lines=28> */
.L_x_7059:
[----:B------:R-:W-:Y:S05]  /*19d0*/  BSYNC.RECONVERGENT B2 ;  /* 0x0000000000027941 */ /* 0x000fea0003800200 */
.L_x_7058:
        /* <DEDUP_REMOVED lines=23> */
.L_x_7065:
[----:B------:R-:W-:Y:S05]  /*1b50*/  BSYNC.RECONVERGENT B3 ;  /* 0x0000000000037941 */ /* 0x000fea0003800200 */
.L_x_7064:
        /* <DEDUP_REMOVED lines=28> */
.L_x_7063:
[----:B------:R-:W-:Y:S05]  /*1d20*/  BSYNC.RECONVERGENT B2 ;  /* 0x0000000000027941 */ /* 0x000fea0003800200 */
.L_x_7062:
        /* <DEDUP_REMOVED lines=23> */
.L_x_7069:
[----:B------:R-:W-:Y:S05]  /*1ea0*/  BSYNC.RECONVERGENT B3 ;  /* 0x0000000000037941 */ /* 0x000fea0003800200 */
.L_x_7068:
        /* <DEDUP_REMOVED lines=28> */
.L_x_7067:
[----:B------:R-:W-:Y:S05]  /*2070*/  BSYNC.RECONVERGENT B2 ;  /* 0x0000000000027941 */ /* 0x000fea0003800200 */
.L_x_7066:
[----:B------:R-:W-:Y:S01]  /*2080*/  ISETP.GE.U32.AND P0, PT, R21, R20, PT ;  /* 0x000000141500720c */ /* 0x000fe20003f06070 */
[----:B------:R-:W-:Y:S04]  /*2090*/  BSSY.RECONVERGENT B0, `(.L_x_7070) ;  /* 0x0000033000007945 */ /* 0x000fe80003800200 */
[----:B------:R-:W-:Y:S08]  /*20a0*/  BSSY.RELIABLE B1, `(.L_x_7071) ;  /* 0x000002b000017945 */ /* 0x000ff00003800100 */
[----:B------:R-:W-:Y:S05]  /*20b0*/  @P0 BRA `(.L_x_7072) ;  /* 0x0000000000300947 */ /* 0x000fea0003800000 */
[----:B------:R-:W0:Y:S01]  /*20c0*/  LDC.64 R4, c[0x0][0x388] ;  /* 0x0000e200ff047b82 */ /* 0x000e220000000a00 */
[----:B------:R-:W-:Y:S02]  /*20d0*/  IADD3 R3, PT, PT, R2, R21, RZ ;  /* 0x0000001502037210 */ /* 0x000fe40007ffe0ff */
[----:B------:R-:W-:-:S04]  /*20e0*/  MOV R21, R23 ;  /* 0x0000001700157202 */ /* 0x000fc80000000f00 */
[----:B------:R-:W-:Y:S01]  /*20f0*/  ISETP.GE.U32.AND P0, PT, R21, R20, PT ;  /* 0x000000141500720c */ /* 0x000fe20003f06070 */
[----:B0-----:R-:W-:-:S05]  /*2100*/  IMAD.WIDE.U32 R4, R3, 0x2, R4 ;  /* 0x0000000203047825 */ /* 0x001fca00078e0004 */
[----:B------:R0:W-:Y:S07]  /*2110*/  STG.E.U16 desc[UR4][R4.64], R24 ;  /* 0x0000001804007986 */ /* 0x0001ee000c101504 */
[----:B------:R-:W-:Y:S05]  /*2120*/  @P0 BRA `(.L_x_7073) ;  /* 0x0000000000300947 */ /* 0x000fea0003800000 */
[----:B0-----:R-:W0:Y:S01]  /*2130*/  LDC.64 R4, c[0x0][0x388] ;  /* 0x0000e200ff047b82 */ /* 0x001e220000000a00 */
[----:B------:R-:W-:Y:S01]  /*2140*/  IMAD.IADD R3, R2, 0x1, R21 ;  /* 0x0000000102037824 */ /* 0x000fe200078e0215 */
[----:B------:R-:W-:-:S03]  /*2150*/  IADD3 R21, PT, PT, R21, 0x80, RZ ;  /* 0x0000008015157810 */ /* 0x000fc60007ffe0ff */
[----:B0-----:R-:W-:-:S05]  /*2160*/  IMAD.WIDE.U32 R4, R3, 0x2, R4 ;  /* 0x0000000203047825 */ /* 0x001fca00078e0004 */
[----:B------:R0:W-:Y:S02]  /*2170*/  STG.E.U16 desc[UR4][R4.64], R19 ;  /* 0x0000001304007986 */ /* 0x0001e4000c101504 */
.L_x_7072:
[----:B------:R-:W-:-:S13]  /*2180*/  ISETP.GE.U32.AND P0, PT, R21, R20, PT ;  /* 0x000000141500720c */ /* 0x000fda0003f06070 */
[----:B------:R-:W-:Y:S05]  /*2190*/  @P0 BRA `(.L_x_7074) ;  /* 0x0000000000300947 */ /* 0x000fea0003800000 */
[----:B0-----:R-:W0:Y:S01]  /*21a0*/  LDC.64 R4, c[0x0][0x388] ;  /* 0x0000e200ff047b82 */ /* 0x001e220000000a00 */
[----:B------:R-:W-:Y:S01]  /*21b0*/  IADD3 R3, PT, PT, R2, R21, RZ ;  /* 0x0000001502037210 */ /* 0x000fe20007ffe0ff */
[----:B------:R-:W-:-:S04]  /*21c0*/  VIADD R21, R21, 0x80 ;  /* 0x0000008015157836 */ /* 0x000fc80000000000 */
[----:B0-----:R-:W-:-:S05]  /*21d0*/  IMAD.WIDE.U32 R4, R3, 0x2, R4 ;  /* 0x0000000203047825 */ /* 0x001fca00078e0004 */
[----:B------:R1:W-:Y:S02]  /*21e0*/  STG.E.U16 desc[UR4][R4.64], R17 ;  /* 0x0000001104007986 */ /* 0x0003e4000c101504 */
.L_x_7073:
[----:B------:R-:W-:-:S13]  /*21f0*/  ISETP.GE.U32.AND P0, PT, R21, R20, PT ;  /* 0x000000141500720c */ /* 0x000fda0003f06070 */
[----:B------:R-:W-:Y:S05]  /*2200*/  @P0 BRA `(.L_x_7075) ;  /* 0x0000000000300947 */ /* 0x000fea0003800000 */
[----:B01----:R-:W0:Y:S01]  /*2210*/  LDC.64 R4, c[0x0][0x388] ;  /* 0x0000e200ff047b82 */ /* 0x003e220000000a00 */
[----:B------:R-:W-:Y:S02]  /*2220*/  IADD3 R3, PT, PT, R2, R21, RZ ;  /* 0x0000001502037210 */ /* 0x000fe40007ffe0ff */
[----:B------:R-:W-:-:S03]  /*2230*/  IADD3 R21, PT, PT, R21, 0x80, RZ ;  /* 0x0000008015157810 */ /* 0x000fc60007ffe0ff */
[----:B0-----:R-:W-:-:S05]  /*2240*/  IMAD.WIDE.U32 R4, R3, 0x2, R4 ;  /* 0x0000000203047825 */ /* 0x001fca00078e0004 */
[----:B------:R1:W-:Y:S02]  /*2250*/  STG.E.U16 desc[UR4][R4.64], R15 ;  /* 0x0000000f04007986 */ /* 0x0003e4000c101504 */
.L_x_7074:
[----:B------:R-:W-:-:S13]  /*2260*/  ISETP.GE.U32.AND P0, PT, R21, R20, PT ;  /* 0x000000141500720c */ /* 0x000fda0003f06070 */
[----:B------:R-:W-:Y:S05]  /*2270*/  @P0 BRA `(.L_x_7076) ;  /* 0x0000000000340947 */ /* 0x000fea0003800000 */
[----:B01----:R-:W0:Y:S01]  /*2280*/  LDC.64 R4, c[0x0][0x388] ;  /* 0x0000e200ff047b82 */ /* 0x003e220000000a00 */
[----:B------:R-:W-:Y:S01]  /*2290*/  IMAD.IADD R3, R2, 0x1, R21 ;  /* 0x0000000102037824 */ /* 0x000fe200078e0215 */
[----:B------:R-:W-:-:S03]  /*22a0*/  IADD3 R21, PT, PT, R21, 0x80, RZ ;  /* 0x0000008015157810 */ /* 0x000fc60007ffe0ff */
[----:B0-----:R-:W-:-:S05]  /*22b0*/  IMAD.WIDE.U32 R4, R3, 0x2, R4 ;  /* 0x0000000203047825 */ /* 0x001fca00078e0004 */
[----:B------:R2:W-:Y:S02]  /*22c0*/  STG.E.U16 desc[UR4][R4.64], R13 ;  /* 0x0000000d04007986 */ /* 0x0005e4000c101504 */
.L_x_7075:
        /* <DEDUP_REMOVED lines=8> */
.L_x_7076:
[----:B------:R-:W-:Y:S05]  /*2350*/  BSYNC.RELIABLE B1 ;  /* 0x0000000000017941 */ /* 0x000fea0003800100 */
.L_x_7071:
[----:B------:R-:W-:-:S13]  /*2360*/  ISETP.GE.U32.AND P0, PT, R21, R20, PT ;  /* 0x000000141500720c */ /* 0x000fda0003f06070 */
[----:B012---:R-:W0:Y:S01]  /*2370*/  @!P0 LDC.64 R4, c[0x0][0x388] ;  /* 0x0000e200ff048b82 */ /* 0x007e220000000a00 */
[----:B------:R-:W-:Y:S01]  /*2380*/  @!P0 IMAD.IADD R3, R2, 0x1, R21 ;  /* 0x0000000102038824 */ /* 0x000fe200078e0215 */
[----:B------:R-:W-:-:S03]  /*2390*/  @!P0 IADD3 R21, PT, PT, R21, 0x80, RZ ;  /* 0x0000008015158810 */ /* 0x000fc60007ffe0ff */
[----:B0-----:R-:W-:-:S05]  /*23a0*/  @!P0 IMAD.WIDE.U32 R4, R3, 0x2, R4 ;  /* 0x0000000203048825 */ /* 0x001fca00078e0004 */
[----:B------:R3:W-:Y:S02]  /*23b0*/  @!P0 STG.E.U16 desc[UR4][R4.64], R9 ;  /* 0x0000000904008986 */ /* 0x0007e4000c101504 */
.L_x_7077:
[----:B------:R-:W-:Y:S05]  /*23c0*/  BSYNC.RECONVERGENT B0 ;  /* 0x0000000000007941 */ /* 0x000fea0003800200 */
.L_x_7070:
        /* <DEDUP_REMOVED lines=8> */
.L_x_7037:
[----:B------:R-:W0:Y:S01]  /*2450*/  S2R R14, SR_TID.X ;  /* 0x00000000000e7919 */ /* 0x000e220000002100 */
[----:B------:R-:W1:Y:S08]  /*2460*/  LDC.64 R4, c[0x0][0x390] ;  /* 0x0000e400ff047b82 */ /* 0x000e700000000a00 */
[----:B------:R-:W2:Y:S01]  /*2470*/  LDC.64 R6, c[0x0][0x398] ;  /* 0x0000e600ff067b82 */ /* 0x000ea20000000a00 */
[----:B-1----:R-:W-:-:S04]  /*2480*/  IMAD.WIDE.U32 R4, R2, 0x2, R4 ;  /* 0x0000000202047825 */ /* 0x002fc800078e0004 */
[----:B0-----:R-:W-:-:S04]  /*2490*/  IMAD.WIDE.U32 R4, R14, 0x8, R4 ;  /* 0x000000080e047825 */ /* 0x001fc800078e0004 */
[----:B--2---:R-:W-:Y:S01]  /*24a0*/  IMAD.WIDE.U32 R6, R2, 0x2, R6 ;  /* 0x0000000202067825 */ /* 0x004fe200078e0006 */
[----:B------:R-:W2:Y:S04]  /*24b0*/  LDG.E.64 R12, desc[UR4][R4.64] ;  /* 0x00000004040c7981 */ /* 0x000ea8000c1e1b00 */
[----:B------:R-:W5:Y:S01]  /*24c0*/  LDG.E.64 R10, desc[UR4][R4.64+0x400] ;  /* 0x00040004040a7981 */ /* 0x000f62000c1e1b00 */
[----:B------:R-:W-:-:S05]  /*24d0*/  IMAD.WIDE.U32 R18, R14, 0x8, R6 ;  /* 0x000000080e127825 */ /* 0x000fca00078e0006 */
[----:B------:R-:W3:Y:S01]  /*24e0*/  LDG.E.64 R6, desc[UR4][R18.64] ;  /* 0x0000000412067981 */ /* 0x000ee2000c1e1b00 */
[----:B------:R-:W-:Y:S03]  /*24f0*/  BSSY.RECONVERGENT B2, `(.L_x_7078) ;  /* 0x0000016000027945 */ /* 0x000fe60003800200 */
[----:B------:R0:W5:Y:S01]  /*2500*/  LDG.E.64 R8, desc[UR4][R18.64+0x400] ;  /* 0x0004000412087981 */ /* 0x000162000c1e1b00 */
[----:B--2---:R-:W-:-:S05]  /*2510*/  SHF.L.U32 R16, R12, 0x10, RZ ;  /* 0x000000100c107819 */ /* 0x004fca00000006ff */
[----:B------:R-:W-:Y:S01]  /*2520*/  FADD.FTZ R0, |R16|, -RZ ;  /* 0x800000ff10007221 */ /* 0x000fe20000010200 */
[----:B---3--:R-:W-:-:S04]  /*2530*/  IMAD.U32 R15, R6, 0x10000, RZ ;  /* 0x00010000060f7824 */ /* 0x008fc800078e00ff */
[----:B------:R-:W-:Y:S01]  /*2540*/  FADD.FTZ R27, |R15|, -RZ ;  /* 0x800000ff0f1b7221 */ /* 0x000fe20000010200 */
[----:B------:R-:W-:-:S04]  /*2550*/  FSETP.GT.FTZ.AND P2, PT, |R16|, |R15|, PT ;  /* 0x4000000f1000720b */ /* 0x000fc80003f54200 */
[----:B------:R-:W-:-:S04]  /*2560*/  FSEL R17, R0, R27, P2 ;  /* 0x0000001b00117208 */ /* 0x000fc80001000000 */
[----:B------:R-:W1:Y:S01]  /*2570*/  MUFU.RCP R20, R17 ;  /* 0x0000001100147308 */ /* 0x000e620000001000 */
[----:B------:R-:W-:-:S07]  /*2580*/  FSEL R27, R27, R0, P2 ;  /* 0x000000001b1b7208 */ /* 0x000fce0001000000 */
[----:B------:R-:W2:Y:S01]  /*2590*/  FCHK P0, R27, R17 ;  /* 0x000000111b007302 */ /* 0x000ea20000000000 */
[----:B-1----:R-:W-:-:S04]  /*25a0*/  FFMA R3, -R17, R20, 1 ;  /* 0x3f80000011037423 */ /* 0x002fc80000000114 */
[----:B------:R-:W-:-:S04]  /*25b0*/  FFMA R20, R20, R3, R20 ;  /* 0x0000000314147223 */ /* 0x000fc80000000014 */
[----:B------:R-:W-:Y:S01]  /*25c0*/  FFMA R3, R27, R20, RZ ;  /* 0x000000141b037223 */ /* 0x000fe200000000ff */
[----:B0-----:R-:W-:-:S03]  /*25d0*/  PRMT R19, R12, 0x7632, R19 ;  /* 0x000076320c137816 */ /* 0x001fc60000000013 */
[----:B------:R-:W-:Y:S01]  /*25e0*/  FFMA R0, -R17, R3, R27 ;  /* 0x0000000311007223 */ /* 0x000fe2000000011b */
[----:B------:R-:W-:-:S03]  /*25f0*/  PRMT R12, R6, 0x7632, R12 ;  /* 0x00007632060c7816 */ /* 0x000fc6000000000c */
[----:B------:R-:W-:Y:S01]  /*2600*/  FFMA R0, R20, R0, R3 ;  /* 0x0000000014007223 */ /* 0x000fe20000000003 */
[----:B--2---:R-:W-:Y:S06]  /*2610*/  @!P0 BRA `(.L_x_7079) ;  /* 0x00000000000c8947 */ /* 0x004fec0003800000 */
[----:B------:R-:W-:Y:S02]  /*2620*/  MOV R0, R17 ;  /* 0x0000001100007202 */ /* 0x000fe40000000f00 */
[----:B------:R-:W-:-:S07]  /*2630*/  MOV R4, 0x2650 ;  /* 0x0000265000047802 */ /* 0x000fce0000000f00 */
[----:B-----5:R-:W-:Y:S05]  /*2640*/  CALL.REL.NOINC `($__internal_5_$__cuda_sm3x_div_rn_ftz_f32_slowpath) ;  /* 0x0000001400d47944 */ /* 0x020fea0003c00000 */
.L_x_7079:
[----:B------:R-:W-:Y:S05]  /*2650*/  BSYNC.RECONVERGENT B2 ;  /* 0x0000000000027941 */ /* 0x000fea0003800200 */
.L_x_7078:
        /* <DEDUP_REMOVED lines=8> */
[----:B------:R-:W-:Y:S01]  /*26e0*/  FADD.FTZ R6, |R19|, -RZ ;  /* 0x800000ff13067221 */ /* 0x000fe20000010200 */
[----:B------:R-:W-:Y:S01]  /*26f0*/  FFMA.FTZ R4, R3, R4, 0.042200751602649688721 ;  /* 0x3d2cdab203047423 */ /* 0x000fe20000010004 */
[----:B------:R-:W-:Y:S01]  /*2700*/  FSETP.GT.FTZ.AND P3, PT, |R19|, |R12|, PT ;  /* 0x4000000c1300720b */ /* 0x000fe20003f74200 */
[----:B------:R-:W-:Y:S01]  /*2710*/  BSSY.RECONVERGENT B2, `(.L_x_7080) ;  /* 0x0000023000027945 */ /* 0x000fe20003800200 */
[----:B------:R-:W-:Y:S01]  /*2720*/  FSETP.NEU.FTZ.AND P1, PT, |R15|, |R16|, PT ;  /* 0x400000100f00720b */ /* 0x000fe20003f3d200 */
[----:B------:R-:W-:Y:S01]  /*2730*/  FFMA.FTZ R4, R3, R4, -0.074792981147766113281 ;  /* 0xbd992d1003047423 */ /* 0x000fe20000010004 */
[----:B------:R-:W-:Y:S01]  /*2740*/  FSEL R18, R6, R27, P3 ;  /* 0x0000001b06127208 */ /* 0x000fe20001800000 */
[----:B------:R-:W-:Y:S01]  /*2750*/  FADD.FTZ R15, |R16|, |R15| ;  /* 0x4000000f100f7221 */ /* 0x000fe20000010200 */
[----:B------:R-:W-:Y:S01]  /*2760*/  FSEL R27, R27, R6, P3 ;  /* 0x000000061b1b7208 */ /* 0x000fe20001800000 */
[C---:B------:R-:W-:Y:S01]  /*2770*/  FFMA.FTZ R4, R3.reuse, R4, 0.10640415549278259277 ;  /* 0x3dd9ea6c03047423 */ /* 0x040fe20000010004 */
[----:B------:R-:W0:Y:S03]  /*2780*/  MUFU.RCP R21, R18 ;  /* 0x0000001200157308 */ /* 0x000e260000001000 */
[----:B------:R-:W-:-:S04]  /*2790*/  FFMA.FTZ R4, R3, R4, -0.14207722246646881104 ;  /* 0xbe117cb103047423 */ /* 0x000fc80000010004 */
[----:B------:R-:W-:-:S04]  /*27a0*/  FFMA.FTZ R4, R3, R4, 0.19993925094604492188 ;  /* 0x3e4cbce003047423 */ /* 0x000fc80000010004 */
[----:B------:R-:W-:-:S04]  /*27b0*/  FFMA.FTZ R4, R3, R4, -0.33333197236061096191 ;  /* 0xbeaaaa7d03047423 */ /* 0x000fc80000010004 */
[----:B------:R-:W-:Y:S01]  /*27c0*/  FMUL.FTZ R3, R3, R4 ;  /* 0x0000000403037220 */ /* 0x000fe20000410000 */
[----:B------:R-:W-:-:S03]  /*27d0*/  HFMA2 R4, -RZ, RZ, 2.04296875, -15.78125 ;  /* 0x4016cbe4ff047431 */ /* 0x000fc600000001ff */
[----:B------:R-:W-:-:S04]  /*27e0*/  FFMA.FTZ R0, R3, R0, R0 ;  /* 0x0000000003007223 */ /* 0x000fc80000010000 */
[C---:B------:R-:W-:Y:S01]  /*27f0*/  FFMA.FTZ R3, R5.reuse, 1.6832555532455444336, -R0 ;  /* 0x3fd774eb05037823 */ /* 0x040fe20000010800 */
[----:B------:R-:W-:-:S04]  /*2800*/  FSEL R5, R5, 1.8663789033889770508, P2 ;  /* 0x3feee58105057808 */ /* 0x000fc80001000000 */
[----:B------:R-:W-:Y:S01]  /*2810*/  FSEL R3, R3, R0, P2 ;  /* 0x0000000003037208 */ /* 0x000fe20001000000 */
[----:B------:R-:W-:Y:S01]  /*2820*/  @!P2 FADD.FTZ R0, -R0, -RZ ;  /* 0x800000ff0000a221 */ /* 0x000fe20000010100 */
[----:B------:R-:W-:-:S03]  /*2830*/  FSETP.NEU.FTZ.AND P2, PT, R17, RZ, PT ;  /* 0x000000ff1100720b */ /* 0x000fc60003f5d000 */
[----:B------:R-:W-:Y:S01]  /*2840*/  @!P0 FFMA.FTZ R3, R5, 1.6832555532455444336, R0 ;  /* 0x3fd774eb05038823 */ /* 0x000fe20000010000 */
[----:B------:R-:W-:Y:S01]  /*2850*/  @!P1 FSEL R3, R4, 0.78539818525314331055, !P0 ;  /* 0x3f490fdb04039808 */ /* 0x000fe20004000000 */
[----:B------:R-:W1:Y:S01]  /*2860*/  FCHK P1, R27, R18 ;  /* 0x000000121b007302 */ /* 0x000e620000020000 */
[----:B0-----:R-:W-:-:S04]  /*2870*/  FFMA R0, -R18, R21, 1 ;  /* 0x3f80000012007423 */ /* 0x001fc80000000115 */
[----:B------:R-:W-:-:S03]  /*2880*/  FFMA R0, R21, R0, R21 ;  /* 0x0000000015007223 */ /* 0x000fc60000000015 */
[----:B------:R-:W-:Y:S01]  /*2890*/  @!P2 FSEL R3, RZ, 3.1415927410125732422, P0 ;  /* 0x40490fdbff03a808 */ /* 0x000fe20000000000 */
[----:B------:R-:W-:Y:S01]  /*28a0*/  FFMA R5, R27, R0, RZ ;  /* 0x000000001b057223 */ /* 0x000fe200000000ff */
[----:B------:R-:W-:Y:S02]  /*28b0*/  FSETP.NAN.FTZ.AND P0, PT, |R15|, |R15|, PT ;  /* 0x4000000f0f00720b */ /* 0x000fe40003f18200 */
[----:B------:R-:W-:Y:S01]  /*28c0*/  LOP3.LUT R16, R3, 0x80000000, R16, 0xb8, !PT ;  /* 0x8000000003107812 */ /* 0x000fe200078eb810 */
[----:B------:R-:W-:-:S03]  /*28d0*/  FFMA R4, -R18, R5, R27 ;  /* 0x0000000512047223 */ /* 0x000fc6000000011b */
[----:B------:R-:W-:Y:S01]  /*28e0*/  FSEL R15, R15, R16, P0 ;  /* 0x000000100f0f7208 */ /* 0x000fe20000000000 */
[----:B------:R-:W-:Y:S01]  /*28f0*/  FFMA R0, R0, R4, R5 ;  /* 0x0000000400007223 */ /* 0x000fe20000000005 */
[----:B-1----:R-:W-:Y:S06]  /*2900*/  @!P1 BRA `(.L_x_7081) ;  /* 0x00000000000c9947 */ /* 0x002fec0003800000 */
[----:B------:R-:W-:Y:S02]  /*2910*/  MOV R0, R18 ;  /* 0x0000001200007202 */ /* 0x000fe40000000f00 */
[----:B------:R-:W-:-:S07]  /*2920*/  MOV R4, 0x2940 ;  /* 0x0000294000047802 */ /* 0x000fce0000000f00 */
[----:B-----5:R-:W-:Y:S05]  /*2930*/  CALL.REL.NOINC `($__internal_5_$__cuda_sm3x_div_rn_ftz_f32_slowpath) ;  /* 0x0000001400187944 */ /* 0x020fea0003c00000 */
.L_x_7081:
[----:B------:R-:W-:Y:S05]  /*2940*/  BSYNC.RECONVERGENT B2 ;  /* 0x0000000000027941 */ /* 0x000fea0003800200 */
.L_x_7080:
[----:B------:R-:W-:Y:S02]  /*2950*/  IMAD.MOV.U32 R4, RZ, RZ, 0x3b33710b ;  /* 0x3b33710bff047424 */ /* 0x000fe400078e00ff */
[----:B------:R-:W-:Y:S01]  /*2960*/  FMUL.FTZ R3, R0, R0 ;  /* 0x0000000000037220 */ /* 0x000fe20000410000 */
[----:B------:R-:W-:Y:S01]  /*2970*/  SHF.L.U32 R16, R7, 0x10, RZ ;  /* 0x0000001007107819 */ /* 0x000fe200000006ff */
[----:B------:R-:W-:Y:S01]  /*2980*/  BSSY.RECONVERGENT B2, `(.L_x_7082) ;  /* 0x000002d000027945 */ /* 0x000fe20003800200 */
[----:B------:R-:W-:Y:S01]  /*2990*/  SHF.L.U32 R17, R13, 0x10, RZ ;  /* 0x000000100d117819 */ /* 0x000fe200000006ff */
[----:B------:R-:W-:Y:S01]  /*29a0*/  FFMA.FTZ R4, R3, R4, -0.015681877732276916504 ;  /* 0xbc80774803047423 */ /* 0x000fe20000010004 */
[----:B------:R-:W-:Y:S01]  /*29b0*/  MOV R5, 0x3f6ee581 ;  /* 0x3f6ee58100057802 */ /* 0x000fe20000000f00 */
[----:B------:R-:W-:Y:S01]  /*29c0*/  FADD.FTZ R27, |R16|, -RZ ;  /* 0x800000ff101b7221 */ /* 0x000fe20000010200 */
[----:B------:R-:W-:Y:S01]  /*29d0*/  FSETP.GT.FTZ.AND P2, PT, |R17|, |R16|, PT ;  /* 0x400000101100720b */ /* 0x000fe20003f54200 */
[----:B------:R-:W-:Y:S01]  /*29e0*/  FFMA.FTZ R4, R3, R4, 0.042200751602649688721 ;  /* 0x3d2cdab203047423 */ /* 0x000fe20000010004 */
[----:B------:R-:W-:Y:S01]  /*29f0*/  FADD.FTZ R6, |R17|, -RZ ;  /* 0x800000ff11067221 */ /* 0x000fe20000010200 */
[----:B------:R-:W-:-:S02]  /*2a00*/  ISETP.GE.AND P0, PT, R12, RZ, PT ;  /* 0x000000ff0c00720c */ /* 0x000fc40003f06270 */
[----:B------:R-:W-:Y:S01]  /*2a10*/  FFMA.FTZ R4, R3, R4, -0.074792981147766113281 ;  /* 0xbd992d1003047423 */ /* 0x000fe20000010004 */
[----:B------:R-:W-:Y:S01]  /*2a20*/  FSETP.NEU.FTZ.AND P4, PT, |R12|, |R19|, PT ;  /* 0x400000130c00720b */ /* 0x000fe20003f9d200 */
[----:B------:R-:W-:Y:S01]  /*2a30*/  FADD.FTZ R12, |R19|, |R12| ;  /* 0x4000000c130c7221 */ /* 0x000fe20000010200 */
[----:B------:R-:W-:Y:S01]  /*2a40*/  FSEL R20, R6, R27, P2 ;  /* 0x0000001b06147208 */ /* 0x000fe20001000000 */
[C---:B------:R-:W-:Y:S01]  /*2a50*/  FFMA.FTZ R4, R3.reuse, R4, 0.10640415549278259277 ;  /* 0x3dd9ea6c03047423 */ /* 0x040fe20000010004 */
[----:B------:R-:W-:Y:S02]  /*2a60*/  FSETP.NEU.FTZ.AND P1, PT, R18, RZ, PT ;  /* 0x000000ff1200720b */ /* 0x000fe40003f3d000 */
[----:B------:R-:W0:Y:S01]  /*2a70*/  MUFU.RCP R21, R20 ;  /* 0x0000001400157308 */ /* 0x000e220000001000 */
[----:B------:R-:W-:Y:S01]  /*2a80*/  FFMA.FTZ R4, R3, R4, -0.14207722246646881104 ;  /* 0xbe117cb103047423 */ /* 0x000fe20000010004 */
[----:B------:R-:W-:Y:S02]  /*2a90*/  FSEL R27, R27, R6, P2 ;  /* 0x000000061b1b7208 */ /* 0x000fe40001000000 */
[----:B------:R-:W-:Y:S01]  /*2aa0*/  PRMT R18, R13, 0x7632, R18 ;  /* 0x000076320d127816 */ /* 0x000fe20000000012 */
[----:B------:R-:W-:Y:S01]  /*2ab0*/  FFMA.FTZ R4, R3, R4, 0.19993925094604492188 ;  /* 0x3e4cbce003047423 */ /* 0x000fe20000010004 */
[----:B------:R-:W-:-:S03]  /*2ac0*/  PRMT R7, R7, 0x7632, R7 ;  /* 0x0000763207077816 */ /* 0x000fc60000000007 */
[----:B------:R-:W-:-:S04]  /*2ad0*/  FFMA.FTZ R4, R3, R4, -0.33333197236061096191 ;  /* 0xbeaaaa7d03047423 */ /* 0x000fc80000010004 */
[----:B------:R-:W-:-:S04]  /*2ae0*/  FMUL.FTZ R3, R3, R4 ;  /* 0x0000000403037220 */ /* 0x000fc80000410000 */
[----:B------:R-:W-:-:S04]  /*2af0*/  FFMA.FTZ R0, R3, R0, R0 ;  /* 0x0000000003007223 */ /* 0x000fc80000010000 */
[C---:B------:R-:W-:Y:S01]  /*2b00*/  FFMA.FTZ R3, R5.reuse, 1.6832555532455444336, -R0 ;  /* 0x3fd774eb05037823 */ /* 0x040fe20000010800 */
[----:B------:R-:W-:-:S04]  /*2b10*/  FSEL R5, R5, 1.8663789033889770508, P3 ;  /* 0x3feee58105057808 */ /* 0x000fc80001800000 */
[----:B------:R-:W-:Y:S01]  /*2b20*/  FSEL R4, R3, R0, P3 ;  /* 0x0000000003047208 */ /* 0x000fe20001800000 */
[----:B------:R-:W-:Y:S01]  /*2b30*/  @!P3 FADD.FTZ R0, -R0, -RZ ;  /* 0x800000ff0000b221 */ /* 0x000fe20000010100 */
[----:B------:R-:W-:-:S03]  /*2b40*/  IMAD.MOV.U32 R3, RZ, RZ, 0x4016cbe4 ;  /* 0x4016cbe4ff037424 */ /* 0x000fc600078e00ff */
[----:B------:R-:W-:Y:S01]  /*2b50*/  @!P0 FFMA.FTZ R4, R5, 1.6832555532455444336, R0 ;  /* 0x3fd774eb05048823 */ /* 0x000fe20000010000 */
[----:B0-----:R-:W-:Y:S01]  /*2b60*/  FFMA R0, -R20, R21, 1 ;  /* 0x3f80000014007423 */ /* 0x001fe20000000115 */
[----:B------:R-:W-:Y:S02]  /*2b70*/  @!P4 FSEL R4, R3, 0.78539818525314331055, !P0 ;  /* 0x3f490fdb0304c808 */ /* 0x000fe40004000000 */
[----:B------:R-:W-:Y:S01]  /*2b80*/  @!P1 FSEL R4, RZ, 3.1415927410125732422, P0 ;  /* 0x40490fdbff049808 */ /* 0x000fe20000000000 */
[----:B------:R-:W0:Y:S01]  /*2b90*/  FCHK P1, R27, R20 ;  /* 0x000000141b007302 */ /* 0x000e220000020000 */
[----:B------:R-:W-:Y:S01]  /*2ba0*/  FFMA R0, R21, R0, R21 ;  /* 0x0000000015007223 */ /* 0x000fe20000000015 */
[----:B------:R-:W-:Y:S02]  /*2bb0*/  FSETP.NAN.FTZ.AND P0, PT, |R12|, |R12|, PT ;  /* 0x4000000c0c00720b */ /* 0x000fe40003f18200 */
[----:B------:R-:W-:Y:S01]  /*2bc0*/  LOP3.LUT R19, R4, 0x80000000, R19, 0xb8, !PT ;  /* 0x8000000004137812 */ /* 0x000fe200078eb813 */
[----:B------:R-:W-:-:S03]  /*2bd0*/  FFMA R3, R27, R0, RZ ;  /* 0x000000001b037223 */ /* 0x000fc600000000ff */
[----:B------:R-:W-:Y:S01]  /*2be0*/  FSEL R12, R12, R19, P0 ;  /* 0x000000130c0c7208 */ /* 0x000fe20000000000 */
[----:B------:R-:W-:-:S04]  /*2bf0*/  FFMA R4, -R20, R3, R27 ;  /* 0x0000000314047223 */ /* 0x000fc8000000011b */
[----:B------:R-:W-:Y:S01]  /*2c00*/  FFMA R0, R0, R4, R3 ;  /* 0x0000000400007223 */ /* 0x000fe20000000003 */
[----:B0-----:R-:W-:Y:S06]  /*2c10*/  @!P1 BRA `(.L_x_7083) ;  /* 0x00000000000c9947 */ /* 0x001fec0003800000 */
[----:B------:R-:W-:Y:S02]  /*2c20*/  MOV R0, R20 ;  /* 0x0000001400007202 */ /* 0x000fe40000000f00 */
[----:B------:R-:W-:-:S07]  /*2c30*/  MOV R4, 0x2c50 ;  /* 0x00002c5000047802 */ /* 0x000fce0000000f00 */
[----:B-----5:R-:W-:Y:S05]  /*2c40*/  CALL.REL.NOINC `($__internal_5_$__cuda_sm3x_div_rn_ftz_f32_slowpath) ;  /* 0x0000001000547944 */ /* 0x020fea0003c00000 */
.L_x_7083:
[----:B------:R-:W-:Y:S05]  /*2c50*/  BSYNC.RECONVERGENT B2 ;  /* 0x0000000000027941 */ /* 0x000fea0003800200 */
.L_x_7082:
        /* <DEDUP_REMOVED lines=28> */
[----:B------:R-:W-:Y:S01]  /*2e20*/  FSETP.NEU.FTZ.AND P2, PT, R20, RZ, PT ;  /* 0x000000ff1400720b */ /* 0x000fe20003f5d000 */
[----:B0-----:R-:W-:Y:S02]  /*2e30*/  FFMA R3, -R13, R22, 1 ;  /* 0x3f8000000d037423 */ /* 0x001fe40000000116 */
[----:B------:R-:W-:Y:S01]  /*2e40*/  @!P0 FFMA.FTZ R4, R5, 1.6832555532455444336, R0 ;  /* 0x3fd774eb05048823 */ /* 0x000fe20000010000 */
[----:B------:R-:W-:Y:S02]  /*2e50*/  HFMA2 R0, -RZ, RZ, 2.04296875, -15.78125 ;  /* 0x4016cbe4ff007431 */ /* 0x000fe400000001ff */
[----:B------:R-:W-:-:S03]  /*2e60*/  FFMA R22, R22, R3, R22 ;  /* 0x0000000316167223 */ /* 0x000fc60000000016 */
        /* <DEDUP_REMOVED lines=12> */
[----:B-----5:R-:W-:Y:S05]  /*2f30*/  CALL.REL.NOINC `($__internal_5_$__cuda_sm3x_div_rn_ftz_f32_slowpath) ;  /* 0x0000000c00987944 */ /* 0x020fea0003c00000 */
.L_x_7085:
[----:B------:R-:W-:Y:S05]  /*2f40*/  BSYNC.RECONVERGENT B2 ;  /* 0x0000000000027941 */ /* 0x000fea0003800200 */
.L_x_7084:
[----:B------:R-:W-:Y:S02]  /*2f50*/  IMAD.MOV.U32 R4, RZ, RZ, 0x3b33710b ;  /* 0x3b33710bff047424 */ /* 0x000fe400078e00ff */
[----:B------:R-:W-:Y:S01]  /*2f60*/  FMUL.FTZ R3, R0, R0 ;  /* 0x0000000000037220 */ /* 0x000fe20000410000 */
[----:B-----5:R-:W-:Y:S01]  /*2f70*/  SHF.L.U32 R17, R8, 0x10, RZ ;  /* 0x0000001008117819 */ /* 0x020fe200000006ff */
[----:B------:R-:W-:Y:S01]  /*2f80*/  BSSY.RECONVERGENT B2, `(.L_x_7086) ;  /* 0x000002d000027945 */ /* 0x000fe20003800200 */
[----:B------:R-:W-:Y:S01]  /*2f90*/  SHF.L.U32 R20, R10, 0x10, RZ ;  /* 0x000000100a147819 */ /* 0x000fe200000006ff */
[----:B------:R-:W-:Y:S01]  /*2fa0*/  FFMA.FTZ R4, R3, R4, -0.015681877732276916504 ;  /* 0xbc80774803047423 */ /* 0x000fe20000010004 */
[----:B------:R-:W-:Y:S01]  /*2fb0*/  MOV R5, 0x3f6ee581 ;  /* 0x3f6ee58100057802 */ /* 0x000fe20000000f00 */
[----:B------:R-:W-:Y:S01]  /*2fc0*/  FADD.FTZ R27, |R17|, -RZ ;  /* 0x800000ff111b7221 */ /* 0x000fe20000010200 */
[C---:B------:R-:W-:Y:S01]  /*2fd0*/  FSETP.GT.FTZ.AND P2, PT, |R20|.reuse, |R17|, PT ;  /* 0x400000111400720b */ /* 0x040fe20003f54200 */
[----:B------:R-:W-:Y:S01]  /*2fe0*/  FFMA.FTZ R4, R3, R4, 0.042200751602649688721 ;  /* 0x3d2cdab203047423 */ /* 0x000fe20000010004 */
[----:B------:R-:W-:Y:S01]  /*2ff0*/  FADD.FTZ R6, |R20|, -RZ ;  /* 0x800000ff14067221 */ /* 0x000fe20000010200 */
[----:B------:R-:W-:-:S02]  /*3000*/  ISETP.GE.AND P0, PT, R7, RZ, PT ;  /* 0x000000ff0700720c */ /* 0x000fc40003f06270 */
[----:B------:R-:W-:Y:S01]  /*3010*/  FFMA.FTZ R4, R3, R4, -0.074792981147766113281 ;  /* 0xbd992d1003047423 */ /* 0x000fe20000010004 */
[----:B------:R-:W-:Y:S01]  /*3020*/  FSETP.NEU.FTZ.AND P4, PT, |R7|, |R18|, PT ;  /* 0x400000120700720b */ /* 0x000fe20003f9d200 */
[----:B------:R-:W-:Y:S01]  /*3030*/  FADD.FTZ R7, |R18|, |R7| ;  /* 0x4000000712077221 */ /* 0x000fe20000010200 */
[----:B------:R-:W-:Y:S01]  /*3040*/  FSEL R19, R6, R27, P2 ;  /* 0x0000001b06137208 */ /* 0x000fe20001000000 */
[----:B------:R-:W-:Y:S01]  /*3050*/  FFMA.FTZ R4, R3, R4, 0.10640415549278259277 ;  /* 0x3dd9ea6c03047423 */ /* 0x000fe20000010004 */
[----:B------:R-:W-:Y:S02]  /*3060*/  FSETP.NEU.FTZ.AND P1, PT, R13, RZ, PT ;  /* 0x000000ff0d00720b */ /* 0x000fe40003f3d000 */
[----:B------:R-:W-:Y:S01]  /*3070*/  FSEL R27, R27, R6, P2 ;  /* 0x000000061b1b7208 */ /* 0x000fe20001000000 */
[C---:B------:R-:W-:Y:S01]  /*3080*/  FFMA.FTZ R4, R3.reuse, R4, -0.14207722246646881104 ;  /* 0xbe117cb103047423 */ /* 0x040fe20000010004 */
[----:B------:R-:W-:Y:S02]  /*3090*/  PRMT R13, R10, 0x7632, R13 ;  /* 0x000076320a0d7816 */ /* 0x000fe4000000000d */
[----:B------:R-:W-:Y:S01]  /*30a0*/  PRMT R8, R8, 0x7632, R8 ;  /* 0x0000763208087816 */ /* 0x000fe20000000008 */
[----:B------:R-:W-:-:S04]  /*30b0*/  FFMA.FTZ R4, R3, R4, 0.19993925094604492188 ;  /* 0x3e4cbce003047423 */ /* 0x000fc80000010004 */
[----:B------:R-:W-:-:S04]  /*30c0*/  FFMA.FTZ R4, R3, R4, -0.33333197236061096191 ;  /* 0xbeaaaa7d03047423 */ /* 0x000fc80000010004 */
[----:B------:R-:W-:Y:S02]  /*30d0*/  FMUL.FTZ R3, R3, R4 ;  /* 0x0000000403037220 */ /* 0x000fe40000410000 */
[----:B------:R-:W0:Y:S02]  /*30e0*/  MUFU.RCP R4, R19 ;  /* 0x0000001300047308 */ /* 0x000e240000001000 */
[----:B------:R-:W-:-:S04]  /*30f0*/  FFMA.FTZ R0, R3, R0, R0 ;  /* 0x0000000003007223 */ /* 0x000fc80000010000 */
[C---:B------:R-:W-:Y:S01]  /*3100*/  FFMA.FTZ R3, R5.reuse, 1.6832555532455444336, -R0 ;  /* 0x3fd774eb05037823 */ /* 0x040fe20000010800 */
[----:B------:R-:W-:-:S04]  /*3110*/  FSEL R5, R5, 1.8663789033889770508, P3 ;  /* 0x3feee58105057808 */ /* 0x000fc80001800000 */
[----:B------:R-:W-:Y:S01]  /*3120*/  FSEL R3, R3, R0, P3 ;  /* 0x0000000003037208 */ /* 0x000fe20001800000 */
[----:B------:R-:W-:-:S04]  /*3130*/  @!P3 FADD.FTZ R0, -R0, -RZ ;  /* 0x800000ff0000b221 */ /* 0x000fc80000010100 */
[----:B------:R-:W-:Y:S01]  /*3140*/  @!P0 FFMA.FTZ R3, R5, 1.6832555532455444336, R0 ;  /* 0x3fd774eb05038823 */ /* 0x000fe20000010000 */
[----:B------:R-:W-:Y:S02]  /*3150*/  IMAD.MOV.U32 R0, RZ, RZ, 0x4016cbe4 ;  /* 0x4016cbe4ff007424 */ /* 0x000fe400078e00ff */
[----:B0-----:R-:W-:-:S03]  /*3160*/  FFMA R5, -R19, R4, 1 ;  /* 0x3f80000013057423 */ /* 0x001fc60000000104 */
[----:B------:R-:W-:Y:S01]  /*3170*/  @!P4 FSEL R3, R0, 0.78539818525314331055, !P0 ;  /* 0x3f490fdb0003c808 */ /* 0x000fe20004000000 */
[----:B------:R-:W-:Y:S01]  /*3180*/  FFMA R4, R4, R5, R4 ;  /* 0x0000000504047223 */ /* 0x000fe20000000004 */
[----:B------:R-:W-:Y:S01]  /*3190*/  @!P1 FSEL R3, RZ, 3.1415927410125732422, P0 ;  /* 0x40490fdbff039808 */ /* 0x000fe20000000000 */
[----:B------:R-:W0:Y:S01]  /*31a0*/  FCHK P1, R27, R19 ;  /* 0x000000131b007302 */ /* 0x000e220000020000 */
[----:B------:R-:W-:Y:S01]  /*31b0*/  FSETP.NAN.FTZ.AND P0, PT, |R7|, |R7|, PT ;  /* 0x400000070700720b */ /* 0x000fe20003f18200 */
[----:B------:R-:W-:Y:S01]  /*31c0*/  FFMA R5, R27, R4, RZ ;  /* 0x000000041b057223 */ /* 0x000fe200000000ff */
[----:B------:R-:W-:-:S03]  /*31d0*/  LOP3.LUT R18, R3, 0x80000000, R18, 0xb8, !PT ;  /* 0x8000000003127812 */ /* 0x000fc600078eb812 */
[----:B------:R-:W-:Y:S01]  /*31e0*/  FFMA R0, -R19, R5, R27 ;  /* 0x0000000513007223 */ /* 0x000fe2000000011b */
[----:B------:R-:W-:-:S03]  /*31f0*/  FSEL R7, R7, R18, P0 ;  /* 0x0000001207077208 */ /* 0x000fc60000000000 */
[----:B------:R-:W-:Y:S01]  /*3200*/  FFMA R0, R4, R0, R5 ;  /* 0x0000000004007223 */ /* 0x000fe20000000005 */
[----:B0-----:R-:W-:Y:S06]  /*3210*/  @!P1 BRA `(.L_x_7087) ;  /* 0x00000000000c9947 */ /* 0x001fec0003800000 */
[----:B------:R-:W-:Y:S02]  /*3220*/  MOV R0, R19 ;  /* 0x0000001300007202 */ /* 0x000fe40000000f00 */
[----:B------:R-:W-:-:S07]  /*3230*/  MOV R4, 0x3250 ;  /* 0x0000325000047802 */ /* 0x000fce0000000f00 */
[----:B------:R-:W-:Y:S05]  /*3240*/  CALL.REL.NOINC `($__internal_5_$__cuda_sm3x_div_rn_ftz_f32_slowpath) ;  /* 0x0000000800d47944 */ /* 0x000fea0003c00000 */
.L_x_7087:
[----:B------:R-:W-:Y:S05]  /*3250*/  BSYNC.RECONVERGENT B2 ;  /* 0x0000000000027941 */ /* 0x000fea0003800200 */
.L_x_7086:
        /* <DEDUP_REMOVED lines=45> */
[----:B------:R-:W-:Y:S05]  /*3530*/  CALL.REL.NOINC `($__internal_5_$__cuda_sm3x_div_rn_ftz_f32_slowpath) ;  /* 0x0000000800187944 */ /* 0x000fea0003c00000 */
.L_x_7089:
[----:B------:R-:W-:Y:S05]  /*3540*/  BSYNC.RECONVERGENT B2 ;  /* 0x0000000000027941 */ /* 0x000fea0003800200 */
.L_x_7088:
        /* <DEDUP_REMOVED lines=47> */
[----:B------:R-:W-:Y:S05]  /*3840*/  CALL.REL.NOINC `($__internal_5_$__cuda_sm3x_div_rn_ftz_f32_slowpath) ;  /* 0x0000000400547944 */ /* 0x000fea0003c00000 */
.L_x_7091:
[----:B------:R-:W-:Y:S05]  /*3850*/  BSYNC.RECONVERGENT B2 ;  /* 0x0000000000027941 */ /* 0x000fea0003800200 */
.L_x_7090:
        /* <DEDUP_REMOVED lines=9> */
[----:B------:R-:W-:Y:S01]  /*38f0*/  FFMA.FTZ R4, R3, R4, 0.042200751602649688721 ;  /* 0x3d2cdab203047423 */ /* 0x000fe20000010004 */
[----:B------:R-:W-:Y:S01]  /*3900*/  FSETP.GT.FTZ.AND P2, PT, |R10|, |R9|, PT ;  /* 0x400000090a00720b */ /* 0x000fe20003f54200 */
[----:B------:R-:W-:Y:S01]  /*3910*/  FADD.FTZ R13, |R19|, |R18| ;  /* 0x40000012130d7221 */ /* 0x000fe20000010200 */
[----:B------:R-:W-:Y:S01]  /*3920*/  FSETP.NEU.FTZ.AND P1, PT, |R18|, |R19|, PT ;  /* 0x400000131200720b */ /* 0x000fe20003f3d200 */
[----:B------:R-:W-:Y:S01]  /*3930*/  FFMA.FTZ R4, R3, R4, -0.074792981147766113281 ;  /* 0xbd992d1003047423 */ /* 0x000fe20000010004 */
[----:B------:R-:W-:Y:S01]  /*3940*/  FSEL R11, R6, R27, P2 ;  /* 0x0000001b060b7208 */ /* 0x000fe20001000000 */
[----:B------:R-:W-:Y:S01]  /*3950*/  BSSY.RECONVERGENT B2, `(.L_x_7092) ;  /* 0x000001f000027945 */ /* 0x000fe20003800200 */
        /* <DEDUP_REMOVED lines=29> */
[----:B------:R-:W-:Y:S05]  /*3b30*/  CALL.REL.NOINC `($__internal_5_$__cuda_sm3x_div_rn_ftz_f32_slowpath) ;  /* 0x0000000000987944 */ /* 0x000fea0003c00000 */
.L_x_7093:
[----:B------:R-:W-:Y:S05]  /*3b40*/  BSYNC.RECONVERGENT B2 ;  /* 0x0000000000027941 */ /* 0x000fea0003800200 */
.L_x_7092:
[----:B------:R-:W-:Y:S02]  /*3b50*/  IMAD.MOV.U32 R4, RZ, RZ, 0x3b33710b ;  /* 0x3b33710bff047424 */ /* 0x000fe400078e00ff */
        /* <DEDUP_REMOVED lines=8> */
[----:B------:R-:W-:-:S02]  /*3be0*/  FSEL R11, R19, 1.8663789033889770508, P2 ;  /* 0x3feee581130b7808 */ /* 0x000fc40001000000 */
[----:B------:R-:W-:Y:S01]  /*3bf0*/  F2FP.BF16.F32.PACK_AB R6, R12, R15 ;  /* 0x0000000f0c06723e */ /* 0x000fe200000010ff */
[----:B------:R-:W-:Y:S01]  /*3c00*/  FFMA.FTZ R4, R3, R4, -0.074792981147766113281 ;  /* 0xbd992d1003047423 */ /* 0x000fe20000010004 */
[----:B------:R-:W-:Y:S02]  /*3c10*/  F2FP.BF16.F32.PACK_AB R7, R7, R16 ;  /* 0x000000100707723e */ /* 0x000fe400000010ff */
[----:B------:R-:W-:Y:S01]  /*3c20*/  F2FP.BF16.F32.PACK_AB R8, R8, R17 ;  /* 0x000000110808723e */ /* 0x000fe200000010ff */
[----:B------:R-:W-:-:S04]  /*3c30*/  FFMA.FTZ R4, R3, R4, 0.10640415549278259277 ;  /* 0x3dd9ea6c03047423 */ /* 0x000fc80000010004 */
[----:B------:R-:W-:-:S04]  /*3c40*/  FFMA.FTZ R4, R3, R4, -0.14207722246646881104 ;  /* 0xbe117cb103047423 */ /* 0x000fc80000010004 */
[----:B------:R-:W-:-:S04]  /*3c50*/  FFMA.FTZ R4, R3, R4, 0.19993925094604492188 ;  /* 0x3e4cbce003047423 */ /* 0x000fc80000010004 */
[----:B------:R-:W-:-:S04]  /*3c60*/  FFMA.FTZ R4, R3, R4, -0.33333197236061096191 ;  /* 0xbeaaaa7d03047423 */ /* 0x000fc80000010004 */
[----:B------:R-:W-:Y:S02]  /*3c70*/  FMUL.FTZ R3, R3, R4 ;  /* 0x0000000403037220 */ /* 0x000fe40000410000 */
[----:B------:R-:W0:Y:S02]  /*3c80*/  LDC.64 R4, c[0x0][0x388] ;  /* 0x0000e200ff047b82 */ /* 0x000e240000000a00 */
[----:B------:R-:W-:-:S04]  /*3c90*/  FFMA.FTZ R0, R3, R0, R0 ;  /* 0x0000000003007223 */ /* 0x000fc80000010000 */
[----:B------:R-:W-:-:S05]  /*3ca0*/  FFMA.FTZ R3, R19, 1.6832555532455444336, -R0 ;  /* 0x3fd774eb13037823 */ /* 0x000fca0000010800 */
[----:B------:R-:W-:Y:S01]  /*3cb0*/  FSEL R3, R3, R0, P2 ;  /* 0x0000000003037208 */ /* 0x000fe20001000000 */
[----:B------:R-:W-:-:S04]  /*3cc0*/  @!P2 FADD.FTZ R0, -R0, -RZ ;  /* 0x800000ff0000a221 */ /* 0x000fc80000010100 */
[----:B------:R-:W-:Y:S01]  /*3cd0*/  @!P0 FFMA.FTZ R3, R11, 1.6832555532455444336, R0 ;  /* 0x3fd774eb0b038823 */ /* 0x000fe20000010000 */
[----:B------:R-:W-:-:S05]  /*3ce0*/  HFMA2 R0, -RZ, RZ, 2.04296875, -15.78125 ;  /* 0x4016cbe4ff007431 */ /* 0x000fca00000001ff */
[----:B------:R-:W-:Y:S02]  /*3cf0*/  @!P3 FSEL R3, R0, 0.78539818525314331055, !P0 ;  /* 0x3f490fdb0003b808 */ /* 0x000fe40004000000 */
[----:B------:R-:W-:Y:S01]  /*3d00*/  @!P1 FSEL R3, RZ, 3.1415927410125732422, P0 ;  /* 0x40490fdbff039808 */ /* 0x000fe20000000000 */
[----:B0-----:R-:W-:Y:S01]  /*3d10*/  IMAD.WIDE.U32 R4, R2, 0x2, R4 ;  /* 0x0000000202047825 */ /* 0x001fe200078e0004 */
[----:B------:R-:W-:Y:S02]  /*3d20*/  FSETP.NAN.FTZ.AND P0, PT, |R9|, |R9|, PT ;  /* 0x400000090900720b */ /* 0x000fe40003f18200 */
[----:B------:R-:W-:Y:S01]  /*3d30*/  LOP3.LUT R10, R3, 0x80000000, R10, 0xb8, !PT ;  /* 0x80000000030a7812 */ /* 0x000fe200078eb80a */
[----:B------:R-:W-:-:S03]  /*3d40*/  IMAD.WIDE.U32 R4, R14, 0x8, R4 ;  /* 0x000000080e047825 */ /* 0x000fc600078e0004 */
[----:B------:R-:W-:-:S04]  /*3d50*/  FSEL R10, R9, R10, P0 ;  /* 0x0000000a090a7208 */ /* 0x000fc80000000000 */
[----:B------:R-:W-:Y:S01]  /*3d60*/  F2FP.BF16.F32.PACK_AB R9, R10, R13 ;  /* 0x0000000d0a09723e */ /* 0x000fe200000010ff */
[----:B------:R-:W-:Y:S04]  /*3d70*/  STG.E.64 desc[UR4][R4.64], R6 ;  /* 0x0000000604007986 */ /* 0x000fe8000c101b04 */
[----:B------:R-:W-:Y:S01]  /*3d80*/  STG.E.64 desc[UR4][R4.64+0x400], R8 ;  /* 0x0004000804007986 */ /* 0x000fe2000c101b04 */
[----:B------:R-:W-:Y:S05]  /*3d90*/  EXIT ;  /* 0x000000000000794d */ /* 0x000fea0003800000 */
        .weak           $__internal_5_$__cuda_sm3x_div_rn_ftz_f32_slowpath
        .type           $__internal_5_$__cuda_sm3x_div_rn_ftz_f32_slowpath,@function
        .size           $__internal_5_$__cuda_sm3x_div_rn_ftz_f32_slowpath,(.L_x_16752 - $__internal_5_$__cuda_sm3x_div_rn_ftz_f32_slowpath)
$__internal_5_$__cuda_sm3x_div_rn_ftz_f32_slowpath:
        /* <DEDUP_REMOVED lines=18> */
[----:B------:R-:W-:-:S04]  /*3ec0*/  FSETP.NEU.FTZ.AND P1, PT, R27, RZ, PT ;  /* 0x000000ff1b00720b */ /* 0x000fc80003f3d000 */
[----:B------:R-:W-:-:S07]  /*3ed0*/  P2R R5, PR, RZ, 0x2 ;  /* 0x00000002ff057803 */ /* 0x000fce0000000000 */
[----:B------:R-:W-:Y:S05]  /*3ee0*/  @!P6 BREAK.RELIABLE !P0, B1 ;  /* 0x000000000001e942 */ /* 0x000fea0004000100 */
[----:B------:R-:W-:Y:S05]  /*3ef0*/  @!P6 BRA !P0, `(.L_x_7098) ;  /* 0x0000000000c4e947 */ /* 0x000fea0004000000 */
[C---:B------:R-:W-:Y:S02]  /*3f00*/  FSETP.NEU.FTZ.AND P0, PT, |R27|.reuse, +INF , PT ;  /* 0x7f8000001b00780b */ /* 0x040fe40003f1d200 */
        /* <DEDUP_REMOVED lines=12> */
.L_x_7096:
[----:B------:R-:W-:Y:S05]  /*3fd0*/  BSYNC.RELIABLE B1 ;  /* 0x0000000000017941 */ /* 0x000fea0003800100 */
.L_x_7095:
        /* <DEDUP_REMOVED lines=27> */
.L_x_7102:
[----:B------:R-:W-:-:S07]  /*4190*/  LEA R0, R3, R0, 0x17 ;  /* 0x0000000003007211 */ /* 0x000fce00078eb8ff */
.L_x_7103:
[----:B------:R-:W-:Y:S05]  /*41a0*/  BSYNC.RECONVERGENT B1 ;  /* 0x0000000000017941 */ /* 0x000fea0003800200 */
.L_x_7101:
[----:B------:R-:W-:Y:S05]  /*41b0*/  BRA `(.L_x_7104) ;  /* 0x0000000000207947 */ /* 0x000fea0003800000 */
.L_x_7100:
[----:B------:R-:W-:-:S04]  /*41c0*/  LOP3.LUT R27, R0, 0x80000000, R27, 0x48, !PT ;  /* 0x80000000001b7812 */ /* 0x000fc800078e481b */
[----:B------:R-:W-:Y:S01]  /*41d0*/  LOP3.LUT R0, R27, 0x7f800000, RZ, 0xfc, !PT ;  /* 0x7f8000001b007812 */ /* 0x000fe200078efcff */
[----:B------:R-:W-:Y:S06]  /*41e0*/  BRA `(.L_x_7104) ;  /* 0x0000000000147947 */ /* 0x000fec0003800000 */
.L_x_7099:
[----:B------:R-:W-:Y:S01]  /*41f0*/  LOP3.LUT R0, R0, 0x80000000, R27, 0x48, !PT ;  /* 0x8000000000007812 */ /* 0x000fe200078e481b */
[----:B------:R-:W-:Y:S06]  /*4200*/  BRA `(.L_x_7104) ;  /* 0x00000000000c7947 */ /* 0x000fec0003800000 */
.L_x_7098:
[----:B------:R-:W0:Y:S01]  /*4210*/  MUFU.RSQ R0, -QNAN ;  /* 0xffc0000000007908 */ /* 0x000e220000001400 */
[----:B------:R-:W-:Y:S05]  /*4220*/  BRA `(.L_x_7104) ;  /* 0x0000000000047947 */ /* 0x000fea0003800000 */
.L_x_7097:
[----:B------:R-:W-:-:S07]  /*4230*/  FADD.FTZ R0, R27, R0 ;  /* 0x000000001b007221 */ /* 0x000fce0000010000 */
.L_x_7104:
[----:B------:R-:W-:Y:S05]  /*4240*/  BSYNC.RECONVERGENT B0 ;  /* 0x0000000000007941 */ /* 0x000fea0003800200 */
.L_x_7094:
[----:B------:R-:W-:-:S04]  /*4250*/  MOV R5, 0x0 ;  /* 0x0000000000057802 */ /* 0x000fc80000000f00 */
[----:B0-----:R-:W-:Y:S05]  /*4260*/  RET.REL.NODEC R4 `(_ZN2at6native29vectorized_elementwise_kernelILi4ENS0_13BinaryFunctorIN3c108BFloat16ES4_S4_ZZZNS0_17atan2_kernel_cudaERNS_18TensorIteratorBaseEENKUlvE_clEvENKUlvE2_clEvEUlS4_S4_E_EESt5arrayIPcLm3EEEEviT0_T1_) ;  /* 0xffffffbc04647950 */ /* 0x001fea0003c3ffff */
.L_x_7105:
        /* <DEDUP_REMOVED lines=9> */
.L_x_16752:


//--------------------- .text._ZN2at6native29vectorized_elementwise_kernelILi8ENS0_13BinaryFunctorIN3c108BFloat16ES4_S4_ZZZNS0_17atan2_kernel_cudaERNS_18TensorIteratorBaseEENKUlvE_clEvENKUlvE2_clEvEUlS4_S4_E_EESt5arrayIPcLm3EEEEviT0_T1_ --------------------------
	.section	.text._ZN2at6native29vectorized_elementwise_kernelILi8ENS0_13BinaryFunctorIN3c108BFloat16ES4_S4_ZZZNS0_17atan2_kernel_cudaERNS_18TensorIteratorBaseEENKUlvE_clEvENKUlvE2_clEvEUlS4_S4_E_EESt5arrayIPcLm3EEEEviT0_T1_,"ax",@progbits
	.align	128
        .global         _ZN2at6native29vectorized_elementwise_kernelILi8ENS0_13BinaryFunctorIN3c108BFloat16ES4_S4_ZZZNS0_17atan2_kernel_cudaERNS_18TensorIteratorBaseEENKUlvE_clEvENKUlvE2_clEvEUlS4_S4_E_EESt5arrayIPcLm3EEEEviT0_T1_
        .type           _ZN2at6native29vectorized_elementwise_kernelILi8ENS0_13BinaryFunctorIN3c108BFloat16ES4_S4_ZZZNS0_17atan2_kernel_cudaERNS_18TensorIteratorBaseEENKUlvE_clEvENKUlvE2_clEvEUlS4_S4_E_EESt5arrayIPcLm3EEEEviT0_T1_,@function
        .size           _ZN2at6native29vectorized_elementwise_kernelILi8ENS0_13BinaryFunctorIN3c108BFloat16ES4_S4_ZZZNS0_17atan2_kernel_cudaERNS_18TensorIteratorBaseEENKUlvE_clEvENKUlvE2_clEvEUlS4_S4_E_EESt5arrayIPcLm3EEEEviT0_T1_,(.L_x_16881 - _ZN2at6native29vectorized_elementwise_kernelILi8ENS0_13BinaryFunctorIN3c108BFloat16ES4_S4_ZZZNS0_17atan2_kernel_cudaERNS_18TensorIteratorBaseEENKUlvE_clEvENKUlvE2_clEvEUlS4_S4_E_EESt5arrayIPcLm3EEEEviT0_T1_)
        .other          _ZN2at6native29vectorized_elementwise_kernelILi8ENS0_13BinaryFunctorIN3c108BFloat16ES4_S4_ZZZNS0_17atan2_kernel_cudaERNS_18TensorIteratorBaseEENKUlvE_clEvENKUlvE2_clEvEUlS4_S4_E_EESt5arrayIPcLm3EEEEviT0_T1_,@"STO_CUDA_ENTRY STV_DEFAULT"
_ZN2at6native29vectorized_elementwise_kernelILi8ENS0_13BinaryFunctorIN3c108BFloat16ES4_S4_ZZZNS0_17atan2_kernel_cudaERNS_18TensorIteratorBaseEENKUlvE_clEvENKUlvE2_clEvEUlS4_S4_E_EESt5arrayIPcLm3EEEEviT0_T1_:
.text._ZN2at6native29vectorized_elementwise_kernelILi8ENS0_13BinaryFunctorIN3c108BFloat16ES4_S4_ZZZNS0_17atan2_kernel_cudaERNS_18TensorIteratorBaseEENKUlvE_clEvENKUlvE2_clEvEUlS4_S4_E_EESt5arrayIPcLm3EEEEviT0_T1_:
[----:B------:R-:W-:Y:S01]  /*0000*/  LDC R1, c[0x0][0x37c] ;  /* 0x0000df00ff017b82 */ /* 0x000fe20000000800 */
[----:B------:R-:W-:Y:S05]  /*0010*/  EXIT ;  /* 0x000000000000794d */ /* 0x000fea0003800000 */
.L_x_7106:
        /* <DEDUP_REMOVED lines=14> */
.L_x_16881:


//--------------------- .text._ZN2at6native18elementwise_kernelILi128ELi4EZNS0_15gpu_kernel_implINS0_13BUnaryFunctorIN3c108BFloat16ES5_S5_ZZZNS0_17atan2_kernel_cudaERNS_18TensorIteratorBaseEENKUlvE_clEvENKUlvE2_clEvEUlS5_S5_E_EEEEvS7_RKT_EUliE_EEviT1_ --------------------------
	.section	.text._ZN2at6native18elementwise_kernelILi128ELi4EZNS0_15gpu_kernel_implINS0_13BUnaryFunctorIN3c108BFloat16ES5_S5_ZZZNS0_17atan2_kernel_cudaERNS_18TensorIteratorBaseEENKUlvE_clEvENKUlvE2_clEvEUlS5_S5_E_EEEEvS7_RKT_EUliE_EEviT1_,"ax",@progbits
	.align	128
        .global         _ZN2at6native18elementwise_kernelILi128ELi4EZNS0_15gpu_kernel_implINS0_13BUnaryFunctorIN3c108BFloat16ES5_S5_ZZZNS0_17atan2_kernel_cudaERNS_18TensorIteratorBaseEENKUlvE_clEvENKUlvE2_clEvEUlS5_S5_E_EEEEvS7_RKT_EUliE_EEviT1_
        .type           _ZN2at6native18elementwise_kernelILi128ELi4EZNS0_15gpu_kernel_implINS0_13BUnaryFunctorIN3c108BFloat16ES5_S5_ZZZNS0_17atan2_kernel_cudaERNS_18TensorIteratorBaseEENKUlvE_clEvENKUlvE2_clEvEUlS5_S5_E_EEEEvS7_RKT_EUliE_EEviT1_,@function
        .size           _ZN2at6native18elementwise_kernelILi128ELi4EZNS0_15gpu_kernel_implINS0_13BUnaryFunctorIN3c108BFloat16ES5_S5_ZZZNS0_17atan2_kernel_cudaERNS_18TensorIteratorBaseEENKUlvE_clEvENKUlvE2_clEvEUlS5_S5_E_EEEEvS7_RKT_EUliE_EEviT1_,(.L_x_16753 - _ZN2at6native18elementwise_kernelILi128ELi4EZNS0_15gpu_kernel_implINS0_13BUnaryFunctorIN3c108BFloat16ES5_S5_ZZZNS0_17atan2_kernel_cudaERNS_18TensorIteratorBaseEENKUlvE_clEvENKUlvE2_clEvEUlS5_S5_E_EEEEvS7_RKT_EUliE_EEviT1_)
        .other          _ZN2at6native18elementwise_kernelILi128ELi4EZNS0_15gpu_kernel_implINS0_13BUnaryFunctorIN3c108BFloat16ES5_S5_ZZZNS0_17atan2_kernel_cudaERNS_18TensorIteratorBaseEENKUlvE_clEvENKUlvE2_clEvEUlS5_S5_E_EEEEvS7_RKT_EUliE_EEviT1_,@"STO_CUDA_ENTRY STV_DEFAULT"
_ZN2at6native18elementwise_kernelILi128ELi4EZNS0_15gpu_kernel_implINS0_13BUnaryFunctorIN3c108BFloat16ES5_S5_ZZZNS0_17atan2_kernel_cudaERNS_18TensorIteratorBaseEENKUlvE_clEvENKUlvE2_clEvEUlS5_S5_E_EEEEvS7_RKT_EUliE_EEviT1_:
.text._ZN2at6native18elementwise_kernelILi128ELi4EZNS0_15gpu_kernel_implINS0_13BUnaryFunctorIN3c108BFloat16ES5_S5_ZZZNS0_17atan2_kernel_cudaERNS_18TensorIteratorBaseEENKUlvE_clEvENKUlvE2_clEvEUlS5_S5_E_EEEEvS7_RKT_EUliE_EEviT1_:
[----:B------:R-:W0:Y:S01]  /*0000*/  LDC R1, c[0x0][0x37c] ;  /* 0x0000df00ff017b82 */ /* 0x000e220000000800 */
[----:B------:R-:W1:Y:S07]  /*0010*/  S2R R17, SR_TID.X ;  /* 0x0000000000117919 */ /* 0x000e6e0000002100 */
[----:B------:R-:W2:Y:S01]  /*0020*/  S2UR UR4, SR_CTAID.X ;  /* 0x00000000000479c3 */ /* 0x000ea20000002500 */
[----:B------:R-:W3:Y:S01]  /*0030*/  LDCU UR39, c[0x0][0x388] ;  /* 0x00007100ff2777ac */ /* 0x000ee20008000800 */
[----:B------:R-:W-:Y:S01]  /*0040*/  BSSY.RECONVERGENT B6, `(.L_x_7107) ;  /* 0x000036f000067945 */ /* 0x000fe20003800200 */
[----:B------:R-:W4:Y:S05]  /*0050*/  LDCU UR5, c[0x0][0x380] ;  /* 0x00007000ff0577ac */ /* 0x000f2a0008000800 */
[----:B------:R-:W0:Y:S01]  /*0060*/  LDC.U16 R18, c[0x0][0x592] ;  /* 0x00016480ff127b82 */ /* 0x000e220000000400 */
        /* <DEDUP_REMOVED lines=10> */
[----:B------:R-:W-:Y:S05]  /*0110*/  @P0 BRA `(.L_x_7108) ;  /* 0x0000003400840947 */ /* 0x000fea0003800000 */
[----:B------:R-:W-:Y:S01]  /*0120*/  UISETP.NE.AND UP0, UPT, UR39, URZ, UPT ;  /* 0x000000ff2700728c */ /* 0x000fe2000bf05270 */
[----:B------:R-:W-:Y:S02]  /*0130*/  IMAD.MOV.U32 R0, RZ, RZ, RZ ;  /* 0x000000ffff007224 */ /* 0x000fe400078e00ff */
[----:B------:R-:W-:-:S06]  /*0140*/  IMAD.MOV.U32 R16, RZ, RZ, RZ ;  /* 0x000000ffff107224 */ /* 0x000fcc00078e00ff */
[----:B------:R-:W-:Y:S05]  /*0150*/  BRA.U !UP0, `(.L_x_7109) ;  /* 0x0000001108a87547 */ /* 0x000fea000b800000 */
[----:B------:R-:W1:Y:S01]  /*0160*/  LDCU.64 UR4, c[0x0][0x390] ;  /* 0x00007200ff0477ac */ /* 0x000e620008000a00 */
[----:B------:R-:W-:Y:S01]  /*0170*/  IMAD.MOV.U32 R16, RZ, RZ, RZ ;  /* 0x000000ffff107224 */ /* 0x000fe200078e00ff */
[----:B------:R-:W2:Y:S01]  /*0180*/  LDCU UR6, c[0x0][0x38c] ;  /* 0x00007180ff0677ac */ /* 0x000ea20008000800 */
[----:B------:R-:W3:Y:S01]  /*0190*/  LDCU.64 UR8, c[0x0][0x4b8] ;  /* 0x00009700ff0877ac */ /* 0x000ee20008000a00 */
[----:B------:R-:W-:Y:S01]  /*01a0*/  UISETP.NE.AND UP0, UPT, UR40, URZ, UPT ;  /* 0x000000ff2800728c */ /* 0x000fe2000bf05270 */
[----:B-1----:R-:W-:-:S05]  /*01b0*/  IMAD.HI.U32 R2, R17, UR4, R16 ;  /* 0x0000000411027c27 */ /* 0x002fca000f8e0010 */
[----:B------:R-:W-:-:S04]  /*01c0*/  SHF.R.U32.HI R3, RZ, UR5, R2 ;  /* 0x00000005ff037c19 */ /* 0x000fc80008011602 */
[----:B------:R-:W-:-:S05]  /*01d0*/  IADD3 R0, PT, PT, -R3, RZ, RZ ;  /* 0x000000ff03007210 */ /* 0x000fca0007ffe1ff */
[----:B--2---:R-:W-:-:S04]  /*01e0*/  IMAD R0, R0, UR6, R17 ;  /* 0x0000000600007c24 */ /* 0x004fc8000f8e0211 */
[C---:B---3--:R-:W-:Y:S02]  /*01f0*/  IMAD R16, R0.reuse, UR8, RZ ;  /* 0x0000000800107c24 */ /* 0x048fe4000f8e02ff */
[----:B------:R-:W-:Y:S01]  /*0200*/  IMAD R0, R0, UR9, RZ ;  /* 0x0000000900007c24 */ /* 0x000fe2000f8e02ff */
[----:B------:R-:W-:Y:S06]  /*0210*/  BRA.U !UP0, `(.L_x_7109) ;  /* 0x0000001108787547 */ /* 0x000fec000b800000 */
[----:B------:R-:W1:Y:S01]  /*0220*/  LDCU.64 UR6, c[0x0][0x398] ;  /* 0x00007300ff0677ac */ /* 0x000e620008000a00 */
[----:B------:R-:W-:Y:S01]  /*0230*/  IMAD.MOV.U32 R2, RZ, RZ, RZ ;  /* 0x000000ffff027224 */ /* 0x000fe200078e00ff */
[----:B------:R-:W2:Y:S01]  /*0240*/  LDCU UR4, c[0x0][0x3a0] ;  /* 0x00007400ff0477ac */ /* 0x000ea20008000800 */
[----:B------:R-:W3:Y:S01]  /*0250*/  LDCU.64 UR8, c[0x0][0x4c0] ;  /* 0x00009800ff0877ac */ /* 0x000ee20008000a00 */
[----:B------:R-:W-:Y:S01]  /*0260*/  UISETP.NE.AND UP0, UPT, UR38, 0x2, UPT ;  /* 0x000000022600788c */ /* 0x000fe2000bf05270 */
[----:B-1----:R-:W-:-:S05]  /*0270*/  IMAD.HI.U32 R4, R3, UR7, R2 ;  /* 0x0000000703047c27 */ /* 0x002fca000f8e0002 */
[----:B--2---:R-:W-:-:S05]  /*0280*/  SHF.R.U32.HI R5, RZ, UR4, R4 ;  /* 0x00000004ff057c19 */ /* 0x004fca0008011604 */
[----:B------:R-:W-:-:S04]  /*0290*/  IMAD.MOV R2, RZ, RZ, -R5 ;  /* 0x000000ffff027224 */ /* 0x000fc800078e0a05 */
[----:B------:R-:W-:-:S04]  /*02a0*/  IMAD R3, R2, UR6, R3 ;  /* 0x0000000602037c24 */ /* 0x000fc8000f8e0203 */
[C---:B---3--:R-:W-:Y:S02]  /*02b0*/  IMAD R16, R3.reuse, UR8, R16 ;  /* 0x0000000803107c24 */ /* 0x048fe4000f8e0210 */
[----:B------:R-:W-:Y:S01]  /*02c0*/  IMAD R0, R3, UR9, R0 ;  /* 0x0000000903007c24 */ /* 0x000fe2000f8e0200 */
[----:B------:R-:W-:Y:S06]  /*02d0*/  BRA.U !UP0, `(.L_x_7109) ;  /* 0x0000001108487547 */ /* 0x000fec000b800000 */
[----:B------:R-:W1:Y:S01]  /*02e0*/  LDCU.64 UR4, c[0x0][0x3a8] ;  /* 0x00007500ff0477ac */ /* 0x000e620008000a00 */
[----:B------:R-:W-:Y:S01]  /*02f0*/  IMAD.MOV.U32 R4, RZ, RZ, RZ ;  /* 0x000000ffff047224 */ /* 0x000fe200078e00ff */
[----:B------:R-:W2:Y:S01]  /*0300*/  LDCU UR6, c[0x0][0x3a4] ;  /* 0x00007480ff0677ac */ /* 0x000ea20008000800 */
[----:B------:R-:W3:Y:S01]  /*0310*/  LDCU.64 UR8, c[0x0][0x4c8] ;  /* 0x00009900ff0877ac */ /* 0x000ee20008000a00 */
[----:B------:R-:W-:Y:S01]  /*0320*/  UISETP.NE.AND UP0, UPT, UR38, 0x3, UPT ;  /* 0x000000032600788c */ /* 0x000fe2000bf05270 */
[----:B-1----:R-:W-:-:S05]  /*0330*/  IMAD.HI.U32 R2, R5, UR4, R4 ;  /* 0x0000000405027c27 */ /* 0x002fca000f8e0004 */
[----:B------:R-:W-:-:S04]  /*0340*/  SHF.R.U32.HI R3, RZ, UR5, R2 ;  /* 0x00000005ff037c19 */ /* 0x000fc80008011602 */
[----:B------:R-:W-:-:S05]  /*0350*/  IADD3 R4, PT, PT, -R3, RZ, RZ ;  /* 0x000000ff03047210 */ /* 0x000fca0007ffe1ff */
[----:B--2---:R-:W-:-:S04]  /*0360*/  IMAD R5, R4, UR6, R5 ;  /* 0x0000000604057c24 */ /* 0x004fc8000f8e0205 */
        /* <DEDUP_REMOVED lines=258> */
[----:B------:R-:W3:Y:S02]  /*1390*/  LDCU.64 UR8, c[0x0][0x578] ;  /* 0x0000af00ff0877ac */ /* 0x000ee40008000a00 */
[----:B-1----:R-:W-:-:S05]  /*13a0*/  IMAD.HI.U32 R2, R5, UR4, R4 ;  /* 0x0000000405027c27 */ /* 0x002fca000f8e0004 */
[----:B------:R-:W-:-:S04]  /*13b0*/  SHF.R.U32.HI R2, RZ, UR5, R2 ;  /* 0x00000005ff027c19 */ /* 0x000fc80008011602 */
[----:B------:R-:W-:-:S05]  /*13c0*/  IADD3 R3, PT, PT, -R2, RZ, RZ ;  /* 0x000000ff02037210 */ /* 0x000fca0007ffe1ff */
[----:B--2---:R-:W-:-:S04]  /*13d0*/  IMAD R5, R3, UR6, R5 ;  /* 0x0000000603057c24 */ /* 0x004fc8000f8e0205 */
[C---:B---3--:R-:W-:Y:S02]  /*13e0*/  IMAD R16, R5.reuse, UR8, R16 ;  /* 0x0000000805107c24 */ /* 0x048fe4000f8e0210 */
[----:B------:R-:W-:-:S07]  /*13f0*/  IMAD R0, R5, UR9, R0 ;  /* 0x0000000905007c24 */ /* 0x000fce000f8e0200 */
.L_x_7109:
[----:B------:R-:W1:Y:S01]  /*1400*/  LDCU.64 UR6, c[0x0][0x588] ;  /* 0x0000b100ff0677ac */ /* 0x000e620008000a00 */
[----:B0-----:R-:W-:-:S04]  /*1410*/  UPRMT UR4, UR42, 0x9910, URZ ;  /* 0x000099102a047896 */ /* 0x001fc800080000ff */
[----:B------:R-:W-:Y:S01]  /*1420*/  UISETP.GT.AND UP0, UPT, UR4, 0x9, UPT ;  /* 0x000000090400788c */ /* 0x000fe2000bf04270 */
[----:B-1----:R-:W-:-:S05]  /*1430*/  IADD3 R2, P0, PT, R0, UR6, RZ ;  /* 0x0000000600027c10 */ /* 0x002fca000ff1e0ff */
        /* <DEDUP_REMOVED lines=15> */
.L_x_7113:
[----:B------:R-:W2:Y:S02]  /*1530*/  LDG.E.U8 R2, desc[UR36][R2.64] ;  /* 0x0000002402027981 */ /* 0x000ea4000c1e1100 */
[----:B--2---:R-:W-:-:S04]  /*1540*/  I2FP.F32.U32 R0, R2 ;  /* 0x0000000200007245 */ /* 0x004fc80000201000 */
[----:B------:R-:W-:-:S04]  /*1550*/  F2FP.BF16.F32.PACK_AB R0, RZ, R0 ;  /* 0x00000000ff00723e */ /* 0x000fc800000010ff */
[----:B------:R-:W-:Y:S01]  /*1560*/  PRMT R12, R0, 0x7610, R12 ;  /* 0x00007610000c7816 */ /* 0x000fe2000000000c */
[----:B------:R-:W-:Y:S06]  /*1570*/  BRA `(.L_x_7115) ;  /* 0x0000000c00e07947 */ /* 0x000fec0003800000 */
.L_x_7112:
        /* <DEDUP_REMOVED lines=11> */
.L_x_7117:
[----:B------:R-:W2:Y:S02]  /*1630*/  LDG.E R2, desc[UR36][R2.64] ;  /* 0x0000002402027981 */ /* 0x000ea4000c1e1900 */
[----:B--2---:R-:W-:-:S04]  /*1640*/  I2FP.F32.S32 R0, R2 ;  /* 0x0000000200007245 */ /* 0x004fc80000201400 */
[----:B------:R-:W-:-:S04]  /*1650*/  F2FP.BF16.F32.PACK_AB R0, RZ, R0 ;  /* 0x00000000ff00723e */ /* 0x000fc800000010ff */
[----:B------:R-:W-:Y:S01]  /*1660*/  PRMT R12, R0, 0x7610, R12 ;  /* 0x00007610000c7816 */ /* 0x000fe2000000000c */
[----:B------:R-:W-:Y:S06]  /*1670*/  BRA `(.L_x_7115) ;  /* 0x0000000c00a07947 */ /* 0x000fec0003800000 */
.L_x_7116:
[----:B------:R-:W2:Y:S02]  /*1680*/  LDG.E.U16 R2, desc[UR36][R2.64] ;  /* 0x0000002402027981 */ /* 0x000ea4000c1e1500 */
[----:B--2---:R-:W0:Y:S02]  /*1690*/  I2F.S16 R0, R2 ;  /* 0x0000000200007306 */ /* 0x004e240000101400 */
[----:B0-----:R-:W-:-:S04]  /*16a0*/  F2FP.BF16.F32.PACK_AB R0, RZ, R0 ;  /* 0x00000000ff00723e */ /* 0x001fc800000010ff */
[----:B------:R-:W-:Y:S01]  /*16b0*/  PRMT R12, R0, 0x7610, R12 ;  /* 0x00007610000c7816 */ /* 0x000fe2000000000c */
[----:B------:R-:W-:Y:S06]  /*16c0*/  BRA `(.L_x_7115) ;  /* 0x0000000c008c7947 */ /* 0x000fec0003800000 */
.L_x_7111:
        /* <DEDUP_REMOVED lines=9> */
.L_x_7119:
[----:B------:R-:W2:Y:S02]  /*1760*/  LDG.E.U16 R0, desc[UR36][R2.64] ;  /* 0x0000002402007981 */ /* 0x000ea4000c1e1500 */
[----:B--2---:R-:W-:-:S05]  /*1770*/  HADD2.F32 R0, -RZ, R0.H0_H0 ;  /* 0x20000000ff007230 */ /* 0x004fca0000004100 */
[----:B------:R-:W-:-:S04]  /*1780*/  F2FP.BF16.F32.PACK_AB R0, RZ, R0 ;  /* 0x00000000ff00723e */ /* 0x000fc800000010ff */
[----:B------:R-:W-:Y:S01]  /*1790*/  PRMT R12, R0, 0x7610, R12 ;  /* 0x00007610000c7816 */ /* 0x000fe2000000000c */
[----:B------:R-:W-:Y:S06]  /*17a0*/  BRA `(.L_x_7115) ;  /* 0x0000000c00547947 */ /* 0x000fec0003800000 */
.L_x_7118:
        /* <DEDUP_REMOVED lines=9> */
.L_x_7121:
[----:B------:R-:W2:Y:S02]  /*1840*/  LDG.E.U16 R2, desc[UR36][R2.64] ;  /* 0x0000002402027981 */ /* 0x000ea4000c1e1500 */
[----:B--2---:R-:W-:-:S05]  /*1850*/  HADD2.F32 R0, -RZ, R2.H0_H0 ;  /* 0x20000002ff007230 */ /* 0x004fca0000004100 */
[----:B------:R-:W-:-:S04]  /*1860*/  F2FP.BF16.F32.PACK_AB R0, RZ, R0 ;  /* 0x00000000ff00723e */ /* 0x000fc800000010ff */
[----:B------:R-:W-:Y:S01]  /*1870*/  PRMT R12, R0, 0x7610, R12 ;  /* 0x00007610000c7816 */ /* 0x000fe2000000000c */
[----:B------:R-:W-:Y:S06]  /*1880*/  BRA `(.L_x_7115) ;  /* 0x0000000c001c7947 */ /* 0x000fec0003800000 */
.L_x_7120:
        /* <DEDUP_REMOVED lines=13> */
.L_x_7110:
        /* <DEDUP_REMOVED lines=14> */
.L_x_7124:
        /* <DEDUP_REMOVED lines=13> */
.L_x_7123:
        /* <DEDUP_REMOVED lines=27> */
.L_x_7126:
        /* <DEDUP_REMOVED lines=14> */
.L_x_7125:
[----:B------:R0:W5:Y:S01]  /*1da0*/  LDG.E.U16 R12, desc[UR36][R2.64] ;  /* 0x00000024020c7981 */ /* 0x000162000c1e1500 */
[----:B------:R-:W-:Y:S05]  /*1db0*/  BRA `(.L_x_7115) ;  /* 0x0000000400d07947 */ /* 0x000fea0003800000 */
.L_x_7122:
        /* <DEDUP_REMOVED lines=13> */
.L_x_7129:
        /* <DEDUP_REMOVED lines=21> */
.L_x_7133:
[----:B------:R-:W-:Y:S05]  /*1fe0*/  BSYNC.RECONVERGENT B1 ;  /* 0x0000000000017941 */ /* 0x000fea0003800200 */
.L_x_7132:
[----:B------:R-:W-:Y:S01]  /*1ff0*/  IMAD.SHL.U32 R0, R0, 0x100000, RZ ;  /* 0x0010000000007824 */ /* 0x000fe200078e00ff */
[----:B------:R-:W-:-:S04]  /*2000*/  LEA R2, R2, 0x3b800000, 0x17 ;  /* 0x3b80000002027811 */ /* 0x000fc800078eb8ff */
[----:B------:R-:W-:-:S07]  /*2010*/  LOP3.LUT R0, R2, R0, R7, 0xfe, !PT ;  /* 0x0000000002007212 */ /* 0x000fce00078efe07 */
.L_x_7131:
[----:B------:R-:W-:Y:S05]  /*2020*/  BSYNC.RECONVERGENT B0 ;  /* 0x0000000000007941 */ /* 0x000fea0003800200 */
.L_x_7130:
[----:B------:R-:W-:-:S04]  /*2030*/  F2FP.BF16.F32.PACK_AB R0, RZ, R0 ;  /* 0x00000000ff00723e */ /* 0x000fc800000010ff */
[----:B------:R-:W-:Y:S01]  /*2040*/  PRMT R12, R0, 0x7610, R12 ;  /* 0x00007610000c7816 */ /* 0x000fe2000000000c */
[----:B------:R-:W-:Y:S06]  /*2050*/  BRA `(.L_x_7115) ;  /* 0x0000000400287947 */ /* 0x000fec0003800000 */
.L_x_7128:
        /* <DEDUP_REMOVED lines=21> */
.L_x_7137:
[----:B------:R-:W-:Y:S05]  /*21b0*/  BSYNC.RECONVERGENT B1 ;  /* 0x0000000000017941 */ /* 0x000fea0003800200 */
.L_x_7136:
[----:B------:R-:W-:Y:S02]  /*21c0*/  SHF.L.U32 R0, R0, 0x15, RZ ;  /* 0x0000001500007819 */ /* 0x000fe400000006ff */
[----:B------:R-:W-:-:S04]  /*21d0*/  LEA R2, R2, 0x37800000, 0x17 ;  /* 0x3780000002027811 */ /* 0x000fc800078eb8ff */
[----:B------:R-:W-:-:S07]  /*21e0*/  LOP3.LUT R0, R2, R0, R7, 0xfe, !PT ;  /* 0x0000000002007212 */ /* 0x000fce00078efe07 */
.L_x_7135:
[----:B------:R-:W-:Y:S05]  /*21f0*/  BSYNC.RECONVERGENT B0 ;  /* 0x0000000000007941 */ /* 0x000fea0003800200 */
.L_x_7134:
[----:B------:R-:W-:-:S04]  /*2200*/  F2FP.BF16.F32.PACK_AB R0, RZ, R0 ;  /* 0x00000000ff00723e */ /* 0x000fc800000010ff */
[----:B------:R-:W-:Y:S01]  /*2210*/  PRMT R12, R0, 0x7610, R12 ;  /* 0x00007610000c7816 */ /* 0x000fe2000000000c */
[----:B------:R-:W-:Y:S06]  /*2220*/  BRA `(.L_x_7115) ;  /* 0x0000000000b47947 */ /* 0x000fec0003800000 */
.L_x_7127:
[----:B------:R-:W-:-:S09]  /*2230*/  UISETP.NE.AND UP0, UPT, UR4, 0x1c, UPT ;  /* 0x0000001c0400788c */ /* 0x000fd2000bf05270 */
[----:B------:R-:W-:Y:S05]  /*2240*/  BRA.U !UP0, `(.L_x_7138) ;  /* 0x00000001089c7547 */ /* 0x000fea000b800000 */
[----:B------:R-:W-:-:S09]  /*2250*/  UISETP.NE.AND UP0, UPT, UR4, 0x1d, UPT ;  /* 0x0000001d0400788c */ /* 0x000fd2000bf05270 */
[----:B------:R-:W-:Y:S05]  /*2260*/  BRA.U !UP0, `(.L_x_7139) ;  /* 0x0000000108807547 */ /* 0x000fea000b800000 */
[----:B------:R-:W-:-:S09]  /*2270*/  UISETP.NE.AND UP0, UPT, UR4, 0x2c, UPT ;  /* 0x0000002c0400788c */ /* 0x000fd2000bf05270 */
[----:B------:R-:W-:Y:S05]  /*2280*/  BRA.U !UP0, `(.L_x_7140) ;  /* 0x0000000108487547 */ /* 0x000fea000b800000 */
.L_x_7114:
        /* <DEDUP_REMOVED lines=16> */
.L_x_7141:
[----:B------:R-:W-:Y:S01]  /*2390*/  PRMT R12, RZ, 0x7610, R12 ;  /* 0x00007610ff0c7816 */ /* 0x000fe2000000000c */
[----:B------:R-:W-:Y:S06]  /*23a0*/  BRA `(.L_x_7115) ;  /* 0x0000000000547947 */ /* 0x000fec0003800000 */
.L_x_7140:
        /* <DEDUP_REMOVED lines=8> */
.L_x_7143:
[----:B------:R-:W-:Y:S05]  /*2430*/  BSYNC.RECONVERGENT B0 ;  /* 0x0000000000007941 */ /* 0x000fea0003800200 */
.L_x_7142:
[----:B------:R-:W-:-:S04]  /*2440*/  F2FP.BF16.F32.PACK_AB R0, RZ, R0 ;  /* 0x00000000ff00723e */ /* 0x000fc800000010ff */
[----:B------:R-:W-:Y:S01]  /*2450*/  PRMT R12, R0, 0x7610, R12 ;  /* 0x00007610000c7816 */ /* 0x000fe2000000000c */
[----:B------:R-:W-:Y:S06]  /*2460*/  BRA `(.L_x_7115) ;  /* 0x0000000000247947 */ /* 0x000fec0003800000 */
.L_x_7139:
[----:B------:R-:W2:Y:S02]  /*2470*/  LDG.E.64 R2, desc[UR36][R2.64] ;  /* 0x0000002402027981 */ /* 0x000ea4000c1e1b00 */
[----:B--2---:R-:W0:Y:S02]  /*2480*/  I2F.U64 R0, R2 ;  /* 0x0000000200007312 */ /* 0x004e240000301000 */
[----:B0-----:R-:W-:-:S04]  /*2490*/  F2FP.BF16.F32.PACK_AB R0, RZ, R0 ;  /* 0x00000000ff00723e */ /* 0x001fc800000010ff */
[----:B------:R-:W-:Y:S01]  /*24a0*/  PRMT R12, R0, 0x7610, R12 ;  /* 0x00007610000c7816 */ /* 0x000fe2000000000c */
[----:B------:R-:W-:Y:S06]  /*24b0*/  BRA `(.L_x_7115) ;  /* 0x0000000000107947 */ /* 0x000fec0003800000 */
.L_x_7138:
[----:B------:R-:W2:Y:S02]  /*24c0*/  LDG.E R2, desc[UR36][R2.64] ;  /* 0x0000002402027981 */ /* 0x000ea4000c1e1900 */
[----:B--2---:R-:W-:-:S04]  /*24d0*/  I2FP.F32.U32 R0, R2 ;  /* 0x0000000200007245 */ /* 0x004fc80000201000 */
[----:B------:R-:W-:-:S04]  /*24e0*/  F2FP.BF16.F32.PACK_AB R0, RZ, R0 ;  /* 0x00000000ff00723e */ /* 0x000fc800000010ff */
[----:B------:R-:W-:-:S07]  /*24f0*/  PRMT R12, R0, 0x7610, R12 ;  /* 0x00007610000c7816 */ /* 0x000fce000000000c */
.L_x_7115:
[----:B------:R-:W-:Y:S01]  /*2500*/  IMAD.U32 R11, R18, 0x10000, RZ ;  /* 0x00010000120b7824 */ /* 0x000fe200078e00ff */
[----:B------:R-:W1:Y:S01]  /*2510*/  LDCU.64 UR4, c[0x0][0x580] ;  /* 0x0000b000ff0477ac */ /* 0x000e620008000a00 */
[----:B-----5:R-:W-:Y:S01]  /*2520*/  IMAD.U32 R12, R12, 0x10000, RZ ;  /* 0x000100000c0c7824 */ /* 0x020fe200078e00ff */
[----:B------:R-:W-:Y:S01]  /*2530*/  BSSY.RECONVERGENT B1, `(.L_x_7144) ;  /* 0x0000013000017945 */ /* 0x000fe20003800200 */
[----:B------:R-:W-:Y:S02]  /*2540*/  FADD.FTZ R0, |R11|, -RZ ;  /* 0x800000ff0b007221 */ /* 0x000fe40000010200 */
[C---:B0-----:R-:W-:Y:S01]  /*2550*/  FADD.FTZ R3, |R12|.reuse, -RZ ;  /* 0x800000ff0c037221 */ /* 0x041fe20000010200 */
[----:B------:R-:W-:-:S04]  /*2560*/  FSETP.GT.FTZ.AND P5, PT, |R12|, |R11|, PT ;  /* 0x4000000b0c00720b */ /* 0x000fc80003fb4200 */
[----:B------:R-:W-:Y:S02]  /*2570*/  FSEL R13, R3, R0, P5 ;  /* 0x00000000030d7208 */ /* 0x000fe40002800000 */
[----:B------:R-:W-:Y:S02]  /*2580*/  FSEL R0, R0, R3, P5 ;  /* 0x0000000300007208 */ /* 0x000fe40002800000 */
[----:B------:R-:W0:Y:S08]  /*2590*/  MUFU.RCP R2, R13 ;  /* 0x0000000d00027308 */ /* 0x000e300000001000 */
[----:B------:R-:W2:Y:S01]  /*25a0*/  FCHK P0, R0, R13 ;  /* 0x0000000d00007302 */ /* 0x000ea20000000000 */
[----:B0-----:R-:W-:-:S04]  /*25b0*/  FFMA R5, -R13, R2, 1 ;  /* 0x3f8000000d057423 */ /* 0x001fc80000000102 */
[----:B------:R-:W-:Y:S01]  /*25c0*/  FFMA R5, R2, R5, R2 ;  /* 0x0000000502057223 */ /* 0x000fe20000000002 */
[----:B-1----:R-:W-:-:S03]  /*25d0*/  IADD3 R2, P1, PT, R16, UR4, RZ ;  /* 0x0000000410027c10 */ /* 0x002fc6000ff3e0ff */
[----:B------:R-:W-:Y:S02]  /*25e0*/  FFMA R4, R0, R5, RZ ;  /* 0x0000000500047223 */ /* 0x000fe400000000ff */
[----:B------:R-:W-:Y:S02]  /*25f0*/  IMAD.X R3, RZ, RZ, UR5, P1 ;  /* 0x00000005ff037e24 */ /* 0x000fe400088e06ff */
[----:B------:R-:W-:-:S04]  /*2600*/  FFMA R6, -R13, R4, R0 ;  /* 0x000000040d067223 */ /* 0x000fc80000000100 */
[----:B------:R-:W-:Y:S01]  /*2610*/  FFMA R4, R5, R6, R4 ;  /* 0x0000000605047223 */ /* 0x000fe20000000004 */
[----:B--2---:R-:W-:Y:S06]  /*2620*/  @!P0 BRA `(.L_x_7145) ;  /* 0x00000000000c8947 */ /* 0x004fec0003800000 */
[----:B------:R-:W-:-:S07]  /*2630*/  MOV R4, 0x2650 ;  /* 0x0000265000047802 */ /* 0x000fce0000000f00 */
[----:B------:R-:W-:Y:S05]  /*2640*/  CALL.REL.NOINC `($__internal_6_$__cuda_sm3x_div_rn_ftz_f32_slowpath) ;  /* 0x000000b000fc7944 */ /* 0x000fea0003c00000 */
[----:B------:R-:W-:-:S07]  /*2650*/  MOV R4, R9 ;  /* 0x0000000900047202 */ /* 0x000fce0000000f00 */
.L_x_7145:
[----:B------:R-:W-:Y:S05]  /*2660*/  BSYNC.RECONVERGENT B1 ;  /* 0x0000000000017941 */ /* 0x000fea0003800200 */
.L_x_7144:
[----:B------:R-:W-:Y:S02]  /*2670*/  IMAD.MOV.U32 R5, RZ, RZ, 0x3b33710b ;  /* 0x3b33710bff057424 */ /* 0x000fe400078e00ff */
[----:B------:R-:W-:Y:S01]  /*2680*/  FMUL.FTZ R0, R4, R4 ;  /* 0x0000000404007220 */ /* 0x000fe20000410000 */
[----:B------:R-:W-:Y:S01]  /*2690*/  IMAD.MOV.U32 R7, RZ, RZ, 0x3f6ee581 ;  /* 0x3f6ee581ff077424 */ /* 0x000fe200078e00ff */
[C---:B------:R-:W-:Y:S01]  /*26a0*/  ISETP.GE.AND P0, PT, R11.reuse, RZ, PT ;  /* 0x000000ff0b00720c */ /* 0x040fe20003f06270 */
        /* <DEDUP_REMOVED lines=20> */
[----:B------:R-:W-:Y:S02]  /*27f0*/  @!P2 FSEL R5, R0, 0.78539818525314331055, !P0 ;  /* 0x3f490fdb0005a808 */ /* 0x000fe40004000000 */
[----:B------:R-:W-:Y:S02]  /*2800*/  @!P1 FSEL R5, RZ, 3.1415927410125732422, P0 ;  /* 0x40490fdbff059808 */ /* 0x000fe40000000000 */
[----:B------:R-:W-:Y:S02]  /*2810*/  FSETP.NAN.FTZ.AND P0, PT, |R11|, |R11|, PT ;  /* 0x4000000b0b00720b */ /* 0x000fe40003f18200 */
[----:B------:R-:W-:-:S04]  /*2820*/  LOP3.LUT R12, R5, 0x80000000, R12, 0xb8, !PT ;  /* 0x80000000050c7812 */ /* 0x000fc800078eb80c */
[----:B------:R-:W-:-:S04]  /*2830*/  FSEL R12, R11, R12, P0 ;  /* 0x0000000c0b0c7208 */ /* 0x000fc80000000000 */
        /* <DEDUP_REMOVED lines=12> */
[----:B-1----:R1:W-:Y:S01]  /*2900*/  STG.E.U8 desc[UR36][R2.64], R5 ;  /* 0x0000000502007986 */ /* 0x0023e2000c101124 */
[----:B------:R-:W-:Y:S05]  /*2910*/  BRA `(.L_x_7151) ;  /* 0x0000000c00807947 */ /* 0x000fea0003800000 */
.L_x_7149:
[----:B-1----:R-:W-:-:S06]  /*2920*/  IMAD.U32 R5, R5, 0x10000, RZ ;  /* 0x0001000005057824 */ /* 0x002fcc00078e00ff */
[----:B------:R-:W1:Y:S02]  /*2930*/  F2I.S64.TRUNC R4, R5 ;  /* 0x0000000500047311 */ /* 0x000e64000020d900 */
[----:B-1----:R1:W-:Y:S01]  /*2940*/  STG.E.U8 desc[UR36][R2.64], R4 ;  /* 0x0000000402007986 */ /* 0x0023e2000c101124 */
[----:B------:R-:W-:Y:S05]  /*2950*/  BRA `(.L_x_7151) ;  /* 0x0000000c00707947 */ /* 0x000fea0003800000 */
.L_x_7148:
        /* <DEDUP_REMOVED lines=10> */
.L_x_7153:
[----:B-1----:R-:W-:-:S06]  /*2a00*/  IMAD.U32 R5, R5, 0x10000, RZ ;  /* 0x0001000005057824 */ /* 0x002fcc00078e00ff */
[----:B------:R-:W1:Y:S02]  /*2a10*/  F2I.FTZ.TRUNC.NTZ R5, R5 ;  /* 0x0000000500057305 */ /* 0x000e64000021f100 */
[----:B-1----:R1:W-:Y:S01]  /*2a20*/  STG.E desc[UR36][R2.64], R5 ;  /* 0x0000000502007986 */ /* 0x0023e2000c101924 */
[----:B------:R-:W-:Y:S05]  /*2a30*/  BRA `(.L_x_7151) ;  /* 0x0000000c00387947 */ /* 0x000fea0003800000 */
.L_x_7152:
[----:B-1----:R-:W-:-:S06]  /*2a40*/  SHF.L.U32 R5, R5, 0x10, RZ ;  /* 0x0000001005057819 */ /* 0x002fcc00000006ff */
[----:B------:R-:W1:Y:S02]  /*2a50*/  F2I.FTZ.TRUNC.NTZ R5, R5 ;  /* 0x0000000500057305 */ /* 0x000e64000021f100 */
[----:B-1----:R1:W-:Y:S01]  /*2a60*/  STG.E.U16 desc[UR36][R2.64], R5 ;  /* 0x0000000502007986 */ /* 0x0023e2000c101524 */
[----:B------:R-:W-:Y:S05]  /*2a70*/  BRA `(.L_x_7151) ;  /* 0x0000000c00287947 */ /* 0x000fea0003800000 */
.L_x_7147:
        /* <DEDUP_REMOVED lines=9> */
.L_x_7155:
[----:B-1----:R-:W-:-:S05]  /*2b10*/  IMAD.U32 R0, R5, 0x10000, RZ ;  /* 0x0001000005007824 */ /* 0x002fca00078e00ff */
[----:B------:R-:W-:-:S05]  /*2b20*/  F2FP.F16.F32.PACK_AB R0, RZ, R0 ;  /* 0x00000000ff00723e */ /* 0x000fca00000000ff */
[----:B------:R1:W-:Y:S01]  /*2b30*/  STG.E.U16 desc[UR36][R2.64], R0 ;  /* 0x0000000002007986 */ /* 0x0003e2000c101524 */
[----:B------:R-:W-:Y:S05]  /*2b40*/  BRA `(.L_x_7151) ;  /* 0x0000000800f47947 */ /* 0x000fea0003800000 */
.L_x_7154:
[----:B------:R-:W-:-:S09]  /*2b50*/  UISETP.NE.AND UP0, UPT, UR4, 0x7, UPT ;  /* 0x000000070400788c */ /* 0x000fd2000bf05270 */
[----:B------:R-:W-:Y:S05]  /*2b60*/  BRA.U !UP0, `(.L_x_7156) ;  /* 0x0000000108347547 */ /* 0x000fea000b800000 */
[----:B------:R-:W-:-:S09]  /*2b70*/  UISETP.NE.AND UP0, UPT, UR4, 0x8, UPT ;  /* 0x000000080400788c */ /* 0x000fd2000bf05270 */
[----:B------:R-:W-:Y:S05]  /*2b80*/  BRA.U !UP0, `(.L_x_7157) ;  /* 0x0000000108187547 */ /* 0x000fea000b800000 */
[----:B------:R-:W-:-:S09]  /*2b90*/  UISETP.NE.AND UP0, UPT, UR4, 0x9, UPT ;  /* 0x000000090400788c */ /* 0x000fd2000bf05270 */
[----:B------:R-:W-:Y:S05]  /*2ba0*/  BRA.U UP0, `(.L_x_7150) ;  /* 0x00000009003c7547 */ /* 0x000fea000b800000 */
[----:B-1----:R-:W-:Y:S02]  /*2bb0*/  IMAD.U32 R4, R5, 0x10000, RZ ;  /* 0x0001000005047824 */ /* 0x002fe400078e00ff */
[----:B------:R-:W-:-:S05]  /*2bc0*/  HFMA2 R5, -RZ, RZ, 0, 0 ;  /* 0x00000000ff057431 */ /* 0x000fca00000001ff */
[----:B------:R1:W-:Y:S01]  /*2bd0*/  STG.E.64 desc[UR36][R2.64], R4 ;  /* 0x0000000402007986 */ /* 0x0003e2000c101b24 */
[----:B------:R-:W-:Y:S05]  /*2be0*/  BRA `(.L_x_7151) ;  /* 0x0000000800cc7947 */ /* 0x000fea0003800000 */
.L_x_7157:
[----:B-1----:R-:W-:-:S05]  /*2bf0*/  IMAD.U32 R5, R5, 0x10000, RZ ;  /* 0x0001000005057824 */ /* 0x002fca00078e00ff */
[----:B------:R-:W-:-:S04]  /*2c00*/  F2FP.F16.F32.PACK_AB R5, RZ, R5 ;  /* 0x00000005ff05723e */ /* 0x000fc800000000ff */
[----:B------:R-:W-:-:S05]  /*2c10*/  PRMT R5, R5, 0x5410, RZ ;  /* 0x0000541005057816 */ /* 0x000fca00000000ff */
[----:B------:R1:W-:Y:S01]  /*2c20*/  STG.E desc[UR36][R2.64], R5 ;  /* 0x0000000502007986 */ /* 0x0003e2000c101924 */
[----:B------:R-:W-:Y:S05]  /*2c30*/  BRA `(.L_x_7151) ;  /* 0x0000000800b87947 */ /* 0x000fea0003800000 */
.L_x_7156:
[----:B-1----:R-:W-:-:S04]  /*2c40*/  IMAD.U32 R4, R5, 0x10000, RZ ;  /* 0x0001000005047824 */ /* 0x002fc800078e00ff */
[----:B------:R-:W-:-:S06]  /*2c50*/  FMUL.FTZ R4, R4, 1 ;  /* 0x3f80000004047820 */ /* 0x000fcc0000410000 */
[----:B------:R-:W1:Y:S02]  /*2c60*/  F2F.F64.F32 R4, R4 ;  /* 0x0000000400047310 */ /* 0x000e640000201800 */
[----:B-1----:R1:W-:Y:S01]  /*2c70*/  STG.E.64 desc[UR36][R2.64], R4 ;  /* 0x0000000402007986 */ /* 0x0023e2000c101b24 */
[----:B------:R-:W-:Y:S05]  /*2c80*/  BRA `(.L_x_7151) ;  /* 0x0000000800a47947 */ /* 0x000fea0003800000 */
.L_x_7146:
        /* <DEDUP_REMOVED lines=13> */
.L_x_7160:
[----:B-1----:R-:W-:Y:S02]  /*2d60*/  SHF.L.U32 R5, R5, 0x10, RZ ;  /* 0x0000001005057819 */ /* 0x002fe400000006ff */
[----:B------:R-:W-:-:S03]  /*2d70*/  CS2R R6, SRZ ;  /* 0x0000000000067805 */ /* 0x000fc6000001ff00 */
[----:B------:R-:W-:-:S06]  /*2d80*/  FMUL.FTZ R5, R5, 1 ;  /* 0x3f80000005057820 */ /* 0x000fcc0000410000 */
[----:B------:R-:W1:Y:S02]  /*2d90*/  F2F.F64.F32 R4, R5 ;  /* 0x0000000500047310 */ /* 0x000e640000201800 */
[----:B-1----:R1:W-:Y:S01]  /*2da0*/  STG.E.128 desc[UR36][R2.64], R4 ;  /* 0x0000000402007986 */ /* 0x0023e2000c101d24 */
[----:B------:R-:W-:Y:S05]  /*2db0*/  BRA `(.L_x_7151) ;  /* 0x0000000800587947 */ /* 0x000fea0003800000 */
.L_x_7159:
        /* <DEDUP_REMOVED lines=19> */
.L_x_7164:
[----:B------:R-:W-:Y:S05]  /*2ef0*/  BSYNC.RECONVERGENT B0 ;  /* 0x0000000000007941 */ /* 0x000fea0003800200 */
.L_x_7163:
[----:B------:R-:W-:-:S05]  /*2f00*/  LOP3.LUT R5, R0, 0x80, R5, 0xf8, !PT ;  /* 0x0000008000057812 */ /* 0x000fca00078ef805 */
[----:B------:R1:W-:Y:S01]  /*2f10*/  STG.E.U8 desc[UR36][R2.64], R5 ;  /* 0x0000000502007986 */ /* 0x0003e2000c101124 */
[----:B------:R-:W-:Y:S05]  /*2f20*/  BRA `(.L_x_7151) ;  /* 0x0000000400fc7947 */ /* 0x000fea0003800000 */
.L_x_7162:
[----:B-1----:R-:W-:Y:S01]  /*2f30*/  IMAD.U32 R7, R5, 0x10000, RZ ;  /* 0x0001000005077824 */ /* 0x002fe200078e00ff */
[----:B------:R-:W-:Y:S04]  /*2f40*/  BSSY.RECONVERGENT B0, `(.L_x_7165) ;  /* 0x000000e000007945 */ /* 0x000fe80003800200 */
[----:B------:R-:W-:Y:S02]  /*2f50*/  LOP3.LUT R6, R7, 0x7fffffff, RZ, 0xc0, !PT ;  /* 0x7fffffff07067812 */ /* 0x000fe400078ec0ff */
[----:B------:R-:W-:Y:S02]  /*2f60*/  SHF.R.U32.HI R5, RZ, 0x18, R7 ;  /* 0x00000018ff057819 */ /* 0x000fe40000011607 */
[----:B------:R-:W-:-:S13]  /*2f70*/  ISETP.GE.U32.AND P1, PT, R6, 0x47800000, PT ;  /* 0x478000000600780c */ /* 0x000fda0003f26070 */
[----:B------:R-:W-:Y:S02]  /*2f80*/  @P1 ISETP.GT.U32.AND P0, PT, R6, 0x7f800000, PT ;  /* 0x7f8000000600180c */ /* 0x000fe40003f04070 */
[----:B------:R-:W-:-:S04]  /*2f90*/  @P1 MOV R0, 0x7f ;  /* 0x0000007f00001802 */ /* 0x000fc80000000f00 */
        /* <DEDUP_REMOVED lines=8> */
.L_x_7166:
[----:B------:R-:W-:Y:S05]  /*3020*/  BSYNC.RECONVERGENT B0 ;  /* 0x0000000000007941 */ /* 0x000fea0003800200 */
.L_x_7165:
[----:B------:R-:W-:-:S05]  /*3030*/  LOP3.LUT R5, R0, 0x80, R5, 0xf8, !PT ;  /* 0x0000008000057812 */ /* 0x000fca00078ef805 */
[----:B------:R1:W-:Y:S01]  /*3040*/  STG.E.U8 desc[UR36][R2.64], R5 ;  /* 0x0000000502007986 */ /* 0x0003e2000c101124 */
[----:B------:R-:W-:Y:S05]  /*3050*/  BRA `(.L_x_7151) ;  /* 0x0000000400b07947 */ /* 0x000fea0003800000 */
.L_x_7161:
[----:B-1----:R1:W-:Y:S01]  /*3060*/  STG.E.U16 desc[UR36][R2.64], R5 ;  /* 0x0000000502007986 */ /* 0x0023e2000c101524 */
[----:B------:R-:W-:Y:S05]  /*3070*/  BRA `(.L_x_7151) ;  /* 0x0000000400a87947 */ /* 0x000fea0003800000 */
.L_x_7158:
        /* <DEDUP_REMOVED lines=12> */
.L_x_7169:
[----:B-1----:R-:W-:Y:S01]  /*3140*/  IMAD.U32 R5, R5, 0x10000, RZ ;  /* 0x0001000005057824 */ /* 0x002fe200078e00ff */
        /* <DEDUP_REMOVED lines=12> */
.L_x_7172:
[----:B------:R-:W-:-:S04]  /*3210*/  SHF.R.U32.HI R0, RZ, 0x14, R5 ;  /* 0x00000014ff007819 */ /* 0x000fc80000011605 */
[----:B------:R-:W-:-:S04]  /*3220*/  LOP3.LUT R0, R0, 0x1, RZ, 0xc0, !PT ;  /* 0x0000000100007812 */ /* 0x000fc800078ec0ff */
[----:B------:R-:W-:-:S04]  /*3230*/  IADD3 R0, PT, PT, R5, 0x487ffff, R0 ;  /* 0x0487ffff05007810 */ /* 0x000fc80007ffe000 */
[----:B------:R-:W-:-:S04]  /*3240*/  SHF.R.U32.HI R0, RZ, 0x14, R0 ;  /* 0x00000014ff007819 */ /* 0x000fc80000011600 */
[----:B------:R-:W-:-:S07]  /*3250*/  LOP3.LUT R4, R0, 0xff, RZ, 0xc0, !PT ;  /* 0x000000ff00047812 */ /* 0x000fce00078ec0ff */
.L_x_7173:
[----:B------:R-:W-:-:S04]  /*3260*/  SHF.R.U32.HI R5, RZ, 0x18, R5 ;  /* 0x00000018ff057819 */ /* 0x000fc80000011605 */
[----:B------:R-:W-:-:S04]  /*3270*/  LOP3.LUT R4, R4, 0x80, R5, 0xf8, !PT ;  /* 0x0000008004047812 */ /* 0x000fc800078ef805 */
[----:B------:R-:W-:-:S07]  /*3280*/  PRMT R0, R4, 0x7610, R0 ;  /* 0x0000761004007816 */ /* 0x000fce0000000000 */
.L_x_7171:
[----:B------:R-:W-:Y:S05]  /*3290*/  BSYNC.RECONVERGENT B0 ;  /* 0x0000000000007941 */ /* 0x000fea0003800200 */
.L_x_7170:
[----:B------:R2:W-:Y:S01]  /*32a0*/  STG.E.U8 desc[UR36][R2.64], R0 ;  /* 0x0000000002007986 */ /* 0x0005e2000c101124 */
[----:B------:R-:W-:Y:S05]  /*32b0*/  BRA `(.L_x_7151) ;  /* 0x0000000400187947 */ /* 0x000fea0003800000 */
.L_x_7168:
[----:B-1----:R-:W-:Y:S01]  /*32c0*/  SHF.L.U32 R5, R5, 0x10, RZ ;  /* 0x0000001005057819 */ /* 0x002fe200000006ff */
[----:B------:R-:W-:Y:S01]  /*32d0*/  BSSY.RECONVERGENT B0, `(.L_x_7174) ;  /* 0x0000014000007945 */ /* 0x000fe20003800200 */
[----:B------:R-:W-:Y:S02]  /*32e0*/  IMAD.MOV.U32 R0, RZ, RZ, 0x80 ;  /* 0x00000080ff007424 */ /* 0x000fe400078e00ff */
        /* <DEDUP_REMOVED lines=10> */
.L_x_7176:
[----:B------:R-:W-:-:S04]  /*3390*/  SHF.R.U32.HI R0, RZ, 0x15, R5 ;  /* 0x00000015ff007819 */ /* 0x000fc80000011605 */
[----:B------:R-:W-:-:S04]  /*33a0*/  LOP3.LUT R0, R0, 0x1, RZ, 0xc0, !PT ;  /* 0x0000000100007812 */ /* 0x000fc800078ec0ff */
[----:B------:R-:W-:-:S04]  /*33b0*/  IADD3 R0, PT, PT, R5, 0x88fffff, R0 ;  /* 0x088fffff05007810 */ /* 0x000fc80007ffe000 */
[----:B------:R-:W-:-:S04]  /*33c0*/  SHF.R.U32.HI R0, RZ, 0x15, R0 ;  /* 0x00000015ff007819 */ /* 0x000fc80000011600 */
[----:B------:R-:W-:-:S07]  /*33d0*/  LOP3.LUT R4, R0, 0xff, RZ, 0xc0, !PT ;  /* 0x000000ff00047812 */ /* 0x000fce00078ec0ff */
.L_x_7177:
[----:B------:R-:W-:-:S04]  /*33e0*/  SHF.R.U32.HI R5, RZ, 0x18, R5 ;  /* 0x00000018ff057819 */ /* 0x000fc80000011605 */
[----:B------:R-:W-:-:S04]  /*33f0*/  LOP3.LUT R4, R4, 0x80, R5, 0xf8, !PT ;  /* 0x0000008004047812 */ /* 0x000fc800078ef805 */
[----:B------:R-:W-:-:S07]  /*3400*/  PRMT R0, R4, 0x7610, R0 ;  /* 0x0000761004007816 */ /* 0x000fce0000000000 */
.L_x_7175:
[----:B------:R-:W-:Y:S05]  /*3410*/  BSYNC.RECONVERGENT B0 ;  /* 0x0000000000007941 */ /* 0x000fea0003800200 */
.L_x_7174:
[----:B------:R3:W-:Y:S01]  /*3420*/  STG.E.U8 desc[UR36][R2.64], R0 ;  /* 0x0000000002007986 */ /* 0x0007e2000c101124 */
[----:B------:R-:W-:Y:S05]  /*3430*/  BRA `(.L_x_7151) ;  /* 0x0000000000b87947 */ /* 0x000fea0003800000 */
.L_x_7167:
[----:B------:R-:W-:-:S09]  /*3440*/  UISETP.NE.AND UP0, UPT, UR4, 0x1c, UPT ;  /* 0x0000001c0400788c */ /* 0x000fd2000bf05270 */
[----:B------:R-:W-:Y:S05]  /*3450*/  BRA.U !UP0, `(.L_x_7178) ;  /* 0x0000000108a47547 */ /* 0x000fea000b800000 */
[----:B------:R-:W-:-:S09]  /*3460*/  UISETP.NE.AND UP0, UPT, UR4, 0x1d, UPT ;  /* 0x0000001d0400788c */ /* 0x000fd2000bf05270 */
[----:B------:R-:W-:Y:S05]  /*3470*/  BRA.U !UP0, `(.L_x_7179) ;  /* 0x00000001088c7547 */ /* 0x000fea000b800000 */
[----:B------:R-:W-:-:S09]  /*3480*/  UISETP.NE.AND UP0, UPT, UR4, 0x2c, UPT ;  /* 0x0000002c0400788c */ /* 0x000fd2000bf05270 */
[----:B------:R-:W-:Y:S05]  /*3490*/  BRA.U !UP0, `(.L_x_7180) ;  /* 0x0000000108447547 */ /* 0x000fea000b800000 */
.L_x_7150:
[----:B------:R-:W-:Y:S01]  /*34a0*/  MOV R2, 0x0 ;  /* 0x0000000000027802 */ /* 0x000fe20000000f00 */
[----:B------:R-:W2:Y:S01]  /*34b0*/  LDCU.64 UR6, c[0x4][0x128] ;  /* 0x01002500ff0677ac */ /* 0x000ea20008000a00 */
[----:B------:R-:W-:Y:S02]  /*34c0*/  HFMA2 R8, -RZ, RZ, 0, 6.020069122314453125e-06 ;  /* 0x00000065ff087431 */ /* 0x000fe400000001ff */
[----:B0-----:R-:W-:Y:S01]  /*34d0*/  IMAD.MOV.U32 R12, RZ, RZ, 0x1 ;  /* 0x00000001ff0c7424 */ /* 0x001fe200078e00ff */
[----:B------:R-:W0:Y:S01]  /*34e0*/  LDCU.64 UR8, c[0x4][0x130] ;  /* 0x01002600ff0877ac */ /* 0x000e220008000a00 */
[----:B------:R-:W3:Y:S01]  /*34f0*/  LDC.64 R2, c[0x4][R2] ;  /* 0x0100000002027b82 */ /* 0x000ee20000000a00 */
[----:B------:R-:W-:Y:S01]  /*3500*/  IMAD.MOV.U32 R13, RZ, RZ, RZ ;  /* 0x000000ffff0d7224 */ /* 0x000fe200078e00ff */
[----:B------:R-:W4:Y:S01]  /*3510*/  LDCU.64 UR4, c[0x4][0x40] ;  /* 0x01000800ff0477ac */ /* 0x000f220008000a00 */
[----:B--2---:R-:W-:Y:S02]  /*3520*/  IMAD.U32 R4, RZ, RZ, UR6 ;  /* 0x00000006ff047e24 */ /* 0x004fe4000f8e00ff */
[----:B-1----:R-:W-:Y:S01]  /*3530*/  IMAD.U32 R5, RZ, RZ, UR7 ;  /* 0x00000007ff057e24 */ /* 0x002fe2000f8e00ff */
[----:B0-----:R-:W-:Y:S01]  /*3540*/  MOV R6, UR8 ;  /* 0x0000000800067c02 */ /* 0x001fe20008000f00 */
[----:B------:R-:W-:-:S02]  /*3550*/  IMAD.U32 R7, RZ, RZ, UR9 ;  /* 0x00000009ff077e24 */ /* 0x000fc4000f8e00ff */
[----:B----4-:R-:W-:Y:S02]  /*3560*/  IMAD.U32 R10, RZ, RZ, UR4 ;  /* 0x00000004ff0a7e24 */ /* 0x010fe4000f8e00ff */
[----:B------:R-:W-:-:S07]  /*3570*/  IMAD.U32 R11, RZ, RZ, UR5 ;  /* 0x00000005ff0b7e24 */ /* 0x000fce000f8e00ff */
[----:B------:R-:W-:-:S07]  /*3580*/  LEPC R20, `(.L_x_7181) ;  /* 0x000000001014794e */ /* 0x000fce0000000000 */
[----:B---3--:R-:W-:Y:S05]  /*3590*/  CALL.ABS.NOINC R2 ;  /* 0x0000000002007343 */ /* 0x008fea0003c00000 */
.L_x_7181:
[----:B------:R-:W-:Y:S05]  /*35a0*/  BRA `(.L_x_7151) ;  /* 0x00000000005c7947 */ /* 0x000fea0003800000 */
.L_x_7180:
[----:B-1----:R-:W-:-:S05]  /*35b0*/  IMAD.U32 R5, R5, 0x10000, RZ ;  /* 0x0001000005057824 */ /* 0x002fca00078e00ff */
        /* <DEDUP_REMOVED lines=15> */
.L_x_7179:
[----:B-1----:R-:W-:-:S06]  /*36b0*/  SHF.L.U32 R5, R5, 0x10, RZ ;  /* 0x0000001005057819 */ /* 0x002fcc00000006ff */
[----:B------:R-:W1:Y:S02]  /*36c0*/  F2I.U64.TRUNC R4, R5 ;  /* 0x0000000500047311 */ /* 0x000e64000020d800 */
[----:B-1----:R1:W-:Y:S01]  /*36d0*/  STG.E.64 desc[UR36][R2.64], R4 ;  /* 0x0000000402007986 */ /* 0x0023e2000c101b24 */
[----:B------:R-:W-:Y:S05]  /*36e0*/  BRA `(.L_x_7151) ;  /* 0x00000000000c7947 */ /* 0x000fea0003800000 */
.L_x_7178:
[----:B-1----:R-:W-:-:S06]  /*36f0*/  IMAD.U32 R5, R5, 0x10000, RZ ;  /* 0x0001000005057824 */ /* 0x002fcc00078e00ff */
[----:B------:R-:W1:Y:S02]  /*3700*/  F2I.FTZ.U32.TRUNC.NTZ R5, R5 ;  /* 0x0000000500057305 */ /* 0x000e64000021f000 */
[----:B-1----:R4:W-:Y:S02]  /*3710*/  STG.E desc[UR36][R2.64], R5 ;  /* 0x0000000502007986 */ /* 0x0029e4000c101924 */
.L_x_7151:
[----:B------:R-:W-:-:S07]  /*3720*/  VIADD R17, R17, 0x80 ;  /* 0x0000008011117836 */ /* 0x000fce0000000000 */
.L_x_7108:
[----:B0-----:R-:W-:Y:S05]  /*3730*/  BSYNC.RECONVERGENT B6 ;  /* 0x0000000000067941 */ /* 0x001fea0003800200 */
.L_x_7107:
[----:B------:R-:W0:Y:S01]  /*3740*/  LDCU UR4, c[0x0][0x380] ;  /* 0x00007000ff0477ac */ /* 0x000e220008000800 */
[----:B------:R-:W-:Y:S01]  /*3750*/  BSSY.RECONVERGENT B6, `(.L_x_7182) ;  /* 0x0000364000067945 */ /* 0x000fe20003800200 */
[----:B0-----:R-:W-:-:S13]  /*3760*/  ISETP.GE.AND P0, PT, R17, UR4, PT ;  /* 0x0000000411007c0c */ /* 0x001fda000bf06270 */
[----:B------:R-:W-:Y:S05]  /*3770*/  @P0 BRA `(.L_x_7183) ;  /* 0x0000003400840947 */ /* 0x000fea0003800000 */
[----:B------:R-:W0:Y:S01]  /*3780*/  LDCU UR4, c[0x0][0x388] ;  /* 0x00007100ff0477ac */ /* 0x000e220008000800 */
[----:B-123--:R-:W-:Y:S01]  /*3790*/  IMAD.MOV.U32 R0, RZ, RZ, RZ ;  /* 0x000000ffff007224 */ /* 0x00efe200078e00ff */
[----:B------:R-:W-:Y:S01]  /*37a0*/  MOV R16, RZ ;  /* 0x000000ff00107202 */ /* 0x000fe20000000f00 */
[----:B0-----:R-:W-:-:S09]  /*37b0*/  UISETP.NE.AND UP0, UPT, UR4, URZ, UPT ;  /* 0x000000ff0400728c */ /* 0x001fd2000bf05270 */
[----:B------:R-:W-:Y:S05]  /*37c0*/  BRA.U !UP0, `(.L_x_7184) ;  /* 0x0000001108a87547 */ /* 0x000fea000b800000 */
[----:B------:R-:W4:Y:S01]  /*37d0*/  LDCU.64 UR4, c[0x0][0x390] ;  /* 0x00007200ff0477ac */ /* 0x000f220008000a00 */
[----:B------:R-:W-:Y:S01]  /*37e0*/  IMAD.MOV.U32 R16, RZ, RZ, RZ ;  /* 0x000000ffff107224 */ /* 0x000fe200078e00ff */
[----:B------:R-:W0:Y:S01]  /*37f0*/  LDCU UR6, c[0x0][0x38c] ;  /* 0x00007180ff0677ac */ /* 0x000e220008000800 */
[----:B------:R-:W1:Y:S01]  /*3800*/  LDCU.64 UR8, c[0x0][0x4b8] ;  /* 0x00009700ff0877ac */ /* 0x000e620008000a00 */
[----:B------:R-:W-:Y:S01]  /*3810*/  UISETP.NE.AND UP0, UPT, UR40, URZ, UPT ;  /* 0x000000ff2800728c */ /* 0x000fe2000bf05270 */
[----:B----4-:R-:W-:-:S05]  /*3820*/  IMAD.HI.U32 R2, R17, UR4, R16 ;  /* 0x0000000411027c27 */ /* 0x010fca000f8e0010 */
[----:B------:R-:W-:-:S05]  /*3830*/  SHF.R.U32.HI R3, RZ, UR5, R2 ;  /* 0x00000005ff037c19 */ /* 0x000fca0008011602 */
[----:B------:R-:W-:-:S04]  /*3840*/  IMAD.MOV R0, RZ, RZ, -R3 ;  /* 0x000000ffff007224 */ /* 0x000fc800078e0a03 */
[----:B0-----:R-:W-:-:S04]  /*3850*/  IMAD R0, R0, UR6, R17 ;  /* 0x0000000600007c24 */ /* 0x001fc8000f8e0211 */
        /* <DEDUP_REMOVED lines=289> */
.L_x_7184:
[----:B------:R-:W4:Y:S01]  /*4a70*/  LDCU.64 UR6, c[0x0][0x588] ;  /* 0x0000b100ff0677ac */ /* 0x000f220008000a00 */
        /* <DEDUP_REMOVED lines=18> */
.L_x_7188:
[----:B------:R-:W2:Y:S02]  /*4ba0*/  LDG.E.U8 R2, desc[UR36][R2.64] ;  /* 0x0000002402027981 */ /* 0x000ea4000c1e1100 */
[----:B--2---:R-:W-:-:S04]  /*4bb0*/  I2FP.F32.U32 R0, R2 ;  /* 0x0000000200007245 */ /* 0x004fc80000201000 */
[----:B------:R-:W-:-:S04]  /*4bc0*/  F2FP.BF16.F32.PACK_AB R0, RZ, R0 ;  /* 0x00000000ff00723e */ /* 0x000fc800000010ff */
[----:B------:R-:W-:Y:S01]  /*4bd0*/  PRMT R12, R0, 0x7610, R12 ;  /* 0x00007610000c7816 */ /* 0x000fe2000000000c */
[----:B------:R-:W-:Y:S06]  /*4be0*/  BRA `(.L_x_7190) ;  /* 0x0000000c00e07947 */ /* 0x000fec0003800000 */
.L_x_7187:
        /* <DEDUP_REMOVED lines=11> */
.L_x_7192:
[----:B------:R-:W2:Y:S02]  /*4ca0*/  LDG.E R2, desc[UR36][R2.64] ;  /* 0x0000002402027981 */ /* 0x000ea4000c1e1900 */
[----:B--2---:R-:W-:-:S04]  /*4cb0*/  I2FP.F32.S32 R0, R2 ;  /* 0x0000000200007245 */ /* 0x004fc80000201400 */
[----:B------:R-:W-:-:S04]  /*4cc0*/  F2FP.BF16.F32.PACK_AB R0, RZ, R0 ;  /* 0x00000000ff00723e */ /* 0x000fc800000010ff */
[----:B------:R-:W-:Y:S01]  /*4cd0*/  PRMT R12, R0, 0x7610, R12 ;  /* 0x00007610000c7816 */ /* 0x000fe2000000000c */
[----:B------:R-:W-:Y:S06]  /*4ce0*/  BRA `(.L_x_7190) ;  /* 0x0000000c00a07947 */ /* 0x000fec0003800000 */
.L_x_7191:
[----:B------:R-:W2:Y:S02]  /*4cf0*/  LDG.E.U16 R2, desc[UR36][R2.64] ;  /* 0x0000002402027981 */ /* 0x000ea4000c1e1500 */
[----:B--2---:R-:W0:Y:S02]  /*4d00*/  I2F.S16 R0, R2 ;  /* 0x0000000200007306 */ /* 0x004e240000101400 */
[----:B0-----:R-:W-:-:S04]  /*4d10*/  F2FP.BF16.F32.PACK_AB R0, RZ, R0 ;  /* 0x00000000ff00723e */ /* 0x001fc800000010ff */
[----:B------:R-:W-:Y:S01]  /*4d20*/  PRMT R12, R0, 0x7610, R12 ;  /* 0x00007610000c7816 */ /* 0x000fe2000000000c */
[----:B------:R-:W-:Y:S06]  /*4d30*/  BRA `(.L_x_7190) ;  /* 0x0000000c008c7947 */ /* 0x000fec0003800000 */
.L_x_7186:
        /* <DEDUP_REMOVED lines=9> */
.L_x_7194:
[----:B------:R-:W2:Y:S02]  /*4dd0*/  LDG.E.U16 R0, desc[UR36][R2.64] ;  /* 0x0000002402007981 */ /* 0x000ea4000c1e1500 */
[----:B--2---:R-:W-:-:S05]  /*4de0*/  HADD2.F32 R0, -RZ, R0.H0_H0 ;  /* 0x20000000ff007230 */ /* 0x004fca0000004100 */
[----:B------:R-:W-:-:S04]  /*4df0*/  F2FP.BF16.F32.PACK_AB R0, RZ, R0 ;  /* 0x00000000ff00723e */ /* 0x000fc800000010ff */
[----:B------:R-:W-:Y:S01]  /*4e00*/  PRMT R12, R0, 0x7610, R12 ;  /* 0x00007610000c7816 */ /* 0x000fe2000000000c */
[----:B------:R-:W-:Y:S06]  /*4e10*/  BRA `(.L_x_7190) ;  /* 0x0000000c00547947 */ /* 0x000fec0003800000 */
.L_x_7193:
        /* <DEDUP_REMOVED lines=9> */
.L_x_7196:
[----:B------:R-:W2:Y:S02]  /*4eb0*/  LDG.E.U16 R2, desc[UR36][R2.64] ;  /* 0x0000002402027981 */ /* 0x000ea4000c1e1500 */
[----:B--2---:R-:W-:-:S05]  /*4ec0*/  HADD2.F32 R0, -RZ, R2.H0_H0 ;  /* 0x20000002ff007230 */ /* 0x004fca0000004100 */
[----:B------:R-:W-:-:S04]  /*4ed0*/  F2FP.BF16.F32.PACK_AB R0, RZ, R0 ;  /* 0x00000000ff00723e */ /* 0x000fc800000010ff */
[----:B------:R-:W-:Y:S01]  /*4ee0*/  PRMT R12, R0, 0x7610, R12 ;  /* 0x00007610000c7816 */ /* 0x000fe2000000000c */
[----:B------:R-:W-:Y:S06]  /*4ef0*/  BRA `(.L_x_7190) ;  /* 0x0000000c001c7947 */ /* 0x000fec0003800000 */
.L_x_7195:
        /* <DEDUP_REMOVED lines=13> */
.L_x_7185:
        /* <DEDUP_REMOVED lines=14> */
.L_x_7199:
        /* <DEDUP_REMOVED lines=13> */
.L_x_7198:
        /* <DEDUP_REMOVED lines=27> */
.L_x_7201:
        /* <DEDUP_REMOVED lines=14> */
.L_x_7200:
[----:B------:R0:W5:Y:S01]  /*5410*/  LDG.E.U16 R12, desc[UR36][R2.64] ;  /* 0x00000024020c7981 */ /* 0x000162000c1e1500 */
[----:B------:R-:W-:Y:S05]  /*5420*/  BRA `(.L_x_7190) ;  /* 0x0000000400d07947 */ /* 0x000fea0003800000 */
.L_x_7197:
        /* <DEDUP_REMOVED lines=13> */
.L_x_7204:
        /* <DEDUP_REMOVED lines=21> */
.L_x_7208:
[----:B------:R-:W-:Y:S05]  /*5650*/  BSYNC.RECONVERGENT B1 ;  /* 0x0000000000017941 */ /* 0x000fea0003800200 */
.L_x_7207:
[----:B------:R-:W-:Y:S01]  /*5660*/  IMAD.SHL.U32 R0, R0, 0x100000, RZ ;  /* 0x0010000000007824 */ /* 0x000fe200078e00ff */
[----:B------:R-:W-:-:S04]  /*5670*/  LEA R2, R2, 0x3b800000, 0x17 ;  /* 0x3b80000002027811 */ /* 0x000fc800078eb8ff */
[----:B------:R-:W-:-:S07]  /*5680*/  LOP3.LUT R0, R2, R0, R7, 0xfe, !PT ;  /* 0x0000000002007212 */ /* 0x000fce00078efe07 */
.L_x_7206:
[----:B------:R-:W-:Y:S05]  /*5690*/  BSYNC.RECONVERGENT B0 ;  /* 0x0000000000007941 */ /* 0x000fea0003800200 */
.L_x_7205:
[----:B------:R-:W-:-:S04]  /*56a0*/  F2FP.BF16.F32.PACK_AB R0, RZ, R0 ;  /* 0x00000000ff00723e */ /* 0x000fc800000010ff */
[----:B------:R-:W-:Y:S01]  /*56b0*/  PRMT R12, R0, 0x7610, R12 ;  /* 0x00007610000c7816 */ /* 0x000fe2000000000c */
[----:B------:R-:W-:Y:S06]  /*56c0*/  BRA `(.L_x_7190) ;  /* 0x0000000400287947 */ /* 0x000fec0003800000 */
.L_x_7203:
        /* <DEDUP_REMOVED lines=21> */
.L_x_7212:
[----:B------:R-:W-:Y:S05]  /*5820*/  BSYNC.RECONVERGENT B1 ;  /* 0x0000000000017941 */ /* 0x000fea0003800200 */
.L_x_7211:
[----:B------:R-:W-:Y:S01]  /*5830*/  IMAD.SHL.U32 R0, R0, 0x200000, RZ ;  /* 0x0020000000007824 */ /* 0x000fe200078e00ff */
[----:B------:R-:W-:-:S04]  /*5840*/  LEA R2, R2, 0x37800000, 0x17 ;  /* 0x3780000002027811 */ /* 0x000fc800078eb8ff */
[----:B------:R-:W-:-:S07]  /*5850*/  LOP3.LUT R0, R2, R0, R7, 0xfe, !PT ;  /* 0x0000000002007212 */ /* 0x000fce00078efe07 */
.L_x_7210:
[----:B------:R-:W-:Y:S05]  /*5860*/  BSYNC.RECONVERGENT B0 ;  /* 0x0000000000007941 */ /* 0x000fea0003800200 */
.L_x_7209:
[----:B------:R-:W-:-:S04]  /*5870*/  F2FP.BF16.F32.PACK_AB R0, RZ, R0 ;  /* 0x00000000ff00723e */ /* 0x000fc800000010ff */
[----:B------:R-:W-:Y:S01]  /*5880*/  PRMT R12, R0, 0x7610, R12 ;  /* 0x00007610000c7816 */ /* 0x000fe2000000000c */
[----:B------:R-:W-:Y:S06]  /*5890*/  BRA `(.L_x_7190) ;  /* 0x0000000000b47947 */ /* 0x000fec0003800000 */
.L_x_7202:
        /* <DEDUP_REMOVED lines=14> */
.L_x_7216:
[----:B------:R-:W-:Y:S05]  /*5980*/  BSYNC.RECONVERGENT B0 ;  /* 0x0000000000007941 */ /* 0x000fea0003800200 */
.L_x_7215:
[----:B------:R-:W-:-:S04]  /*5990*/  F2FP.BF16.F32.PACK_AB R0, RZ, R0 ;  /* 0x00000000ff00723e */ /* 0x000fc800000010ff */
[----:B------:R-:W-:Y:S01]  /*59a0*/  PRMT R12, R0, 0x7610, R12 ;  /* 0x00007610000c7816 */ /* 0x000fe2000000000c */
[----:B------:R-:W-:Y:S06]  /*59b0*/  BRA `(.L_x_7190) ;  /* 0x00000000006c7947 */ /* 0x000fec0003800000 */
.L_x_7189:
        /* <DEDUP_REMOVED lines=15> */
[----:B--2---:R-:W-:Y:S05]  /*5ab0*/  CALL.ABS.NOINC R2 ;  /* 0x0000000002007343 */ /* 0x004fea0003c00000 */
.L_x_7217:
[----:B------:R-:W-:Y:S01]  /*5ac0*/  PRMT R12, RZ, 0x7610, R12 ;  /* 0x00007610ff0c7816 */ /* 0x000fe2000000000c */
[----:B------:R-:W-:Y:S06]  /*5ad0*/  BRA `(.L_x_7190) ;  /* 0x0000000000247947 */ /* 0x000fec0003800000 */
.L_x_7214:
[----:B------:R-:W2:Y:S02]  /*5ae0*/  LDG.E.64 R2, desc[UR36][R2.64] ;  /* 0x0000002402027981 */ /* 0x000ea4000c1e1b00 */
[----:B--2---:R-:W0:Y:S02]  /*5af0*/  I2F.U64 R0, R2 ;  /* 0x0000000200007312 */ /* 0x004e240000301000 */
[----:B0-----:R-:W-:-:S04]  /*5b00*/  F2FP.BF16.F32.PACK_AB R0, RZ, R0 ;  /* 0x00000000ff00723e */ /* 0x001fc800000010ff */
[----:B------:R-:W-:Y:S01]  /*5b10*/  PRMT R12, R0, 0x7610, R12 ;  /* 0x00007610000c7816 */ /* 0x000fe2000000000c */
[----:B------:R-:W-:Y:S06]  /*5b20*/  BRA `(.L_x_7190) ;  /* 0x0000000000107947 */ /* 0x000fec0003800000 */
.L_x_7213:
[----:B------:R-:W2:Y:S02]  /*5b30*/  LDG.E R2, desc[UR36][R2.64] ;  /* 0x0000002402027981 */ /* 0x000ea4000c1e1900 */
[----:B--2---:R-:W-:-:S04]  /*5b40*/  I2FP.F32.U32 R0, R2 ;  /* 0x0000000200007245 */ /* 0x004fc80000201000 */
[----:B------:R-:W-:-:S04]  /*5b50*/  F2FP.BF16.F32.PACK_AB R0, RZ, R0 ;  /* 0x00000000ff00723e */ /* 0x000fc800000010ff */
[----:B------:R-:W-:-:S07]  /*5b60*/  PRMT R12, R0, 0x7610, R12 ;  /* 0x00007610000c7816 */ /* 0x000fce000000000c */
.L_x_7190:
[----:B-----5:R-:W-:Y:S01]  /*5b70*/  SHF.L.U32 R12, R12, 0x10, RZ ;  /* 0x000000100c0c7819 */ /* 0x020fe200000006ff */
[----:B------:R-:W-:Y:S01]  /*5b80*/  IMAD.U32 R11, R18, 0x10000, RZ ;  /* 0x00010000120b7824 */ /* 0x000fe200078e00ff */
[----:B------:R-:W1:Y:S01]  /*5b90*/  LDCU.64 UR4, c[0x0][0x580] ;  /* 0x0000b000ff0477ac */ /* 0x000e620008000a00 */
[----:B------:R-:W-:Y:S02]  /*5ba0*/  BSSY.RECONVERGENT B1, `(.L_x_7218) ;  /* 0x0000013000017945 */ /* 0x000fe40003800200 */
[----:B------:R-:W-:Y:S01]  /*5bb0*/  FADD.FTZ R5, |R11|, -RZ ;  /* 0x800000ff0b057221 */ /* 0x000fe20000010200 */
[C---:B------:R-:W-:Y:S01]  /*5bc0*/  FADD.FTZ R0, |R12|.reuse, -RZ ;  /* 0x800000ff0c007221 */ /* 0x040fe20000010200 */
[----:B------:R-:W-:-:S04]  /*5bd0*/  FSETP.GT.FTZ.AND P5, PT, |R12|, |R11|, PT ;  /* 0x4000000b0c00720b */ /* 0x000fc80003fb4200 */
[----:B------:R-:W-:Y:S02]  /*5be0*/  FSEL R13, R0, R5, P5 ;  /* 0x00000005000d7208 */ /* 0x000fe40002800000 */
[----:B------:R-:W-:Y:S02]  /*5bf0*/  FSEL R0, R5, R0, P5 ;  /* 0x0000000005007208 */ /* 0x000fe40002800000 */
[----:B0-----:R-:W0:Y:S08]  /*5c00*/  MUFU.RCP R2, R13 ;  /* 0x0000000d00027308 */ /* 0x001e300000001000 */
        /* <DEDUP_REMOVED lines=11> */
[----:B------:R-:W-:-:S07]  /*5cc0*/  IMAD.MOV.U32 R4, RZ, RZ, R9 ;  /* 0x000000ffff047224 */ /* 0x000fce00078e0009 */
.L_x_7219:
[----:B------:R-:W-:Y:S05]  /*5cd0*/  BSYNC.RECONVERGENT B1 ;  /* 0x0000000000017941 */ /* 0x000fea0003800200 */
.L_x_7218:
[----:B------:R-:W-:Y:S02]  /*5ce0*/  IMAD.MOV.U32 R5, RZ, RZ, 0x3b33710b ;  /* 0x3b33710bff057424 */ /* 0x000fe400078e00ff */
[----:B------:R-:W-:Y:S01]  /*5cf0*/  FMUL.FTZ R0, R4, R4 ;  /* 0x0000000404007220 */ /* 0x000fe20000410000 */
[----:B------:R-:W-:Y:S01]  /*5d00*/  MOV R7, 0x3f6ee581 ;  /* 0x3f6ee58100077802 */ /* 0x000fe20000000f00 */
[----:B------:R-:W-:Y:S01]  /*5d10*/  UPRMT UR4, UR41, 0x9910, URZ ;  /* 0x0000991029047896 */ /* 0x000fe200080000ff */
[C---:B------:R-:W-:Y:S01]  /*5d20*/  ISETP.GE.AND P2, PT, R11.reuse, RZ, PT ;  /* 0x000000ff0b00720c */ /* 0x040fe20003f46270 */
[C---:B------:R-:W-:Y:S01]  /*5d30*/  FFMA.FTZ R5, R0.reuse, R5, -0.015681877732276916504 ;  /* 0xbc80774800057423 */ /* 0x040fe20000010005 */
[C---:B------:R-:W-:Y:S01]  /*5d40*/  FSETP.NEU.FTZ.AND P1, PT, |R11|.reuse, |R12|, PT ;  /* 0x4000000c0b00720b */ /* 0x040fe20003f3d200 */
        /* <DEDUP_REMOVED lines=34> */
[----:B-1----:R1:W-:Y:S01]  /*5f70*/  STG.E.U8 desc[UR36][R2.64], R5 ;  /* 0x0000000502007986 */ /* 0x0023e2000c101124 */
[----:B------:R-:W-:Y:S05]  /*5f80*/  BRA `(.L_x_7225) ;  /* 0x0000000c007c7947 */ /* 0x000fea0003800000 */
.L_x_7223:
[----:B-1----:R-:W-:-:S06]  /*5f90*/  IMAD.U32 R5, R5, 0x10000, RZ ;  /* 0x0001000005057824 */ /* 0x002fcc00078e00ff */
[----:B------:R-:W1:Y:S02]  /*5fa0*/  F2I.S64.TRUNC R4, R5 ;  /* 0x0000000500047311 */ /* 0x000e64000020d900 */
[----:B-1----:R1:W-:Y:S01]  /*5fb0*/  STG.E.U8 desc[UR36][R2.64], R4 ;  /* 0x0000000402007986 */ /* 0x0023e2000c101124 */
[----:B------:R-:W-:Y:S05]  /*5fc0*/  BRA `(.L_x_7225) ;  /* 0x0000000c006c7947 */ /* 0x000fea0003800000 */
.L_x_7222:
        /* <DEDUP_REMOVED lines=10> */
.L_x_7227:
[----:B-1----:R-:W-:-:S06]  /*6070*/  IMAD.U32 R5, R5, 0x10000, RZ ;  /* 0x0001000005057824 */ /* 0x002fcc00078e00ff */
[----:B------:R-:W1:Y:S02]  /*6080*/  F2I.FTZ.TRUNC.NTZ R5, R5 ;  /* 0x0000000500057305 */ /* 0x000e64000021f100 */
[----:B-1----:R1:W-:Y:S01]  /*6090*/  STG.E desc[UR36][R2.64], R5 ;  /* 0x0000000502007986 */ /* 0x0023e2000c101924 */
[----:B------:R-:W-:Y:S05]  /*60a0*/  BRA `(.L_x_7225) ;  /* 0x0000000c00347947 */ /* 0x000fea0003800000 */
.L_x_7226:
[----:B-1----:R-:W-:-:S06]  /*60b0*/  IMAD.U32 R5, R5, 0x10000, RZ ;  /* 0x0001000005057824 */ /* 0x002fcc00078e00ff */
[----:B------:R-:W1:Y:S02]  /*60c0*/  F2I.FTZ.TRUNC.NTZ R5, R5 ;  /* 0x0000000500057305 */ /* 0x000e64000021f100 */
[----:B-1----:R1:W-:Y:S01]  /*60d0*/  STG.E.U16 desc[UR36][R2.64], R5 ;  /* 0x0000000502007986 */ /* 0x0023e2000c101524 */
[----:B------:R-:W-:Y:S05]  /*60e0*/  BRA `(.L_x_7225) ;  /* 0x0000000c00247947 */ /* 0x000fea0003800000 */
.L_x_7221:
        /* <DEDUP_REMOVED lines=9> */
.L_x_7229:
[----:B-1----:R-:W-:-:S04]  /*6180*/  SHF.L.U32 R0, R5, 0x10, RZ ;  /* 0x0000001005007819 */ /* 0x002fc800000006ff */
[----:B------:R-:W-:-:S05]  /*6190*/  F2FP.F16.F32.PACK_AB R0, RZ, R0 ;  /* 0x00000000ff00723e */ /* 0x000fca00000000ff */
[----:B------:R1:W-:Y:S01]  /*61a0*/  STG.E.U16 desc[UR36][R2.64], R0 ;  /* 0x0000000002007986 */ /* 0x0003e2000c101524 */
[----:B------:R-:W-:Y:S05]  /*61b0*/  BRA `(.L_x_7225) ;  /* 0x0000000800f07947 */ /* 0x000fea0003800000 */
.L_x_7228:
        /* <DEDUP_REMOVED lines=10> */
.L_x_7231:
[----:B-1----:R-:W-:-:S05]  /*6260*/  IMAD.U32 R5, R5, 0x10000, RZ ;  /* 0x0001000005057824 */ /* 0x002fca00078e00ff */
[----:B------:R-:W-:-:S04]  /*6270*/  F2FP.F16.F32.PACK_AB R5, RZ, R5 ;  /* 0x00000005ff05723e */ /* 0x000fc800000000ff */
[----:B------:R-:W-:-:S05]  /*6280*/  PRMT R5, R5, 0x5410, RZ ;  /* 0x0000541005057816 */ /* 0x000fca00000000ff */
[----:B------:R1:W-:Y:S01]  /*6290*/  STG.E desc[UR36][R2.64], R5 ;  /* 0x0000000502007986 */ /* 0x0003e2000c101924 */
[----:B------:R-:W-:Y:S05]  /*62a0*/  BRA `(.L_x_7225) ;  /* 0x0000000800b47947 */ /* 0x000fea0003800000 */
.L_x_7230:
[----:B-1----:R-:W-:-:S05]  /*62b0*/  SHF.L.U32 R4, R5, 0x10, RZ ;  /* 0x0000001005047819 */ /* 0x002fca00000006ff */
[----:B------:R-:W-:-:S06]  /*62c0*/  FMUL.FTZ R4, R4, 1 ;  /* 0x3f80000004047820 */ /* 0x000fcc0000410000 */
[----:B------:R-:W1:Y:S02]  /*62d0*/  F2F.F64.F32 R4, R4 ;  /* 0x0000000400047310 */ /* 0x000e640000201800 */
[----:B-1----:R1:W-:Y:S01]  /*62e0*/  STG.E.64 desc[UR36][R2.64], R4 ;  /* 0x0000000402007986 */ /* 0x0023e2000c101b24 */
[----:B------:R-:W-:Y:S05]  /*62f0*/  BRA `(.L_x_7225) ;  /* 0x0000000800a07947 */ /* 0x000fea0003800000 */
.L_x_7220:
        /* <DEDUP_REMOVED lines=14> */
.L_x_7235:
[----:B-1----:R-:W-:Y:S01]  /*63e0*/  IMAD.U32 R5, R5, 0x10000, RZ ;  /* 0x0001000005057824 */ /* 0x002fe200078e00ff */
        /* <DEDUP_REMOVED lines=17> */
.L_x_7238:
[----:B------:R-:W-:-:S04]  /*6500*/  SHF.R.U32.HI R5, RZ, 0x18, R5 ;  /* 0x00000018ff057819 */ /* 0x000fc80000011605 */
[----:B------:R-:W-:-:S07]  /*6510*/  LOP3.LUT R0, R0, 0x80, R5, 0xf8, !PT ;  /* 0x0000008000007812 */ /* 0x000fce00078ef805 */
.L_x_7237:
[----:B------:R-:W-:Y:S05]  /*6520*/  BSYNC.RECONVERGENT B0 ;  /* 0x0000000000007941 */ /* 0x000fea0003800200 */
.L_x_7236:
[----:B------:R1:W-:Y:S01]  /*6530*/  STG.E.U8 desc[UR36][R2.64], R0 ;  /* 0x0000000002007986 */ /* 0x0003e2000c101124 */
[----:B------:R-:W-:Y:S05]  /*6540*/  BRA `(.L_x_7225) ;  /* 0x00000008000c7947 */ /* 0x000fea0003800000 */
.L_x_7234:
        /* <DEDUP_REMOVED lines=18> */
.L_x_7241:
[----:B------:R-:W-:-:S04]  /*6670*/  SHF.R.U32.HI R5, RZ, 0x18, R5 ;  /* 0x00000018ff057819 */ /* 0x000fc80000011605 */
[----:B------:R-:W-:-:S07]  /*6680*/  LOP3.LUT R0, R0, 0x80, R5, 0xf8, !PT ;  /* 0x0000008000007812 */ /* 0x000fce00078ef805 */
.L_x_7240:
[----:B------:R-:W-:Y:S05]  /*6690*/  BSYNC.RECONVERGENT B0 ;  /* 0x0000000000007941 */ /* 0x000fea0003800200 */
.L_x_7239:
[----:B------:R1:W-:Y:S01]  /*66a0*/  STG.E.U8 desc[UR36][R2.64], R0 ;  /* 0x0000000002007986 */ /* 0x0003e2000c101124 */
[----:B------:R-:W-:Y:S05]  /*66b0*/  BRA `(.L_x_7225) ;  /* 0x0000000400b07947 */ /* 0x000fea0003800000 */
.L_x_7233:
[----:B------:R-:W-:-:S09]  /*66c0*/  UISETP.NE.AND UP0, UPT, UR4, 0x1c, UPT ;  /* 0x0000001c0400788c */ /* 0x000fd2000bf05270 */
[----:B------:R-:W-:Y:S05]  /*66d0*/  BRA.U !UP0, `(.L_x_7242) ;  /* 0x0000000108607547 */ /* 0x000fea000b800000 */
[----:B------:R-:W-:-:S09]  /*66e0*/  UISETP.NE.AND UP0, UPT, UR4, 0x1d, UPT ;  /* 0x0000001d0400788c */ /* 0x000fd2000bf05270 */
[----:B------:R-:W-:Y:S05]  /*66f0*/  BRA.U !UP0, `(.L_x_7243) ;  /* 0x0000000108487547 */ /* 0x000fea000b800000 */
[----:B------:R-:W-:-:S09]  /*6700*/  UISETP.NE.AND UP0, UPT, UR4, 0x2c, UPT ;  /* 0x0000002c0400788c */ /* 0x000fd2000bf05270 */
[----:B------:R-:W-:Y:S05]  /*6710*/  BRA.U UP0, `(.L_x_7224) ;  /* 0x0000000100bc7547 */ /* 0x000fea000b800000 */
[----:B-1----:R-:W-:-:S04]  /*6720*/  SHF.L.U32 R5, R5, 0x10, RZ ;  /* 0x0000001005057819 */ /* 0x002fc800000006ff */
        /* <DEDUP_REMOVED lines=15> */
.L_x_7243:
[----:B-1----:R-:W-:-:S06]  /*6820*/  IMAD.U32 R5, R5, 0x10000, RZ ;  /* 0x0001000005057824 */ /* 0x002fcc00078e00ff */
[----:B------:R-:W1:Y:S02]  /*6830*/  F2I.U64.TRUNC R4, R5 ;  /* 0x0000000500047311 */ /* 0x000e64000020d800 */
[----:B-1----:R1:W-:Y:S01]  /*6840*/  STG.E.64 desc[UR36][R2.64], R4 ;  /* 0x0000000402007986 */ /* 0x0023e2000c101b24 */
[----:B------:R-:W-:Y:S05]  /*6850*/  BRA `(.L_x_7225) ;  /* 0x0000000400487947 */ /* 0x000fea0003800000 */
.L_x_7242:
[----:B-1----:R-:W-:-:S06]  /*6860*/  IMAD.U32 R5, R5, 0x10000, RZ ;  /* 0x0001000005057824 */ /* 0x002fcc00078e00ff */
[----:B------:R-:W1:Y:S02]  /*6870*/  F2I.FTZ.U32.TRUNC.NTZ R5, R5 ;  /* 0x0000000500057305 */ /* 0x000e64000021f000 */
[----:B-1----:R1:W-:Y:S01]  /*6880*/  STG.E desc[UR36][R2.64], R5 ;  /* 0x0000000502007986 */ /* 0x0023e2000c101924 */
[----:B------:R-:W-:Y:S05]  /*6890*/  BRA `(.L_x_7225) ;  /* 0x0000000400387947 */ /* 0x000fea0003800000 */
.L_x_7232:
        /* <DEDUP_REMOVED lines=11> */
.L_x_7245:
[----:B-1----:R-:W-:Y:S02]  /*6950*/  SHF.L.U32 R5, R5, 0x10, RZ ;  /* 0x0000001005057819 */ /* 0x002fe400000006ff */
[----:B------:R-:W-:-:S03]  /*6960*/  CS2R R6, SRZ ;  /* 0x0000000000067805 */ /* 0x000fc6000001ff00 */
[----:B------:R-:W-:-:S06]  /*6970*/  FMUL.FTZ R5, R5, 1 ;  /* 0x3f80000005057820 */ /* 0x000fcc0000410000 */
[----:B------:R-:W1:Y:S02]  /*6980*/  F2F.F64.F32 R4, R5 ;  /* 0x0000000500047310 */ /* 0x000e640000201800 */
[----:B-1----:R1:W-:Y:S01]  /*6990*/  STG.E.128 desc[UR36][R2.64], R4 ;  /* 0x0000000402007986 */ /* 0x0023e2000c101d24 */
[----:B------:R-:W-:Y:S05]  /*69a0*/  BRA `(.L_x_7225) ;  /* 0x0000000000f47947 */ /* 0x000fea0003800000 */
.L_x_7244:
[----:B------:R-:W-:-:S09]  /*69b0*/  UISETP.NE.AND UP0, UPT, UR4, 0xf, UPT ;  /* 0x0000000f0400788c */ /* 0x000fd2000bf05270 */
[----:B------:R-:W-:Y:S05]  /*69c0*/  BRA.U !UP0, `(.L_x_7246) ;  /* 0x0000000108e87547 */ /* 0x000fea000b800000 */
[----:B------:R-:W-:-:S09]  /*69d0*/  UISETP.NE.AND UP0, UPT, UR4, 0x17, UPT ;  /* 0x000000170400788c */ /* 0x000fd2000bf05270 */
[----:B------:R-:W-:Y:S05]  /*69e0*/  BRA.U !UP0, `(.L_x_7247) ;  /* 0x0000000108907547 */ /* 0x000fea000b800000 */
[----:B------:R-:W-:-:S09]  /*69f0*/  UISETP.NE.AND UP0, UPT, UR4, 0x18, UPT ;  /* 0x000000180400788c */ /* 0x000fd2000bf05270 */
[----:B------:R-:W-:Y:S05]  /*6a00*/  BRA.U !UP0, `(.L_x_7248) ;  /* 0x0000000108447547 */ /* 0x000fea000b800000 */
.L_x_7224:
[----:B------:R-:W-:Y:S01]  /*6a10*/  MOV R2, 0x0 ;  /* 0x0000000000027802 */ /* 0x000fe20000000f00 */
[----:B------:R-:W2:Y:S01]  /*6a20*/  LDCU.64 UR4, c[0x4][0x128] ;  /* 0x01002500ff0477ac */ /* 0x000ea20008000a00 */
[----:B0-----:R-:W-:Y:S02]  /*6a30*/  HFMA2 R12, -RZ, RZ, 0, 5.9604644775390625e-08 ;  /* 0x00000001ff0c7431 */ /* 0x001fe400000001ff */
[----:B------:R-:W-:Y:S01]  /*6a40*/  IMAD.MOV.U32 R8, RZ, RZ, 0x65 ;  /* 0x00000065ff087424 */ /* 0x000fe200078e00ff */
[----:B------:R-:W0:Y:S01]  /*6a50*/  LDCU.64 UR6, c[0x4][0x130] ;  /* 0x01002600ff0677ac */ /* 0x000e220008000a00 */
[----:B------:R-:W3:Y:S01]  /*6a60*/  LDC.64 R2, c[0x4][R2] ;  /* 0x0100000002027b82 */ /* 0x000ee20000000a00 */
[----:B------:R-:W-:Y:S01]  /*6a70*/  IMAD.MOV.U32 R13, RZ, RZ, RZ ;  /* 0x000000ffff0d7224 */ /* 0x000fe200078e00ff */
[----:B------:R-:W4:Y:S01]  /*6a80*/  LDCU.64 UR8, c[0x4][0x40] ;  /* 0x01000800ff0877ac */ /* 0x000f220008000a00 */
[----:B--2---:R-:W-:Y:S02]  /*6a90*/  IMAD.U32 R4, RZ, RZ, UR4 ;  /* 0x00000004ff047e24 */ /* 0x004fe4000f8e00ff */
[----:B-1----:R-:W-:-:S02]  /*6aa0*/  IMAD.U32 R5, RZ, RZ, UR5 ;  /* 0x00000005ff057e24 */ /* 0x002fc4000f8e00ff */
[----:B0-----:R-:W-:Y:S01]  /*6ab0*/  IMAD.U32 R6, RZ, RZ, UR6 ;  /* 0x00000006ff067e24 */ /* 0x001fe2000f8e00ff */
[----:B------:R-:W-:Y:S01]  /*6ac0*/  MOV R7, UR7 ;  /* 0x0000000700077c02 */ /* 0x000fe20008000f00 */
[----:B----4-:R-:W-:Y:S02]  /*6ad0*/  IMAD.U32 R10, RZ, RZ, UR8 ;  /* 0x00000008ff0a7e24 */ /* 0x010fe4000f8e00ff */
[----:B------:R-:W-:-:S07]  /*6ae0*/  IMAD.U32 R11, RZ, RZ, UR9 ;  /* 0x00000009ff0b7e24 */ /* 0x000fce000f8e00ff */
[----:B------:R-:W-:-:S07]  /*6af0*/  LEPC R20, `(.L_x_7249) ;  /* 0x000000001014794e */ /* 0x000fce0000000000 */
[----:B---3--:R-:W-:Y:S05]  /*6b00*/  CALL.ABS.NOINC R2 ;  /* 0x0000000002007343 */ /* 0x008fea0003c00000 */
.L_x_7249:
[----:B------:R-:W-:Y:S05]  /*6b10*/  BRA `(.L_x_7225) ;  /* 0x0000000000987947 */ /* 0x000fea0003800000 */
.L_x_7248:
[----:B-1----:R-:W-:Y:S01]  /*6b20*/  IMAD.U32 R7, R5, 0x10000, RZ ;  /* 0x0001000005077824 */ /* 0x002fe200078e00ff */
        /* <DEDUP_REMOVED lines=12> */
.L_x_7251:
[----:B------:R-:W-:Y:S05]  /*6bf0*/  BSYNC.RECONVERGENT B0 ;  /* 0x0000000000007941 */ /* 0x000fea0003800200 */
.L_x_7250:
[----:B------:R-:W-:-:S05]  /*6c00*/  LOP3.LUT R5, R0, 0x80, R5, 0xf8, !PT ;  /* 0x0000008000057812 */ /* 0x000fca00078ef805 */
[----:B------:R4:W-:Y:S01]  /*6c10*/  STG.E.U8 desc[UR36][R2.64], R5 ;  /* 0x0000000502007986 */ /* 0x0009e2000c101124 */
[----:B------:R-:W-:Y:S05]  /*6c20*/  BRA `(.L_x_7225) ;  /* 0x0000000000547947 */ /* 0x000fea0003800000 */
.L_x_7247:
[----:B-1----:R-:W-:Y:S01]  /*6c30*/  SHF.L.U32 R5, R5, 0x10, RZ ;  /* 0x0000001005057819 */ /* 0x002fe200000006ff */
[----:B------:R-:W-:Y:S03]  /*6c40*/  BSSY.RECONVERGENT B0, `(.L_x_7252) ;  /* 0x000000e000007945 */ /* 0x000fe60003800200 */
        /* <DEDUP_REMOVED lines=10> */
.L_x_7253:
[----:B------:R-:W-:Y:S01]  /*6cf0*/  IMAD.MOV.U32 R0, RZ, RZ, 0x7f ;  /* 0x0000007fff007424 */ /* 0x000fe200078e00ff */
[----:B------:R-:W-:-:S04]  /*6d00*/  ISETP.GT.U32.AND P0, PT, R4, 0x7f800000, PT ;  /* 0x7f8000000400780c */ /* 0x000fc80003f04070 */
[----:B------:R-:W-:-:S09]  /*6d10*/  SEL R0, R0, 0x7c, P0 ;  /* 0x0000007c00007807 */ /* 0x000fd20000000000 */
.L_x_7254:
[----:B------:R-:W-:Y:S05]  /*6d20*/  BSYNC.RECONVERGENT B0 ;  /* 0x0000000000007941 */ /* 0x000fea0003800200 */
.L_x_7252:
[----:B------:R-:W-:-:S04]  /*6d30*/  SHF.R.U32.HI R5, RZ, 0x18, R5 ;  /* 0x00000018ff057819 */ /* 0x000fc80000011605 */
[----:B------:R-:W-:-:S05]  /*6d40*/  LOP3.LUT R5, R0, 0x80, R5, 0xf8, !PT ;  /* 0x0000008000057812 */ /* 0x000fca00078ef805 */
[----:B------:R3:W-:Y:S01]  /*6d50*/  STG.E.U8 desc[UR36][R2.64], R5 ;  /* 0x0000000502007986 */ /* 0x0007e2000c101124 */
[----:B------:R-:W-:Y:S05]  /*6d60*/  BRA `(.L_x_7225) ;  /* 0x0000000000047947 */ /* 0x000fea0003800000 */
.L_x_7246:
[----:B-1----:R1:W-:Y:S02]  /*6d70*/  STG.E.U16 desc[UR36][R2.64], R5 ;  /* 0x0000000502007986 */ /* 0x0023e4000c101524 */
.L_x_7225:
[----:B------:R-:W-:-:S07]  /*6d80*/  VIADD R17, R17, 0x80 ;  /* 0x0000008011117836 */ /* 0x000fce0000000000 */
.L_x_7183:
[----:B------:R-:W-:Y:S05]  /*6d90*/  BSYNC.RECONVERGENT B6 ;  /* 0x0000000000067941 */ /* 0x000fea0003800200 */
.L_x_7182:
[----:B------:R-:W5:Y:S01]  /*6da0*/  LDCU UR4, c[0x0][0x380] ;  /* 0x00007000ff0477ac */ /* 0x000f620008000800 */
[----:B------:R-:W-:Y:S01]  /*6db0*/  BSSY.RECONVERGENT B6, `(.L_x_7255) ;  /* 0x0000364000067945 */ /* 0x000fe20003800200 */
[----:B-----5:R-:W-:-:S13]  /*6dc0*/  ISETP.GE.AND P0, PT, R17, UR4, PT ;  /* 0x0000000411007c0c */ /* 0x020fda000bf06270 */
[----:B------:R-:W-:Y:S05]  /*6dd0*/  @P0 BRA `(.L_x_7256) ;  /* 0x0000003400840947 */ /* 0x000fea0003800000 */
[----:B------:R-:W5:Y:S01]  /*6de0*/  LDCU UR4, c[0x0][0x388] ;  /* 0x00007100ff0477ac */ /* 0x000f620008000800 */
[----:B-123--:R-:W-:Y:S01]  /*6df0*/  IMAD.MOV.U32 R0, RZ, RZ, RZ ;  /* 0x000000ffff007224 */ /* 0x00efe200078e00ff */
[----:B------:R-:W-:Y:S01]  /*6e00*/  MOV R16, RZ ;  /* 0x000000ff00107202 */ /* 0x000fe20000000f00 */
[----:B-----5:R-:W-:-:S09]  /*6e10*/  UISETP.NE.AND UP0, UPT, UR4, URZ, UPT ;  /* 0x000000ff0400728c */ /* 0x020fd2000bf05270 */
[----:B------:R-:W-:Y:S05]  /*6e20*/  BRA.U !UP0, `(.L_x_7257) ;  /* 0x0000001108a87547 */ /* 0x000fea000b800000 */
[----:B------:R-:W4:Y:S01]  /*6e30*/  LDCU.64 UR4, c[0x0][0x390] ;  /* 0x00007200ff0477ac */ /* 0x000f220008000a00 */
[----:B------:R-:W-:Y:S01]  /*6e40*/  IMAD.MOV.U32 R16, RZ, RZ, RZ ;  /* 0x000000ffff107224 */ /* 0x000fe200078e00ff */
[----:B------:R-:W1:Y:S01]  /*6e50*/  LDCU UR6, c[0x0][0x38c] ;  /* 0x00007180ff0677ac */ /* 0x000e620008000800 */
[----:B------:R-:W2:Y:S01]  /*6e60*/  LDCU.64 UR8, c[0x0][0x4b8] ;  /* 0x00009700ff0877ac */ /* 0x000ea20008000a00 */
[----:B------:R-:W-:Y:S01]  /*6e70*/  UISETP.NE.AND UP0, UPT, UR40, URZ, UPT ;  /* 0x000000ff2800728c */ /* 0x000fe2000bf05270 */
[----:B----4-:R-:W-:-:S05]  /*6e80*/  IMAD.HI.U32 R2, R17, UR4, R16 ;  /* 0x0000000411027c27 */ /* 0x010fca000f8e0010 */
[----:B------:R-:W-:-:S05]  /*6e90*/  SHF.R.U32.HI R3, RZ, UR5, R2 ;  /* 0x00000005ff037c19 */ /* 0x000fca0008011602 */
[----:B------:R-:W-:-:S04]  /*6ea0*/  IMAD.MOV R0, RZ, RZ, -R3 ;  /* 0x000000ffff007224 */ /* 0x000fc800078e0a03 */
[----:B-1----:R-:W-:-:S04]  /*6eb0*/  IMAD R0, R0, UR6, R17 ;  /* 0x0000000600007c24 */ /* 0x002fc8000f8e0211 */
[C---:B--2---:R-:W-:Y:S02]  /*6ec0*/  IMAD R16, R0.reuse, UR8, RZ ;  /* 0x0000000800107c24 */ /* 0x044fe4000f8e02ff */
        /* <DEDUP_REMOVED lines=8> */
[----:B--2---:R-:W-:-:S04]  /*6f50*/  SHF.R.U32.HI R5, RZ, UR4, R4 ;  /* 0x00000004ff057c19 */ /* 0x004fc80008011604 */
[----:B------:R-:W-:-:S05]  /*6f60*/  IADD3 R2, PT, PT, -R5, RZ, RZ ;  /* 0x000000ff05027210 */ /* 0x000fca0007ffe1ff */
        /* <DEDUP_REMOVED lines=10> */
[----:B------:R-:W-:-:S05]  /*7010*/  SHF.R.U32.HI R3, RZ, UR5, R2 ;  /* 0x00000005ff037c19 */ /* 0x000fca0008011602 */
[----:B------:R-:W-:-:S04]  /*7020*/  IMAD.MOV R4, RZ, RZ, -R3 ;  /* 0x000000ffff047224 */ /* 0x000fc800078e0a03 */
        /* <DEDUP_REMOVED lines=261> */
[----:B------:R-:W-:-:S05]  /*8080*/  SHF.R.U32.HI R2, RZ, UR5, R2 ;  /* 0x00000005ff027c19 */ /* 0x000fca0008011602 */
[----:B------:R-:W-:-:S04]  /*8090*/  IMAD.MOV R3, RZ, RZ, -R2 ;  /* 0x000000ffff037224 */ /* 0x000fc800078e0a02 */
[----:B--2---:R-:W-:-:S04]  /*80a0*/  IMAD R5, R3, UR6, R5 ;  /* 0x0000000603057c24 */ /* 0x004fc8000f8e0205 */
[C---:B---3--:R-:W-:Y:S02]  /*80b0*/  IMAD R16, R5.reuse, UR8, R16 ;  /* 0x0000000805107c24 */ /* 0x048fe4000f8e0210 */
[----:B------:R-:W-:-:S07]  /*80c0*/  IMAD R0, R5, UR9, R0 ;  /* 0x0000000905007c24 */ /* 0x000fce000f8e0200 */
.L_x_7257:
        /* <DEDUP_REMOVED lines=19> */
.L_x_7261:
[----:B------:R-:W2:Y:S02]  /*8200*/  LDG.E.U8 R2, desc[UR36][R2.64] ;  /* 0x0000002402027981 */ /* 0x000ea4000c1e1100 */
[----:B--2---:R-:W-:-:S04]  /*8210*/  I2FP.F32.U32 R0, R2 ;  /* 0x0000000200007245 */ /* 0x004fc80000201000 */
[----:B------:R-:W-:-:S04]  /*8220*/  F2FP.BF16.F32.PACK_AB R0, RZ, R0 ;  /* 0x00000000ff00723e */ /* 0x000fc800000010ff */
[----:B0-----:R-:W-:Y:S01]  /*8230*/  PRMT R12, R0, 0x7610, R12 ;  /* 0x00007610000c7816 */ /* 0x001fe2000000000c */
[----:B------:R-:W-:Y:S06]  /*8240*/  BRA `(.L_x_7263) ;  /* 0x0000000c00e07947 */ /* 0x000fec0003800000 */
.L_x_7260:
        /* <DEDUP_REMOVED lines=11> */
.L_x_7265:
[----:B------:R-:W2:Y:S02]  /*8300*/  LDG.E R2, desc[UR36][R2.64] ;  /* 0x0000002402027981 */ /* 0x000ea4000c1e1900 */
[----:B--2---:R-:W-:-:S04]  /*8310*/  I2FP.F32.S32 R0, R2 ;  /* 0x0000000200007245 */ /* 0x004fc80000201400 */
[----:B------:R-:W-:-:S04]  /*8320*/  F2FP.BF16.F32.PACK_AB R0, RZ, R0 ;  /* 0x00000000ff00723e */ /* 0x000fc800000010ff */
[----:B0-----:R-:W-:Y:S01]  /*8330*/  PRMT R12, R0, 0x7610, R12 ;  /* 0x00007610000c7816 */ /* 0x001fe2000000000c */
[----:B------:R-:W-:Y:S06]  /*8340*/  BRA `(.L_x_7263) ;  /* 0x0000000c00a07947 */ /* 0x000fec0003800000 */
.L_x_7264:
[----:B------:R-:W2:Y:S02]  /*8350*/  LDG.E.U16 R2, desc[UR36][R2.64] ;  /* 0x0000002402027981 */ /* 0x000ea4000c1e1500 */
[----:B--2---:R-:W1:Y:S02]  /*8360*/  I2F.S16 R0, R2 ;  /* 0x0000000200007306 */ /* 0x004e640000101400 */
[----:B-1----:R-:W-:-:S04]  /*8370*/  F2FP.BF16.F32.PACK_AB R0, RZ, R0 ;  /* 0x00000000ff00723e */ /* 0x002fc800000010ff */
[----:B0-----:R-:W-:Y:S01]  /*8380*/  PRMT R12, R0, 0x7610, R12 ;  /* 0x00007610000c7816 */ /* 0x001fe2000000000c */
[----:B------:R-:W-:Y:S06]  /*8390*/  BRA `(.L_x_7263) ;  /* 0x0000000c008c7947 */ /* 0x000fec0003800000 */
.L_x_7259:
        /* <DEDUP_REMOVED lines=9> */
.L_x_7267:
[----:B------:R-:W2:Y:S02]  /*8430*/  LDG.E.U16 R0, desc[UR36][R2.64] ;  /* 0x0000002402007981 */ /* 0x000ea4000c1e1500 */
[----:B--2---:R-:W-:-:S05]  /*8440*/  HADD2.F32 R0, -RZ, R0.H0_H0 ;  /* 0x20000000ff007230 */ /* 0x004fca0000004100 */
[----:B------:R-:W-:-:S04]  /*8450*/  F2FP.BF16.F32.PACK_AB R0, RZ, R0 ;  /* 0x00000000ff00723e */ /* 0x000fc800000010ff */
[----:B0-----:R-:W-:Y:S01]  /*8460*/  PRMT R12, R0, 0x7610, R12 ;  /* 0x00007610000c7816 */ /* 0x001fe2000000000c */
[----:B------:R-:W-:Y:S06]  /*8470*/  BRA `(.L_x_7263) ;  /* 0x0000000c00547947 */ /* 0x000fec0003800000 */
.L_x_7266:
        /* <DEDUP_REMOVED lines=9> */
.L_x_7269:
[----:B------:R-:W2:Y:S02]  /*8510*/  LDG.E.U16 R2, desc[UR36][R2.64] ;  /* 0x0000002402027981 */ /* 0x000ea4000c1e1500 */
[----:B--2---:R-:W-:-:S05]  /*8520*/  HADD2.F32 R0, -RZ, R2.H0_H0 ;  /* 0x20000002ff007230 */ /* 0x004fca0000004100 */
[----:B------:R-:W-:-:S04]  /*8530*/  F2FP.BF16.F32.PACK_AB R0, RZ, R0 ;  /* 0x00000000ff00723e */ /* 0x000fc800000010ff */
[----:B0-----:R-:W-:Y:S01]  /*8540*/  PRMT R12, R0, 0x7610, R12 ;  /* 0x00007610000c7816 */ /* 0x001fe2000000000c */
[----:B------:R-:W-:Y:S06]  /*8550*/  BRA `(.L_x_7263) ;  /* 0x0000000c001c7947 */ /* 0x000fec0003800000 */
.L_x_7268:
        /* <DEDUP_REMOVED lines=13> */
.L_x_7258:
        /* <DEDUP_REMOVED lines=14> */
.L_x_7272:
        /* <DEDUP_REMOVED lines=13> */
.L_x_7271:
        /* <DEDUP_REMOVED lines=11> */
[----:B------:R-:W1:Y:S02]  /*8890*/  FLO.U32 R5, R4 ;  /* 0x0000000400057300 */ /* 0x000e6400000e0000 */
[----:B-1----:R-:W-:-:S05]  /*88a0*/  IMAD.MOV R5, RZ, RZ, -R5 ;  /* 0x000000ffff057224 */ /* 0x002fca00078e0a05 */
        /* <DEDUP_REMOVED lines=12> */
[----:B0-----:R-:W-:Y:S01]  /*8970*/  PRMT R12, R5, 0x7610, R12 ;  /* 0x00007610050c7816 */ /* 0x001fe2000000000c */
[----:B------:R-:W-:Y:S06]  /*8980*/  BRA `(.L_x_7263) ;  /* 0x0000000800107947 */ /* 0x000fec0003800000 */
.L_x_7274:
        /* <DEDUP_REMOVED lines=12> */
[----:B0-----:R-:W-:Y:S01]  /*8a50*/  PRMT R12, R0, 0x7610, R12 ;  /* 0x00007610000c7816 */ /* 0x001fe2000000000c */
[----:B------:R-:W-:Y:S06]  /*8a60*/  BRA `(.L_x_7263) ;  /* 0x0000000400d87947 */ /* 0x000fec0003800000 */
.L_x_7273:
[----:B0-----:R0:W5:Y:S01]  /*8a70*/  LDG.E.U16 R12, desc[UR36][R2.64] ;  /* 0x00000024020c7981 */ /* 0x001162000c1e1500 */
[----:B------:R-:W-:Y:S05]  /*8a80*/  BRA `(.L_x_7263) ;  /* 0x0000000400d07947 */ /* 0x000fea0003800000 */
.L_x_7270:
        /* <DEDUP_REMOVED lines=13> */
.L_x_7277:
        /* <DEDUP_REMOVED lines=15> */
[----:B------:R-:W1:Y:S02]  /*8c50*/  FLO.U32 R3, R0 ;  /* 0x0000000000037300 */ /* 0x000e6400000e0000 */
[----:B-1----:R-:W-:-:S04]  /*8c60*/  IADD3 R3, PT, PT, -R3, 0x1f, RZ ;  /* 0x0000001f03037810 */ /* 0x002fc80007ffe1ff */
[----:B------:R-:W-:Y:S02]  /*8c70*/  IADD3 R5, PT, PT, R3, -0x1c, RZ ;  /* 0xffffffe403057810 */ /* 0x000fe40007ffe0ff */
[----:B------:R-:W-:Y:S02]  /*8c80*/  IADD3 R2, PT, PT, R2, 0x1d, -R3 ;  /* 0x0000001d02027810 */ /* 0x000fe40007ffe803 */
[----:B------:R-:W-:-:S04]  /*8c90*/  SHF.L.U32 R5, R0, R5, RZ ;  /* 0x0000000500057219 */ /* 0x000fc800000006ff */
[----:B------:R-:W-:-:S07]  /*8ca0*/  LOP3.LUT R0, R5, 0x7, RZ, 0xc0, !PT ;  /* 0x0000000705007812 */ /* 0x000fce00078ec0ff */
.L_x_7281:
[----:B------:R-:W-:Y:S05]  /*8cb0*/  BSYNC.RECONVERGENT B1 ;  /* 0x0000000000017941 */ /* 0x000fea0003800200 */
.L_x_7280:
[----:B------:R-:W-:Y:S01]  /*8cc0*/  IMAD.SHL.U32 R0, R0, 0x100000, RZ ;  /* 0x0010000000007824 */ /* 0x000fe200078e00ff */
[----:B------:R-:W-:-:S04]  /*8cd0*/  LEA R2, R2, 0x3b800000, 0x17 ;  /* 0x3b80000002027811 */ /* 0x000fc800078eb8ff */
[----:B------:R-:W-:-:S07]  /*8ce0*/  LOP3.LUT R0, R2, R0, R7, 0xfe, !PT ;  /* 0x0000000002007212 */ /* 0x000fce00078efe07 */
.L_x_7279:
[----:B------:R-:W-:Y:S05]  /*8cf0*/  BSYNC.RECONVERGENT B0 ;  /* 0x0000000000007941 */ /* 0x000fea0003800200 */
.L_x_7278:
[----:B------:R-:W-:-:S04]  /*8d00*/  F2FP.BF16.F32.PACK_AB R0, RZ, R0 ;  /* 0x00000000ff00723e */ /* 0x000fc800000010ff */
[----:B0-----:R-:W-:Y:S01]  /*8d10*/  PRMT R12, R0, 0x7610, R12 ;  /* 0x00007610000c7816 */ /* 0x001fe2000000000c */
[----:B------:R-:W-:Y:S06]  /*8d20*/  BRA `(.L_x_7263) ;  /* 0x0000000400287947 */ /* 0x000fec0003800000 */
.L_x_7276:
        /* <DEDUP_REMOVED lines=15> */
[----:B------:R-:W1:Y:S02]  /*8e20*/  FLO.U32 R3, R0 ;  /* 0x0000000000037300 */ /* 0x000e6400000e0000 */
[----:B-1----:R-:W-:-:S04]  /*8e30*/  IADD3 R3, PT, PT, -R3, 0x1f, RZ ;  /* 0x0000001f03037810 */ /* 0x002fc80007ffe1ff */
[----:B------:R-:W-:Y:S01]  /*8e40*/  IADD3 R2, PT, PT, R2, 0x1e, -R3 ;  /* 0x0000001e02027810 */ /* 0x000fe20007ffe803 */
[----:B------:R-:W-:-:S05]  /*8e50*/  VIADD R5, R3, 0xffffffe3 ;  /* 0xffffffe303057836 */ /* 0x000fca0000000000 */
[----:B------:R-:W-:-:S04]  /*8e60*/  SHF.L.U32 R5, R0, R5, RZ ;  /* 0x0000000500057219 */ /* 0x000fc800000006ff */
[----:B------:R-:W-:-:S07]  /*8e70*/  LOP3.LUT R0, R5, 0x3, RZ, 0xc0, !PT ;  /* 0x0000000305007812 */ /* 0x000fce00078ec0ff */
.L_x_7285:
[----:B------:R-:W-:Y:S05]  /*8e80*/  BSYNC.RECONVERGENT B1 ;  /* 0x0000000000017941 */ /* 0x000fea0003800200 */
.L_x_7284:
[----:B------:R-:W-:Y:S01]  /*8e90*/  IMAD.SHL.U32 R0, R0, 0x200000, RZ ;  /* 0x0020000000007824 */ /* 0x000fe200078e00ff */
[----:B------:R-:W-:-:S04]  /*8ea0*/  LEA R2, R2, 0x37800000, 0x17 ;  /* 0x3780000002027811 */ /* 0x000fc800078eb8ff */
[----:B------:R-:W-:-:S07]  /*8eb0*/  LOP3.LUT R0, R2, R0, R7, 0xfe, !PT ;  /* 0x0000000002007212 */ /* 0x000fce00078efe07 */
.L_x_7283:
[----:B------:R-:W-:Y:S05]  /*8ec0*/  BSYNC.RECONVERGENT B0 ;  /* 0x0000000000007941 */ /* 0x000fea0003800200 */
.L_x_7282:
[----:B------:R-:W-:-:S04]  /*8ed0*/  F2FP.BF16.F32.PACK_AB R0, RZ, R0 ;  /* 0x00000000ff00723e */ /* 0x000fc800000010ff */
[----:B0-----:R-:W-:Y:S01]  /*8ee0*/  PRMT R12, R0, 0x7610, R12 ;  /* 0x00007610000c7816 */ /* 0x001fe2000000000c */
[----:B------:R-:W-:Y:S06]  /*8ef0*/  BRA `(.L_x_7263) ;  /* 0x0000000000b47947 */ /* 0x000fec0003800000 */
.L_x_7275:
        /* <DEDUP_REMOVED lines=14> */
.L_x_7289:
[----:B------:R-:W-:Y:S05]  /*8fe0*/  BSYNC.RECONVERGENT B0 ;  /* 0x0000000000007941 */ /* 0x000fea0003800200 */
.L_x_7288:
[----:B------:R-:W-:-:S04]  /*8ff0*/  F2FP.BF16.F32.PACK_AB R0, RZ, R0 ;  /* 0x00000000ff00723e */ /* 0x000fc800000010ff */
[----:B0-----:R-:W-:Y:S01]  /*9000*/  PRMT R12, R0, 0x7610, R12 ;  /* 0x00007610000c7816 */ /* 0x001fe2000000000c */
[----:B------:R-:W-:Y:S06]  /*9010*/  BRA `(.L_x_7263) ;  /* 0x00000000006c7947 */ /* 0x000fec0003800000 */
.L_x_7262:
[----:B------:R-:W-:Y:S01]  /*9020*/  MOV R2, 0x0 ;  /* 0x0000000000027802 */ /* 0x000fe20000000f00 */
[----:B------:R-:W1:Y:S01]  /*9030*/  LDCU.64 UR4, c[0x4][0x128] ;  /* 0x01002500ff0477ac */ /* 0x000e620008000a00 */
[----:B------:R-:W-:Y:S02]  /*9040*/  HFMA2 R8, -RZ, RZ, 0, 4.64916229248046875e-06 ;  /* 0x0000004eff087431 */ /* 0x000fe400000001ff */
[----:B0-----:R-:W-:Y:S01]  /*9050*/  IMAD.MOV.U32 R12, RZ, RZ, 0x1 ;  /* 0x00000001ff0c7424 */ /* 0x001fe200078e00ff */
[----:B------:R-:W0:Y:S01]  /*9060*/  LDCU.64 UR6, c[0x4][0x130] ;  /* 0x01002600ff0677ac */ /* 0x000e220008000a00 */
[----:B------:R-:W2:Y:S01]  /*9070*/  LDC.64 R2, c[0x4][R2] ;  /* 0x0100000002027b82 */ /* 0x000ea20000000a00 */
[----:B------:R-:W-:Y:S01]  /*9080*/  IMAD.MOV.U32 R13, RZ, RZ, RZ ;  /* 0x000000ffff0d7224 */ /* 0x000fe200078e00ff */
[----:B------:R-:W3:Y:S01]  /*9090*/  LDCU.64 UR8, c[0x4][0x38] ;  /* 0x01000700ff0877ac */ /* 0x000ee20008000a00 */
[----:B-1----:R-:W-:Y:S02]  /*90a0*/  IMAD.U32 R4, RZ, RZ, UR4 ;  /* 0x00000004ff047e24 */ /* 0x002fe4000f8e00ff */
[----:B------:R-:W-:Y:S01]  /*90b0*/  IMAD.U32 R5, RZ, RZ, UR5 ;  /* 0x00000005ff057e24 */ /* 0x000fe2000f8e00ff */
[----:B0-----:R-:W-:Y:S01]  /*90c0*/  MOV R6, UR6 ;  /* 0x0000000600067c02 */ /* 0x001fe20008000f00 */
[----:B------:R-:W-:-:S02]  /*90d0*/  IMAD.U32 R7, RZ, RZ, UR7 ;  /* 0x00000007ff077e24 */ /* 0x000fc4000f8e00ff */
[----:B---3--:R-:W-:Y:S02]  /*90e0*/  IMAD.U32 R10, RZ, RZ, UR8 ;  /* 0x00000008ff0a7e24 */ /* 0x008fe4000f8e00ff */
[----:B------:R-:W-:-:S07]  /*90f0*/  IMAD.U32 R11, RZ, RZ, UR9 ;  /* 0x00000009ff0b7e24 */ /* 0x000fce000f8e00ff */
[----:B------:R-:W-:-:S07]  /*9100*/  LEPC R20, `(.L_x_7290) ;  /* 0x000000001014794e */ /* 0x000fce0000000000 */
[----:B--2---:R-:W-:Y:S05]  /*9110*/  CALL.ABS.NOINC R2 ;  /* 0x0000000002007343 */ /* 0x004fea0003c00000 */
.L_x_7290:
[----:B------:R-:W-:Y:S01]  /*9120*/  PRMT R12, RZ, 0x7610, R12 ;  /* 0x00007610ff0c7816 */ /* 0x000fe2000000000c */
[----:B------:R-:W-:Y:S06]  /*9130*/  BRA `(.L_x_7263) ;  /* 0x0000000000247947 */ /* 0x000fec0003800000 */
.L_x_7287:
[----:B------:R-:W2:Y:S02]  /*9140*/  LDG.E.64 R2, desc[UR36][R2.64] ;  /* 0x0000002402027981 */ /* 0x000ea4000c1e1b00 */
[----:B--2---:R-:W1:Y:S02]  /*9150*/  I2F.U64 R0, R2 ;  /* 0x0000000200007312 */ /* 0x004e640000301000 */
[----:B-1----:R-:W-:-:S04]  /*9160*/  F2FP.BF16.F32.PACK_AB R0, RZ, R0 ;  /* 0x00000000ff00723e */ /* 0x002fc800000010ff */
[----:B0-----:R-:W-:Y:S01]  /*9170*/  PRMT R12, R0, 0x7610, R12 ;  /* 0x00007610000c7816 */ /* 0x001fe2000000000c */
[----:B------:R-:W-:Y:S06]  /*9180*/  BRA `(.L_x_7263) ;  /* 0x0000000000107947 */ /* 0x000fec0003800000 */
.L_x_7286:
[----:B------:R-:W2:Y:S02]  /*9190*/  LDG.E R2, desc[UR36][R2.64] ;  /* 0x0000002402027981 */ /* 0x000ea4000c1e1900 */
[----:B--2---:R-:W-:-:S04]  /*91a0*/  I2FP.F32.U32 R0, R2 ;  /* 0x0000000200007245 */ /* 0x004fc80000201000 */
[----:B------:R-:W-:-:S04]  /*91b0*/  F2FP.BF16.F32.PACK_AB R0, RZ, R0 ;  /* 0x00000000ff00723e */ /* 0x000fc800000010ff */
[----:B0-----:R-:W-:-:S07]  /*91c0*/  PRMT R12, R0, 0x7610, R12 ;  /* 0x00007610000c7816 */ /* 0x001fce000000000c */
.L_x_7263:
        /* <DEDUP_REMOVED lines=22> */
.L_x_7292:
[----:B------:R-:W-:Y:S05]  /*9330*/  BSYNC.RECONVERGENT B1 ;  /* 0x0000000000017941 */ /* 0x000fea0003800200 */
.L_x_7291:
        /* <DEDUP_REMOVED lines=43> */
.L_x_7296:
[----:B-1----:R-:W-:-:S06]  /*95f0*/  IMAD.U32 R5, R5, 0x10000, RZ ;  /* 0x0001000005057824 */ /* 0x002fcc00078e00ff */
[----:B------:R-:W1:Y:S02]  /*9600*/  F2I.S64.TRUNC R4, R5 ;  /* 0x0000000500047311 */ /* 0x000e64000020d900 */
[----:B-1----:R1:W-:Y:S01]  /*9610*/  STG.E.U8 desc[UR36][R2.64], R4 ;  /* 0x0000000402007986 */ /* 0x0023e2000c101124 */
[----:B------:R-:W-:Y:S05]  /*9620*/  BRA `(.L_x_7298) ;  /* 0x0000000c006c7947 */ /* 0x000fea0003800000 */
.L_x_7295:
        /* <DEDUP_REMOVED lines=10> */
.L_x_7300:
[----:B-1----:R-:W-:-:S06]  /*96d0*/  IMAD.U32 R5, R5, 0x10000, RZ ;  /* 0x0001000005057824 */ /* 0x002fcc00078e00ff */
[----:B------:R-:W1:Y:S02]  /*96e0*/  F2I.FTZ.TRUNC.NTZ R5, R5 ;  /* 0x0000000500057305 */ /* 0x000e64000021f100 */
[----:B-1----:R1:W-:Y:S01]  /*96f0*/  STG.E desc[UR36][R2.64], R5 ;  /* 0x0000000502007986 */ /* 0x0023e2000c101924 */
[----:B------:R-:W-:Y:S05]  /*9700*/  BRA `(.L_x_7298) ;  /* 0x0000000c00347947 */ /* 0x000fea0003800000 */
.L_x_7299:
[----:B-1----:R-:W-:-:S06]  /*9710*/  IMAD.U32 R5, R5, 0x10000, RZ ;  /* 0x0001000005057824 */ /* 0x002fcc00078e00ff */
[----:B------:R-:W1:Y:S02]  /*9720*/  F2I.FTZ.TRUNC.NTZ R5, R5 ;  /* 0x0000000500057305 */ /* 0x000e64000021f100 */
[----:B-1----:R1:W-:Y:S01]  /*9730*/  STG.E.U16 desc[UR36][R2.64], R5 ;  /* 0x0000000502007986 */ /* 0x0023e2000c101524 */
[----:B------:R-:W-:Y:S05]  /*9740*/  BRA `(.L_x_7298) ;  /* 0x0000000c00247947 */ /* 0x000fea0003800000 */
.L_x_7294:
        /* <DEDUP_REMOVED lines=9> */
.L_x_7302:
[----:B-1----:R-:W-:-:S04]  /*97e0*/  SHF.L.U32 R0, R5, 0x10, RZ ;  /* 0x0000001005007819 */ /* 0x002fc800000006ff */
[----:B------:R-:W-:-:S05]  /*97f0*/  F2FP.F16.F32.PACK_AB R0, RZ, R0 ;  /* 0x00000000ff00723e */ /* 0x000fca00000000ff */
[----:B------:R1:W-:Y:S01]  /*9800*/  STG.E.U16 desc[UR36][R2.64], R0 ;  /* 0x0000000002007986 */ /* 0x0003e2000c101524 */
[----:B------:R-:W-:Y:S05]  /*9810*/  BRA `(.L_x_7298) ;  /* 0x0000000800f07947 */ /* 0x000fea0003800000 */
.L_x_7301:
        /* <DEDUP_REMOVED lines=10> */
.L_x_7304:
[----:B-1----:R-:W-:-:S05]  /*98c0*/  IMAD.U32 R5, R5, 0x10000, RZ ;  /* 0x0001000005057824 */ /* 0x002fca00078e00ff */
[----:B------:R-:W-:-:S04]  /*98d0*/  F2FP.F16.F32.PACK_AB R5, RZ, R5 ;  /* 0x00000005ff05723e */ /* 0x000fc800000000ff */
[----:B------:R-:W-:-:S05]  /*98e0*/  PRMT R5, R5, 0x5410, RZ ;  /* 0x0000541005057816 */ /* 0x000fca00000000ff */
[----:B------:R1:W-:Y:S01]  /*98f0*/  STG.E desc[UR36][R2.64], R5 ;  /* 0x0000000502007986 */ /* 0x0003e2000c101924 */
[----:B------:R-:W-:Y:S05]  /*9900*/  BRA `(.L_x_7298) ;  /* 0x0000000800b47947 */ /* 0x000fea0003800000 */
.L_x_7303:
[----:B-1----:R-:W-:-:S05]  /*9910*/  SHF.L.U32 R4, R5, 0x10, RZ ;  /* 0x0000001005047819 */ /* 0x002fca00000006ff */
[----:B------:R-:W-:-:S06]  /*9920*/  FMUL.FTZ R4, R4, 1 ;  /* 0x3f80000004047820 */ /* 0x000fcc0000410000 */
[----:B------:R-:W1:Y:S02]  /*9930*/  F2F.F64.F32 R4, R4 ;  /* 0x0000000400047310 */ /* 0x000e640000201800 */
[----:B-1----:R1:W-:Y:S01]  /*9940*/  STG.E.64 desc[UR36][R2.64], R4 ;  /* 0x0000000402007986 */ /* 0x0023e2000c101b24 */
[----:B------:R-:W-:Y:S05]  /*9950*/  BRA `(.L_x_7298) ;  /* 0x0000000800a07947 */ /* 0x000fea0003800000 */
.L_x_7293:
        /* <DEDUP_REMOVED lines=14> */
.L_x_7308:
        /* <DEDUP_REMOVED lines=18> */
.L_x_7311:
[----:B------:R-:W-:-:S04]  /*9b60*/  SHF.R.U32.HI R5, RZ, 0x18, R5 ;  /* 0x00000018ff057819 */ /* 0x000fc80000011605 */
[----:B------:R-:W-:-:S07]  /*9b70*/  LOP3.LUT R0, R0, 0x80, R5, 0xf8, !PT ;  /* 0x0000008000007812 */ /* 0x000fce00078ef805 */
.L_x_7310:
[----:B------:R-:W-:Y:S05]  /*9b80*/  BSYNC.RECONVERGENT B0 ;  /* 0x0000000000007941 */ /* 0x000fea0003800200 */
.L_x_7309:
[----:B------:R1:W-:Y:S01]  /*9b90*/  STG.E.U8 desc[UR36][R2.64], R0 ;  /* 0x0000000002007986 */ /* 0x0003e2000c101124 */
[----:B------:R-:W-:Y:S05]  /*9ba0*/  BRA `(.L_x_7298) ;  /* 0x00000008000c7947 */ /* 0x000fea0003800000 */
.L_x_7307:
        /* <DEDUP_REMOVED lines=18> */
.L_x_7314:
[----:B------:R-:W-:-:S04]  /*9cd0*/  SHF.R.U32.HI R5, RZ, 0x18, R5 ;  /* 0x00000018ff057819 */ /* 0x000fc80000011605 */
[----:B------:R-:W-:-:S07]  /*9ce0*/  LOP3.LUT R0, R0, 0x80, R5, 0xf8, !PT ;  /* 0x0000008000007812 */ /* 0x000fce00078ef805 */
.L_x_7313:
[----:B------:R-:W-:Y:S05]  /*9cf0*/  BSYNC.RECONVERGENT B0 ;  /* 0x0000000000007941 */ /* 0x000fea0003800200 */
.L_x_7312:
[----:B------:R1:W-:Y:S01]  /*9d00*/  STG.E.U8 desc[UR36][R2.64], R0 ;  /* 0x0000000002007986 */ /* 0x0003e2000c101124 */
[----:B------:R-:W-:Y:S05]  /*9d10*/  BRA `(.L_x_7298) ;  /* 0x0000000400b07947 */ /* 0x000fea0003800000 */
.L_x_7306:
        /* <DEDUP_REMOVED lines=22> */
.L_x_7316:
[----:B-1----:R-:W-:-:S06]  /*9e80*/  IMAD.U32 R5, R5, 0x10000, RZ ;  /* 0x0001000005057824 */ /* 0x002fcc00078e00ff */
[----:B------:R-:W1:Y:S02]  /*9e90*/  F2I.U64.TRUNC R4, R5 ;  /* 0x0000000500047311 */ /* 0x000e64000020d800 */
[----:B-1----:R1:W-:Y:S01]  /*9ea0*/  STG.E.64 desc[UR36][R2.64], R4 ;  /* 0x0000000402007986 */ /* 0x0023e2000c101b24 */
[----:B------:R-:W-:Y:S05]  /*9eb0*/  BRA `(.L_x_7298) ;  /* 0x0000000400487947 */ /* 0x000fea0003800000 */
.L_x_7315:
[----:B-1----:R-:W-:-:S06]  /*9ec0*/  IMAD.U32 R5, R5, 0x10000, RZ ;  /* 0x0001000005057824 */ /* 0x002fcc00078e00ff */
[----:B------:R-:W1:Y:S02]  /*9ed0*/  F2I.FTZ.U32.TRUNC.NTZ R5, R5 ;  /* 0x0000000500057305 */ /* 0x000e64000021f000 */
[----:B-1----:R1:W-:Y:S01]  /*9ee0*/  STG.E desc[UR36][R2.64], R5 ;  /* 0x0000000502007986 */ /* 0x0023e2000c101924 */
[----:B------:R-:W-:Y:S05]  /*9ef0*/  BRA `(.L_x_7298) ;  /* 0x0000000400387947 */ /* 0x000fea0003800000 */
.L_x_7305:
        /* <DEDUP_REMOVED lines=11> */
.L_x_7318:
[----:B-1----:R-:W-:Y:S02]  /*9fb0*/  SHF.L.U32 R5, R5, 0x10, RZ ;  /* 0x0000001005057819 */ /* 0x002fe400000006ff */
[----:B------:R-:W-:-:S03]  /*9fc0*/  CS2R R6, SRZ ;  /* 0x0000000000067805 */ /* 0x000fc6000001ff00 */
[----:B------:R-:W-:-:S06]  /*9fd0*/  FMUL.FTZ R5, R5, 1 ;  /* 0x3f80000005057820 */ /* 0x000fcc0000410000 */
[----:B------:R-:W1:Y:S02]  /*9fe0*/  F2F.F64.F32 R4, R5 ;  /* 0x0000000500047310 */ /* 0x000e640000201800 */
[----:B-1----:R1:W-:Y:S01]  /*9ff0*/  STG.E.128 desc[UR36][R2.64], R4 ;  /* 0x0000000402007986 */ /* 0x0023e2000c101d24 */
[----:B------:R-:W-:Y:S05]  /*a000*/  BRA `(.L_x_7298) ;  /* 0x0000000000f47947 */ /* 0x000fea0003800000 */
.L_x_7317:
[----:B------:R-:W-:-:S09]  /*a010*/  UISETP.NE.AND UP0, UPT, UR4, 0xf, UPT ;  /* 0x0000000f0400788c */ /* 0x000fd2000bf05270 */
[----:B------:R-:W-:Y:S05]  /*a020*/  BRA.U !UP0, `(.L_x_7319) ;  /* 0x0000000108e87547 */ /* 0x000fea000b800000 */
[----:B------:R-:W-:-:S09]  /*a030*/  UISETP.NE.AND UP0, UPT, UR4, 0x17, UPT ;  /* 0x000000170400788c */ /* 0x000fd2000bf05270 */
[----:B------:R-:W-:Y:S05]  /*a040*/  BRA.U !UP0, `(.L_x_7320) ;  /* 0x0000000108907547 */ /* 0x000fea000b800000 */
[----:B------:R-:W-:-:S09]  /*a050*/  UISETP.NE.AND UP0, UPT, UR4, 0x18, UPT ;  /* 0x000000180400788c */ /* 0x000fd2000bf05270 */
[----:B------:R-:W-:Y:S05]  /*a060*/  BRA.U !UP0, `(.L_x_7321) ;  /* 0x0000000108447547 */ /* 0x000fea000b800000 */
.L_x_7297:
        /* <DEDUP_REMOVED lines=16> */
.L_x_7322:
[----:B------:R-:W-:Y:S05]  /*a170*/  BRA `(.L_x_7298) ;  /* 0x0000000000987947 */ /* 0x000fea0003800000 */
.L_x_7321:
        /* <DEDUP_REMOVED lines=13> */
.L_x_7324:
[----:B------:R-:W-:Y:S05]  /*a250*/  BSYNC.RECONVERGENT B0 ;  /* 0x0000000000007941 */ /* 0x000fea0003800200 */
.L_x_7323:
[----:B------:R-:W-:-:S05]  /*a260*/  LOP3.LUT R5, R0, 0x80, R5, 0xf8, !PT ;  /* 0x0000008000057812 */ /* 0x000fca00078ef805 */
[----:B------:R3:W-:Y:S01]  /*a270*/  STG.E.U8 desc[UR36][R2.64], R5 ;  /* 0x0000000502007986 */ /* 0x0007e2000c101124 */
[----:B------:R-:W-:Y:S05]  /*a280*/  BRA `(.L_x_7298) ;  /* 0x0000000000547947 */ /* 0x000fea0003800000 */
.L_x_7320:
        /* <DEDUP_REMOVED lines=12> */
.L_x_7326:
[----:B------:R-:W-:Y:S01]  /*a350*/  IMAD.MOV.U32 R0, RZ, RZ, 0x7f ;  /* 0x0000007fff007424 */ /* 0x000fe200078e00ff */
[----:B------:R-:W-:-:S04]  /*a360*/  ISETP.GT.U32.AND P0, PT, R4, 0x7f800000, PT ;  /* 0x7f8000000400780c */ /* 0x000fc80003f04070 */
[----:B------:R-:W-:-:S09]  /*a370*/  SEL R0, R0, 0x7c, P0 ;  /* 0x0000007c00007807 */ /* 0x000fd20000000000 */
.L_x_7327:
[----:B------:R-:W-:Y:S05]  /*a380*/  BSYNC.RECONVERGENT B0 ;  /* 0x0000000000007941 */ /* 0x000fea0003800200 */
.L_x_7325:
[----:B------:R-:W-:-:S04]  /*a390*/  SHF.R.U32.HI R5, RZ, 0x18, R5 ;  /* 0x00000018ff057819 */ /* 0x000fc80000011605 */
[----:B------:R-:W-:-:S05]  /*a3a0*/  LOP3.LUT R5, R0, 0x80, R5, 0xf8, !PT ;  /* 0x0000008000057812 */ /* 0x000fca00078ef805 */
[----:B------:R4:W-:Y:S01]  /*a3b0*/  STG.E.U8 desc[UR36][R2.64], R5 ;  /* 0x0000000502007986 */ /* 0x0009e2000c101124 */
[----:B------:R-:W-:Y:S05]  /*a3c0*/  BRA `(.L_x_7298) ;  /* 0x0000000000047947 */ /* 0x000fea0003800000 */
.L_x_7319:
[----:B-1----:R1:W-:Y:S02]  /*a3d0*/  STG.E.U16 desc[UR36][R2.64], R5 ;  /* 0x0000000502007986 */ /* 0x0023e4000c101524 */
.L_x_7298:
[----:B------:R-:W-:-:S07]  /*a3e0*/  VIADD R17, R17, 0x80 ;  /* 0x0000008011117836 */ /* 0x000fce0000000000 */
.L_x_7256:
[----:B------:R-:W-:Y:S05]  /*a3f0*/  BSYNC.RECONVERGENT B6 ;  /* 0x0000000000067941 */ /* 0x000fea0003800200 */
.L_x_7255:
[----:B------:R-:W5:Y:S02]  /*a400*/  LDCU UR4, c[0x0][0x380] ;  /* 0x00007000ff0477ac */ /* 0x000f640008000800 */
[----:B-----5:R-:W-:-:S13]  /*a410*/  ISETP.GE.AND P0, PT, R17, UR4, PT ;  /* 0x0000000411007c0c */ /* 0x020fda000bf06270 */
[----:B------:R-:W-:Y:S05]  /*a420*/  @P0 EXIT ;  /* 0x000000000000094d */ /* 0x000fea0003800000 */
        /* <DEDUP_REMOVED lines=258> */
[----:B------:R-:W-:Y:S01]  /*b450*/  HFMA2 R2, -RZ, RZ, 0, 0 ;  /* 0x00000000ff027431 */ /* 0x000fe200000001ff */
[----:B------:R-:W2:Y:S01]  /*b460*/  LDCU UR4, c[0x0][0x490] ;  /* 0x00009200ff0477ac */ /* 0x000ea20008000800 */
[----:B------:R-:W3:Y:S01]  /*b470*/  LDCU.64 UR8, c[0x0][0x560] ;  /* 0x0000ac00ff0877ac */ /* 0x000ee20008000a00 */
[----:B------:R-:W-:Y:S02]  /*b480*/  UISETP.NE.AND UP0, UPT, UR38, 0x16, UPT ;  /* 0x000000162600788c */ /* 0x000fe4000bf05270 */
        /* <DEDUP_REMOVED lines=32> */
[----:B------:R-:W-:Y:S01]  /*b690*/  MOV R4, RZ ;  /* 0x000000ff00047202 */ /* 0x000fe20000000f00 */
[----:B------:R-:W2:Y:S01]  /*b6a0*/  LDCU UR6, c[0x0][0x4ac] ;  /* 0x00009580ff0677ac */ /* 0x000ea20008000800 */
[----:B------:R-:W3:Y:S03]  /*b6b0*/  LDCU.64 UR8, c[0x0][0x578] ;  /* 0x0000af00ff0877ac */ /* 0x000ee60008000a00 */
[----:B-1----:R-:W-:-:S05]  /*b6c0*/  IMAD.HI.U32 R2, R5, UR4, R4 ;  /* 0x0000000405027c27 */ /* 0x002fca000f8e0004 */
[----:B------:R-:W-:-:S05]  /*b6d0*/  SHF.R.U32.HI R2, RZ, UR5, R2 ;  /* 0x00000005ff027c19 */ /* 0x000fca0008011602 */
[----:B------:R-:W-:-:S04]  /*b6e0*/  IMAD.MOV R3, RZ, RZ, -R2 ;  /* 0x000000ffff037224 */ /* 0x000fc800078e0a02 */
[----:B--2---:R-:W-:-:S04]  /*b6f0*/  IMAD R5, R3, UR6, R5 ;  /* 0x0000000603057c24 */ /* 0x004fc8000f8e0205 */
[C---:B---3--:R-:W-:Y:S02]  /*b700*/  IMAD R16, R5.reuse, UR8, R16 ;  /* 0x0000000805107c24 */ /* 0x048fe4000f8e0210 */
[----:B------:R-:W-:-:S07]  /*b710*/  IMAD R0, R5, UR9, R0 ;  /* 0x0000000905007c24 */ /* 0x000fce000f8e0200 */
.L_x_7328:
[----:B------:R-:W1:Y:S01]  /*b720*/  LDCU.128 UR8, c[0x0][0x580] ;  /* 0x0000b000ff0877ac */ /* 0x000e620008000c00 */
[----:B------:R-:W-:-:S04]  /*b730*/  UPRMT UR4, UR42, 0x9910, URZ ;  /* 0x000099102a047896 */ /* 0x000fc800080000ff */
[----:B------:R-:W-:Y:S01]  /*b740*/  UISETP.GT.AND UP0, UPT, UR4, 0x9, UPT ;  /* 0x000000090400788c */ /* 0x000fe2000bf04270 */
[----:B-1----:R-:W-:Y:S02]  /*b750*/  IADD3 R16, P0, PT, R16, UR8, RZ ;  /* 0x0000000810107c10 */ /* 0x002fe4000ff1e0ff */
[----:B----4-:R-:W-:-:S03]  /*b760*/  IADD3 R2, P1, PT, R0, UR10, RZ ;  /* 0x0000000a00027c10 */ /* 0x010fc6000ff3e0ff */
        /* <DEDUP_REMOVED lines=14> */
[----:B------:R-:W-:Y:S01]  /*b850*/  PRMT R11, R0, 0x7610, R11 ;  /* 0x00007610000b7816 */ /* 0x000fe2000000000b */
[----:B------:R-:W-:Y:S06]  /*b860*/  BRA `(.L_x_7334) ;  /* 0x0000000c00f47947 */ /* 0x000fec0003800000 */
.L_x_7332:
[----:B------:R-:W2:Y:S02]  /*b870*/  LDG.E.U8 R2, desc[UR36][R2.64] ;  /* 0x0000002402027981 */ /* 0x000ea4000c1e1100 */
[----:B--2---:R-:W-:-:S04]  /*b880*/  I2FP.F32.U32 R0, R2 ;  /* 0x0000000200007245 */ /* 0x004fc80000201000 */
[----:B------:R-:W-:-:S04]  /*b890*/  F2FP.BF16.F32.PACK_AB R0, RZ, R0 ;  /* 0x00000000ff00723e */ /* 0x000fc800000010ff */
[----:B------:R-:W-:Y:S01]  /*b8a0*/  PRMT R11, R0, 0x7610, R11 ;  /* 0x00007610000b7816 */ /* 0x000fe2000000000b */
[----:B------:R-:W-:Y:S06]  /*b8b0*/  BRA `(.L_x_7334) ;  /* 0x0000000c00e07947 */ /* 0x000fec0003800000 */
.L_x_7331:
        /* <DEDUP_REMOVED lines=9> */
[----:B------:R-:W-:Y:S01]  /*b950*/  PRMT R11, R0, 0x7610, R11 ;  /* 0x00007610000b7816 */ /* 0x000fe2000000000b */
[----:B------:R-:W-:Y:S06]  /*b960*/  BRA `(.L_x_7334) ;  /* 0x0000000c00b47947 */ /* 0x000fec0003800000 */
.L_x_7336:
[----:B------:R-:W2:Y:S02]  /*b970*/  LDG.E R2, desc[UR36][R2.64] ;  /* 0x0000002402027981 */ /* 0x000ea4000c1e1900 */
[----:B--2---:R-:W-:-:S04]  /*b980*/  I2FP.F32.S32 R0, R2 ;  /* 0x0000000200007245 */ /* 0x004fc80000201400 */
[----:B------:R-:W-:-:S04]  /*b990*/  F2FP.BF16.F32.PACK_AB R0, RZ, R0 ;  /* 0x00000000ff00723e */ /* 0x000fc800000010ff */
[----:B------:R-:W-:Y:S01]  /*b9a0*/  PRMT R11, R0, 0x7610, R11 ;  /* 0x00007610000b7816 */ /* 0x000fe2000000000b */
[----:B------:R-:W-:Y:S06]  /*b9b0*/  BRA `(.L_x_7334) ;  /* 0x0000000c00a07947 */ /* 0x000fec0003800000 */
.L_x_7335:
[----:B------:R-:W2:Y:S02]  /*b9c0*/  LDG.E.U16 R2, desc[UR36][R2.64] ;  /* 0x0000002402027981 */ /* 0x000ea4000c1e1500 */
[----:B--2---:R-:W1:Y:S02]  /*b9d0*/  I2F.S16 R0, R2 ;  /* 0x0000000200007306 */ /* 0x004e640000101400 */
[----:B-1----:R-:W-:-:S04]  /*b9e0*/  F2FP.BF16.F32.PACK_AB R0, RZ, R0 ;  /* 0x00000000ff00723e */ /* 0x002fc800000010ff */
[----:B------:R-:W-:Y:S01]  /*b9f0*/  PRMT R11, R0, 0x7610, R11 ;  /* 0x00007610000b7816 */ /* 0x000fe2000000000b */
[----:B------:R-:W-:Y:S06]  /*ba00*/  BRA `(.L_x_7334) ;  /* 0x0000000c008c7947 */ /* 0x000fec0003800000 */
.L_x_7330:
        /* <DEDUP_REMOVED lines=9> */
.L_x_7338:
[----:B------:R-:W2:Y:S02]  /*baa0*/  LDG.E.U16 R0, desc[UR36][R2.64] ;  /* 0x0000002402007981 */ /* 0x000ea4000c1e1500 */
[----:B--2---:R-:W-:-:S05]  /*bab0*/  HADD2.F32 R0, -RZ, R0.H0_H0 ;  /* 0x20000000ff007230 */ /* 0x004fca0000004100 */
[----:B------:R-:W-:-:S04]  /*bac0*/  F2FP.BF16.F32.PACK_AB R0, RZ, R0 ;  /* 0x00000000ff00723e */ /* 0x000fc800000010ff */
[----:B------:R-:W-:Y:S01]  /*bad0*/  PRMT R11, R0, 0x7610, R11 ;  /* 0x00007610000b7816 */ /* 0x000fe2000000000b */
[----:B------:R-:W-:Y:S06]  /*bae0*/  BRA `(.L_x_7334) ;  /* 0x0000000c00547947 */ /* 0x000fec0003800000 */
.L_x_7337:
        /* <DEDUP_REMOVED lines=9> */
.L_x_7340:
[----:B------:R-:W2:Y:S02]  /*bb80*/  LDG.E.U16 R2, desc[UR36][R2.64] ;  /* 0x0000002402027981 */ /* 0x000ea4000c1e1500 */
[----:B--2---:R-:W-:-:S05]  /*bb90*/  HADD2.F32 R0, -RZ, R2.H0_H0 ;  /* 0x20000002ff007230 */ /* 0x004fca0000004100 */
[----:B------:R-:W-:-:S04]  /*bba0*/  F2FP.BF16.F32.PACK_AB R0, RZ, R0 ;  /* 0x00000000ff00723e */ /* 0x000fc800000010ff */
[----:B------:R-:W-:Y:S01]  /*bbb0*/  PRMT R11, R0, 0x7610, R11 ;  /* 0x00007610000b7816 */ /* 0x000fe2000000000b */
[----:B------:R-:W-:Y:S06]  /*bbc0*/  BRA `(.L_x_7334) ;  /* 0x0000000c001c7947 */ /* 0x000fec0003800000 */
.L_x_7339:
        /* <DEDUP_REMOVED lines=11> */
[----:B------:R-:W-:Y:S01]  /*bc80*/  PRMT R11, R0, 0x7610, R11 ;  /* 0x00007610000b7816 */ /* 0x000fe2000000000b */
[----:B------:R-:W-:Y:S06]  /*bc90*/  BRA `(.L_x_7334) ;  /* 0x0000000800e87947 */ /* 0x000fec0003800000 */
.L_x_7329:
        /* <DEDUP_REMOVED lines=14> */
.L_x_7343:
        /* <DEDUP_REMOVED lines=13> */
.L_x_7342:
        /* <DEDUP_REMOVED lines=11> */
[----:B------:R-:W1:Y:S02]  /*bf00*/  FLO.U32 R5, R4 ;  /* 0x0000000400057300 */ /* 0x000e6400000e0000 */
[----:B-1----:R-:W-:-:S04]  /*bf10*/  IADD3 R5, PT, PT, -R5, RZ, RZ ;  /* 0x000000ff05057210 */ /* 0x002fc80007ffe1ff */
        /* <DEDUP_REMOVED lines=14> */
.L_x_7345:
        /* <DEDUP_REMOVED lines=14> */
.L_x_7344:
[----:B------:R1:W5:Y:S01]  /*c0e0*/  LDG.E.U16 R11, desc[UR36][R2.64] ;  /* 0x00000024020b7981 */ /* 0x000362000c1e1500 */
[----:B------:R-:W-:Y:S05]  /*c0f0*/  BRA `(.L_x_7334) ;  /* 0x0000000400d07947 */ /* 0x000fea0003800000 */
.L_x_7341:
        /* <DEDUP_REMOVED lines=13> */
.L_x_7348:
        /* <DEDUP_REMOVED lines=21> */
.L_x_7352:
[----:B------:R-:W-:Y:S05]  /*c320*/  BSYNC.RECONVERGENT B1 ;  /* 0x0000000000017941 */ /* 0x000fea0003800200 */
.L_x_7351:
[----:B------:R-:W-:Y:S01]  /*c330*/  IMAD.SHL.U32 R0, R0, 0x100000, RZ ;  /* 0x0010000000007824 */ /* 0x000fe200078e00ff */
[----:B------:R-:W-:-:S04]  /*c340*/  LEA R2, R2, 0x3b800000, 0x17 ;  /* 0x3b80000002027811 */ /* 0x000fc800078eb8ff */
[----:B------:R-:W-:-:S07]  /*c350*/  LOP3.LUT R0, R2, R0, R7, 0xfe, !PT ;  /* 0x0000000002007212 */ /* 0x000fce00078efe07 */
.L_x_7350:
[----:B------:R-:W-:Y:S05]  /*c360*/  BSYNC.RECONVERGENT B0 ;  /* 0x0000000000007941 */ /* 0x000fea0003800200 */
.L_x_7349:
[----:B------:R-:W-:-:S04]  /*c370*/  F2FP.BF16.F32.PACK_AB R0, RZ, R0 ;  /* 0x00000000ff00723e */ /* 0x000fc800000010ff */
[----:B------:R-:W-:Y:S01]  /*c380*/  PRMT R11, R0, 0x7610, R11 ;  /* 0x00007610000b7816 */ /* 0x000fe2000000000b */
[----:B------:R-:W-:Y:S06]  /*c390*/  BRA `(.L_x_7334) ;  /* 0x0000000400287947 */ /* 0x000fec0003800000 */
.L_x_7347:
        /* <DEDUP_REMOVED lines=21> */
.L_x_7356:
[----:B------:R-:W-:Y:S05]  /*c4f0*/  BSYNC.RECONVERGENT B1 ;  /* 0x0000000000017941 */ /* 0x000fea0003800200 */
.L_x_7355:
[----:B------:R-:W-:Y:S01]  /*c500*/  IMAD.SHL.U32 R0, R0, 0x200000, RZ ;  /* 0x0020000000007824 */ /* 0x000fe200078e00ff */
[----:B------:R-:W-:-:S04]  /*c510*/  LEA R2, R2, 0x37800000, 0x17 ;  /* 0x3780000002027811 */ /* 0x000fc800078eb8ff */
[----:B------:R-:W-:-:S07]  /*c520*/  LOP3.LUT R0, R2, R0, R7, 0xfe, !PT ;  /* 0x0000000002007212 */ /* 0x000fce00078efe07 */
.L_x_7354:
[----:B------:R-:W-:Y:S05]  /*c530*/  BSYNC.RECONVERGENT B0 ;  /* 0x0000000000007941 */ /* 0x000fea0003800200 */
.L_x_7353:
[----:B------:R-:W-:-:S04]  /*c540*/  F2FP.BF16.F32.PACK_AB R0, RZ, R0 ;  /* 0x00000000ff00723e */ /* 0x000fc800000010ff */
[----:B------:R-:W-:Y:S01]  /*c550*/  PRMT R11, R0, 0x7610, R11 ;  /* 0x00007610000b7816 */ /* 0x000fe2000000000b */
[----:B------:R-:W-:Y:S06]  /*c560*/  BRA `(.L_x_7334) ;  /* 0x0000000000b47947 */ /* 0x000fec0003800000 */
.L_x_7346:
        /* <DEDUP_REMOVED lines=14> */
.L_x_7360:
[----:B------:R-:W-:Y:S05]  /*c650*/  BSYNC.RECONVERGENT B0 ;  /* 0x0000000000007941 */ /* 0x000fea0003800200 */
.L_x_7359:
[----:B------:R-:W-:-:S04]  /*c660*/  F2FP.BF16.F32.PACK_AB R0, RZ, R0 ;  /* 0x00000000ff00723e */ /* 0x000fc800000010ff */
[----:B------:R-:W-:Y:S01]  /*c670*/  PRMT R11, R0, 0x7610, R11 ;  /* 0x00007610000b7816 */ /* 0x000fe2000000000b */
[----:B------:R-:W-:Y:S06]  /*c680*/  BRA `(.L_x_7334) ;  /* 0x00000000006c7947 */ /* 0x000fec0003800000 */
.L_x_7333:
[----:B------:R-:W-:Y:S01]  /*c690*/  MOV R2, 0x0 ;  /* 0x0000000000027802 */ /* 0x000fe20000000f00 */
[----:B------:R-:W1:Y:S01]  /*c6a0*/  LDCU.64 UR4, c[0x4][0x128] ;  /* 0x01002500ff0477ac */ /* 0x000e620008000a00 */
[----:B0-----:R-:W-:Y:S02]  /*c6b0*/  HFMA2 R12, -RZ, RZ, 0, 5.9604644775390625e-08 ;  /* 0x00000001ff0c7431 */ /* 0x001fe400000001ff */
[----:B------:R-:W-:Y:S01]  /*c6c0*/  IMAD.MOV.U32 R8, RZ, RZ, 0x4e ;  /* 0x0000004eff087424 */ /* 0x000fe200078e00ff */
[----:B------:R-:W0:Y:S01]  /*c6d0*/  LDCU.64 UR6, c[0x4][0x130] ;  /* 0x01002600ff0677ac */ /* 0x000e220008000a00 */
[----:B------:R-:W2:Y:S01]  /*c6e0*/  LDC.64 R2, c[0x4][R2] ;  /* 0x0100000002027b82 */ /* 0x000ea20000000a00 */
[----:B------:R-:W-:Y:S01]  /*c6f0*/  IMAD.MOV.U32 R13, RZ, RZ, RZ ;  /* 0x000000ffff0d7224 */ /* 0x000fe200078e00ff */
[----:B------:R-:W3:Y:S01]  /*c700*/  LDCU.64 UR8, c[0x4][0x38] ;  /* 0x01000700ff0877ac */ /* 0x000ee20008000a00 */
[----:B-1----:R-:W-:Y:S01]  /*c710*/  IMAD.U32 R4, RZ, RZ, UR4 ;  /* 0x00000004ff047e24 */ /* 0x002fe2000f8e00ff */
[----:B------:R-:W-:Y:S01]  /*c720*/  MOV R5, UR5 ;  /* 0x0000000500057c02 */ /* 0x000fe20008000f00 */
[----:B0-----:R-:W-:-:S02]  /*c730*/  IMAD.U32 R6, RZ, RZ, UR6 ;  /* 0x00000006ff067e24 */ /* 0x001fc4000f8e00ff */
[----:B------:R-:W-:Y:S01]  /*c740*/  IMAD.U32 R7, RZ, RZ, UR7 ;  /* 0x00000007ff077e24 */ /* 0x000fe2000f8e00ff */
[----:B---3--:R-:W-:Y:S01]  /*c750*/  MOV R10, UR8 ;  /* 0x00000008000a7c02 */ /* 0x008fe20008000f00 */
[----:B------:R-:W-:-:S07]  /*c760*/  IMAD.U32 R11, RZ, RZ, UR9 ;  /* 0x00000009ff0b7e24 */ /* 0x000fce000f8e00ff */
[----:B------:R-:W-:-:S07]  /*c770*/  LEPC R20, `(.L_x_7361) ;  /* 0x000000001014794e */ /* 0x000fce0000000000 */
[----:B--2---:R-:W-:Y:S05]  /*c780*/  CALL.ABS.NOINC R2 ;  /* 0x0000000002007343 */ /* 0x004fea0003c00000 */
.L_x_7361:
[----:B------:R-:W-:Y:S01]  /*c790*/  PRMT R11, RZ, 0x7610, R11 ;  /* 0x00007610ff0b7816 */ /* 0x000fe2000000000b */
[----:B------:R-:W-:Y:S06]  /*c7a0*/  BRA `(.L_x_7334) ;  /* 0x0000000000247947 */ /* 0x000fec0003800000 */
.L_x_7358:
[----:B------:R-:W2:Y:S02]  /*c7b0*/  LDG.E.64 R2, desc[UR36][R2.64] ;  /* 0x0000002402027981 */ /* 0x000ea4000c1e1b00 */
[----:B--2---:R-:W1:Y:S02]  /*c7c0*/  I2F.U64 R0, R2 ;  /* 0x0000000200007312 */ /* 0x004e640000301000 */
[----:B-1----:R-:W-:-:S04]  /*c7d0*/  F2FP.BF16.F32.PACK_AB R0, RZ, R0 ;  /* 0x00000000ff00723e */ /* 0x002fc800000010ff */
[----:B------:R-:W-:Y:S01]  /*c7e0*/  PRMT R11, R0, 0x7610, R11 ;  /* 0x00007610000b7816 */ /* 0x000fe2000000000b */
[----:B------:R-:W-:Y:S06]  /*c7f0*/  BRA `(.L_x_7334) ;  /* 0x0000000000107947 */ /* 0x000fec0003800000 */
.L_x_7357:
[----:B------:R-:W2:Y:S02]  /*c800*/  LDG.E R2, desc[UR36][R2.64] ;  /* 0x0000002402027981 */ /* 0x000ea4000c1e1900 */
[----:B--2---:R-:W-:-:S04]  /*c810*/  I2FP.F32.U32 R0, R2 ;  /* 0x0000000200007245 */ /* 0x004fc80000201000 */
[----:B------:R-:W-:-:S04]  /*c820*/  F2FP.BF16.F32.PACK_AB R0, RZ, R0 ;  /* 0x00000000ff00723e */ /* 0x000fc800000010ff */
[----:B------:R-:W-:-:S07]  /*c830*/  PRMT R11, R0, 0x7610, R11 ;  /* 0x00007610000b7816 */ /* 0x000fce000000000b */
.L_x_7334:
[----:B-----5:R-:W-:Y:S01]  /*c840*/  SHF.L.U32 R11, R11, 0x10, RZ ;  /* 0x000000100b0b7819 */ /* 0x020fe200000006ff */
[----:B------:R-:W-:Y:S01]  /*c850*/  IMAD.U32 R18, R18, 0x10000, RZ ;  /* 0x0001000012127824 */ /* 0x000fe200078e00ff */
[----:B------:R-:W-:Y:S03]  /*c860*/  BSSY.RECONVERGENT B1, `(.L_x_7362) ;  /* 0x0000012000017945 */ /* 0x000fe60003800200 */
[----:B------:R-:W-:Y:S01]  /*c870*/  FADD.FTZ R7, |R18|, -RZ ;  /* 0x800000ff12077221 */ /* 0x000fe20000010200 */
[C---:B------:R-:W-:Y:S01]  /*c880*/  FADD.FTZ R0, |R11|.reuse, -RZ ;  /* 0x800000ff0b007221 */ /* 0x040fe20000010200 */
[----:B------:R-:W-:-:S04]  /*c890*/  FSETP.GT.FTZ.AND P5, PT, |R11|, |R18|, PT ;  /* 0x400000120b00720b */ /* 0x000fc80003fb4200 */
[----:B-1----:R-:W-:Y:S02]  /*c8a0*/  FSEL R3, R0, R7, P5 ;  /* 0x0000000700037208 */ /* 0x002fe40002800000 */
[----:B------:R-:W-:Y:S02]  /*c8b0*/  FSEL R0, R7, R0, P5 ;  /* 0x0000000007007208 */ /* 0x000fe40002800000 */
[----:B------:R-:W1:Y:S08]  /*c8c0*/  MUFU.RCP R2, R3 ;  /* 0x0000000300027308 */ /* 0x000e700000001000 */
[----:B------:R-:W2:Y:S01]  /*c8d0*/  FCHK P0, R0, R3 ;  /* 0x0000000300007302 */ /* 0x000ea20000000000 */
[----:B-1----:R-:W-:-:S04]  /*c8e0*/  FFMA R5, -R3, R2, 1 ;  /* 0x3f80000003057423 */ /* 0x002fc80000000102 */
[----:B------:R-:W-:-:S04]  /*c8f0*/  FFMA R5, R2, R5, R2 ;  /* 0x0000000502057223 */ /* 0x000fc80000000002 */
[----:B------:R-:W-:-:S04]  /*c900*/  FFMA R2, R0, R5, RZ ;  /* 0x0000000500027223 */ /* 0x000fc800000000ff */
[----:B------:R-:W-:-:S04]  /*c910*/  FFMA R4, -R3, R2, R0 ;  /* 0x0000000203047223 */ /* 0x000fc80000000100 */
[----:B------:R-:W-:Y:S01]  /*c920*/  FFMA R2, R5, R4, R2 ;  /* 0x0000000405027223 */ /* 0x000fe20000000002 */
[----:B--2---:R-:W-:Y:S06]  /*c930*/  @!P0 BRA `(.L_x_7363) ;  /* 0x0000000000108947 */ /* 0x004fec0003800000 */
[----:B------:R-:W-:Y:S01]  /*c940*/  IMAD.MOV.U32 R13, RZ, RZ, R3 ;  /* 0x000000ffff0d7224 */ /* 0x000fe200078e0003 */
[----:B------:R-:W-:-:S07]  /*c950*/  MOV R4, 0xc970 ;  /* 0x0000c97000047802 */ /* 0x000fce0000000f00 */
[----:B0-----:R-:W-:Y:S05]  /*c960*/  CALL.REL.NOINC `($__internal_6_$__cuda_sm3x_div_rn_ftz_f32_slowpath) ;  /* 0x0000001000347944 */ /* 0x001fea0003c00000 */
[----:B------:R-:W-:-:S07]  /*c970*/  IMAD.MOV.U32 R2, RZ, RZ, R9 ;  /* 0x000000ffff027224 */ /* 0x000fce00078e0009 */
.L_x_7363:
[----:B------:R-:W-:Y:S05]  /*c980*/  BSYNC.RECONVERGENT B1 ;  /* 0x0000000000017941 */ /* 0x000fea0003800200 */
.L_x_7362:
[----:B------:R-:W-:Y:S01]  /*c990*/  MOV R5, 0x3b33710b ;  /* 0x3b33710b00057802 */ /* 0x000fe20000000f00 */
[----:B------:R-:W-:Y:S01]  /*c9a0*/  FMUL.FTZ R0, R2, R2 ;  /* 0x0000000202007220 */ /* 0x000fe20000410000 */
[----:B------:R-:W-:Y:S01]  /*c9b0*/  IMAD.MOV.U32 R7, RZ, RZ, 0x3f6ee581 ;  /* 0x3f6ee581ff077424 */ /* 0x000fe200078e00ff */
[----:B------:R-:W-:Y:S01]  /*c9c0*/  ISETP.GE.AND P2, PT, R18, RZ, PT ;  /* 0x000000ff1200720c */ /* 0x000fe20003f46270 */
[----:B------:R-:W-:Y:S01]  /*c9d0*/  UPRMT UR4, UR41, 0x9910, URZ ;  /* 0x0000991029047896 */ /* 0x000fe200080000ff */
[----:B------:R-:W-:Y:S01]  /*c9e0*/  FFMA.FTZ R5, R0, R5, -0.015681877732276916504 ;  /* 0xbc80774800057423 */ /* 0x000fe20000010005 */
[C---:B------:R-:W-:Y:S01]  /*c9f0*/  FSETP.NEU.FTZ.AND P1, PT, |R18|.reuse, |R11|, PT ;  /* 0x4000000b1200720b */ /* 0x040fe20003f3d200 */
        /* <DEDUP_REMOVED lines=22> */
[----:B------:R-:W1:Y:S01]  /*cb60*/  F2F.BF16.F32 R11, R11 ;  /* 0x0000000b000b7304 */ /* 0x000e620000202000 */
        /* <DEDUP_REMOVED lines=13> */
.L_x_7367:
[----:B-1----:R-:W-:-:S06]  /*cc40*/  IMAD.U32 R3, R11, 0x10000, RZ ;  /* 0x000100000b037824 */ /* 0x002fcc00078e00ff */
[----:B------:R-:W1:Y:S02]  /*cc50*/  F2I.S64.TRUNC R2, R3 ;  /* 0x0000000300027311 */ /* 0x000e64000020d900 */
[----:B-1----:R-:W-:Y:S01]  /*cc60*/  STG.E.U8 desc[UR36][R16.64], R2 ;  /* 0x0000000210007986 */ /* 0x002fe2000c101124 */
[----:B------:R-:W-:Y:S05]  /*cc70*/  EXIT ;  /* 0x000000000000794d */ /* 0x000fea0003800000 */
.L_x_7366:
        /* <DEDUP_REMOVED lines=8> */
[----:B-1----:R-:W-:Y:S01]  /*cd00*/  STG.E.64 desc[UR36][R16.64], R2 ;  /* 0x0000000210007986 */ /* 0x002fe2000c101b24 */
[----:B------:R-:W-:Y:S05]  /*cd10*/  EXIT ;  /* 0x000000000000794d */ /* 0x000fea0003800000 */
.L_x_7370:
[----:B-1----:R-:W-:-:S06]  /*cd20*/  SHF.L.U32 R11, R11, 0x10, RZ ;  /* 0x000000100b0b7819 */ /* 0x002fcc00000006ff */
[----:B------:R-:W1:Y:S02]  /*cd30*/  F2I.FTZ.TRUNC.NTZ R11, R11 ;  /* 0x0000000b000b7305 */ /* 0x000e64000021f100 */
[----:B-1----:R-:W-:Y:S01]  /*cd40*/  STG.E desc[UR36][R16.64], R11 ;  /* 0x0000000b10007986 */ /* 0x002fe2000c101924 */
[----:B------:R-:W-:Y:S05]  /*cd50*/  EXIT ;  /* 0x000000000000794d */ /* 0x000fea0003800000 */
.L_x_7369:
[----:B-1----:R-:W-:-:S06]  /*cd60*/  IMAD.U32 R11, R11, 0x10000, RZ ;  /* 0x000100000b0b7824 */ /* 0x002fcc00078e00ff */
[----:B------:R-:W1:Y:S02]  /*cd70*/  F2I.FTZ.TRUNC.NTZ R11, R11 ;  /* 0x0000000b000b7305 */ /* 0x000e64000021f100 */
[----:B-1----:R-:W-:Y:S01]  /*cd80*/  STG.E.U16 desc[UR36][R16.64], R11 ;  /* 0x0000000b10007986 */ /* 0x002fe2000c101524 */
[----:B------:R-:W-:Y:S05]  /*cd90*/  EXIT ;  /* 0x000000000000794d */ /* 0x000fea0003800000 */
.L_x_7365:
        /* <DEDUP_REMOVED lines=9> */
.L_x_7372:
[----:B-1----:R-:W-:-:S04]  /*ce30*/  SHF.L.U32 R0, R11, 0x10, RZ ;  /* 0x000000100b007819 */ /* 0x002fc800000006ff */
[----:B------:R-:W-:-:S05]  /*ce40*/  F2FP.F16.F32.PACK_AB R0, RZ, R0 ;  /* 0x00000000ff00723e */ /* 0x000fca00000000ff */
[----:B------:R-:W-:Y:S01]  /*ce50*/  STG.E.U16 desc[UR36][R16.64], R0 ;  /* 0x0000000010007986 */ /* 0x000fe2000c101524 */
[----:B------:R-:W-:Y:S05]  /*ce60*/  EXIT ;  /* 0x000000000000794d */ /* 0x000fea0003800000 */
.L_x_7371:
        /* <DEDUP_REMOVED lines=8> */
[----:B------:R-:W-:Y:S01]  /*cef0*/  STG.E.64 desc[UR36][R16.64], R2 ;  /* 0x0000000210007986 */ /* 0x000fe2000c101b24 */
[----:B------:R-:W-:Y:S05]  /*cf00*/  EXIT ;  /* 0x000000000000794d */ /* 0x000fea0003800000 */
.L_x_7374:
[----:B-1----:R-:W-:-:S04]  /*cf10*/  SHF.L.U32 R11, R11, 0x10, RZ ;  /* 0x000000100b0b7819 */ /* 0x002fc800000006ff */
[----:B------:R-:W-:-:S04]  /*cf20*/  F2FP.F16.F32.PACK_AB R3, RZ, R11 ;  /* 0x0000000bff03723e */ /* 0x000fc800000000ff */
[----:B------:R-:W-:-:S05]  /*cf30*/  PRMT R3, R3, 0x5410, RZ ;  /* 0x0000541003037816 */ /* 0x000fca00000000ff */
[----:B------:R-:W-:Y:S01]  /*cf40*/  STG.E desc[UR36][R16.64], R3 ;  /* 0x0000000310007986 */ /* 0x000fe2000c101924 */
[----:B------:R-:W-:Y:S05]  /*cf50*/  EXIT ;  /* 0x000000000000794d */ /* 0x000fea0003800000 */
.L_x_7373:
[----:B-1----:R-:W-:-:S04]  /*cf60*/  IMAD.U32 R2, R11, 0x10000, RZ ;  /* 0x000100000b027824 */ /* 0x002fc800078e00ff */
[----:B------:R-:W-:-:S06]  /*cf70*/  FMUL.FTZ R2, R2, 1 ;  /* 0x3f80000002027820 */ /* 0x000fcc0000410000 */
[----:B------:R-:W1:Y:S02]  /*cf80*/  F2F.F64.F32 R2, R2 ;  /* 0x0000000200027310 */ /* 0x000e640000201800 */
[----:B-1----:R-:W-:Y:S01]  /*cf90*/  STG.E.64 desc[UR36][R16.64], R2 ;  /* 0x0000000210007986 */ /* 0x002fe2000c101b24 */
[----:B------:R-:W-:Y:S05]  /*cfa0*/  EXIT ;  /* 0x000000000000794d */ /* 0x000fea0003800000 */
.L_x_7364:
        /* <DEDUP_REMOVED lines=14> */
.L_x_7378:
[----:B-1----:R-:W-:Y:S01]  /*d090*/  SHF.L.U32 R3, R11, 0x10, RZ ;  /* 0x000000100b037819 */ /* 0x002fe200000006ff */
[----:B------:R-:W-:Y:S01]  /*d0a0*/  BSSY.RECONVERGENT B0, `(.L_x_7379) ;  /* 0x0000013000007945 */ /* 0x000fe20003800200 */
[----:B------:R-:W-:Y:S02]  /*d0b0*/  IMAD.MOV.U32 R8, RZ, RZ, 0x80 ;  /* 0x00000080ff087424 */ /* 0x000fe400078e00ff */
        /* <DEDUP_REMOVED lines=14> */
.L_x_7381:
[----:B------:R-:W-:-:S04]  /*d1a0*/  SHF.R.U32.HI R3, RZ, 0x18, R3 ;  /* 0x00000018ff037819 */ /* 0x000fc80000011603 */
[----:B------:R-:W-:-:S04]  /*d1b0*/  LOP3.LUT R0, R0, 0x80, R3, 0xf8, !PT ;  /* 0x0000008000007812 */ /* 0x000fc800078ef803 */
[----:B------:R-:W-:-:S07]  /*d1c0*/  PRMT R8, R0, 0x7610, R8 ;  /* 0x0000761000087816 */ /* 0x000fce0000000008 */
.L_x_7380:
[----:B------:R-:W-:Y:S05]  /*d1d0*/  BSYNC.RECONVERGENT B0 ;  /* 0x0000000000007941 */ /* 0x000fea0003800200 */
.L_x_7379:
[----:B------:R-:W-:Y:S01]  /*d1e0*/  STG.E.U8 desc[UR36][R16.64], R8 ;  /* 0x0000000810007986 */ /* 0x000fe2000c101124 */
[----:B------:R-:W-:Y:S05]  /*d1f0*/  EXIT ;  /* 0x000000000000794d */ /* 0x000fea0003800000 */
.L_x_7377:
[----:B-1----:R-:W-:Y:S01]  /*d200*/  IMAD.U32 R3, R11, 0x10000, RZ ;  /* 0x000100000b037824 */ /* 0x002fe200078e00ff */
        /* <DEDUP_REMOVED lines=16> */
.L_x_7384:
[----:B------:R-:W-:-:S04]  /*d310*/  SHF.R.U32.HI R3, RZ, 0x18, R3 ;  /* 0x00000018ff037819 */ /* 0x000fc80000011603 */
[----:B------:R-:W-:-:S04]  /*d320*/  LOP3.LUT R0, R0, 0x80, R3, 0xf8, !PT ;  /* 0x0000008000007812 */ /* 0x000fc800078ef803 */
[----:B------:R-:W-:-:S07]  /*d330*/  PRMT R8, R0, 0x7610, R8 ;  /* 0x0000761000087816 */ /* 0x000fce0000000008 */
.L_x_7383:
[----:B------:R-:W-:Y:S05]  /*d340*/  BSYNC.RECONVERGENT B0 ;  /* 0x0000000000007941 */ /* 0x000fea0003800200 */
.L_x_7382:
[----:B------:R-:W-:Y:S01]  /*d350*/  STG.E.U8 desc[UR36][R16.64], R8 ;  /* 0x0000000810007986 */ /* 0x000fe2000c101124 */
[----:B------:R-:W-:Y:S05]  /*d360*/  EXIT ;  /* 0x000000000000794d */ /* 0x000fea0003800000 */
.L_x_7376:
[----:B------:R-:W-:-:S09]  /*d370*/  UISETP.NE.AND UP0, UPT, UR4, 0x1c, UPT ;  /* 0x0000001c0400788c */ /* 0x000fd2000bf05270 */
[----:B------:R-:W-:Y:S05]  /*d380*/  BRA.U !UP0, `(.L_x_7385) ;  /* 0x0000000108607547 */ /* 0x000fea000b800000 */
[----:B------:R-:W-:-:S09]  /*d390*/  UISETP.NE.AND UP0, UPT, UR4, 0x1d, UPT ;  /* 0x0000001d0400788c */ /* 0x000fd2000bf05270 */
[----:B------:R-:W-:Y:S05]  /*d3a0*/  BRA.U !UP0, `(.L_x_7386) ;  /* 0x0000000108487547 */ /* 0x000fea000b800000 */
[----:B------:R-:W-:-:S09]  /*d3b0*/  UISETP.NE.AND UP0, UPT, UR4, 0x2c, UPT ;  /* 0x0000002c0400788c */ /* 0x000fd2000bf05270 */
[----:B------:R-:W-:Y:S05]  /*d3c0*/  BRA.U UP0, `(.L_x_7368) ;  /* 0x0000000100bc7547 */ /* 0x000fea000b800000 */
[----:B-1----:R-:W-:Y:S02]  /*d3d0*/  IMAD.U32 R11, R11, 0x10000, RZ ;  /* 0x000100000b0b7824 */ /* 0x002fe400078e00ff */
[----:B------:R-:W-:-:S03]  /*d3e0*/  IMAD.MOV.U32 R3, RZ, RZ, 0xff ;  /* 0x000000ffff037424 */ /* 0x000fc600078e00ff */
[----:B------:R-:W-:-:S04]  /*d3f0*/  SHF.R.U32.HI R4, RZ, 0x17, R11 ;  /* 0x00000017ff047819 */ /* 0x000fc8000001160b */
[----:B------:R-:W-:-:S04]  /*d400*/  LOP3.LUT R2, R4, 0xff, RZ, 0xc0, !PT ;  /* 0x000000ff04027812 */ /* 0x000fc800078ec0ff */
[----:B------:R-:W-:-:S13]  /*d410*/  ISETP.NE.AND P2, PT, R2, 0xff, PT ;  /* 0x000000ff0200780c */ /* 0x000fda0003f45270 */
[--C-:B------:R-:W-:Y:S02]  /*d420*/  @P2 SHF.R.U32.HI R0, RZ, 0x16, R11.reuse ;  /* 0x00000016ff002819 */ /* 0x100fe4000001160b */
[----:B------:R-:W-:Y:S02]  /*d430*/  @P2 LOP3.LUT P0, RZ, R2, 0x3fffff, R11, 0xf8, !PT ;  /* 0x003fffff02ff2812 */ /* 0x000fe4000780f80b */
        /* <DEDUP_REMOVED lines=9> */
.L_x_7386:
[----:B-1----:R-:W-:-:S06]  /*d4d0*/  SHF.L.U32 R2, R11, 0x10, RZ ;  /* 0x000000100b027819 */ /* 0x002fcc00000006ff */
[----:B------:R-:W1:Y:S02]  /*d4e0*/  F2I.U64.TRUNC R2, R2 ;  /* 0x0000000200027311 */ /* 0x000e64000020d800 */
[----:B-1----:R-:W-:Y:S01]  /*d4f0*/  STG.E.64 desc[UR36][R16.64], R2 ;  /* 0x0000000210007986 */ /* 0x002fe2000c101b24 */
[----:B------:R-:W-:Y:S05]  /*d500*/  EXIT ;  /* 0x000000000000794d */ /* 0x000fea0003800000 */
.L_x_7385:
[----:B-1----:R-:W-:-:S06]  /*d510*/  IMAD.U32 R11, R11, 0x10000, RZ ;  /* 0x000100000b0b7824 */ /* 0x002fcc00078e00ff */
[----:B------:R-:W1:Y:S02]  /*d520*/  F2I.FTZ.U32.TRUNC.NTZ R11, R11 ;  /* 0x0000000b000b7305 */ /* 0x000e64000021f000 */
[----:B-1----:R-:W-:Y:S01]  /*d530*/  STG.E desc[UR36][R16.64], R11 ;  /* 0x0000000b10007986 */ /* 0x002fe2000c101924 */
[----:B------:R-:W-:Y:S05]  /*d540*/  EXIT ;  /* 0x000000000000794d */ /* 0x000fea0003800000 */
.L_x_7375:
        /* <DEDUP_REMOVED lines=11> */
.L_x_7388:
[----:B-1----:R-:W-:Y:S02]  /*d600*/  SHF.L.U32 R11, R11, 0x10, RZ ;  /* 0x000000100b0b7819 */ /* 0x002fe400000006ff */
[----:B------:R-:W-:-:S03]  /*d610*/  CS2R R6, SRZ ;  /* 0x0000000000067805 */ /* 0x000fc6000001ff00 */
[----:B------:R-:W-:-:S06]  /*d620*/  FMUL.FTZ R4, R11, 1 ;  /* 0x3f8000000b047820 */ /* 0x000fcc0000410000 */
[----:B------:R-:W1:Y:S02]  /*d630*/  F2F.F64.F32 R4, R4 ;  /* 0x0000000400047310 */ /* 0x000e640000201800 */
[----:B-1----:R-:W-:Y:S01]  /*d640*/  STG.E.128 desc[UR36][R16.64], R4 ;  /* 0x0000000410007986 */ /* 0x002fe2000c101d24 */
[----:B------:R-:W-:Y:S05]  /*d650*/  EXIT ;  /* 0x000000000000794d */ /* 0x000fea0003800000 */
.L_x_7387:
[----:B------:R-:W-:-:S09]  /*d660*/  UISETP.NE.AND UP0, UPT, UR4, 0xf, UPT ;  /* 0x0000000f0400788c */ /* 0x000fd2000bf05270 */
[----:B------:R-:W-:Y:S05]  /*d670*/  BRA.U !UP0, `(.L_x_7389) ;  /* 0x0000000108e87547 */ /* 0x000fea000b800000 */
[----:B------:R-:W-:-:S09]  /*d680*/  UISETP.NE.AND UP0, UPT, UR4, 0x17, UPT ;  /* 0x000000170400788c */ /* 0x000fd2000bf05270 */
[----:B------:R-:W-:Y:S05]  /*d690*/  BRA.U !UP0, `(.L_x_7390) ;  /* 0x0000000108907547 */ /* 0x000fea000b800000 */
[----:B------:R-:W-:-:S09]  /*d6a0*/  UISETP.NE.AND UP0, UPT, UR4, 0x18, UPT ;  /* 0x000000180400788c */ /* 0x000fd2000bf05270 */
[----:B------:R-:W-:Y:S05]  /*d6b0*/  BRA.U !UP0, `(.L_x_7391) ;  /* 0x0000000108447547 */ /* 0x000fea000b800000 */
.L_x_7368:
[----:B------:R-:W-:Y:S01]  /*d6c0*/  MOV R0, 0x0 ;  /* 0x0000000000007802 */ /* 0x000fe20000000f00 */
[----:B------:R-:W2:Y:S01]  /*d6d0*/  LDCU.64 UR4, c[0x4][0x128] ;  /* 0x01002500ff0477ac */ /* 0x000ea20008000a00 */
[----:B------:R-:W-:Y:S02]  /*d6e0*/  HFMA2 R13, -RZ, RZ, 0, 0 ;  /* 0x00000000ff0d7431 */ /* 0x000fe400000001ff */
[----:B------:R-:W-:Y:S01]  /*d6f0*/  IMAD.MOV.U32 R8, RZ, RZ, 0x65 ;  /* 0x00000065ff087424 */ /* 0x000fe200078e00ff */
[----:B------:R3:W4:Y:S01]  /*d700*/  LDC.64 R2, c[0x4][R0] ;  /* 0x0100000000027b82 */ /* 0x0007220000000a00 */
[----:B------:R-:W5:Y:S01]  /*d710*/  LDCU.64 UR6, c[0x4][0x130] ;  /* 0x01002600ff0677ac */ /* 0x000f620008000a00 */
[----:B0-----:R-:W-:Y:S01]  /*d720*/  IMAD.MOV.U32 R12, RZ, RZ, 0x1 ;  /* 0x00000001ff0c7424 */ /* 0x001fe200078e00ff */
[----:B------:R-:W0:Y:S01]  /*d730*/  LDCU.64 UR8, c[0x4][0x40] ;  /* 0x01000800ff0877ac */ /* 0x000e220008000a00 */
[----:B--2---:R-:W-:Y:S02]  /*d740*/  IMAD.U32 R4, RZ, RZ, UR4 ;  /* 0x00000004ff047e24 */ /* 0x004fe4000f8e00ff */
[----:B------:R-:W-:Y:S01]  /*d750*/  IMAD.U32 R5, RZ, RZ, UR5 ;  /* 0x00000005ff057e24 */ /* 0x000fe2000f8e00ff */
[----:B-----5:R-:W-:Y:S01]  /*d760*/  MOV R6, UR6 ;  /* 0x0000000600067c02 */ /* 0x020fe20008000f00 */
[----:B------:R-:W-:-:S02]  /*d770*/  IMAD.U32 R7, RZ, RZ, UR7 ;  /* 0x00000007ff077e24 */ /* 0x000fc4000f8e00ff */
[----:B0-----:R-:W-:Y:S01]  /*d780*/  IMAD.U32 R10, RZ, RZ, UR8 ;  /* 0x00000008ff0a7e24 */ /* 0x001fe2000f8e00ff */
[----:B-1-3--:R-:W-:-:S07]  /*d790*/  MOV R11, UR9 ;  /* 0x00000009000b7c02 */ /* 0x00afce0008000f00 */
[----:B------:R-:W-:-:S07]  /*d7a0*/  LEPC R20, `(.L_x_7392) ;  /* 0x000000001014794e */ /* 0x000fce0000000000 */
[----:B----4-:R-:W-:Y:S05]  /*d7b0*/  CALL.ABS.NOINC R2 ;  /* 0x0000000002007343 */ /* 0x010fea0003c00000 */
.L_x_7392:
[----:B------:R-:W-:Y:S05]  /*d7c0*/  EXIT ;  /* 0x000000000000794d */ /* 0x000fea0003800000 */
.L_x_7391:
        /* <DEDUP_REMOVED lines=13> */
.L_x_7394:
[----:B------:R-:W-:Y:S05]  /*d8a0*/  BSYNC.RECONVERGENT B0 ;  /* 0x0000000000007941 */ /* 0x000fea0003800200 */
.L_x_7393:
[----:B------:R-:W-:-:S05]  /*d8b0*/  LOP3.LUT R3, R0, 0x80, R3, 0xf8, !PT ;  /* 0x0000008000037812 */ /* 0x000fca00078ef803 */
[----:B------:R-:W-:Y:S01]  /*d8c0*/  STG.E.U8 desc[UR36][R16.64], R3 ;  /* 0x0000000310007986 */ /* 0x000fe2000c101124 */
[----:B------:R-:W-:Y:S05]  /*d8d0*/  EXIT ;  /* 0x000000000000794d */ /* 0x000fea0003800000 */
.L_x_7390:
        /* <DEDUP_REMOVED lines=12> */
.L_x_7396:
[----:B------:R-:W-:Y:S01]  /*d9a0*/  IMAD.MOV.U32 R0, RZ, RZ, 0x7f ;  /* 0x0000007fff007424 */ /* 0x000fe200078e00ff */
[----:B------:R-:W-:-:S04]  /*d9b0*/  ISETP.GT.U32.AND P0, PT, R2, 0x7f800000, PT ;  /* 0x7f8000000200780c */ /* 0x000fc80003f04070 */
[----:B------:R-:W-:-:S09]  /*d9c0*/  SEL R0, R0, 0x7c, P0 ;  /* 0x0000007c00007807 */ /* 0x000fd20000000000 */
.L_x_7397:
[----:B------:R-:W-:Y:S05]  /*d9d0*/  BSYNC.RECONVERGENT B0 ;  /* 0x0000000000007941 */ /* 0x000fea0003800200 */
.L_x_7395:
[----:B------:R-:W-:-:S04]  /*d9e0*/  SHF.R.U32.HI R3, RZ, 0x18, R3 ;  /* 0x00000018ff037819 */ /* 0x000fc80000011603 */
[----:B------:R-:W-:-:S05]  /*d9f0*/  LOP3.LUT R3, R0, 0x80, R3, 0xf8, !PT ;  /* 0x0000008000037812 */ /* 0x000fca00078ef803 */
[----:B------:R-:W-:Y:S01]  /*da00*/  STG.E.U8 desc[UR36][R16.64], R3 ;  /* 0x0000000310007986 */ /* 0x000fe2000c101124 */
[----:B------:R-:W-:Y:S05]  /*da10*/  EXIT ;  /* 0x000000000000794d */ /* 0x000fea0003800000 */
.L_x_7389:
[----:B-1----:R-:W-:Y:S01]  /*da20*/  STG.E.U16 desc[UR36][R16.64], R11 ;  /* 0x0000000b10007986 */ /* 0x002fe2000c101524 */
[----:B------:R-:W-:Y:S05]  /*da30*/  EXIT ;  /* 0x000000000000794d */ /* 0x000fea0003800000 */
        .weak           $__internal_6_$__cuda_sm3x_div_rn_ftz_f32_slowpath
        .type           $__internal_6_$__cuda_sm3x_div_rn_ftz_f32_slowpath,@function
        .size           $__internal_6_$__cuda_sm3x_div_rn_ftz_f32_slowpath,(.L_x_16753 - $__internal_6_$__cuda_sm3x_div_rn_ftz_f32_slowpath)
$__internal_6_$__cuda_sm3x_div_rn_ftz_f32_slowpath:
[----:B------:R-:W-:Y:S01]  /*da40*/  SHF.R.U32.HI R5, RZ, 0x17, R13 ;  /* 0x00000017ff057819 */ /* 0x000fe2000001160d */
[----:B------:R-:W-:Y:S01]  /*da50*/  BSSY.RECONVERGENT B0, `(.L_x_7398) ;  /* 0x0000046000007945 */ /* 0x000fe20003800200 */
[----:B------:R-:W-:-:S03]  /*da60*/  SHF.R.U32.HI R6, RZ, 0x17, R0 ;  /* 0x00000017ff067819 */ /* 0x000fc60000011600 */
[----:B------:R-:W-:Y:S01]  /*da70*/  BSSY.RELIABLE B2, `(.L_x_7399) ;  /* 0x000001d000027945 */ /* 0x000fe20003800100 */
[----:B------:R-:W-:Y:S02]  /*da80*/  LOP3.LUT R5, R5, 0xff, RZ, 0xc0, !PT ;  /* 0x000000ff05057812 */ /* 0x000fe400078ec0ff */
[----:B------:R-:W-:-:S03]  /*da90*/  LOP3.LUT R6, R6, 0xff, RZ, 0xc0, !PT ;  /* 0x000000ff06067812 */ /* 0x000fc600078ec0ff */
[----:B------:R-:W-:Y:S01]  /*daa0*/  VIADD R8, R5, 0xffffffff ;  /* 0xffffffff05087836 */ /* 0x000fe20000000000 */
[----:B------:R-:W-:-:S04]  /*dab0*/  IADD3 R7, PT, PT, R6, -0x1, RZ ;  /* 0xffffffff06077810 */ /* 0x000fc80007ffe0ff */
        /* <DEDUP_REMOVED lines=24> */
.L_x_7400:
[----:B------:R-:W-:Y:S05]  /*dc40*/  BSYNC.RELIABLE B2 ;  /* 0x0000000000027941 */ /* 0x000fea0003800100 */
.L_x_7399:
[----:B------:R-:W-:Y:S01]  /*dc50*/  VIADD R5, R5, 0xffffff81 ;  /* 0xffffff8105057836 */ /* 0x000fe20000000000 */
[----:B------:R-:W-:Y:S01]  /*dc60*/  BSSY.RECONVERGENT B2, `(.L_x_7405) ;  /* 0x000001b000027945 */ /* 0x000fe20003800200 */
[----:B------:R-:W-:Y:S02]  /*dc70*/  VIADD R6, R6, 0xffffff81 ;  /* 0xffffff8106067836 */ /* 0x000fe40000000000 */
        /* <DEDUP_REMOVED lines=24> */
.L_x_7406:
[----:B------:R-:W-:-:S07]  /*de00*/  LEA R9, R5, R9, 0x17 ;  /* 0x0000000905097211 */ /* 0x000fce00078eb8ff */
.L_x_7407:
[----:B------:R-:W-:Y:S05]  /*de10*/  BSYNC.RECONVERGENT B2 ;  /* 0x0000000000027941 */ /* 0x000fea0003800200 */
.L_x_7405:
[----:B------:R-:W-:Y:S05]  /*de20*/  BRA `(.L_x_7408) ;  /* 0x0000000000207947 */ /* 0x000fea0003800000 */
.L_x_7404:
[----:B------:R-:W-:-:S04]  /*de30*/  LOP3.LUT R0, R13, 0x80000000, R0, 0x48, !PT ;  /* 0x800000000d007812 */ /* 0x000fc800078e4800 */
[----:B------:R-:W-:Y:S01]  /*de40*/  LOP3.LUT R9, R0, 0x7f800000, RZ, 0xfc, !PT ;  /* 0x7f80000000097812 */ /* 0x000fe200078efcff */
[----:B------:R-:W-:Y:S06]  /*de50*/  BRA `(.L_x_7408) ;  /* 0x0000000000147947 */ /* 0x000fec0003800000 */
.L_x_7403:
[----:B------:R-:W-:Y:S01]  /*de60*/  LOP3.LUT R9, R13, 0x80000000, R0, 0x48, !PT ;  /* 0x800000000d097812 */ /* 0x000fe200078e4800 */
[----:B------:R-:W-:Y:S06]  /*de70*/  BRA `(.L_x_7408) ;  /* 0x00000000000c7947 */ /* 0x000fec0003800000 */
.L_x_7402:
[----:B------:R-:W0:Y:S01]  /*de80*/  MUFU.RSQ R9, -QNAN ;  /* 0xffc0000000097908 */ /* 0x000e220000001400 */
[----:B------:R-:W-:Y:S05]  /*de90*/  BRA `(.L_x_7408) ;  /* 0x0000000000047947 */ /* 0x000fea0003800000 */
.L_x_7401:
[----:B------:R-:W-:-:S07]  /*dea0*/  FADD.FTZ R9, R0, R13 ;  /* 0x0000000d00097221 */ /* 0x000fce0000010000 */
.L_x_7408:
[----:B------:R-:W-:Y:S05]  /*deb0*/  BSYNC.RECONVERGENT B0 ;  /* 0x0000000000007941 */ /* 0x000fea0003800200 */
.L_x_7398:
[----:B------:R-:W-:-:S04]  /*dec0*/  IMAD.MOV.U32 R5, RZ, RZ, 0x0 ;  /* 0x00000000ff057424 */ /* 0x000fc800078e00ff */
[----:B0-----:R-:W-:Y:S05]  /*ded0*/  RET.REL.NODEC R4 `(_ZN2at6native18elementwise_kernelILi128ELi4EZNS0_15gpu_kernel_implINS0_13BUnaryFunctorIN3c108BFloat16ES5_S5_ZZZNS0_17atan2_kernel_cudaERNS_18TensorIteratorBaseEENKUlvE_clEvENKUlvE2_clEvEUlS5_S5_E_EEEEvS7_RKT_EUliE_EEviT1_) ;  /* 0xffffff2004487950 */ /* 0x001fea0003c3ffff */
.L_x_7409:
        /* <DEDUP_REMOVED lines=10> */
.L_x_16753:


//--------------------- .text._ZN2at6native27unrolled_elementwise_kernelINS0_13BUnaryFunctorIN3c108BFloat16ES4_S4_ZZZNS0_17atan2_kernel_cudaERNS_18TensorIteratorBaseEENKUlvE_clEvENKUlvE2_clEvEUlS4_S4_E_EESt5arrayIPcLm2EELi4E23TrivialOffsetCalculatorILi1EjESF_NS0_6memory12LoadWithCastILi1EEENSG_13StoreWithCastILi1EEEEEviT_T0_T2_T3_T4_T5_ --------------------------
	.section	.text._ZN2at6native27unrolled_elementwise_kernelINS0_13BUnaryFunctorIN3c108BFloat16ES4_S4_ZZZNS0_17atan2_kernel_cudaERNS_18TensorIteratorBaseEENKUlvE_clEvENKUlvE2_clEvEUlS4_S4_E_EESt5arrayIPcLm2EELi4E23TrivialOffsetCalculatorILi1EjESF_NS0_6memory12LoadWithCastILi1EEENSG_13StoreWithCastILi1EEEEEviT_T0_T2_T3_T4_T5_,"ax",@progbits
	.align	128
        .global         _ZN2at6native27unrolled_elementwise_kernelINS0_13BUnaryFunctorIN3c108BFloat16ES4_S4_ZZZNS0_17atan2_kernel_cudaERNS_18TensorIteratorBaseEENKUlvE_clEvENKUlvE2_clEvEUlS4_S4_E_EESt5arrayIPcLm2EELi4E23TrivialOffsetCalculatorILi1EjESF_NS0_6memory12LoadWithCastILi1EEENSG_13StoreWithCastILi1EEEEEviT_T0_T2_T3_T4_T5_
        .type           _ZN2at6native27unrolled_elementwise_kernelINS0_13BUnaryFunctorIN3c108BFloat16ES4_S4_ZZZNS0_17atan2_kernel_cudaERNS_18TensorIteratorBaseEENKUlvE_clEvENKUlvE2_clEvEUlS4_S4_E_EESt5arrayIPcLm2EELi4E23TrivialOffsetCalculatorILi1EjESF_NS0_6memory12LoadWithCastILi1EEENSG_13StoreWithCastILi1EEEEEviT_T0_T2_T3_T4_T5_,@function
        .size           _ZN2at6native27unrolled_elementwise_kernelINS0_13BUnaryFunctorIN3c108BFloat16ES4_S4_ZZZNS0_17atan2_kernel_cudaERNS_18TensorIteratorBaseEENKUlvE_clEvENKUlvE2_clEvEUlS4_S4_E_EESt5arrayIPcLm2EELi4E23TrivialOffsetCalculatorILi1EjESF_NS0_6memory12LoadWithCastILi1EEENSG_13StoreWithCastILi1EEEEEviT_T0_T2_T3_T4_T5_,(.L_x_16754 - _ZN2at6native27unrolled_elementwise_kernelINS0_13BUnaryFunctorIN3c108BFloat16ES4_S4_ZZZNS0_17atan2_kernel_cudaERNS_18TensorIteratorBaseEENKUlvE_clEvENKUlvE2_clEvEUlS4_S4_E_EESt5arrayIPcLm2EELi4E23TrivialOffsetCalculatorILi1EjESF_NS0_6memory12LoadWithCastILi1EEENSG_13StoreWithCastILi1EEEEEviT_T0_T2_T3_T4_T5_)
        .other          _ZN2at6native27unrolled_elementwise_kernelINS0_13BUnaryFunctorIN3c108BFloat16ES4_S4_ZZZNS0_17atan2_kernel_cudaERNS_18TensorIteratorBaseEENKUlvE_clEvENKUlvE2_clEvEUlS4_S4_E_EESt5arrayIPcLm2EELi4E23TrivialOffsetCalculatorILi1EjESF_NS0_6memory12LoadWithCastILi1EEENSG_13StoreWithCastILi1EEEEEviT_T0_T2_T3_T4_T5_,@"STO_CUDA_ENTRY STV_DEFAULT"
_ZN2at6native27unrolled_elementwise_kernelINS0_13BUnaryFunctorIN3c108BFloat16ES4_S4_ZZZNS0_17atan2_kernel_cudaERNS_18TensorIteratorBaseEENKUlvE_clEvENKUlvE2_clEvEUlS4_S4_E_EESt5arrayIPcLm2EELi4E23TrivialOffsetCalculatorILi1EjESF_NS0_6memory12LoadWithCastILi1EEENSG_13StoreWithCastILi1EEEEEviT_T0_T2_T3_T4_T5_:
.text._ZN2at6native27unrolled_elementwise_kernelINS0_13BUnaryFunctorIN3c108BFloat16ES4_S4_ZZZNS0_17atan2_kernel_cudaERNS_18TensorIteratorBaseEENKUlvE_clEvENKUlvE2_clEvEUlS4_S4_E_EESt5arrayIPcLm2EELi4E23TrivialOffsetCalculatorILi1EjESF_NS0_6memory12LoadWithCastILi1EEENSG_13StoreWithCastILi1EEEEEviT_T0_T2_T3_T4_T5_:
        /* <DEDUP_REMOVED lines=34> */
.L_x_7415:
[----:B------:R-:W2:Y:S02]  /*0220*/  LDG.E.U8 R4, desc[UR36][R4.64] ;  /* 0x0000002404047981 */ /* 0x000ea4000c1e1100 */
[----:B--2---:R-:W-:-:S04]  /*0230*/  I2FP.F32.U32 R0, R4 ;  /* 0x0000000400007245 */ /* 0x004fc80000201000 */
[----:B------:R-:W-:-:S04]  /*0240*/  F2FP.BF16.F32.PACK_AB R0, RZ, R0 ;  /* 0x00000000ff00723e */ /* 0x000fc800000010ff */
[----:B------:R-:W-:Y:S01]  /*0250*/  PRMT R18, R0, 0x7610, R18 ;  /* 0x0000761000127816 */ /* 0x000fe20000000012 */
[----:B------:R-:W-:Y:S06]  /*0260*/  BRA `(.L_x_7417) ;  /* 0x0000000c00e47947 */ /* 0x000fec0003800000 */
.L_x_7414:
        /* <DEDUP_REMOVED lines=11> */
.L_x_7419:
[----:B------:R-:W2:Y:S02]  /*0320*/  LDG.E R4, desc[UR36][R4.64] ;  /* 0x0000002404047981 */ /* 0x000ea4000c1e1900 */
[----:B--2---:R-:W-:-:S04]  /*0330*/  I2FP.F32.S32 R0, R4 ;  /* 0x0000000400007245 */ /* 0x004fc80000201400 */
[----:B------:R-:W-:-:S04]  /*0340*/  F2FP.BF16.F32.PACK_AB R0, RZ, R0 ;  /* 0x00000000ff00723e */ /* 0x000fc800000010ff */
[----:B------:R-:W-:Y:S01]  /*0350*/  PRMT R18, R0, 0x7610, R18 ;  /* 0x0000761000127816 */ /* 0x000fe20000000012 */
[----:B------:R-:W-:Y:S06]  /*0360*/  BRA `(.L_x_7417) ;  /* 0x0000000c00a47947 */ /* 0x000fec0003800000 */
.L_x_7418:
[----:B------:R-:W2:Y:S02]  /*0370*/  LDG.E.U16 R4, desc[UR36][R4.64] ;  /* 0x0000002404047981 */ /* 0x000ea4000c1e1500 */
[----:B--2---:R-:W0:Y:S02]  /*0380*/  I2F.S16 R0, R4 ;  /* 0x0000000400007306 */ /* 0x004e240000101400 */
[----:B0-----:R-:W-:-:S04]  /*0390*/  F2FP.BF16.F32.PACK_AB R0, RZ, R0 ;  /* 0x00000000ff00723e */ /* 0x001fc800000010ff */
[----:B------:R-:W-:Y:S01]  /*03a0*/  PRMT R18, R0, 0x7610, R18 ;  /* 0x0000761000127816 */ /* 0x000fe20000000012 */
[----:B------:R-:W-:Y:S06]  /*03b0*/  BRA `(.L_x_7417) ;  /* 0x0000000c00907947 */ /* 0x000fec0003800000 */
.L_x_7413:
        /* <DEDUP_REMOVED lines=9> */
.L_x_7421:
[----:B------:R-:W2:Y:S02]  /*0450*/  LDG.E.U16 R0, desc[UR36][R4.64] ;  /* 0x0000002404007981 */ /* 0x000ea4000c1e1500 */
[----:B--2---:R-:W-:-:S05]  /*0460*/  HADD2.F32 R0, -RZ, R0.H0_H0 ;  /* 0x20000000ff007230 */ /* 0x004fca0000004100 */
[----:B------:R-:W-:-:S04]  /*0470*/  F2FP.BF16.F32.PACK_AB R0, RZ, R0 ;  /* 0x00000000ff00723e */ /* 0x000fc800000010ff */
[----:B------:R-:W-:Y:S01]  /*0480*/  PRMT R18, R0, 0x7610, R18 ;  /* 0x0000761000127816 */ /* 0x000fe20000000012 */
[----:B------:R-:W-:Y:S06]  /*0490*/  BRA `(.L_x_7417) ;  /* 0x0000000c00587947 */ /* 0x000fec0003800000 */
.L_x_7420:
        /* <DEDUP_REMOVED lines=9> */
.L_x_7423:
[----:B------:R-:W2:Y:S02]  /*0530*/  LDG.E.U16 R4, desc[UR36][R4.64] ;  /* 0x0000002404047981 */ /* 0x000ea4000c1e1500 */
[----:B--2---:R-:W-:-:S05]  /*0540*/  HADD2.F32 R0, -RZ, R4.H0_H0 ;  /* 0x20000004ff007230 */ /* 0x004fca0000004100 */
[----:B------:R-:W-:-:S04]  /*0550*/  F2FP.BF16.F32.PACK_AB R0, RZ, R0 ;  /* 0x00000000ff00723e */ /* 0x000fc800000010ff */
[----:B------:R-:W-:Y:S01]  /*0560*/  PRMT R18, R0, 0x7610, R18 ;  /* 0x0000761000127816 */ /* 0x000fe20000000012 */
[----:B------:R-:W-:Y:S06]  /*0570*/  BRA `(.L_x_7417) ;  /* 0x0000000c00207947 */ /* 0x000fec0003800000 */
.L_x_7422:
        /* <DEDUP_REMOVED lines=13> */
.L_x_7412:
        /* <DEDUP_REMOVED lines=14> */
.L_x_7426:
        /* <DEDUP_REMOVED lines=13> */
.L_x_7425:
        /* <DEDUP_REMOVED lines=27> */
.L_x_7428:
        /* <DEDUP_REMOVED lines=15> */
.L_x_7427:
[----:B------:R0:W5:Y:S01]  /*0aa0*/  LDG.E.U16 R18, desc[UR36][R4.64] ;  /* 0x0000002404127981 */ /* 0x000162000c1e1500 */
[----:B------:R-:W-:Y:S05]  /*0ab0*/  BRA `(.L_x_7417) ;  /* 0x0000000400d07947 */ /* 0x000fea0003800000 */
.L_x_7424:
        /* <DEDUP_REMOVED lines=13> */
.L_x_7431:
        /* <DEDUP_REMOVED lines=21> */
.L_x_7435:
[----:B------:R-:W-:Y:S05]  /*0ce0*/  BSYNC.RECONVERGENT B1 ;  /* 0x0000000000017941 */ /* 0x000fea0003800200 */
.L_x_7434:
[----:B------:R-:W-:Y:S01]  /*0cf0*/  IMAD.SHL.U32 R0, R0, 0x100000, RZ ;  /* 0x0010000000007824 */ /* 0x000fe200078e00ff */
[----:B------:R-:W-:-:S04]  /*0d00*/  LEA R3, R3, 0x3b800000, 0x17 ;  /* 0x3b80000003037811 */ /* 0x000fc800078eb8ff */
[----:B------:R-:W-:-:S07]  /*0d10*/  LOP3.LUT R0, R3, R0, R7, 0xfe, !PT ;  /* 0x0000000003007212 */ /* 0x000fce00078efe07 */
.L_x_7433:
[----:B------:R-:W-:Y:S05]  /*0d20*/  BSYNC.RECONVERGENT B0 ;  /* 0x0000000000007941 */ /* 0x000fea0003800200 */
.L_x_7432:
[----:B------:R-:W-:-:S04]  /*0d30*/  F2FP.BF16.F32.PACK_AB R0, RZ, R0 ;  /* 0x00000000ff00723e */ /* 0x000fc800000010ff */
[----:B------:R-:W-:Y:S01]  /*0d40*/  PRMT R18, R0, 0x7610, R18 ;  /* 0x0000761000127816 */ /* 0x000fe20000000012 */
[----:B------:R-:W-:Y:S06]  /*0d50*/  BRA `(.L_x_7417) ;  /* 0x0000000400287947 */ /* 0x000fec0003800000 */
.L_x_7430:
        /* <DEDUP_REMOVED lines=21> */
.L_x_7439:
[----:B------:R-:W-:Y:S05]  /*0eb0*/  BSYNC.RECONVERGENT B1 ;  /* 0x0000000000017941 */ /* 0x000fea0003800200 */
.L_x_7438:
[----:B------:R-:W-:Y:S01]  /*0ec0*/  IMAD.SHL.U32 R0, R0, 0x200000, RZ ;  /* 0x0020000000007824 */ /* 0x000fe200078e00ff */
[----:B------:R-:W-:-:S04]  /*0ed0*/  LEA R3, R3, 0x37800000, 0x17 ;  /* 0x3780000003037811 */ /* 0x000fc800078eb8ff */
[----:B------:R-:W-:-:S07]  /*0ee0*/  LOP3.LUT R0, R3, R0, R7, 0xfe, !PT ;  /* 0x0000000003007212 */ /* 0x000fce00078efe07 */
.L_x_7437:
[----:B------:R-:W-:Y:S05]  /*0ef0*/  BSYNC.RECONVERGENT B0 ;  /* 0x0000000000007941 */ /* 0x000fea0003800200 */
.L_x_7436:
[----:B------:R-:W-:-:S04]  /*0f00*/  F2FP.BF16.F32.PACK_AB R0, RZ, R0 ;  /* 0x00000000ff00723e */ /* 0x000fc800000010ff */
[----:B------:R-:W-:Y:S01]  /*0f10*/  PRMT R18, R0, 0x7610, R18 ;  /* 0x0000761000127816 */ /* 0x000fe20000000012 */
[----:B------:R-:W-:Y:S06]  /*0f20*/  BRA `(.L_x_7417) ;  /* 0x0000000000b47947 */ /* 0x000fec0003800000 */
.L_x_7429:
[----:B------:R-:W-:-:S09]  /*0f30*/  UISETP.NE.AND UP0, UPT, UR4, 0x1c, UPT ;  /* 0x0000001c0400788c */ /* 0x000fd2000bf05270 */
[----:B------:R-:W-:Y:S05]  /*0f40*/  BRA.U !UP0, `(.L_x_7440) ;  /* 0x00000001089c7547 */ /* 0x000fea000b800000 */
[----:B------:R-:W-:-:S09]  /*0f50*/  UISETP.NE.AND UP0, UPT, UR4, 0x1d, UPT ;  /* 0x0000001d0400788c */ /* 0x000fd2000bf05270 */
[----:B------:R-:W-:Y:S05]  /*0f60*/  BRA.U !UP0, `(.L_x_7441) ;  /* 0x0000000108807547 */ /* 0x000fea000b800000 */
[----:B------:R-:W-:-:S09]  /*0f70*/  UISETP.NE.AND UP0, UPT, UR4, 0x2c, UPT ;  /* 0x0000002c0400788c */ /* 0x000fd2000bf05270 */
[----:B------:R-:W-:Y:S05]  /*0f80*/  BRA.U !UP0, `(.L_x_7442) ;  /* 0x0000000108487547 */ /* 0x000fea000b800000 */
.L_x_7416:
        /* <DEDUP_REMOVED lines=16> */
.L_x_7443:
[----:B------:R-:W-:Y:S01]  /*1090*/  PRMT R18, RZ, 0x7610, R18 ;  /* 0x00007610ff127816 */ /* 0x000fe20000000012 */
[----:B------:R-:W-:Y:S06]  /*10a0*/  BRA `(.L_x_7417) ;  /* 0x0000000000547947 */ /* 0x000fec0003800000 */
.L_x_7442:
        /* <DEDUP_REMOVED lines=8> */
.L_x_7445:
[----:B------:R-:W-:Y:S05]  /*1130*/  BSYNC.RECONVERGENT B0 ;  /* 0x0000000000007941 */ /* 0x000fea0003800200 */
.L_x_7444:
[----:B------:R-:W-:-:S04]  /*1140*/  F2FP.BF16.F32.PACK_AB R0, RZ, R0 ;  /* 0x00000000ff00723e */ /* 0x000fc800000010ff */
[----:B------:R-:W-:Y:S01]  /*1150*/  PRMT R18, R0, 0x7610, R18 ;  /* 0x0000761000127816 */ /* 0x000fe20000000012 */
[----:B------:R-:W-:Y:S06]  /*1160*/  BRA `(.L_x_7417) ;  /* 0x0000000000247947 */ /* 0x000fec0003800000 */
.L_x_7441:
[----:B------:R-:W2:Y:S02]  /*1170*/  LDG.E.64 R4, desc[UR36][R4.64] ;  /* 0x0000002404047981 */ /* 0x000ea4000c1e1b00 */
[----:B--2---:R-:W0:Y:S02]  /*1180*/  I2F.U64 R0, R4 ;  /* 0x0000000400007312 */ /* 0x004e240000301000 */
[----:B0-----:R-:W-:-:S04]  /*1190*/  F2FP.BF16.F32.PACK_AB R0, RZ, R0 ;  /* 0x00000000ff00723e */ /* 0x001fc800000010ff */
[----:B------:R-:W-:Y:S01]  /*11a0*/  PRMT R18, R0, 0x7610, R18 ;  /* 0x0000761000127816 */ /* 0x000fe20000000012 */
[----:B------:R-:W-:Y:S06]  /*11b0*/  BRA `(.L_x_7417) ;  /* 0x0000000000107947 */ /* 0x000fec0003800000 */
.L_x_7440:
[----:B------:R-:W2:Y:S02]  /*11c0*/  LDG.E R4, desc[UR36][R4.64] ;  /* 0x0000002404047981 */ /* 0x000ea4000c1e1900 */
[----:B--2---:R-:W-:-:S04]  /*11d0*/  I2FP.F32.U32 R0, R4 ;  /* 0x0000000400007245 */ /* 0x004fc80000201000 */
[----:B------:R-:W-:-:S04]  /*11e0*/  F2FP.BF16.F32.PACK_AB R0, RZ, R0 ;  /* 0x00000000ff00723e */ /* 0x000fc800000010ff */
[----:B------:R-:W-:-:S07]  /*11f0*/  PRMT R18, R0, 0x7610, R18 ;  /* 0x0000761000127816 */ /* 0x000fce0000000012 */
.L_x_7417:
[----:B------:R-:W-:-:S07]  /*1200*/  VIADD R23, R25, 0x80 ;  /* 0x0000008019177836 */ /* 0x000fce0000000000 */
.L_x_7411:
[----:B------:R-:W-:Y:S05]  /*1210*/  BSYNC.RECONVERGENT B6 ;  /* 0x0000000000067941 */ /* 0x000fea0003800200 */
.L_x_7410:
        /* <DEDUP_REMOVED lines=26> */
.L_x_7451:
[----:B------:R-:W2:Y:S02]  /*13c0*/  LDG.E.U8 R4, desc[UR36][R4.64] ;  /* 0x0000002404047981 */ /* 0x000ea4000c1e1100 */
[----:B--2---:R-:W-:-:S04]  /*13d0*/  I2FP.F32.U32 R0, R4 ;  /* 0x0000000400007245 */ /* 0x004fc80000201000 */
[----:B------:R-:W-:-:S04]  /*13e0*/  F2FP.BF16.F32.PACK_AB R0, RZ, R0 ;  /* 0x00000000ff00723e */ /* 0x000fc800000010ff */
[----:B------:R-:W-:Y:S01]  /*13f0*/  PRMT R17, R0, 0x7610, R17 ;  /* 0x0000761000117816 */ /* 0x000fe20000000011 */
[----:B------:R-:W-:Y:S06]  /*1400*/  BRA `(.L_x_7453) ;  /* 0x0000000c00e47947 */ /* 0x000fec0003800000 */
.L_x_7450:
        /* <DEDUP_REMOVED lines=11> */
.L_x_7455:
[----:B------:R-:W2:Y:S02]  /*14c0*/  LDG.E R4, desc[UR36][R4.64] ;  /* 0x0000002404047981 */ /* 0x000ea4000c1e1900 */
[----:B--2---:R-:W-:-:S04]  /*14d0*/  I2FP.F32.S32 R0, R4 ;  /* 0x0000000400007245 */ /* 0x004fc80000201400 */
[----:B------:R-:W-:-:S04]  /*14e0*/  F2FP.BF16.F32.PACK_AB R0, RZ, R0 ;  /* 0x00000000ff00723e */ /* 0x000fc800000010ff */
[----:B------:R-:W-:Y:S01]  /*14f0*/  PRMT R17, R0, 0x7610, R17 ;  /* 0x0000761000117816 */ /* 0x000fe20000000011 */
[----:B------:R-:W-:Y:S06]  /*1500*/  BRA `(.L_x_7453) ;  /* 0x0000000c00a47947 */ /* 0x000fec0003800000 */
.L_x_7454:
[----:B------:R-:W2:Y:S02]  /*1510*/  LDG.E.U16 R4, desc[UR36][R4.64] ;  /* 0x0000002404047981 */ /* 0x000ea4000c1e1500 */
[----:B--2---:R-:W0:Y:S02]  /*1520*/  I2F.S16 R0, R4 ;  /* 0x0000000400007306 */ /* 0x004e240000101400 */
[----:B0-----:R-:W-:-:S04]  /*1530*/  F2FP.BF16.F32.PACK_AB R0, RZ, R0 ;  /* 0x00000000ff00723e */ /* 0x001fc800000010ff */
[----:B------:R-:W-:Y:S01]  /*1540*/  PRMT R17, R0, 0x7610, R17 ;  /* 0x0000761000117816 */ /* 0x000fe20000000011 */
[----:B------:R-:W-:Y:S06]  /*1550*/  BRA `(.L_x_7453) ;  /* 0x0000000c00907947 */ /* 0x000fec0003800000 */
.L_x_7449:
        /* <DEDUP_REMOVED lines=9> */
.L_x_7457:
[----:B------:R-:W2:Y:S02]  /*15f0*/  LDG.E.U16 R0, desc[UR36][R4.64] ;  /* 0x0000002404007981 */ /* 0x000ea4000c1e1500 */
[----:B--2---:R-:W-:-:S05]  /*1600*/  HADD2.F32 R0, -RZ, R0.H0_H0 ;  /* 0x20000000ff007230 */ /* 0x004fca0000004100 */
[----:B------:R-:W-:-:S04]  /*1610*/  F2FP.BF16.F32.PACK_AB R0, RZ, R0 ;  /* 0x00000000ff00723e */ /* 0x000fc800000010ff */
[----:B------:R-:W-:Y:S01]  /*1620*/  PRMT R17, R0, 0x7610, R17 ;  /* 0x0000761000117816 */ /* 0x000fe20000000011 */
[----:B------:R-:W-:Y:S06]  /*1630*/  BRA `(.L_x_7453) ;  /* 0x0000000c00587947 */ /* 0x000fec0003800000 */
.L_x_7456:
        /* <DEDUP_REMOVED lines=9> */
.L_x_7459:
[----:B------:R-:W2:Y:S02]  /*16d0*/  LDG.E.U16 R4, desc[UR36][R4.64] ;  /* 0x0000002404047981 */ /* 0x000ea4000c1e1500 */
[----:B--2---:R-:W-:-:S05]  /*16e0*/  HADD2.F32 R0, -RZ, R4.H0_H0 ;  /* 0x20000004ff007230 */ /* 0x004fca0000004100 */
[----:B------:R-:W-:-:S04]  /*16f0*/  F2FP.BF16.F32.PACK_AB R0, RZ, R0 ;  /* 0x00000000ff00723e */ /* 0x000fc800000010ff */
[----:B------:R-:W-:Y:S01]  /*1700*/  PRMT R17, R0, 0x7610, R17 ;  /* 0x0000761000117816 */ /* 0x000fe20000000011 */
[----:B------:R-:W-:Y:S06]  /*1710*/  BRA `(.L_x_7453) ;  /* 0x0000000c00207947 */ /* 0x000fec0003800000 */
.L_x_7458:
        /* <DEDUP_REMOVED lines=13> */
.L_x_7448:
        /* <DEDUP_REMOVED lines=14> */
.L_x_7462:
        /* <DEDUP_REMOVED lines=13> */
.L_x_7461:
        /* <DEDUP_REMOVED lines=27> */
.L_x_7464:
        /* <DEDUP_REMOVED lines=15> */
.L_x_7463:
[----:B------:R0:W5:Y:S01]  /*1c40*/  LDG.E.U16 R17, desc[UR36][R4.64] ;  /* 0x0000002404117981 */ /* 0x000162000c1e1500 */
[----:B------:R-:W-:Y:S05]  /*1c50*/  BRA `(.L_x_7453) ;  /* 0x0000000400d07947 */ /* 0x000fea0003800000 */
.L_x_7460:
        /* <DEDUP_REMOVED lines=13> */
.L_x_7467:
        /* <DEDUP_REMOVED lines=21> */
.L_x_7471:
[----:B------:R-:W-:Y:S05]  /*1e80*/  BSYNC.RECONVERGENT B1 ;  /* 0x0000000000017941 */ /* 0x000fea0003800200 */
.L_x_7470:
[----:B------:R-:W-:Y:S01]  /*1e90*/  IMAD.SHL.U32 R0, R0, 0x100000, RZ ;  /* 0x0010000000007824 */ /* 0x000fe200078e00ff */
[----:B------:R-:W-:-:S04]  /*1ea0*/  LEA R3, R3, 0x3b800000, 0x17 ;  /* 0x3b80000003037811 */ /* 0x000fc800078eb8ff */
[----:B------:R-:W-:-:S07]  /*1eb0*/  LOP3.LUT R0, R3, R0, R7, 0xfe, !PT ;  /* 0x0000000003007212 */ /* 0x000fce00078efe07 */
.L_x_7469:
[----:B------:R-:W-:Y:S05]  /*1ec0*/  BSYNC.RECONVERGENT B0 ;  /* 0x0000000000007941 */ /* 0x000fea0003800200 */
.L_x_7468:
[----:B------:R-:W-:-:S04]  /*1ed0*/  F2FP.BF16.F32.PACK_AB R0, RZ, R0 ;  /* 0x00000000ff00723e */ /* 0x000fc800000010ff */
[----:B------:R-:W-:Y:S01]  /*1ee0*/  PRMT R17, R0, 0x7610, R17 ;  /* 0x0000761000117816 */ /* 0x000fe20000000011 */
[----:B------:R-:W-:Y:S06]  /*1ef0*/  BRA `(.L_x_7453) ;  /* 0x0000000400287947 */ /* 0x000fec0003800000 */
.L_x_7466:
        /* <DEDUP_REMOVED lines=21> */
.L_x_7475:
[----:B------:R-:W-:Y:S05]  /*2050*/  BSYNC.RECONVERGENT B1 ;  /* 0x0000000000017941 */ /* 0x000fea0003800200 */
.L_x_7474:
[----:B------:R-:W-:Y:S01]  /*2060*/  IMAD.SHL.U32 R0, R0, 0x200000, RZ ;  /* 0x0020000000007824 */ /* 0x000fe200078e00ff */
[----:B------:R-:W-:-:S04]  /*2070*/  LEA R3, R3, 0x37800000, 0x17 ;  /* 0x3780000003037811 */ /* 0x000fc800078eb8ff */
[----:B------:R-:W-:-:S07]  /*2080*/  LOP3.LUT R0, R3, R0, R7, 0xfe, !PT ;  /* 0x0000000003007212 */ /* 0x000fce00078efe07 */
.L_x_7473:
[----:B------:R-:W-:Y:S05]  /*2090*/  BSYNC.RECONVERGENT B0 ;  /* 0x0000000000007941 */ /* 0x000fea0003800200 */
.L_x_7472:
[----:B------:R-:W-:-:S04]  /*20a0*/  F2FP.BF16.F32.PACK_AB R0, RZ, R0 ;  /* 0x00000000ff00723e */ /* 0x000fc800000010ff */
[----:B------:R-:W-:Y:S01]  /*20b0*/  PRMT R17, R0, 0x7610, R17 ;  /* 0x0000761000117816 */ /* 0x000fe20000000011 */
[----:B------:R-:W-:Y:S06]  /*20c0*/  BRA `(.L_x_7453) ;  /* 0x0000000000b47947 */ /* 0x000fec0003800000 */
.L_x_7465:
        /* <DEDUP_REMOVED lines=14> */
.L_x_7479:
[----:B------:R-:W-:Y:S05]  /*21b0*/  BSYNC.RECONVERGENT B0 ;  /* 0x0000000000007941 */ /* 0x000fea0003800200 */
.L_x_7478:
[----:B------:R-:W-:-:S04]  /*21c0*/  F2FP.BF16.F32.PACK_AB R0, RZ, R0 ;  /* 0x00000000ff00723e */ /* 0x000fc800000010ff */
[----:B------:R-:W-:Y:S01]  /*21d0*/  PRMT R17, R0, 0x7610, R17 ;  /* 0x0000761000117816 */ /* 0x000fe20000000011 */
[----:B------:R-:W-:Y:S06]  /*21e0*/  BRA `(.L_x_7453) ;  /* 0x00000000006c7947 */ /* 0x000fec0003800000 */
.L_x_7452:
        /* <DEDUP_REMOVED lines=16> */
.L_x_7480:
[----:B------:R-:W-:Y:S01]  /*22f0*/  PRMT R17, RZ, 0x7610, R17 ;  /* 0x00007610ff117816 */ /* 0x000fe20000000011 */
[----:B------:R-:W-:Y:S06]  /*2300*/  BRA `(.L_x_7453) ;  /* 0x0000000000247947 */ /* 0x000fec0003800000 */
.L_x_7477:
[----:B------:R-:W2:Y:S02]  /*2310*/  LDG.E.64 R4, desc[UR36][R4.64] ;  /* 0x0000002404047981 */ /* 0x000ea4000c1e1b00 */
[----:B--2---:R-:W0:Y:S02]  /*2320*/  I2F.U64 R0, R4 ;  /* 0x0000000400007312 */ /* 0x004e240000301000 */
[----:B0-----:R-:W-:-:S04]  /*2330*/  F2FP.BF16.F32.PACK_AB R0, RZ, R0 ;  /* 0x00000000ff00723e */ /* 0x001fc800000010ff */
[----:B------:R-:W-:Y:S01]  /*2340*/  PRMT R17, R0, 0x7610, R17 ;  /* 0x0000761000117816 */ /* 0x000fe20000000011 */
[----:B------:R-:W-:Y:S06]  /*2350*/  BRA `(.L_x_7453) ;  /* 0x0000000000107947 */ /* 0x000fec0003800000 */
.L_x_7476:
[----:B------:R-:W2:Y:S02]  /*2360*/  LDG.E R4, desc[UR36][R4.64] ;  /* 0x0000002404047981 */ /* 0x000ea4000c1e1900 */
[----:B--2---:R-:W-:-:S04]  /*2370*/  I2FP.F32.U32 R0, R4 ;  /* 0x0000000400007245 */ /* 0x004fc80000201000 */
[----:B------:R-:W-:-:S04]  /*2380*/  F2FP.BF16.F32.PACK_AB R0, RZ, R0 ;  /* 0x00000000ff00723e */ /* 0x000fc800000010ff */
[----:B------:R-:W-:-:S07]  /*2390*/  PRMT R17, R0, 0x7610, R17 ;  /* 0x0000761000117816 */ /* 0x000fce0000000011 */
.L_x_7453:
[----:B------:R-:W-:-:S07]  /*23a0*/  VIADD R23, R23, 0x80 ;  /* 0x0000008017177836 */ /* 0x000fce0000000000 */
.L_x_7447:
[----:B------:R-:W-:Y:S05]  /*23b0*/  BSYNC.RECONVERGENT B6 ;  /* 0x0000000000067941 */ /* 0x000fea0003800200 */
.L_x_7446:
        /* <DEDUP_REMOVED lines=26> */
.L_x_7486:
[----:B------:R-:W2:Y:S02]  /*2560*/  LDG.E.U8 R4, desc[UR36][R4.64] ;  /* 0x0000002404047981 */ /* 0x000ea4000c1e1100 */
[----:B--2---:R-:W-:-:S04]  /*2570*/  I2FP.F32.U32 R0, R4 ;  /* 0x0000000400007245 */ /* 0x004fc80000201000 */
[----:B------:R-:W-:-:S04]  /*2580*/  F2FP.BF16.F32.PACK_AB R0, RZ, R0 ;  /* 0x00000000ff00723e */ /* 0x000fc800000010ff */
[----:B------:R-:W-:Y:S01]  /*2590*/  PRMT R19, R0, 0x7610, R19 ;  /* 0x0000761000137816 */ /* 0x000fe20000000013 */
[----:B------:R-:W-:Y:S06]  /*25a0*/  BRA `(.L_x_7488) ;  /* 0x0000000c00e47947 */ /* 0x000fec0003800000 */
.L_x_7485:
        /* <DEDUP_REMOVED lines=11> */
.L_x_7490:
[----:B------:R-:W2:Y:S02]  /*2660*/  LDG.E R4, desc[UR36][R4.64] ;  /* 0x0000002404047981 */ /* 0x000ea4000c1e1900 */
[----:B--2---:R-:W-:-:S04]  /*2670*/  I2FP.F32.S32 R0, R4 ;  /* 0x0000000400007245 */ /* 0x004fc80000201400 */
[----:B------:R-:W-:-:S04]  /*2680*/  F2FP.BF16.F32.PACK_AB R0, RZ, R0 ;  /* 0x00000000ff00723e */ /* 0x000fc800000010ff */
[----:B------:R-:W-:Y:S01]  /*2690*/  PRMT R19, R0, 0x7610, R19 ;  /* 0x0000761000137816 */ /* 0x000fe20000000013 */
[----:B------:R-:W-:Y:S06]  /*26a0*/  BRA `(.L_x_7488) ;  /* 0x0000000c00a47947 */ /* 0x000fec0003800000 */
.L_x_7489:
[----:B------:R-:W2:Y:S02]  /*26b0*/  LDG.E.U16 R4, desc[UR36][R4.64] ;  /* 0x0000002404047981 */ /* 0x000ea4000c1e1500 */
[----:B--2---:R-:W0:Y:S02]  /*26c0*/  I2F.S16 R0, R4 ;  /* 0x0000000400007306 */ /* 0x004e240000101400 */
[----:B0-----:R-:W-:-:S04]  /*26d0*/  F2FP.BF16.F32.PACK_AB R0, RZ, R0 ;  /* 0x00000000ff00723e */ /* 0x001fc800000010ff */
[----:B------:R-:W-:Y:S01]  /*26e0*/  PRMT R19, R0, 0x7610, R19 ;  /* 0x0000761000137816 */ /* 0x000fe20000000013 */
[----:B------:R-:W-:Y:S06]  /*26f0*/  BRA `(.L_x_7488) ;  /* 0x0000000c00907947 */ /* 0x000fec0003800000 */
.L_x_7484:
        /* <DEDUP_REMOVED lines=9> */
.L_x_7492:
[----:B------:R-:W2:Y:S02]  /*2790*/  LDG.E.U16 R0, desc[UR36][R4.64] ;  /* 0x0000002404007981 */ /* 0x000ea4000c1e1500 */
[----:B--2---:R-:W-:-:S05]  /*27a0*/  HADD2.F32 R0, -RZ, R0.H0_H0 ;  /* 0x20000000ff007230 */ /* 0x004fca0000004100 */
[----:B------:R-:W-:-:S04]  /*27b0*/  F2FP.BF16.F32.PACK_AB R0, RZ, R0 ;  /* 0x00000000ff00723e */ /* 0x000fc800000010ff */
[----:B------:R-:W-:Y:S01]  /*27c0*/  PRMT R19, R0, 0x7610, R19 ;  /* 0x0000761000137816 */ /* 0x000fe20000000013 */
[----:B------:R-:W-:Y:S06]  /*27d0*/  BRA `(.L_x_7488) ;  /* 0x0000000c00587947 */ /* 0x000fec0003800000 */
.L_x_7491:
        /* <DEDUP_REMOVED lines=9> */
.L_x_7494:
[----:B------:R-:W2:Y:S02]  /*2870*/  LDG.E.U16 R4, desc[UR36][R4.64] ;  /* 0x0000002404047981 */ /* 0x000ea4000c1e1500 */
[----:B--2---:R-:W-:-:S05]  /*2880*/  HADD2.F32 R0, -RZ, R4.H0_H0 ;  /* 0x20000004ff007230 */ /* 0x004fca0000004100 */
[----:B------:R-:W-:-:S04]  /*2890*/  F2FP.BF16.F32.PACK_AB R0, RZ, R0 ;  /* 0x00000000ff00723e */ /* 0x000fc800000010ff */
[----:B------:R-:W-:Y:S01]  /*28a0*/  PRMT R19, R0, 0x7610, R19 ;  /* 0x0000761000137816 */ /* 0x000fe20000000013 */
[----:B------:R-:W-:Y:S06]  /*28b0*/  BRA `(.L_x_7488) ;  /* 0x0000000c00207947 */ /* 0x000fec0003800000 */
.L_x_7493:
        /* <DEDUP_REMOVED lines=13> */
.L_x_7483:
        /* <DEDUP_REMOVED lines=14> */
.L_x_7497:
        /* <DEDUP_REMOVED lines=13> */
.L_x_7496:
        /* <DEDUP_REMOVED lines=27> */
.L_x_7499:
        /* <DEDUP_REMOVED lines=15> */
.L_x_7498:
[----:B------:R0:W5:Y:S01]  /*2de0*/  LDG.E.U16 R19, desc[UR36][R4.64] ;  /* 0x0000002404137981 */ /* 0x000162000c1e1500 */
[----:B------:R-:W-:Y:S05]  /*2df0*/  BRA `(.L_x_7488) ;  /* 0x0000000400d07947 */ /* 0x000fea0003800000 */
.L_x_7495:
        /* <DEDUP_REMOVED lines=13> */
.L_x_7502:
        /* <DEDUP_REMOVED lines=21> */
.L_x_7506:
[----:B------:R-:W-:Y:S05]  /*3020*/  BSYNC.RECONVERGENT B1 ;  /* 0x0000000000017941 */ /* 0x000fea0003800200 */
.L_x_7505:
[----:B------:R-:W-:Y:S01]  /*3030*/  IMAD.SHL.U32 R0, R0, 0x100000, RZ ;  /* 0x0010000000007824 */ /* 0x000fe200078e00ff */
[----:B------:R-:W-:-:S04]  /*3040*/  LEA R3, R3, 0x3b800000, 0x17 ;  /* 0x3b80000003037811 */ /* 0x000fc800078eb8ff */
[----:B------:R-:W-:-:S07]  /*3050*/  LOP3.LUT R0, R3, R0, R7, 0xfe, !PT ;  /* 0x0000000003007212 */ /* 0x000fce00078efe07 */
.L_x_7504:
[----:B------:R-:W-:Y:S05]  /*3060*/  BSYNC.RECONVERGENT B0 ;  /* 0x0000000000007941 */ /* 0x000fea0003800200 */
.L_x_7503:
[----:B------:R-:W-:-:S04]  /*3070*/  F2FP.BF16.F32.PACK_AB R0, RZ, R0 ;  /* 0x00000000ff00723e */ /* 0x000fc800000010ff */
[----:B------:R-:W-:Y:S01]  /*3080*/  PRMT R19, R0, 0x7610, R19 ;  /* 0x0000761000137816 */ /* 0x000fe20000000013 */
[----:B------:R-:W-:Y:S06]  /*3090*/  BRA `(.L_x_7488) ;  /* 0x0000000400287947 */ /* 0x000fec0003800000 */
.L_x_7501:
        /* <DEDUP_REMOVED lines=21> */
.L_x_7510:
[----:B------:R-:W-:Y:S05]  /*31f0*/  BSYNC.RECONVERGENT B1 ;  /* 0x0000000000017941 */ /* 0x000fea0003800200 */
.L_x_7509:
[----:B------:R-:W-:Y:S01]  /*3200*/  IMAD.SHL.U32 R0, R0, 0x200000, RZ ;  /* 0x0020000000007824 */ /* 0x000fe200078e00ff */
[----:B------:R-:W-:-:S04]  /*3210*/  LEA R3, R3, 0x37800000, 0x17 ;  /* 0x3780000003037811 */ /* 0x000fc800078eb8ff */
[----:B------:R-:W-:-:S07]  /*3220*/  LOP3.LUT R0, R3, R0, R7, 0xfe, !PT ;  /* 0x0000000003007212 */ /* 0x000fce00078efe07 */
.L_x_7508:
[----:B------:R-:W-:Y:S05]  /*3230*/  BSYNC.RECONVERGENT B0 ;  /* 0x0000000000007941 */ /* 0x000fea0003800200 */
.L_x_7507:
[----:B------:R-:W-:-:S04]  /*3240*/  F2FP.BF16.F32.PACK_AB R0, RZ, R0 ;  /* 0x00000000ff00723e */ /* 0x000fc800000010ff */
[----:B------:R-:W-:Y:S01]  /*3250*/  PRMT R19, R0, 0x7610, R19 ;  /* 0x0000761000137816 */ /* 0x000fe20000000013 */
[----:B------:R-:W-:Y:S06]  /*3260*/  BRA `(.L_x_7488) ;  /* 0x0000000000b47947 */ /* 0x000fec0003800000 */
.L_x_7500:
        /* <DEDUP_REMOVED lines=14> */
.L_x_7514:
[----:B------:R-:W-:Y:S05]  /*3350*/  BSYNC.RECONVERGENT B0 ;  /* 0x0000000000007941 */ /* 0x000fea0003800200 */
.L_x_7513:
[----:B------:R-:W-:-:S04]  /*3360*/  F2FP.BF16.F32.PACK_AB R0, RZ, R0 ;  /* 0x00000000ff00723e */ /* 0x000fc800000010ff */
[----:B------:R-:W-:Y:S01]  /*3370*/  PRMT R19, R0, 0x7610, R19 ;  /* 0x0000761000137816 */ /* 0x000fe20000000013 */
[----:B------:R-:W-:Y:S06]  /*3380*/  BRA `(.L_x_7488) ;  /* 0x00000000006c7947 */ /* 0x000fec0003800000 */
.L_x_7487:
        /* <DEDUP_REMOVED lines=16> */
.L_x_7515:
[----:B------:R-:W-:Y:S01]  /*3490*/  PRMT R19, RZ, 0x7610, R19 ;  /* 0x00007610ff137816 */ /* 0x000fe20000000013 */
[----:B------:R-:W-:Y:S06]  /*34a0*/  BRA `(.L_x_7488) ;  /* 0x0000000000247947 */ /* 0x000fec0003800000 */
.L_x_7512:
[----:B------:R-:W2:Y:S02]  /*34b0*/  LDG.E.64 R4, desc[UR36][R4.64] ;  /* 0x0000002404047981 */ /* 0x000ea4000c1e1b00 */
[----:B--2---:R-:W0:Y:S02]  /*34c0*/  I2F.U64 R0, R4 ;  /* 0x0000000400007312 */ /* 0x004e240000301000 */
[----:B0-----:R-:W-:-:S04]  /*34d0*/  F2FP.BF16.F32.PACK_AB R0, RZ, R0 ;  /* 0x00000000ff00723e */ /* 0x001fc800000010ff */
[----:B------:R-:W-:Y:S01]  /*34e0*/  PRMT R19, R0, 0x7610, R19 ;  /* 0x0000761000137816 */ /* 0x000fe20000000013 */
[----:B------:R-:W-:Y:S06]  /*34f0*/  BRA `(.L_x_7488) ;  /* 0x0000000000107947 */ /* 0x000fec0003800000 */
.L_x_7511:
[----:B------:R-:W2:Y:S02]  /*3500*/  LDG.E R4, desc[UR36][R4.64] ;  /* 0x0000002404047981 */ /* 0x000ea4000c1e1900 */
[----:B--2---:R-:W-:-:S04]  /*3510*/  I2FP.F32.U32 R0, R4 ;  /* 0x0000000400007245 */ /* 0x004fc80000201000 */
[----:B------:R-:W-:-:S04]  /*3520*/  F2FP.BF16.F32.PACK_AB R0, RZ, R0 ;  /* 0x00000000ff00723e */ /* 0x000fc800000010ff */
[----:B------:R-:W-:-:S07]  /*3530*/  PRMT R19, R0, 0x7610, R19 ;  /* 0x0000761000137816 */ /* 0x000fce0000000013 */
.L_x_7488:
[----:B------:R-:W-:-:S07]  /*3540*/  VIADD R23, R23, 0x80 ;  /* 0x0000008017177836 */ /* 0x000fce0000000000 */
.L_x_7482:
[----:B------:R-:W-:Y:S05]  /*3550*/  BSYNC.RECONVERGENT B6 ;  /* 0x0000000000067941 */ /* 0x000fea0003800200 */
.L_x_7481:
        /* <DEDUP_REMOVED lines=26> */
.L_x_7521:
[----:B------:R-:W2:Y:S02]  /*3700*/  LDG.E.U8 R4, desc[UR36][R4.64] ;  /* 0x0000002404047981 */ /* 0x000ea4000c1e1100 */
[----:B--2---:R-:W-:-:S04]  /*3710*/  I2FP.F32.U32 R0, R4 ;  /* 0x0000000400007245 */ /* 0x004fc80000201000 */
[----:B------:R-:W-:-:S04]  /*3720*/  F2FP.BF16.F32.PACK_AB R0, RZ, R0 ;  /* 0x00000000ff00723e */ /* 0x000fc800000010ff */
[----:B------:R-:W-:Y:S01]  /*3730*/  PRMT R3, R0, 0x7610, R3 ;  /* 0x0000761000037816 */ /* 0x000fe20000000003 */
[----:B------:R-:W-:Y:S06]  /*3740*/  BRA `(.L_x_7517) ;  /* 0x0000000c00e07947 */ /* 0x000fec0003800000 */
.L_x_7520:
        /* <DEDUP_REMOVED lines=11> */
.L_x_7524:
[----:B------:R-:W2:Y:S02]  /*3800*/  LDG.E R4, desc[UR36][R4.64] ;  /* 0x0000002404047981 */ /* 0x000ea4000c1e1900 */
[----:B--2---:R-:W-:-:S04]  /*3810*/  I2FP.F32.S32 R0, R4 ;  /* 0x0000000400007245 */ /* 0x004fc80000201400 */
[----:B------:R-:W-:-:S04]  /*3820*/  F2FP.BF16.F32.PACK_AB R0, RZ, R0 ;  /* 0x00000000ff00723e */ /* 0x000fc800000010ff */
[----:B------:R-:W-:Y:S01]  /*3830*/  PRMT R3, R0, 0x7610, R3 ;  /* 0x0000761000037816 */ /* 0x000fe20000000003 */
[----:B------:R-:W-:Y:S06]  /*3840*/  BRA `(.L_x_7517) ;  /* 0x0000000c00a07947 */ /* 0x000fec0003800000 */
.L_x_7523:
[----:B------:R-:W2:Y:S02]  /*3850*/  LDG.E.U16 R4, desc[UR36][R4.64] ;  /* 0x0000002404047981 */ /* 0x000ea4000c1e1500 */
[----:B--2---:R-:W0:Y:S02]  /*3860*/  I2F.S16 R0, R4 ;  /* 0x0000000400007306 */ /* 0x004e240000101400 */
[----:B0-----:R-:W-:-:S04]  /*3870*/  F2FP.BF16.F32.PACK_AB R0, RZ, R0 ;  /* 0x00000000ff00723e */ /* 0x001fc800000010ff */
[----:B------:R-:W-:Y:S01]  /*3880*/  PRMT R3, R0, 0x7610, R3 ;  /* 0x0000761000037816 */ /* 0x000fe20000000003 */
[----:B------:R-:W-:Y:S06]  /*3890*/  BRA `(.L_x_7517) ;  /* 0x0000000c008c7947 */ /* 0x000fec0003800000 */
.L_x_7519:
        /* <DEDUP_REMOVED lines=9> */
.L_x_7526:
[----:B------:R-:W2:Y:S02]  /*3930*/  LDG.E.U16 R0, desc[UR36][R4.64] ;  /* 0x0000002404007981 */ /* 0x000ea4000c1e1500 */
[----:B--2---:R-:W-:-:S05]  /*3940*/  HADD2.F32 R0, -RZ, R0.H0_H0 ;  /* 0x20000000ff007230 */ /* 0x004fca0000004100 */
[----:B------:R-:W-:-:S04]  /*3950*/  F2FP.BF16.F32.PACK_AB R0, RZ, R0 ;  /* 0x00000000ff00723e */ /* 0x000fc800000010ff */
[----:B------:R-:W-:Y:S01]  /*3960*/  PRMT R3, R0, 0x7610, R3 ;  /* 0x0000761000037816 */ /* 0x000fe20000000003 */
[----:B------:R-:W-:Y:S06]  /*3970*/  BRA `(.L_x_7517) ;  /* 0x0000000c00547947 */ /* 0x000fec0003800000 */
.L_x_7525:
        /* <DEDUP_REMOVED lines=9> */
.L_x_7528:
[----:B------:R-:W2:Y:S02]  /*3a10*/  LDG.E.U16 R4, desc[UR36][R4.64] ;  /* 0x0000002404047981 */ /* 0x000ea4000c1e1500 */
[----:B--2---:R-:W-:-:S05]  /*3a20*/  HADD2.F32 R0, -RZ, R4.H0_H0 ;  /* 0x20000004ff007230 */ /* 0x004fca0000004100 */
[----:B------:R-:W-:-:S04]  /*3a30*/  F2FP.BF16.F32.PACK_AB R0, RZ, R0 ;  /* 0x00000000ff00723e */ /* 0x000fc800000010ff */
[----:B------:R-:W-:Y:S01]  /*3a40*/  PRMT R3, R0, 0x7610, R3 ;  /* 0x0000761000037816 */ /* 0x000fe20000000003 */
[----:B------:R-:W-:Y:S06]  /*3a50*/  BRA `(.L_x_7517) ;  /* 0x0000000c001c7947 */ /* 0x000fec0003800000 */
.L_x_7527:
        /* <DEDUP_REMOVED lines=13> */
.L_x_7518:
        /* <DEDUP_REMOVED lines=14> */
.L_x_7531:
        /* <DEDUP_REMOVED lines=13> */
.L_x_7530:
        /* <DEDUP_REMOVED lines=24> */
[----:B------:R-:W-:Y:S01]  /*3e60*/  F2FP.BF16.F32.PACK_AB R3, RZ, R3 ;  /* 0x00000003ff03723e */ /* 0x000fe200000010ff */
[----:B------:R-:W-:Y:S06]  /*3e70*/  BRA `(.L_x_7517) ;  /* 0x0000000800147947 */ /* 0x000fec0003800000 */
.L_x_7533:
        /* <DEDUP_REMOVED lines=15> */
.L_x_7532:
[----:B------:R1:W5:Y:S01]  /*3f70*/  LDG.E.U16 R3, desc[UR36][R4.64] ;  /* 0x0000002404037981 */ /* 0x000362000c1e1500 */
[----:B------:R-:W-:Y:S05]  /*3f80*/  BRA `(.L_x_7517) ;  /* 0x0000000400d07947 */ /* 0x000fea0003800000 */
.L_x_7529:
        /* <DEDUP_REMOVED lines=13> */
.L_x_7536:
        /* <DEDUP_REMOVED lines=21> */
.L_x_7540:
[----:B------:R-:W-:Y:S05]  /*41b0*/  BSYNC.RECONVERGENT B1 ;  /* 0x0000000000017941 */ /* 0x000fea0003800200 */
.L_x_7539:
[----:B------:R-:W-:Y:S01]  /*41c0*/  IMAD.SHL.U32 R0, R0, 0x100000, RZ ;  /* 0x0010000000007824 */ /* 0x000fe200078e00ff */
[----:B------:R-:W-:-:S04]  /*41d0*/  LEA R3, R3, 0x3b800000, 0x17 ;  /* 0x3b80000003037811 */ /* 0x000fc800078eb8ff */
[----:B------:R-:W-:-:S07]  /*41e0*/  LOP3.LUT R0, R3, R0, R7, 0xfe, !PT ;  /* 0x0000000003007212 */ /* 0x000fce00078efe07 */
.L_x_7538:
[----:B------:R-:W-:Y:S05]  /*41f0*/  BSYNC.RECONVERGENT B0 ;  /* 0x0000000000007941 */ /* 0x000fea0003800200 */
.L_x_7537:
[----:B------:R-:W-:-:S04]  /*4200*/  F2FP.BF16.F32.PACK_AB R0, RZ, R0 ;  /* 0x00000000ff00723e */ /* 0x000fc800000010ff */
[----:B------:R-:W-:Y:S01]  /*4210*/  PRMT R3, R0, 0x7610, R3 ;  /* 0x0000761000037816 */ /* 0x000fe20000000003 */
[----:B------:R-:W-:Y:S06]  /*4220*/  BRA `(.L_x_7517) ;  /* 0x0000000400287947 */ /* 0x000fec0003800000 */
.L_x_7535:
        /* <DEDUP_REMOVED lines=21> */
.L_x_7544:
[----:B------:R-:W-:Y:S05]  /*4380*/  BSYNC.RECONVERGENT B1 ;  /* 0x0000000000017941 */ /* 0x000fea0003800200 */
.L_x_7543:
[----:B------:R-:W-:Y:S01]  /*4390*/  IMAD.SHL.U32 R0, R0, 0x200000, RZ ;  /* 0x0020000000007824 */ /* 0x000fe200078e00ff */
[----:B------:R-:W-:-:S04]  /*43a0*/  LEA R3, R3, 0x37800000, 0x17 ;  /* 0x3780000003037811 */ /* 0x000fc800078eb8ff */
[----:B------:R-:W-:-:S07]  /*43b0*/  LOP3.LUT R0, R3, R0, R7, 0xfe, !PT ;  /* 0x0000000003007212 */ /* 0x000fce00078efe07 */
.L_x_7542:
[----:B------:R-:W-:Y:S05]  /*43c0*/  BSYNC.RECONVERGENT B0 ;  /* 0x0000000000007941 */ /* 0x000fea0003800200 */
.L_x_7541:
[----:B------:R-:W-:-:S04]  /*43d0*/  F2FP.BF16.F32.PACK_AB R0, RZ, R0 ;  /* 0x00000000ff00723e */ /* 0x000fc800000010ff */
[----:B------:R-:W-:Y:S01]  /*43e0*/  PRMT R3, R0, 0x7610, R3 ;  /* 0x0000761000037816 */ /* 0x000fe20000000003 */
[----:B------:R-:W-:Y:S06]  /*43f0*/  BRA `(.L_x_7517) ;  /* 0x0000000000b47947 */ /* 0x000fec0003800000 */
.L_x_7534:
        /* <DEDUP_REMOVED lines=14> */
.L_x_7548:
[----:B------:R-:W-:Y:S05]  /*44e0*/  BSYNC.RECONVERGENT B0 ;  /* 0x0000000000007941 */ /* 0x000fea0003800200 */
.L_x_7547:
[----:B------:R-:W-:-:S04]  /*44f0*/  F2FP.BF16.F32.PACK_AB R0, RZ, R0 ;  /* 0x00000000ff00723e */ /* 0x000fc800000010ff */
[----:B------:R-:W-:Y:S01]  /*4500*/  PRMT R3, R0, 0x7610, R3 ;  /* 0x0000761000037816 */ /* 0x000fe20000000003 */
[----:B------:R-:W-:Y:S06]  /*4510*/  BRA `(.L_x_7517) ;  /* 0x00000000006c7947 */ /* 0x000fec0003800000 */
.L_x_7522:
        /* <DEDUP_REMOVED lines=16> */
.L_x_7549:
[----:B------:R-:W-:Y:S01]  /*4620*/  PRMT R3, RZ, 0x7610, R3 ;  /* 0x00007610ff037816 */ /* 0x000fe20000000003 */
[----:B------:R-:W-:Y:S06]  /*4630*/  BRA `(.L_x_7517) ;  /* 0x0000000000247947 */ /* 0x000fec0003800000 */
.L_x_7546:
[----:B------:R-:W2:Y:S02]  /*4640*/  LDG.E.64 R4, desc[UR36][R4.64] ;  /* 0x0000002404047981 */ /* 0x000ea4000c1e1b00 */
[----:B--2---:R-:W0:Y:S02]  /*4650*/  I2F.U64 R0, R4 ;  /* 0x0000000400007312 */ /* 0x004e240000301000 */
[----:B0-----:R-:W-:-:S04]  /*4660*/  F2FP.BF16.F32.PACK_AB R0, RZ, R0 ;  /* 0x00000000ff00723e */ /* 0x001fc800000010ff */
[----:B------:R-:W-:Y:S01]  /*4670*/  PRMT R3, R0, 0x7610, R3 ;  /* 0x0000761000037816 */ /* 0x000fe20000000003 */
[----:B------:R-:W-:Y:S06]  /*4680*/  BRA `(.L_x_7517) ;  /* 0x0000000000107947 */ /* 0x000fec0003800000 */
.L_x_7545:
[----:B------:R-:W2:Y:S02]  /*4690*/  LDG.E R4, desc[UR36][R4.64] ;  /* 0x0000002404047981 */ /* 0x000ea4000c1e1900 */
[----:B--2---:R-:W-:-:S04]  /*46a0*/  I2FP.F32.U32 R0, R4 ;  /* 0x0000000400007245 */ /* 0x004fc80000201000 */
[----:B------:R-:W-:-:S04]  /*46b0*/  F2FP.BF16.F32.PACK_AB R0, RZ, R0 ;  /* 0x00000000ff00723e */ /* 0x000fc800000010ff */
[----:B------:R-:W-:-:S07]  /*46c0*/  PRMT R3, R0, 0x7610, R3 ;  /* 0x0000761000037816 */ /* 0x000fce0000000003 */
.L_x_7517:
[----:B------:R-:W-:Y:S05]  /*46d0*/  BSYNC.RECONVERGENT B6 ;  /* 0x0000000000067941 */ /* 0x000fea0003800200 */
.L_x_7516:
[----:B01----:R-:W0:Y:S01]  /*46e0*/  LDC.U16 R5, c[0x0][0x386] ;  /* 0x0000e180ff057b82 */ /* 0x003e220000000400 */
[----:B------:R-:W-:Y:S01]  /*46f0*/  ISETP.GE.AND P0, PT, R25, R16, PT ;  /* 0x000000101900720c */ /* 0x000fe20003f06270 */
[----:B------:R-:W-:-:S12]  /*4700*/  BSSY.RECONVERGENT B1, `(.L_x_7550) ;  /* 0x0000032000017945 */ /* 0x000fd80003800200 */
[----:B------:R-:W-:Y:S05]  /*4710*/  @P0 BRA `(.L_x_7551) ;  /* 0x0000000000c00947 */ /* 0x000fea0003800000 */
[----:B0-----:R-:W-:Y:S01]  /*4720*/  IMAD.U32 R4, R5, 0x10000, RZ ;  /* 0x0001000005047824 */ /* 0x001fe200078e00ff */
[----:B------:R-:W-:Y:S01]  /*4730*/  BSSY.RECONVERGENT B2, `(.L_x_7552) ;  /* 0x0000012000027945 */ /* 0x000fe20003800200 */
[----:B-----5:R-:W-:Y:S02]  /*4740*/  IMAD.U32 R21, R18, 0x10000, RZ ;  /* 0x0001000012157824 */ /* 0x020fe400078e00ff */
[----:B------:R-:W-:Y:S02]  /*4750*/  FADD.FTZ R0, |R4|, -RZ ;  /* 0x800000ff04007221 */ /* 0x000fe40000010200 */
        /* <DEDUP_REMOVED lines=13> */
[----:B------:R-:W-:Y:S05]  /*4830*/  CALL.REL.NOINC `($__internal_7_$__cuda_sm3x_div_rn_ftz_f32_slowpath) ;  /* 0x0000004800ec7944 */ /* 0x000fea0003c00000 */
[----:B------:R-:W-:-:S07]  /*4840*/  IMAD.MOV.U32 R6, RZ, RZ, R11 ;  /* 0x000000ffff067224 */ /* 0x000fce00078e000b */
.L_x_7553:
[----:B------:R-:W-:Y:S05]  /*4850*/  BSYNC.RECONVERGENT B2 ;  /* 0x0000000000027941 */ /* 0x000fea0003800200 */
.L_x_7552:
        /* <DEDUP_REMOVED lines=28> */
.L_x_7551:
[----:B------:R-:W-:Y:S05]  /*4a20*/  BSYNC.RECONVERGENT B1 ;  /* 0x0000000000017941 */ /* 0x000fea0003800200 */
.L_x_7550:
[----:B------:R-:W-:Y:S01]  /*4a30*/  VIADD R23, R25, 0x80 ;  /* 0x0000008019177836 */ /* 0x000fe20000000000 */
[----:B------:R-:W-:Y:S04]  /*4a40*/  BSSY.RECONVERGENT B1, `(.L_x_7554) ;  /* 0x0000033000017945 */ /* 0x000fe80003800200 */
[----:B------:R-:W-:-:S13]  /*4a50*/  ISETP.GE.AND P0, PT, R23, R16, PT ;  /* 0x000000101700720c */ /* 0x000fda0003f06270 */
        /* <DEDUP_REMOVED lines=17> */
[----:B------:R-:W-:-:S07]  /*4b70*/  MOV R6, 0x4b90 ;  /* 0x00004b9000067802 */ /* 0x000fce0000000f00 */
[----:B-1----:R-:W-:Y:S05]  /*4b80*/  CALL.REL.NOINC `($__internal_7_$__cuda_sm3x_div_rn_ftz_f32_slowpath) ;  /* 0x0000004800187944 */ /* 0x002fea0003c00000 */
[----:B------:R-:W-:-:S07]  /*4b90*/  IMAD.MOV.U32 R6, RZ, RZ, R11 ;  /* 0x000000ffff067224 */ /* 0x000fce00078e000b */
.L_x_7557:
[----:B------:R-:W-:Y:S05]  /*4ba0*/  BSYNC.RECONVERGENT B2 ;  /* 0x0000000000027941 */ /* 0x000fea0003800200 */
.L_x_7556:
[----:B------:R-:W-:Y:S02]  /*4bb0*/  IMAD.MOV.U32 R7, RZ, RZ, 0x3b33710b ;  /* 0x3b33710bff077424 */ /* 0x000fe400078e00ff */
[----:B------:R-:W-:Y:S01]  /*4bc0*/  FMUL.FTZ R0, R6, R6 ;  /* 0x0000000606007220 */ /* 0x000fe20000410000 */
[----:B------:R-:W-:Y:S01]  /*4bd0*/  IMAD.MOV.U32 R9, RZ, RZ, 0x3f6ee581 ;  /* 0x3f6ee581ff097424 */ /* 0x000fe200078e00ff */
[----:B------:R-:W-:Y:S02]  /*4be0*/  ISETP.GE.AND P2, PT, R14, RZ, PT ;  /* 0x000000ff0e00720c */ /* 0x000fe40003f46270 */
[----:B------:R-:W-:Y:S01]  /*4bf0*/  FFMA.FTZ R7, R0, R7, -0.015681877732276916504 ;  /* 0xbc80774800077423 */ /* 0x000fe20000010007 */
[C---:B------:R-:W-:Y:S01]  /*4c00*/  FSETP.NEU.FTZ.AND P1, PT, |R14|.reuse, |R17|, PT ;  /* 0x400000110e00720b */ /* 0x040fe20003f3d200 */
        /* <DEDUP_REMOVED lines=21> */
[----:B------:R2:W3:Y:S03]  /*4d60*/  F2F.BF16.F32 R22, R17 ;  /* 0x0000001100167304 */ /* 0x0004e60000202000 */
.L_x_7555:
[----:B------:R-:W-:Y:S05]  /*4d70*/  BSYNC.RECONVERGENT B1 ;  /* 0x0000000000017941 */ /* 0x000fea0003800200 */
.L_x_7554:
        /* <DEDUP_REMOVED lines=20> */
[----:B------:R-:W-:-:S07]  /*4ec0*/  MOV R6, 0x4ee0 ;  /* 0x00004ee000067802 */ /* 0x000fce0000000f00 */
[----:B-123--:R-:W-:Y:S05]  /*4ed0*/  CALL.REL.NOINC `($__internal_7_$__cuda_sm3x_div_rn_ftz_f32_slowpath) ;  /* 0x0000004400447944 */ /* 0x00efea0003c00000 */
[----:B------:R-:W-:-:S07]  /*4ee0*/  IMAD.MOV.U32 R6, RZ, RZ, R11 ;  /* 0x000000ffff067224 */ /* 0x000fce00078e000b */
.L_x_7561:
[----:B------:R-:W-:Y:S05]  /*4ef0*/  BSYNC.RECONVERGENT B2 ;  /* 0x0000000000027941 */ /* 0x000fea0003800200 */
.L_x_7560:
        /* <DEDUP_REMOVED lines=26> */
[----:B--2---:R-:W-:-:S06]  /*50a0*/  FSEL R17, R14, R19, P0 ;  /* 0x000000130e117208 */ /* 0x004fcc0000000000 */
[----:B------:R-:W4:Y:S02]  /*50b0*/  F2F.BF16.F32 R17, R17 ;  /* 0x0000001100117304 */ /* 0x000f240000202000 */
.L_x_7559:
[----:B------:R-:W-:Y:S05]  /*50c0*/  BSYNC.RECONVERGENT B1 ;  /* 0x0000000000017941 */ /* 0x000fea0003800200 */
.L_x_7558:
        /* <DEDUP_REMOVED lines=22> */
[----:B--234-:R-:W-:Y:S05]  /*5230*/  CALL.REL.NOINC `($__internal_7_$__cuda_sm3x_div_rn_ftz_f32_slowpath) ;  /* 0x00000040006c7944 */ /* 0x01cfea0003c00000 */
[----:B------:R-:W-:-:S07]  /*5240*/  IMAD.MOV.U32 R6, RZ, RZ, R11 ;  /* 0x000000ffff067224 */ /* 0x000fce00078e000b */
.L_x_7565:
[----:B------:R-:W-:Y:S05]  /*5250*/  BSYNC.RECONVERGENT B2 ;  /* 0x0000000000027941 */ /* 0x000fea0003800200 */
.L_x_7564:
[----:B------:R-:W-:Y:S02]  /*5260*/  IMAD.MOV.U32 R7, RZ, RZ, 0x3b33710b ;  /* 0x3b33710bff077424 */ /* 0x000fe400078e00ff */
[----:B------:R-:W-:Y:S01]  /*5270*/  FMUL.FTZ R0, R6, R6 ;  /* 0x0000000606007220 */ /* 0x000fe20000410000 */
[----:B------:R-:W-:Y:S01]  /*5280*/  IMAD.MOV.U32 R9, RZ, RZ, 0x3f6ee581 ;  /* 0x3f6ee581ff097424 */ /* 0x000fe200078e00ff */
[C---:B------:R-:W-:Y:S02]  /*5290*/  ISETP.GE.AND P2, PT, R5.reuse, RZ, PT ;  /* 0x000000ff0500720c */ /* 0x040fe40003f46270 */
[C---:B------:R-:W-:Y:S01]  /*52a0*/  FFMA.FTZ R7, R0.reuse, R7, -0.015681877732276916504 ;  /* 0xbc80774800077423 */ /* 0x040fe20000010007 */
[C---:B------:R-:W-:Y:S01]  /*52b0*/  FSETP.NEU.FTZ.AND P1, PT, |R5|.reuse, |R14|, PT ;  /* 0x4000000e0500720b */ /* 0x040fe20003f3d200 */
        /* <DEDUP_REMOVED lines=12> */
[----:B------:R-:W-:-:S05]  /*5380*/  FFMA.FTZ R7, R9, 1.6832555532455444336, -R6 ;  /* 0x3fd774eb09077823 */ /* 0x000fca0000010806 */
        /* <DEDUP_REMOVED lines=8> */
[----:B------:R0:W1:Y:S03]  /*5410*/  F2F.BF16.F32 R18, R14 ;  /* 0x0000000e00127304 */ /* 0x0000660000202000 */
.L_x_7563:
[----:B------:R-:W-:Y:S05]  /*5420*/  BSYNC.RECONVERGENT B1 ;  /* 0x0000000000017941 */ /* 0x000fea0003800200 */
.L_x_7562:
[----:B-----5:R-:W0:Y:S01]  /*5430*/  LDC.U8 R19, c[0x0][0x3a4] ;  /* 0x0000e900ff137b82 */ /* 0x020e220000000000 */
        /* <DEDUP_REMOVED lines=23> */
[----:B------:R-:W-:Y:S02]  /*55b0*/  IMAD.MOV.U32 R25, RZ, RZ, R23 ;  /* 0x000000ffff197224 */ /* 0x000fe400078e0017 */
[----:B------:R-:W0:Y:S02]  /*55c0*/  F2I.FTZ.TRUNC.NTZ R3, R4 ;  /* 0x0000000400037305 */ /* 0x000e24000021f100 */
[----:B0-----:R0:W-:Y:S01]  /*55d0*/  STG.E.U8 desc[UR36][R8.64], R3 ;  /* 0x0000000308007986 */ /* 0x0011e2000c101124 */
[----:B------:R-:W-:Y:S05]  /*55e0*/  BRA `(.L_x_7574) ;  /* 0x0000000c00d47947 */ /* 0x000fea0003800000 */
.L_x_7572:
[----:B------:R-:W-:Y:S02]  /*55f0*/  IMAD.U32 R5, R4, 0x10000, RZ ;  /* 0x0001000004057824 */ /* 0x000fe400078e00ff */
[----:B------:R-:W-:-:S04]  /*5600*/  IMAD.MOV.U32 R25, RZ, RZ, R23 ;  /* 0x000000ffff197224 */ /* 0x000fc800078e0017 */
[----:B------:R-:W0:Y:S02]  /*5610*/  F2I.S64.TRUNC R4, R5 ;  /* 0x0000000500047311 */ /* 0x000e24000020d900 */
[----:B0-----:R0:W-:Y:S01]  /*5620*/  STG.E.U8 desc[UR36][R8.64], R4 ;  /* 0x0000000408007986 */ /* 0x0011e2000c101124 */
[----:B------:R-:W-:Y:S05]  /*5630*/  BRA `(.L_x_7574) ;  /* 0x0000000c00c07947 */ /* 0x000fea0003800000 */
.L_x_7571:
        /* <DEDUP_REMOVED lines=11> */
.L_x_7576:
[----:B------:R-:W-:Y:S02]  /*56f0*/  IMAD.U32 R4, R4, 0x10000, RZ ;  /* 0x0001000004047824 */ /* 0x000fe400078e00ff */
[----:B------:R-:W-:Y:S02]  /*5700*/  IMAD.MOV.U32 R25, RZ, RZ, R23 ;  /* 0x000000ffff197224 */ /* 0x000fe400078e0017 */
[----:B------:R-:W0:Y:S02]  /*5710*/  F2I.FTZ.TRUNC.NTZ R3, R4 ;  /* 0x0000000400037305 */ /* 0x000e24000021f100 */
[----:B0-----:R0:W-:Y:S01]  /*5720*/  STG.E desc[UR36][R8.64], R3 ;  /* 0x0000000308007986 */ /* 0x0011e2000c101924 */
[----:B------:R-:W-:Y:S05]  /*5730*/  BRA `(.L_x_7574) ;  /* 0x0000000c00807947 */ /* 0x000fea0003800000 */
.L_x_7575:
[----:B------:R-:W-:Y:S02]  /*5740*/  IMAD.U32 R4, R4, 0x10000, RZ ;  /* 0x0001000004047824 */ /* 0x000fe400078e00ff */
[----:B------:R-:W-:Y:S02]  /*5750*/  IMAD.MOV.U32 R25, RZ, RZ, R23 ;  /* 0x000000ffff197224 */ /* 0x000fe400078e0017 */
[----:B------:R-:W0:Y:S02]  /*5760*/  F2I.FTZ.TRUNC.NTZ R3, R4 ;  /* 0x0000000400037305 */ /* 0x000e24000021f100 */
[----:B0-----:R0:W-:Y:S01]  /*5770*/  STG.E.U16 desc[UR36][R8.64], R3 ;  /* 0x0000000308007986 */ /* 0x0011e2000c101524 */
[----:B------:R-:W-:Y:S05]  /*5780*/  BRA `(.L_x_7574) ;  /* 0x0000000c006c7947 */ /* 0x000fea0003800000 */
.L_x_7570:
        /* <DEDUP_REMOVED lines=10> */
.L_x_7578:
[----:B------:R-:W-:Y:S02]  /*5830*/  IMAD.U32 R0, R4, 0x10000, RZ ;  /* 0x0001000004007824 */ /* 0x000fe400078e00ff */
[----:B------:R-:W-:-:S03]  /*5840*/  IMAD.MOV.U32 R25, RZ, RZ, R23 ;  /* 0x000000ffff197224 */ /* 0x000fc600078e0017 */
[----:B------:R-:W-:-:S05]  /*5850*/  F2FP.F16.F32.PACK_AB R0, RZ, R0 ;  /* 0x00000000ff00723e */ /* 0x000fca00000000ff */
[----:B------:R0:W-:Y:S01]  /*5860*/  STG.E.U16 desc[UR36][R8.64], R0 ;  /* 0x0000000008007986 */ /* 0x0001e2000c101524 */
[----:B------:R-:W-:Y:S05]  /*5870*/  BRA `(.L_x_7574) ;  /* 0x0000000c00307947 */ /* 0x000fea0003800000 */
.L_x_7577:
        /* <DEDUP_REMOVED lines=11> */
.L_x_7580:
[----:B------:R-:W-:Y:S02]  /*5930*/  IMAD.U32 R4, R4, 0x10000, RZ ;  /* 0x0001000004047824 */ /* 0x000fe400078e00ff */
[----:B------:R-:W-:-:S03]  /*5940*/  IMAD.MOV.U32 R25, RZ, RZ, R23 ;  /* 0x000000ffff197224 */ /* 0x000fc600078e0017 */
[----:B------:R-:W-:-:S04]  /*5950*/  F2FP.F16.F32.PACK_AB R3, RZ, R4 ;  /* 0x00000004ff03723e */ /* 0x000fc800000000ff */
[----:B------:R-:W-:-:S05]  /*5960*/  PRMT R3, R3, 0x5410, RZ ;  /* 0x0000541003037816 */ /* 0x000fca00000000ff */
[----:B------:R0:W-:Y:S01]  /*5970*/  STG.E desc[UR36][R8.64], R3 ;  /* 0x0000000308007986 */ /* 0x0001e2000c101924 */
[----:B------:R-:W-:Y:S05]  /*5980*/  BRA `(.L_x_7574) ;  /* 0x0000000800ec7947 */ /* 0x000fea0003800000 */
.L_x_7579:
[----:B------:R-:W-:Y:S02]  /*5990*/  IMAD.U32 R4, R4, 0x10000, RZ ;  /* 0x0001000004047824 */ /* 0x000fe400078e00ff */
[----:B------:R-:W-:Y:S02]  /*59a0*/  IMAD.MOV.U32 R25, RZ, RZ, R23 ;  /* 0x000000ffff197224 */ /* 0x000fe400078e0017 */
[----:B------:R-:W-:-:S06]  /*59b0*/  FMUL.FTZ R4, R4, 1 ;  /* 0x3f80000004047820 */ /* 0x000fcc0000410000 */
[----:B------:R-:W0:Y:S02]  /*59c0*/  F2F.F64.F32 R4, R4 ;  /* 0x0000000400047310 */ /* 0x000e240000201800 */
[----:B0-----:R0:W-:Y:S01]  /*59d0*/  STG.E.64 desc[UR36][R8.64], R4 ;  /* 0x0000000408007986 */ /* 0x0011e2000c101b24 */
[----:B------:R-:W-:Y:S05]  /*59e0*/  BRA `(.L_x_7574) ;  /* 0x0000000800d47947 */ /* 0x000fea0003800000 */
.L_x_7569:
        /* <DEDUP_REMOVED lines=14> */
.L_x_7583:
[----:B------:R-:W-:Y:S01]  /*5ad0*/  IMAD.U32 R4, R4, 0x10000, RZ ;  /* 0x0001000004047824 */ /* 0x000fe200078e00ff */
[----:B------:R-:W-:Y:S01]  /*5ae0*/  CS2R R6, SRZ ;  /* 0x0000000000067805 */ /* 0x000fe2000001ff00 */
[----:B------:R-:W-:Y:S02]  /*5af0*/  IMAD.MOV.U32 R25, RZ, RZ, R23 ;  /* 0x000000ffff197224 */ /* 0x000fe400078e0017 */
[----:B------:R-:W-:-:S06]  /*5b00*/  FMUL.FTZ R4, R4, 1 ;  /* 0x3f80000004047820 */ /* 0x000fcc0000410000 */
[----:B------:R-:W0:Y:S02]  /*5b10*/  F2F.F64.F32 R4, R4 ;  /* 0x0000000400047310 */ /* 0x000e240000201800 */
[----:B0-----:R0:W-:Y:S01]  /*5b20*/  STG.E.128 desc[UR36][R8.64], R4 ;  /* 0x0000000408007986 */ /* 0x0011e2000c101d24 */
[----:B------:R-:W-:Y:S05]  /*5b30*/  BRA `(.L_x_7574) ;  /* 0x0000000800807947 */ /* 0x000fea0003800000 */
.L_x_7582:
        /* <DEDUP_REMOVED lines=19> */
.L_x_7587:
[----:B------:R-:W-:Y:S05]  /*5c70*/  BSYNC.RECONVERGENT B0 ;  /* 0x0000000000007941 */ /* 0x000fea0003800200 */
.L_x_7586:
[----:B------:R-:W-:Y:S01]  /*5c80*/  LOP3.LUT R5, R0, 0x80, R5, 0xf8, !PT ;  /* 0x0000008000057812 */ /* 0x000fe200078ef805 */
[----:B------:R-:W-:-:S04]  /*5c90*/  IMAD.MOV.U32 R25, RZ, RZ, R23 ;  /* 0x000000ffff197224 */ /* 0x000fc800078e0017 */
[----:B------:R0:W-:Y:S01]  /*5ca0*/  STG.E.U8 desc[UR36][R8.64], R5 ;  /* 0x0000000508007986 */ /* 0x0001e2000c101124 */
[----:B------:R-:W-:Y:S05]  /*5cb0*/  BRA `(.L_x_7574) ;  /* 0x0000000800207947 */ /* 0x000fea0003800000 */
.L_x_7585:
        /* <DEDUP_REMOVED lines=15> */
.L_x_7589:
[----:B------:R-:W-:Y:S05]  /*5db0*/  BSYNC.RECONVERGENT B0 ;  /* 0x0000000000007941 */ /* 0x000fea0003800200 */
.L_x_7588:
[----:B------:R-:W-:Y:S01]  /*5dc0*/  LOP3.LUT R5, R0, 0x80, R5, 0xf8, !PT ;  /* 0x0000008000057812 */ /* 0x000fe200078ef805 */
[----:B------:R-:W-:-:S04]  /*5dd0*/  IMAD.MOV.U32 R25, RZ, RZ, R23 ;  /* 0x000000ffff197224 */ /* 0x000fc800078e0017 */
[----:B------:R1:W-:Y:S01]  /*5de0*/  STG.E.U8 desc[UR36][R8.64], R5 ;  /* 0x0000000508007986 */ /* 0x0003e2000c101124 */
[----:B------:R-:W-:Y:S05]  /*5df0*/  BRA `(.L_x_7574) ;  /* 0x0000000400d07947 */ /* 0x000fea0003800000 */
.L_x_7584:
[----:B------:R0:W-:Y:S01]  /*5e00*/  STG.E.U16 desc[UR36][R8.64], R4 ;  /* 0x0000000408007986 */ /* 0x0001e2000c101524 */
[----:B------:R-:W-:Y:S01]  /*5e10*/  IMAD.MOV.U32 R25, RZ, RZ, R23 ;  /* 0x000000ffff197224 */ /* 0x000fe200078e0017 */
[----:B------:R-:W-:Y:S06]  /*5e20*/  BRA `(.L_x_7574) ;  /* 0x0000000400c47947 */ /* 0x000fec0003800000 */
.L_x_7581:
        /* <DEDUP_REMOVED lines=13> */
.L_x_7592:
        /* <DEDUP_REMOVED lines=13> */
.L_x_7595:
[----:B------:R-:W-:-:S04]  /*5fd0*/  SHF.R.U32.HI R0, RZ, 0x14, R3 ;  /* 0x00000014ff007819 */ /* 0x000fc80000011603 */
[----:B------:R-:W-:-:S04]  /*5fe0*/  LOP3.LUT R0, R0, 0x1, RZ, 0xc0, !PT ;  /* 0x0000000100007812 */ /* 0x000fc800078ec0ff */
[----:B------:R-:W-:-:S04]  /*5ff0*/  IADD3 R0, PT, PT, R3, 0x487ffff, R0 ;  /* 0x0487ffff03007810 */ /* 0x000fc80007ffe000 */
[----:B------:R-:W-:-:S04]  /*6000*/  SHF.R.U32.HI R0, RZ, 0x14, R0 ;  /* 0x00000014ff007819 */ /* 0x000fc80000011600 */
[----:B------:R-:W-:-:S07]  /*6010*/  LOP3.LUT R0, R0, 0xff, RZ, 0xc0, !PT ;  /* 0x000000ff00007812 */ /* 0x000fce00078ec0ff */
.L_x_7596:
[----:B------:R-:W-:-:S04]  /*6020*/  SHF.R.U32.HI R3, RZ, 0x18, R3 ;  /* 0x00000018ff037819 */ /* 0x000fc80000011603 */
[----:B------:R-:W-:-:S04]  /*6030*/  LOP3.LUT R0, R0, 0x80, R3, 0xf8, !PT ;  /* 0x0000008000007812 */ /* 0x000fc800078ef803 */
[----:B------:R-:W-:-:S07]  /*6040*/  PRMT R4, R0, 0x7610, R4 ;  /* 0x0000761000047816 */ /* 0x000fce0000000004 */
.L_x_7594:
[----:B------:R-:W-:Y:S05]  /*6050*/  BSYNC.RECONVERGENT B0 ;  /* 0x0000000000007941 */ /* 0x000fea0003800200 */
.L_x_7593:
[----:B------:R0:W-:Y:S01]  /*6060*/  STG.E.U8 desc[UR36][R8.64], R4 ;  /* 0x0000000408007986 */ /* 0x0001e2000c101124 */
[----:B------:R-:W-:Y:S01]  /*6070*/  IMAD.MOV.U32 R25, RZ, RZ, R23 ;  /* 0x000000ffff197224 */ /* 0x000fe200078e0017 */
[----:B------:R-:W-:Y:S06]  /*6080*/  BRA `(.L_x_7574) ;  /* 0x00000004002c7947 */ /* 0x000fec0003800000 */
.L_x_7591:
        /* <DEDUP_REMOVED lines=13> */
.L_x_7599:
[----:B------:R-:W-:-:S04]  /*6160*/  SHF.R.U32.HI R0, RZ, 0x15, R3 ;  /* 0x00000015ff007819 */ /* 0x000fc80000011603 */
[----:B------:R-:W-:-:S04]  /*6170*/  LOP3.LUT R0, R0, 0x1, RZ, 0xc0, !PT ;  /* 0x0000000100007812 */ /* 0x000fc800078ec0ff */
[----:B------:R-:W-:-:S04]  /*6180*/  IADD3 R0, PT, PT, R3, 0x88fffff, R0 ;  /* 0x088fffff03007810 */ /* 0x000fc80007ffe000 */
[----:B------:R-:W-:-:S04]  /*6190*/  SHF.R.U32.HI R0, RZ, 0x15, R0 ;  /* 0x00000015ff007819 */ /* 0x000fc80000011600 */
[----:B------:R-:W-:-:S07]  /*61a0*/  LOP3.LUT R0, R0, 0xff, RZ, 0xc0, !PT ;  /* 0x000000ff00007812 */ /* 0x000fce00078ec0ff */
.L_x_7600:
[----:B------:R-:W-:-:S04]  /*61b0*/  SHF.R.U32.HI R3, RZ, 0x18, R3 ;  /* 0x00000018ff037819 */ /* 0x000fc80000011603 */
[----:B------:R-:W-:-:S04]  /*61c0*/  LOP3.LUT R0, R0, 0x80, R3, 0xf8, !PT ;  /* 0x0000008000007812 */ /* 0x000fc800078ef803 */
[----:B------:R-:W-:-:S07]  /*61d0*/  PRMT R4, R0, 0x7610, R4 ;  /* 0x0000761000047816 */ /* 0x000fce0000000004 */
.L_x_7598:
[----:B------:R-:W-:Y:S05]  /*61e0*/  BSYNC.RECONVERGENT B0 ;  /* 0x0000000000007941 */ /* 0x000fea0003800200 */
.L_x_7597:
[----:B------:R0:W-:Y:S01]  /*61f0*/  STG.E.U8 desc[UR36][R8.64], R4 ;  /* 0x0000000408007986 */ /* 0x0001e2000c101124 */
[----:B------:R-:W-:Y:S01]  /*6200*/  IMAD.MOV.U32 R25, RZ, RZ, R23 ;  /* 0x000000ffff197224 */ /* 0x000fe200078e0017 */
[----:B------:R-:W-:Y:S06]  /*6210*/  BRA `(.L_x_7574) ;  /* 0x0000000000c87947 */ /* 0x000fec0003800000 */
.L_x_7590:
[----:B------:R-:W-:-:S13]  /*6220*/  ISETP.NE.AND P0, PT, R0, 0x1c, PT ;  /* 0x0000001c0000780c */ /* 0x000fda0003f05270 */
[----:B------:R-:W-:Y:S05]  /*6230*/  @!P0 BRA `(.L_x_7601) ;  /* 0x0000000000b08947 */ /* 0x000fea0003800000 */
[----:B------:R-:W-:-:S13]  /*6240*/  ISETP.NE.AND P0, PT, R0, 0x1d, PT ;  /* 0x0000001d0000780c */ /* 0x000fda0003f05270 */
[----:B------:R-:W-:Y:S05]  /*6250*/  @!P0 BRA `(.L_x_7602) ;  /* 0x0000000000948947 */ /* 0x000fea0003800000 */
[----:B------:R-:W-:-:S13]  /*6260*/  ISETP.NE.AND P0, PT, R0, 0x2c, PT ;  /* 0x0000002c0000780c */ /* 0x000fda0003f05270 */
[----:B------:R-:W-:Y:S05]  /*6270*/  @!P0 BRA `(.L_x_7603) ;  /* 0x0000000000488947 */ /* 0x000fea0003800000 */
.L_x_7573:
        /* <DEDUP_REMOVED lines=16> */
.L_x_7604:
[----:B------:R-:W-:Y:S01]  /*6380*/  IMAD.MOV.U32 R25, RZ, RZ, R23 ;  /* 0x000000ffff197224 */ /* 0x000fe200078e0017 */
[----:B------:R-:W-:Y:S06]  /*6390*/  BRA `(.L_x_7574) ;  /* 0x0000000000687947 */ /* 0x000fec0003800000 */
.L_x_7603:
        /* <DEDUP_REMOVED lines=17> */
.L_x_7602:
[----:B------:R-:W-:Y:S02]  /*64b0*/  IMAD.U32 R4, R4, 0x10000, RZ ;  /* 0x0001000004047824 */ /* 0x000fe400078e00ff */
[----:B------:R-:W-:-:S04]  /*64c0*/  IMAD.MOV.U32 R25, RZ, RZ, R23 ;  /* 0x000000ffff197224 */ /* 0x000fc800078e0017 */
[----:B------:R-:W0:Y:S02]  /*64d0*/  F2I.U64.TRUNC R4, R4 ;  /* 0x0000000400047311 */ /* 0x000e24000020d800 */
[----:B0-----:R0:W-:Y:S01]  /*64e0*/  STG.E.64 desc[UR36][R8.64], R4 ;  /* 0x0000000408007986 */ /* 0x0011e2000c101b24 */
[----:B------:R-:W-:Y:S05]  /*64f0*/  BRA `(.L_x_7574) ;  /* 0x0000000000107947 */ /* 0x000fea0003800000 */
.L_x_7601:
[----:B------:R-:W-:Y:S02]  /*6500*/  IMAD.U32 R4, R4, 0x10000, RZ ;  /* 0x0001000004047824 */ /* 0x000fe400078e00ff */
[----:B------:R-:W-:Y:S02]  /*6510*/  IMAD.MOV.U32 R25, RZ, RZ, R23 ;  /* 0x000000ffff197224 */ /* 0x000fe400078e0017 */
[----:B------:R-:W0:Y:S02]  /*6520*/  F2I.FTZ.U32.TRUNC.NTZ R3, R4 ;  /* 0x0000000400037305 */ /* 0x000e24000021f000 */
[----:B0-----:R0:W-:Y:S03]  /*6530*/  STG.E desc[UR36][R8.64], R3 ;  /* 0x0000000308007986 */ /* 0x0011e6000c101924 */
.L_x_7574:
        /* <DEDUP_REMOVED lines=25> */
.L_x_7609:
[----:B---3--:R-:W-:-:S06]  /*66d0*/  IMAD.U32 R5, R22, 0x10000, RZ ;  /* 0x0001000016057824 */ /* 0x008fcc00078e00ff */
[----:B------:R-:W0:Y:S02]  /*66e0*/  F2I.S64.TRUNC R4, R5 ;  /* 0x0000000500047311 */ /* 0x000e24000020d900 */
[----:B0-----:R0:W-:Y:S01]  /*66f0*/  STG.E.U8 desc[UR36][R8.64], R4 ;  /* 0x0000000408007986 */ /* 0x0011e2000c101124 */
[----:B------:R-:W-:Y:S05]  /*6700*/  BRA `(.L_x_7611) ;  /* 0x0000000c006c7947 */ /* 0x000fea0003800000 */
.L_x_7608:
        /* <DEDUP_REMOVED lines=10> */
.L_x_7613:
[----:B---3--:R-:W-:-:S04]  /*67b0*/  IMAD.U32 R22, R22, 0x10000, RZ ;  /* 0x0001000016167824 */ /* 0x008fc800078e00ff */
[----:B------:R-:W0:Y:S02]  /*67c0*/  F2I.FTZ.TRUNC.NTZ R3, R22 ;  /* 0x0000001600037305 */ /* 0x000e24000021f100 */
[----:B0-----:R0:W-:Y:S01]  /*67d0*/  STG.E desc[UR36][R8.64], R3 ;  /* 0x0000000308007986 */ /* 0x0011e2000c101924 */
[----:B------:R-:W-:Y:S05]  /*67e0*/  BRA `(.L_x_7611) ;  /* 0x0000000c00347947 */ /* 0x000fea0003800000 */
.L_x_7612:
[----:B---3--:R-:W-:-:S04]  /*67f0*/  IMAD.U32 R22, R22, 0x10000, RZ ;  /* 0x0001000016167824 */ /* 0x008fc800078e00ff */
[----:B------:R-:W0:Y:S02]  /*6800*/  F2I.FTZ.TRUNC.NTZ R3, R22 ;  /* 0x0000001600037305 */ /* 0x000e24000021f100 */
[----:B0-----:R3:W-:Y:S01]  /*6810*/  STG.E.U16 desc[UR36][R8.64], R3 ;  /* 0x0000000308007986 */ /* 0x0017e2000c101524 */
[----:B------:R-:W-:Y:S05]  /*6820*/  BRA `(.L_x_7611) ;  /* 0x0000000c00247947 */ /* 0x000fea0003800000 */
.L_x_7607:
        /* <DEDUP_REMOVED lines=9> */
.L_x_7615:
[----:B---3--:R-:W-:-:S05]  /*68c0*/  IMAD.U32 R0, R22, 0x10000, RZ ;  /* 0x0001000016007824 */ /* 0x008fca00078e00ff */
[----:B------:R-:W-:-:S05]  /*68d0*/  F2FP.F16.F32.PACK_AB R0, RZ, R0 ;  /* 0x00000000ff00723e */ /* 0x000fca00000000ff */
[----:B------:R0:W-:Y:S01]  /*68e0*/  STG.E.U16 desc[UR36][R8.64], R0 ;  /* 0x0000000008007986 */ /* 0x0001e2000c101524 */
[----:B------:R-:W-:Y:S05]  /*68f0*/  BRA `(.L_x_7611) ;  /* 0x0000000800f07947 */ /* 0x000fea0003800000 */
.L_x_7614:
        /* <DEDUP_REMOVED lines=10> */
.L_x_7617:
[----:B---3--:R-:W-:-:S05]  /*69a0*/  IMAD.U32 R22, R22, 0x10000, RZ ;  /* 0x0001000016167824 */ /* 0x008fca00078e00ff */
[----:B------:R-:W-:-:S04]  /*69b0*/  F2FP.F16.F32.PACK_AB R3, RZ, R22 ;  /* 0x00000016ff03723e */ /* 0x000fc800000000ff */
[----:B------:R-:W-:-:S05]  /*69c0*/  PRMT R3, R3, 0x5410, RZ ;  /* 0x0000541003037816 */ /* 0x000fca00000000ff */
[----:B------:R0:W-:Y:S01]  /*69d0*/  STG.E desc[UR36][R8.64], R3 ;  /* 0x0000000308007986 */ /* 0x0001e2000c101924 */
[----:B------:R-:W-:Y:S05]  /*69e0*/  BRA `(.L_x_7611) ;  /* 0x0000000800b47947 */ /* 0x000fea0003800000 */
.L_x_7616:
[----:B---3--:R-:W-:-:S04]  /*69f0*/  IMAD.U32 R4, R22, 0x10000, RZ ;  /* 0x0001000016047824 */ /* 0x008fc800078e00ff */
[----:B------:R-:W-:-:S06]  /*6a00*/  FMUL.FTZ R4, R4, 1 ;  /* 0x3f80000004047820 */ /* 0x000fcc0000410000 */
[----:B------:R-:W0:Y:S02]  /*6a10*/  F2F.F64.F32 R4, R4 ;  /* 0x0000000400047310 */ /* 0x000e240000201800 */
[----:B0-----:R0:W-:Y:S01]  /*6a20*/  STG.E.64 desc[UR36][R8.64], R4 ;  /* 0x0000000408007986 */ /* 0x0011e2000c101b24 */
[----:B------:R-:W-:Y:S05]  /*6a30*/  BRA `(.L_x_7611) ;  /* 0x0000000800a07947 */ /* 0x000fea0003800000 */
.L_x_7606:
        /* <DEDUP_REMOVED lines=14> */
.L_x_7621:
        /* <DEDUP_REMOVED lines=17> */
.L_x_7624:
[----:B------:R-:W-:-:S04]  /*6c30*/  SHF.R.U32.HI R3, RZ, 0x18, R5 ;  /* 0x00000018ff037819 */ /* 0x000fc80000011605 */
[----:B------:R-:W-:-:S04]  /*6c40*/  LOP3.LUT R0, R0, 0x80, R3, 0xf8, !PT ;  /* 0x0000008000007812 */ /* 0x000fc800078ef803 */
[----:B------:R-:W-:-:S07]  /*6c50*/  PRMT R4, R0, 0x7610, R4 ;  /* 0x0000761000047816 */ /* 0x000fce0000000004 */
.L_x_7623:
[----:B------:R-:W-:Y:S05]  /*6c60*/  BSYNC.RECONVERGENT B0 ;  /* 0x0000000000007941 */ /* 0x000fea0003800200 */
.L_x_7622:
[----:B------:R0:W-:Y:S01]  /*6c70*/  STG.E.U8 desc[UR36][R8.64], R4 ;  /* 0x0000000408007986 */ /* 0x0001e2000c101124 */
[----:B------:R-:W-:Y:S05]  /*6c80*/  BRA `(.L_x_7611) ;  /* 0x00000008000c7947 */ /* 0x000fea0003800000 */
.L_x_7620:
        /* <DEDUP_REMOVED lines=17> */
.L_x_7627:
[----:B------:R-:W-:-:S04]  /*6da0*/  SHF.R.U32.HI R3, RZ, 0x18, R5 ;  /* 0x00000018ff037819 */ /* 0x000fc80000011605 */
[----:B------:R-:W-:-:S04]  /*6db0*/  LOP3.LUT R0, R0, 0x80, R3, 0xf8, !PT ;  /* 0x0000008000007812 */ /* 0x000fc800078ef803 */
[----:B------:R-:W-:-:S07]  /*6dc0*/  PRMT R4, R0, 0x7610, R4 ;  /* 0x0000761000047816 */ /* 0x000fce0000000004 */
.L_x_7626:
[----:B------:R-:W-:Y:S05]  /*6dd0*/  BSYNC.RECONVERGENT B0 ;  /* 0x0000000000007941 */ /* 0x000fea0003800200 */
.L_x_7625:
[----:B------:R0:W-:Y:S01]  /*6de0*/  STG.E.U8 desc[UR36][R8.64], R4 ;  /* 0x0000000408007986 */ /* 0x0001e2000c101124 */
[----:B------:R-:W-:Y:S05]  /*6df0*/  BRA `(.L_x_7611) ;  /* 0x0000000400b07947 */ /* 0x000fea0003800000 */
.L_x_7619:
        /* <DEDUP_REMOVED lines=22> */
.L_x_7629:
[----:B---3--:R-:W-:-:S06]  /*6f60*/  IMAD.U32 R4, R22, 0x10000, RZ ;  /* 0x0001000016047824 */ /* 0x008fcc00078e00ff */
[----:B------:R-:W0:Y:S02]  /*6f70*/  F2I.U64.TRUNC R4, R4 ;  /* 0x0000000400047311 */ /* 0x000e24000020d800 */
[----:B0-----:R0:W-:Y:S01]  /*6f80*/  STG.E.64 desc[UR36][R8.64], R4 ;  /* 0x0000000408007986 */ /* 0x0011e2000c101b24 */
[----:B------:R-:W-:Y:S05]  /*6f90*/  BRA `(.L_x_7611) ;  /* 0x0000000400487947 */ /* 0x000fea0003800000 */
.L_x_7628:
[----:B---3--:R-:W-:-:S04]  /*6fa0*/  IMAD.U32 R22, R22, 0x10000, RZ ;  /* 0x0001000016167824 */ /* 0x008fc800078e00ff */
[----:B------:R-:W0:Y:S02]  /*6fb0*/  F2I.FTZ.U32.TRUNC.NTZ R3, R22 ;  /* 0x0000001600037305 */ /* 0x000e24000021f000 */
[----:B0-----:R0:W-:Y:S01]  /*6fc0*/  STG.E desc[UR36][R8.64], R3 ;  /* 0x0000000308007986 */ /* 0x0011e2000c101924 */
[----:B------:R-:W-:Y:S05]  /*6fd0*/  BRA `(.L_x_7611) ;  /* 0x0000000400387947 */ /* 0x000fea0003800000 */
.L_x_7618:
        /* <DEDUP_REMOVED lines=11> */
.L_x_7631:
[----:B---3--:R-:W-:Y:S01]  /*7090*/  IMAD.U32 R22, R22, 0x10000, RZ ;  /* 0x0001000016167824 */ /* 0x008fe200078e00ff */
[----:B------:R-:W-:-:S03]  /*70a0*/  CS2R R6, SRZ ;  /* 0x0000000000067805 */ /* 0x000fc6000001ff00 */
[----:B------:R-:W-:-:S06]  /*70b0*/  FMUL.FTZ R4, R22, 1 ;  /* 0x3f80000016047820 */ /* 0x000fcc0000410000 */
[----:B------:R-:W0:Y:S02]  /*70c0*/  F2F.F64.F32 R4, R4 ;  /* 0x0000000400047310 */ /* 0x000e240000201800 */
[----:B0-----:R0:W-:Y:S01]  /*70d0*/  STG.E.128 desc[UR36][R8.64], R4 ;  /* 0x0000000408007986 */ /* 0x0011e2000c101d24 */
[----:B------:R-:W-:Y:S05]  /*70e0*/  BRA `(.L_x_7611) ;  /* 0x0000000000f47947 */ /* 0x000fea0003800000 */
.L_x_7630:
[----:B------:R-:W-:-:S13]  /*70f0*/  ISETP.NE.AND P0, PT, R0, 0xf, PT ;  /* 0x0000000f0000780c */ /* 0x000fda0003f05270 */
[----:B------:R-:W-:Y:S05]  /*7100*/  @!P0 BRA `(.L_x_7632) ;  /* 0x0000000000e88947 */ /* 0x000fea0003800000 */
[----:B------:R-:W-:-:S13]  /*7110*/  ISETP.NE.AND P0, PT, R0, 0x17, PT ;  /* 0x000000170000780c */ /* 0x000fda0003f05270 */
[----:B------:R-:W-:Y:S05]  /*7120*/  @!P0 BRA `(.L_x_7633) ;  /* 0x0000000000908947 */ /* 0x000fea0003800000 */
[----:B------:R-:W-:-:S13]  /*7130*/  ISETP.NE.AND P0, PT, R0, 0x18, PT ;  /* 0x000000180000780c */ /* 0x000fda0003f05270 */
[----:B------:R-:W-:Y:S05]  /*7140*/  @!P0 BRA `(.L_x_7634) ;  /* 0x0000000000448947 */ /* 0x000fea0003800000 */
.L_x_7610:
        /* <DEDUP_REMOVED lines=16> */
.L_x_7635:
[----:B------:R-:W-:Y:S05]  /*7250*/  BRA `(.L_x_7611) ;  /* 0x0000000000987947 */ /* 0x000fea0003800000 */
.L_x_7634:
        /* <DEDUP_REMOVED lines=13> */
.L_x_7637:
[----:B------:R-:W-:Y:S05]  /*7330*/  BSYNC.RECONVERGENT B0 ;  /* 0x0000000000007941 */ /* 0x000fea0003800200 */
.L_x_7636:
[----:B------:R-:W-:-:S05]  /*7340*/  LOP3.LUT R3, R0, 0x80, R3, 0xf8, !PT ;  /* 0x0000008000037812 */ /* 0x000fca00078ef803 */
[----:B------:R0:W-:Y:S01]  /*7350*/  STG.E.U8 desc[UR36][R8.64], R3 ;  /* 0x0000000308007986 */ /* 0x0001e2000c101124 */
[----:B------:R-:W-:Y:S05]  /*7360*/  BRA `(.L_x_7611) ;  /* 0x0000000000547947 */ /* 0x000fea0003800000 */
.L_x_7633:
        /* <DEDUP_REMOVED lines=12> */
.L_x_7639:
[----:B------:R-:W-:Y:S01]  /*7430*/  IMAD.MOV.U32 R0, RZ, RZ, 0x7f ;  /* 0x0000007fff007424 */ /* 0x000fe200078e00ff */
[----:B------:R-:W-:-:S04]  /*7440*/  ISETP.GT.U32.AND P0, PT, R4, 0x7f800000, PT ;  /* 0x7f8000000400780c */ /* 0x000fc80003f04070 */
[----:B------:R-:W-:-:S09]  /*7450*/  SEL R0, R0, 0x7c, P0 ;  /* 0x0000007c00007807 */ /* 0x000fd20000000000 */
.L_x_7640:
[----:B------:R-:W-:Y:S05]  /*7460*/  BSYNC.RECONVERGENT B0 ;  /* 0x0000000000007941 */ /* 0x000fea0003800200 */
.L_x_7638:
[----:B------:R-:W-:-:S04]  /*7470*/  SHF.R.U32.HI R3, RZ, 0x18, R3 ;  /* 0x00000018ff037819 */ /* 0x000fc80000011603 */
[----:B------:R-:W-:-:S05]  /*7480*/  LOP3.LUT R3, R0, 0x80, R3, 0xf8, !PT ;  /* 0x0000008000037812 */ /* 0x000fca00078ef803 */
[----:B------:R0:W-:Y:S01]  /*7490*/  STG.E.U8 desc[UR36][R8.64], R3 ;  /* 0x0000000308007986 */ /* 0x0001e2000c101124 */
[----:B------:R-:W-:Y:S05]  /*74a0*/  BRA `(.L_x_7611) ;  /* 0x0000000000047947 */ /* 0x000fea0003800000 */
.L_x_7632:
[----:B---3--:R0:W-:Y:S02]  /*74b0*/  STG.E.U16 desc[UR36][R8.64], R22 ;  /* 0x0000001608007986 */ /* 0x0081e4000c101524 */
.L_x_7611:
[----:B------:R-:W-:-:S07]  /*74c0*/  VIADD R25, R25, 0x80 ;  /* 0x0000008019197836 */ /* 0x000fce0000000000 */
.L_x_7568:
[----:B------:R-:W-:-:S13]  /*74d0*/  ISETP.GE.AND P0, PT, R25, R16, PT ;  /* 0x000000101900720c */ /* 0x000fda0003f06270 */
[----:B------:R-:W-:Y:S05]  /*74e0*/  @P0 BREAK.RELIABLE B6 ;  /* 0x0000000000060942 */ /* 0x000fea0003800100 */
[----:B------:R-:W-:Y:S05]  /*74f0*/  @P0 BRA `(.L_x_7605) ;  /* 0x0000000c00dc0947 */ /* 0x000fea0003800000 */
[----:B------:R-:W-:Y:S05]  /*7500*/  BSYNC.RELIABLE B6 ;  /* 0x0000000000067941 */ /* 0x000fea0003800100 */
.L_x_7567:
[----:B------:R-:W5:Y:S01]  /*7510*/  LDCU UR4, c[0x0][0x3a8] ;  /* 0x00007500ff0477ac */ /* 0x000f620008000800 */
[----:B01-3--:R-:W0:Y:S01]  /*7520*/  LDC.64 R8, c[0x0][0x388] ;  /* 0x0000e200ff087b82 */ /* 0x00be220000000a00 */
        /* <DEDUP_REMOVED lines=16> */
[----:B--2-4-:R-:W-:-:S06]  /*7630*/  IMAD.U32 R17, R17, 0x10000, RZ ;  /* 0x0001000011117824 */ /* 0x014fcc00078e00ff */
[----:B------:R-:W0:Y:S02]  /*7640*/  F2I.FTZ.TRUNC.NTZ R17, R17 ;  /* 0x0000001100117305 */ /* 0x000e24000021f100 */
[----:B0-----:R0:W-:Y:S01]  /*7650*/  STG.E.U8 desc[UR36][R8.64], R17 ;  /* 0x0000001108007986 */ /* 0x0011e2000c101124 */
[----:B------:R-:W-:Y:S05]  /*7660*/  BRA `(.L_x_7646) ;  /* 0x0000000c007c7947 */ /* 0x000fea0003800000 */
.L_x_7644:
[----:B----4-:R-:W-:-:S06]  /*7670*/  IMAD.U32 R5, R17, 0x10000, RZ ;  /* 0x0001000011057824 */ /* 0x010fcc00078e00ff */
[----:B------:R-:W0:Y:S02]  /*7680*/  F2I.S64.TRUNC R4, R5 ;  /* 0x0000000500047311 */ /* 0x000e24000020d900 */
[----:B0-----:R0:W-:Y:S01]  /*7690*/  STG.E.U8 desc[UR36][R8.64], R4 ;  /* 0x0000000408007986 */ /* 0x0011e2000c101124 */
[----:B------:R-:W-:Y:S05]  /*76a0*/  BRA `(.L_x_7646) ;  /* 0x0000000c006c7947 */ /* 0x000fea0003800000 */
.L_x_7643:
        /* <DEDUP_REMOVED lines=10> */
.L_x_7648:
[----:B--2-4-:R-:W-:-:S06]  /*7750*/  IMAD.U32 R17, R17, 0x10000, RZ ;  /* 0x0001000011117824 */ /* 0x014fcc00078e00ff */
[----:B------:R-:W0:Y:S02]  /*7760*/  F2I.FTZ.TRUNC.NTZ R17, R17 ;  /* 0x0000001100117305 */ /* 0x000e24000021f100 */
[----:B0-----:R0:W-:Y:S01]  /*7770*/  STG.E desc[UR36][R8.64], R17 ;  /* 0x0000001108007986 */ /* 0x0011e2000c101924 */
[----:B------:R-:W-:Y:S05]  /*7780*/  BRA `(.L_x_7646) ;  /* 0x0000000c00347947 */ /* 0x000fea0003800000 */
.L_x_7647:
[----:B--2-4-:R-:W-:-:S06]  /*7790*/  IMAD.U32 R17, R17, 0x10000, RZ ;  /* 0x0001000011117824 */ /* 0x014fcc00078e00ff */
[----:B------:R-:W0:Y:S02]  /*77a0*/  F2I.FTZ.TRUNC.NTZ R17, R17 ;  /* 0x0000001100117305 */ /* 0x000e24000021f100 */
[----:B0-----:R0:W-:Y:S01]  /*77b0*/  STG.E.U16 desc[UR36][R8.64], R17 ;  /* 0x0000001108007986 */ /* 0x0011e2000c101524 */
[----:B------:R-:W-:Y:S05]  /*77c0*/  BRA `(.L_x_7646) ;  /* 0x0000000c00247947 */ /* 0x000fea0003800000 */
.L_x_7642:
[----:B------:R-:W-:-:S13]  /*77d0*/  ISETP.GT.AND P0, PT, R0, 0x6, PT ;  /* 0x000000060000780c */ /* 0x000fda0003f04270 */
[----:B------:R-:W-:Y:S05]  /*77e0*/  @P0 BRA `(.L_x_7649) ;  /* 0x00000000002c0947 */ /* 0x000fea0003800000 */
[----:B------:R-:W-:-:S13]  /*77f0*/  ISETP.NE.AND P0, PT, R0, 0x5, PT ;  /* 0x000000050000780c */ /* 0x000fda0003f05270 */
[----:B------:R-:W-:Y:S05]  /*7800*/  @!P0 BRA `(.L_x_7650) ;  /* 0x0000000000148947 */ /* 0x000fea0003800000 */
[----:B------:R-:W-:-:S13]  /*7810*/  ISETP.NE.AND P0, PT, R0, 0x6, PT ;  /* 0x000000060000780c */ /* 0x000fda0003f05270 */
[----:B------:R-:W-:Y:S05]  /*7820*/  @P0 BRA `(.L_x_7645) ;  /* 0x0000000800300947 */ /* 0x000fea0003800000 */
[----:B--2-4-:R-:W-:-:S05]  /*7830*/  IMAD.U32 R17, R17, 0x10000, RZ ;  /* 0x0001000011117824 */ /* 0x014fca00078e00ff */
[----:B------:R0:W-:Y:S01]  /*7840*/  STG.E desc[UR36][R8.64], R17 ;  /* 0x0000001108007986 */ /* 0x0001e2000c101924 */
[----:B------:R-:W-:Y:S05]  /*7850*/  BRA `(.L_x_7646) ;  /* 0x0000000c00007947 */ /* 0x000fea0003800000 */
.L_x_7650:
[----:B----4-:R-:W-:-:S05]  /*7860*/  IMAD.U32 R0, R17, 0x10000, RZ ;  /* 0x0001000011007824 */ /* 0x010fca00078e00ff */
[----:B------:R-:W-:-:S05]  /*7870*/  F2FP.F16.F32.PACK_AB R0, RZ, R0 ;  /* 0x00000000ff00723e */ /* 0x000fca00000000ff */
[----:B------:R0:W-:Y:S01]  /*7880*/  STG.E.U16 desc[UR36][R8.64], R0 ;  /* 0x0000000008007986 */ /* 0x0001e2000c101524 */
[----:B------:R-:W-:Y:S05]  /*7890*/  BRA `(.L_x_7646) ;  /* 0x0000000800f07947 */ /* 0x000fea0003800000 */
.L_x_7649:
        /* <DEDUP_REMOVED lines=10> */
.L_x_7652:
[----:B--2-4-:R-:W-:-:S05]  /*7940*/  IMAD.U32 R17, R17, 0x10000, RZ ;  /* 0x0001000011117824 */ /* 0x014fca00078e00ff */
[----:B------:R-:W-:-:S04]  /*7950*/  F2FP.F16.F32.PACK_AB R3, RZ, R17 ;  /* 0x00000011ff03723e */ /* 0x000fc800000000ff */
[----:B------:R-:W-:-:S05]  /*7960*/  PRMT R3, R3, 0x5410, RZ ;  /* 0x0000541003037816 */ /* 0x000fca00000000ff */
[----:B------:R0:W-:Y:S01]  /*7970*/  STG.E desc[UR36][R8.64], R3 ;  /* 0x0000000308007986 */ /* 0x0001e2000c101924 */
[----:B------:R-:W-:Y:S05]  /*7980*/  BRA `(.L_x_7646) ;  /* 0x0000000800b47947 */ /* 0x000fea0003800000 */
.L_x_7651:
[----:B----4-:R-:W-:-:S04]  /*7990*/  IMAD.U32 R4, R17, 0x10000, RZ ;  /* 0x0001000011047824 */ /* 0x010fc800078e00ff */
[----:B------:R-:W-:-:S06]  /*79a0*/  FMUL.FTZ R4, R4, 1 ;  /* 0x3f80000004047820 */ /* 0x000fcc0000410000 */
[----:B------:R-:W0:Y:S02]  /*79b0*/  F2F.F64.F32 R4, R4 ;  /* 0x0000000400047310 */ /* 0x000e240000201800 */
[----:B0-----:R0:W-:Y:S01]  /*79c0*/  STG.E.64 desc[UR36][R8.64], R4 ;  /* 0x0000000408007986 */ /* 0x0011e2000c101b24 */
[----:B------:R-:W-:Y:S05]  /*79d0*/  BRA `(.L_x_7646) ;  /* 0x0000000800a07947 */ /* 0x000fea0003800000 */
.L_x_7641:
        /* <DEDUP_REMOVED lines=14> */
.L_x_7656:
[----:B--2-4-:R-:W-:Y:S01]  /*7ac0*/  IMAD.U32 R17, R17, 0x10000, RZ ;  /* 0x0001000011117824 */ /* 0x014fe200078e00ff */
        /* <DEDUP_REMOVED lines=16> */
.L_x_7659:
[----:B------:R-:W-:-:S04]  /*7bd0*/  SHF.R.U32.HI R3, RZ, 0x18, R17 ;  /* 0x00000018ff037819 */ /* 0x000fc80000011611 */
[----:B------:R-:W-:-:S04]  /*7be0*/  LOP3.LUT R0, R0, 0x80, R3, 0xf8, !PT ;  /* 0x0000008000007812 */ /* 0x000fc800078ef803 */
[----:B------:R-:W-:-:S07]  /*7bf0*/  PRMT R4, R0, 0x7610, R4 ;  /* 0x0000761000047816 */ /* 0x000fce0000000004 */
.L_x_7658:
[----:B------:R-:W-:Y:S05]  /*7c00*/  BSYNC.RECONVERGENT B0 ;  /* 0x0000000000007941 */ /* 0x000fea0003800200 */
.L_x_7657:
[----:B------:R0:W-:Y:S01]  /*7c10*/  STG.E.U8 desc[UR36][R8.64], R4 ;  /* 0x0000000408007986 */ /* 0x0001e2000c101124 */
[----:B------:R-:W-:Y:S05]  /*7c20*/  BRA `(.L_x_7646) ;  /* 0x00000008000c7947 */ /* 0x000fea0003800000 */
.L_x_7655:
        /* <DEDUP_REMOVED lines=17> */
.L_x_7662:
[----:B------:R-:W-:-:S04]  /*7d40*/  SHF.R.U32.HI R3, RZ, 0x18, R17 ;  /* 0x00000018ff037819 */ /* 0x000fc80000011611 */
[----:B------:R-:W-:-:S04]  /*7d50*/  LOP3.LUT R0, R0, 0x80, R3, 0xf8, !PT ;  /* 0x0000008000007812 */ /* 0x000fc800078ef803 */
[----:B------:R-:W-:-:S07]  /*7d60*/  PRMT R4, R0, 0x7610, R4 ;  /* 0x0000761000047816 */ /* 0x000fce0000000004 */
.L_x_7661:
[----:B------:R-:W-:Y:S05]  /*7d70*/  BSYNC.RECONVERGENT B0 ;  /* 0x0000000000007941 */ /* 0x000fea0003800200 */
.L_x_7660:
[----:B------:R0:W-:Y:S01]  /*7d80*/  STG.E.U8 desc[UR36][R8.64], R4 ;  /* 0x0000000408007986 */ /* 0x0001e2000c101124 */
[----:B------:R-:W-:Y:S05]  /*7d90*/  BRA `(.L_x_7646) ;  /* 0x0000000400b07947 */ /* 0x000fea0003800000 */
.L_x_7654:
        /* <DEDUP_REMOVED lines=22> */
.L_x_7664:
[----:B----4-:R-:W-:-:S06]  /*7f00*/  IMAD.U32 R4, R17, 0x10000, RZ ;  /* 0x0001000011047824 */ /* 0x010fcc00078e00ff */
[----:B------:R-:W0:Y:S02]  /*7f10*/  F2I.U64.TRUNC R4, R4 ;  /* 0x0000000400047311 */ /* 0x000e24000020d800 */
[----:B0-----:R0:W-:Y:S01]  /*7f20*/  STG.E.64 desc[UR36][R8.64], R4 ;  /* 0x0000000408007986 */ /* 0x0011e2000c101b24 */
[----:B------:R-:W-:Y:S05]  /*7f30*/  BRA `(.L_x_7646) ;  /* 0x0000000400487947 */ /* 0x000fea0003800000 */
.L_x_7663:
[----:B--2-4-:R-:W-:-:S06]  /*7f40*/  IMAD.U32 R17, R17, 0x10000, RZ ;  /* 0x0001000011117824 */ /* 0x014fcc00078e00ff */
[----:B------:R-:W0:Y:S02]  /*7f50*/  F2I.FTZ.U32.TRUNC.NTZ R17, R17 ;  /* 0x0000001100117305 */ /* 0x000e24000021f000 */
[----:B0-----:R0:W-:Y:S01]  /*7f60*/  STG.E desc[UR36][R8.64], R17 ;  /* 0x0000001108007986 */ /* 0x0011e2000c101924 */
[----:B------:R-:W-:Y:S05]  /*7f70*/  BRA `(.L_x_7646) ;  /* 0x0000000400387947 */ /* 0x000fea0003800000 */
.L_x_7653:
[----:B------:R-:W-:-:S13]  /*7f80*/  ISETP.GT.AND P0, PT, R0, 0xe, PT ;  /* 0x0000000e0000780c */ /* 0x000fda0003f04270 */
[----:B------:R-:W-:Y:S05]  /*7f90*/  @P0 BRA `(.L_x_7665) ;  /* 0x00000000003c0947 */ /* 0x000fea0003800000 */
[----:B------:R-:W-:-:S13]  /*7fa0*/  ISETP.NE.AND P0, PT, R0, 0xa, PT ;  /* 0x0000000a0000780c */ /* 0x000fda0003f05270 */
[----:B------:R-:W-:Y:S05]  /*7fb0*/  @!P0 BRA `(.L_x_7666) ;  /* 0x00000000001c8947 */ /* 0x000fea0003800000 */
[----:B------:R-:W-:-:S13]  /*7fc0*/  ISETP.NE.AND P0, PT, R0, 0xb, PT ;  /* 0x0000000b0000780c */ /* 0x000fda0003f05270 */
[----:B------:R-:W-:Y:S05]  /*7fd0*/  @P0 BRA `(.L_x_7645) ;  /* 0x0000000000440947 */ /* 0x000fea0003800000 */
[----:B--2-4-:R-:W-:-:S05]  /*7fe0*/  IMAD.U32 R17, R17, 0x10000, RZ ;  /* 0x0001000011117824 */ /* 0x014fca00078e00ff */
[----:B------:R-:W-:-:S04]  /*7ff0*/  FSETP.NEU.FTZ.AND P0, PT, R17, RZ, PT ;  /* 0x000000ff1100720b */ /* 0x000fc80003f1d000 */
[----:B------:R-:W-:-:S05]  /*8000*/  SEL R3, RZ, 0x1, !P0 ;  /* 0x00000001ff037807 */ /* 0x000fca0004000000 */
[----:B------:R0:W-:Y:S01]  /*8010*/  STG.E.U8 desc[UR36][R8.64], R3 ;  /* 0x0000000308007986 */ /* 0x0001e2000c101124 */
[----:B------:R-:W-:Y:S05]  /*8020*/  BRA `(.L_x_7646) ;  /* 0x00000004000c7947 */ /* 0x000fea0003800000 */
.L_x_7666:
[----:B--2-4-:R-:W-:Y:S01]  /*8030*/  IMAD.U32 R17, R17, 0x10000, RZ ;  /* 0x0001000011117824 */ /* 0x014fe200078e00ff */
[----:B------:R-:W-:-:S03]  /*8040*/  CS2R R6, SRZ ;  /* 0x0000000000067805 */ /* 0x000fc6000001ff00 */
[----:B------:R-:W-:-:S06]  /*8050*/  FMUL.FTZ R4, R17, 1 ;  /* 0x3f80000011047820 */ /* 0x000fcc0000410000 */
[----:B------:R-:W0:Y:S02]  /*8060*/  F2F.F64.F32 R4, R4 ;  /* 0x0000000400047310 */ /* 0x000e240000201800 */
[----:B0-----:R1:W-:Y:S01]  /*8070*/  STG.E.128 desc[UR36][R8.64], R4 ;  /* 0x0000000408007986 */ /* 0x0013e2000c101d24 */
[----:B------:R-:W-:Y:S05]  /*8080*/  BRA `(.L_x_7646) ;  /* 0x0000000000f47947 */ /* 0x000fea0003800000 */
.L_x_7665:
[----:B------:R-:W-:-:S13]  /*8090*/  ISETP.NE.AND P0, PT, R0, 0xf, PT ;  /* 0x0000000f0000780c */ /* 0x000fda0003f05270 */
[----:B------:R-:W-:Y:S05]  /*80a0*/  @!P0 BRA `(.L_x_7667) ;  /* 0x0000000000e88947 */ /* 0x000fea0003800000 */
[----:B------:R-:W-:-:S13]  /*80b0*/  ISETP.NE.AND P0, PT, R0, 0x17, PT ;  /* 0x000000170000780c */ /* 0x000fda0003f05270 */
[----:B------:R-:W-:Y:S05]  /*80c0*/  @!P0 BRA `(.L_x_7668) ;  /* 0x0000000000908947 */ /* 0x000fea0003800000 */
[----:B------:R-:W-:-:S13]  /*80d0*/  ISETP.NE.AND P0, PT, R0, 0x18, PT ;  /* 0x000000180000780c */ /* 0x000fda0003f05270 */
[----:B------:R-:W-:Y:S05]  /*80e0*/  @!P0 BRA `(.L_x_7669) ;  /* 0x0000000000448947 */ /* 0x000fea0003800000 */
.L_x_7645:
[----:B------:R-:W-:Y:S01]  /*80f0*/  MOV R14, 0x0 ;  /* 0x00000000000e7802 */ /* 0x000fe20000000f00 */
[----:B------:R-:W0:Y:S01]  /*8100*/  LDCU.64 UR4, c[0x4][0x128] ;  /* 0x01002500ff0477ac */ /* 0x000e220008000a00 */
[----:B------:R-:W-:Y:S02]  /*8110*/  IMAD.MOV.U32 R8, RZ, RZ, 0x65 ;  /* 0x00000065ff087424 */ /* 0x000fe400078e00ff */
[----:B------:R-:W-:Y:S01]  /*8120*/  IMAD.MOV.U32 R12, RZ, RZ, 0x1 ;  /* 0x00000001ff0c7424 */ /* 0x000fe200078e00ff */
[----:B------:R-:W1:Y:S01]  /*8130*/  LDCU.64 UR6, c[0x4][0x130] ;  /* 0x01002600ff0677ac */ /* 0x000e620008000a00 */
[----:B------:R-:W3:Y:S01]  /*8140*/  LDC.64 R14, c[0x4][R14] ;  /* 0x010000000e0e7b82 */ /* 0x000ee20000000a00 */
        /* <DEDUP_REMOVED lines=10> */
.L_x_7670:
[----:B------:R-:W-:Y:S05]  /*81f0*/  BRA `(.L_x_7646) ;  /* 0x0000000000987947 */ /* 0x000fea0003800000 */
.L_x_7669:
[----:B--2-4-:R-:W-:Y:S01]  /*8200*/  IMAD.U32 R17, R17, 0x10000, RZ ;  /* 0x0001000011117824 */ /* 0x014fe200078e00ff */
        /* <DEDUP_REMOVED lines=12> */
.L_x_7672:
[----:B------:R-:W-:Y:S05]  /*82d0*/  BSYNC.RECONVERGENT B0 ;  /* 0x0000000000007941 */ /* 0x000fea0003800200 */
.L_x_7671:
[----:B------:R-:W-:-:S05]  /*82e0*/  LOP3.LUT R3, R0, 0x80, R3, 0xf8, !PT ;  /* 0x0000008000037812 */ /* 0x000fca00078ef803 */
[----:B------:R4:W-:Y:S01]  /*82f0*/  STG.E.U8 desc[UR36][R8.64], R3 ;  /* 0x0000000308007986 */ /* 0x0009e2000c101124 */
[----:B------:R-:W-:Y:S05]  /*8300*/  BRA `(.L_x_7646) ;  /* 0x0000000000547947 */ /* 0x000fea0003800000 */
.L_x_7668:
        /* <DEDUP_REMOVED lines=12> */
.L_x_7674:
[----:B------:R-:W-:Y:S01]  /*83d0*/  IMAD.MOV.U32 R0, RZ, RZ, 0x7f ;  /* 0x0000007fff007424 */ /* 0x000fe200078e00ff */
[----:B------:R-:W-:-:S04]  /*83e0*/  ISETP.GT.U32.AND P0, PT, R4, 0x7f800000, PT ;  /* 0x7f8000000400780c */ /* 0x000fc80003f04070 */
[----:B------:R-:W-:-:S09]  /*83f0*/  SEL R0, R0, 0x7c, P0 ;  /* 0x0000007c00007807 */ /* 0x000fd20000000000 */
.L_x_7675:
[----:B------:R-:W-:Y:S05]  /*8400*/  BSYNC.RECONVERGENT B0 ;  /* 0x0000000000007941 */ /* 0x000fea0003800200 */
.L_x_7673:
[----:B------:R-:W-:-:S04]  /*8410*/  SHF.R.U32.HI R3, RZ, 0x18, R3 ;  /* 0x00000018ff037819 */ /* 0x000fc80000011603 */
[----:B------:R-:W-:-:S05]  /*8420*/  LOP3.LUT R3, R0, 0x80, R3, 0xf8, !PT ;  /* 0x0000008000037812 */ /* 0x000fca00078ef803 */
[----:B------:R3:W-:Y:S01]  /*8430*/  STG.E.U8 desc[UR36][R8.64], R3 ;  /* 0x0000000308007986 */ /* 0x0007e2000c101124 */
[----:B------:R-:W-:Y:S05]  /*8440*/  BRA `(.L_x_7646) ;  /* 0x0000000000047947 */ /* 0x000fea0003800000 */
.L_x_7667:
[----:B----4-:R0:W-:Y:S02]  /*8450*/  STG.E.U16 desc[UR36][R8.64], R17 ;  /* 0x0000001108007986 */ /* 0x0101e4000c101524 */
.L_x_7646:
[----:B------:R-:W-:-:S07]  /*8460*/  VIADD R25, R25, 0x80 ;  /* 0x0000008019197836 */ /* 0x000fce0000000000 */
.L_x_7605:
[----:B------:R-:W-:Y:S05]  /*8470*/  BSYNC.RECONVERGENT B7 ;  /* 0x0000000000077941 */ /* 0x000fea0003800200 */
.L_x_7566:
[----:B------:R-:W-:-:S13]  /*8480*/  ISETP.GE.AND P0, PT, R25, R16, PT ;  /* 0x000000101900720c */ /* 0x000fda0003f06270 */
[----:B------:R-:W-:Y:S05]  /*8490*/  @P0 EXIT ;  /* 0x000000000000094d */ /* 0x000fea0003800000 */
[----:B01----:R-:W0:Y:S01]  /*84a0*/  LDC.64 R4, c[0x0][0x388] ;  /* 0x0000e200ff047b82 */ /* 0x003e220000000a00 */
[----:B------:R-:W3:Y:S01]  /*84b0*/  LDCU UR4, c[0x0][0x3a8] ;  /* 0x00007500ff0477ac */ /* 0x000ee20008000800 */
[----:B------:R-:W-:Y:S01]  /*84c0*/  PRMT R0, R19, 0x9910, RZ ;  /* 0x0000991013007816 */ /* 0x000fe200000000ff */
[----:B------:R-:W-:-:S03]  /*84d0*/  IMAD R2, R2, 0x200, R25 ;  /* 0x0000020002027824 */ /* 0x000fc600078e0219 */
[----:B------:R-:W-:Y:S01]  /*84e0*/  ISETP.GT.AND P1, PT, R0, 0x9, PT ;  /* 0x000000090000780c */ /* 0x000fe20003f24270 */
[----:B---34-:R-:W-:-:S05]  /*84f0*/  IMAD R3, R2, UR4, RZ ;  /* 0x0000000402037c24 */ /* 0x018fca000f8e02ff */
        /* <DEDUP_REMOVED lines=15> */
.L_x_7679:
[----:B------:R-:W-:-:S06]  /*85f0*/  IMAD.U32 R5, R18, 0x10000, RZ ;  /* 0x0001000012057824 */ /* 0x000fcc00078e00ff */
[----:B------:R-:W0:Y:S02]  /*8600*/  F2I.S64.TRUNC R4, R5 ;  /* 0x0000000500047311 */ /* 0x000e24000020d900 */
[----:B0-----:R-:W-:Y:S01]  /*8610*/  STG.E.U8 desc[UR36][R2.64], R4 ;  /* 0x0000000402007986 */ /* 0x001fe2000c101124 */
[----:B------:R-:W-:Y:S05]  /*8620*/  EXIT ;  /* 0x000000000000794d */ /* 0x000fea0003800000 */
.L_x_7678:
        /* <DEDUP_REMOVED lines=10> */
.L_x_7682:
[----:B------:R-:W-:-:S04]  /*86d0*/  IMAD.U32 R18, R18, 0x10000, RZ ;  /* 0x0001000012127824 */ /* 0x000fc800078e00ff */
[----:B------:R-:W0:Y:S02]  /*86e0*/  F2I.FTZ.TRUNC.NTZ R5, R18 ;  /* 0x0000001200057305 */ /* 0x000e24000021f100 */
[----:B0-----:R-:W-:Y:S01]  /*86f0*/  STG.E desc[UR36][R2.64], R5 ;  /* 0x0000000502007986 */ /* 0x001fe2000c101924 */
[----:B------:R-:W-:Y:S05]  /*8700*/  EXIT ;  /* 0x000000000000794d */ /* 0x000fea0003800000 */
.L_x_7681:
[----:B------:R-:W-:-:S04]  /*8710*/  IMAD.U32 R18, R18, 0x10000, RZ ;  /* 0x0001000012127824 */ /* 0x000fc800078e00ff */
[----:B------:R-:W0:Y:S02]  /*8720*/  F2I.FTZ.TRUNC.NTZ R5, R18 ;  /* 0x0000001200057305 */ /* 0x000e24000021f100 */
[----:B0-----:R-:W-:Y:S01]  /*8730*/  STG.E.U16 desc[UR36][R2.64], R5 ;  /* 0x0000000502007986 */ /* 0x001fe2000c101524 */
[----:B------:R-:W-:Y:S05]  /*8740*/  EXIT ;  /* 0x000000000000794d */ /* 0x000fea0003800000 */
.L_x_7677:
        /* <DEDUP_REMOVED lines=9> */
.L_x_7684:
[----:B------:R-:W-:-:S05]  /*87e0*/  IMAD.U32 R0, R18, 0x10000, RZ ;  /* 0x0001000012007824 */ /* 0x000fca00078e00ff */
[----:B------:R-:W-:-:S05]  /*87f0*/  F2FP.F16.F32.PACK_AB R0, RZ, R0 ;  /* 0x00000000ff00723e */ /* 0x000fca00000000ff */
[----:B------:R-:W-:Y:S01]  /*8800*/  STG.E.U16 desc[UR36][R2.64], R0 ;  /* 0x0000000002007986 */ /* 0x000fe2000c101524 */
[----:B------:R-:W-:Y:S05]  /*8810*/  EXIT ;  /* 0x000000000000794d */ /* 0x000fea0003800000 */
.L_x_7683:
        /* <DEDUP_REMOVED lines=10> */
.L_x_7686:
[----:B------:R-:W-:-:S05]  /*88c0*/  IMAD.U32 R18, R18, 0x10000, RZ ;  /* 0x0001000012127824 */ /* 0x000fca00078e00ff */
[----:B------:R-:W-:-:S04]  /*88d0*/  F2FP.F16.F32.PACK_AB R5, RZ, R18 ;  /* 0x00000012ff05723e */ /* 0x000fc800000000ff */
[----:B------:R-:W-:-:S05]  /*88e0*/  PRMT R5, R5, 0x5410, RZ ;  /* 0x0000541005057816 */ /* 0x000fca00000000ff */
[----:B------:R-:W-:Y:S01]  /*88f0*/  STG.E desc[UR36][R2.64], R5 ;  /* 0x0000000502007986 */ /* 0x000fe2000c101924 */
[----:B------:R-:W-:Y:S05]  /*8900*/  EXIT ;  /* 0x000000000000794d */ /* 0x000fea0003800000 */
.L_x_7685:
[----:B------:R-:W-:-:S04]  /*8910*/  IMAD.U32 R4, R18, 0x10000, RZ ;  /* 0x0001000012047824 */ /* 0x000fc800078e00ff */
[----:B------:R-:W-:-:S06]  /*8920*/  FMUL.FTZ R4, R4, 1 ;  /* 0x3f80000004047820 */ /* 0x000fcc0000410000 */
[----:B------:R-:W0:Y:S02]  /*8930*/  F2F.F64.F32 R4, R4 ;  /* 0x0000000400047310 */ /* 0x000e240000201800 */
[----:B0-----:R-:W-:Y:S01]  /*8940*/  STG.E.64 desc[UR36][R2.64], R4 ;  /* 0x0000000402007986 */ /* 0x001fe2000c101b24 */
[----:B------:R-:W-:Y:S05]  /*8950*/  EXIT ;  /* 0x000000000000794d */ /* 0x000fea0003800000 */
.L_x_7676:
        /* <DEDUP_REMOVED lines=14> */
.L_x_7690:
        /* <DEDUP_REMOVED lines=18> */
.L_x_7693:
[----:B------:R-:W-:-:S04]  /*8b60*/  SHF.R.U32.HI R5, RZ, 0x18, R5 ;  /* 0x00000018ff057819 */ /* 0x000fc80000011605 */
[----:B------:R-:W-:-:S07]  /*8b70*/  LOP3.LUT R0, R0, 0x80, R5, 0xf8, !PT ;  /* 0x0000008000007812 */ /* 0x000fce00078ef805 */
.L_x_7692:
[----:B------:R-:W-:Y:S05]  /*8b80*/  BSYNC.RECONVERGENT B0 ;  /* 0x0000000000007941 */ /* 0x000fea0003800200 */
.L_x_7691:
[----:B------:R-:W-:Y:S01]  /*8b90*/  STG.E.U8 desc[UR36][R2.64], R0 ;  /* 0x0000000002007986 */ /* 0x000fe2000c101124 */
[----:B------:R-:W-:Y:S05]  /*8ba0*/  EXIT ;  /* 0x000000000000794d */ /* 0x000fea0003800000 */
.L_x_7689:
        /* <DEDUP_REMOVED lines=18> */
.L_x_7696:
[----:B------:R-:W-:-:S04]  /*8cd0*/  SHF.R.U32.HI R5, RZ, 0x18, R5 ;  /* 0x00000018ff057819 */ /* 0x000fc80000011605 */
[----:B------:R-:W-:-:S07]  /*8ce0*/  LOP3.LUT R0, R0, 0x80, R5, 0xf8, !PT ;  /* 0x0000008000007812 */ /* 0x000fce00078ef805 */
.L_x_7695:
[----:B------:R-:W-:Y:S05]  /*8cf0*/  BSYNC.RECONVERGENT B0 ;  /* 0x0000000000007941 */ /* 0x000fea0003800200 */
.L_x_7694:
[----:B------:R-:W-:Y:S01]  /*8d00*/  STG.E.U8 desc[UR36][R2.64], R0 ;  /* 0x0000000002007986 */ /* 0x000fe2000c101124 */
[----:B------:R-:W-:Y:S05]  /*8d10*/  EXIT ;  /* 0x000000000000794d */ /* 0x000fea0003800000 */
.L_x_7688:
        /* <DEDUP_REMOVED lines=22> */
.L_x_7698:
[----:B------:R-:W-:-:S06]  /*8e80*/  IMAD.U32 R4, R18, 0x10000, RZ ;  /* 0x0001000012047824 */ /* 0x000fcc00078e00ff */
[----:B------:R-:W0:Y:S02]  /*8e90*/  F2I.U64.TRUNC R4, R4 ;  /* 0x0000000400047311 */ /* 0x000e24000020d800 */
[----:B0-----:R-:W-:Y:S01]  /*8ea0*/  STG.E.64 desc[UR36][R2.64], R4 ;  /* 0x0000000402007986 */ /* 0x001fe2000c101b24 */
[----:B------:R-:W-:Y:S05]  /*8eb0*/  EXIT ;  /* 0x000000000000794d */ /* 0x000fea0003800000 */
.L_x_7697:
[----:B------:R-:W-:-:S04]  /*8ec0*/  IMAD.U32 R18, R18, 0x10000, RZ ;  /* 0x0001000012127824 */ /* 0x000fc800078e00ff */
[----:B------:R-:W0:Y:S02]  /*8ed0*/  F2I.FTZ.U32.TRUNC.NTZ R5, R18 ;  /* 0x0000001200057305 */ /* 0x000e24000021f000 */
[----:B0-----:R-:W-:Y:S01]  /*8ee0*/  STG.E desc[UR36][R2.64], R5 ;  /* 0x0000000502007986 */ /* 0x001fe2000c101924 */
[----:B------:R-:W-:Y:S05]  /*8ef0*/  EXIT ;  /* 0x000000000000794d */ /* 0x000fea0003800000 */
.L_x_7687:
        /* <DEDUP_REMOVED lines=11> */
.L_x_7700:
[----:B------:R-:W-:Y:S01]  /*8fb0*/  IMAD.U32 R18, R18, 0x10000, RZ ;  /* 0x0001000012127824 */ /* 0x000fe200078e00ff */
[----:B------:R-:W-:-:S03]  /*8fc0*/  CS2R R6, SRZ ;  /* 0x0000000000067805 */ /* 0x000fc6000001ff00 */
[----:B------:R-:W-:-:S06]  /*8fd0*/  FMUL.FTZ R4, R18, 1 ;  /* 0x3f80000012047820 */ /* 0x000fcc0000410000 */
[----:B------:R-:W0:Y:S02]  /*8fe0*/  F2F.F64.F32 R4, R4 ;  /* 0x0000000400047310 */ /* 0x000e240000201800 */
[----:B0-----:R-:W-:Y:S01]  /*8ff0*/  STG.E.128 desc[UR36][R2.64], R4 ;  /* 0x0000000402007986 */ /* 0x001fe2000c101d24 */
[----:B------:R-:W-:Y:S05]  /*9000*/  EXIT ;  /* 0x000000000000794d */ /* 0x000fea0003800000 */
.L_x_7699:
[----:B------:R-:W-:-:S13]  /*9010*/  ISETP.NE.AND P0, PT, R0, 0xf, PT ;  /* 0x0000000f0000780c */ /* 0x000fda0003f05270 */
[----:B------:R-:W-:Y:S05]  /*9020*/  @!P0 BRA `(.L_x_7701) ;  /* 0x0000000000e88947 */ /* 0x000fea0003800000 */
[----:B------:R-:W-:-:S13]  /*9030*/  ISETP.NE.AND P0, PT, R0, 0x17, PT ;  /* 0x000000170000780c */ /* 0x000fda0003f05270 */
[----:B------:R-:W-:Y:S05]  /*9040*/  @!P0 BRA `(.L_x_7702) ;  /* 0x0000000000908947 */ /* 0x000fea0003800000 */
[----:B------:R-:W-:-:S13]  /*9050*/  ISETP.NE.AND P0, PT, R0, 0x18, PT ;  /* 0x000000180000780c */ /* 0x000fda0003f05270 */
[----:B------:R-:W-:Y:S05]  /*9060*/  @!P0 BRA `(.L_x_7703) ;  /* 0x0000000000448947 */ /* 0x000fea0003800000 */
.L_x_7680:
[----:B------:R-:W-:Y:S01]  /*9070*/  MOV R0, 0x0 ;  /* 0x0000000000007802 */ /* 0x000fe20000000f00 */
        /* <DEDUP_REMOVED lines=15> */
.L_x_7704:
[----:B------:R-:W-:Y:S05]  /*9170*/  EXIT ;  /* 0x000000000000794d */ /* 0x000fea0003800000 */
.L_x_7703:
        /* <DEDUP_REMOVED lines=13> */
.L_x_7706:
[----:B------:R-:W-:Y:S05]  /*9250*/  BSYNC.RECONVERGENT B0 ;  /* 0x0000000000007941 */ /* 0x000fea0003800200 */
.L_x_7705:
[----:B------:R-:W-:-:S05]  /*9260*/  LOP3.LUT R5, R0, 0x80, R5, 0xf8, !PT ;  /* 0x0000008000057812 */ /* 0x000fca00078ef805 */
[----:B------:R-:W-:Y:S01]  /*9270*/  STG.E.U8 desc[UR36][R2.64], R5 ;  /* 0x0000000502007986 */ /* 0x000fe2000c101124 */
[----:B------:R-:W-:Y:S05]  /*9280*/  EXIT ;  /* 0x000000000000794d */ /* 0x000fea0003800000 */
.L_x_7702:
        /* <DEDUP_REMOVED lines=12> */
.L_x_7708:
[----:B------:R-:W-:Y:S01]  /*9350*/  IMAD.MOV.U32 R0, RZ, RZ, 0x7f ;  /* 0x0000007fff007424 */ /* 0x000fe200078e00ff */
[----:B------:R-:W-:-:S04]  /*9360*/  ISETP.GT.U32.AND P0, PT, R4, 0x7f800000, PT ;  /* 0x7f8000000400780c */ /* 0x000fc80003f04070 */
[----:B------:R-:W-:-:S09]  /*9370*/  SEL R0, R0, 0x7c, P0 ;  /* 0x0000007c00007807 */ /* 0x000fd20000000000 */
.L_x_7709:
[----:B------:R-:W-:Y:S05]  /*9380*/  BSYNC.RECONVERGENT B0 ;  /* 0x0000000000007941 */ /* 0x000fea0003800200 */
.L_x_7707:
[----:B------:R-:W-:-:S04]  /*9390*/  SHF.R.U32.HI R5, RZ, 0x18, R5 ;  /* 0x00000018ff057819 */ /* 0x000fc80000011605 */
[----:B------:R-:W-:-:S05]  /*93a0*/  LOP3.LUT R5, R0, 0x80, R5, 0xf8, !PT ;  /* 0x0000008000057812 */ /* 0x000fca00078ef805 */
[----:B------:R-:W-:Y:S01]  /*93b0*/  STG.E.U8 desc[UR36][R2.64], R5 ;  /* 0x0000000502007986 */ /* 0x000fe2000c101124 */
[----:B------:R-:W-:Y:S05]  /*93c0*/  EXIT ;  /* 0x000000000000794d */ /* 0x000fea0003800000 */
.L_x_7701:
[----:B------:R-:W-:Y:S01]  /*93d0*/  STG.E.U16 desc[UR36][R2.64], R18 ;  /* 0x0000001202007986 */ /* 0x000fe2000c101524 */
[----:B------:R-:W-:Y:S05]  /*93e0*/  EXIT ;  /* 0x000000000000794d */ /* 0x000fea0003800000 */
        .weak           $__internal_7_$__cuda_sm3x_div_rn_ftz_f32_slowpath
        .type           $__internal_7_$__cuda_sm3x_div_rn_ftz_f32_slowpath,@function
        .size           $__internal_7_$__cuda_sm3x_div_rn_ftz_f32_slowpath,(.L_x_16754 - $__internal_7_$__cuda_sm3x_div_rn_ftz_f32_slowpath)
$__internal_7_$__cuda_sm3x_div_rn_ftz_f32_slowpath:
        /* <DEDUP_REMOVED lines=32> */
.L_x_7712:
[----:B------:R-:W-:Y:S05]  /*95f0*/  BSYNC.RELIABLE B3 ;  /* 0x0000000000037941 */ /* 0x000fea0003800100 */
.L_x_7711:
        /* <DEDUP_REMOVED lines=27> */
.L_x_7718:
[----:B------:R-:W-:-:S07]  /*97b0*/  IMAD R11, R8, 0x800000, R11 ;  /* 0x00800000080b7824 */ /* 0x000fce00078e020b */
.L_x_7719:
[----:B------:R-:W-:Y:S05]  /*97c0*/  BSYNC.RECONVERGENT B3 ;  /* 0x0000000000037941 */ /* 0x000fea0003800200 */
.L_x_7717:
[----:B------:R-:W-:Y:S05]  /*97d0*/  BRA `(.L_x_7720) ;  /* 0x0000000000207947 */ /* 0x000fea0003800000 */
.L_x_7716:
[----:B------:R-:W-:-:S04]  /*97e0*/  LOP3.LUT R0, R15, 0x80000000, R0, 0x48, !PT ;  /* 0x800000000f007812 */ /* 0x000fc800078e4800 */
[----:B------:R-:W-:Y:S01]  /*97f0*/  LOP3.LUT R11, R0, 0x7f800000, RZ, 0xfc, !PT ;  /* 0x7f800000000b7812 */ /* 0x000fe200078efcff */
[----:B------:R-:W-:Y:S06]  /*9800*/  BRA `(.L_x_7720) ;  /* 0x0000000000147947 */ /* 0x000fec0003800000 */
.L_x_7715:
[----:B------:R-:W-:Y:S01]  /*9810*/  LOP3.LUT R11, R15, 0x80000000, R0, 0x48, !PT ;  /* 0x800000000f0b7812 */ /* 0x000fe200078e4800 */
[----:B------:R-:W-:Y:S06]  /*9820*/  BRA `(.L_x_7720) ;  /* 0x00000000000c7947 */ /* 0x000fec0003800000 */
.L_x_7714:
[----:B------:R-:W0:Y:S01]  /*9830*/  MUFU.RSQ R11, -QNAN ;  /* 0xffc00000000b7908 */ /* 0x000e220000001400 */
[----:B------:R-:W-:Y:S05]  /*9840*/  BRA `(.L_x_7720) ;  /* 0x0000000000047947 */ /* 0x000fea0003800000 */
.L_x_7713:
[----:B------:R-:W-:-:S07]  /*9850*/  FADD.FTZ R11, R0, R15 ;  /* 0x0000000f000b7221 */ /* 0x000fce0000010000 */
.L_x_7720:
[----:B------:R-:W-:Y:S05]  /*9860*/  BSYNC.RECONVERGENT B0 ;  /* 0x0000000000007941 */ /* 0x000fea0003800200 */
.L_x_7710:
[----:B------:R-:W-:-:S04]  /*9870*/  IMAD.MOV.U32 R7, RZ, RZ, 0x0 ;  /* 0x00000000ff077424 */ /* 0x000fc800078e00ff */
[----:B0-----:R-:W-:Y:S05]  /*9880*/  RET.REL.NODEC R6 `(_ZN2at6native27unrolled_elementwise_kernelINS0_13BUnaryFunctorIN3c108BFloat16ES4_S4_ZZZNS0_17atan2_kernel_cudaERNS_18TensorIteratorBaseEENKUlvE_clEvENKUlvE2_clEvEUlS4_S4_E_EESt5arrayIPcLm2EELi4E23TrivialOffsetCalculatorILi1EjESF_NS0_6memory12LoadWithCastILi1EEENSG_13StoreWithCastILi1EEEEEviT_T0_T2_T3_T4_T5_) ;  /* 0xffffff6406dc7950 */ /* 0x001fea0003c3ffff */
.L_x_7721:
        /* <DEDUP_REMOVED lines=15> */
.L_x_16754:


//--------------------- .text._ZN2at6native18elementwise_kernelILi128ELi4EZNS0_22gpu_kernel_impl_nocastINS0_13BUnaryFunctorIN3c108BFloat16ES5_S5_ZZZNS0_17atan2_kernel_cudaERNS_18TensorIteratorBaseEENKUlvE_clEvENKUlvE2_clEvEUlS5_S5_E_EEEEvS7_RKT_EUliE_EEviT1_ --------------------------
	.section	.text._ZN2at6native18elementwise_kernelILi128ELi4EZNS0_22gpu_kernel_impl_nocastINS0_13BUnaryFunctorIN3c108BFloat16ES5_S5_ZZZNS0_17atan2_kernel_cudaERNS_18TensorIteratorBaseEENKUlvE_clEvENKUlvE2_clEvEUlS5_S5_E_EEEEvS7_RKT_EUliE_EEviT1_,"ax",@progbits
	.align	128
        .global         _ZN2at6native18elementwise_kernelILi128ELi4EZNS0_22gpu_kernel_impl_nocastINS0_13BUnaryFunctorIN3c108BFloat16ES5_S5_ZZZNS0_17atan2_kernel_cudaERNS_18TensorIteratorBaseEENKUlvE_clEvENKUlvE2_clEvEUlS5_S5_E_EEEEvS7_RKT_EUliE_EEviT1_
        .type           _ZN2at6native18elementwise_kernelILi128ELi4EZNS0_22gpu_kernel_impl_nocastINS0_13BUnaryFunctorIN3c108BFloat16ES5_S5_ZZZNS0_17atan2_kernel_cudaERNS_18TensorIteratorBaseEENKUlvE_clEvENKUlvE2_clEvEUlS5_S5_E_EEEEvS7_RKT_EUliE_EEviT1_,@function
        .size           _ZN2at6native18elementwise_kernelILi128ELi4EZNS0_22gpu_kernel_impl_nocastINS0_13BUnaryFunctorIN3c108BFloat16ES5_S5_ZZZNS0_17atan2_kernel_cudaERNS_18TensorIteratorBaseEENKUlvE_clEvENKUlvE2_clEvEUlS5_S5_E_EEEEvS7_RKT_EUliE_EEviT1_,(.L_x_16755 - _ZN2at6native18elementwise_kernelILi128ELi4EZNS0_22gpu_kernel_impl_nocastINS0_13BUnaryFunctorIN3c108BFloat16ES5_S5_ZZZNS0_17atan2_kernel_cudaERNS_18TensorIteratorBaseEENKUlvE_clEvENKUlvE2_clEvEUlS5_S5_E_EEEEvS7_RKT_EUliE_EEviT1_)
        .other          _ZN2at6native18elementwise_kernelILi128ELi4EZNS0_22gpu_kernel_impl_nocastINS0_13BUnaryFunctorIN3c108BFloat16ES5_S5_ZZZNS0_17atan2_kernel_cudaERNS_18TensorIteratorBaseEENKUlvE_clEvENKUlvE2_clEvEUlS5_S5_E_EEEEvS7_RKT_EUliE_EEviT1_,@"STO_CUDA_ENTRY STV_DEFAULT"
_ZN2at6native18elementwise_kernelILi128ELi4EZNS0_22gpu_kernel_impl_nocastINS0_13BUnaryFunctorIN3c108BFloat16ES5_S5_ZZZNS0_17atan2_kernel_cudaERNS_18TensorIteratorBaseEENKUlvE_clEvENKUlvE2_clEvEUlS5_S5_E_EEEEvS7_RKT_EUliE_EEviT1_:
.text._ZN2at6native18elementwise_kernelILi128ELi4EZNS0_22gpu_kernel_impl_nocastINS0_13BUnaryFunctorIN3c108BFloat16ES5_S5_ZZZNS0_17atan2_kernel_cudaERNS_18TensorIteratorBaseEENKUlvE_clEvENKUlvE2_clEvEUlS5_S5_E_EEEEvS7_RKT_EUliE_EEviT1_:
[----:B------:R-:W-:Y:S08]  /*0000*/  LDC R1, c[0x0][0x37c] ;  /* 0x0000df00ff017b82 */ /* 0x000ff00000000800 */
[----:B------:R-:W0:Y:S01]  /*0010*/  LDC R7, c[0x0][0x388] ;  /* 0x0000e200ff077b82 */ /* 0x000e220000000800 */
[----:B------:R-:W1:Y:S01]  /*0020*/  S2R R9, SR_TID.X ;  /* 0x0000000000097919 */ /* 0x000e620000002100 */
[----:B------:R-:W2:Y:S06]  /*0030*/  LDCU.64 UR6, c[0x0][0x358] ;  /* 0x00006b00ff0677ac */ /* 0x000eac0008000a00 */
[----:B------:R-:W3:Y:S08]  /*0040*/  S2UR UR4, SR_CTAID.X ;  /* 0x00000000000479c3 */ /* 0x000ef00000002500 */
[----:B------:R-:W4:Y:S01]  /*0050*/  LDC.U16 R8, c[0x0][0x592] ;  /* 0x00016480ff087b82 */ /* 0x000f220000000400 */
        /* <DEDUP_REMOVED lines=8> */
[----:B------:R-:W0:Y:S02]  /*00e0*/  LDC.64 R2, c[0x0][0x588] ;  /* 0x00016200ff027b82 */ /* 0x000e240000000a00 */
[----:B0-----:R-:W2:Y:S01]  /*00f0*/  LDG.E.U16 R2, desc[UR6][R2.64] ;  /* 0x0000000602027981 */ /* 0x001ea2000c1e1500 */
[----:B----4-:R-:W-:-:S05]  /*0100*/  SHF.L.U32 R6, R8, 0x10, RZ ;  /* 0x0000001008067819 */ /* 0x010fca00000006ff */
[----:B------:R-:W-:Y:S01]  /*0110*/  FADD.FTZ R13, |R6|, -RZ ;  /* 0x800000ff060d7221 */ /* 0x000fe20000010200 */
[----:B--2---:R-:W-:-:S04]  /*0120*/  SHF.L.U32 R7, R2, 0x10, RZ ;  /* 0x0000001002077819 */ /* 0x004fc800000006ff */
        /* <DEDUP_REMOVED lines=13> */
[----:B------:R-:W-:Y:S05]  /*0200*/  CALL.REL.NOINC `($__internal_8_$__cuda_sm3x_div_rn_ftz_f32_slowpath) ;  /* 0x0000006400707944 */ /* 0x000fea0003c00000 */
.L_x_7725:
        /* <DEDUP_REMOVED lines=31> */
.L_x_7724:
[----:B------:R-:W-:Y:S05]  /*0400*/  BSYNC.RECONVERGENT B1 ;  /* 0x0000000000017941 */ /* 0x000fea0003800200 */
.L_x_7723:
[----:B------:R-:W1:Y:S01]  /*0410*/  LDCU UR4, c[0x0][0x380] ;  /* 0x00007000ff0477ac */ /* 0x000e620008000800 */
[----:B------:R-:W-:Y:S01]  /*0420*/  BSSY.RECONVERGENT B1, `(.L_x_7726) ;  /* 0x0000035000017945 */ /* 0x000fe20003800200 */
[----:B-1----:R-:W-:-:S13]  /*0430*/  ISETP.GE.AND P0, PT, R9, UR4, PT ;  /* 0x0000000409007c0c */ /* 0x002fda000bf06270 */
[----:B------:R-:W-:Y:S05]  /*0440*/  @P0 BRA `(.L_x_7727) ;  /* 0x0000000000c80947 */ /* 0x000fea0003800000 */
[----:B0-----:R-:W0:Y:S02]  /*0450*/  LDC.64 R2, c[0x0][0x588] ;  /* 0x00016200ff027b82 */ /* 0x001e240000000a00 */
        /* <DEDUP_REMOVED lines=18> */
.L_x_7728:
[----:B------:R-:W-:Y:S02]  /*0580*/  HFMA2 R3, -RZ, RZ, 0.89990234375, 10328 ;  /* 0x3b33710bff037431 */ /* 0x000fe400000001ff */
[----:B------:R-:W-:Y:S01]  /*0590*/  FMUL.FTZ R2, R0, R0 ;  /* 0x0000000000027220 */ /* 0x000fe20000410000 */
[----:B------:R-:W-:Y:S01]  /*05a0*/  IMAD.MOV.U32 R5, RZ, RZ, 0x3f6ee581 ;  /* 0x3f6ee581ff057424 */ /* 0x000fe200078e00ff */
[----:B------:R-:W-:Y:S02]  /*05b0*/  ISETP.GE.AND P3, PT, R6, RZ, PT ;  /* 0x000000ff0600720c */ /* 0x000fe40003f66270 */
[----:B------:R-:W-:Y:S01]  /*05c0*/  FFMA.FTZ R3, R2, R3, -0.015681877732276916504 ;  /* 0xbc80774802037423 */ /* 0x000fe20000010003 */
[C---:B------:R-:W-:Y:S01]  /*05d0*/  FSETP.NEU.FTZ.AND P1, PT, |R6|.reuse, |R7|, PT ;  /* 0x400000070600720b */ /* 0x040fe20003f3d200 */
        /* <DEDUP_REMOVED lines=24> */
[----:B0-----:R1:W-:Y:S02]  /*0760*/  STG.E.U16 desc[UR6][R2.64], R7 ;  /* 0x0000000702007986 */ /* 0x0013e4000c101506 */
.L_x_7727:
[----:B------:R-:W-:Y:S05]  /*0770*/  BSYNC.RECONVERGENT B1 ;  /* 0x0000000000017941 */ /* 0x000fea0003800200 */
.L_x_7726:
[----:B------:R-:W2:Y:S01]  /*0780*/  LDCU UR4, c[0x0][0x380] ;  /* 0x00007000ff0477ac */ /* 0x000ea20008000800 */
[----:B------:R-:W-:Y:S01]  /*0790*/  BSSY.RECONVERGENT B1, `(.L_x_7729) ;  /* 0x0000035000017945 */ /* 0x000fe20003800200 */
[----:B--2---:R-:W-:-:S13]  /*07a0*/  ISETP.GE.AND P0, PT, R9, UR4, PT ;  /* 0x0000000409007c0c */ /* 0x004fda000bf06270 */
[----:B------:R-:W-:Y:S05]  /*07b0*/  @P0 BRA `(.L_x_7730) ;  /* 0x0000000000c80947 */ /* 0x000fea0003800000 */
[----:B01----:R-:W0:Y:S02]  /*07c0*/  LDC.64 R2, c[0x0][0x588] ;  /* 0x00016200ff027b82 */ /* 0x003e240000000a00 */
        /* <DEDUP_REMOVED lines=18> */
.L_x_7731:
[----:B------:R-:W-:Y:S02]  /*08f0*/  HFMA2 R3, -RZ, RZ, 0.89990234375, 10328 ;  /* 0x3b33710bff037431 */ /* 0x000fe400000001ff */
[----:B------:R-:W-:Y:S01]  /*0900*/  FMUL.FTZ R2, R0, R0 ;  /* 0x0000000000027220 */ /* 0x000fe20000410000 */
[----:B------:R-:W-:Y:S02]  /*0910*/  MOV R5, 0x3f6ee581 ;  /* 0x3f6ee58100057802 */ /* 0x000fe40000000f00 */
[----:B------:R-:W-:Y:S01]  /*0920*/  ISETP.GE.AND P3, PT, R6, RZ, PT ;  /* 0x000000ff0600720c */ /* 0x000fe20003f66270 */
        /* <DEDUP_REMOVED lines=27> */
.L_x_7730:
[----:B------:R-:W-:Y:S05]  /*0ae0*/  BSYNC.RECONVERGENT B1 ;  /* 0x0000000000017941 */ /* 0x000fea0003800200 */
.L_x_7729:
[----:B------:R-:W3:Y:S02]  /*0af0*/  LDCU UR4, c[0x0][0x380] ;  /* 0x00007000ff0477ac */ /* 0x000ee40008000800 */
[----:B---3--:R-:W-:-:S13]  /*0b00*/  ISETP.GE.AND P0, PT, R9, UR4, PT ;  /* 0x0000000409007c0c */ /* 0x008fda000bf06270 */
[----:B------:R-:W-:Y:S05]  /*0b10*/  @P0 EXIT ;  /* 0x000000000000094d */ /* 0x000fea0003800000 */
[----:B012---:R-:W0:Y:S02]  /*0b20*/  LDC.64 R2, c[0x0][0x588] ;  /* 0x00016200ff027b82 */ /* 0x007e240000000a00 */
[----:B0-----:R-:W2:Y:S01]  /*0b30*/  LDG.E.U16 R2, desc[UR6][R2.64] ;  /* 0x0000000602027981 */ /* 0x001ea2000c1e1500 */
[----:B----4-:R-:W-:-:S05]  /*0b40*/  SHF.L.U32 R8, R8, 0x10, RZ ;  /* 0x0000001008087819 */ /* 0x010fca00000006ff */
[----:B------:R-:W-:Y:S01]  /*0b50*/  FADD.FTZ R4, |R8|, -RZ ;  /* 0x800000ff08047221 */ /* 0x000fe20000010200 */
[----:B--2---:R-:W-:-:S04]  /*0b60*/  IMAD.U32 R7, R2, 0x10000, RZ ;  /* 0x0001000002077824 */ /* 0x004fc800078e00ff */
        /* <DEDUP_REMOVED lines=14> */
.L_x_7732:
        /* <DEDUP_REMOVED lines=31> */
.L_x_7722:
        /* <DEDUP_REMOVED lines=305> */
.L_x_7735:
[----:B------:R-:W0:Y:S02]  /*2150*/  LDCU.128 UR8, c[0x0][0x580] ;  /* 0x0000b000ff0877ac */ /* 0x000e240008000c00 */
[----:B0-----:R-:W-:-:S04]  /*2160*/  IADD3 R2, P0, PT, R0, UR10, RZ ;  /* 0x0000000a00027c10 */ /* 0x001fc8000ff1e0ff */
[----:B------:R-:W-:-:S05]  /*2170*/  IADD3.X R3, PT, PT, RZ, UR11, RZ, P0, !PT ;  /* 0x0000000bff037c10 */ /* 0x000fca00087fe4ff */
[----:B------:R-:W2:Y:S01]  /*2180*/  LDG.E.U16 R2, desc[UR6][R2.64] ;  /* 0x0000000602027981 */ /* 0x000ea2000c1e1500 */
[----:B----4-:R-:W-:Y:S01]  /*2190*/  SHF.L.U32 R17, R8, 0x10, RZ ;  /* 0x0000001008117819 */ /* 0x010fe200000006ff */
[----:B------:R-:W-:Y:S01]  /*21a0*/  BSSY.RECONVERGENT B2, `(.L_x_7736) ;  /* 0x0000013000027945 */ /* 0x000fe20003800200 */
[----:B------:R-:W-:-:S03]  /*21b0*/  IADD3 R14, P1, PT, R15, UR8, RZ ;  /* 0x000000080f0e7c10 */ /* 0x000fc6000ff3e0ff */
[----:B------:R-:W-:Y:S02]  /*21c0*/  FADD.FTZ R4, |R17|, -RZ ;  /* 0x800000ff11047221 */ /* 0x000fe40000010200 */
[----:B------:R-:W-:Y:S01]  /*21d0*/  IMAD.X R15, RZ, RZ, UR9, P1 ;  /* 0x00000009ff0f7e24 */ /* 0x000fe200088e06ff */
        /* <DEDUP_REMOVED lines=15> */
.L_x_7737:
[----:B------:R-:W-:Y:S05]  /*22d0*/  BSYNC.RECONVERGENT B2 ;  /* 0x0000000000027941 */ /* 0x000fea0003800200 */
.L_x_7736:
[----:B------:R-:W-:Y:S02]  /*22e0*/  HFMA2 R3, -RZ, RZ, 0.89990234375, 10328 ;  /* 0x3b33710bff037431 */ /* 0x000fe400000001ff */
[----:B------:R-:W-:Y:S01]  /*22f0*/  FMUL.FTZ R2, R0, R0 ;  /* 0x0000000000027220 */ /* 0x000fe20000410000 */
[----:B------:R-:W-:Y:S02]  /*2300*/  MOV R5, 0x3f6ee581 ;  /* 0x3f6ee58100057802 */ /* 0x000fe40000000f00 */
[C---:B------:R-:W-:Y:S01]  /*2310*/  ISETP.GE.AND P3, PT, R17.reuse, RZ, PT ;  /* 0x000000ff1100720c */ /* 0x040fe20003f66270 */
        /* <DEDUP_REMOVED lines=26> */
.L_x_7734:
[----:B------:R-:W-:Y:S05]  /*24c0*/  BSYNC.RECONVERGENT B1 ;  /* 0x0000000000017941 */ /* 0x000fea0003800200 */
.L_x_7733:
        /* <DEDUP_REMOVED lines=10> */
[----:B-1----:R-:W-:-:S05]  /*2570*/  IMAD.HI.U32 R2, R9, UR4, R2 ;  /* 0x0000000409027c27 */ /* 0x002fca000f8e0002 */
[----:B------:R-:W-:-:S04]  /*2580*/  SHF.R.U32.HI R3, RZ, UR5, R2 ;  /* 0x00000005ff037c19 */ /* 0x000fc80008011602 */
[----:B------:R-:W-:-:S05]  /*2590*/  IADD3 R0, PT, PT, -R3, RZ, RZ ;  /* 0x000000ff03007210 */ /* 0x000fca0007ffe1ff */
[----:B--2---:R-:W-:-:S04]  /*25a0*/  IMAD R0, R0, UR8, R9 ;  /* 0x0000000800007c24 */ /* 0x004fc8000f8e0209 */
[C---:B0-----:R-:W-:Y:S02]  /*25b0*/  IMAD R15, R0.reuse, UR10, RZ ;  /* 0x0000000a000f7c24 */ /* 0x041fe4000f8e02ff */
        /* <DEDUP_REMOVED lines=287> */
.L_x_7740:
[----:B------:R-:W0:Y:S02]  /*37b0*/  LDCU.128 UR8, c[0x0][0x580] ;  /* 0x0000b000ff0877ac */ /* 0x000e240008000c00 */
[----:B0-----:R-:W-:-:S04]  /*37c0*/  IADD3 R2, P0, PT, R0, UR10, RZ ;  /* 0x0000000a00027c10 */ /* 0x001fc8000ff1e0ff */
[----:B------:R-:W-:-:S05]  /*37d0*/  IADD3.X R3, PT, PT, RZ, UR11, RZ, P0, !PT ;  /* 0x0000000bff037c10 */ /* 0x000fca00087fe4ff */
[----:B------:R-:W2:Y:S01]  /*37e0*/  LDG.E.U16 R2, desc[UR6][R2.64] ;  /* 0x0000000602027981 */ /* 0x000ea2000c1e1500 */
[----:B----4-:R-:W-:Y:S01]  /*37f0*/  SHF.L.U32 R17, R8, 0x10, RZ ;  /* 0x0000001008117819 */ /* 0x010fe200000006ff */
[----:B------:R-:W-:Y:S01]  /*3800*/  BSSY.RECONVERGENT B2, `(.L_x_7741) ;  /* 0x0000013000027945 */ /* 0x000fe20003800200 */
[----:B------:R-:W-:-:S03]  /*3810*/  IADD3 R14, P1, PT, R15, UR8, RZ ;  /* 0x000000080f0e7c10 */ /* 0x000fc6000ff3e0ff */
[----:B------:R-:W-:Y:S01]  /*3820*/  FADD.FTZ R4, |R17|, -RZ ;  /* 0x800000ff11047221 */ /* 0x000fe20000010200 */
[----:B------:R-:W-:Y:S02]  /*3830*/  IADD3.X R15, PT, PT, RZ, UR9, RZ, P1, !PT ;  /* 0x00000009ff0f7c10 */ /* 0x000fe40008ffe4ff */
        /* <DEDUP_REMOVED lines=15> */
.L_x_7742:
[----:B------:R-:W-:Y:S05]  /*3930*/  BSYNC.RECONVERGENT B2 ;  /* 0x0000000000027941 */ /* 0x000fea0003800200 */
.L_x_7741:
[----:B------:R-:W-:Y:S02]  /*3940*/  IMAD.MOV.U32 R3, RZ, RZ, 0x3b33710b ;  /* 0x3b33710bff037424 */ /* 0x000fe400078e00ff */
[----:B------:R-:W-:Y:S01]  /*3950*/  FMUL.FTZ R2, R0, R0 ;  /* 0x0000000000027220 */ /* 0x000fe20000410000 */
[----:B------:R-:W-:Y:S01]  /*3960*/  HFMA2 R5, -RZ, RZ, 1.857421875, -1409 ;  /* 0x3f6ee581ff057431 */ /* 0x000fe200000001ff */
[C---:B------:R-:W-:Y:S02]  /*3970*/  ISETP.GE.AND P3, PT, R17.reuse, RZ, PT ;  /* 0x000000ff1100720c */ /* 0x040fe40003f66270 */
        /* <DEDUP_REMOVED lines=26> */
.L_x_7739:
[----:B------:R-:W-:Y:S05]  /*3b20*/  BSYNC.RECONVERGENT B1 ;  /* 0x0000000000017941 */ /* 0x000fea0003800200 */
.L_x_7738:
        /* <DEDUP_REMOVED lines=10> */
[----:B--2---:R-:W-:-:S05]  /*3bd0*/  IMAD.HI.U32 R2, R9, UR4, R2 ;  /* 0x0000000409027c27 */ /* 0x004fca000f8e0002 */
[----:B------:R-:W-:-:S04]  /*3be0*/  SHF.R.U32.HI R3, RZ, UR5, R2 ;  /* 0x00000005ff037c19 */ /* 0x000fc80008011602 */
[----:B------:R-:W-:-:S05]  /*3bf0*/  IADD3 R0, PT, PT, -R3, RZ, RZ ;  /* 0x000000ff03007210 */ /* 0x000fca0007ffe1ff */
[----:B---3--:R-:W-:-:S04]  /*3c00*/  IMAD R0, R0, UR8, R9 ;  /* 0x0000000800007c24 */ /* 0x008fc8000f8e0209 */
[C---:B01----:R-:W-:Y:S02]  /*3c10*/  IMAD R15, R0.reuse, UR10, RZ ;  /* 0x0000000a000f7c24 */ /* 0x043fe4000f8e02ff */
        /* <DEDUP_REMOVED lines=287> */
.L_x_7745:
        /* <DEDUP_REMOVED lines=24> */
.L_x_7747:
[----:B------:R-:W-:Y:S05]  /*4f90*/  BSYNC.RECONVERGENT B2 ;  /* 0x0000000000027941 */ /* 0x000fea0003800200 */
.L_x_7746:
[----:B------:R-:W-:Y:S02]  /*4fa0*/  HFMA2 R3, -RZ, RZ, 0.89990234375, 10328 ;  /* 0x3b33710bff037431 */ /* 0x000fe400000001ff */
[----:B------:R-:W-:Y:S01]  /*4fb0*/  FMUL.FTZ R2, R0, R0 ;  /* 0x0000000000027220 */ /* 0x000fe20000410000 */
[----:B------:R-:W-:Y:S01]  /*4fc0*/  IMAD.MOV.U32 R5, RZ, RZ, 0x3f6ee581 ;  /* 0x3f6ee581ff057424 */ /* 0x000fe200078e00ff */
        /* <DEDUP_REMOVED lines=27> */
.L_x_7744:
[----:B------:R-:W-:Y:S05]  /*5180*/  BSYNC.RECONVERGENT B1 ;  /* 0x0000000000017941 */ /* 0x000fea0003800200 */
.L_x_7743:
[----:B------:R-:W3:Y:S02]  /*5190*/  LDCU UR4, c[0x0][0x380] ;  /* 0x00007000ff0477ac */ /* 0x000ee40008000800 */
[----:B---3--:R-:W-:-:S13]  /*51a0*/  ISETP.GE.AND P0, PT, R9, UR4, PT ;  /* 0x0000000409007c0c */ /* 0x008fda000bf06270 */
[----:B------:R-:W-:Y:S05]  /*51b0*/  @P0 EXIT ;  /* 0x000000000000094d */ /* 0x000fea0003800000 */
[----:B------:R-:W3:Y:S01]  /*51c0*/  LDCU.64 UR4, c[0x0][0x390] ;  /* 0x00007200ff0477ac */ /* 0x000ee20008000a00 */
[----:B------:R-:W-:Y:S01]  /*51d0*/  HFMA2 R2, -RZ, RZ, 0, 0 ;  /* 0x00000000ff027431 */ /* 0x000fe200000001ff */
[----:B------:R-:W-:Y:S01]  /*51e0*/  MOV R3, R9 ;  /* 0x0000000900037202 */ /* 0x000fe20000000f00 */
[----:B------:R-:W5:Y:S01]  /*51f0*/  LDCU UR8, c[0x0][0x38c] ;  /* 0x00007180ff0877ac */ /* 0x000f620008000800 */
[----:B------:R-:W-:Y:S01]  /*5200*/  ISETP.NE.AND P0, PT, R7, RZ, PT ;  /* 0x000000ff0700720c */ /* 0x000fe20003f05270 */
[----:B------:R-:W0:Y:S01]  /*5210*/  LDCU.64 UR10, c[0x0][0x4b8] ;  /* 0x00009700ff0a77ac */ /* 0x000e220008000a00 */
[----:B---3--:R-:W-:-:S05]  /*5220*/  IMAD.HI.U32 R2, R9, UR4, R2 ;  /* 0x0000000409027c27 */ /* 0x008fca000f8e0002 */
[----:B------:R-:W-:-:S04]  /*5230*/  SHF.R.U32.HI R3, RZ, UR5, R2 ;  /* 0x00000005ff037c19 */ /* 0x000fc80008011602 */
[----:B------:R-:W-:-:S05]  /*5240*/  IADD3 R0, PT, PT, -R3, RZ, RZ ;  /* 0x000000ff03007210 */ /* 0x000fca0007ffe1ff */
[----:B-----5:R-:W-:-:S04]  /*5250*/  IMAD R0, R0, UR8, R9 ;  /* 0x0000000800007c24 */ /* 0x020fc8000f8e0209 */
[C---:B0-----:R-:W-:Y:S02]  /*5260*/  IMAD R7, R0.reuse, UR10, RZ ;  /* 0x0000000a00077c24 */ /* 0x041fe4000f8e02ff */
[----:B------:R-:W-:Y:S01]  /*5270*/  IMAD R0, R0, UR11, RZ ;  /* 0x0000000b00007c24 */ /* 0x000fe2000f8e02ff */
[----:B------:R-:W-:Y:S06]  /*5280*/  @!P0 BRA `(.L_x_7748) ;  /* 0x0000001000748947 */ /* 0x000fec0003800000 */
[----:B------:R-:W0:Y:S01]  /*5290*/  LDCU.64 UR8, c[0x0][0x398] ;  /* 0x00007300ff0877ac */ /* 0x000e220008000a00 */
[----:B------:R-:W-:Y:S02]  /*52a0*/  MOV R2, RZ ;  /* 0x000000ff00027202 */ /* 0x000fe40000000f00 */
[----:B------:R-:W-:Y:S01]  /*52b0*/  ISETP.NE.AND P0, PT, R6, 0x2, PT ;  /* 0x000000020600780c */ /* 0x000fe20003f05270 */
[----:B------:R-:W3:Y:S01]  /*52c0*/  LDCU UR4, c[0x0][0x3a0] ;  /* 0x00007400ff0477ac */ /* 0x000ee20008000800 */
[----:B------:R-:W5:Y:S01]  /*52d0*/  LDCU.64 UR10, c[0x0][0x4c0] ;  /* 0x00009800ff0a77ac */ /* 0x000f620008000a00 */
[----:B0-----:R-:W-:-:S05]  /*52e0*/  IMAD.HI.U32 R4, R3, UR9, R2 ;  /* 0x0000000903047c27 */ /* 0x001fca000f8e0002 */
[----:B---3--:R-:W-:-:S04]  /*52f0*/  SHF.R.U32.HI R5, RZ, UR4, R4 ;  /* 0x00000004ff057c19 */ /* 0x008fc80008011604 */
[----:B------:R-:W-:-:S05]  /*5300*/  IADD3 R2, PT, PT, -R5, RZ, RZ ;  /* 0x000000ff05027210 */ /* 0x000fca0007ffe1ff */
[----:B------:R-:W-:-:S04]  /*5310*/  IMAD R2, R2, UR8, R3 ;  /* 0x0000000802027c24 */ /* 0x000fc8000f8e0203 */
[C---:B-----5:R-:W-:Y:S02]  /*5320*/  IMAD R7, R2.reuse, UR10, R7 ;  /* 0x0000000a02077c24 */ /* 0x060fe4000f8e0207 */
[----:B------:R-:W-:Y:S01]  /*5330*/  IMAD R0, R2, UR11, R0 ;  /* 0x0000000b02007c24 */ /* 0x000fe2000f8e0200 */
[----:B------:R-:W-:Y:S06]  /*5340*/  @!P0 BRA `(.L_x_7748) ;  /* 0x0000001000448947 */ /* 0x000fec0003800000 */
[----:B------:R-:W0:Y:S01]  /*5350*/  LDCU.64 UR4, c[0x0][0x3a8] ;  /* 0x00007500ff0477ac */ /* 0x000e220008000a00 */
[----:B------:R-:W-:Y:S01]  /*5360*/  HFMA2 R4, -RZ, RZ, 0, 0 ;  /* 0x00000000ff047431 */ /* 0x000fe200000001ff */
[----:B------:R-:W-:Y:S01]  /*5370*/  ISETP.NE.AND P0, PT, R6, 0x3, PT ;  /* 0x000000030600780c */ /* 0x000fe20003f05270 */
[----:B------:R-:W3:Y:S01]  /*5380*/  LDCU UR8, c[0x0][0x3a4] ;  /* 0x00007480ff0877ac */ /* 0x000ee20008000800 */
[----:B------:R-:W5:Y:S02]  /*5390*/  LDCU.64 UR10, c[0x0][0x4c8] ;  /* 0x00009900ff0a77ac */ /* 0x000f640008000a00 */
[----:B0-----:R-:W-:-:S05]  /*53a0*/  IMAD.HI.U32 R2, R5, UR4, R4 ;  /* 0x0000000405027c27 */ /* 0x001fca000f8e0004 */
[----:B------:R-:W-:-:S04]  /*53b0*/  SHF.R.U32.HI R3, RZ, UR5, R2 ;  /* 0x00000005ff037c19 */ /* 0x000fc80008011602 */
[----:B------:R-:W-:-:S05]  /*53c0*/  IADD3 R4, PT, PT, -R3, RZ, RZ ;  /* 0x000000ff03047210 */ /* 0x000fca0007ffe1ff */
[----:B---3--:R-:W-:-:S04]  /*53d0*/  IMAD R4, R4, UR8, R5 ;  /* 0x0000000804047c24 */ /* 0x008fc8000f8e0205 */
[C---:B-----5:R-:W-:Y:S02]  /*53e0*/  IMAD R7, R4.reuse, UR10, R7 ;  /* 0x0000000a04077c24 */ /* 0x060fe4000f8e0207 */
[----:B------:R-:W-:Y:S01]  /*53f0*/  IMAD R0, R4, UR11, R0 ;  /* 0x0000000b04007c24 */ /* 0x000fe2000f8e0200 */
[----:B------:R-:W-:Y:S06]  /*5400*/  @!P0 BRA `(.L_x_7748) ;  /* 0x0000001000148947 */ /* 0x000fec0003800000 */
[----:B------:R-:W0:Y:S01]  /*5410*/  LDCU.64 UR8, c[0x0][0x3b0] ;  /* 0x00007600ff0877ac */ /* 0x000e220008000a00 */
[----:B------:R-:W-:Y:S01]  /*5420*/  IMAD.MOV.U32 R2, RZ, RZ, RZ ;  /* 0x000000ffff027224 */ /* 0x000fe200078e00ff */
        /* <DEDUP_REMOVED lines=11> */
[----:B------:R-:W-:Y:S02]  /*54e0*/  MOV R4, RZ ;  /* 0x000000ff00047202 */ /* 0x000fe40000000f00 */
[----:B------:R-:W-:Y:S01]  /*54f0*/  ISETP.NE.AND P0, PT, R6, 0x5, PT ;  /* 0x000000050600780c */ /* 0x000fe20003f05270 */
[----:B------:R-:W3:Y:S01]  /*5500*/  LDCU UR8, c[0x0][0x3bc] ;  /* 0x00007780ff0877ac */ /* 0x000ee20008000800 */
[----:B------:R-:W5:Y:S01]  /*5510*/  LDCU.64 UR10, c[0x0][0x4d8] ;  /* 0x00009b00ff0a77ac */ /* 0x000f620008000a00 */
        /* <DEDUP_REMOVED lines=223> */
[----:B------:R-:W-:Y:S01]  /*6310*/  ISETP.NE.AND P0, PT, R6, 0x18, PT ;  /* 0x000000180600780c */ /* 0x000fe20003f05270 */
[----:B------:R-:W0:Y:S01]  /*6320*/  LDCU.64 UR8, c[0x0][0x4a0] ;  /* 0x00009400ff0877ac */ /* 0x000e220008000a00 */
[----:B------:R-:W-:Y:S01]  /*6330*/  IMAD.MOV.U32 R2, RZ, RZ, RZ ;  /* 0x000000ffff027224 */ /* 0x000fe200078e00ff */
[----:B------:R-:W3:Y:S10]  /*6340*/  LDCU UR4, c[0x0][0x4a8] ;  /* 0x00009500ff0477ac */ /* 0x000ef40008000800 */
[----:B------:R-:W5:Y:S01]  /*6350*/  @P0 LDC.64 R12, c[0x0][0x4b0] ;  /* 0x00012c00ff0c0b82 */ /* 0x000f620000000a00 */
[----:B0-----:R-:W-:-:S07]  /*6360*/  IMAD.HI.U32 R10, R3, UR9, R2 ;  /* 0x00000009030a7c27 */ /* 0x001fce000f8e0002 */
[----:B-12---:R-:W0:Y:S01]  /*6370*/  @P0 LDC R15, c[0x0][0x4ac] ;  /* 0x00012b00ff0f0b82 */ /* 0x006e220000000800 */
[----:B---3--:R-:W-:Y:S01]  /*6380*/  SHF.R.U32.HI R11, RZ, UR4, R10 ;  /* 0x00000004ff0b7c19 */ /* 0x008fe2000801160a */
[----:B------:R-:W1:Y:S01]  /*6390*/  LDCU.64 UR4, c[0x0][0x570] ;  /* 0x0000ae00ff0477ac */ /* 0x000e620008000a00 */
[----:B------:R-:W-:Y:S02]  /*63a0*/  @P0 MOV R10, RZ ;  /* 0x000000ff000a0202 */ /* 0x000fe40000000f00 */
[----:B------:R-:W-:-:S03]  /*63b0*/  IADD3 R9, PT, PT, -R11, RZ, RZ ;  /* 0x000000ff0b097210 */ /* 0x000fc60007ffe1ff */
[----:B------:R-:W2:Y:S01]  /*63c0*/  @P0 LDC.64 R4, c[0x0][0x578] ;  /* 0x00015e00ff040b82 */ /* 0x000ea20000000a00 */
[----:B-----5:R-:W-:-:S05]  /*63d0*/  @P0 IMAD.HI.U32 R2, R11, R12, R10 ;  /* 0x0000000c0b020227 */ /* 0x020fca00078e000a */
[----:B------:R-:W-:Y:S01]  /*63e0*/  @P0 SHF.R.U32.HI R6, RZ, R13, R2 ;  /* 0x0000000dff060219 */ /* 0x000fe20000011602 */
[----:B------:R-:W-:-:S03]  /*63f0*/  IMAD R2, R9, UR8, R3 ;  /* 0x0000000809027c24 */ /* 0x000fc6000f8e0203 */
[----:B------:R-:W-:Y:S01]  /*6400*/  @P0 IADD3 R10, PT, PT, -R6, RZ, RZ ;  /* 0x000000ff060a0210 */ /* 0x000fe20007ffe1ff */
[C---:B-1----:R-:W-:Y:S02]  /*6410*/  IMAD R7, R2.reuse, UR4, R7 ;  /* 0x0000000402077c24 */ /* 0x042fe4000f8e0207 */
[----:B------:R-:W-:Y:S02]  /*6420*/  IMAD R0, R2, UR5, R0 ;  /* 0x0000000502007c24 */ /* 0x000fe4000f8e0200 */
[----:B0-----:R-:W-:-:S04]  /*6430*/  @P0 IMAD R10, R15, R10, R11 ;  /* 0x0000000a0f0a0224 */ /* 0x001fc800078e020b */
[C---:B--2---:R-:W-:Y:S02]  /*6440*/  @P0 IMAD R7, R10.reuse, R4, R7 ;  /* 0x000000040a070224 */ /* 0x044fe400078e0207 */
[----:B------:R-:W-:-:S07]  /*6450*/  @P0 IMAD R0, R10, R5, R0 ;  /* 0x000000050a000224 */ /* 0x000fce00078e0200 */
.L_x_7748:
[----:B------:R-:W0:Y:S02]  /*6460*/  LDCU.128 UR8, c[0x0][0x580] ;  /* 0x0000b000ff0877ac */ /* 0x000e240008000c00 */
[----:B0-----:R-:W-:-:S04]  /*6470*/  IADD3 R2, P0, PT, R0, UR10, RZ ;  /* 0x0000000a00027c10 */ /* 0x001fc8000ff1e0ff */
[----:B------:R-:W-:-:S05]  /*6480*/  IADD3.X R3, PT, PT, RZ, UR11, RZ, P0, !PT ;  /* 0x0000000bff037c10 */ /* 0x000fca00087fe4ff */
[----:B------:R-:W3:Y:S01]  /*6490*/  LDG.E.U16 R2, desc[UR6][R2.64] ;  /* 0x0000000602027981 */ /* 0x000ee2000c1e1500 */
[----:B----4-:R-:W-:Y:S01]  /*64a0*/  SHF.L.U32 R9, R8, 0x10, RZ ;  /* 0x0000001008097819 */ /* 0x010fe200000006ff */
[----:B------:R-:W-:Y:S01]  /*64b0*/  BSSY.RECONVERGENT B1, `(.L_x_7749) ;  /* 0x0000013000017945 */ /* 0x000fe20003800200 */
[----:B------:R-:W-:-:S03]  /*64c0*/  IADD3 R6, P1, PT, R7, UR8, RZ ;  /* 0x0000000807067c10 */ /* 0x000fc6000ff3e0ff */
[----:B------:R-:W-:Y:S01]  /*64d0*/  FADD.FTZ R4, |R9|, -RZ ;  /* 0x800000ff09047221 */ /* 0x000fe20000010200 */
[----:B------:R-:W-:Y:S02]  /*64e0*/  IADD3.X R7, PT, PT, RZ, UR9, RZ, P1, !PT ;  /* 0x00000009ff077c10 */ /* 0x000fe40008ffe4ff */
[----:B---3--:R-:W-:-:S04]  /*64f0*/  SHF.L.U32 R8, R2, 0x10, RZ ;  /* 0x0000001002087819 */ /* 0x008fc800000006ff */
[C---:B------:R-:W-:Y:S01]  /*6500*/  FSETP.GT.FTZ.AND P2, PT, |R8|.reuse, |R9|, PT ;  /* 0x400000090800720b */ /* 0x040fe20003f54200 */
[----:B------:R-:W-:-:S05]  /*6510*/  FADD.FTZ R13, |R8|, -RZ ;  /* 0x800000ff080d7221 */ /* 0x000fca0000010200 */
        /* <DEDUP_REMOVED lines=10> */
[----:B------:R-:W-:-:S07]  /*65c0*/  MOV R2, 0x65e0 ;  /* 0x000065e000027802 */ /* 0x000fce0000000f00 */
[----:B-12---:R-:W-:Y:S05]  /*65d0*/  CALL.REL.NOINC `($__internal_8_$__cuda_sm3x_div_rn_ftz_f32_slowpath) ;  /* 0x00000000007c7944 */ /* 0x006fea0003c00000 */
.L_x_7750:
[----:B------:R-:W-:Y:S05]  /*65e0*/  BSYNC.RECONVERGENT B1 ;  /* 0x0000000000017941 */ /* 0x000fea0003800200 */
.L_x_7749:
[----:B------:R-:W-:Y:S01]  /*65f0*/  MOV R3, 0x3b33710b ;  /* 0x3b33710b00037802 */ /* 0x000fe20000000f00 */
[----:B------:R-:W-:Y:S01]  /*6600*/  FMUL.FTZ R2, R0, R0 ;  /* 0x0000000000027220 */ /* 0x000fe20000410000 */
[----:B------:R-:W-:Y:S01]  /*6610*/  HFMA2 R5, -RZ, RZ, 1.857421875, -1409 ;  /* 0x3f6ee581ff057431 */ /* 0x000fe200000001ff */
[C---:B------:R-:W-:Y:S02]  /*6620*/  ISETP.GE.AND P3, PT, R9.reuse, RZ, PT ;  /* 0x000000ff0900720c */ /* 0x040fe40003f66270 */
        /* <DEDUP_REMOVED lines=26> */
        .weak           $__internal_8_$__cuda_sm3x_div_rn_ftz_f32_slowpath
        .type           $__internal_8_$__cuda_sm3x_div_rn_ftz_f32_slowpath,@function
        .size           $__internal_8_$__cuda_sm3x_div_rn_ftz_f32_slowpath,(.L_x_16755 - $__internal_8_$__cuda_sm3x_div_rn_ftz_f32_slowpath)
$__internal_8_$__cuda_sm3x_div_rn_ftz_f32_slowpath:
        /* <DEDUP_REMOVED lines=32> */
.L_x_7753:
[----:B------:R-:W-:Y:S05]  /*69d0*/  BSYNC.RELIABLE B3 ;  /* 0x0000000000037941 */ /* 0x000fea0003800100 */
.L_x_7752:
        /* <DEDUP_REMOVED lines=27> */
.L_x_7759:
[----:B------:R-:W-:-:S07]  /*6b90*/  LEA R0, R3, R0, 0x17 ;  /* 0x0000000003007211 */ /* 0x000fce00078eb8ff */
.L_x_7760:
[----:B------:R-:W-:Y:S05]  /*6ba0*/  BSYNC.RECONVERGENT B3 ;  /* 0x0000000000037941 */ /* 0x000fea0003800200 */
.L_x_7758:
[----:B------:R-:W-:Y:S05]  /*6bb0*/  BRA `(.L_x_7761) ;  /* 0x0000000000207947 */ /* 0x000fea0003800000 */
.L_x_7757:
[----:B------:R-:W-:-:S04]  /*6bc0*/  LOP3.LUT R13, R18, 0x80000000, R13, 0x48, !PT ;  /* 0x80000000120d7812 */ /* 0x000fc800078e480d */
[----:B------:R-:W-:Y:S01]  /*6bd0*/  LOP3.LUT R0, R13, 0x7f800000, RZ, 0xfc, !PT ;  /* 0x7f8000000d007812 */ /* 0x000fe200078efcff */
[----:B------:R-:W-:Y:S06]  /*6be0*/  BRA `(.L_x_7761) ;  /* 0x0000000000147947 */ /* 0x000fec0003800000 */
.L_x_7756:
[----:B------:R-:W-:Y:S01]  /*6bf0*/  LOP3.LUT R0, R18, 0x80000000, R13, 0x48, !PT ;  /* 0x8000000012007812 */ /* 0x000fe200078e480d */
[----:B------:R-:W-:Y:S06]  /*6c00*/  BRA `(.L_x_7761) ;  /* 0x00000000000c7947 */ /* 0x000fec0003800000 */
.L_x_7755:
[----:B------:R-:W0:Y:S01]  /*6c10*/  MUFU.RSQ R0, -QNAN ;  /* 0xffc0000000007908 */ /* 0x000e220000001400 */
[----:B------:R-:W-:Y:S05]  /*6c20*/  BRA `(.L_x_7761) ;  /* 0x0000000000047947 */ /* 0x000fea0003800000 */
.L_x_7754:
[----:B------:R-:W-:-:S07]  /*6c30*/  FADD.FTZ R0, R13, R18 ;  /* 0x000000120d007221 */ /* 0x000fce0000010000 */
.L_x_7761:
[----:B------:R-:W-:Y:S05]  /*6c40*/  BSYNC.RECONVERGENT B0 ;  /* 0x0000000000007941 */ /* 0x000fea0003800200 */
.L_x_7751:
[----:B------:R-:W-:-:S04]  /*6c50*/  MOV R3, 0x0 ;  /* 0x0000000000037802 */ /* 0x000fc80000000f00 */
[----:B0-----:R-:W-:Y:S05]  /*6c60*/  RET.REL.NODEC R2 `(_ZN2at6native18elementwise_kernelILi128ELi4EZNS0_22gpu_kernel_impl_nocastINS0_13BUnaryFunctorIN3c108BFloat16ES5_S5_ZZZNS0_17atan2_kernel_cudaERNS_18TensorIteratorBaseEENKUlvE_clEvENKUlvE2_clEvEUlS5_S5_E_EEEEvS7_RKT_EUliE_EEviT1_) ;  /* 0xffffff9002e47950 */ /* 0x001fea0003c3ffff */
.L_x_7762:
        /* <DEDUP_REMOVED lines=9> */
.L_x_16755:


//--------------------- .text._ZN2at6native27unrolled_elementwise_kernelINS0_13BUnaryFunctorIN3c108BFloat16ES4_S4_ZZZNS0_17atan2_kernel_cudaERNS_18TensorIteratorBaseEENKUlvE_clEvENKUlvE2_clEvEUlS4_S4_E_EESt5arrayIPcLm2EELi4E23TrivialOffsetCalculatorILi1EjESF_NS0_6memory15LoadWithoutCastENSG_16StoreWithoutCastEEEviT_T0_T2_T3_T4_T5_ --------------------------
	.section	.text._ZN2at6native27unrolled_elementwise_kernelINS0_13BUnaryFunctorIN3c108BFloat16ES4_S4_ZZZNS0_17atan2_kernel_cudaERNS_18TensorIteratorBaseEENKUlvE_clEvENKUlvE2_clEvEUlS4_S4_E_EESt5arrayIPcLm2EELi4E23TrivialOffsetCalculatorILi1EjESF_NS0_6memory15LoadWithoutCastENSG_16StoreWithoutCastEEEviT_T0_T2_T3_T4_T5_,"ax",@progbits
	.align	128
        .global         _ZN2at6native27unrolled_elementwise_kernelINS0_13BUnaryFunctorIN3c108BFloat16ES4_S4_ZZZNS0_17atan2_kernel_cudaERNS_18TensorIteratorBaseEENKUlvE_clEvENKUlvE2_clEvEUlS4_S4_E_EESt5arrayIPcLm2EELi4E23TrivialOffsetCalculatorILi1EjESF_NS0_6memory15LoadWithoutCastENSG_16StoreWithoutCastEEEviT_T0_T2_T3_T4_T5_
        .type           _ZN2at6native27unrolled_elementwise_kernelINS0_13BUnaryFunctorIN3c108BFloat16ES4_S4_ZZZNS0_17atan2_kernel_cudaERNS_18TensorIteratorBaseEENKUlvE_clEvENKUlvE2_clEvEUlS4_S4_E_EESt5arrayIPcLm2EELi4E23TrivialOffsetCalculatorILi1EjESF_NS0_6memory15LoadWithoutCastENSG_16StoreWithoutCastEEEviT_T0_T2_T3_T4_T5_,@function
        .size           _ZN2at6native27unrolled_elementwise_kernelINS0_13BUnaryFunctorIN3c108BFloat16ES4_S4_ZZZNS0_17atan2_kernel_cudaERNS_18TensorIteratorBaseEENKUlvE_clEvENKUlvE2_clEvEUlS4_S4_E_EESt5arrayIPcLm2EELi4E23TrivialOffsetCalculatorILi1EjESF_NS0_6memory15LoadWithoutCastENSG_16StoreWithoutCastEEEviT_T0_T2_T3_T4_T5_,(.L_x_16756 - _ZN2at6native27unrolled_elementwise_kernelINS0_13BUnaryFunctorIN3c108BFloat16ES4_S4_ZZZNS0_17atan2_kernel_cudaERNS_18TensorIteratorBaseEENKUlvE_clEvENKUlvE2_clEvEUlS4_S4_E_EESt5arrayIPcLm2EELi4E23TrivialOffsetCalculatorILi1EjESF_NS0_6memory15LoadWithoutCastENSG_16StoreWithoutCastEEEviT_T0_T2_T3_T4_T5_)
        .other          _ZN2at6native27unrolled_elementwise_kernelINS0_13BUnaryFunctorIN3c108BFloat16ES4_S4_ZZZNS0_17atan2_kernel_cudaERNS_18TensorIteratorBaseEENKUlvE_clEvENKUlvE2_clEvEUlS4_S4_E_EESt5arrayIPcLm2EELi4E23TrivialOffsetCalculatorILi1EjESF_NS0_6memory15LoadWithoutCastENSG_16StoreWithoutCastEEEviT_T0_T2_T3_T4_T5_,@"STO_CUDA_ENTRY STV_DEFAULT"
_ZN2at6native27unrolled_elementwise_kernelINS0_13BUnaryFunctorIN3c108BFloat16ES4_S4_ZZZNS0_17atan2_kernel_cudaERNS_18TensorIteratorBaseEENKUlvE_clEvENKUlvE2_clEvEUlS4_S4_E_EESt5arrayIPcLm2EELi4E23TrivialOffsetCalculatorILi1EjESF_NS0_6memory15LoadWithoutCastENSG_16StoreWithoutCastEEEviT_T0_T2_T3_T4_T5_:
.text._ZN2at6native27unrolled_elementwise_kernelINS0_13BUnaryFunctorIN3c108BFloat16ES4_S4_ZZZNS0_17atan2_kernel_cudaERNS_18TensorIteratorBaseEENKUlvE_clEvENKUlvE2_clEvEUlS4_S4_E_EESt5arrayIPcLm2EELi4E23TrivialOffsetCalculatorILi1EjESF_NS0_6memory15LoadWithoutCastENSG_16StoreWithoutCastEEEviT_T0_T2_T3_T4_T5_:
        /* <DEDUP_REMOVED lines=10> */
[----:B------:R-:W-:Y:S01]  /*00a0*/  @!P0 VIADD R0, R2, 0x80 ;  /* 0x0000008002008836 */ /* 0x000fe20000000000 */
[----:B------:R-:W0:Y:S01]  /*00b0*/  @!P0 LDC.64 R12, c[0x0][0x390] ;  /* 0x0000e400ff0c8b82 */ /* 0x000e220000000a00 */
[----:B------:R-:W-:-:S03]  /*00c0*/  @!P0 LEA R11, R5, R2, 0x9 ;  /* 0x00000002050b8211 */ /* 0x000fc600078e48ff */
[----:B------:R-:W-:-:S13]  /*00d0*/  ISETP.GE.AND P1, PT, R0, R3, PT ;  /* 0x000000030000720c */ /* 0x000fda0003f26270 */
[----:B------:R-:W-:Y:S01]  /*00e0*/  @!P1 LEA R17, R5, R0, 0x9 ;  /* 0x0000000005119211 */ /* 0x000fe200078e48ff */
[----:B------:R-:W-:Y:S01]  /*00f0*/  @!P1 VIADD R0, R0, 0x80 ;  /* 0x0000008000009836 */ /* 0x000fe20000000000 */
[----:B------:R-:W2:Y:S04]  /*0100*/  @!P1 LDC.64 R14, c[0x0][0x390] ;  /* 0x0000e400ff0e9b82 */ /* 0x000ea80000000a00 */
[----:B------:R-:W-:Y:S01]  /*0110*/  ISETP.GE.AND P3, PT, R0, R3, PT ;  /* 0x000000030000720c */ /* 0x000fe20003f66270 */
[----:B0-----:R-:W-:-:S05]  /*0120*/  @!P0 IMAD.WIDE.U32 R12, R11, 0x2, R12 ;  /* 0x000000020b0c8825 */ /* 0x001fca00078e000c */
[----:B-1----:R0:W5:Y:S07]  /*0130*/  @!P0 LDG.E.U16 R4, desc[UR4][R12.64] ;  /* 0x000000040c048981 */ /* 0x00216e000c1e1500 */
[----:B------:R-:W-:Y:S01]  /*0140*/  @!P3 LEA R19, R5, R0, 0x9 ;  /* 0x000000000513b211 */ /* 0x000fe200078e48ff */
[----:B------:R-:W-:Y:S01]  /*0150*/  @!P3 VIADD R0, R0, 0x80 ;  /* 0x000000800000b836 */ /* 0x000fe20000000000 */
[----:B------:R-:W1:Y:S04]  /*0160*/  @!P3 LDC.64 R8, c[0x0][0x390] ;  /* 0x0000e400ff08bb82 */ /* 0x000e680000000a00 */
[----:B------:R-:W-:Y:S01]  /*0170*/  ISETP.GE.AND P2, PT, R0, R3, PT ;  /* 0x000000030000720c */ /* 0x000fe20003f46270 */
[----:B--2---:R-:W-:-:S05]  /*0180*/  @!P1 IMAD.WIDE.U32 R14, R17, 0x2, R14 ;  /* 0x00000002110e9825 */ /* 0x004fca00078e000e */
[----:B------:R0:W5:Y:S07]  /*0190*/  @!P1 LDG.E.U16 R10, desc[UR4][R14.64] ;  /* 0x000000040e0a9981 */ /* 0x00016e000c1e1500 */
[----:B------:R-:W2:Y:S01]  /*01a0*/  @!P2 LDC.64 R6, c[0x0][0x390] ;  /* 0x0000e400ff06ab82 */ /* 0x000ea20000000a00 */
[----:B------:R-:W-:Y:S02]  /*01b0*/  @!P2 IMAD R21, R5, 0x200, R0 ;  /* 0x000002000515a824 */ /* 0x000fe400078e0200 */
[----:B-1----:R-:W-:Y:S01]  /*01c0*/  @!P3 IMAD.WIDE.U32 R18, R19, 0x2, R8 ;  /* 0x000000021312b825 */ /* 0x002fe200078e0008 */
[----:B------:R-:W-:-:S02]  /*01d0*/  PRMT R9, RZ, 0x7610, R9 ;  /* 0x00007610ff097816 */ /* 0x000fc40000000009 */
[----:B------:R-:W-:-:S04]  /*01e0*/  PRMT R8, RZ, 0x7610, R8 ;  /* 0x00007610ff087816 */ /* 0x000fc80000000008 */
[----:B------:R0:W5:Y:S01]  /*01f0*/  @!P3 LDG.E.U16 R9, desc[UR4][R18.64] ;  /* 0x000000041209b981 */ /* 0x000162000c1e1500 */
[----:B--2---:R-:W-:-:S05]  /*0200*/  @!P2 IMAD.WIDE.U32 R16, R21, 0x2, R6 ;  /* 0x000000021510a825 */ /* 0x004fca00078e0006 */
[----:B------:R0:W5:Y:S01]  /*0210*/  @!P2 LDG.E.U16 R8, desc[UR4][R16.64] ;  /* 0x000000041008a981 */ /* 0x000162000c1e1500 */
[----:B------:R-:W1:Y:S01]  /*0220*/  LDC.U16 R7, c[0x0][0x386] ;  /* 0x0000e180ff077b82 */ /* 0x000e620000000400 */
[----:B------:R-:W-:Y:S01]  /*0230*/  ISETP.GE.AND P0, PT, R2, R3, PT ;  /* 0x000000030200720c */ /* 0x000fe20003f06270 */
[----:B------:R-:W-:-:S12]  /*0240*/  BSSY.RECONVERGENT B1, `(.L_x_7763) ;  /* 0x0000033000017945 */ /* 0x000fd80003800200 */
[----:B0-----:R-:W-:Y:S05]  /*0250*/  @P0 BRA `(.L_x_7764) ;  /* 0x0000000000c40947 */ /* 0x001fea0003800000 */
[----:B-1----:R-:W-:Y:S01]  /*0260*/  SHF.L.U32 R21, R7, 0x10, RZ ;  /* 0x0000001007157819 */ /* 0x002fe200000006ff */
[----:B-----5:R-:W-:Y:S01]  /*0270*/  IMAD.U32 R4, R4, 0x10000, RZ ;  /* 0x0001000004047824 */ /* 0x020fe200078e00ff */
        /* <DEDUP_REMOVED lines=16> */
[----:B------:R-:W-:Y:S05]  /*0380*/  CALL.REL.NOINC `($__internal_9_$__cuda_sm3x_div_rn_ftz_f32_slowpath) ;  /* 0x0000000c00847944 */ /* 0x000fea0003c00000 */
[----:B------:R-:W-:-:S07]  /*0390*/  IMAD.MOV.U32 R6, RZ, RZ, R11 ;  /* 0x000000ffff067224 */ /* 0x000fce00078e000b */
.L_x_7766:
[----:B------:R-:W-:Y:S05]  /*03a0*/  BSYNC.RECONVERGENT B2 ;  /* 0x0000000000027941 */ /* 0x000fea0003800200 */
.L_x_7765:
[----:B------:R-:W-:Y:S02]  /*03b0*/  HFMA2 R11, -RZ, RZ, 0.89990234375, 10328 ;  /* 0x3b33710bff0b7431 */ /* 0x000fe400000001ff */
        /* <DEDUP_REMOVED lines=26> */
[----:B------:R-:W-:-:S07]  /*0560*/  F2FP.BF16.F32.PACK_AB R6, RZ, R6 ;  /* 0x00000006ff06723e */ /* 0x000fce00000010ff */
.L_x_7764:
[----:B------:R-:W-:Y:S05]  /*0570*/  BSYNC.RECONVERGENT B1 ;  /* 0x0000000000017941 */ /* 0x000fea0003800200 */
.L_x_7763:
[----:B-----5:R-:W-:Y:S01]  /*0580*/  VIADD R4, R2, 0x80 ;  /* 0x0000008002047836 */ /* 0x020fe20000000000 */
[----:B------:R-:W-:Y:S04]  /*0590*/  BSSY.RECONVERGENT B1, `(.L_x_7767) ;  /* 0x0000034000017945 */ /* 0x000fe80003800200 */
[----:B------:R-:W-:-:S13]  /*05a0*/  ISETP.GE.AND P0, PT, R4, R3, PT ;  /* 0x000000030400720c */ /* 0x000fda0003f06270 */
[----:B------:R-:W-:Y:S05]  /*05b0*/  @P0 BRA `(.L_x_7768) ;  /* 0x0000000000c40947 */ /* 0x000fea0003800000 */
[----:B-1----:R-:W-:Y:S01]  /*05c0*/  SHF.L.U32 R18, R7, 0x10, RZ ;  /* 0x0000001007127819 */ /* 0x002fe200000006ff */
        /* <DEDUP_REMOVED lines=19> */
.L_x_7770:
[----:B------:R-:W-:Y:S05]  /*0700*/  BSYNC.RECONVERGENT B2 ;  /* 0x0000000000027941 */ /* 0x000fea0003800200 */
.L_x_7769:
        /* <DEDUP_REMOVED lines=28> */
.L_x_7768:
[----:B------:R-:W-:Y:S05]  /*08d0*/  BSYNC.RECONVERGENT B1 ;  /* 0x0000000000017941 */ /* 0x000fea0003800200 */
.L_x_7767:
[----:B------:R-:W-:Y:S01]  /*08e0*/  VIADD R0, R2, 0x100 ;  /* 0x0000010002007836 */ /* 0x000fe20000000000 */
        /* <DEDUP_REMOVED lines=22> */
.L_x_7774:
[----:B------:R-:W-:Y:S05]  /*0a50*/  BSYNC.RECONVERGENT B2 ;  /* 0x0000000000027941 */ /* 0x000fea0003800200 */
.L_x_7773:
        /* <DEDUP_REMOVED lines=15> */
[----:B------:R-:W-:Y:S02]  /*0b50*/  FFMA.FTZ R0, R0, R11, R11 ;  /* 0x0000000b00007223 */ /* 0x000fe4000001000b */
[C---:B------:R-:W-:Y:S02]  /*0b60*/  FSEL R9, R13.reuse, 1.8663789033889770508, P5 ;  /* 0x3feee5810d097808 */ /* 0x040fe40002800000 */
        /* <DEDUP_REMOVED lines=11> */
.L_x_7772:
[----:B------:R-:W-:Y:S05]  /*0c20*/  BSYNC.RECONVERGENT B1 ;  /* 0x0000000000017941 */ /* 0x000fea0003800200 */
.L_x_7771:
[----:B------:R-:W-:Y:S01]  /*0c30*/  IADD3 R0, PT, PT, R2, 0x180, RZ ;  /* 0x0000018002007810 */ /* 0x000fe20007ffe0ff */
[----:B------:R-:W-:Y:S03]  /*0c40*/  BSSY.RECONVERGENT B1, `(.L_x_7775) ;  /* 0x0000033000017945 */ /* 0x000fe60003800200 */
[----:B------:R-:W-:-:S13]  /*0c50*/  ISETP.GE.AND P0, PT, R0, R3, PT ;  /* 0x000000030000720c */ /* 0x000fda0003f06270 */
[----:B------:R-:W-:Y:S05]  /*0c60*/  @P0 BRA `(.L_x_7776) ;  /* 0x0000000000c00947 */ /* 0x000fea0003800000 */
[----:B------:R-:W-:Y:S01]  /*0c70*/  SHF.L.U32 R8, R8, 0x10, RZ ;  /* 0x0000001008087819 */ /* 0x000fe200000006ff */
[----:B-1----:R-:W-:Y:S01]  /*0c80*/  IMAD.U32 R7, R7, 0x10000, RZ ;  /* 0x0001000007077824 */ /* 0x002fe200078e00ff */
        /* <DEDUP_REMOVED lines=16> */
[----:B------:R-:W-:Y:S05]  /*0d90*/  CALL.REL.NOINC `($__internal_9_$__cuda_sm3x_div_rn_ftz_f32_slowpath) ;  /* 0x0000000400007944 */ /* 0x000fea0003c00000 */
.L_x_7778:
[----:B------:R-:W-:Y:S05]  /*0da0*/  BSYNC.RECONVERGENT B2 ;  /* 0x0000000000027941 */ /* 0x000fea0003800200 */
.L_x_7777:
[----:B------:R-:W-:Y:S01]  /*0db0*/  MOV R13, 0x3b33710b ;  /* 0x3b33710b000d7802 */ /* 0x000fe20000000f00 */
[----:B------:R-:W-:Y:S01]  /*0dc0*/  FMUL.FTZ R0, R11, R11 ;  /* 0x0000000b0b007220 */ /* 0x000fe20000410000 */
[C---:B------:R-:W-:Y:S02]  /*0dd0*/  ISETP.GE.AND P2, PT, R7.reuse, RZ, PT ;  /* 0x000000ff0700720c */ /* 0x040fe40003f46270 */
[----:B------:R-:W-:Y:S01]  /*0de0*/  FSETP.NEU.FTZ.AND P1, PT, |R7|, |R8|, PT ;  /* 0x400000080700720b */ /* 0x000fe20003f3d200 */
[C---:B------:R-:W-:Y:S01]  /*0df0*/  FFMA.FTZ R13, R0.reuse, R13, -0.015681877732276916504 ;  /* 0xbc807748000d7423 */ /* 0x040fe2000001000d */
        /* <DEDUP_REMOVED lines=22> */
[----:B------:R-:W-:-:S07]  /*0f60*/  F2FP.BF16.F32.PACK_AB R8, RZ, R8 ;  /* 0x00000008ff08723e */ /* 0x000fce00000010ff */
.L_x_7776:
[----:B------:R-:W-:Y:S05]  /*0f70*/  BSYNC.RECONVERGENT B1 ;  /* 0x0000000000017941 */ /* 0x000fea0003800200 */
.L_x_7775:
[----:B------:R-:W-:Y:S01]  /*0f80*/  ISETP.GE.AND P0, PT, R2, R3, PT ;  /* 0x000000030200720c */ /* 0x000fe20003f06270 */
[----:B------:R-:W-:Y:S04]  /*0f90*/  BSSY.RECONVERGENT B0, `(.L_x_7779) ;  /* 0x0000018000007945 */ /* 0x000fe80003800200 */
[----:B------:R-:W-:Y:S08]  /*0fa0*/  BSSY.RELIABLE B1, `(.L_x_7780) ;  /* 0x0000010000017945 */ /* 0x000ff00003800100 */
[----:B------:R-:W-:Y:S05]  /*0fb0*/  @P0 BRA `(.L_x_7781) ;  /* 0x0000000000380947 */ /* 0x000fea0003800000 */
[----:B------:R-:W0:Y:S01]  /*0fc0*/  LDC.64 R12, c[0x0][0x388] ;  /* 0x0000e200ff0c7b82 */ /* 0x000e220000000a00 */
[----:B-1----:R-:W-:Y:S01]  /*0fd0*/  IMAD R7, R5, 0x200, R2 ;  /* 0x0000020005077824 */ /* 0x002fe200078e0202 */
[----:B------:R-:W-:Y:S02]  /*0fe0*/  PRMT R0, R6, 0x7610, R0 ;  /* 0x0000761006007816 */ /* 0x000fe40000000000 */
        /* <DEDUP_REMOVED lines=11> */
.L_x_7781:
[----:B------:R-:W-:Y:S05]  /*10a0*/  BSYNC.RELIABLE B1 ;  /* 0x0000000000017941 */ /* 0x000fea0003800100 */
.L_x_7780:
[----:B------:R-:W-:-:S13]  /*10b0*/  ISETP.GE.AND P0, PT, R2, R3, PT ;  /* 0x000000030200720c */ /* 0x000fda0003f06270 */
[----:B01----:R-:W0:Y:S01]  /*10c0*/  @!P0 LDC.64 R6, c[0x0][0x388] ;  /* 0x0000e200ff068b82 */ /* 0x003e220000000a00 */
[----:B------:R-:W-:Y:S01]  /*10d0*/  @!P0 IMAD R11, R5, 0x200, R2 ;  /* 0x00000200050b8824 */ /* 0x000fe200078e0202 */
[----:B------:R-:W-:-:S03]  /*10e0*/  @!P0 IADD3 R2, PT, PT, R2, 0x80, RZ ;  /* 0x0000008002028810 */ /* 0x000fc60007ffe0ff */
[----:B0-----:R-:W-:-:S05]  /*10f0*/  @!P0 IMAD.WIDE.U32 R6, R11, 0x2, R6 ;  /* 0x000000020b068825 */ /* 0x001fca00078e0006 */
[----:B------:R1:W-:Y:S02]  /*1100*/  @!P0 STG.E.U16 desc[UR4][R6.64], R9 ;  /* 0x0000000906008986 */ /* 0x0003e4000c101504 */
.L_x_7782:
[----:B------:R-:W-:Y:S05]  /*1110*/  BSYNC.RECONVERGENT B0 ;  /* 0x0000000000007941 */ /* 0x000fea0003800200 */
.L_x_7779:
        /* <DEDUP_REMOVED lines=8> */
        .weak           $__internal_9_$__cuda_sm3x_div_rn_ftz_f32_slowpath
        .type           $__internal_9_$__cuda_sm3x_div_rn_ftz_f32_slowpath,@function
        .size           $__internal_9_$__cuda_sm3x_div_rn_ftz_f32_slowpath,(.L_x_16756 - $__internal_9_$__cuda_sm3x_div_rn_ftz_f32_slowpath)
$__internal_9_$__cuda_sm3x_div_rn_ftz_f32_slowpath:
        /* <DEDUP_REMOVED lines=32> */
.L_x_7785:
[----:B------:R-:W-:Y:S05]  /*13a0*/  BSYNC.RELIABLE B3 ;  /* 0x0000000000037941 */ /* 0x000fea0003800100 */
.L_x_7784:
        /* <DEDUP_REMOVED lines=27> */
.L_x_7791:
[----:B------:R-:W-:-:S07]  /*1560*/  IMAD R15, R14, 0x800000, R15 ;  /* 0x008000000e0f7824 */ /* 0x000fce00078e020f */
.L_x_7792:
[----:B------:R-:W-:Y:S05]  /*1570*/  BSYNC.RECONVERGENT B3 ;  /* 0x0000000000037941 */ /* 0x000fea0003800200 */
.L_x_7790:
[----:B------:R-:W-:Y:S05]  /*1580*/  BRA `(.L_x_7793) ;  /* 0x0000000000207947 */ /* 0x000fea0003800000 */
.L_x_7789:
[----:B------:R-:W-:-:S04]  /*1590*/  LOP3.LUT R0, R17, 0x80000000, R0, 0x48, !PT ;  /* 0x8000000011007812 */ /* 0x000fc800078e4800 */
[----:B------:R-:W-:Y:S01]  /*15a0*/  LOP3.LUT R15, R0, 0x7f800000, RZ, 0xfc, !PT ;  /* 0x7f800000000f7812 */ /* 0x000fe200078efcff */
[----:B------:R-:W-:Y:S06]  /*15b0*/  BRA `(.L_x_7793) ;  /* 0x0000000000147947 */ /* 0x000fec0003800000 */
.L_x_7788:
[----:B------:R-:W-:Y:S01]  /*15c0*/  LOP3.LUT R15, R17, 0x80000000, R0, 0x48, !PT ;  /* 0x80000000110f7812 */ /* 0x000fe200078e4800 */
[----:B------:R-:W-:Y:S06]  /*15d0*/  BRA `(.L_x_7793) ;  /* 0x00000000000c7947 */ /* 0x000fec0003800000 */
.L_x_7787:
[----:B------:R-:W0:Y:S01]  /*15e0*/  MUFU.RSQ R15, -QNAN ;  /* 0xffc00000000f7908 */ /* 0x000e220000001400 */
[----:B------:R-:W-:Y:S05]  /*15f0*/  BRA `(.L_x_7793) ;  /* 0x0000000000047947 */ /* 0x000fea0003800000 */
.L_x_7786:
[----:B------:R-:W-:-:S07]  /*1600*/  FADD.FTZ R15, R0, R17 ;  /* 0x00000011000f7221 */ /* 0x000fce0000010000 */
.L_x_7793:
[----:B------:R-:W-:Y:S05]  /*1610*/  BSYNC.RECONVERGENT B0 ;  /* 0x0000000000007941 */ /* 0x000fea0003800200 */
.L_x_7783:
[----:B------:R-:W-:Y:S01]  /*1620*/  HFMA2 R13, -RZ, RZ, 0, 0 ;  /* 0x00000000ff0d7431 */ /* 0x000fe200000001ff */
[----:B0-----:R-:W-:-:S03]  /*1630*/  MOV R11, R15 ;  /* 0x0000000f000b7202 */ /* 0x001fc60000000f00 */
[----:B------:R-:W-:Y:S05]  /*1640*/  RET.REL.NODEC R12 `(_ZN2at6native27unrolled_elementwise_kernelINS0_13BUnaryFunctorIN3c108BFloat16ES4_S4_ZZZNS0_17atan2_kernel_cudaERNS_18TensorIteratorBaseEENKUlvE_clEvENKUlvE2_clEvEUlS4_S4_E_EESt5arrayIPcLm2EELi4E23TrivialOffsetCalculatorILi1EjESF_NS0_6memory15LoadWithoutCastENSG_16StoreWithoutCastEEEviT_T0_T2_T3_T4_T5_) ;  /* 0xffffffe80c6c7950 */ /* 0x000fea0003c3ffff */
.L_x_7794:
        /* <DEDUP_REMOVED lines=11> */
.L_x_16756:


//--------------------- .text._ZN2at6native29vectorized_elementwise_kernelILi2ENS0_13BUnaryFunctorIN3c108BFloat16ES4_S4_ZZZNS0_17atan2_kernel_cudaERNS_18TensorIteratorBaseEENKUlvE_clEvENKUlvE2_clEvEUlS4_S4_E_EESt5arrayIPcLm2EEEEviT0_T1_ --------------------------
	.section	.text._ZN2at6native29vectorized_elementwise_kernelILi2ENS0_13BUnaryFunctorIN3c108BFloat16ES4_S4_ZZZNS0_17atan2_kernel_cudaERNS_18TensorIteratorBaseEENKUlvE_clEvENKUlvE2_clEvEUlS4_S4_E_EESt5arrayIPcLm2EEEEviT0_T1_,"ax",@progbits
	.align	128
        .global         _ZN2at6native29vectorized_elementwise_kernelILi2ENS0_13BUnaryFunctorIN3c108BFloat16ES4_S4_ZZZNS0_17atan2_kernel_cudaERNS_18TensorIteratorBaseEENKUlvE_clEvENKUlvE2_clEvEUlS4_S4_E_EESt5arrayIPcLm2EEEEviT0_T1_
        .type           _ZN2at6native29vectorized_elementwise_kernelILi2ENS0_13BUnaryFunctorIN3c108BFloat16ES4_S4_ZZZNS0_17atan2_kernel_cudaERNS_18TensorIteratorBaseEENKUlvE_clEvENKUlvE2_clEvEUlS4_S4_E_EESt5arrayIPcLm2EEEEviT0_T1_,@function
        .size           _ZN2at6native29vectorized_elementwise_kernelILi2ENS0_13BUnaryFunctorIN3c108BFloat16ES4_S4_ZZZNS0_17atan2_kernel_cudaERNS_18TensorIteratorBaseEENKUlvE_clEvENKUlvE2_clEvEUlS4_S4_E_EESt5arrayIPcLm2EEEEviT0_T1_,(.L_x_16757 - _ZN2at6native29vectorized_elementwise_kernelILi2ENS0_13BUnaryFunctorIN3c108BFloat16ES4_S4_ZZZNS0_17atan2_kernel_cudaERNS_18TensorIteratorBaseEENKUlvE_clEvENKUlvE2_clEvEUlS4_S4_E_EESt5arrayIPcLm2EEEEviT0_T1_)
        .other          _ZN2at6native29vectorized_elementwise_kernelILi2ENS0_13BUnaryFunctorIN3c108BFloat16ES4_S4_ZZZNS0_17atan2_kernel_cudaERNS_18TensorIteratorBaseEENKUlvE_clEvENKUlvE2_clEvEUlS4_S4_E_EESt5arrayIPcLm2EEEEviT0_T1_,@"STO_CUDA_ENTRY STV_DEFAULT"
_ZN2at6native29vectorized_elementwise_kernelILi2ENS0_13BUnaryFunctorIN3c108BFloat16ES4_S4_ZZZNS0_17atan2_kernel_cudaERNS_18TensorIteratorBaseEENKUlvE_clEvENKUlvE2_clEvEUlS4_S4_E_EESt5arrayIPcLm2EEEEviT0_T1_:
.text._ZN2at6native29vectorized_elementwise_kernelILi2ENS0_13BUnaryFunctorIN3c108BFloat16ES4_S4_ZZZNS0_17atan2_kernel_cudaERNS_18TensorIteratorBaseEENKUlvE_clEvENKUlvE2_clEvEUlS4_S4_E_EESt5arrayIPcLm2EEEEviT0_T1_:
[----:B------:R-:W-:Y:S01]  /*0000*/  LDC R1, c[0x0][0x37c] ;  /* 0x0000df00ff017b82 */ /* 0x000fe20000000800 */
[----:B------:R-:W0:Y:S01]  /*0010*/  S2R R2, SR_CTAID.X ;  /* 0x0000000000027919 */ /* 0x000e220000002500 */
[----:B------:R-:W1:Y:S06]  /*0020*/  LDCU UR6, c[0x0][0x380] ;  /* 0x00007000ff0677ac */ /* 0x000e6c0008000800 */
[----:B------:R-:W2:Y:S01]  /*0030*/  LDC.U16 R11, c[0x0][0x386] ;  /* 0x0000e180ff0b7b82 */ /* 0x000ea20000000400 */
[----:B------:R-:W3:Y:S01]  /*0040*/  LDCU.64 UR4, c[0x0][0x358] ;  /* 0x00006b00ff0477ac */ /* 0x000ee20008000a00 */
[----:B0-----:R-:W-:-:S04]  /*0050*/  SHF.L.U32 R2, R2, 0xa, RZ ;  /* 0x0000000a02027819 */ /* 0x001fc800000006ff */
[----:B-1----:R-:W-:-:S04]  /*0060*/  IADD3 R14, PT, PT, -R2, UR6, RZ ;  /* 0x00000006020e7c10 */ /* 0x002fc8000fffe1ff */
[----:B------:R-:W-:-:S13]  /*0070*/  ISETP.GT.U32.AND P0, PT, R14, 0x3ff, PT ;  /* 0x000003ff0e00780c */ /* 0x000fda0003f04070 */
[----:B---3--:R-:W-:Y:S05]  /*0080*/  @P0 BRA `(.L_x_7795) ;  /* 0x0000002000740947 */ /* 0x008fea0003800000 */
[----:B------:R-:W0:Y:S01]  /*0090*/  S2R R0, SR_TID.X ;  /* 0x0000000000007919 */ /* 0x000e220000002100 */
[----:B------:R-:W-:Y:S02]  /*00a0*/  PRMT R3, RZ, 0x7610, R3 ;  /* 0x00007610ff037816 */ /* 0x000fe40000000003 */
[----:B0-----:R-:W-:Y:S02]  /*00b0*/  ISETP.GE.U32.AND P6, PT, R0, R14, PT ;  /* 0x0000000e0000720c */ /* 0x001fe40003fc6070 */
[----:B------:R-:W-:-:S11]  /*00c0*/  MOV R21, R0 ;  /* 0x0000000000157202 */ /* 0x000fd60000000f00 */
[----:B------:R-:W-:Y:S01]  /*00d0*/  @!P6 VIADD R0, R21, 0x80 ;  /* 0x000000801500e836 */ /* 0x000fe20000000000 */
[----:B------:R-:W0:Y:S01]  /*00e0*/  @!P6 LDC.64 R4, c[0x0][0x390] ;  /* 0x0000e400ff04eb82 */ /* 0x000e220000000a00 */
[----:B------:R-:W-:-:S03]  /*00f0*/  @!P6 IADD3 R9, PT, PT, R2, R21, RZ ;  /* 0x000000150209e210 */ /* 0x000fc60007ffe0ff */
[----:B------:R-:W-:-:S13]  /*0100*/  ISETP.GE.U32.AND P5, PT, R0, R14, PT ;  /* 0x0000000e0000720c */ /* 0x000fda0003fa6070 */
[----:B------:R-:W-:Y:S01]  /*0110*/  @!P5 IADD3 R6, PT, PT, R2, R0, RZ ;  /* 0x000000000206d210 */ /* 0x000fe20007ffe0ff */
[----:B------:R-:W1:Y:S01]  /*0120*/  @!P5 LDC.64 R12, c[0x0][0x390] ;  /* 0x0000e400ff0cdb82 */ /* 0x000e620000000a00 */
[----:B------:R-:W-:-:S04]  /*0130*/  @!P5 IADD3 R0, PT, PT, R0, 0x80, RZ ;  /* 0x000000800000d810 */ /* 0x000fc80007ffe0ff */
[----:B------:R-:W-:Y:S01]  /*0140*/  ISETP.GE.U32.AND P4, PT, R0, R14, PT ;  /* 0x0000000e0000720c */ /* 0x000fe20003f86070 */
[----:B0-----:R-:W-:-:S05]  /*0150*/  @!P6 IMAD.WIDE.U32 R4, R9, 0x2, R4 ;  /* 0x000000020904e825 */ /* 0x001fca00078e0004 */
[----:B------:R0:W5:Y:S07]  /*0160*/  @!P6 LDG.E.U16 R3, desc[UR4][R4.64] ;  /* 0x000000040403e981 */ /* 0x00016e000c1e1500 */
[----:B------:R-:W-:Y:S01]  /*0170*/  @!P4 IMAD.IADD R7, R2, 0x1, R0 ;  /* 0x000000010207c824 */ /* 0x000fe200078e0200 */
[----:B------:R-:W-:Y:S01]  /*0180*/  @!P4 IADD3 R0, PT, PT, R0, 0x80, RZ ;  /* 0x000000800000c810 */ /* 0x000fe20007ffe0ff */
[----:B------:R-:W3:Y:S03]  /*0190*/  @!P4 LDC.64 R24, c[0x0][0x390] ;  /* 0x0000e400ff18cb82 */ /* 0x000ee60000000a00 */
[----:B------:R-:W-:-:S13]  /*01a0*/  ISETP.GE.U32.AND P3, PT, R0, R14, PT ;  /* 0x0000000e0000720c */ /* 0x000fda0003f66070 */
[----:B------:R-:W-:Y:S01]  /*01b0*/  @!P3 IADD3 R10, PT, PT, R2, R0, RZ ;  /* 0x00000000020ab210 */ /* 0x000fe20007ffe0ff */
[----:B------:R-:W-:Y:S01]  /*01c0*/  @!P3 VIADD R0, R0, 0x80 ;  /* 0x000000800000b836 */ /* 0x000fe20000000000 */
[----:B------:R-:W4:Y:S04]  /*01d0*/  @!P3 LDC.64 R22, c[0x0][0x390] ;  /* 0x0000e400ff16bb82 */ /* 0x000f280000000a00 */
[----:B------:R-:W-:-:S13]  /*01e0*/  ISETP.GE.U32.AND P2, PT, R0, R14, PT ;  /* 0x0000000e0000720c */ /* 0x000fda0003f46070 */
[----:B------:R-:W-:Y:S01]  /*01f0*/  @!P2 IADD3 R29, PT, PT, R2, R0, RZ ;  /* 0x00000000021da210 */ /* 0x000fe20007ffe0ff */
[----:B0-----:R-:W0:Y:S01]  /*0200*/  @!P2 LDC.64 R4, c[0x0][0x390] ;  /* 0x0000e400ff04ab82 */ /* 0x001e220000000a00 */
[----:B------:R-:W-:-:S04]  /*0210*/  @!P2 IADD3 R0, PT, PT, R0, 0x80, RZ ;  /* 0x000000800000a810 */ /* 0x000fc80007ffe0ff */
[----:B------:R-:W-:-:S13]  /*0220*/  ISETP.GE.U32.AND P1, PT, R0, R14, PT ;  /* 0x0000000e0000720c */ /* 0x000fda0003f26070 */
[----:B------:R-:W-:Y:S01]  /*0230*/  @!P1 IMAD.IADD R27, R2, 0x1, R0 ;  /* 0x00000001021b9824 */ /* 0x000fe200078e0200 */
[----:B------:R-:W-:Y:S01]  /*0240*/  @!P1 IADD3 R0, PT, PT, R0, 0x80, RZ ;  /* 0x0000008000009810 */ /* 0x000fe20007ffe0ff */
[----:B------:R-:W2:Y:S03]  /*0250*/  @!P1 LDC.64 R16, c[0x0][0x390] ;  /* 0x0000e400ff109b82 */ /* 0x000ea60000000a00 */
[----:B------:R-:W-:-:S13]  /*0260*/  ISETP.GE.U32.AND P0, PT, R0, R14, PT ;  /* 0x0000000e0000720c */ /* 0x000fda0003f06070 */
[----:B------:R-:W-:Y:S01]  /*0270*/  @!P0 IMAD.IADD R15, R2, 0x1, R0 ;  /* 0x00000001020f8824 */ /* 0x000fe200078e0200 */
[----:B------:R-:W-:Y:S01]  /*0280*/  @!P0 IADD3 R0, PT, PT, R0, 0x80, RZ ;  /* 0x0000008000008810 */ /* 0x000fe20007ffe0ff */
[----:B-1----:R-:W-:Y:S01]  /*0290*/  @!P5 IMAD.WIDE.U32 R12, R6, 0x2, R12 ;  /* 0x00000002060cd825 */ /* 0x002fe200078e000c */
[----:B------:R-:W1:Y:S02]  /*02a0*/  @!P0 LDC.64 R18, c[0x0][0x390] ;  /* 0x0000e400ff128b82 */ /* 0x000e640000000a00 */
[----:B------:R-:W-:-:S13]  /*02b0*/  ISETP.GE.U32.AND P6, PT, R0, R14, PT ;  /* 0x0000000e0000720c */ /* 0x000fda0003fc6070 */
[----:B------:R-:W1:Y:S01]  /*02c0*/  @!P6 LDC.64 R8, c[0x0][0x390] ;  /* 0x0000e400ff08eb82 */ /* 0x000e620000000a00 */
[----:B------:R-:W-:Y:S02]  /*02d0*/  PRMT R6, RZ, 0x7610, R6 ;  /* 0x00007610ff067816 */ /* 0x000fe40000000006 */
[----:B------:R-:W-:Y:S01]  /*02e0*/  @!P6 IADD3 R0, PT, PT, R2, R0, RZ ;  /* 0x000000000200e210 */ /* 0x000fe20007ffe0ff */
[----:B--2---:R-:W-:-:S03]  /*02f0*/  @!P1 IMAD.WIDE.U32 R16, R27, 0x2, R16 ;  /* 0x000000021b109825 */ /* 0x004fc600078e0010 */
[----:B------:R2:W5:Y:S01]  /*0300*/  @!P5 LDG.E.U16 R6, desc[UR4][R12.64] ;  /* 0x000000040c06d981 */ /* 0x000562000c1e1500 */
[----:B---3--:R-:W-:Y:S01]  /*0310*/  @!P4 IMAD.WIDE.U32 R24, R7, 0x2, R24 ;  /* 0x000000020718c825 */ /* 0x008fe200078e0018 */
[----:B------:R-:W-:-:S03]  /*0320*/  PRMT R7, RZ, 0x7610, R7 ;  /* 0x00007610ff077816 */ /* 0x000fc60000000007 */
[----:B----4-:R-:W-:Y:S01]  /*0330*/  @!P3 IMAD.WIDE.U32 R22, R10, 0x2, R22 ;  /* 0x000000020a16b825 */ /* 0x010fe200078e0016 */
[----:B------:R-:W-:Y:S02]  /*0340*/  PRMT R10, RZ, 0x7610, R10 ;  /* 0x00007610ff0a7816 */ /* 0x000fe4000000000a */
[----:B------:R3:W5:Y:S01]  /*0350*/  @!P4 LDG.E.U16 R7, desc[UR4][R24.64] ;  /* 0x000000041807c981 */ /* 0x000762000c1e1500 */
[----:B0-----:R-:W-:Y:S01]  /*0360*/  @!P2 IMAD.WIDE.U32 R4, R29, 0x2, R4 ;  /* 0x000000021d04a825 */ /* 0x001fe200078e0004 */
[----:B--2---:R-:W-:Y:S02]  /*0370*/  PRMT R13, RZ, 0x7610, R13 ;  /* 0x00007610ff0d7816 */ /* 0x004fe4000000000d */
[----:B------:R3:W5:Y:S01]  /*0380*/  @!P1 LDG.E.U16 R10, desc[UR4][R16.64] ;  /* 0x00000004100a9981 */ /* 0x000762000c1e1500 */
[--C-:B-1----:R-:W-:Y:S01]  /*0390*/  @!P6 IMAD.WIDE.U32 R26, R0, 0x2, R8.reuse ;  /* 0x00000002001ae825 */ /* 0x102fe200078e0008 */
[----:B------:R-:W-:Y:S02]  /*03a0*/  PRMT R8, RZ, 0x7610, R8 ;  /* 0x00007610ff087816 */ /* 0x000fe40000000008 */
[----:B------:R-:W-:-:S02]  /*03b0*/  PRMT R9, RZ, 0x7610, R9 ;  /* 0x00007610ff097816 */ /* 0x000fc40000000009 */
[----:B------:R3:W5:Y:S04]  /*03c0*/  @!P6 LDG.E.U16 R13, desc[UR4][R26.64] ;  /* 0x000000041a0de981 */ /* 0x000768000c1e1500 */
[----:B------:R3:W5:Y:S04]  /*03d0*/  @!P3 LDG.E.U16 R8, desc[UR4][R22.64] ;  /* 0x000000041608b981 */ /* 0x000768000c1e1500 */
[----:B------:R3:W5:Y:S01]  /*03e0*/  @!P2 LDG.E.U16 R9, desc[UR4][R4.64] ;  /* 0x000000040409a981 */ /* 0x000762000c1e1500 */
[----:B------:R-:W-:Y:S01]  /*03f0*/  PRMT R29, RZ, 0x7610, R29 ;  /* 0x00007610ff1d7816 */ /* 0x000fe2000000001d */
[----:B------:R-:W-:-:S05]  /*0400*/  @!P0 IMAD.WIDE.U32 R18, R15, 0x2, R18 ;  /* 0x000000020f128825 */ /* 0x000fca00078e0012 */
[----:B------:R3:W5:Y:S01]  /*0410*/  @!P0 LDG.E.U16 R29, desc[UR4][R18.64] ;  /* 0x00000004121d8981 */ /* 0x000762000c1e1500 */
[----:B------:R-:W-:Y:S01]  /*0420*/  ISETP.GE.U32.AND P0, PT, R21, R14, PT ;  /* 0x0000000e1500720c */ /* 0x000fe20003f06070 */
[----:B------:R-:W-:-:S12]  /*0430*/  BSSY.RECONVERGENT B2, `(.L_x_7796) ;  /* 0x0000032000027945 */ /* 0x000fd80003800200 */
[----:B---3--:R-:W-:Y:S05]  /*0440*/  @P0 BRA `(.L_x_7797) ;  /* 0x0000000000c00947 */ /* 0x008fea0003800000 */
        /* <DEDUP_REMOVED lines=17> */
[----:B------:R-:W-:Y:S05]  /*0560*/  CALL.REL.NOINC `($__internal_10_$__cuda_sm3x_div_rn_ftz_f32_slowpath) ;  /* 0x0000003400247944 */ /* 0x000fea0003c00000 */
[----:B------:R-:W-:-:S07]  /*0570*/  MOV R4, R0 ;  /* 0x0000000000047202 */ /* 0x000fce0000000f00 */
.L_x_7799:
[----:B------:R-:W-:Y:S05]  /*0580*/  BSYNC.RECONVERGENT B3 ;  /* 0x0000000000037941 */ /* 0x000fea0003800200 */
.L_x_7798:
        /* <DEDUP_REMOVED lines=28> */
.L_x_7797:
[----:B------:R-:W-:Y:S05]  /*0750*/  BSYNC.RECONVERGENT B2 ;  /* 0x0000000000027941 */ /* 0x000fea0003800200 */
.L_x_7796:
[----:B------:R-:W-:Y:S01]  /*0760*/  VIADD R12, R21, 0x80 ;  /* 0x00000080150c7836 */ /* 0x000fe20000000000 */
[----:B------:R-:W-:Y:S04]  /*0770*/  BSSY.RECONVERGENT B2, `(.L_x_7800) ;  /* 0x0000033000027945 */ /* 0x000fe80003800200 */
[----:B------:R-:W-:-:S13]  /*0780*/  ISETP.GE.U32.AND P0, PT, R12, R14, PT ;  /* 0x0000000e0c00720c */ /* 0x000fda0003f06070 */
[----:B------:R-:W-:Y:S05]  /*0790*/  @P0 BRA `(.L_x_7801) ;  /* 0x0000000000c00947 */ /* 0x000fea0003800000 */
[----:B------:R-:W-:Y:S01]  /*07a0*/  SHF.L.U32 R5, R11, 0x10, RZ ;  /* 0x000000100b057819 */ /* 0x000fe200000006ff */
[----:B------:R-:W-:Y:S01]  /*07b0*/  BSSY.RECONVERGENT B3, `(.L_x_7802) ;  /* 0x0000012000037945 */ /* 0x000fe20003800200 */
[----:B-----5:R-:W-:-:S03]  /*07c0*/  SHF.L.U32 R6, R6, 0x10, RZ ;  /* 0x0000001006067819 */ /* 0x020fc600000006ff */
        /* <DEDUP_REMOVED lines=15> */
[----:B------:R-:W-:-:S07]  /*08c0*/  IMAD.MOV.U32 R4, RZ, RZ, R0 ;  /* 0x000000ffff047224 */ /* 0x000fce00078e0000 */
.L_x_7803:
[----:B------:R-:W-:Y:S05]  /*08d0*/  BSYNC.RECONVERGENT B3 ;  /* 0x0000000000037941 */ /* 0x000fea0003800200 */
.L_x_7802:
[----:B------:R-:W-:Y:S02]  /*08e0*/  HFMA2 R17, -RZ, RZ, 0.89990234375, 10328 ;  /* 0x3b33710bff117431 */ /* 0x000fe400000001ff */
[----:B------:R-:W-:Y:S01]  /*08f0*/  FMUL.FTZ R0, R4, R4 ;  /* 0x0000000404007220 */ /* 0x000fe20000410000 */
[----:B------:R-:W-:Y:S02]  /*0900*/  MOV R19, 0x3f6ee581 ;  /* 0x3f6ee58100137802 */ /* 0x000fe40000000f00 */
[C---:B------:R-:W-:Y:S01]  /*0910*/  ISETP.GE.AND P3, PT, R5.reuse, RZ, PT ;  /* 0x000000ff0500720c */ /* 0x040fe20003f66270 */
        /* <DEDUP_REMOVED lines=24> */
.L_x_7801:
[----:B------:R-:W-:Y:S05]  /*0aa0*/  BSYNC.RECONVERGENT B2 ;  /* 0x0000000000027941 */ /* 0x000fea0003800200 */
.L_x_7800:
[----:B------:R-:W-:Y:S01]  /*0ab0*/  IADD3 R15, PT, PT, R21, 0x100, RZ ;  /* 0x00000100150f7810 */ /* 0x000fe20007ffe0ff */
[----:B------:R-:W-:Y:S03]  /*0ac0*/  BSSY.RECONVERGENT B2, `(.L_x_7804) ;  /* 0x0000033000027945 */ /* 0x000fe60003800200 */
[----:B------:R-:W-:-:S13]  /*0ad0*/  ISETP.GE.U32.AND P0, PT, R15, R14, PT ;  /* 0x0000000e0f00720c */ /* 0x000fda0003f06070 */
        /* <DEDUP_REMOVED lines=20> */
.L_x_7807:
[----:B------:R-:W-:Y:S05]  /*0c20*/  BSYNC.RECONVERGENT B3 ;  /* 0x0000000000037941 */ /* 0x000fea0003800200 */
.L_x_7806:
        /* <DEDUP_REMOVED lines=28> */
.L_x_7805:
[----:B------:R-:W-:Y:S05]  /*0df0*/  BSYNC.RECONVERGENT B2 ;  /* 0x0000000000027941 */ /* 0x000fea0003800200 */
.L_x_7804:
        /* <DEDUP_REMOVED lines=23> */
.L_x_7811:
[----:B------:R-:W-:Y:S05]  /*0f70*/  BSYNC.RECONVERGENT B3 ;  /* 0x0000000000037941 */ /* 0x000fea0003800200 */
.L_x_7810:
[----:B------:R-:W-:Y:S02]  /*0f80*/  IMAD.MOV.U32 R17, RZ, RZ, 0x3b33710b ;  /* 0x3b33710bff117424 */ /* 0x000fe400078e00ff */
[----:B------:R-:W-:Y:S01]  /*0f90*/  FMUL.FTZ R0, R4, R4 ;  /* 0x0000000404007220 */ /* 0x000fe20000410000 */
[----:B------:R-:W-:Y:S01]  /*0fa0*/  HFMA2 R19, -RZ, RZ, 1.857421875, -1409 ;  /* 0x3f6ee581ff137431 */ /* 0x000fe200000001ff */
        /* <DEDUP_REMOVED lines=25> */
.L_x_7809:
[----:B------:R-:W-:Y:S05]  /*1140*/  BSYNC.RECONVERGENT B2 ;  /* 0x0000000000027941 */ /* 0x000fea0003800200 */
.L_x_7808:
        /* <DEDUP_REMOVED lines=23> */
.L_x_7815:
[----:B------:R-:W-:Y:S05]  /*12c0*/  BSYNC.RECONVERGENT B3 ;  /* 0x0000000000037941 */ /* 0x000fea0003800200 */
.L_x_7814:
        /* <DEDUP_REMOVED lines=28> */
.L_x_7813:
[----:B------:R-:W-:Y:S05]  /*1490*/  BSYNC.RECONVERGENT B2 ;  /* 0x0000000000027941 */ /* 0x000fea0003800200 */
.L_x_7812:
        /* <DEDUP_REMOVED lines=23> */
.L_x_7819:
[----:B------:R-:W-:Y:S05]  /*1610*/  BSYNC.RECONVERGENT B3 ;  /* 0x0000000000037941 */ /* 0x000fea0003800200 */
.L_x_7818:
[----:B------:R-:W-:Y:S02]  /*1620*/  HFMA2 R17, -RZ, RZ, 0.89990234375, 10328 ;  /* 0x3b33710bff117431 */ /* 0x000fe400000001ff */
        /* <DEDUP_REMOVED lines=27> */
.L_x_7817:
[----:B------:R-:W-:Y:S05]  /*17e0*/  BSYNC.RECONVERGENT B2 ;  /* 0x0000000000027941 */ /* 0x000fea0003800200 */
.L_x_7816:
        /* <DEDUP_REMOVED lines=23> */
.L_x_7823:
[----:B------:R-:W-:Y:S05]  /*1960*/  BSYNC.RECONVERGENT B3 ;  /* 0x0000000000037941 */ /* 0x000fea0003800200 */
.L_x_7822:
        /* <DEDUP_REMOVED lines=28> */
.L_x_7821:
[----:B------:R-:W-:Y:S05]  /*1b30*/  BSYNC.RECONVERGENT B2 ;  /* 0x0000000000027941 */ /* 0x000fea0003800200 */
.L_x_7820:
[----:B------:R-:W-:Y:S01]  /*1b40*/  IADD3 R15, PT, PT, R21, 0x380, RZ ;  /* 0x00000380150f7810 */ /* 0x000fe20007ffe0ff */
[----:B------:R-:W-:Y:S03]  /*1b50*/  BSSY.RECONVERGENT B2, `(.L_x_7824) ;  /* 0x0000033000027945 */ /* 0x000fe60003800200 */
        /* <DEDUP_REMOVED lines=21> */
.L_x_7827:
[----:B------:R-:W-:Y:S05]  /*1cb0*/  BSYNC.RECONVERGENT B3 ;  /* 0x0000000000037941 */ /* 0x000fea0003800200 */
.L_x_7826:
        /* <DEDUP_REMOVED lines=16> */
[----:B------:R-:W-:-:S03]  /*1dc0*/  HFMA2 R0, -RZ, RZ, 2.04296875, -15.78125 ;  /* 0x4016cbe4ff007431 */ /* 0x000fc600000001ff */
        /* <DEDUP_REMOVED lines=11> */
.L_x_7825:
[----:B------:R-:W-:Y:S05]  /*1e80*/  BSYNC.RECONVERGENT B2 ;  /* 0x0000000000027941 */ /* 0x000fea0003800200 */
.L_x_7824:
        /* <DEDUP_REMOVED lines=11> */
[----:B------:R-:W1:Y:S01]  /*1f40*/  LDC.64 R12, c[0x0][0x388] ;  /* 0x0000e200ff0c7b82 */ /* 0x000e620000000a00 */
[----:B0-----:R-:W-:Y:S02]  /*1f50*/  IADD3 R3, PT, PT, R2, R21, RZ ;  /* 0x0000001502037210 */ /* 0x001fe40007ffe0ff */
[----:B------:R-:W-:-:S03]  /*1f60*/  IADD3 R21, PT, PT, R21, 0x80, RZ ;  /* 0x0000008015157810 */ /* 0x000fc60007ffe0ff */
[----:B-1----:R-:W-:-:S05]  /*1f70*/  IMAD.WIDE.U32 R12, R3, 0x2, R12 ;  /* 0x00000002030c7825 */ /* 0x002fca00078e000c */
[----:B------:R0:W-:Y:S02]  /*1f80*/  STG.E.U16 desc[UR4][R12.64], R5 ;  /* 0x000000050c007986 */ /* 0x0001e4000c101504 */
.L_x_7830:
[----:B------:R-:W-:-:S13]  /*1f90*/  ISETP.GE.U32.AND P0, PT, R21, R14, PT ;  /* 0x0000000e1500720c */ /* 0x000fda0003f06070 */
[----:B------:R-:W-:Y:S05]  /*1fa0*/  @P0 BRA `(.L_x_7832) ;  /* 0x0000000000300947 */ /* 0x000fea0003800000 */
[----:B0-----:R-:W0:Y:S01]  /*1fb0*/  LDC.64 R4, c[0x0][0x388] ;  /* 0x0000e200ff047b82 */ /* 0x001e220000000a00 */
[----:B------:R-:W-:Y:S01]  /*1fc0*/  IMAD.IADD R3, R2, 0x1, R21 ;  /* 0x0000000102037824 */ /* 0x000fe200078e0215 */
[----:B------:R-:W-:-:S03]  /*1fd0*/  IADD3 R21, PT, PT, R21, 0x80, RZ ;  /* 0x0000008015157810 */ /* 0x000fc60007ffe0ff */
[----:B0-----:R-:W-:-:S05]  /*1fe0*/  IMAD.WIDE.U32 R4, R3, 0x2, R4 ;  /* 0x0000000203047825 */ /* 0x001fca00078e0004 */
[----:B------:R1:W-:Y:S02]  /*1ff0*/  STG.E.U16 desc[UR4][R4.64], R6 ;  /* 0x0000000604007986 */ /* 0x0003e4000c101504 */
.L_x_7831:
[----:B------:R-:W-:-:S13]  /*2000*/  ISETP.GE.U32.AND P0, PT, R21, R14, PT ;  /* 0x0000000e1500720c */ /* 0x000fda0003f06070 */
[----:B------:R-:W-:Y:S05]  /*2010*/  @P0 BRA `(.L_x_7833) ;  /* 0x0000000000300947 */ /* 0x000fea0003800000 */
[----:B-1----:R-:W1:Y:S01]  /*2020*/  LDC.64 R4, c[0x0][0x388] ;  /* 0x0000e200ff047b82 */ /* 0x002e620000000a00 */
[----:B0-----:R-:W-:Y:S02]  /*2030*/  IADD3 R3, PT, PT, R2, R21, RZ ;  /* 0x0000001502037210 */ /* 0x001fe40007ffe0ff */
[----:B------:R-:W-:-:S03]  /*2040*/  IADD3 R21, PT, PT, R21, 0x80, RZ ;  /* 0x0000008015157810 */ /* 0x000fc60007ffe0ff */
[----:B-1----:R-:W-:-:S05]  /*2050*/  IMAD.WIDE.U32 R4, R3, 0x2, R4 ;  /* 0x0000000203047825 */ /* 0x002fca00078e0004 */
[----:B------:R1:W-:Y:S02]  /*2060*/  STG.E.U16 desc[UR4][R4.64], R7 ;  /* 0x0000000704007986 */ /* 0x0003e4000c101504 */
.L_x_7832:
[----:B------:R-:W-:-:S13]  /*2070*/  ISETP.GE.U32.AND P0, PT, R21, R14, PT ;  /* 0x0000000e1500720c */ /* 0x000fda0003f06070 */
[----:B------:R-:W-:Y:S05]  /*2080*/  @P0 BRA `(.L_x_7834) ;  /* 0x0000000000340947 */ /* 0x000fea0003800000 */
[----:B01----:R-:W0:Y:S01]  /*2090*/  LDC.64 R4, c[0x0][0x388] ;  /* 0x0000e200ff047b82 */ /* 0x003e220000000a00 */
[----:B------:R-:W-:Y:S01]  /*20a0*/  IMAD.IADD R3, R2, 0x1, R21 ;  /* 0x0000000102037824 */ /* 0x000fe200078e0215 */
[----:B------:R-:W-:-:S03]  /*20b0*/  IADD3 R21, PT, PT, R21, 0x80, RZ ;  /* 0x0000008015157810 */ /* 0x000fc60007ffe0ff */
[----:B0-----:R-:W-:-:S05]  /*20c0*/  IMAD.WIDE.U32 R4, R3, 0x2, R4 ;  /* 0x0000000203047825 */ /* 0x001fca00078e0004 */
[----:B------:R2:W-:Y:S02]  /*20d0*/  STG.E.U16 desc[UR4][R4.64], R8 ;  /* 0x0000000804007986 */ /* 0x0005e4000c101504 */
.L_x_7833:
[----:B------:R-:W-:-:S13]  /*20e0*/  ISETP.GE.U32.AND P0, PT, R21, R14, PT ;  /* 0x0000000e1500720c */ /* 0x000fda0003f06070 */
[----:B------:R-:W-:Y:S05]  /*20f0*/  @P0 BREAK.RELIABLE B1 ;  /* 0x0000000000010942 */ /* 0x000fea0003800100 */
[----:B------:R-:W-:Y:S05]  /*2100*/  @P0 BRA `(.L_x_7835) ;  /* 0x0000000000300947 */ /* 0x000fea0003800000 */
[----:B-12---:R-:W1:Y:S01]  /*2110*/  LDC.64 R4, c[0x0][0x388] ;  /* 0x0000e200ff047b82 */ /* 0x006e620000000a00 */
[----:B0-----:R-:W-:Y:S02]  /*2120*/  IADD3 R3, PT, PT, R2, R21, RZ ;  /* 0x0000001502037210 */ /* 0x001fe40007ffe0ff */
[----:B------:R-:W-:-:S03]  /*2130*/  IADD3 R21, PT, PT, R21, 0x80, RZ ;  /* 0x0000008015157810 */ /* 0x000fc60007ffe0ff */
[----:B-1----:R-:W-:-:S05]  /*2140*/  IMAD.WIDE.U32 R4, R3, 0x2, R4 ;  /* 0x0000000203047825 */ /* 0x002fca00078e0004 */
[----:B------:R2:W-:Y:S02]  /*2150*/  STG.E.U16 desc[UR4][R4.64], R9 ;  /* 0x0000000904007986 */ /* 0x0005e4000c101504 */
.L_x_7834:
[----:B------:R-:W-:Y:S05]  /*2160*/  BSYNC.RELIABLE B1 ;  /* 0x0000000000017941 */ /* 0x000fea0003800100 */
.L_x_7829:
[----:B------:R-:W-:-:S13]  /*2170*/  ISETP.GE.U32.AND P0, PT, R21, R14, PT ;  /* 0x0000000e1500720c */ /* 0x000fda0003f06070 */
[----:B012---:R-:W0:Y:S01]  /*2180*/  @!P0 LDC.64 R4, c[0x0][0x388] ;  /* 0x0000e200ff048b82 */ /* 0x007e220000000a00 */
[----:B------:R-:W-:Y:S01]  /*2190*/  @!P0 IMAD.IADD R3, R2, 0x1, R21 ;  /* 0x0000000102038824 */ /* 0x000fe200078e0215 */
[----:B------:R-:W-:-:S03]  /*21a0*/  @!P0 IADD3 R21, PT, PT, R21, 0x80, RZ ;  /* 0x0000008015158810 */ /* 0x000fc60007ffe0ff */
[----:B0-----:R-:W-:-:S05]  /*21b0*/  @!P0 IMAD.WIDE.U32 R4, R3, 0x2, R4 ;  /* 0x0000000203048825 */ /* 0x001fca00078e0004 */
[----:B------:R3:W-:Y:S02]  /*21c0*/  @!P0 STG.E.U16 desc[UR4][R4.64], R10 ;  /* 0x0000000a04008986 */ /* 0x0007e4000c101504 */
.L_x_7835:
[----:B------:R-:W-:Y:S05]  /*21d0*/  BSYNC.RECONVERGENT B0 ;  /* 0x0000000000007941 */ /* 0x000fea0003800200 */
.L_x_7828:
[----:B------:R-:W-:Y:S05]  /*21e0*/  WARPSYNC.ALL ;  /* 0x0000000000007948 */ /* 0x000fea0003800000 */
[----:B------:R-:W-:-:S13]  /*21f0*/  ISETP.GE.U32.AND P0, PT, R21, R14, PT ;  /* 0x0000000e1500720c */ /* 0x000fda0003f06070 */
[----:B------:R-:W-:Y:S05]  /*2200*/  @P0 EXIT ;  /* 0x000000000000094d */ /* 0x000fea0003800000 */
[----:B-123--:R-:W1:Y:S01]  /*2210*/  LDC.64 R4, c[0x0][0x388] ;  /* 0x0000e200ff047b82 */ /* 0x00ee620000000a00 */
[----:B0-----:R-:W-:-:S05]  /*2220*/  IADD3 R3, PT, PT, R2, R21, RZ ;  /* 0x0000001502037210 */ /* 0x001fca0007ffe0ff */
[----:B-1----:R-:W-:-:S05]  /*2230*/  IMAD.WIDE.U32 R2, R3, 0x2, R4 ;  /* 0x0000000203027825 */ /* 0x002fca00078e0004 */
[----:B------:R-:W-:Y:S01]  /*2240*/  STG.E.U16 desc[UR4][R2.64], R0 ;  /* 0x0000000002007986 */ /* 0x000fe2000c101504 */
[----:B------:R-:W-:Y:S05]  /*2250*/  EXIT ;  /* 0x000000000000794d */ /* 0x000fea0003800000 */
.L_x_7795:
[----:B------:R-:W0:Y:S01]  /*2260*/  S2R R3, SR_TID.X ;  /* 0x0000000000037919 */ /* 0x000e220000002100 */
[----:B------:R-:W1:Y:S02]  /*2270*/  LDC.64 R4, c[0x0][0x390] ;  /* 0x0000e400ff047b82 */ /* 0x000e640000000a00 */
[----:B-1----:R-:W-:-:S04]  /*2280*/  IMAD.WIDE.U32 R4, R2, 0x2, R4 ;  /* 0x0000000202047825 */ /* 0x002fc800078e0004 */
[----:B0-----:R-:W-:-:S05]  /*2290*/  IMAD.WIDE.U32 R16, R3, 0x4, R4 ;  /* 0x0000000403107825 */ /* 0x001fca00078e0004 */
[----:B------:R-:W3:Y:S04]  /*22a0*/  LDG.E R10, desc[UR4][R16.64] ;  /* 0x00000004100a7981 */ /* 0x000ee8000c1e1900 */
[----:B------:R0:W5:Y:S04]  /*22b0*/  LDG.E R12, desc[UR4][R16.64+0x200] ;  /* 0x00020004100c7981 */ /* 0x000168000c1e1900 */
[----:B------:R0:W5:Y:S04]  /*22c0*/  LDG.E R20, desc[UR4][R16.64+0x400] ;  /* 0x0004000410147981 */ /* 0x000168000c1e1900 */
[----:B------:R0:W5:Y:S01]  /*22d0*/  LDG.E R18, desc[UR4][R16.64+0x600] ;  /* 0x0006000410127981 */ /* 0x000162000c1e1900 */
[----:B--2---:R-:W-:Y:S01]  /*22e0*/  SHF.L.U32 R5, R11, 0x10, RZ ;  /* 0x000000100b057819 */ /* 0x004fe200000006ff */
[----:B------:R-:W-:Y:S01]  /*22f0*/  HFMA2 R8, -RZ, RZ, 2.04296875, -15.78125 ;  /* 0x4016cbe4ff087431 */ /* 0x000fe200000001ff */
[----:B------:R-:W-:Y:S02]  /*2300*/  BSSY.RECONVERGENT B2, `(.L_x_7836) ;  /* 0x0000017000027945 */ /* 0x000fe40003800200 */
[C---:B------:R-:W-:Y:S01]  /*2310*/  ISETP.GE.AND P2, PT, R5.reuse, RZ, PT ;  /* 0x000000ff0500720c */ /* 0x040fe20003f46270 */
[----:B------:R-:W-:Y:S01]  /*2320*/  FADD.FTZ R6, |R5|, -RZ ;  /* 0x800000ff05067221 */ /* 0x000fe20000010200 */
[C---:B---3--:R-:W-:Y:S01]  /*2330*/  IMAD.U32 R14, R10.reuse, 0x10000, RZ ;  /* 0x000100000a0e7824 */ /* 0x048fe200078e00ff */
[----:B------:R-:W-:-:S03]  /*2340*/  PRMT R10, R10, 0x7632, R10 ;  /* 0x000076320a0a7816 */ /* 0x000fc6000000000a */
[C---:B------:R-:W-:Y:S01]  /*2350*/  FADD.FTZ R7, |R14|.reuse, -RZ ;  /* 0x800000ff0e077221 */ /* 0x040fe20000010200 */
[----:B------:R-:W-:-:S04]  /*2360*/  FSETP.GT.FTZ.AND P3, PT, |R14|, |R5|, PT ;  /* 0x400000050e00720b */ /* 0x000fc80003f74200 */
[----:B------:R-:W-:Y:S02]  /*2370*/  FSEL R9, R7, R6, P3 ;  /* 0x0000000607097208 */ /* 0x000fe40001800000 */
        /* <DEDUP_REMOVED lines=8> */
[----:B------:R-:W-:Y:S02]  /*2400*/  FSEL R7, R8, 0.78539818525314331055, !P2 ;  /* 0x3f490fdb08077808 */ /* 0x000fe40005000000 */
[----:B------:R-:W-:Y:S01]  /*2410*/  FSEL R8, RZ, 3.1415927410125732422, P2 ;  /* 0x40490fdbff087808 */ /* 0x000fe20001000000 */
[----:B0-2---:R-:W-:Y:S06]  /*2420*/  @!P0 BRA `(.L_x_7837) ;  /* 0x0000000000108947 */ /* 0x005fec0003800000 */
[----:B------:R-:W-:Y:S02]  /*2430*/  MOV R15, R9 ;  /* 0x00000009000f7202 */ /* 0x000fe40000000f00 */
[----:B------:R-:W-:-:S07]  /*2440*/  MOV R4, 0x2460 ;  /* 0x0000246000047802 */ /* 0x000fce0000000f00 */
[----:B-----5:R-:W-:Y:S05]  /*2450*/  CALL.REL.NOINC `($__internal_10_$__cuda_sm3x_div_rn_ftz_f32_slowpath) ;  /* 0x0000001400687944 */ /* 0x020fea0003c00000 */
[----:B------:R-:W-:-:S07]  /*2460*/  MOV R4, R0 ;  /* 0x0000000000047202 */ /* 0x000fce0000000f00 */
.L_x_7837:
[----:B------:R-:W-:Y:S05]  /*2470*/  BSYNC.RECONVERGENT B2 ;  /* 0x0000000000027941 */ /* 0x000fea0003800200 */
.L_x_7836:
[----:B------:R-:W-:Y:S02]  /*2480*/  IMAD.MOV.U32 R11, RZ, RZ, 0x3b33710b ;  /* 0x3b33710bff0b7424 */ /* 0x000fe400078e00ff */
[----:B------:R-:W-:Y:S01]  /*2490*/  FMUL.FTZ R0, R4, R4 ;  /* 0x0000000404007220 */ /* 0x000fe20000410000 */
[----:B------:R-:W-:Y:S01]  /*24a0*/  SHF.L.U32 R10, R10, 0x10, RZ ;  /* 0x000000100a0a7819 */ /* 0x000fe200000006ff */
[----:B------:R-:W-:Y:S01]  /*24b0*/  HFMA2 R13, -RZ, RZ, 1.857421875, -1409 ;  /* 0x3f6ee581ff0d7431 */ /* 0x000fe200000001ff */
[----:B------:R-:W-:Y:S01]  /*24c0*/  FSETP.NEU.FTZ.AND P1, PT, |R5|, |R14|, PT ;  /* 0x4000000e0500720b */ /* 0x000fe20003f3d200 */
[----:B------:R-:W-:Y:S01]  /*24d0*/  FFMA.FTZ R11, R0, R11, -0.015681877732276916504 ;  /* 0xbc807748000b7423 */ /* 0x000fe2000001000b */
[C---:B------:R-:W-:Y:S01]  /*24e0*/  FSETP.GT.FTZ.AND P4, PT, |R10|.reuse, |R5|, PT ;  /* 0x400000050a00720b */ /* 0x040fe20003f94200 */
[----:B------:R-:W-:Y:S01]  /*24f0*/  FADD.FTZ R17, |R10|, -RZ ;  /* 0x800000ff0a117221 */ /* 0x000fe20000010200 */
[----:B------:R-:W-:Y:S01]  /*2500*/  FSETP.NEU.FTZ.AND P0, PT, R9, RZ, PT ;  /* 0x000000ff0900720b */ /* 0x000fe20003f1d000 */
[C---:B------:R-:W-:Y:S01]  /*2510*/  FFMA.FTZ R11, R0.reuse, R11, 0.042200751602649688721 ;  /* 0x3d2cdab2000b7423 */ /* 0x040fe2000001000b */
[----:B------:R-:W-:Y:S01]  /*2520*/  FADD.FTZ R9, |R5|, |R14| ;  /* 0x4000000e05097221 */ /* 0x000fe20000010200 */
[----:B------:R-:W-:Y:S01]  /*2530*/  BSSY.RECONVERGENT B2, `(.L_x_7838) ;  /* 0x000001f000027945 */ /* 0x000fe20003800200 */
[----:B------:R-:W-:Y:S01]  /*2540*/  FSEL R15, R17, R6, P4 ;  /* 0x00000006110f7208 */ /* 0x000fe20002000000 */
[----:B------:R-:W-:-:S03]  /*2550*/  FFMA.FTZ R11, R0, R11, -0.074792981147766113281 ;  /* 0xbd992d10000b7423 */ /* 0x000fc6000001000b */
[----:B------:R-:W0:Y:S01]  /*2560*/  MUFU.RCP R22, R15 ;  /* 0x0000000f00167308 */ /* 0x000e220000001000 */
[----:B------:R-:W-:-:S04]  /*2570*/  FFMA.FTZ R11, R0, R11, 0.10640415549278259277 ;  /* 0x3dd9ea6c000b7423 */ /* 0x000fc8000001000b */
[----:B------:R-:W-:-:S04]  /*2580*/  FFMA.FTZ R11, R0, R11, -0.14207722246646881104 ;  /* 0xbe117cb1000b7423 */ /* 0x000fc8000001000b */
[----:B------:R-:W-:-:S04]  /*2590*/  FFMA.FTZ R11, R0, R11, 0.19993925094604492188 ;  /* 0x3e4cbce0000b7423 */ /* 0x000fc8000001000b */
[----:B------:R-:W-:-:S04]  /*25a0*/  FFMA.FTZ R11, R0, R11, -0.33333197236061096191 ;  /* 0xbeaaaa7d000b7423 */ /* 0x000fc8000001000b */
[----:B------:R-:W-:Y:S01]  /*25b0*/  FMUL.FTZ R11, R0, R11 ;  /* 0x0000000b000b7220 */ /* 0x000fe20000410000 */
[----:B------:R-:W-:-:S03]  /*25c0*/  FSEL R0, R6, R17, P4 ;  /* 0x0000001106007208 */ /* 0x000fc60002000000 */
[----:B------:R-:W-:-:S04]  /*25d0*/  FFMA.FTZ R4, R11, R4, R4 ;  /* 0x000000040b047223 */ /* 0x000fc80000010004 */
[C---:B------:R-:W-:Y:S01]  /*25e0*/  FFMA.FTZ R11, R13.reuse, 1.6832555532455444336, -R4 ;  /* 0x3fd774eb0d0b7823 */ /* 0x040fe20000010804 */
[----:B------:R-:W-:-:S04]  /*25f0*/  FSEL R13, R13, 1.8663789033889770508, P3 ;  /* 0x3feee5810d0d7808 */ /* 0x000fc80001800000 */
[----:B------:R-:W-:Y:S01]  /*2600*/  FSEL R16, R11, R4, P3 ;  /* 0x000000040b107208 */ /* 0x000fe20001800000 */
[----:B------:R-:W-:Y:S01]  /*2610*/  @!P3 FADD.FTZ R4, -R4, -RZ ;  /* 0x800000ff0404b221 */ /* 0x000fe20000010100 */
[----:B0-----:R-:W-:-:S03]  /*2620*/  FFMA R11, -R15, R22, 1 ;  /* 0x3f8000000f0b7423 */ /* 0x001fc60000000116 */
[----:B------:R-:W-:Y:S01]  /*2630*/  @!P2 FFMA.FTZ R16, R13, 1.6832555532455444336, R4 ;  /* 0x3fd774eb0d10a823 */ /* 0x000fe20000010004 */
[----:B------:R-:W-:-:S04]  /*2640*/  FFMA R13, R22, R11, R22 ;  /* 0x0000000b160d7223 */ /* 0x000fc80000000016 */
[----:B------:R-:W-:Y:S01]  /*2650*/  FSEL R11, R7, R16, !P1 ;  /* 0x00000010070b7208 */ /* 0x000fe20004800000 */
[----:B------:R-:W0:Y:S01]  /*2660*/  FCHK P1, R0, R15 ;  /* 0x0000000f00007302 */ /* 0x000e220000020000 */
[----:B------:R-:W-:Y:S02]  /*2670*/  FFMA R4, R0, R13, RZ ;  /* 0x0000000d00047223 */ /* 0x000fe400000000ff */
[----:B------:R-:W-:Y:S02]  /*2680*/  FSEL R11, R8, R11, !P0 ;  /* 0x0000000b080b7208 */ /* 0x000fe40004000000 */
[----:B------:R-:W-:Y:S01]  /*2690*/  FSETP.NAN.FTZ.AND P0, PT, |R9|, |R9|, PT ;  /* 0x400000090900720b */ /* 0x000fe20003f18200 */
[----:B------:R-:W-:Y:S01]  /*26a0*/  FFMA R16, -R15, R4, R0 ;  /* 0x000000040f107223 */ /* 0x000fe20000000100 */
[----:B------:R-:W-:-:S03]  /*26b0*/  LOP3.LUT R14, R11, 0x80000000, R14, 0xb8, !PT ;  /* 0x800000000b0e7812 */ /* 0x000fc600078eb80e */
[----:B------:R-:W-:Y:S01]  /*26c0*/  FFMA R4, R13, R16, R4 ;  /* 0x000000100d047223 */ /* 0x000fe20000000004 */
[----:B------:R-:W-:Y:S01]  /*26d0*/  FSEL R9, R9, R14, P0 ;  /* 0x0000000e09097208 */ /* 0x000fe20000000000 */
[----:B0-----:R-:W-:Y:S06]  /*26e0*/  @!P1 BRA `(.L_x_7839) ;  /* 0x00000000000c9947 */ /* 0x001fec0003800000 */
[----:B------:R-:W-:-:S07]  /*26f0*/  MOV R4, 0x2710 ;  /* 0x0000271000047802 */ /* 0x000fce0000000f00 */
[----:B-----5:R-:W-:Y:S05]  /*2700*/  CALL.REL.NOINC `($__internal_10_$__cuda_sm3x_div_rn_ftz_f32_slowpath) ;  /* 0x0000001000bc7944 */ /* 0x020fea0003c00000 */
[----:B------:R-:W-:-:S07]  /*2710*/  MOV R4, R0 ;  /* 0x0000000000047202 */ /* 0x000fce0000000f00 */
.L_x_7839:
[----:B------:R-:W-:Y:S05]  /*2720*/  BSYNC.RECONVERGENT B2 ;  /* 0x0000000000027941 */ /* 0x000fea0003800200 */
.L_x_7838:
[----:B------:R-:W-:Y:S02]  /*2730*/  IMAD.MOV.U32 R11, RZ, RZ, 0x3b33710b ;  /* 0x3b33710bff0b7424 */ /* 0x000fe400078e00ff */
[----:B------:R-:W-:Y:S01]  /*2740*/  FMUL.FTZ R0, R4, R4 ;  /* 0x0000000404007220 */ /* 0x000fe20000410000 */
[----:B-----5:R-:W-:Y:S01]  /*2750*/  SHF.L.U32 R14, R12, 0x10, RZ ;  /* 0x000000100c0e7819 */ /* 0x020fe200000006ff */
[----:B------:R-:W-:Y:S01]  /*2760*/  HFMA2 R17, -RZ, RZ, 1.857421875, -1409 ;  /* 0x3f6ee581ff117431 */ /* 0x000fe200000001ff */
[----:B------:R-:W-:Y:S01]  /*2770*/  FSETP.NEU.FTZ.AND P1, PT, |R5|, |R10|, PT ;  /* 0x4000000a0500720b */ /* 0x000fe20003f3d200 */
[----:B------:R-:W-:Y:S01]  /*2780*/  FFMA.FTZ R11, R0, R11, -0.015681877732276916504 ;  /* 0xbc807748000b7423 */ /* 0x000fe2000001000b */
[C---:B------:R-:W-:Y:S01]  /*2790*/  FSETP.GT.FTZ.AND P3, PT, |R14|.reuse, |R5|, PT ;  /* 0x400000050e00720b */ /* 0x040fe20003f74200 */
[----:B------:R-:W-:Y:S01]  /*27a0*/  FADD.FTZ R19, |R14|, -RZ ;  /* 0x800000ff0e137221 */ /* 0x000fe20000010200 */
[----:B------:R-:W-:Y:S01]  /*27b0*/  FSETP.NEU.FTZ.AND P0, PT, R15, RZ, PT ;  /* 0x000000ff0f00720b */ /* 0x000fe20003f1d000 */
[----:B------:R-:W-:Y:S01]  /*27c0*/  FFMA.FTZ R11, R0, R11, 0.042200751602649688721 ;  /* 0x3d2cdab2000b7423 */ /* 0x000fe2000001000b */
[----:B------:R-:W-:Y:S01]  /*27d0*/  BSSY.RECONVERGENT B2, `(.L_x_7840) ;  /* 0x0000022000027945 */ /* 0x000fe20003800200 */
[----:B------:R-:W-:-:S02]  /*27e0*/  PRMT R12, R12, 0x7632, R12 ;  /* 0x000076320c0c7816 */ /* 0x000fc4000000000c */
[----:B------:R-:W-:-:S04]  /*27f0*/  FFMA.FTZ R11, R0, R11, -0.074792981147766113281 ;  /* 0xbd992d10000b7423 */ /* 0x000fc8000001000b */
[----:B------:R-:W-:-:S04]  /*2800*/  FFMA.FTZ R11, R0, R11, 0.10640415549278259277 ;  /* 0x3dd9ea6c000b7423 */ /* 0x000fc8000001000b */
[----:B------:R-:W-:-:S04]  /*2810*/  FFMA.FTZ R11, R0, R11, -0.14207722246646881104 ;  /* 0xbe117cb1000b7423 */ /* 0x000fc8000001000b */
[----:B------:R-:W-:Y:S01]  /*2820*/  FFMA.FTZ R13, R0, R11, 0.19993925094604492188 ;  /* 0x3e4cbce0000d7423 */ /* 0x000fe2000001000b */
[----:B------:R-:W-:-:S03]  /*2830*/  FSEL R11, R19, R6, P3 ;  /* 0x00000006130b7208 */ /* 0x000fc60001800000 */
[C---:B------:R-:W-:Y:S01]  /*2840*/  FFMA.FTZ R13, R0.reuse, R13, -0.33333197236061096191 ;  /* 0xbeaaaa7d000d7423 */ /* 0x040fe2000001000d */
[----:B------:R-:W0:Y:S03]  /*2850*/  MUFU.RCP R22, R11 ;  /* 0x0000000b00167308 */ /* 0x000e260000001000 */
        /* <DEDUP_REMOVED lines=9> */
[----:B------:R-:W-:Y:S01]  /*28f0*/  FFMA R17, R22, R13, R22 ;  /* 0x0000000d16117223 */ /* 0x000fe20000000016 */
[----:B------:R-:W-:-:S03]  /*2900*/  FADD.FTZ R13, |R5|, |R10| ;  /* 0x4000000a050d7221 */ /* 0x000fc60000010200 */
        /* <DEDUP_REMOVED lines=12> */
[----:B------:R-:W-:Y:S05]  /*29d0*/  CALL.REL.NOINC `($__internal_10_$__cuda_sm3x_div_rn_ftz_f32_slowpath) ;  /* 0x0000001000087944 */ /* 0x000fea0003c00000 */
[----:B------:R-:W-:-:S07]  /*29e0*/  IMAD.MOV.U32 R4, RZ, RZ, R0 ;  /* 0x000000ffff047224 */ /* 0x000fce00078e0000 */
.L_x_7841:
[----:B------:R-:W-:Y:S05]  /*29f0*/  BSYNC.RECONVERGENT B2 ;  /* 0x0000000000027941 */ /* 0x000fea0003800200 */
.L_x_7840:
[----:B------:R-:W-:Y:S01]  /*2a00*/  MOV R13, 0x3b33710b ;  /* 0x3b33710b000d7802 */ /* 0x000fe20000000f00 */
        /* <DEDUP_REMOVED lines=39> */
[----:B------:R-:W-:Y:S05]  /*2c80*/  CALL.REL.NOINC `($__internal_10_$__cuda_sm3x_div_rn_ftz_f32_slowpath) ;  /* 0x0000000c005c7944 */ /* 0x000fea0003c00000 */
[----:B------:R-:W-:-:S07]  /*2c90*/  IMAD.MOV.U32 R4, RZ, RZ, R0 ;  /* 0x000000ffff047224 */ /* 0x000fce00078e0000 */
.L_x_7843:
[----:B------:R-:W-:Y:S05]  /*2ca0*/  BSYNC.RECONVERGENT B2 ;  /* 0x0000000000027941 */ /* 0x000fea0003800200 */
.L_x_7842:
        /* <DEDUP_REMOVED lines=9> */
[----:B------:R-:W-:Y:S01]  /*2d40*/  FFMA.FTZ R13, R0, R13, 0.042200751602649688721 ;  /* 0x3d2cdab2000d7423 */ /* 0x000fe2000001000d */
[----:B------:R-:W-:Y:S01]  /*2d50*/  FADD.FTZ R15, |R5|, |R12| ;  /* 0x4000000c050f7221 */ /* 0x000fe20000010200 */
[----:B------:R-:W-:Y:S01]  /*2d60*/  BSSY.RECONVERGENT B2, `(.L_x_7844) ;  /* 0x0000021000027945 */ /* 0x000fe20003800200 */
[----:B------:R-:W-:Y:S01]  /*2d70*/  PRMT R20, R20, 0x7632, R20 ;  /* 0x0000763214147816 */ /* 0x000fe20000000014 */
        /* <DEDUP_REMOVED lines=29> */
[----:B------:R-:W-:Y:S05]  /*2f50*/  CALL.REL.NOINC `($__internal_10_$__cuda_sm3x_div_rn_ftz_f32_slowpath) ;  /* 0x0000000800a87944 */ /* 0x000fea0003c00000 */
[----:B------:R-:W-:-:S07]  /*2f60*/  MOV R4, R0 ;  /* 0x0000000000047202 */ /* 0x000fce0000000f00 */
.L_x_7845:
[----:B------:R-:W-:Y:S05]  /*2f70*/  BSYNC.RECONVERGENT B2 ;  /* 0x0000000000027941 */ /* 0x000fea0003800200 */
.L_x_7844:
[----:B------:R-:W-:Y:S02]  /*2f80*/  HFMA2 R15, -RZ, RZ, 0.89990234375, 10328 ;  /* 0x3b33710bff0f7431 */ /* 0x000fe400000001ff */
[----:B------:R-:W-:Y:S01]  /*2f90*/  FMUL.FTZ R0, R4, R4 ;  /* 0x0000000404007220 */ /* 0x000fe20000410000 */
[----:B------:R-:W-:Y:S01]  /*2fa0*/  SHF.L.U32 R20, R20, 0x10, RZ ;  /* 0x0000001014147819 */ /* 0x000fe200000006ff */
[----:B------:R-:W-:Y:S01]  /*2fb0*/  IMAD.MOV.U32 R17, RZ, RZ, 0x3f6ee581 ;  /* 0x3f6ee581ff117424 */ /* 0x000fe200078e00ff */
        /* <DEDUP_REMOVED lines=38> */
[----:B------:R-:W-:-:S07]  /*3220*/  MOV R4, R0 ;  /* 0x0000000000047202 */ /* 0x000fce0000000f00 */
.L_x_7847:
[----:B------:R-:W-:Y:S05]  /*3230*/  BSYNC.RECONVERGENT B2 ;  /* 0x0000000000027941 */ /* 0x000fea0003800200 */
.L_x_7846:
[----:B------:R-:W-:Y:S02]  /*3240*/  HFMA2 R15, -RZ, RZ, 0.89990234375, 10328 ;  /* 0x3b33710bff0f7431 */ /* 0x000fe400000001ff */
[----:B------:R-:W-:Y:S01]  /*3250*/  FMUL.FTZ R0, R4, R4 ;  /* 0x0000000404007220 */ /* 0x000fe20000410000 */
[----:B------:R-:W-:Y:S01]  /*3260*/  IMAD.U32 R14, R18, 0x10000, RZ ;  /* 0x00010000120e7824 */ /* 0x000fe200078e00ff */
[----:B------:R-:W-:Y:S01]  /*3270*/  MOV R23, 0x3f6ee581 ;  /* 0x3f6ee58100177802 */ /* 0x000fe20000000f00 */
[----:B------:R-:W-:Y:S01]  /*3280*/  BSSY.RECONVERGENT B2, `(.L_x_7848) ;  /* 0x0000027000027945 */ /* 0x000fe20003800200 */
[----:B------:R-:W-:Y:S01]  /*3290*/  FFMA.FTZ R15, R0, R15, -0.015681877732276916504 ;  /* 0xbc807748000f7423 */ /* 0x000fe2000001000f */
[C---:B------:R-:W-:Y:S01]  /*32a0*/  FADD.FTZ R17, |R14|.reuse, -RZ ;  /* 0x800000ff0e117221 */ /* 0x040fe20000010200 */
[----:B------:R-:W-:Y:S02]  /*32b0*/  FSETP.GT.FTZ.AND P4, PT, |R14|, |R5|, PT ;  /* 0x400000050e00720b */ /* 0x000fe40003f94200 */
[----:B------:R-:W-:Y:S01]  /*32c0*/  FFMA.FTZ R15, R0, R15, 0.042200751602649688721 ;  /* 0x3d2cdab2000f7423 */ /* 0x000fe2000001000f */
[----:B------:R-:W-:-:S02]  /*32d0*/  FSETP.NEU.FTZ.AND P1, PT, |R5|, |R20|, PT ;  /* 0x400000140500720b */ /* 0x000fc40003f3d200 */
[----:B------:R-:W-:Y:S01]  /*32e0*/  FSETP.NEU.FTZ.AND P0, PT, R21, RZ, PT ;  /* 0x000000ff1500720b */ /* 0x000fe20003f1d000 */
[----:B------:R-:W-:Y:S01]  /*32f0*/  FFMA.FTZ R15, R0, R15, -0.074792981147766113281 ;  /* 0xbd992d10000f7423 */ /* 0x000fe2000001000f */
[----:B------:R-:W-:-:S03]  /*3300*/  PRMT R26, R18, 0x7632, R26 ;  /* 0x00007632121a7816 */ /* 0x000fc6000000001a */
        /* <DEDUP_REMOVED lines=18> */
[----:B------:R-:W-:Y:S01]  /*3430*/  FADD.FTZ R16, |R5|, |R20| ;  /* 0x4000001405107221 */ /* 0x000fe20000010200 */
[----:B------:R-:W-:Y:S01]  /*3440*/  FFMA R4, R0, R19, RZ ;  /* 0x0000001300047223 */ /* 0x000fe200000000ff */
[----:B------:R-:W-:-:S03]  /*3450*/  FSEL R17, R8, R17, !P0 ;  /* 0x0000001108117208 */ /* 0x000fc60004000000 */
        /* <DEDUP_REMOVED lines=8> */
[----:B------:R-:W-:-:S07]  /*34e0*/  MOV R4, R0 ;  /* 0x0000000000047202 */ /* 0x000fce0000000f00 */
.L_x_7849:
[----:B------:R-:W-:Y:S05]  /*34f0*/  BSYNC.RECONVERGENT B2 ;  /* 0x0000000000027941 */ /* 0x000fea0003800200 */
.L_x_7848:
[----:B------:R-:W-:Y:S02]  /*3500*/  HFMA2 R17, -RZ, RZ, 0.89990234375, 10328 ;  /* 0x3b33710bff117431 */ /* 0x000fe400000001ff */
[----:B------:R-:W-:Y:S01]  /*3510*/  FMUL.FTZ R0, R4, R4 ;  /* 0x0000000404007220 */ /* 0x000fe20000410000 */
[----:B------:R-:W-:Y:S01]  /*3520*/  IMAD.U32 R26, R26, 0x10000, RZ ;  /* 0x000100001a1a7824 */ /* 0x000fe200078e00ff */
[----:B------:R-:W-:Y:S01]  /*3530*/  MOV R21, 0x3f6ee581 ;  /* 0x3f6ee58100157802 */ /* 0x000fe20000000f00 */
[----:B------:R-:W-:Y:S01]  /*3540*/  BSSY.RECONVERGENT B2, `(.L_x_7850) ;  /* 0x0000027000027945 */ /* 0x000fe20003800200 */
[----:B------:R-:W-:Y:S01]  /*3550*/  FFMA.FTZ R17, R0, R17, -0.015681877732276916504 ;  /* 0xbc80774800117423 */ /* 0x000fe20000010011 */
[----:B------:R-:W-:Y:S02]  /*3560*/  FSETP.NEU.FTZ.AND P1, PT, |R5|, |R14|, PT ;  /* 0x4000000e0500720b */ /* 0x000fe40003f3d200 */
[----:B------:R-:W-:Y:S01]  /*3570*/  FSETP.GT.FTZ.AND P3, PT, |R26|, |R5|, PT ;  /* 0x400000051a00720b */ /* 0x000fe20003f74200 */
[----:B------:R-:W-:Y:S01]  /*3580*/  FFMA.FTZ R17, R0, R17, 0.042200751602649688721 ;  /* 0x3d2cdab200117423 */ /* 0x000fe20000010011 */
[----:B------:R-:W-:-:S03]  /*3590*/  FSETP.NEU.FTZ.AND P0, PT, R15, RZ, PT ;  /* 0x000000ff0f00720b */ /* 0x000fc60003f1d000 */
[----:B------:R-:W-:-:S04]  /*35a0*/  FFMA.FTZ R17, R0, R17, -0.074792981147766113281 ;  /* 0xbd992d1000117423 */ /* 0x000fc80000010011 */
[----:B------:R-:W-:-:S04]  /*35b0*/  FFMA.FTZ R17, R0, R17, 0.10640415549278259277 ;  /* 0x3dd9ea6c00117423 */ /* 0x000fc80000010011 */
[----:B------:R-:W-:Y:S01]  /*35c0*/  FFMA.FTZ R19, R0, R17, -0.14207722246646881104 ;  /* 0xbe117cb100137423 */ /* 0x000fe20000010011 */
[----:B------:R-:W-:-:S03]  /*35d0*/  FADD.FTZ R17, |R26|, -RZ ;  /* 0x800000ff1a117221 */ /* 0x000fc60000010200 */
[C---:B------:R-:W-:Y:S02]  /*35e0*/  FFMA.FTZ R19, R0.reuse, R19, 0.19993925094604492188 ;  /* 0x3e4cbce000137423 */ /* 0x040fe40000010013 */
[----:B------:R-:W-:Y:S02]  /*35f0*/  FSEL R18, R17, R6, P3 ;  /* 0x0000000611127208 */ /* 0x000fe40001800000 */
[C---:B------:R-:W-:Y:S02]  /*3600*/  FFMA.FTZ R19, R0.reuse, R19, -0.33333197236061096191 ;  /* 0xbeaaaa7d00137423 */ /* 0x040fe40000010013 */
[----:B------:R-:W0:Y:S02]  /*3610*/  MUFU.RCP R23, R18 ;  /* 0x0000001200177308 */ /* 0x000e240000001000 */
[----:B------:R-:W-:Y:S01]  /*3620*/  FMUL.FTZ R19, R0, R19 ;  /* 0x0000001300137220 */ /* 0x000fe20000410000 */
[----:B------:R-:W-:Y:S01]  /*3630*/  FSEL R0, R6, R17, P3 ;  /* 0x0000001106007208 */ /* 0x000fe20001800000 */
[----:B------:R-:W-:-:S02]  /*3640*/  FADD.FTZ R6, |R5|, |R14| ;  /* 0x4000000e05067221 */ /* 0x000fc40000010200 */
        /* <DEDUP_REMOVED lines=22> */
.L_x_7851:
[----:B------:R-:W-:Y:S05]  /*37b0*/  BSYNC.RECONVERGENT B2 ;  /* 0x0000000000027941 */ /* 0x000fea0003800200 */
.L_x_7850:
[----:B------:R-:W-:Y:S02]  /*37c0*/  IMAD.MOV.U32 R15, RZ, RZ, 0x3b33710b ;  /* 0x3b33710bff0f7424 */ /* 0x000fe400078e00ff */
[----:B------:R-:W-:Y:S01]  /*37d0*/  FMUL.FTZ R0, R4, R4 ;  /* 0x0000000404007220 */ /* 0x000fe20000410000 */
[----:B------:R-:W-:Y:S01]  /*37e0*/  HFMA2 R19, -RZ, RZ, 1.857421875, -1409 ;  /* 0x3f6ee581ff137431 */ /* 0x000fe200000001ff */
[----:B------:R-:W-:Y:S02]  /*37f0*/  FSETP.NEU.FTZ.AND P0, PT, R18, RZ, PT ;  /* 0x000000ff1200720b */ /* 0x000fe40003f1d000 */
[----:B------:R-:W-:Y:S01]  /*3800*/  FFMA.FTZ R15, R0, R15, -0.015681877732276916504 ;  /* 0xbc807748000f7423 */ /* 0x000fe2000001000f */
[C---:B------:R-:W-:Y:S01]  /*3810*/  FSETP.NEU.FTZ.AND P1, PT, |R5|.reuse, |R26|, PT ;  /* 0x4000001a0500720b */ /* 0x040fe20003f3d200 */
[----:B------:R-:W-:Y:S01]  /*3820*/  FADD.FTZ R5, |R5|, |R26| ;  /* 0x4000001a05057221 */ /* 0x000fe20000010200 */
[----:B------:R-:W-:Y:S01]  /*3830*/  F2FP.BF16.F32.PACK_AB R9, R10, R9 ;  /* 0x000000090a09723e */ /* 0x000fe200000010ff */
[----:B------:R-:W-:Y:S01]  /*3840*/  FFMA.FTZ R15, R0, R15, 0.042200751602649688721 ;  /* 0x3d2cdab2000f7423 */ /* 0x000fe2000001000f */
[----:B------:R-:W-:-:S02]  /*3850*/  F2FP.BF16.F32.PACK_AB R11, R12, R11 ;  /* 0x0000000b0c0b723e */ /* 0x000fc400000010ff */
[----:B------:R-:W-:Y:S01]  /*3860*/  F2FP.BF16.F32.PACK_AB R13, R20, R13 ;  /* 0x0000000d140d723e */ /* 0x000fe200000010ff */
[----:B------:R-:W-:-:S04]  /*3870*/  FFMA.FTZ R15, R0, R15, -0.074792981147766113281 ;  /* 0xbd992d10000f7423 */ /* 0x000fc8000001000f */
[----:B------:R-:W-:-:S04]  /*3880*/  FFMA.FTZ R15, R0, R15, 0.10640415549278259277 ;  /* 0x3dd9ea6c000f7423 */ /* 0x000fc8000001000f */
[----:B------:R-:W-:-:S04]  /*3890*/  FFMA.FTZ R15, R0, R15, -0.14207722246646881104 ;  /* 0xbe117cb1000f7423 */ /* 0x000fc8000001000f */
[----:B------:R-:W-:-:S04]  /*38a0*/  FFMA.FTZ R15, R0, R15, 0.19993925094604492188 ;  /* 0x3e4cbce0000f7423 */ /* 0x000fc8000001000f */
[----:B------:R-:W-:-:S04]  /*38b0*/  FFMA.FTZ R15, R0, R15, -0.33333197236061096191 ;  /* 0xbeaaaa7d000f7423 */ /* 0x000fc8000001000f */
[----:B------:R-:W-:Y:S02]  /*38c0*/  FMUL.FTZ R17, R0, R15 ;  /* 0x0000000f00117220 */ /* 0x000fe40000410000 */
[----:B------:R-:W0:Y:S02]  /*38d0*/  LDC.64 R14, c[0x0][0x388] ;  /* 0x0000e200ff0e7b82 */ /* 0x000e240000000a00 */
[----:B------:R-:W-:-:S04]  /*38e0*/  FFMA.FTZ R4, R17, R4, R4 ;  /* 0x0000000411047223 */ /* 0x000fc80000010004 */
[C---:B------:R-:W-:Y:S01]  /*38f0*/  FFMA.FTZ R17, R19.reuse, 1.6832555532455444336, -R4 ;  /* 0x3fd774eb13117823 */ /* 0x040fe20000010804 */
[----:B------:R-:W-:-:S04]  /*3900*/  FSEL R19, R19, 1.8663789033889770508, P3 ;  /* 0x3feee58113137808 */ /* 0x000fc80001800000 */
[----:B------:R-:W-:Y:S01]  /*3910*/  FSEL R0, R17, R4, P3 ;  /* 0x0000000411007208 */ /* 0x000fe20001800000 */
[----:B------:R-:W-:-:S04]  /*3920*/  @!P3 FADD.FTZ R4, -R4, -RZ ;  /* 0x800000ff0404b221 */ /* 0x000fc80000010100 */
[----:B------:R-:W-:-:S05]  /*3930*/  @!P2 FFMA.FTZ R0, R19, 1.6832555532455444336, R4 ;  /* 0x3fd774eb1300a823 */ /* 0x000fca0000010004 */
[----:B------:R-:W-:Y:S02]  /*3940*/  @P0 FSEL R8, R7, R0, !P1 ;  /* 0x0000000007080208 */ /* 0x000fe40004800000 */
[----:B------:R-:W-:Y:S01]  /*3950*/  FSETP.NAN.FTZ.AND P0, PT, |R5|, |R5|, PT ;  /* 0x400000050500720b */ /* 0x000fe20003f18200 */
[----:B0-----:R-:W-:Y:S01]  /*3960*/  IMAD.WIDE.U32 R14, R2, 0x2, R14 ;  /* 0x00000002020e7825 */ /* 0x001fe200078e000e */
[----:B------:R-:W-:-:S04]  /*3970*/  LOP3.LUT R8, R8, 0x80000000, R26, 0xb8, !PT ;  /* 0x8000000008087812 */ /* 0x000fc800078eb81a */
        /* <DEDUP_REMOVED lines=8> */
        .weak           $__internal_10_$__cuda_sm3x_div_rn_ftz_f32_slowpath
        .type           $__internal_10_$__cuda_sm3x_div_rn_ftz_f32_slowpath,@function
        .size           $__internal_10_$__cuda_sm3x_div_rn_ftz_f32_slowpath,(.L_x_16757 - $__internal_10_$__cuda_sm3x_div_rn_ftz_f32_slowpath)
$__internal_10_$__cuda_sm3x_div_rn_ftz_f32_slowpath:
        /* <DEDUP_REMOVED lines=19> */
[----:B------:R-:W-:Y:S02]  /*3b30*/  P2R R17, PR, RZ, 0x40 ;  /* 0x00000040ff117803 */ /* 0x000fe40000000000 */
[----:B------:R-:W-:-:S05]  /*3b40*/  P2R R17, PR, RZ, 0x2 ;  /* 0x00000002ff117803 */ /* 0x000fca0000000000 */
        /* <DEDUP_REMOVED lines=12> */
[----:B------:R-:W-:-:S04]  /*3c10*/  FSETP.NEU.FTZ.AND P6, PT, R15, RZ, PT ;  /* 0x000000ff0f00720b */ /* 0x000fc80003fdd000 */
[----:B------:R-:W-:-:S13]  /*3c20*/  PLOP3.LUT P0, PT, P1, P6, PT, 0x2f, 0xf2 ;  /* 0x0000000000f2781c */ /* 0x000fda0000f0c577 */
[----:B------:R-:W-:Y:S05]  /*3c30*/  @P0 BREAK.RELIABLE B1 ;  /* 0x0000000000010942 */ /* 0x000fea0003800100 */
[----:B------:R-:W-:Y:S05]  /*3c40*/  @P0 BRA `(.L_x_7858) ;  /* 0x00000000007c0947 */ /* 0x000fea0003800000 */
.L_x_7854:
[----:B------:R-:W-:Y:S05]  /*3c50*/  BSYNC.RELIABLE B1 ;  /* 0x0000000000017941 */ /* 0x000fea0003800100 */
.L_x_7853:
        /* <DEDUP_REMOVED lines=27> */
.L_x_7860:
[----:B------:R-:W-:-:S07]  /*3e10*/  LEA R0, R19, R0, 0x17 ;  /* 0x0000000013007211 */ /* 0x000fce00078eb8ff */
.L_x_7861:
[----:B------:R-:W-:Y:S05]  /*3e20*/  BSYNC.RECONVERGENT B1 ;  /* 0x0000000000017941 */ /* 0x000fea0003800200 */
.L_x_7859:
[----:B------:R-:W-:Y:S05]  /*3e30*/  BRA `(.L_x_7862) ;  /* 0x0000000000207947 */ /* 0x000fea0003800000 */
.L_x_7858:
[----:B------:R-:W-:-:S04]  /*3e40*/  LOP3.LUT R0, R15, 0x80000000, R0, 0x48, !PT ;  /* 0x800000000f007812 */ /* 0x000fc800078e4800 */
[----:B------:R-:W-:Y:S01]  /*3e50*/  LOP3.LUT R0, R0, 0x7f800000, RZ, 0xfc, !PT ;  /* 0x7f80000000007812 */ /* 0x000fe200078efcff */
[----:B------:R-:W-:Y:S06]  /*3e60*/  BRA `(.L_x_7862) ;  /* 0x0000000000147947 */ /* 0x000fec0003800000 */
.L_x_7857:
[----:B------:R-:W-:Y:S01]  /*3e70*/  LOP3.LUT R0, R15, 0x80000000, R0, 0x48, !PT ;  /* 0x800000000f007812 */ /* 0x000fe200078e4800 */
[----:B------:R-:W-:Y:S06]  /*3e80*/  BRA `(.L_x_7862) ;  /* 0x00000000000c7947 */ /* 0x000fec0003800000 */
.L_x_7856:
[----:B------:R-:W0:Y:S01]  /*3e90*/  MUFU.RSQ R0, -QNAN ;  /* 0xffc0000000007908 */ /* 0x000e220000001400 */
[----:B------:R-:W-:Y:S05]  /*3ea0*/  BRA `(.L_x_7862) ;  /* 0x0000000000047947 */ /* 0x000fea0003800000 */
.L_x_7855:
[----:B------:R-:W-:-:S07]  /*3eb0*/  FADD.FTZ R0, R0, R15 ;  /* 0x0000000f00007221 */ /* 0x000fce0000010000 */
.L_x_7862:
[----:B------:R-:W-:Y:S05]  /*3ec0*/  BSYNC.RECONVERGENT B0 ;  /* 0x0000000000007941 */ /* 0x000fea0003800200 */
.L_x_7852:
[----:B------:R-:W-:Y:S01]  /*3ed0*/  MOV R16, R4 ;  /* 0x0000000400107202 */ /* 0x000fe20000000f00 */
[----:B------:R-:W-:-:S04]  /*3ee0*/  HFMA2 R17, -RZ, RZ, 0, 0 ;  /* 0x00000000ff117431 */ /* 0x000fc800000001ff */
[----:B0-----:R-:W-:Y:S05]  /*3ef0*/  RET.REL.NODEC R16 `(_ZN2at6native29vectorized_elementwise_kernelILi2ENS0_13BUnaryFunctorIN3c108BFloat16ES4_S4_ZZZNS0_17atan2_kernel_cudaERNS_18TensorIteratorBaseEENKUlvE_clEvENKUlvE2_clEvEUlS4_S4_E_EESt5arrayIPcLm2EEEEviT0_T1_) ;  /* 0xffffffc010407950 */ /* 0x001fea0003c3ffff */
.L_x_7863:
        /* <DEDUP_REMOVED lines=16> */
.L_x_16757:


//--------------------- .text._ZN2at6native29vectorized_elementwise_kernelILi4ENS0_13BUnaryFunctorIN3c108BFloat16ES4_S4_ZZZNS0_17atan2_kernel_cudaERNS_18TensorIteratorBaseEENKUlvE_clEvENKUlvE2_clEvEUlS4_S4_E_EESt5arrayIPcLm2EEEEviT0_T1_ --------------------------
	.section	.text._ZN2at6native29vectorized_elementwise_kernelILi4ENS0_13BUnaryFunctorIN3c108BFloat16ES4_S4_ZZZNS0_17atan2_kernel_cudaERNS_18TensorIteratorBaseEENKUlvE_clEvENKUlvE2_clEvEUlS4_S4_E_EESt5arrayIPcLm2EEEEviT0_T1_,"ax",@progbits
	.align	128
        .global         _ZN2at6native29vectorized_elementwise_kernelILi4ENS0_13BUnaryFunctorIN3c108BFloat16ES4_S4_ZZZNS0_17atan2_kernel_cudaERNS_18TensorIteratorBaseEENKUlvE_clEvENKUlvE2_clEvEUlS4_S4_E_EESt5arrayIPcLm2EEEEviT0_T1_
        .type           _ZN2at6native29vectorized_elementwise_kernelILi4ENS0_13BUnaryFunctorIN3c108BFloat16ES4_S4_ZZZNS0_17atan2_kernel_cudaERNS_18TensorIteratorBaseEENKUlvE_clEvENKUlvE2_clEvEUlS4_S4_E_EESt5arrayIPcLm2EEEEviT0_T1_,@function
        .size           _ZN2at6native29vectorized_elementwise_kernelILi4ENS0_13BUnaryFunctorIN3c108BFloat16ES4_S4_ZZZNS0_17atan2_kernel_cudaERNS_18TensorIteratorBaseEENKUlvE_clEvENKUlvE2_clEvEUlS4_S4_E_EESt5arrayIPcLm2EEEEviT0_T1_,(.L_x_16758 - _ZN2at6native29vectorized_elementwise_kernelILi4ENS0_13BUnaryFunctorIN3c108BFloat16ES4_S4_ZZZNS0_17atan2_kernel_cudaERNS_18TensorIteratorBaseEENKUlvE_clEvENKUlvE2_clEvEUlS4_S4_E_EESt5arrayIPcLm2EEEEviT0_T1_)
        .other          _ZN2at6native29vectorized_elementwise_kernelILi4ENS0_13BUnaryFunctorIN3c108BFloat16ES4_S4_ZZZNS0_17atan2_kernel_cudaERNS_18TensorIteratorBaseEENKUlvE_clEvENKUlvE2_clEvEUlS4_S4_E_EESt5arrayIPcLm2EEEEviT0_T1_,@"STO_CUDA_ENTRY STV_DEFAULT"
_ZN2at6native29vectorized_elementwise_kernelILi4ENS0_13BUnaryFunctorIN3c108BFloat16ES4_S4_ZZZNS0_17atan2_kernel_cudaERNS_18TensorIteratorBaseEENKUlvE_clEvENKUlvE2_clEvEUlS4_S4_E_EESt5arrayIPcLm2EEEEviT0_T1_:
.text._ZN2at6native29vectorized_elementwise_kernelILi4ENS0_13BUnaryFunctorIN3c108BFloat16ES4_S4_ZZZNS0_17atan2_kernel_cudaERNS_18TensorIteratorBaseEENKUlvE_clEvENKUlvE2_clEvEUlS4_S4_E_EESt5arrayIPcLm2EEEEviT0_T1_:
        /* <DEDUP_REMOVED lines=32> */
[----:B------:R-:W2:Y:S01]  /*0200*/  @!P2 LDC.64 R12, c[0x0][0x390] ;  /* 0x0000e400ff0cab82 */ /* 0x000ea20000000a00 */
[----:B------:R-:W-:-:S04]  /*0210*/  @!P2 IADD3 R0, PT, PT, R0, 0x80, RZ ;  /* 0x000000800000a810 */ /* 0x000fc80007ffe0ff */
[----:B------:R-:W-:-:S13]  /*0220*/  ISETP.GE.U32.AND P1, PT, R0, R20, PT ;  /* 0x000000140000720c */ /* 0x000fda0003f26070 */
[----:B------:R-:W-:Y:S01]  /*0230*/  @!P1 IMAD.IADD R25, R2, 0x1, R0 ;  /* 0x0000000102199824 */ /* 0x000fe200078e0200 */
[----:B------:R-:W-:Y:S01]  /*0240*/  @!P1 IADD3 R0, PT, PT, R0, 0x80, RZ ;  /* 0x0000008000009810 */ /* 0x000fe20007ffe0ff */
[----:B------:R-:W4:Y:S03]  /*0250*/  @!P1 LDC.64 R16, c[0x0][0x390] ;  /* 0x0000e400ff109b82 */ /* 0x000f260000000a00 */
[----:B------:R-:W-:-:S13]  /*0260*/  ISETP.GE.U32.AND P0, PT, R0, R20, PT ;  /* 0x000000140000720c */ /* 0x000fda0003f06070 */
[----:B------:R-:W-:Y:S01]  /*0270*/  @!P0 IMAD.IADD R7, R2, 0x1, R0 ;  /* 0x0000000102078824 */ /* 0x000fe200078e0200 */
[----:B------:R-:W-:Y:S01]  /*0280*/  @!P0 IADD3 R0, PT, PT, R0, 0x80, RZ ;  /* 0x0000008000008810 */ /* 0x000fe20007ffe0ff */
[----:B------:R-:W4:Y:S03]  /*0290*/  @!P0 LDC.64 R18, c[0x0][0x390] ;  /* 0x0000e400ff128b82 */ /* 0x000f260000000a00 */
[----:B------:R-:W-:-:S13]  /*02a0*/  ISETP.GE.U32.AND P6, PT, R0, R20, PT ;  /* 0x000000140000720c */ /* 0x000fda0003fc6070 */
[----:B0-----:R-:W0:Y:S01]  /*02b0*/  @!P6 LDC.64 R8, c[0x0][0x390] ;  /* 0x0000e400ff08eb82 */ /* 0x001e220000000a00 */
[----:B---3--:R-:W-:Y:S01]  /*02c0*/  @!P4 IMAD.WIDE.U32 R26, R5, 0x2, R26 ;  /* 0x00000002051ac825 */ /* 0x008fe200078e001a */
[----:B------:R-:W-:Y:S02]  /*02d0*/  PRMT R5, RZ, 0x7610, R5 ;  /* 0x00007610ff057816 */ /* 0x000fe40000000005 */
[----:B------:R-:W-:Y:S01]  /*02e0*/  @!P6 IADD3 R0, PT, PT, R2, R0, RZ ;  /* 0x000000000200e210 */ /* 0x000fe20007ffe0ff */
[----:B-1----:R-:W-:Y:S01]  /*02f0*/  @!P5 IMAD.WIDE.U32 R14, R6, 0x2, R14 ;  /* 0x00000002060ed825 */ /* 0x002fe200078e000e */
[----:B------:R-:W-:-:S03]  /*0300*/  PRMT R6, RZ, 0x7610, R6 ;  /* 0x00007610ff067816 */ /* 0x000fc60000000006 */
[----:B--2---:R-:W-:Y:S01]  /*0310*/  @!P2 IMAD.WIDE.U32 R12, R29, 0x2, R12 ;  /* 0x000000021d0ca825 */ /* 0x004fe200078e000c */
[----:B------:R1:W5:Y:S03]  /*0320*/  @!P5 LDG.E.U16 R5, desc[UR4][R14.64] ;  /* 0x000000040e05d981 */ /* 0x000366000c1e1500 */
[----:B----4-:R-:W-:Y:S01]  /*0330*/  @!P0 IMAD.WIDE.U32 R18, R7, 0x2, R18 ;  /* 0x0000000207128825 */ /* 0x010fe200078e0012 */
[----:B------:R-:W-:Y:S01]  /*0340*/  PRMT R7, RZ, 0x7610, R7 ;  /* 0x00007610ff077816 */ /* 0x000fe20000000007 */
[----:B------:R2:W5:Y:S02]  /*0350*/  @!P4 LDG.E.U16 R6, desc[UR4][R26.64] ;  /* 0x000000041a06c981 */ /* 0x000564000c1e1500 */
[----:B------:R-:W-:Y:S01]  /*0360*/  @!P3 IMAD.WIDE.U32 R22, R4, 0x2, R22 ;  /* 0x000000020416b825 */ /* 0x000fe200078e0016 */
[----:B-1----:R-:W-:-:S03]  /*0370*/  PRMT R15, RZ, 0x7610, R15 ;  /* 0x00007610ff0f7816 */ /* 0x002fc6000000000f */
[----:B------:R-:W-:Y:S01]  /*0380*/  @!P1 IMAD.WIDE.U32 R16, R25, 0x2, R16 ;  /* 0x0000000219109825 */ /* 0x000fe200078e0010 */
[----:B------:R2:W5:Y:S03]  /*0390*/  @!P3 LDG.E.U16 R7, desc[UR4][R22.64] ;  /* 0x000000041607b981 */ /* 0x000566000c1e1500 */
[--C-:B0-----:R-:W-:Y:S01]  /*03a0*/  @!P6 IMAD.WIDE.U32 R28, R0, 0x2, R8.reuse ;  /* 0x00000002001ce825 */ /* 0x101fe200078e0008 */
[----:B------:R-:W-:Y:S02]  /*03b0*/  PRMT R8, RZ, 0x7610, R8 ;  /* 0x00007610ff087816 */ /* 0x000fe40000000008 */
[----:B------:R-:W-:Y:S02]  /*03c0*/  PRMT R9, RZ, 0x7610, R9 ;  /* 0x00007610ff097816 */ /* 0x000fe40000000009 */
[----:B------:R2:W5:Y:S04]  /*03d0*/  @!P6 LDG.E.U16 R15, desc[UR4][R28.64] ;  /* 0x000000041c0fe981 */ /* 0x000568000c1e1500 */
[----:B------:R2:W5:Y:S04]  /*03e0*/  @!P2 LDG.E.U16 R8, desc[UR4][R12.64] ;  /* 0x000000040c08a981 */ /* 0x000568000c1e1500 */
[----:B------:R2:W5:Y:S01]  /*03f0*/  @!P1 LDG.E.U16 R9, desc[UR4][R16.64] ;  /* 0x0000000410099981 */ /* 0x000562000c1e1500 */
[----:B------:R-:W-:-:S06]  /*0400*/  PRMT R24, RZ, 0x7610, R24 ;  /* 0x00007610ff187816 */ /* 0x000fcc0000000018 */
[----:B------:R2:W5:Y:S01]  /*0410*/  @!P0 LDG.E.U16 R24, desc[UR4][R18.64] ;  /* 0x0000000412188981 */ /* 0x000562000c1e1500 */
[----:B------:R-:W-:Y:S01]  /*0420*/  ISETP.GE.U32.AND P0, PT, R21, R20, PT ;  /* 0x000000141500720c */ /* 0x000fe20003f06070 */
[----:B------:R-:W-:-:S12]  /*0430*/  BSSY.RECONVERGENT B2, `(.L_x_7865) ;  /* 0x0000032000027945 */ /* 0x000fd80003800200 */
[----:B--2---:R-:W-:Y:S05]  /*0440*/  @P0 BRA `(.L_x_7866) ;  /* 0x0000000000c00947 */ /* 0x004fea0003800000 */
        /* <DEDUP_REMOVED lines=17> */
[----:B------:R-:W-:Y:S05]  /*0560*/  CALL.REL.NOINC `($__internal_11_$__cuda_sm3x_div_rn_ftz_f32_slowpath) ;  /* 0x0000003400107944 */ /* 0x000fea0003c00000 */
[----:B------:R-:W-:-:S07]  /*0570*/  MOV R10, R0 ;  /* 0x00000000000a7202 */ /* 0x000fce0000000f00 */
.L_x_7868:
[----:B------:R-:W-:Y:S05]  /*0580*/  BSYNC.RECONVERGENT B3 ;  /* 0x0000000000037941 */ /* 0x000fea0003800200 */
.L_x_7867:
        /* <DEDUP_REMOVED lines=28> */
.L_x_7866:
[----:B------:R-:W-:Y:S05]  /*0750*/  BSYNC.RECONVERGENT B2 ;  /* 0x0000000000027941 */ /* 0x000fea0003800200 */
.L_x_7865:
        /* <DEDUP_REMOVED lines=22> */
[----:B------:R-:W-:-:S07]  /*08c0*/  IMAD.MOV.U32 R10, RZ, RZ, R0 ;  /* 0x000000ffff0a7224 */ /* 0x000fce00078e0000 */
.L_x_7872:
[----:B------:R-:W-:Y:S05]  /*08d0*/  BSYNC.RECONVERGENT B3 ;  /* 0x0000000000037941 */ /* 0x000fea0003800200 */
.L_x_7871:
        /* <DEDUP_REMOVED lines=28> */
.L_x_7870:
[----:B------:R-:W-:Y:S05]  /*0aa0*/  BSYNC.RECONVERGENT B2 ;  /* 0x0000000000027941 */ /* 0x000fea0003800200 */
.L_x_7869:
        /* <DEDUP_REMOVED lines=23> */
.L_x_7876:
[----:B------:R-:W-:Y:S05]  /*0c20*/  BSYNC.RECONVERGENT B3 ;  /* 0x0000000000037941 */ /* 0x000fea0003800200 */
.L_x_7875:
        /* <DEDUP_REMOVED lines=28> */
.L_x_7874:
[----:B------:R-:W-:Y:S05]  /*0df0*/  BSYNC.RECONVERGENT B2 ;  /* 0x0000000000027941 */ /* 0x000fea0003800200 */
.L_x_7873:
        /* <DEDUP_REMOVED lines=23> */
.L_x_7880:
[----:B------:R-:W-:Y:S05]  /*0f70*/  BSYNC.RECONVERGENT B3 ;  /* 0x0000000000037941 */ /* 0x000fea0003800200 */
.L_x_7879:
[----:B------:R-:W-:Y:S02]  /*0f80*/  IMAD.MOV.U32 R13, RZ, RZ, 0x3b33710b ;  /* 0x3b33710bff0d7424 */ /* 0x000fe400078e00ff */
[----:B------:R-:W-:Y:S01]  /*0f90*/  FMUL.FTZ R0, R10, R10 ;  /* 0x0000000a0a007220 */ /* 0x000fe20000410000 */
[----:B------:R-:W-:Y:S01]  /*0fa0*/  HFMA2 R17, -RZ, RZ, 1.857421875, -1409 ;  /* 0x3f6ee581ff117431 */ /* 0x000fe200000001ff */
        /* <DEDUP_REMOVED lines=25> */
.L_x_7878:
[----:B------:R-:W-:Y:S05]  /*1140*/  BSYNC.RECONVERGENT B2 ;  /* 0x0000000000027941 */ /* 0x000fea0003800200 */
.L_x_7877:
        /* <DEDUP_REMOVED lines=23> */
.L_x_7884:
[----:B------:R-:W-:Y:S05]  /*12c0*/  BSYNC.RECONVERGENT B3 ;  /* 0x0000000000037941 */ /* 0x000fea0003800200 */
.L_x_7883:
        /* <DEDUP_REMOVED lines=28> */
.L_x_7882:
[----:B------:R-:W-:Y:S05]  /*1490*/  BSYNC.RECONVERGENT B2 ;  /* 0x0000000000027941 */ /* 0x000fea0003800200 */
.L_x_7881:
        /* <DEDUP_REMOVED lines=23> */
.L_x_7888:
[----:B------:R-:W-:Y:S05]  /*1610*/  BSYNC.RECONVERGENT B3 ;  /* 0x0000000000037941 */ /* 0x000fea0003800200 */
.L_x_7887:
        /* <DEDUP_REMOVED lines=28> */
.L_x_7886:
[----:B------:R-:W-:Y:S05]  /*17e0*/  BSYNC.RECONVERGENT B2 ;  /* 0x0000000000027941 */ /* 0x000fea0003800200 */
.L_x_7885:
        /* <DEDUP_REMOVED lines=23> */
.L_x_7892:
[----:B------:R-:W-:Y:S05]  /*1960*/  BSYNC.RECONVERGENT B3 ;  /* 0x0000000000037941 */ /* 0x000fea0003800200 */
.L_x_7891:
        /* <DEDUP_REMOVED lines=28> */
.L_x_7890:
[----:B------:R-:W-:Y:S05]  /*1b30*/  BSYNC.RECONVERGENT B2 ;  /* 0x0000000000027941 */ /* 0x000fea0003800200 */
.L_x_7889:
        /* <DEDUP_REMOVED lines=23> */
.L_x_7896:
[----:B------:R-:W-:Y:S05]  /*1cb0*/  BSYNC.RECONVERGENT B3 ;  /* 0x0000000000037941 */ /* 0x000fea0003800200 */
.L_x_7895:
        /* <DEDUP_REMOVED lines=28> */
.L_x_7894:
[----:B------:R-:W-:Y:S05]  /*1e80*/  BSYNC.RECONVERGENT B2 ;  /* 0x0000000000027941 */ /* 0x000fea0003800200 */
.L_x_7893:
        /* <DEDUP_REMOVED lines=16> */
.L_x_7899:
[----:B------:R-:W-:-:S13]  /*1f90*/  ISETP.GE.U32.AND P0, PT, R21, R20, PT ;  /* 0x000000141500720c */ /* 0x000fda0003f06070 */
[----:B------:R-:W-:Y:S05]  /*1fa0*/  @P0 BRA `(.L_x_7901) ;  /* 0x0000000000300947 */ /* 0x000fea0003800000 */
[----:B0-----:R-:W0:Y:S01]  /*1fb0*/  LDC.64 R10, c[0x0][0x388] ;  /* 0x0000e200ff0a7b82 */ /* 0x001e220000000a00 */
[----:B------:R-:W-:Y:S02]  /*1fc0*/  IADD3 R3, PT, PT, R2, R21, RZ ;  /* 0x0000001502037210 */ /* 0x000fe40007ffe0ff */
[----:B------:R-:W-:-:S03]  /*1fd0*/  IADD3 R21, PT, PT, R21, 0x80, RZ ;  /* 0x0000008015157810 */ /* 0x000fc60007ffe0ff */
[----:B0-----:R-:W-:-:S05]  /*1fe0*/  IMAD.WIDE.U32 R10, R3, 0x2, R10 ;  /* 0x00000002030a7825 */ /* 0x001fca00078e000a */
[----:B------:R1:W-:Y:S02]  /*1ff0*/  STG.E.U16 desc[UR4][R10.64], R5 ;  /* 0x000000050a007986 */ /* 0x0003e4000c101504 */
.L_x_7900:
[----:B------:R-:W-:-:S13]  /*2000*/  ISETP.GE.U32.AND P0, PT, R21, R20, PT ;  /* 0x000000141500720c */ /* 0x000fda0003f06070 */
[----:B------:R-:W-:Y:S05]  /*2010*/  @P0 BRA `(.L_x_7902) ;  /* 0x0000000000300947 */ /* 0x000fea0003800000 */
[----:B-1----:R-:W1:Y:S01]  /*2020*/  LDC.64 R4, c[0x0][0x388] ;  /* 0x0000e200ff047b82 */ /* 0x002e620000000a00 */
[----:B0-----:R-:W-:Y:S01]  /*2030*/  IADD3 R3, PT, PT, R2, R21, RZ ;  /* 0x0000001502037210 */ /* 0x001fe20007ffe0ff */
[----:B------:R-:W-:-:S04]  /*2040*/  VIADD R21, R21, 0x80 ;  /* 0x0000008015157836 */ /* 0x000fc80000000000 */
[----:B-1----:R-:W-:-:S05]  /*2050*/  IMAD.WIDE.U32 R4, R3, 0x2, R4 ;  /* 0x0000000203047825 */ /* 0x002fca00078e0004 */
[----:B------:R1:W-:Y:S02]  /*2060*/  STG.E.U16 desc[UR4][R4.64], R6 ;  /* 0x0000000604007986 */ /* 0x0003e4000c101504 */
.L_x_7901:
[----:B------:R-:W-:-:S13]  /*2070*/  ISETP.GE.U32.AND P0, PT, R21, R20, PT ;  /* 0x000000141500720c */ /* 0x000fda0003f06070 */
[----:B------:R-:W-:Y:S05]  /*2080*/  @P0 BRA `(.L_x_7903) ;  /* 0x0000000000340947 */ /* 0x000fea0003800000 */
[----:B01----:R-:W0:Y:S01]  /*2090*/  LDC.64 R4, c[0x0][0x388] ;  /* 0x0000e200ff047b82 */ /* 0x003e220000000a00 */
[----:B------:R-:W-:Y:S02]  /*20a0*/  IADD3 R3, PT, PT, R2, R21, RZ ;  /* 0x0000001502037210 */ /* 0x000fe40007ffe0ff */
[----:B------:R-:W-:-:S03]  /*20b0*/  IADD3 R21, PT, PT, R21, 0x80, RZ ;  /* 0x0000008015157810 */ /* 0x000fc60007ffe0ff */
[----:B0-----:R-:W-:-:S05]  /*20c0*/  IMAD.WIDE.U32 R4, R3, 0x2, R4 ;  /* 0x0000000203047825 */ /* 0x001fca00078e0004 */
[----:B------:R2:W-:Y:S02]  /*20d0*/  STG.E.U16 desc[UR4][R4.64], R7 ;  /* 0x0000000704007986 */ /* 0x0005e4000c101504 */
.L_x_7902:
[----:B------:R-:W-:-:S13]  /*20e0*/  ISETP.GE.U32.AND P0, PT, R21, R20, PT ;  /* 0x000000141500720c */ /* 0x000fda0003f06070 */
[----:B------:R-:W-:Y:S05]  /*20f0*/  @P0 BREAK.RELIABLE B1 ;  /* 0x0000000000010942 */ /* 0x000fea0003800100 */
[----:B------:R-:W-:Y:S05]  /*2100*/  @P0 BRA `(.L_x_7904) ;  /* 0x0000000000300947 */ /* 0x000fea0003800000 */
[----:B-12---:R-:W1:Y:S01]  /*2110*/  LDC.64 R4, c[0x0][0x388] ;  /* 0x0000e200ff047b82 */ /* 0x006e620000000a00 */
[----:B0-----:R-:W-:Y:S01]  /*2120*/  IADD3 R3, PT, PT, R2, R21, RZ ;  /* 0x0000001502037210 */ /* 0x001fe20007ffe0ff */
[----:B------:R-:W-:-:S04]  /*2130*/  VIADD R21, R21, 0x80 ;  /* 0x0000008015157836 */ /* 0x000fc80000000000 */
[----:B-1----:R-:W-:-:S05]  /*2140*/  IMAD.WIDE.U32 R4, R3, 0x2, R4 ;  /* 0x0000000203047825 */ /* 0x002fca00078e0004 */
[----:B------:R2:W-:Y:S02]  /*2150*/  STG.E.U16 desc[UR4][R4.64], R8 ;  /* 0x0000000804007986 */ /* 0x0005e4000c101504 */
.L_x_7903:
[----:B------:R-:W-:Y:S05]  /*2160*/  BSYNC.RELIABLE B1 ;  /* 0x0000000000017941 */ /* 0x000fea0003800100 */
.L_x_7898:
[----:B------:R-:W-:-:S13]  /*2170*/  ISETP.GE.U32.AND P0, PT, R21, R20, PT ;  /* 0x000000141500720c */ /* 0x000fda0003f06070 */
[----:B012---:R-:W0:Y:S01]  /*2180*/  @!P0 LDC.64 R4, c[0x0][0x388] ;  /* 0x0000e200ff048b82 */ /* 0x007e220000000a00 */
[----:B------:R-:W-:Y:S02]  /*2190*/  @!P0 IADD3 R3, PT, PT, R2, R21, RZ ;  /* 0x0000001502038210 */ /* 0x000fe40007ffe0ff */
[----:B------:R-:W-:-:S03]  /*21a0*/  @!P0 IADD3 R21, PT, PT, R21, 0x80, RZ ;  /* 0x0000008015158810 */ /* 0x000fc60007ffe0ff */
[----:B0-----:R-:W-:-:S05]  /*21b0*/  @!P0 IMAD.WIDE.U32 R4, R3, 0x2, R4 ;  /* 0x0000000203048825 */ /* 0x001fca00078e0004 */
[----:B------:R3:W-:Y:S02]  /*21c0*/  @!P0 STG.E.U16 desc[UR4][R4.64], R9 ;  /* 0x0000000904008986 */ /* 0x0007e4000c101504 */
.L_x_7904:
[----:B------:R-:W-:Y:S05]  /*21d0*/  BSYNC.RECONVERGENT B0 ;  /* 0x0000000000007941 */ /* 0x000fea0003800200 */
.L_x_7897:
        /* <DEDUP_REMOVED lines=8> */
.L_x_7864:
[----:B------:R-:W0:Y:S01]  /*2260*/  S2R R3, SR_TID.X ;  /* 0x0000000000037919 */ /* 0x000e220000002100 */
[----:B------:R-:W1:Y:S02]  /*2270*/  LDC.64 R4, c[0x0][0x390] ;  /* 0x0000e400ff047b82 */ /* 0x000e640000000a00 */
[----:B-1----:R-:W-:-:S04]  /*2280*/  IMAD.WIDE.U32 R4, R2, 0x2, R4 ;  /* 0x0000000202047825 */ /* 0x002fc800078e0004 */
[----:B0-----:R-:W-:-:S05]  /*2290*/  IMAD.WIDE.U32 R6, R3, 0x8, R4 ;  /* 0x0000000803067825 */ /* 0x001fca00078e0004 */
[----:B------:R-:W3:Y:S01]  /*22a0*/  LDG.E.64 R8, desc[UR4][R6.64] ;  /* 0x0000000406087981 */ /* 0x000ee2000c1e1b00 */
[----:B--2---:R-:W-:-:S03]  /*22b0*/  IMAD.U32 R4, R11, 0x10000, RZ ;  /* 0x000100000b047824 */ /* 0x004fc600078e00ff */
[----:B------:R0:W5:Y:S01]  /*22c0*/  LDG.E.64 R14, desc[UR4][R6.64+0x400] ;  /* 0x00040004060e7981 */ /* 0x000162000c1e1b00 */
[C---:B------:R-:W-:Y:S01]  /*22d0*/  FADD.FTZ R5, |R4|.reuse, -RZ ;  /* 0x800000ff04057221 */ /* 0x040fe20000010200 */
[----:B------:R-:W-:Y:S01]  /*22e0*/  ISETP.GE.AND P2, PT, R4, RZ, PT ;  /* 0x000000ff0400720c */ /* 0x000fe20003f46270 */
[----:B------:R-:W-:Y:S01]  /*22f0*/  BSSY.RECONVERGENT B2, `(.L_x_7905) ;  /* 0x0000015000027945 */ /* 0x000fe20003800200 */
[----:B0-----:R-:W-:Y:S01]  /*2300*/  HFMA2 R7, -RZ, RZ, 2.04296875, -15.78125 ;  /* 0x4016cbe4ff077431 */ /* 0x001fe200000001ff */
[C---:B---3--:R-:W-:Y:S02]  /*2310*/  SHF.L.U32 R11, R8.reuse, 0x10, RZ ;  /* 0x00000010080b7819 */ /* 0x048fe400000006ff */
[----:B------:R-:W-:Y:S02]  /*2320*/  PRMT R21, R8, 0x7632, R21 ;  /* 0x0000763208157816 */ /* 0x000fe40000000015 */
        /* <DEDUP_REMOVED lines=11> */
[----:B------:R-:W-:Y:S02]  /*23e0*/  FSEL R6, R7, 0.78539818525314331055, !P2 ;  /* 0x3f490fdb07067808 */ /* 0x000fe40005000000 */
[----:B------:R-:W-:Y:S01]  /*23f0*/  FSEL R7, RZ, 3.1415927410125732422, P2 ;  /* 0x40490fdbff077808 */ /* 0x000fe20001000000 */
[----:B-1----:R-:W-:Y:S06]  /*2400*/  @!P0 BRA `(.L_x_7906) ;  /* 0x00000000000c8947 */ /* 0x002fec0003800000 */
[----:B------:R-:W-:-:S07]  /*2410*/  MOV R10, 0x2430 ;  /* 0x00002430000a7802 */ /* 0x000fce0000000f00 */
[----:B-----5:R-:W-:Y:S05]  /*2420*/  CALL.REL.NOINC `($__internal_11_$__cuda_sm3x_div_rn_ftz_f32_slowpath) ;  /* 0x0000001400607944 */ /* 0x020fea0003c00000 */
[----:B------:R-:W-:-:S07]  /*2430*/  MOV R10, R0 ;  /* 0x00000000000a7202 */ /* 0x000fce0000000f00 */
.L_x_7906:
[----:B------:R-:W-:Y:S05]  /*2440*/  BSYNC.RECONVERGENT B2 ;  /* 0x0000000000027941 */ /* 0x000fea0003800200 */
.L_x_7905:
        /* <DEDUP_REMOVED lines=10> */
[----:B------:R-:W-:Y:S02]  /*24f0*/  BSSY.RECONVERGENT B2, `(.L_x_7907) ;  /* 0x0000021000027945 */ /* 0x000fe40003800200 */
        /* <DEDUP_REMOVED lines=8> */
[----:B------:R-:W-:Y:S01]  /*2580*/  FSEL R0, R5, R12, P4 ;  /* 0x0000000c05007208 */ /* 0x000fe20002000000 */
[----:B0-----:R-:W-:Y:S01]  /*2590*/  FFMA R16, -R8, R19, 1 ;  /* 0x3f80000008107423 */ /* 0x001fe20000000113 */
[----:B------:R-:W-:Y:S01]  /*25a0*/  FADD.FTZ R12, |R4|, |R11| ;  /* 0x4000000b040c7221 */ /* 0x000fe20000010200 */
[----:B------:R-:W-:Y:S02]  /*25b0*/  FFMA.FTZ R10, R13, R10, R10 ;  /* 0x0000000a0d0a7223 */ /* 0x000fe4000001000a */
[----:B------:R-:W-:Y:S02]  /*25c0*/  FFMA R19, R19, R16, R19 ;  /* 0x0000001013137223 */ /* 0x000fe40000000013 */
[C---:B------:R-:W-:Y:S01]  /*25d0*/  FFMA.FTZ R13, R17.reuse, 1.6832555532455444336, -R10 ;  /* 0x3fd774eb110d7823 */ /* 0x040fe2000001080a */
[----:B------:R-:W-:Y:S01]  /*25e0*/  FSEL R17, R17, 1.8663789033889770508, P3 ;  /* 0x3feee58111117808 */ /* 0x000fe20001800000 */
[----:B------:R-:W-:-:S03]  /*25f0*/  FFMA R16, R0, R19, RZ ;  /* 0x0000001300107223 */ /* 0x000fc600000000ff */
[----:B------:R-:W-:Y:S01]  /*2600*/  FSEL R13, R13, R10, P3 ;  /* 0x0000000a0d0d7208 */ /* 0x000fe20001800000 */
[----:B------:R-:W-:-:S04]  /*2610*/  @!P3 FADD.FTZ R10, -R10, -RZ ;  /* 0x800000ff0a0ab221 */ /* 0x000fc80000010100 */
[----:B------:R-:W-:-:S05]  /*2620*/  @!P2 FFMA.FTZ R13, R17, 1.6832555532455444336, R10 ;  /* 0x3fd774eb110da823 */ /* 0x000fca000001000a */
[----:B------:R-:W-:Y:S01]  /*2630*/  FSEL R10, R6, R13, !P1 ;  /* 0x0000000d060a7208 */ /* 0x000fe20004800000 */
[----:B------:R-:W0:Y:S01]  /*2640*/  FCHK P1, R0, R8 ;  /* 0x0000000800007302 */ /* 0x000e220000020000 */
[----:B------:R-:W-:Y:S02]  /*2650*/  FFMA R13, -R8, R16, R0 ;  /* 0x00000010080d7223 */ /* 0x000fe40000000100 */
[----:B------:R-:W-:Y:S02]  /*2660*/  FSEL R10, R7, R10, !P0 ;  /* 0x0000000a070a7208 */ /* 0x000fe40004000000 */
[----:B------:R-:W-:Y:S02]  /*2670*/  FSETP.NAN.FTZ.AND P0, PT, |R12|, |R12|, PT ;  /* 0x4000000c0c00720b */ /* 0x000fe40003f18200 */
[----:B------:R-:W-:Y:S01]  /*2680*/  LOP3.LUT R11, R10, 0x80000000, R11, 0xb8, !PT ;  /* 0x800000000a0b7812 */ /* 0x000fe200078eb80b */
[----:B------:R-:W-:-:S03]  /*2690*/  FFMA R10, R19, R13, R16 ;  /* 0x0000000d130a7223 */ /* 0x000fc60000000010 */
[----:B------:R-:W-:Y:S01]  /*26a0*/  FSEL R11, R12, R11, P0 ;  /* 0x0000000b0c0b7208 */ /* 0x000fe20000000000 */
[----:B0-----:R-:W-:Y:S06]  /*26b0*/  @!P1 BRA `(.L_x_7908) ;  /* 0x0000000000109947 */ /* 0x001fec0003800000 */
[----:B------:R-:W-:Y:S02]  /*26c0*/  MOV R22, R8 ;  /* 0x0000000800167202 */ /* 0x000fe40000000f00 */
[----:B------:R-:W-:-:S07]  /*26d0*/  MOV R10, 0x26f0 ;  /* 0x000026f0000a7802 */ /* 0x000fce0000000f00 */
[----:B-----5:R-:W-:Y:S05]  /*26e0*/  CALL.REL.NOINC `($__internal_11_$__cuda_sm3x_div_rn_ftz_f32_slowpath) ;  /* 0x0000001000b07944 */ /* 0x020fea0003c00000 */
[----:B------:R-:W-:-:S07]  /*26f0*/  IMAD.MOV.U32 R10, RZ, RZ, R0 ;  /* 0x000000ffff0a7224 */ /* 0x000fce00078e0000 */
.L_x_7908:
[----:B------:R-:W-:Y:S05]  /*2700*/  BSYNC.RECONVERGENT B2 ;  /* 0x0000000000027941 */ /* 0x000fea0003800200 */
.L_x_7907:
        /* <DEDUP_REMOVED lines=21> */
[----:B0-----:R-:W-:Y:S02]  /*2860*/  FFMA R16, -R22, R19, 1 ;  /* 0x3f80000016107423 */ /* 0x001fe40000000113 */
        /* <DEDUP_REMOVED lines=15> */
[----:B------:R-:W-:Y:S02]  /*2960*/  FSEL R8, R8, R21, P0 ;  /* 0x0000001508087208 */ /* 0x000fe40000000000 */
[----:B------:R-:W-:Y:S01]  /*2970*/  PRMT R21, R9, 0x7632, R21 ;  /* 0x0000763209157816 */ /* 0x000fe20000000015 */
[----:B0-----:R-:W-:Y:S06]  /*2980*/  @!P1 BRA `(.L_x_7910) ;  /* 0x00000000000c9947 */ /* 0x001fec0003800000 */
[----:B------:R-:W-:-:S07]  /*2990*/  MOV R10, 0x29b0 ;  /* 0x000029b0000a7802 */ /* 0x000fce0000000f00 */
[----:B-----5:R-:W-:Y:S05]  /*29a0*/  CALL.REL.NOINC `($__internal_11_$__cuda_sm3x_div_rn_ftz_f32_slowpath) ;  /* 0x0000001000007944 */ /* 0x020fea0003c00000 */
[----:B------:R-:W-:-:S07]  /*29b0*/  IMAD.MOV.U32 R10, RZ, RZ, R0 ;  /* 0x000000ffff0a7224 */ /* 0x000fce00078e0000 */
.L_x_7910:
[----:B------:R-:W-:Y:S05]  /*29c0*/  BSYNC.RECONVERGENT B2 ;  /* 0x0000000000027941 */ /* 0x000fea0003800200 */
.L_x_7909:
        /* <DEDUP_REMOVED lines=18> */
[----:B------:R-:W-:-:S04]  /*2af0*/  FMUL.FTZ R9, R0, R9 ;  /* 0x0000000900097220 */ /* 0x000fc80000410000 */
[----:B------:R-:W-:Y:S01]  /*2b00*/  FFMA.FTZ R9, R9, R10, R10 ;  /* 0x0000000a09097223 */ /* 0x000fe2000001000a */
[----:B------:R-:W-:-:S03]  /*2b10*/  FSEL R10, R16, 1.8663789033889770508, P3 ;  /* 0x3feee581100a7808 */ /* 0x000fc60001800000 */
[----:B------:R-:W-:Y:S01]  /*2b20*/  FFMA.FTZ R0, R16, 1.6832555532455444336, -R9 ;  /* 0x3fd774eb10007823 */ /* 0x000fe20000010809 */
[----:B0-----:R-:W-:-:S04]  /*2b30*/  FFMA R16, -R20, R17, 1 ;  /* 0x3f80000014107423 */ /* 0x001fc80000000111 */
[----:B------:R-:W-:Y:S01]  /*2b40*/  FSEL R13, R0, R9, P3 ;  /* 0x00000009000d7208 */ /* 0x000fe20001800000 */
[----:B------:R-:W-:Y:S01]  /*2b50*/  @!P3 FADD.FTZ R9, -R9, -RZ ;  /* 0x800000ff0909b221 */ /* 0x000fe20000010100 */
[----:B------:R-:W-:Y:S01]  /*2b60*/  FSEL R0, R5, R12, P4 ;  /* 0x0000000c05007208 */ /* 0x000fe20002000000 */
[----:B------:R-:W-:Y:S02]  /*2b70*/  FFMA R17, R17, R16, R17 ;  /* 0x0000001011117223 */ /* 0x000fe40000000011 */
[----:B------:R-:W-:Y:S01]  /*2b80*/  @!P2 FFMA.FTZ R13, R10, 1.6832555532455444336, R9 ;  /* 0x3fd774eb0a0da823 */ /* 0x000fe20000010009 */
[----:B------:R-:W-:Y:S01]  /*2b90*/  FADD.FTZ R9, |R4|, |R23| ;  /* 0x4000001704097221 */ /* 0x000fe20000010200 */
[----:B------:R-:W-:-:S03]  /*2ba0*/  FFMA R16, R0, R17, RZ ;  /* 0x0000001100107223 */ /* 0x000fc600000000ff */
        /* <DEDUP_REMOVED lines=9> */
[----:B------:R-:W-:Y:S01]  /*2c40*/  IMAD.MOV.U32 R22, RZ, RZ, R20 ;  /* 0x000000ffff167224 */ /* 0x000fe200078e0014 */
[----:B------:R-:W-:-:S07]  /*2c50*/  MOV R10, 0x2c70 ;  /* 0x00002c70000a7802 */ /* 0x000fce0000000f00 */
[----:B-----5:R-:W-:Y:S05]  /*2c60*/  CALL.REL.NOINC `($__internal_11_$__cuda_sm3x_div_rn_ftz_f32_slowpath) ;  /* 0x0000000c00507944 */ /* 0x020fea0003c00000 */
[----:B------:R-:W-:-:S07]  /*2c70*/  MOV R10, R0 ;  /* 0x00000000000a7202 */ /* 0x000fce0000000f00 */
.L_x_7912:
[----:B------:R-:W-:Y:S05]  /*2c80*/  BSYNC.RECONVERGENT B2 ;  /* 0x0000000000027941 */ /* 0x000fea0003800200 */
.L_x_7911:
[----:B------:R-:W-:Y:S02]  /*2c90*/  HFMA2 R13, -RZ, RZ, 0.89990234375, 10328 ;  /* 0x3b33710bff0d7431 */ /* 0x000fe400000001ff */
[----:B------:R-:W-:Y:S01]  /*2ca0*/  FMUL.FTZ R0, R10, R10 ;  /* 0x0000000a0a007220 */ /* 0x000fe20000410000 */
[----:B-----5:R-:W-:Y:S01]  /*2cb0*/  SHF.L.U32 R23, R14, 0x10, RZ ;  /* 0x000000100e177819 */ /* 0x020fe200000006ff */
[----:B------:R-:W-:Y:S01]  /*2cc0*/  IMAD.MOV.U32 R17, RZ, RZ, 0x3f6ee581 ;  /* 0x3f6ee581ff117424 */ /* 0x000fe200078e00ff */
        /* <DEDUP_REMOVED lines=37> */
[----:B------:R-:W-:Y:S05]  /*2f20*/  CALL.REL.NOINC `($__internal_11_$__cuda_sm3x_div_rn_ftz_f32_slowpath) ;  /* 0x0000000800a07944 */ /* 0x000fea0003c00000 */
[----:B------:R-:W-:-:S07]  /*2f30*/  MOV R10, R0 ;  /* 0x00000000000a7202 */ /* 0x000fce0000000f00 */
.L_x_7914:
[----:B------:R-:W-:Y:S05]  /*2f40*/  BSYNC.RECONVERGENT B2 ;  /* 0x0000000000027941 */ /* 0x000fea0003800200 */
.L_x_7913:
        /* <DEDUP_REMOVED lines=41> */
[----:B------:R-:W-:Y:S05]  /*31e0*/  CALL.REL.NOINC `($__internal_11_$__cuda_sm3x_div_rn_ftz_f32_slowpath) ;  /* 0x0000000400f07944 */ /* 0x000fea0003c00000 */
[----:B------:R-:W-:-:S07]  /*31f0*/  MOV R10, R0 ;  /* 0x00000000000a7202 */ /* 0x000fce0000000f00 */
.L_x_7916:
[----:B------:R-:W-:Y:S05]  /*3200*/  BSYNC.RECONVERGENT B2 ;  /* 0x0000000000027941 */ /* 0x000fea0003800200 */
.L_x_7915:
[----:B------:R-:W-:Y:S02]  /*3210*/  HFMA2 R13, -RZ, RZ, 0.89990234375, 10328 ;  /* 0x3b33710bff0d7431 */ /* 0x000fe400000001ff */
[----:B------:R-:W-:Y:S01]  /*3220*/  FMUL.FTZ R12, R10, R10 ;  /* 0x0000000a0a0c7220 */ /* 0x000fe20000410000 */
[----:B------:R-:W-:Y:S01]  /*3230*/  IMAD.U32 R23, R15, 0x10000, RZ ;  /* 0x000100000f177824 */ /* 0x000fe200078e00ff */
[----:B------:R-:W-:Y:S01]  /*3240*/  MOV R17, 0x3f6ee581 ;  /* 0x3f6ee58100117802 */ /* 0x000fe20000000f00 */
[----:B------:R-:W-:Y:S01]  /*3250*/  BSSY.RECONVERGENT B2, `(.L_x_7917) ;  /* 0x0000027000027945 */ /* 0x000fe20003800200 */
[C---:B------:R-:W-:Y:S01]  /*3260*/  FFMA.FTZ R13, R12.reuse, R13, -0.015681877732276916504 ;  /* 0xbc8077480c0d7423 */ /* 0x040fe2000001000d */
[C---:B------:R-:W-:Y:S01]  /*3270*/  FADD.FTZ R0, |R23|.reuse, -RZ ;  /* 0x800000ff17007221 */ /* 0x040fe20000010200 */
[----:B------:R-:W-:Y:S02]  /*3280*/  FSETP.GT.FTZ.AND P4, PT, |R23|, |R4|, PT ;  /* 0x400000041700720b */ /* 0x000fe40003f94200 */
[----:B------:R-:W-:Y:S01]  /*3290*/  FFMA.FTZ R13, R12, R13, 0.042200751602649688721 ;  /* 0x3d2cdab20c0d7423 */ /* 0x000fe2000001000d */
[----:B------:R-:W-:-:S02]  /*32a0*/  FSETP.NEU.FTZ.AND P1, PT, |R4|, |R21|, PT ;  /* 0x400000150400720b */ /* 0x000fc40003f3d200 */
[----:B------:R-:W-:Y:S01]  /*32b0*/  FSEL R22, R0, R5, P4 ;  /* 0x0000000500167208 */ /* 0x000fe20002000000 */
[C---:B------:R-:W-:Y:S01]  /*32c0*/  FFMA.FTZ R13, R12.reuse, R13, -0.074792981147766113281 ;  /* 0xbd992d100c0d7423 */ /* 0x040fe2000001000d */
[----:B------:R-:W-:Y:S02]  /*32d0*/  FSEL R0, R5, R0, P4 ;  /* 0x0000000005007208 */ /* 0x000fe40002000000 */
[----:B------:R-:W0:Y:S01]  /*32e0*/  MUFU.RCP R19, R22 ;  /* 0x0000001600137308 */ /* 0x000e220000001000 */
[----:B------:R-:W-:Y:S01]  /*32f0*/  FFMA.FTZ R13, R12, R13, 0.10640415549278259277 ;  /* 0x3dd9ea6c0c0d7423 */ /* 0x000fe2000001000d */
[----:B------:R-:W-:Y:S02]  /*3300*/  FSETP.NEU.FTZ.AND P0, PT, R14, RZ, PT ;  /* 0x000000ff0e00720b */ /* 0x000fe40003f1d000 */
[----:B------:R-:W-:Y:S01]  /*3310*/  PRMT R15, R15, 0x7632, R15 ;  /* 0x000076320f0f7816 */ /* 0x000fe2000000000f */
[----:B------:R-:W-:-:S04]  /*3320*/  FFMA.FTZ R13, R12, R13, -0.14207722246646881104 ;  /* 0xbe117cb10c0d7423 */ /* 0x000fc8000001000d */
[----:B------:R-:W-:-:S04]  /*3330*/  FFMA.FTZ R13, R12, R13, 0.19993925094604492188 ;  /* 0x3e4cbce00c0d7423 */ /* 0x000fc8000001000d */
[----:B------:R-:W-:-:S04]  /*3340*/  FFMA.FTZ R13, R12, R13, -0.33333197236061096191 ;  /* 0xbeaaaa7d0c0d7423 */ /* 0x000fc8000001000d */
[----:B------:R-:W-:Y:S01]  /*3350*/  FMUL.FTZ R13, R12, R13 ;  /* 0x0000000d0c0d7220 */ /* 0x000fe20000410000 */
[----:B0-----:R-:W-:-:S03]  /*3360*/  FFMA R12, -R22, R19, 1 ;  /* 0x3f800000160c7423 */ /* 0x001fc60000000113 */
[----:B------:R-:W-:Y:S01]  /*3370*/  FFMA.FTZ R10, R13, R10, R10 ;  /* 0x0000000a0d0a7223 */ /* 0x000fe2000001000a */
[----:B------:R-:W-:Y:S01]  /*3380*/  FFMA R19, R19, R12, R19 ;  /* 0x0000000c13137223 */ /* 0x000fe20000000013 */
[----:B------:R-:W-:Y:S02]  /*3390*/  FADD.FTZ R12, |R4|, |R21| ;  /* 0x40000015040c7221 */ /* 0x000fe40000010200 */
        /* <DEDUP_REMOVED lines=15> */
[----:B------:R-:W-:-:S07]  /*3490*/  MOV R10, 0x34b0 ;  /* 0x000034b0000a7802 */ /* 0x000fce0000000f00 */
[----:B------:R-:W-:Y:S05]  /*34a0*/  CALL.REL.NOINC `($__internal_11_$__cuda_sm3x_div_rn_ftz_f32_slowpath) ;  /* 0x0000000400407944 */ /* 0x000fea0003c00000 */
[----:B------:R-:W-:-:S07]  /*34b0*/  MOV R10, R0 ;  /* 0x00000000000a7202 */ /* 0x000fce0000000f00 */
.L_x_7918:
[----:B------:R-:W-:Y:S05]  /*34c0*/  BSYNC.RECONVERGENT B2 ;  /* 0x0000000000027941 */ /* 0x000fea0003800200 */
.L_x_7917:
        /* <DEDUP_REMOVED lines=11> */
[----:B------:R-:W-:Y:S01]  /*3580*/  FFMA.FTZ R13, R12, R13, -0.074792981147766113281 ;  /* 0xbd992d100c0d7423 */ /* 0x000fe2000001000d */
[----:B------:R-:W-:Y:S01]  /*3590*/  FSEL R0, R5, R0, P3 ;  /* 0x0000000005007208 */ /* 0x000fe20001800000 */
[----:B------:R-:W-:Y:S01]  /*35a0*/  FADD.FTZ R5, |R4|, |R23| ;  /* 0x4000001704057221 */ /* 0x000fe20000010200 */
[----:B------:R-:W0:Y:S01]  /*35b0*/  MUFU.RCP R19, R14 ;  /* 0x0000000e00137308 */ /* 0x000e220000001000 */
[----:B------:R-:W-:Y:S01]  /*35c0*/  FFMA.FTZ R13, R12, R13, 0.10640415549278259277 ;  /* 0x3dd9ea6c0c0d7423 */ /* 0x000fe2000001000d */
[----:B------:R-:W-:-:S03]  /*35d0*/  FSETP.NEU.FTZ.AND P0, PT, R22, RZ, PT ;  /* 0x000000ff1600720b */ /* 0x000fc60003f1d000 */
[----:B------:R-:W-:-:S04]  /*35e0*/  FFMA.FTZ R13, R12, R13, -0.14207722246646881104 ;  /* 0xbe117cb10c0d7423 */ /* 0x000fc8000001000d */
[----:B------:R-:W-:-:S04]  /*35f0*/  FFMA.FTZ R13, R12, R13, 0.19993925094604492188 ;  /* 0x3e4cbce00c0d7423 */ /* 0x000fc8000001000d */
[----:B------:R-:W-:-:S04]  /*3600*/  FFMA.FTZ R13, R12, R13, -0.33333197236061096191 ;  /* 0xbeaaaa7d0c0d7423 */ /* 0x000fc8000001000d */
[----:B------:R-:W-:Y:S01]  /*3610*/  FMUL.FTZ R13, R12, R13 ;  /* 0x0000000d0c0d7220 */ /* 0x000fe20000410000 */
[----:B0-----:R-:W-:-:S03]  /*3620*/  FFMA R12, -R14, R19, 1 ;  /* 0x3f8000000e0c7423 */ /* 0x001fc60000000113 */
[----:B------:R-:W-:Y:S01]  /*3630*/  FFMA.FTZ R10, R13, R10, R10 ;  /* 0x0000000a0d0a7223 */ /* 0x000fe2000001000a */
[----:B------:R-:W-:-:S03]  /*3640*/  FFMA R19, R19, R12, R19 ;  /* 0x0000000c13137223 */ /* 0x000fc60000000013 */
        /* <DEDUP_REMOVED lines=19> */
.L_x_7920:
[----:B------:R-:W-:Y:S05]  /*3780*/  BSYNC.RECONVERGENT B2 ;  /* 0x0000000000027941 */ /* 0x000fea0003800200 */
.L_x_7919:
        /* <DEDUP_REMOVED lines=31> */
[----:B------:R-:W-:Y:S04]  /*3980*/  STG.E.64 desc[UR4][R12.64], R8 ;  /* 0x000000080c007986 */ /* 0x000fe8000c101b04 */
[----:B------:R-:W-:Y:S01]  /*3990*/  STG.E.64 desc[UR4][R12.64+0x400], R24 ;  /* 0x000400180c007986 */ /* 0x000fe2000c101b04 */
[----:B------:R-:W-:Y:S05]  /*39a0*/  EXIT ;  /* 0x000000000000794d */ /* 0x000fea0003800000 */
        .weak           $__internal_11_$__cuda_sm3x_div_rn_ftz_f32_slowpath
        .type           $__internal_11_$__cuda_sm3x_div_rn_ftz_f32_slowpath,@function
        .size           $__internal_11_$__cuda_sm3x_div_rn_ftz_f32_slowpath,(.L_x_16758 - $__internal_11_$__cuda_sm3x_div_rn_ftz_f32_slowpath)
$__internal_11_$__cuda_sm3x_div_rn_ftz_f32_slowpath:
        /* <DEDUP_REMOVED lines=19> */
[----:B------:R-:W-:Y:S02]  /*3ae0*/  P2R R13, PR, RZ, 0x40 ;  /* 0x00000040ff0d7803 */ /* 0x000fe40000000000 */
[----:B------:R-:W-:-:S05]  /*3af0*/  P2R R13, PR, RZ, 0x2 ;  /* 0x00000002ff0d7803 */ /* 0x000fca0000000000 */
        /* <DEDUP_REMOVED lines=16> */
.L_x_7923:
[----:B------:R-:W-:Y:S05]  /*3c00*/  BSYNC.RELIABLE B1 ;  /* 0x0000000000017941 */ /* 0x000fea0003800100 */
.L_x_7922:
        /* <DEDUP_REMOVED lines=27> */
.L_x_7929:
[----:B------:R-:W-:-:S07]  /*3dc0*/  LEA R0, R17, R0, 0x17 ;  /* 0x0000000011007211 */ /* 0x000fce00078eb8ff */
.L_x_7930:
[----:B------:R-:W-:Y:S05]  /*3dd0*/  BSYNC.RECONVERGENT B1 ;  /* 0x0000000000017941 */ /* 0x000fea0003800200 */
.L_x_7928:
[----:B------:R-:W-:Y:S05]  /*3de0*/  BRA `(.L_x_7931) ;  /* 0x0000000000207947 */ /* 0x000fea0003800000 */
.L_x_7927:
[----:B------:R-:W-:-:S04]  /*3df0*/  LOP3.LUT R0, R22, 0x80000000, R0, 0x48, !PT ;  /* 0x8000000016007812 */ /* 0x000fc800078e4800 */
[----:B------:R-:W-:Y:S01]  /*3e00*/  LOP3.LUT R0, R0, 0x7f800000, RZ, 0xfc, !PT ;  /* 0x7f80000000007812 */ /* 0x000fe200078efcff */
[----:B------:R-:W-:Y:S06]  /*3e10*/  BRA `(.L_x_7931) ;  /* 0x0000000000147947 */ /* 0x000fec0003800000 */
.L_x_7926:
[----:B------:R-:W-:Y:S01]  /*3e20*/  LOP3.LUT R0, R22, 0x80000000, R0, 0x48, !PT ;  /* 0x8000000016007812 */ /* 0x000fe200078e4800 */
[----:B------:R-:W-:Y:S06]  /*3e30*/  BRA `(.L_x_7931) ;  /* 0x00000000000c7947 */ /* 0x000fec0003800000 */
.L_x_7925:
[----:B------:R-:W0:Y:S01]  /*3e40*/  MUFU.RSQ R0, -QNAN ;  /* 0xffc0000000007908 */ /* 0x000e220000001400 */
[----:B------:R-:W-:Y:S05]  /*3e50*/  BRA `(.L_x_7931) ;  /* 0x0000000000047947 */ /* 0x000fea0003800000 */
.L_x_7924:
[----:B------:R-:W-:-:S07]  /*3e60*/  FADD.FTZ R0, R0, R22 ;  /* 0x0000001600007221 */ /* 0x000fce0000010000 */
.L_x_7931:
[----:B------:R-:W-:Y:S05]  /*3e70*/  BSYNC.RECONVERGENT B0 ;  /* 0x0000000000007941 */ /* 0x000fea0003800200 */
.L_x_7921:
[----:B------:R-:W-:Y:S01]  /*3e80*/  MOV R12, R10 ;  /* 0x0000000a000c7202 */ /* 0x000fe20000000f00 */
[----:B------:R-:W-:-:S04]  /*3e90*/  HFMA2 R13, -RZ, RZ, 0, 0 ;  /* 0x00000000ff0d7431 */ /* 0x000fc800000001ff */
[----:B0-----:R-:W-:Y:S05]  /*3ea0*/  RET.REL.NODEC R12 `(_ZN2at6native29vectorized_elementwise_kernelILi4ENS0_13BUnaryFunctorIN3c108BFloat16ES4_S4_ZZZNS0_17atan2_kernel_cudaERNS_18TensorIteratorBaseEENKUlvE_clEvENKUlvE2_clEvEUlS4_S4_E_EESt5arrayIPcLm2EEEEviT0_T1_) ;  /* 0xffffffc00c547950 */ /* 0x001fea0003c3ffff */
.L_x_7932:
        /* <DEDUP_REMOVED lines=13> */
.L_x_16758:


//--------------------- .text._ZN2at6native29vectorized_elementwise_kernelILi8ENS0_13BUnaryFunctorIN3c108BFloat16ES4_S4_ZZZNS0_17atan2_kernel_cudaERNS_18TensorIteratorBaseEENKUlvE_clEvENKUlvE2_clEvEUlS4_S4_E_EESt5arrayIPcLm2EEEEviT0_T1_ --------------------------
	.section	.text._ZN2at6native29vectorized_elementwise_kernelILi8ENS0_13BUnaryFunctorIN3c108BFloat16ES4_S4_ZZZNS0_17atan2_kernel_cudaERNS_18TensorIteratorBaseEENKUlvE_clEvENKUlvE2_clEvEUlS4_S4_E_EESt5arrayIPcLm2EEEEviT0_T1_,"ax",@progbits
	.align	128
        .global         _ZN2at6native29vectorized_elementwise_kernelILi8ENS0_13BUnaryFunctorIN3c108BFloat16ES4_S4_ZZZNS0_17atan2_kernel_cudaERNS_18TensorIteratorBaseEENKUlvE_clEvENKUlvE2_clEvEUlS4_S4_E_EESt5arrayIPcLm2EEEEviT0_T1_
        .type           _ZN2at6native29vectorized_elementwise_kernelILi8ENS0_13BUnaryFunctorIN3c108BFloat16ES4_S4_ZZZNS0_17atan2_kernel_cudaERNS_18TensorIteratorBaseEENKUlvE_clEvENKUlvE2_clEvEUlS4_S4_E_EESt5arrayIPcLm2EEEEviT0_T1_,@function
        .size           _ZN2at6native29vectorized_elementwise_kernelILi8ENS0_13BUnaryFunctorIN3c108BFloat16ES4_S4_ZZZNS0_17atan2_kernel_cudaERNS_18TensorIteratorBaseEENKUlvE_clEvENKUlvE2_clEvEUlS4_S4_E_EESt5arrayIPcLm2EEEEviT0_T1_,(.L_x_16888 - _ZN2at6native29vectorized_elementwise_kernelILi8ENS0_13BUnaryFunctorIN3c108BFloat16ES4_S4_ZZZNS0_17atan2_kernel_cudaERNS_18TensorIteratorBaseEENKUlvE_clEvENKUlvE2_clEvEUlS4_S4_E_EESt5arrayIPcLm2EEEEviT0_T1_)
        .other          _ZN2at6native29vectorized_elementwise_kernelILi8ENS0_13BUnaryFunctorIN3c108BFloat16ES4_S4_ZZZNS0_17atan2_kernel_cudaERNS_18TensorIteratorBaseEENKUlvE_clEvENKUlvE2_clEvEUlS4_S4_E_EESt5arrayIPcLm2EEEEviT0_T1_,@"STO_CUDA_ENTRY STV_DEFAULT"
_ZN2at6native29vectorized_elementwise_kernelILi8ENS0_13BUnaryFunctorIN3c108BFloat16ES4_S4_ZZZNS0_17atan2_kernel_cudaERNS_18TensorIteratorBaseEENKUlvE_clEvENKUlvE2_clEvEUlS4_S4_E_EESt5arrayIPcLm2EEEEviT0_T1_:
.text._ZN2at6native29vectorized_elementwise_kernelILi8ENS0_13BUnaryFunctorIN3c108BFloat16ES4_S4_ZZZNS0_17atan2_kernel_cudaERNS_18TensorIteratorBaseEENKUlvE_clEvENKUlvE2_clEvEUlS4_S4_E_EESt5arrayIPcLm2EEEEviT0_T1_:
[----:B------:R-:W-:Y:S01]  /*0000*/  LDC R1, c[0x0][0x37c] ;  /* 0x0000df00ff017b82 */ /* 0x000fe20000000800 */
[----:B------:R-:W-:Y:S05]  /*0010*/  EXIT ;  /* 0x000000000000794d */ /* 0x000fea0003800000 */
.L_x_7933:
        /* <DEDUP_REMOVED lines=14> */
.L_x_16888:


//--------------------- .text._ZN2at6native18elementwise_kernelILi128ELi4EZNS0_15gpu_kernel_implINS0_13AUnaryFunctorIN3c108BFloat16ES5_S5_ZZZNS0_17atan2_kernel_cudaERNS_18TensorIteratorBaseEENKUlvE_clEvENKUlvE2_clEvEUlS5_S5_E_EEEEvS7_RKT_EUliE_EEviT1_ --------------------------
	.section	.text._ZN2at6native18elementwise_kernelILi128ELi4EZNS0_15gpu_kernel_implINS0_13AUnaryFunctorIN3c108BFloat16ES5_S5_ZZZNS0_17atan2_kernel_cudaERNS_18TensorIteratorBaseEENKUlvE_clEvENKUlvE2_clEvEUlS5_S5_E_EEEEvS7_RKT_EUliE_EEviT1_,"ax",@progbits
	.align	128
        .global         _ZN2at6native18elementwise_kernelILi128ELi4EZNS0_15gpu_kernel_implINS0_13AUnaryFunctorIN3c108BFloat16ES5_S5_ZZZNS0_17atan2_kernel_cudaERNS_18TensorIteratorBaseEENKUlvE_clEvENKUlvE2_clEvEUlS5_S5_E_EEEEvS7_RKT_EUliE_EEviT1_
        .type           _ZN2at6native18elementwise_kernelILi128ELi4EZNS0_15gpu_kernel_implINS0_13AUnaryFunctorIN3c108BFloat16ES5_S5_ZZZNS0_17atan2_kernel_cudaERNS_18TensorIteratorBaseEENKUlvE_clEvENKUlvE2_clEvEUlS5_S5_E_EEEEvS7_RKT_EUliE_EEviT1_,@function
        .size           _ZN2at6native18elementwise_kernelILi128ELi4EZNS0_15gpu_kernel_implINS0_13AUnaryFunctorIN3c108BFloat16ES5_S5_ZZZNS0_17atan2_kernel_cudaERNS_18TensorIteratorBaseEENKUlvE_clEvENKUlvE2_clEvEUlS5_S5_E_EEEEvS7_RKT_EUliE_EEviT1_,(.L_x_16759 - _ZN2at6native18elementwise_kernelILi128ELi4EZNS0_15gpu_kernel_implINS0_13AUnaryFunctorIN3c108BFloat16ES5_S5_ZZZNS0_17atan2_kernel_cudaERNS_18TensorIteratorBaseEENKUlvE_clEvENKUlvE2_clEvEUlS5_S5_E_EEEEvS7_RKT_EUliE_EEviT1_)
        .other          _ZN2at6native18elementwise_kernelILi128ELi4EZNS0_15gpu_kernel_implINS0_13AUnaryFunctorIN3c108BFloat16ES5_S5_ZZZNS0_17atan2_kernel_cudaERNS_18TensorIteratorBaseEENKUlvE_clEvENKUlvE2_clEvEUlS5_S5_E_EEEEvS7_RKT_EUliE_EEviT1_,@"STO_CUDA_ENTRY STV_DEFAULT"
_ZN2at6native18elementwise_kernelILi128ELi4EZNS0_15gpu_kernel_implINS0_13AUnaryFunctorIN3c108BFloat16ES5_S5_ZZZNS0_17atan2_kernel_cudaERNS_18TensorIteratorBaseEENKUlvE_clEvENKUlvE2_clEvEUlS5_S5_E_EEEEvS7_RKT_EUliE_EEviT1_:
.text._ZN2at6native18elementwise_kernelILi128ELi4EZNS0_15gpu_kernel_implINS0_13AUnaryFunctorIN3c108BFloat16ES5_S5_ZZZNS0_17atan2_kernel_cudaERNS_18TensorIteratorBaseEENKUlvE_clEvENKUlvE2_clEvEUlS5_S5_E_EEEEvS7_RKT_EUliE_EEviT1_:
        /* <DEDUP_REMOVED lines=320> */
.L_x_7936:
        /* <DEDUP_REMOVED lines=19> */
.L_x_7940:
[----:B------:R-:W2:Y:S02]  /*1530*/  LDG.E.U8 R2, desc[UR36][R2.64] ;  /* 0x0000002402027981 */ /* 0x000ea4000c1e1100 */
[----:B--2---:R-:W-:-:S04]  /*1540*/  I2FP.F32.U32 R0, R2 ;  /* 0x0000000200007245 */ /* 0x004fc80000201000 */
[----:B------:R-:W-:-:S04]  /*1550*/  F2FP.BF16.F32.PACK_AB R0, RZ, R0 ;  /* 0x00000000ff00723e */ /* 0x000fc800000010ff */
[----:B------:R-:W-:Y:S01]  /*1560*/  PRMT R11, R0, 0x7610, R11 ;  /* 0x00007610000b7816 */ /* 0x000fe2000000000b */
[----:B------:R-:W-:Y:S06]  /*1570*/  BRA `(.L_x_7942) ;  /* 0x0000000c00e07947 */ /* 0x000fec0003800000 */
.L_x_7939:
        /* <DEDUP_REMOVED lines=11> */
.L_x_7944:
[----:B------:R-:W2:Y:S02]  /*1630*/  LDG.E R2, desc[UR36][R2.64] ;  /* 0x0000002402027981 */ /* 0x000ea4000c1e1900 */
[----:B--2---:R-:W-:-:S04]  /*1640*/  I2FP.F32.S32 R0, R2 ;  /* 0x0000000200007245 */ /* 0x004fc80000201400 */
[----:B------:R-:W-:-:S04]  /*1650*/  F2FP.BF16.F32.PACK_AB R0, RZ, R0 ;  /* 0x00000000ff00723e */ /* 0x000fc800000010ff */
[----:B------:R-:W-:Y:S01]  /*1660*/  PRMT R11, R0, 0x7610, R11 ;  /* 0x00007610000b7816 */ /* 0x000fe2000000000b */
[----:B------:R-:W-:Y:S06]  /*1670*/  BRA `(.L_x_7942) ;  /* 0x0000000c00a07947 */ /* 0x000fec0003800000 */
.L_x_7943:
[----:B------:R-:W2:Y:S02]  /*1680*/  LDG.E.U16 R2, desc[UR36][R2.64] ;  /* 0x0000002402027981 */ /* 0x000ea4000c1e1500 */
[----:B--2---:R-:W0:Y:S02]  /*1690*/  I2F.S16 R0, R2 ;  /* 0x0000000200007306 */ /* 0x004e240000101400 */
[----:B0-----:R-:W-:-:S04]  /*16a0*/  F2FP.BF16.F32.PACK_AB R0, RZ, R0 ;  /* 0x00000000ff00723e */ /* 0x001fc800000010ff */
[----:B------:R-:W-:Y:S01]  /*16b0*/  PRMT R11, R0, 0x7610, R11 ;  /* 0x00007610000b7816 */ /* 0x000fe2000000000b */
[----:B------:R-:W-:Y:S06]  /*16c0*/  BRA `(.L_x_7942) ;  /* 0x0000000c008c7947 */ /* 0x000fec0003800000 */
.L_x_7938:
        /* <DEDUP_REMOVED lines=9> */
.L_x_7946:
[----:B------:R-:W2:Y:S02]  /*1760*/  LDG.E.U16 R0, desc[UR36][R2.64] ;  /* 0x0000002402007981 */ /* 0x000ea4000c1e1500 */
[----:B--2---:R-:W-:-:S05]  /*1770*/  HADD2.F32 R0, -RZ, R0.H0_H0 ;  /* 0x20000000ff007230 */ /* 0x004fca0000004100 */
[----:B------:R-:W-:-:S04]  /*1780*/  F2FP.BF16.F32.PACK_AB R0, RZ, R0 ;  /* 0x00000000ff00723e */ /* 0x000fc800000010ff */
[----:B------:R-:W-:Y:S01]  /*1790*/  PRMT R11, R0, 0x7610, R11 ;  /* 0x00007610000b7816 */ /* 0x000fe2000000000b */
[----:B------:R-:W-:Y:S06]  /*17a0*/  BRA `(.L_x_7942) ;  /* 0x0000000c00547947 */ /* 0x000fec0003800000 */
.L_x_7945:
        /* <DEDUP_REMOVED lines=9> */
.L_x_7948:
[----:B------:R-:W2:Y:S02]  /*1840*/  LDG.E.U16 R2, desc[UR36][R2.64] ;  /* 0x0000002402027981 */ /* 0x000ea4000c1e1500 */
[----:B--2---:R-:W-:-:S05]  /*1850*/  HADD2.F32 R0, -RZ, R2.H0_H0 ;  /* 0x20000002ff007230 */ /* 0x004fca0000004100 */
[----:B------:R-:W-:-:S04]  /*1860*/  F2FP.BF16.F32.PACK_AB R0, RZ, R0 ;  /* 0x00000000ff00723e */ /* 0x000fc800000010ff */
[----:B------:R-:W-:Y:S01]  /*1870*/  PRMT R11, R0, 0x7610, R11 ;  /* 0x00007610000b7816 */ /* 0x000fe2000000000b */
[----:B------:R-:W-:Y:S06]  /*1880*/  BRA `(.L_x_7942) ;  /* 0x0000000c001c7947 */ /* 0x000fec0003800000 */
.L_x_7947:
        /* <DEDUP_REMOVED lines=13> */
.L_x_7937:
        /* <DEDUP_REMOVED lines=14> */
.L_x_7951:
        /* <DEDUP_REMOVED lines=13> */
.L_x_7950:
        /* <DEDUP_REMOVED lines=27> */
.L_x_7953:
        /* <DEDUP_REMOVED lines=14> */
.L_x_7952:
[----:B------:R0:W5:Y:S01]  /*1da0*/  LDG.E.U16 R11, desc[UR36][R2.64] ;  /* 0x00000024020b7981 */ /* 0x000162000c1e1500 */
[----:B------:R-:W-:Y:S05]  /*1db0*/  BRA `(.L_x_7942) ;  /* 0x0000000400d07947 */ /* 0x000fea0003800000 */
.L_x_7949:
        /* <DEDUP_REMOVED lines=13> */
.L_x_7956:
        /* <DEDUP_REMOVED lines=21> */
.L_x_7960:
[----:B------:R-:W-:Y:S05]  /*1fe0*/  BSYNC.RECONVERGENT B1 ;  /* 0x0000000000017941 */ /* 0x000fea0003800200 */
.L_x_7959:
[----:B------:R-:W-:Y:S01]  /*1ff0*/  IMAD.SHL.U32 R0, R0, 0x100000, RZ ;  /* 0x0010000000007824 */ /* 0x000fe200078e00ff */
[----:B------:R-:W-:-:S04]  /*2000*/  LEA R2, R2, 0x3b800000, 0x17 ;  /* 0x3b80000002027811 */ /* 0x000fc800078eb8ff */
[----:B------:R-:W-:-:S07]  /*2010*/  LOP3.LUT R0, R2, R0, R7, 0xfe, !PT ;  /* 0x0000000002007212 */ /* 0x000fce00078efe07 */
.L_x_7958:
[----:B------:R-:W-:Y:S05]  /*2020*/  BSYNC.RECONVERGENT B0 ;  /* 0x0000000000007941 */ /* 0x000fea0003800200 */
.L_x_7957:
[----:B------:R-:W-:-:S04]  /*2030*/  F2FP.BF16.F32.PACK_AB R0, RZ, R0 ;  /* 0x00000000ff00723e */ /* 0x000fc800000010ff */
[----:B------:R-:W-:Y:S01]  /*2040*/  PRMT R11, R0, 0x7610, R11 ;  /* 0x00007610000b7816 */ /* 0x000fe2000000000b */
[----:B------:R-:W-:Y:S06]  /*2050*/  BRA `(.L_x_7942) ;  /* 0x0000000400287947 */ /* 0x000fec0003800000 */
.L_x_7955:
        /* <DEDUP_REMOVED lines=21> */
.L_x_7964:
[----:B------:R-:W-:Y:S05]  /*21b0*/  BSYNC.RECONVERGENT B1 ;  /* 0x0000000000017941 */ /* 0x000fea0003800200 */
.L_x_7963:
[----:B------:R-:W-:Y:S02]  /*21c0*/  SHF.L.U32 R0, R0, 0x15, RZ ;  /* 0x0000001500007819 */ /* 0x000fe400000006ff */
[----:B------:R-:W-:-:S04]  /*21d0*/  LEA R2, R2, 0x37800000, 0x17 ;  /* 0x3780000002027811 */ /* 0x000fc800078eb8ff */
[----:B------:R-:W-:-:S07]  /*21e0*/  LOP3.LUT R0, R2, R0, R7, 0xfe, !PT ;  /* 0x0000000002007212 */ /* 0x000fce00078efe07 */
.L_x_7962:
[----:B------:R-:W-:Y:S05]  /*21f0*/  BSYNC.RECONVERGENT B0 ;  /* 0x0000000000007941 */ /* 0x000fea0003800200 */
.L_x_7961:
[----:B------:R-:W-:-:S04]  /*2200*/  F2FP.BF16.F32.PACK_AB R0, RZ, R0 ;  /* 0x00000000ff00723e */ /* 0x000fc800000010ff */
[----:B------:R-:W-:Y:S01]  /*2210*/  PRMT R11, R0, 0x7610, R11 ;  /* 0x00007610000b7816 */ /* 0x000fe2000000000b */
[----:B------:R-:W-:Y:S06]  /*2220*/  BRA `(.L_x_7942) ;  /* 0x0000000000b47947 */ /* 0x000fec0003800000 */
.L_x_7954:
[----:B------:R-:W-:-:S09]  /*2230*/  UISETP.NE.AND UP0, UPT, UR4, 0x1c, UPT ;  /* 0x0000001c0400788c */ /* 0x000fd2000bf05270 */
[----:B------:R-:W-:Y:S05]  /*2240*/  BRA.U !UP0, `(.L_x_7965) ;  /* 0x00000001089c7547 */ /* 0x000fea000b800000 */
[----:B------:R-:W-:-:S09]  /*2250*/  UISETP.NE.AND UP0, UPT, UR4, 0x1d, UPT ;  /* 0x0000001d0400788c */ /* 0x000fd2000bf05270 */
[----:B------:R-:W-:Y:S05]  /*2260*/  BRA.U !UP0, `(.L_x_7966) ;  /* 0x0000000108807547 */ /* 0x000fea000b800000 */
[----:B------:R-:W-:-:S09]  /*2270*/  UISETP.NE.AND UP0, UPT, UR4, 0x2c, UPT ;  /* 0x0000002c0400788c */ /* 0x000fd2000bf05270 */
[----:B------:R-:W-:Y:S05]  /*2280*/  BRA.U !UP0, `(.L_x_7967) ;  /* 0x0000000108487547 */ /* 0x000fea000b800000 */
.L_x_7941:
        /* <DEDUP_REMOVED lines=16> */
.L_x_7968:
[----:B------:R-:W-:Y:S01]  /*2390*/  PRMT R11, RZ, 0x7610, R11 ;  /* 0x00007610ff0b7816 */ /* 0x000fe2000000000b */
[----:B------:R-:W-:Y:S06]  /*23a0*/  BRA `(.L_x_7942) ;  /* 0x0000000000547947 */ /* 0x000fec0003800000 */
.L_x_7967:
        /* <DEDUP_REMOVED lines=8> */
.L_x_7970:
[----:B------:R-:W-:Y:S05]  /*2430*/  BSYNC.RECONVERGENT B0 ;  /* 0x0000000000007941 */ /* 0x000fea0003800200 */
.L_x_7969:
[----:B------:R-:W-:-:S04]  /*2440*/  F2FP.BF16.F32.PACK_AB R0, RZ, R0 ;  /* 0x00000000ff00723e */ /* 0x000fc800000010ff */
[----:B------:R-:W-:Y:S01]  /*2450*/  PRMT R11, R0, 0x7610, R11 ;  /* 0x00007610000b7816 */ /* 0x000fe2000000000b */
[----:B------:R-:W-:Y:S06]  /*2460*/  BRA `(.L_x_7942) ;  /* 0x0000000000247947 */ /* 0x000fec0003800000 */
.L_x_7966:
[----:B------:R-:W2:Y:S02]  /*2470*/  LDG.E.64 R2, desc[UR36][R2.64] ;  /* 0x0000002402027981 */ /* 0x000ea4000c1e1b00 */
[----:B--2---:R-:W0:Y:S02]  /*2480*/  I2F.U64 R0, R2 ;  /* 0x0000000200007312 */ /* 0x004e240000301000 */
[----:B0-----:R-:W-:-:S04]  /*2490*/  F2FP.BF16.F32.PACK_AB R0, RZ, R0 ;  /* 0x00000000ff00723e */ /* 0x001fc800000010ff */
[----:B------:R-:W-:Y:S01]  /*24a0*/  PRMT R11, R0, 0x7610, R11 ;  /* 0x00007610000b7816 */ /* 0x000fe2000000000b */
[----:B------:R-:W-:Y:S06]  /*24b0*/  BRA `(.L_x_7942) ;  /* 0x0000000000107947 */ /* 0x000fec0003800000 */
.L_x_7965:
[----:B------:R-:W2:Y:S02]  /*24c0*/  LDG.E R2, desc[UR36][R2.64] ;  /* 0x0000002402027981 */ /* 0x000ea4000c1e1900 */
[----:B--2---:R-:W-:-:S04]  /*24d0*/  I2FP.F32.U32 R0, R2 ;  /* 0x0000000200007245 */ /* 0x004fc80000201000 */
[----:B------:R-:W-:-:S04]  /*24e0*/  F2FP.BF16.F32.PACK_AB R0, RZ, R0 ;  /* 0x00000000ff00723e */ /* 0x000fc800000010ff */
[----:B------:R-:W-:-:S07]  /*24f0*/  PRMT R11, R0, 0x7610, R11 ;  /* 0x00007610000b7816 */ /* 0x000fce000000000b */
.L_x_7942:
        /* <DEDUP_REMOVED lines=20> */
[----:B------:R-:W-:Y:S05]  /*2640*/  CALL.REL.NOINC `($__internal_12_$__cuda_sm3x_div_rn_ftz_f32_slowpath) ;  /* 0x000000b000b87944 */ /* 0x000fea0003c00000 */
[----:B------:R-:W-:-:S07]  /*2650*/  MOV R4, R9 ;  /* 0x0000000900047202 */ /* 0x000fce0000000f00 */
.L_x_7972:
[----:B------:R-:W-:Y:S05]  /*2660*/  BSYNC.RECONVERGENT B1 ;  /* 0x0000000000017941 */ /* 0x000fea0003800200 */
.L_x_7971:
        /* <DEDUP_REMOVED lines=43> */
.L_x_7976:
[----:B-1----:R-:W-:-:S06]  /*2920*/  IMAD.U32 R5, R5, 0x10000, RZ ;  /* 0x0001000005057824 */ /* 0x002fcc00078e00ff */
[----:B------:R-:W1:Y:S02]  /*2930*/  F2I.S64.TRUNC R4, R5 ;  /* 0x0000000500047311 */ /* 0x000e64000020d900 */
[----:B-1----:R1:W-:Y:S01]  /*2940*/  STG.E.U8 desc[UR36][R2.64], R4 ;  /* 0x0000000402007986 */ /* 0x0023e2000c101124 */
[----:B------:R-:W-:Y:S05]  /*2950*/  BRA `(.L_x_7978) ;  /* 0x0000000c00707947 */ /* 0x000fea0003800000 */
.L_x_7975:
        /* <DEDUP_REMOVED lines=10> */
.L_x_7980:
[----:B-1----:R-:W-:-:S06]  /*2a00*/  IMAD.U32 R5, R5, 0x10000, RZ ;  /* 0x0001000005057824 */ /* 0x002fcc00078e00ff */
[----:B------:R-:W1:Y:S02]  /*2a10*/  F2I.FTZ.TRUNC.NTZ R5, R5 ;  /* 0x0000000500057305 */ /* 0x000e64000021f100 */
[----:B-1----:R1:W-:Y:S01]  /*2a20*/  STG.E desc[UR36][R2.64], R5 ;  /* 0x0000000502007986 */ /* 0x0023e2000c101924 */
[----:B------:R-:W-:Y:S05]  /*2a30*/  BRA `(.L_x_7978) ;  /* 0x0000000c00387947 */ /* 0x000fea0003800000 */
.L_x_7979:
[----:B-1----:R-:W-:-:S06]  /*2a40*/  SHF.L.U32 R5, R5, 0x10, RZ ;  /* 0x0000001005057819 */ /* 0x002fcc00000006ff */
[----:B------:R-:W1:Y:S02]  /*2a50*/  F2I.FTZ.TRUNC.NTZ R5, R5 ;  /* 0x0000000500057305 */ /* 0x000e64000021f100 */
[----:B-1----:R1:W-:Y:S01]  /*2a60*/  STG.E.U16 desc[UR36][R2.64], R5 ;  /* 0x0000000502007986 */ /* 0x0023e2000c101524 */
[----:B------:R-:W-:Y:S05]  /*2a70*/  BRA `(.L_x_7978) ;  /* 0x0000000c00287947 */ /* 0x000fea0003800000 */
.L_x_7974:
        /* <DEDUP_REMOVED lines=9> */
.L_x_7982:
[----:B-1----:R-:W-:-:S05]  /*2b10*/  IMAD.U32 R0, R5, 0x10000, RZ ;  /* 0x0001000005007824 */ /* 0x002fca00078e00ff */
[----:B------:R-:W-:-:S05]  /*2b20*/  F2FP.F16.F32.PACK_AB R0, RZ, R0 ;  /* 0x00000000ff00723e */ /* 0x000fca00000000ff */
[----:B------:R1:W-:Y:S01]  /*2b30*/  STG.E.U16 desc[UR36][R2.64], R0 ;  /* 0x0000000002007986 */ /* 0x0003e2000c101524 */
[----:B------:R-:W-:Y:S05]  /*2b40*/  BRA `(.L_x_7978) ;  /* 0x0000000800f47947 */ /* 0x000fea0003800000 */
.L_x_7981:
        /* <DEDUP_REMOVED lines=10> */
.L_x_7984:
[----:B-1----:R-:W-:-:S05]  /*2bf0*/  IMAD.U32 R5, R5, 0x10000, RZ ;  /* 0x0001000005057824 */ /* 0x002fca00078e00ff */
[----:B------:R-:W-:-:S04]  /*2c00*/  F2FP.F16.F32.PACK_AB R5, RZ, R5 ;  /* 0x00000005ff05723e */ /* 0x000fc800000000ff */
[----:B------:R-:W-:-:S05]  /*2c10*/  PRMT R5, R5, 0x5410, RZ ;  /* 0x0000541005057816 */ /* 0x000fca00000000ff */
[----:B------:R1:W-:Y:S01]  /*2c20*/  STG.E desc[UR36][R2.64], R5 ;  /* 0x0000000502007986 */ /* 0x0003e2000c101924 */
[----:B------:R-:W-:Y:S05]  /*2c30*/  BRA `(.L_x_7978) ;  /* 0x0000000800b87947 */ /* 0x000fea0003800000 */
.L_x_7983:
[----:B-1----:R-:W-:-:S04]  /*2c40*/  IMAD.U32 R4, R5, 0x10000, RZ ;  /* 0x0001000005047824 */ /* 0x002fc800078e00ff */
[----:B------:R-:W-:-:S06]  /*2c50*/  FMUL.FTZ R4, R4, 1 ;  /* 0x3f80000004047820 */ /* 0x000fcc0000410000 */
[----:B------:R-:W1:Y:S02]  /*2c60*/  F2F.F64.F32 R4, R4 ;  /* 0x0000000400047310 */ /* 0x000e640000201800 */
[----:B-1----:R1:W-:Y:S01]  /*2c70*/  STG.E.64 desc[UR36][R2.64], R4 ;  /* 0x0000000402007986 */ /* 0x0023e2000c101b24 */
[----:B------:R-:W-:Y:S05]  /*2c80*/  BRA `(.L_x_7978) ;  /* 0x0000000800a47947 */ /* 0x000fea0003800000 */
.L_x_7973:
        /* <DEDUP_REMOVED lines=13> */
.L_x_7987:
[----:B-1----:R-:W-:Y:S02]  /*2d60*/  SHF.L.U32 R5, R5, 0x10, RZ ;  /* 0x0000001005057819 */ /* 0x002fe400000006ff */
[----:B------:R-:W-:-:S03]  /*2d70*/  CS2R R6, SRZ ;  /* 0x0000000000067805 */ /* 0x000fc6000001ff00 */
[----:B------:R-:W-:-:S06]  /*2d80*/  FMUL.FTZ R5, R5, 1 ;  /* 0x3f80000005057820 */ /* 0x000fcc0000410000 */
[----:B------:R-:W1:Y:S02]  /*2d90*/  F2F.F64.F32 R4, R5 ;  /* 0x0000000500047310 */ /* 0x000e640000201800 */
[----:B-1----:R1:W-:Y:S01]  /*2da0*/  STG.E.128 desc[UR36][R2.64], R4 ;  /* 0x0000000402007986 */ /* 0x0023e2000c101d24 */
[----:B------:R-:W-:Y:S05]  /*2db0*/  BRA `(.L_x_7978) ;  /* 0x0000000800587947 */ /* 0x000fea0003800000 */
.L_x_7986:
        /* <DEDUP_REMOVED lines=19> */
.L_x_7991:
[----:B------:R-:W-:Y:S05]  /*2ef0*/  BSYNC.RECONVERGENT B0 ;  /* 0x0000000000007941 */ /* 0x000fea0003800200 */
.L_x_7990:
[----:B------:R-:W-:-:S05]  /*2f00*/  LOP3.LUT R5, R0, 0x80, R5, 0xf8, !PT ;  /* 0x0000008000057812 */ /* 0x000fca00078ef805 */
[----:B------:R1:W-:Y:S01]  /*2f10*/  STG.E.U8 desc[UR36][R2.64], R5 ;  /* 0x0000000502007986 */ /* 0x0003e2000c101124 */
[----:B------:R-:W-:Y:S05]  /*2f20*/  BRA `(.L_x_7978) ;  /* 0x0000000400fc7947 */ /* 0x000fea0003800000 */
.L_x_7989:
        /* <DEDUP_REMOVED lines=15> */
.L_x_7993:
[----:B------:R-:W-:Y:S05]  /*3020*/  BSYNC.RECONVERGENT B0 ;  /* 0x0000000000007941 */ /* 0x000fea0003800200 */
.L_x_7992:
[----:B------:R-:W-:-:S05]  /*3030*/  LOP3.LUT R5, R0, 0x80, R5, 0xf8, !PT ;  /* 0x0000008000057812 */ /* 0x000fca00078ef805 */
[----:B------:R1:W-:Y:S01]  /*3040*/  STG.E.U8 desc[UR36][R2.64], R5 ;  /* 0x0000000502007986 */ /* 0x0003e2000c101124 */
[----:B------:R-:W-:Y:S05]  /*3050*/  BRA `(.L_x_7978) ;  /* 0x0000000400b07947 */ /* 0x000fea0003800000 */
.L_x_7988:
[----:B-1----:R1:W-:Y:S01]  /*3060*/  STG.E.U16 desc[UR36][R2.64], R5 ;  /* 0x0000000502007986 */ /* 0x0023e2000c101524 */
[----:B------:R-:W-:Y:S05]  /*3070*/  BRA `(.L_x_7978) ;  /* 0x0000000400a87947 */ /* 0x000fea0003800000 */
.L_x_7985:
        /* <DEDUP_REMOVED lines=12> */
.L_x_7996:
        /* <DEDUP_REMOVED lines=13> */
.L_x_7999:
[----:B------:R-:W-:-:S04]  /*3210*/  SHF.R.U32.HI R0, RZ, 0x14, R5 ;  /* 0x00000014ff007819 */ /* 0x000fc80000011605 */
[----:B------:R-:W-:-:S04]  /*3220*/  LOP3.LUT R0, R0, 0x1, RZ, 0xc0, !PT ;  /* 0x0000000100007812 */ /* 0x000fc800078ec0ff */
[----:B------:R-:W-:-:S04]  /*3230*/  IADD3 R0, PT, PT, R5, 0x487ffff, R0 ;  /* 0x0487ffff05007810 */ /* 0x000fc80007ffe000 */
[----:B------:R-:W-:-:S04]  /*3240*/  SHF.R.U32.HI R0, RZ, 0x14, R0 ;  /* 0x00000014ff007819 */ /* 0x000fc80000011600 */
[----:B------:R-:W-:-:S07]  /*3250*/  LOP3.LUT R4, R0, 0xff, RZ, 0xc0, !PT ;  /* 0x000000ff00047812 */ /* 0x000fce00078ec0ff */
.L_x_8000:
[----:B------:R-:W-:-:S04]  /*3260*/  SHF.R.U32.HI R5, RZ, 0x18, R5 ;  /* 0x00000018ff057819 */ /* 0x000fc80000011605 */
[----:B------:R-:W-:-:S04]  /*3270*/  LOP3.LUT R4, R4, 0x80, R5, 0xf8, !PT ;  /* 0x0000008004047812 */ /* 0x000fc800078ef805 */
[----:B------:R-:W-:-:S07]  /*3280*/  PRMT R0, R4, 0x7610, R0 ;  /* 0x0000761004007816 */ /* 0x000fce0000000000 */
.L_x_7998:
[----:B------:R-:W-:Y:S05]  /*3290*/  BSYNC.RECONVERGENT B0 ;  /* 0x0000000000007941 */ /* 0x000fea0003800200 */
.L_x_7997:
[----:B------:R2:W-:Y:S01]  /*32a0*/  STG.E.U8 desc[UR36][R2.64], R0 ;  /* 0x0000000002007986 */ /* 0x0005e2000c101124 */
[----:B------:R-:W-:Y:S05]  /*32b0*/  BRA `(.L_x_7978) ;  /* 0x0000000400187947 */ /* 0x000fea0003800000 */
.L_x_7995:
        /* <DEDUP_REMOVED lines=13> */
.L_x_8003:
[----:B------:R-:W-:-:S04]  /*3390*/  SHF.R.U32.HI R0, RZ, 0x15, R5 ;  /* 0x00000015ff007819 */ /* 0x000fc80000011605 */
[----:B------:R-:W-:-:S04]  /*33a0*/  LOP3.LUT R0, R0, 0x1, RZ, 0xc0, !PT ;  /* 0x0000000100007812 */ /* 0x000fc800078ec0ff */
[----:B------:R-:W-:-:S04]  /*33b0*/  IADD3 R0, PT, PT, R5, 0x88fffff, R0 ;  /* 0x088fffff05007810 */ /* 0x000fc80007ffe000 */
[----:B------:R-:W-:-:S04]  /*33c0*/  SHF.R.U32.HI R0, RZ, 0x15, R0 ;  /* 0x00000015ff007819 */ /* 0x000fc80000011600 */
[----:B------:R-:W-:-:S07]  /*33d0*/  LOP3.LUT R4, R0, 0xff, RZ, 0xc0, !PT ;  /* 0x000000ff00047812 */ /* 0x000fce00078ec0ff */
.L_x_8004:
[----:B------:R-:W-:-:S04]  /*33e0*/  SHF.R.U32.HI R5, RZ, 0x18, R5 ;  /* 0x00000018ff057819 */ /* 0x000fc80000011605 */
[----:B------:R-:W-:-:S04]  /*33f0*/  LOP3.LUT R4, R4, 0x80, R5, 0xf8, !PT ;  /* 0x0000008004047812 */ /* 0x000fc800078ef805 */
[----:B------:R-:W-:-:S07]  /*3400*/  PRMT R0, R4, 0x7610, R0 ;  /* 0x0000761004007816 */ /* 0x000fce0000000000 */
.L_x_8002:
[----:B------:R-:W-:Y:S05]  /*3410*/  BSYNC.RECONVERGENT B0 ;  /* 0x0000000000007941 */ /* 0x000fea0003800200 */
.L_x_8001:
[----:B------:R3:W-:Y:S01]  /*3420*/  STG.E.U8 desc[UR36][R2.64], R0 ;  /* 0x0000000002007986 */ /* 0x0007e2000c101124 */
[----:B------:R-:W-:Y:S05]  /*3430*/  BRA `(.L_x_7978) ;  /* 0x0000000000b87947 */ /* 0x000fea0003800000 */
.L_x_7994:
[----:B------:R-:W-:-:S09]  /*3440*/  UISETP.NE.AND UP0, UPT, UR4, 0x1c, UPT ;  /* 0x0000001c0400788c */ /* 0x000fd2000bf05270 */
[----:B------:R-:W-:Y:S05]  /*3450*/  BRA.U !UP0, `(.L_x_8005) ;  /* 0x0000000108a47547 */ /* 0x000fea000b800000 */
[----:B------:R-:W-:-:S09]  /*3460*/  UISETP.NE.AND UP0, UPT, UR4, 0x1d, UPT ;  /* 0x0000001d0400788c */ /* 0x000fd2000bf05270 */
[----:B------:R-:W-:Y:S05]  /*3470*/  BRA.U !UP0, `(.L_x_8006) ;  /* 0x00000001088c7547 */ /* 0x000fea000b800000 */
[----:B------:R-:W-:-:S09]  /*3480*/  UISETP.NE.AND UP0, UPT, UR4, 0x2c, UPT ;  /* 0x0000002c0400788c */ /* 0x000fd2000bf05270 */
[----:B------:R-:W-:Y:S05]  /*3490*/  BRA.U !UP0, `(.L_x_8007) ;  /* 0x0000000108447547 */ /* 0x000fea000b800000 */
.L_x_7977:
        /* <DEDUP_REMOVED lines=16> */
.L_x_8008:
[----:B------:R-:W-:Y:S05]  /*35a0*/  BRA `(.L_x_7978) ;  /* 0x00000000005c7947 */ /* 0x000fea0003800000 */
.L_x_8007:
        /* <DEDUP_REMOVED lines=16> */
.L_x_8006:
[----:B-1----:R-:W-:-:S06]  /*36b0*/  SHF.L.U32 R5, R5, 0x10, RZ ;  /* 0x0000001005057819 */ /* 0x002fcc00000006ff */
[----:B------:R-:W1:Y:S02]  /*36c0*/  F2I.U64.TRUNC R4, R5 ;  /* 0x0000000500047311 */ /* 0x000e64000020d800 */
[----:B-1----:R1:W-:Y:S01]  /*36d0*/  STG.E.64 desc[UR36][R2.64], R4 ;  /* 0x0000000402007986 */ /* 0x0023e2000c101b24 */
[----:B------:R-:W-:Y:S05]  /*36e0*/  BRA `(.L_x_7978) ;  /* 0x00000000000c7947 */ /* 0x000fea0003800000 */
.L_x_8005:
[----:B-1----:R-:W-:-:S06]  /*36f0*/  IMAD.U32 R5, R5, 0x10000, RZ ;  /* 0x0001000005057824 */ /* 0x002fcc00078e00ff */
[----:B------:R-:W1:Y:S02]  /*3700*/  F2I.FTZ.U32.TRUNC.NTZ R5, R5 ;  /* 0x0000000500057305 */ /* 0x000e64000021f000 */
[----:B-1----:R4:W-:Y:S02]  /*3710*/  STG.E desc[UR36][R2.64], R5 ;  /* 0x0000000502007986 */ /* 0x0029e4000c101924 */
.L_x_7978:
[----:B------:R-:W-:-:S07]  /*3720*/  VIADD R17, R17, 0x80 ;  /* 0x0000008011117836 */ /* 0x000fce0000000000 */
.L_x_7935:
[----:B0-----:R-:W-:Y:S05]  /*3730*/  BSYNC.RECONVERGENT B6 ;  /* 0x0000000000067941 */ /* 0x001fea0003800200 */
.L_x_7934:
        /* <DEDUP_REMOVED lines=307> */
.L_x_8011:
        /* <DEDUP_REMOVED lines=19> */
.L_x_8015:
[----:B------:R-:W2:Y:S02]  /*4ba0*/  LDG.E.U8 R2, desc[UR36][R2.64] ;  /* 0x0000002402027981 */ /* 0x000ea4000c1e1100 */
[----:B--2---:R-:W-:-:S04]  /*4bb0*/  I2FP.F32.U32 R0, R2 ;  /* 0x0000000200007245 */ /* 0x004fc80000201000 */
[----:B------:R-:W-:-:S04]  /*4bc0*/  F2FP.BF16.F32.PACK_AB R0, RZ, R0 ;  /* 0x00000000ff00723e */ /* 0x000fc800000010ff */
[----:B------:R-:W-:Y:S01]  /*4bd0*/  PRMT R11, R0, 0x7610, R11 ;  /* 0x00007610000b7816 */ /* 0x000fe2000000000b */
[----:B------:R-:W-:Y:S06]  /*4be0*/  BRA `(.L_x_8017) ;  /* 0x0000000c00e07947 */ /* 0x000fec0003800000 */
.L_x_8014:
        /* <DEDUP_REMOVED lines=11> */
.L_x_8019:
[----:B------:R-:W2:Y:S02]  /*4ca0*/  LDG.E R2, desc[UR36][R2.64] ;  /* 0x0000002402027981 */ /* 0x000ea4000c1e1900 */
[----:B--2---:R-:W-:-:S04]  /*4cb0*/  I2FP.F32.S32 R0, R2 ;  /* 0x0000000200007245 */ /* 0x004fc80000201400 */
[----:B------:R-:W-:-:S04]  /*4cc0*/  F2FP.BF16.F32.PACK_AB R0, RZ, R0 ;  /* 0x00000000ff00723e */ /* 0x000fc800000010ff */
[----:B------:R-:W-:Y:S01]  /*4cd0*/  PRMT R11, R0, 0x7610, R11 ;  /* 0x00007610000b7816 */ /* 0x000fe2000000000b */
[----:B------:R-:W-:Y:S06]  /*4ce0*/  BRA `(.L_x_8017) ;  /* 0x0000000c00a07947 */ /* 0x000fec0003800000 */
.L_x_8018:
[----:B------:R-:W2:Y:S02]  /*4cf0*/  LDG.E.U16 R2, desc[UR36][R2.64] ;  /* 0x0000002402027981 */ /* 0x000ea4000c1e1500 */
[----:B--2---:R-:W0:Y:S02]  /*4d00*/  I2F.S16 R0, R2 ;  /* 0x0000000200007306 */ /* 0x004e240000101400 */
[----:B0-----:R-:W-:-:S04]  /*4d10*/  F2FP.BF16.F32.PACK_AB R0, RZ, R0 ;  /* 0x00000000ff00723e */ /* 0x001fc800000010ff */
[----:B------:R-:W-:Y:S01]  /*4d20*/  PRMT R11, R0, 0x7610, R11 ;  /* 0x00007610000b7816 */ /* 0x000fe2000000000b */
[----:B------:R-:W-:Y:S06]  /*4d30*/  BRA `(.L_x_8017) ;  /* 0x0000000c008c7947 */ /* 0x000fec0003800000 */
.L_x_8013:
        /* <DEDUP_REMOVED lines=9> */
.L_x_8021:
[----:B------:R-:W2:Y:S02]  /*4dd0*/  LDG.E.U16 R0, desc[UR36][R2.64] ;  /* 0x0000002402007981 */ /* 0x000ea4000c1e1500 */
[----:B--2---:R-:W-:-:S05]  /*4de0*/  HADD2.F32 R0, -RZ, R0.H0_H0 ;  /* 0x20000000ff007230 */ /* 0x004fca0000004100 */
[----:B------:R-:W-:-:S04]  /*4df0*/  F2FP.BF16.F32.PACK_AB R0, RZ, R0 ;  /* 0x00000000ff00723e */ /* 0x000fc800000010ff */
[----:B------:R-:W-:Y:S01]  /*4e00*/  PRMT R11, R0, 0x7610, R11 ;  /* 0x00007610000b7816 */ /* 0x000fe2000000000b */
[----:B------:R-:W-:Y:S06]  /*4e10*/  BRA `(.L_x_8017) ;  /* 0x0000000c00547947 */ /* 0x000fec0003800000 */
.L_x_8020:
        /* <DEDUP_REMOVED lines=9> */
.L_x_8023:
[----:B------:R-:W2:Y:S02]  /*4eb0*/  LDG.E.U16 R2, desc[UR36][R2.64] ;  /* 0x0000002402027981 */ /* 0x000ea4000c1e1500 */
[----:B--2---:R-:W-:-:S05]  /*4ec0*/  HADD2.F32 R0, -RZ, R2.H0_H0 ;  /* 0x20000002ff007230 */ /* 0x004fca0000004100 */
[----:B------:R-:W-:-:S04]  /*4ed0*/  F2FP.BF16.F32.PACK_AB R0, RZ, R0 ;  /* 0x00000000ff00723e */ /* 0x000fc800000010ff */
[----:B------:R-:W-:Y:S01]  /*4ee0*/  PRMT R11, R0, 0x7610, R11 ;  /* 0x00007610000b7816 */ /* 0x000fe2000000000b */
[----:B------:R-:W-:Y:S06]  /*4ef0*/  BRA `(.L_x_8017) ;  /* 0x0000000c001c7947 */ /* 0x000fec0003800000 */
.L_x_8022:
        /* <DEDUP_REMOVED lines=13> */
.L_x_8012:
        /* <DEDUP_REMOVED lines=14> */
.L_x_8026:
        /* <DEDUP_REMOVED lines=13> */
.L_x_8025:
        /* <DEDUP_REMOVED lines=27> */
.L_x_8028:
        /* <DEDUP_REMOVED lines=14> */
.L_x_8027:
[----:B------:R0:W5:Y:S01]  /*5410*/  LDG.E.U16 R11, desc[UR36][R2.64] ;  /* 0x00000024020b7981 */ /* 0x000162000c1e1500 */
[----:B------:R-:W-:Y:S05]  /*5420*/  BRA `(.L_x_8017) ;  /* 0x0000000400d07947 */ /* 0x000fea0003800000 */
.L_x_8024:
        /* <DEDUP_REMOVED lines=13> */
.L_x_8031:
        /* <DEDUP_REMOVED lines=21> */
.L_x_8035:
[----:B------:R-:W-:Y:S05]  /*5650*/  BSYNC.RECONVERGENT B1 ;  /* 0x0000000000017941 */ /* 0x000fea0003800200 */
.L_x_8034:
[----:B------:R-:W-:Y:S01]  /*5660*/  IMAD.SHL.U32 R0, R0, 0x100000, RZ ;  /* 0x0010000000007824 */ /* 0x000fe200078e00ff */
[----:B------:R-:W-:-:S04]  /*5670*/  LEA R2, R2, 0x3b800000, 0x17 ;  /* 0x3b80000002027811 */ /* 0x000fc800078eb8ff */
[----:B------:R-:W-:-:S07]  /*5680*/  LOP3.LUT R0, R2, R0, R7, 0xfe, !PT ;  /* 0x0000000002007212 */ /* 0x000fce00078efe07 */
.L_x_8033:
[----:B------:R-:W-:Y:S05]  /*5690*/  BSYNC.RECONVERGENT B0 ;  /* 0x0000000000007941 */ /* 0x000fea0003800200 */
.L_x_8032:
[----:B------:R-:W-:-:S04]  /*56a0*/  F2FP.BF16.F32.PACK_AB R0, RZ, R0 ;  /* 0x00000000ff00723e */ /* 0x000fc800000010ff */
[----:B------:R-:W-:Y:S01]  /*56b0*/  PRMT R11, R0, 0x7610, R11 ;  /* 0x00007610000b7816 */ /* 0x000fe2000000000b */
[----:B------:R-:W-:Y:S06]  /*56c0*/  BRA `(.L_x_8017) ;  /* 0x0000000400287947 */ /* 0x000fec0003800000 */
.L_x_8030:
        /* <DEDUP_REMOVED lines=21> */
.L_x_8039:
[----:B------:R-:W-:Y:S05]  /*5820*/  BSYNC.RECONVERGENT B1 ;  /* 0x0000000000017941 */ /* 0x000fea0003800200 */
.L_x_8038:
[----:B------:R-:W-:Y:S01]  /*5830*/  IMAD.SHL.U32 R0, R0, 0x200000, RZ ;  /* 0x0020000000007824 */ /* 0x000fe200078e00ff */
[----:B------:R-:W-:-:S04]  /*5840*/  LEA R2, R2, 0x37800000, 0x17 ;  /* 0x3780000002027811 */ /* 0x000fc800078eb8ff */
[----:B------:R-:W-:-:S07]  /*5850*/  LOP3.LUT R0, R2, R0, R7, 0xfe, !PT ;  /* 0x0000000002007212 */ /* 0x000fce00078efe07 */
.L_x_8037:
[----:B------:R-:W-:Y:S05]  /*5860*/  BSYNC.RECONVERGENT B0 ;  /* 0x0000000000007941 */ /* 0x000fea0003800200 */
.L_x_8036:
[----:B------:R-:W-:-:S04]  /*5870*/  F2FP.BF16.F32.PACK_AB R0, RZ, R0 ;  /* 0x00000000ff00723e */ /* 0x000fc800000010ff */
[----:B------:R-:W-:Y:S01]  /*5880*/  PRMT R11, R0, 0x7610, R11 ;  /* 0x00007610000b7816 */ /* 0x000fe2000000000b */
[----:B------:R-:W-:Y:S06]  /*5890*/  BRA `(.L_x_8017) ;  /* 0x0000000000b47947 */ /* 0x000fec0003800000 */
.L_x_8029:
        /* <DEDUP_REMOVED lines=14> */
.L_x_8043:
[----:B------:R-:W-:Y:S05]  /*5980*/  BSYNC.RECONVERGENT B0 ;  /* 0x0000000000007941 */ /* 0x000fea0003800200 */
.L_x_8042:
[----:B------:R-:W-:-:S04]  /*5990*/  F2FP.BF16.F32.PACK_AB R0, RZ, R0 ;  /* 0x00000000ff00723e */ /* 0x000fc800000010ff */
[----:B------:R-:W-:Y:S01]  /*59a0*/  PRMT R11, R0, 0x7610, R11 ;  /* 0x00007610000b7816 */ /* 0x000fe2000000000b */
[----:B------:R-:W-:Y:S06]  /*59b0*/  BRA `(.L_x_8017) ;  /* 0x00000000006c7947 */ /* 0x000fec0003800000 */
.L_x_8016:
        /* <DEDUP_REMOVED lines=16> */
.L_x_8044:
[----:B------:R-:W-:Y:S01]  /*5ac0*/  PRMT R11, RZ, 0x7610, R11 ;  /* 0x00007610ff0b7816 */ /* 0x000fe2000000000b */
[----:B------:R-:W-:Y:S06]  /*5ad0*/  BRA `(.L_x_8017) ;  /* 0x0000000000247947 */ /* 0x000fec0003800000 */
.L_x_8041:
[----:B------:R-:W2:Y:S02]  /*5ae0*/  LDG.E.64 R2, desc[UR36][R2.64] ;  /* 0x0000002402027981 */ /* 0x000ea4000c1e1b00 */
[----:B--2---:R-:W0:Y:S02]  /*5af0*/  I2F.U64 R0, R2 ;  /* 0x0000000200007312 */ /* 0x004e240000301000 */
[----:B0-----:R-:W-:-:S04]  /*5b00*/  F2FP.BF16.F32.PACK_AB R0, RZ, R0 ;  /* 0x00000000ff00723e */ /* 0x001fc800000010ff */
[----:B------:R-:W-:Y:S01]  /*5b10*/  PRMT R11, R0, 0x7610, R11 ;  /* 0x00007610000b7816 */ /* 0x000fe2000000000b */
[----:B------:R-:W-:Y:S06]  /*5b20*/  BRA `(.L_x_8017) ;  /* 0x0000000000107947 */ /* 0x000fec0003800000 */
.L_x_8040:
[----:B------:R-:W2:Y:S02]  /*5b30*/  LDG.E R2, desc[UR36][R2.64] ;  /* 0x0000002402027981 */ /* 0x000ea4000c1e1900 */
[----:B--2---:R-:W-:-:S04]  /*5b40*/  I2FP.F32.U32 R0, R2 ;  /* 0x0000000200007245 */ /* 0x004fc80000201000 */
[----:B------:R-:W-:-:S04]  /*5b50*/  F2FP.BF16.F32.PACK_AB R0, RZ, R0 ;  /* 0x00000000ff00723e */ /* 0x000fc800000010ff */
[----:B------:R-:W-:-:S07]  /*5b60*/  PRMT R11, R0, 0x7610, R11 ;  /* 0x00007610000b7816 */ /* 0x000fce000000000b */
.L_x_8017:
[----:B------:R-:W-:Y:S01]  /*5b70*/  SHF.L.U32 R12, R18, 0x10, RZ ;  /* 0x00000010120c7819 */ /* 0x000fe200000006ff */
[----:B-----5:R-:W-:Y:S01]  /*5b80*/  IMAD.U32 R11, R11, 0x10000, RZ ;  /* 0x000100000b0b7824 */ /* 0x020fe200078e00ff */
        /* <DEDUP_REMOVED lines=19> */
[----:B------:R-:W-:-:S07]  /*5cc0*/  IMAD.MOV.U32 R4, RZ, RZ, R9 ;  /* 0x000000ffff047224 */ /* 0x000fce00078e0009 */
.L_x_8046:
[----:B------:R-:W-:Y:S05]  /*5cd0*/  BSYNC.RECONVERGENT B1 ;  /* 0x0000000000017941 */ /* 0x000fea0003800200 */
.L_x_8045:
[----:B------:R-:W-:Y:S02]  /*5ce0*/  IMAD.MOV.U32 R5, RZ, RZ, 0x3b33710b ;  /* 0x3b33710bff057424 */ /* 0x000fe400078e00ff */
[----:B------:R-:W-:Y:S01]  /*5cf0*/  FMUL.FTZ R0, R4, R4 ;  /* 0x0000000404007220 */ /* 0x000fe20000410000 */
[----:B------:R-:W-:Y:S01]  /*5d00*/  MOV R7, 0x3f6ee581 ;  /* 0x3f6ee58100077802 */ /* 0x000fe20000000f00 */
[----:B------:R-:W-:Y:S01]  /*5d10*/  UPRMT UR4, UR41, 0x9910, URZ ;  /* 0x0000991029047896 */ /* 0x000fe200080000ff */
[C---:B------:R-:W-:Y:S01]  /*5d20*/  ISETP.GE.AND P0, PT, R11.reuse, RZ, PT ;  /* 0x000000ff0b00720c */ /* 0x040fe20003f06270 */
        /* <DEDUP_REMOVED lines=38> */
.L_x_8050:
[----:B-1----:R-:W-:-:S06]  /*5f90*/  IMAD.U32 R5, R5, 0x10000, RZ ;  /* 0x0001000005057824 */ /* 0x002fcc00078e00ff */
[----:B------:R-:W1:Y:S02]  /*5fa0*/  F2I.S64.TRUNC R4, R5 ;  /* 0x0000000500047311 */ /* 0x000e64000020d900 */
[----:B-1----:R1:W-:Y:S01]  /*5fb0*/  STG.E.U8 desc[UR36][R2.64], R4 ;  /* 0x0000000402007986 */ /* 0x0023e2000c101124 */
[----:B------:R-:W-:Y:S05]  /*5fc0*/  BRA `(.L_x_8052) ;  /* 0x0000000c006c7947 */ /* 0x000fea0003800000 */
.L_x_8049:
        /* <DEDUP_REMOVED lines=10> */
.L_x_8054:
[----:B-1----:R-:W-:-:S06]  /*6070*/  IMAD.U32 R5, R5, 0x10000, RZ ;  /* 0x0001000005057824 */ /* 0x002fcc00078e00ff */
[----:B------:R-:W1:Y:S02]  /*6080*/  F2I.FTZ.TRUNC.NTZ R5, R5 ;  /* 0x0000000500057305 */ /* 0x000e64000021f100 */
[----:B-1----:R1:W-:Y:S01]  /*6090*/  STG.E desc[UR36][R2.64], R5 ;  /* 0x0000000502007986 */ /* 0x0023e2000c101924 */
[----:B------:R-:W-:Y:S05]  /*60a0*/  BRA `(.L_x_8052) ;  /* 0x0000000c00347947 */ /* 0x000fea0003800000 */
.L_x_8053:
[----:B-1----:R-:W-:-:S06]  /*60b0*/  IMAD.U32 R5, R5, 0x10000, RZ ;  /* 0x0001000005057824 */ /* 0x002fcc00078e00ff */
[----:B------:R-:W1:Y:S02]  /*60c0*/  F2I.FTZ.TRUNC.NTZ R5, R5 ;  /* 0x0000000500057305 */ /* 0x000e64000021f100 */
[----:B-1----:R1:W-:Y:S01]  /*60d0*/  STG.E.U16 desc[UR36][R2.64], R5 ;  /* 0x0000000502007986 */ /* 0x0023e2000c101524 */
[----:B------:R-:W-:Y:S05]  /*60e0*/  BRA `(.L_x_8052) ;  /* 0x0000000c00247947 */ /* 0x000fea0003800000 */
.L_x_8048:
        /* <DEDUP_REMOVED lines=9> */
.L_x_8056:
[----:B-1----:R-:W-:-:S04]  /*6180*/  SHF.L.U32 R0, R5, 0x10, RZ ;  /* 0x0000001005007819 */ /* 0x002fc800000006ff */
[----:B------:R-:W-:-:S05]  /*6190*/  F2FP.F16.F32.PACK_AB R0, RZ, R0 ;  /* 0x00000000ff00723e */ /* 0x000fca00000000ff */
[----:B------:R1:W-:Y:S01]  /*61a0*/  STG.E.U16 desc[UR36][R2.64], R0 ;  /* 0x0000000002007986 */ /* 0x0003e2000c101524 */
[----:B------:R-:W-:Y:S05]  /*61b0*/  BRA `(.L_x_8052) ;  /* 0x0000000800f07947 */ /* 0x000fea0003800000 */
.L_x_8055:
        /* <DEDUP_REMOVED lines=10> */
.L_x_8058:
[----:B-1----:R-:W-:-:S05]  /*6260*/  IMAD.U32 R5, R5, 0x10000, RZ ;  /* 0x0001000005057824 */ /* 0x002fca00078e00ff */
[----:B------:R-:W-:-:S04]  /*6270*/  F2FP.F16.F32.PACK_AB R5, RZ, R5 ;  /* 0x00000005ff05723e */ /* 0x000fc800000000ff */
[----:B------:R-:W-:-:S05]  /*6280*/  PRMT R5, R5, 0x5410, RZ ;  /* 0x0000541005057816 */ /* 0x000fca00000000ff */
[----:B------:R1:W-:Y:S01]  /*6290*/  STG.E desc[UR36][R2.64], R5 ;  /* 0x0000000502007986 */ /* 0x0003e2000c101924 */
[----:B------:R-:W-:Y:S05]  /*62a0*/  BRA `(.L_x_8052) ;  /* 0x0000000800b47947 */ /* 0x000fea0003800000 */
.L_x_8057:
[----:B-1----:R-:W-:-:S05]  /*62b0*/  SHF.L.U32 R4, R5, 0x10, RZ ;  /* 0x0000001005047819 */ /* 0x002fca00000006ff */
[----:B------:R-:W-:-:S06]  /*62c0*/  FMUL.FTZ R4, R4, 1 ;  /* 0x3f80000004047820 */ /* 0x000fcc0000410000 */
[----:B------:R-:W1:Y:S02]  /*62d0*/  F2F.F64.F32 R4, R4 ;  /* 0x0000000400047310 */ /* 0x000e640000201800 */
[----:B-1----:R1:W-:Y:S01]  /*62e0*/  STG.E.64 desc[UR36][R2.64], R4 ;  /* 0x0000000402007986 */ /* 0x0023e2000c101b24 */
[----:B------:R-:W-:Y:S05]  /*62f0*/  BRA `(.L_x_8052) ;  /* 0x0000000800a07947 */ /* 0x000fea0003800000 */
.L_x_8047:
        /* <DEDUP_REMOVED lines=14> */
.L_x_8062:
        /* <DEDUP_REMOVED lines=18> */
.L_x_8065:
[----:B------:R-:W-:-:S04]  /*6500*/  SHF.R.U32.HI R5, RZ, 0x18, R5 ;  /* 0x00000018ff057819 */ /* 0x000fc80000011605 */
[----:B------:R-:W-:-:S07]  /*6510*/  LOP3.LUT R0, R0, 0x80, R5, 0xf8, !PT ;  /* 0x0000008000007812 */ /* 0x000fce00078ef805 */
.L_x_8064:
[----:B------:R-:W-:Y:S05]  /*6520*/  BSYNC.RECONVERGENT B0 ;  /* 0x0000000000007941 */ /* 0x000fea0003800200 */
.L_x_8063:
[----:B------:R1:W-:Y:S01]  /*6530*/  STG.E.U8 desc[UR36][R2.64], R0 ;  /* 0x0000000002007986 */ /* 0x0003e2000c101124 */
[----:B------:R-:W-:Y:S05]  /*6540*/  BRA `(.L_x_8052) ;  /* 0x00000008000c7947 */ /* 0x000fea0003800000 */
.L_x_8061:
        /* <DEDUP_REMOVED lines=18> */
.L_x_8068:
[----:B------:R-:W-:-:S04]  /*6670*/  SHF.R.U32.HI R5, RZ, 0x18, R5 ;  /* 0x00000018ff057819 */ /* 0x000fc80000011605 */
[----:B------:R-:W-:-:S07]  /*6680*/  LOP3.LUT R0, R0, 0x80, R5, 0xf8, !PT ;  /* 0x0000008000007812 */ /* 0x000fce00078ef805 */
.L_x_8067:
[----:B------:R-:W-:Y:S05]  /*6690*/  BSYNC.RECONVERGENT B0 ;  /* 0x0000000000007941 */ /* 0x000fea0003800200 */
.L_x_8066:
[----:B------:R1:W-:Y:S01]  /*66a0*/  STG.E.U8 desc[UR36][R2.64], R0 ;  /* 0x0000000002007986 */ /* 0x0003e2000c101124 */
[----:B------:R-:W-:Y:S05]  /*66b0*/  BRA `(.L_x_8052) ;  /* 0x0000000400b07947 */ /* 0x000fea0003800000 */
.L_x_8060:
        /* <DEDUP_REMOVED lines=22> */
.L_x_8070:
[----:B-1----:R-:W-:-:S06]  /*6820*/  IMAD.U32 R5, R5, 0x10000, RZ ;  /* 0x0001000005057824 */ /* 0x002fcc00078e00ff */
[----:B------:R-:W1:Y:S02]  /*6830*/  F2I.U64.TRUNC R4, R5 ;  /* 0x0000000500047311 */ /* 0x000e64000020d800 */
[----:B-1----:R1:W-:Y:S01]  /*6840*/  STG.E.64 desc[UR36][R2.64], R4 ;  /* 0x0000000402007986 */ /* 0x0023e2000c101b24 */
[----:B------:R-:W-:Y:S05]  /*6850*/  BRA `(.L_x_8052) ;  /* 0x0000000400487947 */ /* 0x000fea0003800000 */
.L_x_8069:
[----:B-1----:R-:W-:-:S06]  /*6860*/  IMAD.U32 R5, R5, 0x10000, RZ ;  /* 0x0001000005057824 */ /* 0x002fcc00078e00ff */
[----:B------:R-:W1:Y:S02]  /*6870*/  F2I.FTZ.U32.TRUNC.NTZ R5, R5 ;  /* 0x0000000500057305 */ /* 0x000e64000021f000 */
[----:B-1----:R1:W-:Y:S01]  /*6880*/  STG.E desc[UR36][R2.64], R5 ;  /* 0x0000000502007986 */ /* 0x0023e2000c101924 */
[----:B------:R-:W-:Y:S05]  /*6890*/  BRA `(.L_x_8052) ;  /* 0x0000000400387947 */ /* 0x000fea0003800000 */
.L_x_8059:
        /* <DEDUP_REMOVED lines=11> */
.L_x_8072:
[----:B-1----:R-:W-:Y:S02]  /*6950*/  SHF.L.U32 R5, R5, 0x10, RZ ;  /* 0x0000001005057819 */ /* 0x002fe400000006ff */
[----:B------:R-:W-:-:S03]  /*6960*/  CS2R R6, SRZ ;  /* 0x0000000000067805 */ /* 0x000fc6000001ff00 */
[----:B------:R-:W-:-:S06]  /*6970*/  FMUL.FTZ R5, R5, 1 ;  /* 0x3f80000005057820 */ /* 0x000fcc0000410000 */
[----:B------:R-:W1:Y:S02]  /*6980*/  F2F.F64.F32 R4, R5 ;  /* 0x0000000500047310 */ /* 0x000e640000201800 */
[----:B-1----:R1:W-:Y:S01]  /*6990*/  STG.E.128 desc[UR36][R2.64], R4 ;  /* 0x0000000402007986 */ /* 0x0023e2000c101d24 */
[----:B------:R-:W-:Y:S05]  /*69a0*/  BRA `(.L_x_8052) ;  /* 0x0000000000f47947 */ /* 0x000fea0003800000 */
.L_x_8071:
[----:B------:R-:W-:-:S09]  /*69b0*/  UISETP.NE.AND UP0, UPT, UR4, 0xf, UPT ;  /* 0x0000000f0400788c */ /* 0x000fd2000bf05270 */
[----:B------:R-:W-:Y:S05]  /*69c0*/  BRA.U !UP0, `(.L_x_8073) ;  /* 0x0000000108e87547 */ /* 0x000fea000b800000 */
[----:B------:R-:W-:-:S09]  /*69d0*/  UISETP.NE.AND UP0, UPT, UR4, 0x17, UPT ;  /* 0x000000170400788c */ /* 0x000fd2000bf05270 */
[----:B------:R-:W-:Y:S05]  /*69e0*/  BRA.U !UP0, `(.L_x_8074) ;  /* 0x0000000108907547 */ /* 0x000fea000b800000 */
[----:B------:R-:W-:-:S09]  /*69f0*/  UISETP.NE.AND UP0, UPT, UR4, 0x18, UPT ;  /* 0x000000180400788c */ /* 0x000fd2000bf05270 */
[----:B------:R-:W-:Y:S05]  /*6a00*/  BRA.U !UP0, `(.L_x_8075) ;  /* 0x0000000108447547 */ /* 0x000fea000b800000 */
.L_x_8051:
        /* <DEDUP_REMOVED lines=16> */
.L_x_8076:
[----:B------:R-:W-:Y:S05]  /*6b10*/  BRA `(.L_x_8052) ;  /* 0x0000000000987947 */ /* 0x000fea0003800000 */
.L_x_8075:
        /* <DEDUP_REMOVED lines=13> */
.L_x_8078:
[----:B------:R-:W-:Y:S05]  /*6bf0*/  BSYNC.RECONVERGENT B0 ;  /* 0x0000000000007941 */ /* 0x000fea0003800200 */
.L_x_8077:
[----:B------:R-:W-:-:S05]  /*6c00*/  LOP3.LUT R5, R0, 0x80, R5, 0xf8, !PT ;  /* 0x0000008000057812 */ /* 0x000fca00078ef805 */
[----:B------:R4:W-:Y:S01]  /*6c10*/  STG.E.U8 desc[UR36][R2.64], R5 ;  /* 0x0000000502007986 */ /* 0x0009e2000c101124 */
[----:B------:R-:W-:Y:S05]  /*6c20*/  BRA `(.L_x_8052) ;  /* 0x0000000000547947 */ /* 0x000fea0003800000 */
.L_x_8074:
        /* <DEDUP_REMOVED lines=12> */
.L_x_8080:
[----:B------:R-:W-:Y:S01]  /*6cf0*/  IMAD.MOV.U32 R0, RZ, RZ, 0x7f ;  /* 0x0000007fff007424 */ /* 0x000fe200078e00ff */
[----:B------:R-:W-:-:S04]  /*6d00*/  ISETP.GT.U32.AND P0, PT, R4, 0x7f800000, PT ;  /* 0x7f8000000400780c */ /* 0x000fc80003f04070 */
[----:B------:R-:W-:-:S09]  /*6d10*/  SEL R0, R0, 0x7c, P0 ;  /* 0x0000007c00007807 */ /* 0x000fd20000000000 */
.L_x_8081:
[----:B------:R-:W-:Y:S05]  /*6d20*/  BSYNC.RECONVERGENT B0 ;  /* 0x0000000000007941 */ /* 0x000fea0003800200 */
.L_x_8079:
[----:B------:R-:W-:-:S04]  /*6d30*/  SHF.R.U32.HI R5, RZ, 0x18, R5 ;  /* 0x00000018ff057819 */ /* 0x000fc80000011605 */
[----:B------:R-:W-:-:S05]  /*6d40*/  LOP3.LUT R5, R0, 0x80, R5, 0xf8, !PT ;  /* 0x0000008000057812 */ /* 0x000fca00078ef805 */
[----:B------:R3:W-:Y:S01]  /*6d50*/  STG.E.U8 desc[UR36][R2.64], R5 ;  /* 0x0000000502007986 */ /* 0x0007e2000c101124 */
[----:B------:R-:W-:Y:S05]  /*6d60*/  BRA `(.L_x_8052) ;  /* 0x0000000000047947 */ /* 0x000fea0003800000 */
.L_x_8073:
[----:B-1----:R1:W-:Y:S02]  /*6d70*/  STG.E.U16 desc[UR36][R2.64], R5 ;  /* 0x0000000502007986 */ /* 0x0023e4000c101524 */
.L_x_8052:
[----:B------:R-:W-:-:S07]  /*6d80*/  VIADD R17, R17, 0x80 ;  /* 0x0000008011117836 */ /* 0x000fce0000000000 */
.L_x_8010:
[----:B------:R-:W-:Y:S05]  /*6d90*/  BSYNC.RECONVERGENT B6 ;  /* 0x0000000000067941 */ /* 0x000fea0003800200 */
.L_x_8009:
        /* <DEDUP_REMOVED lines=307> */
.L_x_8084:
        /* <DEDUP_REMOVED lines=19> */
.L_x_8088:
[----:B------:R-:W2:Y:S02]  /*8200*/  LDG.E.U8 R2, desc[UR36][R2.64] ;  /* 0x0000002402027981 */ /* 0x000ea4000c1e1100 */
[----:B--2---:R-:W-:-:S04]  /*8210*/  I2FP.F32.U32 R0, R2 ;  /* 0x0000000200007245 */ /* 0x004fc80000201000 */
[----:B------:R-:W-:-:S04]  /*8220*/  F2FP.BF16.F32.PACK_AB R0, RZ, R0 ;  /* 0x00000000ff00723e */ /* 0x000fc800000010ff */
[----:B------:R-:W-:Y:S01]  /*8230*/  PRMT R11, R0, 0x7610, R11 ;  /* 0x00007610000b7816 */ /* 0x000fe2000000000b */
[----:B------:R-:W-:Y:S06]  /*8240*/  BRA `(.L_x_8090) ;  /* 0x0000000c00e07947 */ /* 0x000fec0003800000 */
.L_x_8087:
        /* <DEDUP_REMOVED lines=11> */
.L_x_8092:
[----:B------:R-:W2:Y:S02]  /*8300*/  LDG.E R2, desc[UR36][R2.64] ;  /* 0x0000002402027981 */ /* 0x000ea4000c1e1900 */
[----:B--2---:R-:W-:-:S04]  /*8310*/  I2FP.F32.S32 R0, R2 ;  /* 0x0000000200007245 */ /* 0x004fc80000201400 */
[----:B------:R-:W-:-:S04]  /*8320*/  F2FP.BF16.F32.PACK_AB R0, RZ, R0 ;  /* 0x00000000ff00723e */ /* 0x000fc800000010ff */
[----:B------:R-:W-:Y:S01]  /*8330*/  PRMT R11, R0, 0x7610, R11 ;  /* 0x00007610000b7816 */ /* 0x000fe2000000000b */
[----:B------:R-:W-:Y:S06]  /*8340*/  BRA `(.L_x_8090) ;  /* 0x0000000c00a07947 */ /* 0x000fec0003800000 */
.L_x_8091:
[----:B------:R-:W2:Y:S02]  /*8350*/  LDG.E.U16 R2, desc[UR36][R2.64] ;  /* 0x0000002402027981 */ /* 0x000ea4000c1e1500 */
[----:B--2---:R-:W1:Y:S02]  /*8360*/  I2F.S16 R0, R2 ;  /* 0x0000000200007306 */ /* 0x004e640000101400 */
[----:B-1----:R-:W-:-:S04]  /*8370*/  F2FP.BF16.F32.PACK_AB R0, RZ, R0 ;  /* 0x00000000ff00723e */ /* 0x002fc800000010ff */
[----:B------:R-:W-:Y:S01]  /*8380*/  PRMT R11, R0, 0x7610, R11 ;  /* 0x00007610000b7816 */ /* 0x000fe2000000000b */
[----:B------:R-:W-:Y:S06]  /*8390*/  BRA `(.L_x_8090) ;  /* 0x0000000c008c7947 */ /* 0x000fec0003800000 */
.L_x_8086:
        /* <DEDUP_REMOVED lines=9> */
.L_x_8094:
[----:B------:R-:W2:Y:S02]  /*8430*/  LDG.E.U16 R0, desc[UR36][R2.64] ;  /* 0x0000002402007981 */ /* 0x000ea4000c1e1500 */
[----:B--2---:R-:W-:-:S05]  /*8440*/  HADD2.F32 R0, -RZ, R0.H0_H0 ;  /* 0x20000000ff007230 */ /* 0x004fca0000004100 */
[----:B------:R-:W-:-:S04]  /*8450*/  F2FP.BF16.F32.PACK_AB R0, RZ, R0 ;  /* 0x00000000ff00723e */ /* 0x000fc800000010ff */
[----:B------:R-:W-:Y:S01]  /*8460*/  PRMT R11, R0, 0x7610, R11 ;  /* 0x00007610000b7816 */ /* 0x000fe2000000000b */
[----:B------:R-:W-:Y:S06]  /*8470*/  BRA `(.L_x_8090) ;  /* 0x0000000c00547947 */ /* 0x000fec0003800000 */
.L_x_8093:
        /* <DEDUP_REMOVED lines=9> */
.L_x_8096:
[----:B------:R-:W2:Y:S02]  /*8510*/  LDG.E.U16 R2, desc[UR36][R2.64] ;  /* 0x0000002402027981 */ /* 0x000ea4000c1e1500 */
[----:B--2---:R-:W-:-:S05]  /*8520*/  HADD2.F32 R0, -RZ, R2.H0_H0 ;  /* 0x20000002ff007230 */ /* 0x004fca0000004100 */
[----:B------:R-:W-:-:S04]  /*8530*/  F2FP.BF16.F32.PACK_AB R0, RZ, R0 ;  /* 0x00000000ff00723e */ /* 0x000fc800000010ff */
[----:B------:R-:W-:Y:S01]  /*8540*/  PRMT R11, R0, 0x7610, R11 ;  /* 0x00007610000b7816 */ /* 0x000fe2000000000b */
[----:B------:R-:W-:Y:S06]  /*8550*/  BRA `(.L_x_8090) ;  /* 0x0000000c001c7947 */ /* 0x000fec0003800000 */
.L_x_8095:
        /* <DEDUP_REMOVED lines=13> */
.L_x_8085:
        /* <DEDUP_REMOVED lines=14> */
.L_x_8099:
        /* <DEDUP_REMOVED lines=13> */
.L_x_8098:
        /* <DEDUP_REMOVED lines=27> */
.L_x_8101:
        /* <DEDUP_REMOVED lines=14> */
.L_x_8100:
[----:B------:R1:W5:Y:S01]  /*8a70*/  LDG.E.U16 R11, desc[UR36][R2.64] ;  /* 0x00000024020b7981 */ /* 0x000362000c1e1500 */
[----:B------:R-:W-:Y:S05]  /*8a80*/  BRA `(.L_x_8090) ;  /* 0x0000000400d07947 */ /* 0x000fea0003800000 */
.L_x_8097:
        /* <DEDUP_REMOVED lines=13> */
.L_x_8104:
        /* <DEDUP_REMOVED lines=21> */
.L_x_8108:
[----:B------:R-:W-:Y:S05]  /*8cb0*/  BSYNC.RECONVERGENT B1 ;  /* 0x0000000000017941 */ /* 0x000fea0003800200 */
.L_x_8107:
[----:B------:R-:W-:Y:S01]  /*8cc0*/  IMAD.SHL.U32 R0, R0, 0x100000, RZ ;  /* 0x0010000000007824 */ /* 0x000fe200078e00ff */
[----:B------:R-:W-:-:S04]  /*8cd0*/  LEA R2, R2, 0x3b800000, 0x17 ;  /* 0x3b80000002027811 */ /* 0x000fc800078eb8ff */
[----:B------:R-:W-:-:S07]  /*8ce0*/  LOP3.LUT R0, R2, R0, R7, 0xfe, !PT ;  /* 0x0000000002007212 */ /* 0x000fce00078efe07 */
.L_x_8106:
[----:B------:R-:W-:Y:S05]  /*8cf0*/  BSYNC.RECONVERGENT B0 ;  /* 0x0000000000007941 */ /* 0x000fea0003800200 */
.L_x_8105:
[----:B------:R-:W-:-:S04]  /*8d00*/  F2FP.BF16.F32.PACK_AB R0, RZ, R0 ;  /* 0x00000000ff00723e */ /* 0x000fc800000010ff */
[----:B------:R-:W-:Y:S01]  /*8d10*/  PRMT R11, R0, 0x7610, R11 ;  /* 0x00007610000b7816 */ /* 0x000fe2000000000b */
[----:B------:R-:W-:Y:S06]  /*8d20*/  BRA `(.L_x_8090) ;  /* 0x0000000400287947 */ /* 0x000fec0003800000 */
.L_x_8103:
        /* <DEDUP_REMOVED lines=21> */
.L_x_8112:
[----:B------:R-:W-:Y:S05]  /*8e80*/  BSYNC.RECONVERGENT B1 ;  /* 0x0000000000017941 */ /* 0x000fea0003800200 */
.L_x_8111:
[----:B------:R-:W-:Y:S01]  /*8e90*/  IMAD.SHL.U32 R0, R0, 0x200000, RZ ;  /* 0x0020000000007824 */ /* 0x000fe200078e00ff */
[----:B------:R-:W-:-:S04]  /*8ea0*/  LEA R2, R2, 0x37800000, 0x17 ;  /* 0x3780000002027811 */ /* 0x000fc800078eb8ff */
[----:B------:R-:W-:-:S07]  /*8eb0*/  LOP3.LUT R0, R2, R0, R7, 0xfe, !PT ;  /* 0x0000000002007212 */ /* 0x000fce00078efe07 */
.L_x_8110:
[----:B------:R-:W-:Y:S05]  /*8ec0*/  BSYNC.RECONVERGENT B0 ;  /* 0x0000000000007941 */ /* 0x000fea0003800200 */
.L_x_8109:
[----:B------:R-:W-:-:S04]  /*8ed0*/  F2FP.BF16.F32.PACK_AB R0, RZ, R0 ;  /* 0x00000000ff00723e */ /* 0x000fc800000010ff */
[----:B------:R-:W-:Y:S01]  /*8ee0*/  PRMT R11, R0, 0x7610, R11 ;  /* 0x00007610000b7816 */ /* 0x000fe2000000000b */
[----:B------:R-:W-:Y:S06]  /*8ef0*/  BRA `(.L_x_8090) ;  /* 0x0000000000b47947 */ /* 0x000fec0003800000 */
.L_x_8102:
        /* <DEDUP_REMOVED lines=14> */
.L_x_8116:
[----:B------:R-:W-:Y:S05]  /*8fe0*/  BSYNC.RECONVERGENT B0 ;  /* 0x0000000000007941 */ /* 0x000fea0003800200 */
.L_x_8115:
[----:B------:R-:W-:-:S04]  /*8ff0*/  F2FP.BF16.F32.PACK_AB R0, RZ, R0 ;  /* 0x00000000ff00723e */ /* 0x000fc800000010ff */
[----:B------:R-:W-:Y:S01]  /*9000*/  PRMT R11, R0, 0x7610, R11 ;  /* 0x00007610000b7816 */ /* 0x000fe2000000000b */
[----:B------:R-:W-:Y:S06]  /*9010*/  BRA `(.L_x_8090) ;  /* 0x00000000006c7947 */ /* 0x000fec0003800000 */
.L_x_8089:
[----:B------:R-:W-:Y:S01]  /*9020*/  MOV R2, 0x0 ;  /* 0x0000000000027802 */ /* 0x000fe20000000f00 */
[----:B------:R-:W1:Y:S01]  /*9030*/  LDCU.64 UR4, c[0x4][0x128] ;  /* 0x01002500ff0477ac */ /* 0x000e620008000a00 */
[----:B------:R-:W-:Y:S02]  /*9040*/  HFMA2 R13, -RZ, RZ, 0, 0 ;  /* 0x00000000ff0d7431 */ /* 0x000fe400000001ff */
[----:B------:R-:W-:Y:S01]  /*9050*/  IMAD.MOV.U32 R8, RZ, RZ, 0x4e ;  /* 0x0000004eff087424 */ /* 0x000fe200078e00ff */
[----:B------:R-:W2:Y:S01]  /*9060*/  LDCU.64 UR6, c[0x4][0x130] ;  /* 0x01002600ff0677ac */ /* 0x000ea20008000a00 */
[----:B------:R-:W3:Y:S01]  /*9070*/  LDC.64 R2, c[0x4][R2] ;  /* 0x0100000002027b82 */ /* 0x000ee20000000a00 */
[----:B0-----:R-:W-:Y:S01]  /*9080*/  IMAD.MOV.U32 R12, RZ, RZ, 0x1 ;  /* 0x00000001ff0c7424 */ /* 0x001fe200078e00ff */
[----:B------:R-:W0:Y:S01]  /*9090*/  LDCU.64 UR8, c[0x4][0x38] ;  /* 0x01000700ff0877ac */ /* 0x000e220008000a00 */
[----:B-1----:R-:W-:Y:S02]  /*90a0*/  IMAD.U32 R4, RZ, RZ, UR4 ;  /* 0x00000004ff047e24 */ /* 0x002fe4000f8e00ff */
[----:B------:R-:W-:Y:S01]  /*90b0*/  IMAD.U32 R5, RZ, RZ, UR5 ;  /* 0x00000005ff057e24 */ /* 0x000fe2000f8e00ff */
[----:B--2---:R-:W-:Y:S01]  /*90c0*/  MOV R6, UR6 ;  /* 0x0000000600067c02 */ /* 0x004fe20008000f00 */
[----:B------:R-:W-:-:S02]  /*90d0*/  IMAD.U32 R7, RZ, RZ, UR7 ;  /* 0x00000007ff077e24 */ /* 0x000fc4000f8e00ff */
[----:B0-----:R-:W-:Y:S01]  /*90e0*/  IMAD.U32 R10, RZ, RZ, UR8 ;  /* 0x00000008ff0a7e24 */ /* 0x001fe2000f8e00ff */
[----:B------:R-:W-:-:S07]  /*90f0*/  MOV R11, UR9 ;  /* 0x00000009000b7c02 */ /* 0x000fce0008000f00 */
[----:B------:R-:W-:-:S07]  /*9100*/  LEPC R20, `(.L_x_8117) ;  /* 0x000000001014794e */ /* 0x000fce0000000000 */
[----:B---3--:R-:W-:Y:S05]  /*9110*/  CALL.ABS.NOINC R2 ;  /* 0x0000000002007343 */ /* 0x008fea0003c00000 */
.L_x_8117:
[----:B------:R-:W-:Y:S01]  /*9120*/  PRMT R11, RZ, 0x7610, R11 ;  /* 0x00007610ff0b7816 */ /* 0x000fe2000000000b */
[----:B------:R-:W-:Y:S06]  /*9130*/  BRA `(.L_x_8090) ;  /* 0x0000000000247947 */ /* 0x000fec0003800000 */
.L_x_8114:
[----:B------:R-:W2:Y:S02]  /*9140*/  LDG.E.64 R2, desc[UR36][R2.64] ;  /* 0x0000002402027981 */ /* 0x000ea4000c1e1b00 */
[----:B--2---:R-:W1:Y:S02]  /*9150*/  I2F.U64 R0, R2 ;  /* 0x0000000200007312 */ /* 0x004e640000301000 */
[----:B-1----:R-:W-:-:S04]  /*9160*/  F2FP.BF16.F32.PACK_AB R0, RZ, R0 ;  /* 0x00000000ff00723e */ /* 0x002fc800000010ff */
[----:B------:R-:W-:Y:S01]  /*9170*/  PRMT R11, R0, 0x7610, R11 ;  /* 0x00007610000b7816 */ /* 0x000fe2000000000b */
[----:B------:R-:W-:Y:S06]  /*9180*/  BRA `(.L_x_8090) ;  /* 0x0000000000107947 */ /* 0x000fec0003800000 */
.L_x_8113:
[----:B------:R-:W2:Y:S02]  /*9190*/  LDG.E R2, desc[UR36][R2.64] ;  /* 0x0000002402027981 */ /* 0x000ea4000c1e1900 */
[----:B--2---:R-:W-:-:S04]  /*91a0*/  I2FP.F32.U32 R0, R2 ;  /* 0x0000000200007245 */ /* 0x004fc80000201000 */
[----:B------:R-:W-:-:S04]  /*91b0*/  F2FP.BF16.F32.PACK_AB R0, RZ, R0 ;  /* 0x00000000ff00723e */ /* 0x000fc800000010ff */
[----:B------:R-:W-:-:S07]  /*91c0*/  PRMT R11, R0, 0x7610, R11 ;  /* 0x00007610000b7816 */ /* 0x000fce000000000b */
.L_x_8090:
[----:B-----5:R-:W-:Y:S01]  /*91d0*/  IMAD.U32 R11, R11, 0x10000, RZ ;  /* 0x000100000b0b7824 */ /* 0x020fe200078e00ff */
[----:B------:R-:W2:Y:S01]  /*91e0*/  LDCU.64 UR4, c[0x0][0x580] ;  /* 0x0000b000ff0477ac */ /* 0x000ea20008000a00 */
[----:B0-----:R-:W-:Y:S01]  /*91f0*/  IMAD.U32 R12, R18, 0x10000, RZ ;  /* 0x00010000120c7824 */ /* 0x001fe200078e00ff */
[----:B------:R-:W-:Y:S01]  /*9200*/  BSSY.RECONVERGENT B1, `(.L_x_8118) ;  /* 0x0000013000017945 */ /* 0x000fe20003800200 */
[----:B------:R-:W-:Y:S02]  /*9210*/  FADD.FTZ R0, |R11|, -RZ ;  /* 0x800000ff0b007221 */ /* 0x000fe40000010200 */
[C---:B------:R-:W-:Y:S01]  /*9220*/  FADD.FTZ R5, |R12|.reuse, -RZ ;  /* 0x800000ff0c057221 */ /* 0x040fe20000010200 */
[----:B------:R-:W-:-:S04]  /*9230*/  FSETP.GT.FTZ.AND P5, PT, |R12|, |R11|, PT ;  /* 0x4000000b0c00720b */ /* 0x000fc80003fb4200 */
[----:B------:R-:W-:Y:S02]  /*9240*/  FSEL R13, R5, R0, P5 ;  /* 0x00000000050d7208 */ /* 0x000fe40002800000 */
[----:B------:R-:W-:Y:S02]  /*9250*/  FSEL R0, R0, R5, P5 ;  /* 0x0000000500007208 */ /* 0x000fe40002800000 */
[----:B-1----:R-:W0:Y:S08]  /*9260*/  MUFU.RCP R2, R13 ;  /* 0x0000000d00027308 */ /* 0x002e300000001000 */
[----:B------:R-:W1:Y:S01]  /*9270*/  FCHK P0, R0, R13 ;  /* 0x0000000d00007302 */ /* 0x000e620000000000 */
[----:B0-----:R-:W-:-:S04]  /*9280*/  FFMA R3, -R13, R2, 1 ;  /* 0x3f8000000d037423 */ /* 0x001fc80000000102 */
[----:B------:R-:W-:Y:S01]  /*9290*/  FFMA R5, R2, R3, R2 ;  /* 0x0000000302057223 */ /* 0x000fe20000000002 */
[----:B--2---:R-:W-:-:S03]  /*92a0*/  IADD3 R2, P1, PT, R16, UR4, RZ ;  /* 0x0000000410027c10 */ /* 0x004fc6000ff3e0ff */
[----:B------:R-:W-:Y:S01]  /*92b0*/  FFMA R4, R0, R5, RZ ;  /* 0x0000000500047223 */ /* 0x000fe200000000ff */
[----:B------:R-:W-:-:S03]  /*92c0*/  IADD3.X R3, PT, PT, RZ, UR5, RZ, P1, !PT ;  /* 0x00000005ff037c10 */ /* 0x000fc60008ffe4ff */
[----:B------:R-:W-:-:S04]  /*92d0*/  FFMA R6, -R13, R4, R0 ;  /* 0x000000040d067223 */ /* 0x000fc80000000100 */
[----:B------:R-:W-:Y:S01]  /*92e0*/  FFMA R4, R5, R6, R4 ;  /* 0x0000000605047223 */ /* 0x000fe20000000004 */
[----:B-1----:R-:W-:Y:S06]  /*92f0*/  @!P0 BRA `(.L_x_8119) ;  /* 0x00000000000c8947 */ /* 0x002fec0003800000 */
[----:B------:R-:W-:-:S07]  /*9300*/  MOV R4, 0x9320 ;  /* 0x0000932000047802 */ /* 0x000fce0000000f00 */
[----:B------:R-:W-:Y:S05]  /*9310*/  CALL.REL.NOINC `($__internal_12_$__cuda_sm3x_div_rn_ftz_f32_slowpath) ;  /* 0x0000004400847944 */ /* 0x000fea0003c00000 */
[----:B------:R-:W-:-:S07]  /*9320*/  IMAD.MOV.U32 R4, RZ, RZ, R9 ;  /* 0x000000ffff047224 */ /* 0x000fce00078e0009 */
.L_x_8119:
[----:B------:R-:W-:Y:S05]  /*9330*/  BSYNC.RECONVERGENT B1 ;  /* 0x0000000000017941 */ /* 0x000fea0003800200 */
.L_x_8118:
        /* <DEDUP_REMOVED lines=43> */
.L_x_8123:
[----:B-1----:R-:W-:-:S06]  /*95f0*/  SHF.L.U32 R5, R5, 0x10, RZ ;  /* 0x0000001005057819 */ /* 0x002fcc00000006ff */
[----:B------:R-:W1:Y:S02]  /*9600*/  F2I.S64.TRUNC R4, R5 ;  /* 0x0000000500047311 */ /* 0x000e64000020d900 */
[----:B-1----:R1:W-:Y:S01]  /*9610*/  STG.E.U8 desc[UR36][R2.64], R4 ;  /* 0x0000000402007986 */ /* 0x0023e2000c101124 */
[----:B------:R-:W-:Y:S05]  /*9620*/  BRA `(.L_x_8125) ;  /* 0x0000000c006c7947 */ /* 0x000fea0003800000 */
.L_x_8122:
        /* <DEDUP_REMOVED lines=10> */
.L_x_8127:
[----:B-1----:R-:W-:-:S06]  /*96d0*/  IMAD.U32 R5, R5, 0x10000, RZ ;  /* 0x0001000005057824 */ /* 0x002fcc00078e00ff */
[----:B------:R-:W1:Y:S02]  /*96e0*/  F2I.FTZ.TRUNC.NTZ R5, R5 ;  /* 0x0000000500057305 */ /* 0x000e64000021f100 */
[----:B-1----:R1:W-:Y:S01]  /*96f0*/  STG.E desc[UR36][R2.64], R5 ;  /* 0x0000000502007986 */ /* 0x0023e2000c101924 */
[----:B------:R-:W-:Y:S05]  /*9700*/  BRA `(.L_x_8125) ;  /* 0x0000000c00347947 */ /* 0x000fea0003800000 */
.L_x_8126:
[----:B-1----:R-:W-:-:S06]  /*9710*/  SHF.L.U32 R5, R5, 0x10, RZ ;  /* 0x0000001005057819 */ /* 0x002fcc00000006ff */
[----:B------:R-:W1:Y:S02]  /*9720*/  F2I.FTZ.TRUNC.NTZ R5, R5 ;  /* 0x0000000500057305 */ /* 0x000e64000021f100 */
[----:B-1----:R1:W-:Y:S01]  /*9730*/  STG.E.U16 desc[UR36][R2.64], R5 ;  /* 0x0000000502007986 */ /* 0x0023e2000c101524 */
[----:B------:R-:W-:Y:S05]  /*9740*/  BRA `(.L_x_8125) ;  /* 0x0000000c00247947 */ /* 0x000fea0003800000 */
.L_x_8121:
        /* <DEDUP_REMOVED lines=9> */
.L_x_8129:
[----:B-1----:R-:W-:-:S05]  /*97e0*/  IMAD.U32 R0, R5, 0x10000, RZ ;  /* 0x0001000005007824 */ /* 0x002fca00078e00ff */
[----:B------:R-:W-:-:S05]  /*97f0*/  F2FP.F16.F32.PACK_AB R0, RZ, R0 ;  /* 0x00000000ff00723e */ /* 0x000fca00000000ff */
[----:B------:R1:W-:Y:S01]  /*9800*/  STG.E.U16 desc[UR36][R2.64], R0 ;  /* 0x0000000002007986 */ /* 0x0003e2000c101524 */
[----:B------:R-:W-:Y:S05]  /*9810*/  BRA `(.L_x_8125) ;  /* 0x0000000800f07947 */ /* 0x000fea0003800000 */
.L_x_8128:
        /* <DEDUP_REMOVED lines=10> */
.L_x_8131:
[----:B-1----:R-:W-:-:S05]  /*98c0*/  IMAD.U32 R5, R5, 0x10000, RZ ;  /* 0x0001000005057824 */ /* 0x002fca00078e00ff */
[----:B------:R-:W-:-:S04]  /*98d0*/  F2FP.F16.F32.PACK_AB R5, RZ, R5 ;  /* 0x00000005ff05723e */ /* 0x000fc800000000ff */
[----:B------:R-:W-:-:S05]  /*98e0*/  PRMT R5, R5, 0x5410, RZ ;  /* 0x0000541005057816 */ /* 0x000fca00000000ff */
[----:B------:R1:W-:Y:S01]  /*98f0*/  STG.E desc[UR36][R2.64], R5 ;  /* 0x0000000502007986 */ /* 0x0003e2000c101924 */
[----:B------:R-:W-:Y:S05]  /*9900*/  BRA `(.L_x_8125) ;  /* 0x0000000800b47947 */ /* 0x000fea0003800000 */
.L_x_8130:
[----:B-1----:R-:W-:-:S05]  /*9910*/  SHF.L.U32 R4, R5, 0x10, RZ ;  /* 0x0000001005047819 */ /* 0x002fca00000006ff */
[----:B------:R-:W-:-:S06]  /*9920*/  FMUL.FTZ R4, R4, 1 ;  /* 0x3f80000004047820 */ /* 0x000fcc0000410000 */
[----:B------:R-:W1:Y:S02]  /*9930*/  F2F.F64.F32 R4, R4 ;  /* 0x0000000400047310 */ /* 0x000e640000201800 */
[----:B-1----:R1:W-:Y:S01]  /*9940*/  STG.E.64 desc[UR36][R2.64], R4 ;  /* 0x0000000402007986 */ /* 0x0023e2000c101b24 */
[----:B------:R-:W-:Y:S05]  /*9950*/  BRA `(.L_x_8125) ;  /* 0x0000000800a07947 */ /* 0x000fea0003800000 */
.L_x_8120:
        /* <DEDUP_REMOVED lines=14> */
.L_x_8135:
        /* <DEDUP_REMOVED lines=18> */
.L_x_8138:
[----:B------:R-:W-:-:S04]  /*9b60*/  SHF.R.U32.HI R5, RZ, 0x18, R5 ;  /* 0x00000018ff057819 */ /* 0x000fc80000011605 */
[----:B------:R-:W-:-:S07]  /*9b70*/  LOP3.LUT R0, R0, 0x80, R5, 0xf8, !PT ;  /* 0x0000008000007812 */ /* 0x000fce00078ef805 */
.L_x_8137:
[----:B------:R-:W-:Y:S05]  /*9b80*/  BSYNC.RECONVERGENT B0 ;  /* 0x0000000000007941 */ /* 0x000fea0003800200 */
.L_x_8136:
[----:B------:R1:W-:Y:S01]  /*9b90*/  STG.E.U8 desc[UR36][R2.64], R0 ;  /* 0x0000000002007986 */ /* 0x0003e2000c101124 */
[----:B------:R-:W-:Y:S05]  /*9ba0*/  BRA `(.L_x_8125) ;  /* 0x00000008000c7947 */ /* 0x000fea0003800000 */
.L_x_8134:
[----:B-1----:R-:W-:Y:S01]  /*9bb0*/  IMAD.U32 R5, R5, 0x10000, RZ ;  /* 0x0001000005057824 */ /* 0x002fe200078e00ff */
        /* <DEDUP_REMOVED lines=17> */
.L_x_8141:
[----:B------:R-:W-:-:S04]  /*9cd0*/  SHF.R.U32.HI R5, RZ, 0x18, R5 ;  /* 0x00000018ff057819 */ /* 0x000fc80000011605 */
[----:B------:R-:W-:-:S07]  /*9ce0*/  LOP3.LUT R0, R0, 0x80, R5, 0xf8, !PT ;  /* 0x0000008000007812 */ /* 0x000fce00078ef805 */
.L_x_8140:
[----:B------:R-:W-:Y:S05]  /*9cf0*/  BSYNC.RECONVERGENT B0 ;  /* 0x0000000000007941 */ /* 0x000fea0003800200 */
.L_x_8139:
[----:B------:R1:W-:Y:S01]  /*9d00*/  STG.E.U8 desc[UR36][R2.64], R0 ;  /* 0x0000000002007986 */ /* 0x0003e2000c101124 */
[----:B------:R-:W-:Y:S05]  /*9d10*/  BRA `(.L_x_8125) ;  /* 0x0000000400b07947 */ /* 0x000fea0003800000 */
.L_x_8133:
        /* <DEDUP_REMOVED lines=22> */
.L_x_8143:
[----:B-1----:R-:W-:-:S06]  /*9e80*/  IMAD.U32 R5, R5, 0x10000, RZ ;  /* 0x0001000005057824 */ /* 0x002fcc00078e00ff */
[----:B------:R-:W1:Y:S02]  /*9e90*/  F2I.U64.TRUNC R4, R5 ;  /* 0x0000000500047311 */ /* 0x000e64000020d800 */
[----:B-1----:R1:W-:Y:S01]  /*9ea0*/  STG.E.64 desc[UR36][R2.64], R4 ;  /* 0x0000000402007986 */ /* 0x0023e2000c101b24 */
[----:B------:R-:W-:Y:S05]  /*9eb0*/  BRA `(.L_x_8125) ;  /* 0x0000000400487947 */ /* 0x000fea0003800000 */
.L_x_8142:
[----:B-1----:R-:W-:-:S06]  /*9ec0*/  IMAD.U32 R5, R5, 0x10000, RZ ;  /* 0x0001000005057824 */ /* 0x002fcc00078e00ff */
[----:B------:R-:W1:Y:S02]  /*9ed0*/  F2I.FTZ.U32.TRUNC.NTZ R5, R5 ;  /* 0x0000000500057305 */ /* 0x000e64000021f000 */
[----:B-1----:R1:W-:Y:S01]  /*9ee0*/  STG.E desc[UR36][R2.64], R5 ;  /* 0x0000000502007986 */ /* 0x0023e2000c101924 */
[----:B------:R-:W-:Y:S05]  /*9ef0*/  BRA `(.L_x_8125) ;  /* 0x0000000400387947 */ /* 0x000fea0003800000 */
.L_x_8132:
        /* <DEDUP_REMOVED lines=11> */
.L_x_8145:
[----:B-1----:R-:W-:Y:S01]  /*9fb0*/  IMAD.U32 R5, R5, 0x10000, RZ ;  /* 0x0001000005057824 */ /* 0x002fe200078e00ff */
[----:B------:R-:W-:-:S03]  /*9fc0*/  CS2R R6, SRZ ;  /* 0x0000000000067805 */ /* 0x000fc6000001ff00 */
[----:B------:R-:W-:-:S06]  /*9fd0*/  FMUL.FTZ R5, R5, 1 ;  /* 0x3f80000005057820 */ /* 0x000fcc0000410000 */
[----:B------:R-:W1:Y:S02]  /*9fe0*/  F2F.F64.F32 R4, R5 ;  /* 0x0000000500047310 */ /* 0x000e640000201800 */
[----:B-1----:R1:W-:Y:S01]  /*9ff0*/  STG.E.128 desc[UR36][R2.64], R4 ;  /* 0x0000000402007986 */ /* 0x0023e2000c101d24 */
[----:B------:R-:W-:Y:S05]  /*a000*/  BRA `(.L_x_8125) ;  /* 0x0000000000f47947 */ /* 0x000fea0003800000 */
.L_x_8144:
[----:B------:R-:W-:-:S09]  /*a010*/  UISETP.NE.AND UP0, UPT, UR4, 0xf, UPT ;  /* 0x0000000f0400788c */ /* 0x000fd2000bf05270 */
[----:B------:R-:W-:Y:S05]  /*a020*/  BRA.U !UP0, `(.L_x_8146) ;  /* 0x0000000108e87547 */ /* 0x000fea000b800000 */
[----:B------:R-:W-:-:S09]  /*a030*/  UISETP.NE.AND UP0, UPT, UR4, 0x17, UPT ;  /* 0x000000170400788c */ /* 0x000fd2000bf05270 */
[----:B------:R-:W-:Y:S05]  /*a040*/  BRA.U !UP0, `(.L_x_8147) ;  /* 0x0000000108907547 */ /* 0x000fea000b800000 */
[----:B------:R-:W-:-:S09]  /*a050*/  UISETP.NE.AND UP0, UPT, UR4, 0x18, UPT ;  /* 0x000000180400788c */ /* 0x000fd2000bf05270 */
[----:B------:R-:W-:Y:S05]  /*a060*/  BRA.U !UP0, `(.L_x_8148) ;  /* 0x0000000108447547 */ /* 0x000fea000b800000 */
.L_x_8124:
        /* <DEDUP_REMOVED lines=8> */
[----:B--2---:R-:W-:Y:S01]  /*a0f0*/  IMAD.U32 R4, RZ, RZ, UR4 ;  /* 0x00000004ff047e24 */ /* 0x004fe2000f8e00ff */
[----:B-1----:R-:W-:Y:S01]  /*a100*/  MOV R5, UR5 ;  /* 0x0000000500057c02 */ /* 0x002fe20008000f00 */
[----:B0-----:R-:W-:-:S02]  /*a110*/  IMAD.U32 R6, RZ, RZ, UR6 ;  /* 0x00000006ff067e24 */ /* 0x001fc4000f8e00ff */
[----:B------:R-:W-:Y:S01]  /*a120*/  IMAD.U32 R7, RZ, RZ, UR7 ;  /* 0x00000007ff077e24 */ /* 0x000fe2000f8e00ff */
[----:B----4-:R-:W-:Y:S01]  /*a130*/  MOV R10, UR8 ;  /* 0x00000008000a7c02 */ /* 0x010fe20008000f00 */
[----:B------:R-:W-:-:S07]  /*a140*/  IMAD.U32 R11, RZ, RZ, UR9 ;  /* 0x00000009ff0b7e24 */ /* 0x000fce000f8e00ff */
[----:B------:R-:W-:-:S07]  /*a150*/  LEPC R20, `(.L_x_8149) ;  /* 0x000000001014794e */ /* 0x000fce0000000000 */
[----:B---3--:R-:W-:Y:S05]  /*a160*/  CALL.ABS.NOINC R2 ;  /* 0x0000000002007343 */ /* 0x008fea0003c00000 */
.L_x_8149:
[----:B------:R-:W-:Y:S05]  /*a170*/  BRA `(.L_x_8125) ;  /* 0x0000000000987947 */ /* 0x000fea0003800000 */
.L_x_8148:
[----:B-1----:R-:W-:Y:S01]  /*a180*/  IMAD.U32 R7, R5, 0x10000, RZ ;  /* 0x0001000005077824 */ /* 0x002fe200078e00ff */
        /* <DEDUP_REMOVED lines=12> */
.L_x_8151:
[----:B------:R-:W-:Y:S05]  /*a250*/  BSYNC.RECONVERGENT B0 ;  /* 0x0000000000007941 */ /* 0x000fea0003800200 */
.L_x_8150:
[----:B------:R-:W-:-:S05]  /*a260*/  LOP3.LUT R5, R0, 0x80, R5, 0xf8, !PT ;  /* 0x0000008000057812 */ /* 0x000fca00078ef805 */
[----:B------:R3:W-:Y:S01]  /*a270*/  STG.E.U8 desc[UR36][R2.64], R5 ;  /* 0x0000000502007986 */ /* 0x0007e2000c101124 */
[----:B------:R-:W-:Y:S05]  /*a280*/  BRA `(.L_x_8125) ;  /* 0x0000000000547947 */ /* 0x000fea0003800000 */
.L_x_8147:
[----:B-1----:R-:W-:Y:S01]  /*a290*/  IMAD.U32 R5, R5, 0x10000, RZ ;  /* 0x0001000005057824 */ /* 0x002fe200078e00ff */
        /* <DEDUP_REMOVED lines=11> */
.L_x_8153:
[----:B------:R-:W-:Y:S01]  /*a350*/  IMAD.MOV.U32 R0, RZ, RZ, 0x7f ;  /* 0x0000007fff007424 */ /* 0x000fe200078e00ff */
[----:B------:R-:W-:-:S04]  /*a360*/  ISETP.GT.U32.AND P0, PT, R4, 0x7f800000, PT ;  /* 0x7f8000000400780c */ /* 0x000fc80003f04070 */
[----:B------:R-:W-:-:S09]  /*a370*/  SEL R0, R0, 0x7c, P0 ;  /* 0x0000007c00007807 */ /* 0x000fd20000000000 */
.L_x_8154:
[----:B------:R-:W-:Y:S05]  /*a380*/  BSYNC.RECONVERGENT B0 ;  /* 0x0000000000007941 */ /* 0x000fea0003800200 */
.L_x_8152:
[----:B------:R-:W-:-:S04]  /*a390*/  SHF.R.U32.HI R5, RZ, 0x18, R5 ;  /* 0x00000018ff057819 */ /* 0x000fc80000011605 */
[----:B------:R-:W-:-:S05]  /*a3a0*/  LOP3.LUT R5, R0, 0x80, R5, 0xf8, !PT ;  /* 0x0000008000057812 */ /* 0x000fca00078ef805 */
[----:B------:R4:W-:Y:S01]  /*a3b0*/  STG.E.U8 desc[UR36][R2.64], R5 ;  /* 0x0000000502007986 */ /* 0x0009e2000c101124 */
[----:B------:R-:W-:Y:S05]  /*a3c0*/  BRA `(.L_x_8125) ;  /* 0x0000000000047947 */ /* 0x000fea0003800000 */
.L_x_8146:
[----:B-1----:R1:W-:Y:S02]  /*a3d0*/  STG.E.U16 desc[UR36][R2.64], R5 ;  /* 0x0000000502007986 */ /* 0x0023e4000c101524 */
.L_x_8125:
[----:B------:R-:W-:-:S07]  /*a3e0*/  IADD3 R17, PT, PT, R17, 0x80, RZ ;  /* 0x0000008011117810 */ /* 0x000fce0007ffe0ff */
.L_x_8083:
[----:B------:R-:W-:Y:S05]  /*a3f0*/  BSYNC.RECONVERGENT B6 ;  /* 0x0000000000067941 */ /* 0x000fea0003800200 */
.L_x_8082:
[----:B------:R-:W5:Y:S02]  /*a400*/  LDCU UR4, c[0x0][0x380] ;  /* 0x00007000ff0477ac */ /* 0x000f640008000800 */
[----:B-----5:R-:W-:-:S13]  /*a410*/  ISETP.GE.AND P0, PT, R17, UR4, PT ;  /* 0x0000000411007c0c */ /* 0x020fda000bf06270 */
[----:B------:R-:W-:Y:S05]  /*a420*/  @P0 EXIT ;  /* 0x000000000000094d */ /* 0x000fea0003800000 */
[----:B------:R-:W5:Y:S01]  /*a430*/  LDCU UR4, c[0x0][0x388] ;  /* 0x00007100ff0477ac */ /* 0x000f620008000800 */
[----:B-123--:R-:W-:Y:S02]  /*a440*/  IMAD.MOV.U32 R0, RZ, RZ, RZ ;  /* 0x000000ffff007224 */ /* 0x00efe400078e00ff */
[----:B------:R-:W-:Y:S01]  /*a450*/  IMAD.MOV.U32 R16, RZ, RZ, RZ ;  /* 0x000000ffff107224 */ /* 0x000fe200078e00ff */
[----:B-----5:R-:W-:-:S09]  /*a460*/  UISETP.NE.AND UP0, UPT, UR4, URZ, UPT ;  /* 0x000000ff0400728c */ /* 0x020fd2000bf05270 */
[----:B------:R-:W-:Y:S05]  /*a470*/  BRA.U !UP0, `(.L_x_8155) ;  /* 0x0000001108a87547 */ /* 0x000fea000b800000 */
[----:B------:R-:W4:Y:S01]  /*a480*/  LDCU.64 UR4, c[0x0][0x390] ;  /* 0x00007200ff0477ac */ /* 0x000f220008000a00 */
[----:B------:R-:W-:Y:S01]  /*a490*/  HFMA2 R16, -RZ, RZ, 0, 0 ;  /* 0x00000000ff107431 */ /* 0x000fe200000001ff */
[----:B------:R-:W1:Y:S01]  /*a4a0*/  LDCU UR6, c[0x0][0x38c] ;  /* 0x00007180ff0677ac */ /* 0x000e620008000800 */
[----:B------:R-:W2:Y:S01]  /*a4b0*/  LDCU.64 UR8, c[0x0][0x4b8] ;  /* 0x00009700ff0877ac */ /* 0x000ea20008000a00 */
[----:B------:R-:W-:Y:S02]  /*a4c0*/  UISETP.NE.AND UP0, UPT, UR40, URZ, UPT ;  /* 0x000000ff2800728c */ /* 0x000fe4000bf05270 */
        /* <DEDUP_REMOVED lines=32> */
[----:B------:R-:W-:Y:S01]  /*a6d0*/  MOV R2, RZ ;  /* 0x000000ff00027202 */ /* 0x000fe20000000f00 */
        /* <DEDUP_REMOVED lines=260> */
.L_x_8155:
        /* <DEDUP_REMOVED lines=18> */
[----:B-1----:R-:W-:Y:S01]  /*b840*/  F2FP.BF16.F32.PACK_AB R0, RZ, R0 ;  /* 0x00000000ff00723e */ /* 0x002fe200000010ff */
[----:B------:R-:W-:Y:S06]  /*b850*/  BRA `(.L_x_8161) ;  /* 0x0000000c00b47947 */ /* 0x000fec0003800000 */
.L_x_8159:
[----:B------:R-:W2:Y:S02]  /*b860*/  LDG.E.U8 R2, desc[UR36][R2.64] ;  /* 0x0000002402027981 */ /* 0x000ea4000c1e1100 */
[----:B--2---:R-:W-:-:S04]  /*b870*/  I2FP.F32.U32 R0, R2 ;  /* 0x0000000200007245 */ /* 0x004fc80000201000 */
[----:B------:R-:W-:Y:S01]  /*b880*/  F2FP.BF16.F32.PACK_AB R0, RZ, R0 ;  /* 0x00000000ff00723e */ /* 0x000fe200000010ff */
[----:B------:R-:W-:Y:S06]  /*b890*/  BRA `(.L_x_8161) ;  /* 0x0000000c00a47947 */ /* 0x000fec0003800000 */
.L_x_8158:
        /* <DEDUP_REMOVED lines=8> */
[----:B-1----:R-:W-:Y:S01]  /*b920*/  F2FP.BF16.F32.PACK_AB R0, RZ, R0 ;  /* 0x00000000ff00723e */ /* 0x002fe200000010ff */
[----:B------:R-:W-:Y:S06]  /*b930*/  BRA `(.L_x_8161) ;  /* 0x0000000c007c7947 */ /* 0x000fec0003800000 */
.L_x_8163:
[----:B------:R-:W2:Y:S02]  /*b940*/  LDG.E R2, desc[UR36][R2.64] ;  /* 0x0000002402027981 */ /* 0x000ea4000c1e1900 */
[----:B--2---:R-:W-:-:S04]  /*b950*/  I2FP.F32.S32 R0, R2 ;  /* 0x0000000200007245 */ /* 0x004fc80000201400 */
[----:B------:R-:W-:Y:S01]  /*b960*/  F2FP.BF16.F32.PACK_AB R0, RZ, R0 ;  /* 0x00000000ff00723e */ /* 0x000fe200000010ff */
[----:B------:R-:W-:Y:S06]  /*b970*/  BRA `(.L_x_8161) ;  /* 0x0000000c006c7947 */ /* 0x000fec0003800000 */
.L_x_8162:
[----:B------:R-:W2:Y:S02]  /*b980*/  LDG.E.U16 R2, desc[UR36][R2.64] ;  /* 0x0000002402027981 */ /* 0x000ea4000c1e1500 */
[----:B--2---:R-:W1:Y:S02]  /*b990*/  I2F.S16 R0, R2 ;  /* 0x0000000200007306 */ /* 0x004e640000101400 */
[----:B-1----:R-:W-:Y:S01]  /*b9a0*/  F2FP.BF16.F32.PACK_AB R0, RZ, R0 ;  /* 0x00000000ff00723e */ /* 0x002fe200000010ff */
[----:B------:R-:W-:Y:S06]  /*b9b0*/  BRA `(.L_x_8161) ;  /* 0x0000000c005c7947 */ /* 0x000fec0003800000 */
.L_x_8157:
        /* <DEDUP_REMOVED lines=9> */
.L_x_8165:
[----:B------:R-:W2:Y:S02]  /*ba50*/  LDG.E.U16 R0, desc[UR36][R2.64] ;  /* 0x0000002402007981 */ /* 0x000ea4000c1e1500 */
[----:B--2---:R-:W-:-:S05]  /*ba60*/  HADD2.F32 R0, -RZ, R0.H0_H0 ;  /* 0x20000000ff007230 */ /* 0x004fca0000004100 */
[----:B------:R-:W-:Y:S01]  /*ba70*/  F2FP.BF16.F32.PACK_AB R0, RZ, R0 ;  /* 0x00000000ff00723e */ /* 0x000fe200000010ff */
[----:B------:R-:W-:Y:S06]  /*ba80*/  BRA `(.L_x_8161) ;  /* 0x0000000c00287947 */ /* 0x000fec0003800000 */
.L_x_8164:
        /* <DEDUP_REMOVED lines=9> */
.L_x_8167:
[----:B------:R-:W2:Y:S02]  /*bb20*/  LDG.E.U16 R2, desc[UR36][R2.64] ;  /* 0x0000002402027981 */ /* 0x000ea4000c1e1500 */
[----:B--2---:R-:W-:-:S05]  /*bb30*/  HADD2.F32 R0, -RZ, R2.H0_H0 ;  /* 0x20000002ff007230 */ /* 0x004fca0000004100 */
[----:B------:R-:W-:Y:S01]  /*bb40*/  F2FP.BF16.F32.PACK_AB R0, RZ, R0 ;  /* 0x00000000ff00723e */ /* 0x000fe200000010ff */
[----:B------:R-:W-:Y:S06]  /*bb50*/  BRA `(.L_x_8161) ;  /* 0x0000000800f47947 */ /* 0x000fec0003800000 */
.L_x_8166:
        /* <DEDUP_REMOVED lines=10> */
[----:B------:R-:W-:Y:S01]  /*bc00*/  F2FP.BF16.F32.PACK_AB R0, RZ, R0 ;  /* 0x00000000ff00723e */ /* 0x000fe200000010ff */
[----:B------:R-:W-:Y:S06]  /*bc10*/  BRA `(.L_x_8161) ;  /* 0x0000000800c47947 */ /* 0x000fec0003800000 */
.L_x_8156:
        /* <DEDUP_REMOVED lines=13> */
.L_x_8170:
        /* <DEDUP_REMOVED lines=12> */
.L_x_8169:
        /* <DEDUP_REMOVED lines=27> */
.L_x_8172:
        /* <DEDUP_REMOVED lines=13> */
.L_x_8171:
[----:B------:R1:W5:Y:S01]  /*c030*/  LDG.E.U16 R0, desc[UR36][R2.64] ;  /* 0x0000002402007981 */ /* 0x000362000c1e1500 */
[----:B------:R-:W-:Y:S05]  /*c040*/  BRA `(.L_x_8161) ;  /* 0x0000000400b87947 */ /* 0x000fea0003800000 */
.L_x_8168:
        /* <DEDUP_REMOVED lines=12> */
.L_x_8175:
        /* <DEDUP_REMOVED lines=21> */
.L_x_8179:
[----:B------:R-:W-:Y:S05]  /*c260*/  BSYNC.RECONVERGENT B1 ;  /* 0x0000000000017941 */ /* 0x000fea0003800200 */
.L_x_8178:
[----:B------:R-:W-:Y:S01]  /*c270*/  IMAD.SHL.U32 R0, R0, 0x100000, RZ ;  /* 0x0010000000007824 */ /* 0x000fe200078e00ff */
[----:B------:R-:W-:-:S04]  /*c280*/  LEA R2, R2, 0x3b800000, 0x17 ;  /* 0x3b80000002027811 */ /* 0x000fc800078eb8ff */
[----:B------:R-:W-:-:S07]  /*c290*/  LOP3.LUT R0, R2, R0, R7, 0xfe, !PT ;  /* 0x0000000002007212 */ /* 0x000fce00078efe07 */
.L_x_8177:
[----:B------:R-:W-:Y:S05]  /*c2a0*/  BSYNC.RECONVERGENT B0 ;  /* 0x0000000000007941 */ /* 0x000fea0003800200 */
.L_x_8176:
[----:B------:R-:W-:Y:S01]  /*c2b0*/  F2FP.BF16.F32.PACK_AB R0, RZ, R0 ;  /* 0x00000000ff00723e */ /* 0x000fe200000010ff */
[----:B------:R-:W-:Y:S06]  /*c2c0*/  BRA `(.L_x_8161) ;  /* 0x0000000400187947 */ /* 0x000fec0003800000 */
.L_x_8174:
        /* <DEDUP_REMOVED lines=21> */
.L_x_8183:
[----:B------:R-:W-:Y:S05]  /*c420*/  BSYNC.RECONVERGENT B1 ;  /* 0x0000000000017941 */ /* 0x000fea0003800200 */
.L_x_8182:
[----:B------:R-:W-:Y:S01]  /*c430*/  IMAD.SHL.U32 R0, R0, 0x200000, RZ ;  /* 0x0020000000007824 */ /* 0x000fe200078e00ff */
[----:B------:R-:W-:-:S04]  /*c440*/  LEA R2, R2, 0x37800000, 0x17 ;  /* 0x3780000002027811 */ /* 0x000fc800078eb8ff */
[----:B------:R-:W-:-:S07]  /*c450*/  LOP3.LUT R0, R2, R0, R7, 0xfe, !PT ;  /* 0x0000000002007212 */ /* 0x000fce00078efe07 */
.L_x_8181:
[----:B------:R-:W-:Y:S05]  /*c460*/  BSYNC.RECONVERGENT B0 ;  /* 0x0000000000007941 */ /* 0x000fea0003800200 */
.L_x_8180:
[----:B------:R-:W-:Y:S01]  /*c470*/  F2FP.BF16.F32.PACK_AB R0, RZ, R0 ;  /* 0x00000000ff00723e */ /* 0x000fe200000010ff */
[----:B------:R-:W-:Y:S06]  /*c480*/  BRA `(.L_x_8161) ;  /* 0x0000000000a87947 */ /* 0x000fec0003800000 */
.L_x_8173:
        /* <DEDUP_REMOVED lines=14> */
.L_x_8187:
[----:B------:R-:W-:Y:S05]  /*c570*/  BSYNC.RECONVERGENT B0 ;  /* 0x0000000000007941 */ /* 0x000fea0003800200 */
.L_x_8186:
[----:B------:R-:W-:Y:S01]  /*c580*/  F2FP.BF16.F32.PACK_AB R0, RZ, R0 ;  /* 0x00000000ff00723e */ /* 0x000fe200000010ff */
[----:B------:R-:W-:Y:S06]  /*c590*/  BRA `(.L_x_8161) ;  /* 0x0000000000647947 */ /* 0x000fec0003800000 */
.L_x_8160:
        /* <DEDUP_REMOVED lines=16> */
.L_x_8188:
[----:B------:R-:W-:Y:S01]  /*c6a0*/  PRMT R0, RZ, 0x7610, R0 ;  /* 0x00007610ff007816 */ /* 0x000fe20000000000 */
[----:B------:R-:W-:Y:S06]  /*c6b0*/  BRA `(.L_x_8161) ;  /* 0x00000000001c7947 */ /* 0x000fec0003800000 */
.L_x_8185:
[----:B------:R-:W2:Y:S02]  /*c6c0*/  LDG.E.64 R2, desc[UR36][R2.64] ;  /* 0x0000002402027981 */ /* 0x000ea4000c1e1b00 */
[----:B--2---:R-:W1:Y:S02]  /*c6d0*/  I2F.U64 R0, R2 ;  /* 0x0000000200007312 */ /* 0x004e640000301000 */
[----:B-1----:R-:W-:Y:S01]  /*c6e0*/  F2FP.BF16.F32.PACK_AB R0, RZ, R0 ;  /* 0x00000000ff00723e */ /* 0x002fe200000010ff */
[----:B------:R-:W-:Y:S06]  /*c6f0*/  BRA `(.L_x_8161) ;  /* 0x00000000000c7947 */ /* 0x000fec0003800000 */
.L_x_8184:
[----:B------:R-:W2:Y:S02]  /*c700*/  LDG.E R2, desc[UR36][R2.64] ;  /* 0x0000002402027981 */ /* 0x000ea4000c1e1900 */
[----:B--2---:R-:W-:-:S04]  /*c710*/  I2FP.F32.U32 R0, R2 ;  /* 0x0000000200007245 */ /* 0x004fc80000201000 */
[----:B------:R-:W-:-:S07]  /*c720*/  F2FP.BF16.F32.PACK_AB R0, RZ, R0 ;  /* 0x00000000ff00723e */ /* 0x000fce00000010ff */
.L_x_8161:
[----:B------:R-:W-:Y:S01]  /*c730*/  SHF.L.U32 R11, R18, 0x10, RZ ;  /* 0x00000010120b7819 */ /* 0x000fe200000006ff */
[----:B-1---5:R-:W-:Y:S01]  /*c740*/  IMAD.U32 R2, R0, 0x10000, RZ ;  /* 0x0001000000027824 */ /* 0x022fe200078e00ff */
[----:B------:R-:W-:Y:S03]  /*c750*/  BSSY.RECONVERGENT B1, `(.L_x_8189) ;  /* 0x0000012000017945 */ /* 0x000fe60003800200 */
[----:B------:R-:W-:Y:S01]  /*c760*/  FADD.FTZ R0, |R2|, -RZ ;  /* 0x800000ff02007221 */ /* 0x000fe20000010200 */
        /* <DEDUP_REMOVED lines=14> */
[----:B0-----:R-:W-:Y:S05]  /*c850*/  CALL.REL.NOINC `($__internal_12_$__cuda_sm3x_div_rn_ftz_f32_slowpath) ;  /* 0x0000001000347944 */ /* 0x001fea0003c00000 */
[----:B------:R-:W-:-:S07]  /*c860*/  IMAD.MOV.U32 R4, RZ, RZ, R9 ;  /* 0x000000ffff047224 */ /* 0x000fce00078e0009 */
.L_x_8190:
[----:B------:R-:W-:Y:S05]  /*c870*/  BSYNC.RECONVERGENT B1 ;  /* 0x0000000000017941 */ /* 0x000fea0003800200 */
.L_x_8189:
[----:B------:R-:W-:Y:S01]  /*c880*/  MOV R5, 0x3b33710b ;  /* 0x3b33710b00057802 */ /* 0x000fe20000000f00 */
        /* <DEDUP_REMOVED lines=42> */
.L_x_8194:
[----:B-1----:R-:W-:-:S06]  /*cb30*/  IMAD.U32 R3, R11, 0x10000, RZ ;  /* 0x000100000b037824 */ /* 0x002fcc00078e00ff */
[----:B------:R-:W1:Y:S02]  /*cb40*/  F2I.S64.TRUNC R2, R3 ;  /* 0x0000000300027311 */ /* 0x000e64000020d900 */
[----:B-1----:R-:W-:Y:S01]  /*cb50*/  STG.E.U8 desc[UR36][R16.64], R2 ;  /* 0x0000000210007986 */ /* 0x002fe2000c101124 */
[----:B------:R-:W-:Y:S05]  /*cb60*/  EXIT ;  /* 0x000000000000794d */ /* 0x000fea0003800000 */
.L_x_8193:
        /* <DEDUP_REMOVED lines=10> */
.L_x_8197:
[----:B-1----:R-:W-:-:S06]  /*cc10*/  SHF.L.U32 R11, R11, 0x10, RZ ;  /* 0x000000100b0b7819 */ /* 0x002fcc00000006ff */
[----:B------:R-:W1:Y:S02]  /*cc20*/  F2I.FTZ.TRUNC.NTZ R11, R11 ;  /* 0x0000000b000b7305 */ /* 0x000e64000021f100 */
[----:B-1----:R-:W-:Y:S01]  /*cc30*/  STG.E desc[UR36][R16.64], R11 ;  /* 0x0000000b10007986 */ /* 0x002fe2000c101924 */
[----:B------:R-:W-:Y:S05]  /*cc40*/  EXIT ;  /* 0x000000000000794d */ /* 0x000fea0003800000 */
.L_x_8196:
[----:B-1----:R-:W-:-:S06]  /*cc50*/  IMAD.U32 R11, R11, 0x10000, RZ ;  /* 0x000100000b0b7824 */ /* 0x002fcc00078e00ff */
[----:B------:R-:W1:Y:S02]  /*cc60*/  F2I.FTZ.TRUNC.NTZ R11, R11 ;  /* 0x0000000b000b7305 */ /* 0x000e64000021f100 */
[----:B-1----:R-:W-:Y:S01]  /*cc70*/  STG.E.U16 desc[UR36][R16.64], R11 ;  /* 0x0000000b10007986 */ /* 0x002fe2000c101524 */
[----:B------:R-:W-:Y:S05]  /*cc80*/  EXIT ;  /* 0x000000000000794d */ /* 0x000fea0003800000 */
.L_x_8192:
        /* <DEDUP_REMOVED lines=9> */
.L_x_8199:
[----:B-1----:R-:W-:-:S04]  /*cd20*/  SHF.L.U32 R0, R11, 0x10, RZ ;  /* 0x000000100b007819 */ /* 0x002fc800000006ff */
[----:B------:R-:W-:-:S05]  /*cd30*/  F2FP.F16.F32.PACK_AB R0, RZ, R0 ;  /* 0x00000000ff00723e */ /* 0x000fca00000000ff */
[----:B------:R-:W-:Y:S01]  /*cd40*/  STG.E.U16 desc[UR36][R16.64], R0 ;  /* 0x0000000010007986 */ /* 0x000fe2000c101524 */
[----:B------:R-:W-:Y:S05]  /*cd50*/  EXIT ;  /* 0x000000000000794d */ /* 0x000fea0003800000 */
.L_x_8198:
        /* <DEDUP_REMOVED lines=10> */
.L_x_8201:
[----:B-1----:R-:W-:-:S04]  /*ce00*/  SHF.L.U32 R11, R11, 0x10, RZ ;  /* 0x000000100b0b7819 */ /* 0x002fc800000006ff */
[----:B------:R-:W-:-:S04]  /*ce10*/  F2FP.F16.F32.PACK_AB R3, RZ, R11 ;  /* 0x0000000bff03723e */ /* 0x000fc800000000ff */
[----:B------:R-:W-:-:S05]  /*ce20*/  PRMT R3, R3, 0x5410, RZ ;  /* 0x0000541003037816 */ /* 0x000fca00000000ff */
[----:B------:R-:W-:Y:S01]  /*ce30*/  STG.E desc[UR36][R16.64], R3 ;  /* 0x0000000310007986 */ /* 0x000fe2000c101924 */
[----:B------:R-:W-:Y:S05]  /*ce40*/  EXIT ;  /* 0x000000000000794d */ /* 0x000fea0003800000 */
.L_x_8200:
[----:B-1----:R-:W-:-:S04]  /*ce50*/  IMAD.U32 R2, R11, 0x10000, RZ ;  /* 0x000100000b027824 */ /* 0x002fc800078e00ff */
[----:B------:R-:W-:-:S06]  /*ce60*/  FMUL.FTZ R2, R2, 1 ;  /* 0x3f80000002027820 */ /* 0x000fcc0000410000 */
[----:B------:R-:W1:Y:S02]  /*ce70*/  F2F.F64.F32 R2, R2 ;  /* 0x0000000200027310 */ /* 0x000e640000201800 */
[----:B-1----:R-:W-:Y:S01]  /*ce80*/  STG.E.64 desc[UR36][R16.64], R2 ;  /* 0x0000000210007986 */ /* 0x002fe2000c101b24 */
[----:B------:R-:W-:Y:S05]  /*ce90*/  EXIT ;  /* 0x000000000000794d */ /* 0x000fea0003800000 */
.L_x_8191:
        /* <DEDUP_REMOVED lines=14> */
.L_x_8205:
        /* <DEDUP_REMOVED lines=17> */
.L_x_8208:
[----:B------:R-:W-:-:S04]  /*d090*/  SHF.R.U32.HI R3, RZ, 0x18, R3 ;  /* 0x00000018ff037819 */ /* 0x000fc80000011603 */
[----:B------:R-:W-:-:S04]  /*d0a0*/  LOP3.LUT R0, R0, 0x80, R3, 0xf8, !PT ;  /* 0x0000008000007812 */ /* 0x000fc800078ef803 */
[----:B------:R-:W-:-:S07]  /*d0b0*/  PRMT R8, R0, 0x7610, R8 ;  /* 0x0000761000087816 */ /* 0x000fce0000000008 */
.L_x_8207:
[----:B------:R-:W-:Y:S05]  /*d0c0*/  BSYNC.RECONVERGENT B0 ;  /* 0x0000000000007941 */ /* 0x000fea0003800200 */
.L_x_8206:
[----:B------:R-:W-:Y:S01]  /*d0d0*/  STG.E.U8 desc[UR36][R16.64], R8 ;  /* 0x0000000810007986 */ /* 0x000fe2000c101124 */
[----:B------:R-:W-:Y:S05]  /*d0e0*/  EXIT ;  /* 0x000000000000794d */ /* 0x000fea0003800000 */
.L_x_8204:
        /* <DEDUP_REMOVED lines=17> */
.L_x_8211:
[----:B------:R-:W-:-:S04]  /*d200*/  SHF.R.U32.HI R3, RZ, 0x18, R3 ;  /* 0x00000018ff037819 */ /* 0x000fc80000011603 */
[----:B------:R-:W-:-:S04]  /*d210*/  LOP3.LUT R0, R0, 0x80, R3, 0xf8, !PT ;  /* 0x0000008000007812 */ /* 0x000fc800078ef803 */
[----:B------:R-:W-:-:S07]  /*d220*/  PRMT R8, R0, 0x7610, R8 ;  /* 0x0000761000087816 */ /* 0x000fce0000000008 */
.L_x_8210:
[----:B------:R-:W-:Y:S05]  /*d230*/  BSYNC.RECONVERGENT B0 ;  /* 0x0000000000007941 */ /* 0x000fea0003800200 */
.L_x_8209:
[----:B------:R-:W-:Y:S01]  /*d240*/  STG.E.U8 desc[UR36][R16.64], R8 ;  /* 0x0000000810007986 */ /* 0x000fe2000c101124 */
[----:B------:R-:W-:Y:S05]  /*d250*/  EXIT ;  /* 0x000000000000794d */ /* 0x000fea0003800000 */
.L_x_8203:
        /* <DEDUP_REMOVED lines=22> */
.L_x_8213:
[----:B-1----:R-:W-:-:S06]  /*d3c0*/  SHF.L.U32 R2, R11, 0x10, RZ ;  /* 0x000000100b027819 */ /* 0x002fcc00000006ff */
[----:B------:R-:W1:Y:S02]  /*d3d0*/  F2I.U64.TRUNC R2, R2 ;  /* 0x0000000200027311 */ /* 0x000e64000020d800 */
[----:B-1----:R-:W-:Y:S01]  /*d3e0*/  STG.E.64 desc[UR36][R16.64], R2 ;  /* 0x0000000210007986 */ /* 0x002fe2000c101b24 */
[----:B------:R-:W-:Y:S05]  /*d3f0*/  EXIT ;  /* 0x000000000000794d */ /* 0x000fea0003800000 */
.L_x_8212:
[----:B-1----:R-:W-:-:S06]  /*d400*/  IMAD.U32 R11, R11, 0x10000, RZ ;  /* 0x000100000b0b7824 */ /* 0x002fcc00078e00ff */
[----:B------:R-:W1:Y:S02]  /*d410*/  F2I.FTZ.U32.TRUNC.NTZ R11, R11 ;  /* 0x0000000b000b7305 */ /* 0x000e64000021f000 */
[----:B-1----:R-:W-:Y:S01]  /*d420*/  STG.E desc[UR36][R16.64], R11 ;  /* 0x0000000b10007986 */ /* 0x002fe2000c101924 */
[----:B------:R-:W-:Y:S05]  /*d430*/  EXIT ;  /* 0x000000000000794d */ /* 0x000fea0003800000 */
.L_x_8202:
        /* <DEDUP_REMOVED lines=11> */
.L_x_8215:
[----:B-1----:R-:W-:Y:S02]  /*d4f0*/  SHF.L.U32 R11, R11, 0x10, RZ ;  /* 0x000000100b0b7819 */ /* 0x002fe400000006ff */
[----:B------:R-:W-:-:S03]  /*d500*/  CS2R R6, SRZ ;  /* 0x0000000000067805 */ /* 0x000fc6000001ff00 */
[----:B------:R-:W-:-:S06]  /*d510*/  FMUL.FTZ R4, R11, 1 ;  /* 0x3f8000000b047820 */ /* 0x000fcc0000410000 */
[----:B------:R-:W1:Y:S02]  /*d520*/  F2F.F64.F32 R4, R4 ;  /* 0x0000000400047310 */ /* 0x000e640000201800 */
[----:B-1----:R-:W-:Y:S01]  /*d530*/  STG.E.128 desc[UR36][R16.64], R4 ;  /* 0x0000000410007986 */ /* 0x002fe2000c101d24 */
[----:B------:R-:W-:Y:S05]  /*d540*/  EXIT ;  /* 0x000000000000794d */ /* 0x000fea0003800000 */
.L_x_8214:
[----:B------:R-:W-:-:S09]  /*d550*/  UISETP.NE.AND UP0, UPT, UR4, 0xf, UPT ;  /* 0x0000000f0400788c */ /* 0x000fd2000bf05270 */
[----:B------:R-:W-:Y:S05]  /*d560*/  BRA.U !UP0, `(.L_x_8216) ;  /* 0x0000000108e87547 */ /* 0x000fea000b800000 */
[----:B------:R-:W-:-:S09]  /*d570*/  UISETP.NE.AND UP0, UPT, UR4, 0x17, UPT ;  /* 0x000000170400788c */ /* 0x000fd2000bf05270 */
[----:B------:R-:W-:Y:S05]  /*d580*/  BRA.U !UP0, `(.L_x_8217) ;  /* 0x0000000108907547 */ /* 0x000fea000b800000 */
[----:B------:R-:W-:-:S09]  /*d590*/  UISETP.NE.AND UP0, UPT, UR4, 0x18, UPT ;  /* 0x000000180400788c */ /* 0x000fd2000bf05270 */
[----:B------:R-:W-:Y:S05]  /*d5a0*/  BRA.U !UP0, `(.L_x_8218) ;  /* 0x0000000108447547 */ /* 0x000fea000b800000 */
.L_x_8195:
        /* <DEDUP_REMOVED lines=16> */
.L_x_8219:
[----:B------:R-:W-:Y:S05]  /*d6b0*/  EXIT ;  /* 0x000000000000794d */ /* 0x000fea0003800000 */
.L_x_8218:
        /* <DEDUP_REMOVED lines=13> */
.L_x_8221:
[----:B------:R-:W-:Y:S05]  /*d790*/  BSYNC.RECONVERGENT B0 ;  /* 0x0000000000007941 */ /* 0x000fea0003800200 */
.L_x_8220:
[----:B------:R-:W-:-:S05]  /*d7a0*/  LOP3.LUT R3, R0, 0x80, R3, 0xf8, !PT ;  /* 0x0000008000037812 */ /* 0x000fca00078ef803 */
[----:B------:R-:W-:Y:S01]  /*d7b0*/  STG.E.U8 desc[UR36][R16.64], R3 ;  /* 0x0000000310007986 */ /* 0x000fe2000c101124 */
[----:B------:R-:W-:Y:S05]  /*d7c0*/  EXIT ;  /* 0x000000000000794d */ /* 0x000fea0003800000 */
.L_x_8217:
        /* <DEDUP_REMOVED lines=12> */
.L_x_8223:
[----:B------:R-:W-:Y:S01]  /*d890*/  IMAD.MOV.U32 R0, RZ, RZ, 0x7f ;  /* 0x0000007fff007424 */ /* 0x000fe200078e00ff */
[----:B------:R-:W-:-:S04]  /*d8a0*/  ISETP.GT.U32.AND P0, PT, R2, 0x7f800000, PT ;  /* 0x7f8000000200780c */ /* 0x000fc80003f04070 */
[----:B------:R-:W-:-:S09]  /*d8b0*/  SEL R0, R0, 0x7c, P0 ;  /* 0x0000007c00007807 */ /* 0x000fd20000000000 */
.L_x_8224:
[----:B------:R-:W-:Y:S05]  /*d8c0*/  BSYNC.RECONVERGENT B0 ;  /* 0x0000000000007941 */ /* 0x000fea0003800200 */
.L_x_8222:
[----:B------:R-:W-:-:S04]  /*d8d0*/  SHF.R.U32.HI R3, RZ, 0x18, R3 ;  /* 0x00000018ff037819 */ /* 0x000fc80000011603 */
[----:B------:R-:W-:-:S05]  /*d8e0*/  LOP3.LUT R3, R0, 0x80, R3, 0xf8, !PT ;  /* 0x0000008000037812 */ /* 0x000fca00078ef803 */
[----:B------:R-:W-:Y:S01]  /*d8f0*/  STG.E.U8 desc[UR36][R16.64], R3 ;  /* 0x0000000310007986 */ /* 0x000fe2000c101124 */
[----:B------:R-:W-:Y:S05]  /*d900*/  EXIT ;  /* 0x000000000000794d */ /* 0x000fea0003800000 */
.L_x_8216:
[----:B-1----:R-:W-:Y:S01]  /*d910*/  STG.E.U16 desc[UR36][R16.64], R11 ;  /* 0x0000000b10007986 */ /* 0x002fe2000c101524 */
[----:B------:R-:W-:Y:S05]  /*d920*/  EXIT ;  /* 0x000000000000794d */ /* 0x000fea0003800000 */
        .weak           $__internal_12_$__cuda_sm3x_div_rn_ftz_f32_slowpath
        .type           $__internal_12_$__cuda_sm3x_div_rn_ftz_f32_slowpath,@function
        .size           $__internal_12_$__cuda_sm3x_div_rn_ftz_f32_slowpath,(.L_x_16759 - $__internal_12_$__cuda_sm3x_div_rn_ftz_f32_slowpath)
$__internal_12_$__cuda_sm3x_div_rn_ftz_f32_slowpath:
        /* <DEDUP_REMOVED lines=32> */
.L_x_8227:
[----:B------:R-:W-:Y:S05]  /*db30*/  BSYNC.RELIABLE B2 ;  /* 0x0000000000027941 */ /* 0x000fea0003800100 */
.L_x_8226:
        /* <DEDUP_REMOVED lines=27> */
.L_x_8233:
[----:B------:R-:W-:-:S07]  /*dcf0*/  LEA R9, R5, R9, 0x17 ;  /* 0x0000000905097211 */ /* 0x000fce00078eb8ff */
.L_x_8234:
[----:B------:R-:W-:Y:S05]  /*dd00*/  BSYNC.RECONVERGENT B2 ;  /* 0x0000000000027941 */ /* 0x000fea0003800200 */
.L_x_8232:
[----:B------:R-:W-:Y:S05]  /*dd10*/  BRA `(.L_x_8235) ;  /* 0x0000000000207947 */ /* 0x000fea0003800000 */
.L_x_8231:
[----:B------:R-:W-:-:S04]  /*dd20*/  LOP3.LUT R0, R13, 0x80000000, R0, 0x48, !PT ;  /* 0x800000000d007812 */ /* 0x000fc800078e4800 */
[----:B------:R-:W-:Y:S01]  /*dd30*/  LOP3.LUT R9, R0, 0x7f800000, RZ, 0xfc, !PT ;  /* 0x7f80000000097812 */ /* 0x000fe200078efcff */
[----:B------:R-:W-:Y:S06]  /*dd40*/  BRA `(.L_x_8235) ;  /* 0x0000000000147947 */ /* 0x000fec0003800000 */
.L_x_8230:
[----:B------:R-:W-:Y:S01]  /*dd50*/  LOP3.LUT R9, R13, 0x80000000, R0, 0x48, !PT ;  /* 0x800000000d097812 */ /* 0x000fe200078e4800 */
[----:B------:R-:W-:Y:S06]  /*dd60*/  BRA `(.L_x_8235) ;  /* 0x00000000000c7947 */ /* 0x000fec0003800000 */
.L_x_8229:
[----:B------:R-:W0:Y:S01]  /*dd70*/  MUFU.RSQ R9, -QNAN ;  /* 0xffc0000000097908 */ /* 0x000e220000001400 */
[----:B------:R-:W-:Y:S05]  /*dd80*/  BRA `(.L_x_8235) ;  /* 0x0000000000047947 */ /* 0x000fea0003800000 */
.L_x_8228:
[----:B------:R-:W-:-:S07]  /*dd90*/  FADD.FTZ R9, R0, R13 ;  /* 0x0000000d00097221 */ /* 0x000fce0000010000 */
.L_x_8235:
[----:B------:R-:W-:Y:S05]  /*dda0*/  BSYNC.RECONVERGENT B0 ;  /* 0x0000000000007941 */ /* 0x000fea0003800200 */
.L_x_8225:
[----:B------:R-:W-:-:S04]  /*ddb0*/  IMAD.MOV.U32 R5, RZ, RZ, 0x0 ;  /* 0x00000000ff057424 */ /* 0x000fc800078e00ff */
[----:B0-----:R-:W-:Y:S05]  /*ddc0*/  RET.REL.NODEC R4 `(_ZN2at6native18elementwise_kernelILi128ELi4EZNS0_15gpu_kernel_implINS0_13AUnaryFunctorIN3c108BFloat16ES5_S5_ZZZNS0_17atan2_kernel_cudaERNS_18TensorIteratorBaseEENKUlvE_clEvENKUlvE2_clEvEUlS5_S5_E_EEEEvS7_RKT_EUliE_EEviT1_) ;  /* 0xffffff20048c7950 */ /* 0x001fea0003c3ffff */
.L_x_8236:
        /* <DEDUP_REMOVED lines=11> */
.L_x_16759:


//--------------------- .text._ZN2at6native27unrolled_elementwise_kernelINS0_13AUnaryFunctorIN3c108BFloat16ES4_S4_ZZZNS0_17atan2_kernel_cudaERNS_18TensorIteratorBaseEENKUlvE_clEvENKUlvE2_clEvEUlS4_S4_E_EESt5arrayIPcLm2EELi4E23TrivialOffsetCalculatorILi1EjESF_NS0_6memory12LoadWithCastILi1EEENSG_13StoreWithCastILi1EEEEEviT_T0_T2_T3_T4_T5_ --------------------------
	.section	.text._ZN2at6native27unrolled_elementwise_kernelINS0_13AUnaryFunctorIN3c108BFloat16ES4_S4_ZZZNS0_17atan2_kernel_cudaERNS_18TensorIteratorBaseEENKUlvE_clEvENKUlvE2_clEvEUlS4_S4_E_EESt5arrayIPcLm2EELi4E23TrivialOffsetCalculatorILi1EjESF_NS0_6memory12LoadWithCastILi1EEENSG_13StoreWithCastILi1EEEEEviT_T0_T2_T3_T4_T5_,"ax",@progbits
	.align	128
        .global         _ZN2at6native27unrolled_elementwise_kernelINS0_13AUnaryFunctorIN3c108BFloat16ES4_S4_ZZZNS0_17atan2_kernel_cudaERNS_18TensorIteratorBaseEENKUlvE_clEvENKUlvE2_clEvEUlS4_S4_E_EESt5arrayIPcLm2EELi4E23TrivialOffsetCalculatorILi1EjESF_NS0_6memory12LoadWithCastILi1EEENSG_13StoreWithCastILi1EEEEEviT_T0_T2_T3_T4_T5_
        .type           _ZN2at6native27unrolled_elementwise_kernelINS0_13AUnaryFunctorIN3c108BFloat16ES4_S4_ZZZNS0_17atan2_kernel_cudaERNS_18TensorIteratorBaseEENKUlvE_clEvENKUlvE2_clEvEUlS4_S4_E_EESt5arrayIPcLm2EELi4E23TrivialOffsetCalculatorILi1EjESF_NS0_6memory12LoadWithCastILi1EEENSG_13StoreWithCastILi1EEEEEviT_T0_T2_T3_T4_T5_,@function
        .size           _ZN2at6native27unrolled_elementwise_kernelINS0_13AUnaryFunctorIN3c108BFloat16ES4_S4_ZZZNS0_17atan2_kernel_cudaERNS_18TensorIteratorBaseEENKUlvE_clEvENKUlvE2_clEvEUlS4_S4_E_EESt5arrayIPcLm2EELi4E23TrivialOffsetCalculatorILi1EjESF_NS0_6memory12LoadWithCastILi1EEENSG_13StoreWithCastILi1EEEEEviT_T0_T2_T3_T4_T5_,(.L_x_16760 - _ZN2at6native27unrolled_elementwise_kernelINS0_13AUnaryFunctorIN3c108BFloat16ES4_S4_ZZZNS0_17atan2_kernel_cudaERNS_18TensorIteratorBaseEENKUlvE_clEvENKUlvE2_clEvEUlS4_S4_E_EESt5arrayIPcLm2EELi4E23TrivialOffsetCalculatorILi1EjESF_NS0_6memory12LoadWithCastILi1EEENSG_13StoreWithCastILi1EEEEEviT_T0_T2_T3_T4_T5_)
        .other          _ZN2at6native27unrolled_elementwise_kernelINS0_13AUnaryFunctorIN3c108BFloat16ES4_S4_ZZZNS0_17atan2_kernel_cudaERNS_18TensorIteratorBaseEENKUlvE_clEvENKUlvE2_clEvEUlS4_S4_E_EESt5arrayIPcLm2EELi4E23TrivialOffsetCalculatorILi1EjESF_NS0_6memory12LoadWithCastILi1EEENSG_13StoreWithCastILi1EEEEEviT_T0_T2_T3_T4_T5_,@"STO_CUDA_ENTRY STV_DEFAULT"
_ZN2at6native27unrolled_elementwise_kernelINS0_13AUnaryFunctorIN3c108BFloat16ES4_S4_ZZZNS0_17atan2_kernel_cudaERNS_18TensorIteratorBaseEENKUlvE_clEvENKUlvE2_clEvEUlS4_S4_E_EESt5arrayIPcLm2EELi4E23TrivialOffsetCalculatorILi1EjESF_NS0_6memory12LoadWithCastILi1EEENSG_13StoreWithCastILi1EEEEEviT_T0_T2_T3_T4_T5_:
.text._ZN2at6native27unrolled_elementwise_kernelINS0_13AUnaryFunctorIN3c108BFloat16ES4_S4_ZZZNS0_17atan2_kernel_cudaERNS_18TensorIteratorBaseEENKUlvE_clEvENKUlvE2_clEvEUlS4_S4_E_EESt5arrayIPcLm2EELi4E23TrivialOffsetCalculatorILi1EjESF_NS0_6memory12LoadWithCastILi1EEENSG_13StoreWithCastILi1EEEEEviT_T0_T2_T3_T4_T5_:
        /* <DEDUP_REMOVED lines=34> */
.L_x_8242:
[----:B------:R-:W2:Y:S02]  /*0220*/  LDG.E.U8 R4, desc[UR36][R4.64] ;  /* 0x0000002404047981 */ /* 0x000ea4000c1e1100 */
[----:B--2---:R-:W-:-:S04]  /*0230*/  I2FP.F32.U32 R0, R4 ;  /* 0x0000000400007245 */ /* 0x004fc80000201000 */
[----:B------:R-:W-:-:S04]  /*0240*/  F2FP.BF16.F32.PACK_AB R0, RZ, R0 ;  /* 0x00000000ff00723e */ /* 0x000fc800000010ff */
[----:B------:R-:W-:Y:S01]  /*0250*/  PRMT R18, R0, 0x7610, R18 ;  /* 0x0000761000127816 */ /* 0x000fe20000000012 */
[----:B------:R-:W-:Y:S06]  /*0260*/  BRA `(.L_x_8244) ;  /* 0x0000000c00e47947 */ /* 0x000fec0003800000 */
.L_x_8241:
        /* <DEDUP_REMOVED lines=11> */
.L_x_8246:
[----:B------:R-:W2:Y:S02]  /*0320*/  LDG.E R4, desc[UR36][R4.64] ;  /* 0x0000002404047981 */ /* 0x000ea4000c1e1900 */
[----:B--2---:R-:W-:-:S04]  /*0330*/  I2FP.F32.S32 R0, R4 ;  /* 0x0000000400007245 */ /* 0x004fc80000201400 */
[----:B------:R-:W-:-:S04]  /*0340*/  F2FP.BF16.F32.PACK_AB R0, RZ, R0 ;  /* 0x00000000ff00723e */ /* 0x000fc800000010ff */
[----:B------:R-:W-:Y:S01]  /*0350*/  PRMT R18, R0, 0x7610, R18 ;  /* 0x0000761000127816 */ /* 0x000fe20000000012 */
[----:B------:R-:W-:Y:S06]  /*0360*/  BRA `(.L_x_8244) ;  /* 0x0000000c00a47947 */ /* 0x000fec0003800000 */
.L_x_8245:
[----:B------:R-:W2:Y:S02]  /*0370*/  LDG.E.U16 R4, desc[UR36][R4.64] ;  /* 0x0000002404047981 */ /* 0x000ea4000c1e1500 */
[----:B--2---:R-:W0:Y:S02]  /*0380*/  I2F.S16 R0, R4 ;  /* 0x0000000400007306 */ /* 0x004e240000101400 */
[----:B0-----:R-:W-:-:S04]  /*0390*/  F2FP.BF16.F32.PACK_AB R0, RZ, R0 ;  /* 0x00000000ff00723e */ /* 0x001fc800000010ff */
[----:B------:R-:W-:Y:S01]  /*03a0*/  PRMT R18, R0, 0x7610, R18 ;  /* 0x0000761000127816 */ /* 0x000fe20000000012 */
[----:B------:R-:W-:Y:S06]  /*03b0*/  BRA `(.L_x_8244) ;  /* 0x0000000c00907947 */ /* 0x000fec0003800000 */
.L_x_8240:
        /* <DEDUP_REMOVED lines=9> */
.L_x_8248:
[----:B------:R-:W2:Y:S02]  /*0450*/  LDG.E.U16 R0, desc[UR36][R4.64] ;  /* 0x0000002404007981 */ /* 0x000ea4000c1e1500 */
[----:B--2---:R-:W-:-:S05]  /*0460*/  HADD2.F32 R0, -RZ, R0.H0_H0 ;  /* 0x20000000ff007230 */ /* 0x004fca0000004100 */
[----:B------:R-:W-:-:S04]  /*0470*/  F2FP.BF16.F32.PACK_AB R0, RZ, R0 ;  /* 0x00000000ff00723e */ /* 0x000fc800000010ff */
[----:B------:R-:W-:Y:S01]  /*0480*/  PRMT R18, R0, 0x7610, R18 ;  /* 0x0000761000127816 */ /* 0x000fe20000000012 */
[----:B------:R-:W-:Y:S06]  /*0490*/  BRA `(.L_x_8244) ;  /* 0x0000000c00587947 */ /* 0x000fec0003800000 */
.L_x_8247:
        /* <DEDUP_REMOVED lines=9> */
.L_x_8250:
[----:B------:R-:W2:Y:S02]  /*0530*/  LDG.E.U16 R4, desc[UR36][R4.64] ;  /* 0x0000002404047981 */ /* 0x000ea4000c1e1500 */
[----:B--2---:R-:W-:-:S05]  /*0540*/  HADD2.F32 R0, -RZ, R4.H0_H0 ;  /* 0x20000004ff007230 */ /* 0x004fca0000004100 */
[----:B------:R-:W-:-:S04]  /*0550*/  F2FP.BF16.F32.PACK_AB R0, RZ, R0 ;  /* 0x00000000ff00723e */ /* 0x000fc800000010ff */
[----:B------:R-:W-:Y:S01]  /*0560*/  PRMT R18, R0, 0x7610, R18 ;  /* 0x0000761000127816 */ /* 0x000fe20000000012 */
[----:B------:R-:W-:Y:S06]  /*0570*/  BRA `(.L_x_8244) ;  /* 0x0000000c00207947 */ /* 0x000fec0003800000 */
.L_x_8249:
        /* <DEDUP_REMOVED lines=13> */
.L_x_8239:
        /* <DEDUP_REMOVED lines=14> */
.L_x_8253:
        /* <DEDUP_REMOVED lines=13> */
.L_x_8252:
        /* <DEDUP_REMOVED lines=27> */
.L_x_8255:
        /* <DEDUP_REMOVED lines=15> */
.L_x_8254:
[----:B------:R0:W5:Y:S01]  /*0aa0*/  LDG.E.U16 R18, desc[UR36][R4.64] ;  /* 0x0000002404127981 */ /* 0x000162000c1e1500 */
[----:B------:R-:W-:Y:S05]  /*0ab0*/  BRA `(.L_x_8244) ;  /* 0x0000000400d07947 */ /* 0x000fea0003800000 */
.L_x_8251:
        /* <DEDUP_REMOVED lines=13> */
.L_x_8258:
        /* <DEDUP_REMOVED lines=21> */
.L_x_8262:
[----:B------:R-:W-:Y:S05]  /*0ce0*/  BSYNC.RECONVERGENT B1 ;  /* 0x0000000000017941 */ /* 0x000fea0003800200 */
.L_x_8261:
[----:B------:R-:W-:Y:S01]  /*0cf0*/  IMAD.SHL.U32 R0, R0, 0x100000, RZ ;  /* 0x0010000000007824 */ /* 0x000fe200078e00ff */
[----:B------:R-:W-:-:S04]  /*0d00*/  LEA R3, R3, 0x3b800000, 0x17 ;  /* 0x3b80000003037811 */ /* 0x000fc800078eb8ff */
[----:B------:R-:W-:-:S07]  /*0d10*/  LOP3.LUT R0, R3, R0, R7, 0xfe, !PT ;  /* 0x0000000003007212 */ /* 0x000fce00078efe07 */
.L_x_8260:
[----:B------:R-:W-:Y:S05]  /*0d20*/  BSYNC.RECONVERGENT B0 ;  /* 0x0000000000007941 */ /* 0x000fea0003800200 */
.L_x_8259:
[----:B------:R-:W-:-:S04]  /*0d30*/  F2FP.BF16.F32.PACK_AB R0, RZ, R0 ;  /* 0x00000000ff00723e */ /* 0x000fc800000010ff */
[----:B------:R-:W-:Y:S01]  /*0d40*/  PRMT R18, R0, 0x7610, R18 ;  /* 0x0000761000127816 */ /* 0x000fe20000000012 */
[----:B------:R-:W-:Y:S06]  /*0d50*/  BRA `(.L_x_8244) ;  /* 0x0000000400287947 */ /* 0x000fec0003800000 */
.L_x_8257:
        /* <DEDUP_REMOVED lines=21> */
.L_x_8266:
[----:B------:R-:W-:Y:S05]  /*0eb0*/  BSYNC.RECONVERGENT B1 ;  /* 0x0000000000017941 */ /* 0x000fea0003800200 */
.L_x_8265:
[----:B------:R-:W-:Y:S01]  /*0ec0*/  IMAD.SHL.U32 R0, R0, 0x200000, RZ ;  /* 0x0020000000007824 */ /* 0x000fe200078e00ff */
[----:B------:R-:W-:-:S04]  /*0ed0*/  LEA R3, R3, 0x37800000, 0x17 ;  /* 0x3780000003037811 */ /* 0x000fc800078eb8ff */
[----:B------:R-:W-:-:S07]  /*0ee0*/  LOP3.LUT R0, R3, R0, R7, 0xfe, !PT ;  /* 0x0000000003007212 */ /* 0x000fce00078efe07 */
.L_x_8264:
[----:B------:R-:W-:Y:S05]  /*0ef0*/  BSYNC.RECONVERGENT B0 ;  /* 0x0000000000007941 */ /* 0x000fea0003800200 */
.L_x_8263:
[----:B------:R-:W-:-:S04]  /*0f00*/  F2FP.BF16.F32.PACK_AB R0, RZ, R0 ;  /* 0x00000000ff00723e */ /* 0x000fc800000010ff */
[----:B------:R-:W-:Y:S01]  /*0f10*/  PRMT R18, R0, 0x7610, R18 ;  /* 0x0000761000127816 */ /* 0x000fe20000000012 */
[----:B------:R-:W-:Y:S06]  /*0f20*/  BRA `(.L_x_8244) ;  /* 0x0000000000b47947 */ /* 0x000fec0003800000 */
.L_x_8256:
[----:B------:R-:W-:-:S09]  /*0f30*/  UISETP.NE.AND UP0, UPT, UR4, 0x1c, UPT ;  /* 0x0000001c0400788c */ /* 0x000fd2000bf05270 */
[----:B------:R-:W-:Y:S05]  /*0f40*/  BRA.U !UP0, `(.L_x_8267) ;  /* 0x00000001089c7547 */ /* 0x000fea000b800000 */
[----:B------:R-:W-:-:S09]  /*0f50*/  UISETP.NE.AND UP0, UPT, UR4, 0x1d, UPT ;  /* 0x0000001d0400788c */ /* 0x000fd2000bf05270 */
[----:B------:R-:W-:Y:S05]  /*0f60*/  BRA.U !UP0, `(.L_x_8268) ;  /* 0x0000000108807547 */ /* 0x000fea000b800000 */
[----:B------:R-:W-:-:S09]  /*0f70*/  UISETP.NE.AND UP0, UPT, UR4, 0x2c, UPT ;  /* 0x0000002c0400788c */ /* 0x000fd2000bf05270 */
[----:B------:R-:W-:Y:S05]  /*0f80*/  BRA.U !UP0, `(.L_x_8269) ;  /* 0x0000000108487547 */ /* 0x000fea000b800000 */
.L_x_8243:
        /* <DEDUP_REMOVED lines=16> */
.L_x_8270:
[----:B------:R-:W-:Y:S01]  /*1090*/  PRMT R18, RZ, 0x7610, R18 ;  /* 0x00007610ff127816 */ /* 0x000fe20000000012 */
[----:B------:R-:W-:Y:S06]  /*10a0*/  BRA `(.L_x_8244) ;  /* 0x0000000000547947 */ /* 0x000fec0003800000 */
.L_x_8269:
        /* <DEDUP_REMOVED lines=8> */
.L_x_8272:
[----:B------:R-:W-:Y:S05]  /*1130*/  BSYNC.RECONVERGENT B0 ;  /* 0x0000000000007941 */ /* 0x000fea0003800200 */
.L_x_8271:
[----:B------:R-:W-:-:S04]  /*1140*/  F2FP.BF16.F32.PACK_AB R0, RZ, R0 ;  /* 0x00000000ff00723e */ /* 0x000fc800000010ff */
[----:B------:R-:W-:Y:S01]  /*1150*/  PRMT R18, R0, 0x7610, R18 ;  /* 0x0000761000127816 */ /* 0x000fe20000000012 */
[----:B------:R-:W-:Y:S06]  /*1160*/  BRA `(.L_x_8244) ;  /* 0x0000000000247947 */ /* 0x000fec0003800000 */
.L_x_8268:
[----:B------:R-:W2:Y:S02]  /*1170*/  LDG.E.64 R4, desc[UR36][R4.64] ;  /* 0x0000002404047981 */ /* 0x000ea4000c1e1b00 */
[----:B--2---:R-:W0:Y:S02]  /*1180*/  I2F.U64 R0, R4 ;  /* 0x0000000400007312 */ /* 0x004e240000301000 */
[----:B0-----:R-:W-:-:S04]  /*1190*/  F2FP.BF16.F32.PACK_AB R0, RZ, R0 ;  /* 0x00000000ff00723e */ /* 0x001fc800000010ff */
[----:B------:R-:W-:Y:S01]  /*11a0*/  PRMT R18, R0, 0x7610, R18 ;  /* 0x0000761000127816 */ /* 0x000fe20000000012 */
[----:B------:R-:W-:Y:S06]  /*11b0*/  BRA `(.L_x_8244) ;  /* 0x0000000000107947 */ /* 0x000fec0003800000 */
.L_x_8267:
[----:B------:R-:W2:Y:S02]  /*11c0*/  LDG.E R4, desc[UR36][R4.64] ;  /* 0x0000002404047981 */ /* 0x000ea4000c1e1900 */
[----:B--2---:R-:W-:-:S04]  /*11d0*/  I2FP.F32.U32 R0, R4 ;  /* 0x0000000400007245 */ /* 0x004fc80000201000 */
[----:B------:R-:W-:-:S04]  /*11e0*/  F2FP.BF16.F32.PACK_AB R0, RZ, R0 ;  /* 0x00000000ff00723e */ /* 0x000fc800000010ff */
[----:B------:R-:W-:-:S07]  /*11f0*/  PRMT R18, R0, 0x7610, R18 ;  /* 0x0000761000127816 */ /* 0x000fce0000000012 */
.L_x_8244:
[----:B------:R-:W-:-:S07]  /*1200*/  VIADD R23, R25, 0x80 ;  /* 0x0000008019177836 */ /* 0x000fce0000000000 */
.L_x_8238:
[----:B------:R-:W-:Y:S05]  /*1210*/  BSYNC.RECONVERGENT B6 ;  /* 0x0000000000067941 */ /* 0x000fea0003800200 */
.L_x_8237:
        /* <DEDUP_REMOVED lines=26> */
.L_x_8278:
[----:B------:R-:W2:Y:S02]  /*13c0*/  LDG.E.U8 R4, desc[UR36][R4.64] ;  /* 0x0000002404047981 */ /* 0x000ea4000c1e1100 */
[----:B--2---:R-:W-:-:S04]  /*13d0*/  I2FP.F32.U32 R0, R4 ;  /* 0x0000000400007245 */ /* 0x004fc80000201000 */
[----:B------:R-:W-:-:S04]  /*13e0*/  F2FP.BF16.F32.PACK_AB R0, RZ, R0 ;  /* 0x00000000ff00723e */ /* 0x000fc800000010ff */
[----:B------:R-:W-:Y:S01]  /*13f0*/  PRMT R17, R0, 0x7610, R17 ;  /* 0x0000761000117816 */ /* 0x000fe20000000011 */
[----:B------:R-:W-:Y:S06]  /*1400*/  BRA `(.L_x_8280) ;  /* 0x0000000c00e47947 */ /* 0x000fec0003800000 */
.L_x_8277:
        /* <DEDUP_REMOVED lines=11> */
.L_x_8282:
[----:B------:R-:W2:Y:S02]  /*14c0*/  LDG.E R4, desc[UR36][R4.64] ;  /* 0x0000002404047981 */ /* 0x000ea4000c1e1900 */
[----:B--2---:R-:W-:-:S04]  /*14d0*/  I2FP.F32.S32 R0, R4 ;  /* 0x0000000400007245 */ /* 0x004fc80000201400 */
[----:B------:R-:W-:-:S04]  /*14e0*/  F2FP.BF16.F32.PACK_AB R0, RZ, R0 ;  /* 0x00000000ff00723e */ /* 0x000fc800000010ff */
[----:B------:R-:W-:Y:S01]  /*14f0*/  PRMT R17, R0, 0x7610, R17 ;  /* 0x0000761000117816 */ /* 0x000fe20000000011 */
[----:B------:R-:W-:Y:S06]  /*1500*/  BRA `(.L_x_8280) ;  /* 0x0000000c00a47947 */ /* 0x000fec0003800000 */
.L_x_8281:
[----:B------:R-:W2:Y:S02]  /*1510*/  LDG.E.U16 R4, desc[UR36][R4.64] ;  /* 0x0000002404047981 */ /* 0x000ea4000c1e1500 */
[----:B--2---:R-:W0:Y:S02]  /*1520*/  I2F.S16 R0, R4 ;  /* 0x0000000400007306 */ /* 0x004e240000101400 */
[----:B0-----:R-:W-:-:S04]  /*1530*/  F2FP.BF16.F32.PACK_AB R0, RZ, R0 ;  /* 0x00000000ff00723e */ /* 0x001fc800000010ff */
[----:B------:R-:W-:Y:S01]  /*1540*/  PRMT R17, R0, 0x7610, R17 ;  /* 0x0000761000117816 */ /* 0x000fe20000000011 */
[----:B------:R-:W-:Y:S06]  /*1550*/  BRA `(.L_x_8280) ;  /* 0x0000000c00907947 */ /* 0x000fec0003800000 */
.L_x_8276:
        /* <DEDUP_REMOVED lines=9> */
.L_x_8284:
[----:B------:R-:W2:Y:S02]  /*15f0*/  LDG.E.U16 R0, desc[UR36][R4.64] ;  /* 0x0000002404007981 */ /* 0x000ea4000c1e1500 */
[----:B--2---:R-:W-:-:S05]  /*1600*/  HADD2.F32 R0, -RZ, R0.H0_H0 ;  /* 0x20000000ff007230 */ /* 0x004fca0000004100 */
[----:B------:R-:W-:-:S04]  /*1610*/  F2FP.BF16.F32.PACK_AB R0, RZ, R0 ;  /* 0x00000000ff00723e */ /* 0x000fc800000010ff */
[----:B------:R-:W-:Y:S01]  /*1620*/  PRMT R17, R0, 0x7610, R17 ;  /* 0x0000761000117816 */ /* 0x000fe20000000011 */
[----:B------:R-:W-:Y:S06]  /*1630*/  BRA `(.L_x_8280) ;  /* 0x0000000c00587947 */ /* 0x000fec0003800000 */
.L_x_8283:
        /* <DEDUP_REMOVED lines=9> */
.L_x_8286:
[----:B------:R-:W2:Y:S02]  /*16d0*/  LDG.E.U16 R4, desc[UR36][R4.64] ;  /* 0x0000002404047981 */ /* 0x000ea4000c1e1500 */
[----:B--2---:R-:W-:-:S05]  /*16e0*/  HADD2.F32 R0, -RZ, R4.H0_H0 ;  /* 0x20000004ff007230 */ /* 0x004fca0000004100 */
[----:B------:R-:W-:-:S04]  /*16f0*/  F2FP.BF16.F32.PACK_AB R0, RZ, R0 ;  /* 0x00000000ff00723e */ /* 0x000fc800000010ff */
[----:B------:R-:W-:Y:S01]  /*1700*/  PRMT R17, R0, 0x7610, R17 ;  /* 0x0000761000117816 */ /* 0x000fe20000000011 */
[----:B------:R-:W-:Y:S06]  /*1710*/  BRA `(.L_x_8280) ;  /* 0x0000000c00207947 */ /* 0x000fec0003800000 */
.L_x_8285:
        /* <DEDUP_REMOVED lines=13> */
.L_x_8275:
        /* <DEDUP_REMOVED lines=14> */
.L_x_8289:
        /* <DEDUP_REMOVED lines=13> */
.L_x_8288:
        /* <DEDUP_REMOVED lines=27> */
.L_x_8291:
        /* <DEDUP_REMOVED lines=15> */
.L_x_8290:
[----:B------:R0:W5:Y:S01]  /*1c40*/  LDG.E.U16 R17, desc[UR36][R4.64] ;  /* 0x0000002404117981 */ /* 0x000162000c1e1500 */
[----:B------:R-:W-:Y:S05]  /*1c50*/  BRA `(.L_x_8280) ;  /* 0x0000000400d07947 */ /* 0x000fea0003800000 */
.L_x_8287:
        /* <DEDUP_REMOVED lines=13> */
.L_x_8294:
        /* <DEDUP_REMOVED lines=21> */
.L_x_8298:
[----:B------:R-:W-:Y:S05]  /*1e80*/  BSYNC.RECONVERGENT B1 ;  /* 0x0000000000017941 */ /* 0x000fea0003800200 */
.L_x_8297:
[----:B------:R-:W-:Y:S01]  /*1e90*/  IMAD.SHL.U32 R0, R0, 0x100000, RZ ;  /* 0x0010000000007824 */ /* 0x000fe200078e00ff */
[----:B------:R-:W-:-:S04]  /*1ea0*/  LEA R3, R3, 0x3b800000, 0x17 ;  /* 0x3b80000003037811 */ /* 0x000fc800078eb8ff */
[----:B------:R-:W-:-:S07]  /*1eb0*/  LOP3.LUT R0, R3, R0, R7, 0xfe, !PT ;  /* 0x0000000003007212 */ /* 0x000fce00078efe07 */
.L_x_8296:
[----:B------:R-:W-:Y:S05]  /*1ec0*/  BSYNC.RECONVERGENT B0 ;  /* 0x0000000000007941 */ /* 0x000fea0003800200 */
.L_x_8295:
[----:B------:R-:W-:-:S04]  /*1ed0*/  F2FP.BF16.F32.PACK_AB R0, RZ, R0 ;  /* 0x00000000ff00723e */ /* 0x000fc800000010ff */
[----:B------:R-:W-:Y:S01]  /*1ee0*/  PRMT R17, R0, 0x7610, R17 ;  /* 0x0000761000117816 */ /* 0x000fe20000000011 */
[----:B------:R-:W-:Y:S06]  /*1ef0*/  BRA `(.L_x_8280) ;  /* 0x0000000400287947 */ /* 0x000fec0003800000 */
.L_x_8293:
        /* <DEDUP_REMOVED lines=21> */
.L_x_8302:
[----:B------:R-:W-:Y:S05]  /*2050*/  BSYNC.RECONVERGENT B1 ;  /* 0x0000000000017941 */ /* 0x000fea0003800200 */
.L_x_8301:
[----:B------:R-:W-:Y:S01]  /*2060*/  IMAD.SHL.U32 R0, R0, 0x200000, RZ ;  /* 0x0020000000007824 */ /* 0x000fe200078e00ff */
[----:B------:R-:W-:-:S04]  /*2070*/  LEA R3, R3, 0x37800000, 0x17 ;  /* 0x3780000003037811 */ /* 0x000fc800078eb8ff */
[----:B------:R-:W-:-:S07]  /*2080*/  LOP3.LUT R0, R3, R0, R7, 0xfe, !PT ;  /* 0x0000000003007212 */ /* 0x000fce00078efe07 */
.L_x_8300:
[----:B------:R-:W-:Y:S05]  /*2090*/  BSYNC.RECONVERGENT B0 ;  /* 0x0000000000007941 */ /* 0x000fea0003800200 */
.L_x_8299:
[----:B------:R-:W-:-:S04]  /*20a0*/  F2FP.BF16.F32.PACK_AB R0, RZ, R0 ;  /* 0x00000000ff00723e */ /* 0x000fc800000010ff */
[----:B------:R-:W-:Y:S01]  /*20b0*/  PRMT R17, R0, 0x7610, R17 ;  /* 0x0000761000117816 */ /* 0x000fe20000000011 */
[----:B------:R-:W-:Y:S06]  /*20c0*/  BRA `(.L_x_8280) ;  /* 0x0000000000b47947 */ /* 0x000fec0003800000 */
.L_x_8292:
        /* <DEDUP_REMOVED lines=14> */
.L_x_8306:
[----:B------:R-:W-:Y:S05]  /*21b0*/  BSYNC.RECONVERGENT B0 ;  /* 0x0000000000007941 */ /* 0x000fea0003800200 */
.L_x_8305:
[----:B------:R-:W-:-:S04]  /*21c0*/  F2FP.BF16.F32.PACK_AB R0, RZ, R0 ;  /* 0x00000000ff00723e */ /* 0x000fc800000010ff */
[----:B------:R-:W-:Y:S01]  /*21d0*/  PRMT R17, R0, 0x7610, R17 ;  /* 0x0000761000117816 */ /* 0x000fe20000000011 */
[----:B------:R-:W-:Y:S06]  /*21e0*/  BRA `(.L_x_8280) ;  /* 0x00000000006c7947 */ /* 0x000fec0003800000 */
.L_x_8279:
        /* <DEDUP_REMOVED lines=16> */
.L_x_8307:
[----:B------:R-:W-:Y:S01]  /*22f0*/  PRMT R17, RZ, 0x7610, R17 ;  /* 0x00007610ff117816 */ /* 0x000fe20000000011 */
[----:B------:R-:W-:Y:S06]  /*2300*/  BRA `(.L_x_8280) ;  /* 0x0000000000247947 */ /* 0x000fec0003800000 */
.L_x_8304:
[----:B------:R-:W2:Y:S02]  /*2310*/  LDG.E.64 R4, desc[UR36][R4.64] ;  /* 0x0000002404047981 */ /* 0x000ea4000c1e1b00 */
[----:B--2---:R-:W0:Y:S02]  /*2320*/  I2F.U64 R0, R4 ;  /* 0x0000000400007312 */ /* 0x004e240000301000 */
[----:B0-----:R-:W-:-:S04]  /*2330*/  F2FP.BF16.F32.PACK_AB R0, RZ, R0 ;  /* 0x00000000ff00723e */ /* 0x001fc800000010ff */
[----:B------:R-:W-:Y:S01]  /*2340*/  PRMT R17, R0, 0x7610, R17 ;  /* 0x0000761000117816 */ /* 0x000fe20000000011 */
[----:B------:R-:W-:Y:S06]  /*2350*/  BRA `(.L_x_8280) ;  /* 0x0000000000107947 */ /* 0x000fec0003800000 */
.L_x_8303:
[----:B------:R-:W2:Y:S02]  /*2360*/  LDG.E R4, desc[UR36][R4.64] ;  /* 0x0000002404047981 */ /* 0x000ea4000c1e1900 */
[----:B--2---:R-:W-:-:S04]  /*2370*/  I2FP.F32.U32 R0, R4 ;  /* 0x0000000400007245 */ /* 0x004fc80000201000 */
[----:B------:R-:W-:-:S04]  /*2380*/  F2FP.BF16.F32.PACK_AB R0, RZ, R0 ;  /* 0x00000000ff00723e */ /* 0x000fc800000010ff */
[----:B------:R-:W-:-:S07]  /*2390*/  PRMT R17, R0, 0x7610, R17 ;  /* 0x0000761000117816 */ /* 0x000fce0000000011 */
.L_x_8280:
[----:B------:R-:W-:-:S07]  /*23a0*/  VIADD R23, R23, 0x80 ;  /* 0x0000008017177836 */ /* 0x000fce0000000000 */
.L_x_8274:
[----:B------:R-:W-:Y:S05]  /*23b0*/  BSYNC.RECONVERGENT B6 ;  /* 0x0000000000067941 */ /* 0x000fea0003800200 */
.L_x_8273:
        /* <DEDUP_REMOVED lines=26> */
.L_x_8313:
[----:B------:R-:W2:Y:S02]  /*2560*/  LDG.E.U8 R4, desc[UR36][R4.64] ;  /* 0x0000002404047981 */ /* 0x000ea4000c1e1100 */
[----:B--2---:R-:W-:-:S04]  /*2570*/  I2FP.F32.U32 R0, R4 ;  /* 0x0000000400007245 */ /* 0x004fc80000201000 */
[----:B------:R-:W-:-:S04]  /*2580*/  F2FP.BF16.F32.PACK_AB R0, RZ, R0 ;  /* 0x00000000ff00723e */ /* 0x000fc800000010ff */
[----:B------:R-:W-:Y:S01]  /*2590*/  PRMT R19, R0, 0x7610, R19 ;  /* 0x0000761000137816 */ /* 0x000fe20000000013 */
[----:B------:R-:W-:Y:S06]  /*25a0*/  BRA `(.L_x_8315) ;  /* 0x0000000c00e47947 */ /* 0x000fec0003800000 */
.L_x_8312:
        /* <DEDUP_REMOVED lines=11> */
.L_x_8317:
[----:B------:R-:W2:Y:S02]  /*2660*/  LDG.E R4, desc[UR36][R4.64] ;  /* 0x0000002404047981 */ /* 0x000ea4000c1e1900 */
[----:B--2---:R-:W-:-:S04]  /*2670*/  I2FP.F32.S32 R0, R4 ;  /* 0x0000000400007245 */ /* 0x004fc80000201400 */
[----:B------:R-:W-:-:S04]  /*2680*/  F2FP.BF16.F32.PACK_AB R0, RZ, R0 ;  /* 0x00000000ff00723e */ /* 0x000fc800000010ff */
[----:B------:R-:W-:Y:S01]  /*2690*/  PRMT R19, R0, 0x7610, R19 ;  /* 0x0000761000137816 */ /* 0x000fe20000000013 */
[----:B------:R-:W-:Y:S06]  /*26a0*/  BRA `(.L_x_8315) ;  /* 0x0000000c00a47947 */ /* 0x000fec0003800000 */
.L_x_8316:
[----:B------:R-:W2:Y:S02]  /*26b0*/  LDG.E.U16 R4, desc[UR36][R4.64] ;  /* 0x0000002404047981 */ /* 0x000ea4000c1e1500 */
[----:B--2---:R-:W0:Y:S02]  /*26c0*/  I2F.S16 R0, R4 ;  /* 0x0000000400007306 */ /* 0x004e240000101400 */
[----:B0-----:R-:W-:-:S04]  /*26d0*/  F2FP.BF16.F32.PACK_AB R0, RZ, R0 ;  /* 0x00000000ff00723e */ /* 0x001fc800000010ff */
[----:B------:R-:W-:Y:S01]  /*26e0*/  PRMT R19, R0, 0x7610, R19 ;  /* 0x0000761000137816 */ /* 0x000fe20000000013 */
[----:B------:R-:W-:Y:S06]  /*26f0*/  BRA `(.L_x_8315) ;  /* 0x0000000c00907947 */ /* 0x000fec0003800000 */
.L_x_8311:
        /* <DEDUP_REMOVED lines=9> */
.L_x_8319:
[----:B------:R-:W2:Y:S02]  /*2790*/  LDG.E.U16 R0, desc[UR36][R4.64] ;  /* 0x0000002404007981 */ /* 0x000ea4000c1e1500 */
[----:B--2---:R-:W-:-:S05]  /*27a0*/  HADD2.F32 R0, -RZ, R0.H0_H0 ;  /* 0x20000000ff007230 */ /* 0x004fca0000004100 */
[----:B------:R-:W-:-:S04]  /*27b0*/  F2FP.BF16.F32.PACK_AB R0, RZ, R0 ;  /* 0x00000000ff00723e */ /* 0x000fc800000010ff */
[----:B------:R-:W-:Y:S01]  /*27c0*/  PRMT R19, R0, 0x7610, R19 ;  /* 0x0000761000137816 */ /* 0x000fe20000000013 */
[----:B------:R-:W-:Y:S06]  /*27d0*/  BRA `(.L_x_8315) ;  /* 0x0000000c00587947 */ /* 0x000fec0003800000 */
.L_x_8318:
        /* <DEDUP_REMOVED lines=9> */
.L_x_8321:
[----:B------:R-:W2:Y:S02]  /*2870*/  LDG.E.U16 R4, desc[UR36][R4.64] ;  /* 0x0000002404047981 */ /* 0x000ea4000c1e1500 */
[----:B--2---:R-:W-:-:S05]  /*2880*/  HADD2.F32 R0, -RZ, R4.H0_H0 ;  /* 0x20000004ff007230 */ /* 0x004fca0000004100 */
[----:B------:R-:W-:-:S04]  /*2890*/  F2FP.BF16.F32.PACK_AB R0, RZ, R0 ;  /* 0x00000000ff00723e */ /* 0x000fc800000010ff */
[----:B------:R-:W-:Y:S01]  /*28a0*/  PRMT R19, R0, 0x7610, R19 ;  /* 0x0000761000137816 */ /* 0x000fe20000000013 */
[----:B------:R-:W-:Y:S06]  /*28b0*/  BRA `(.L_x_8315) ;  /* 0x0000000c00207947 */ /* 0x000fec0003800000 */
.L_x_8320:
        /* <DEDUP_REMOVED lines=13> */
.L_x_8310:
        /* <DEDUP_REMOVED lines=14> */
.L_x_8324:
        /* <DEDUP_REMOVED lines=13> */
.L_x_8323:
        /* <DEDUP_REMOVED lines=27> */
.L_x_8326:
        /* <DEDUP_REMOVED lines=15> */
.L_x_8325:
[----:B------:R0:W5:Y:S01]  /*2de0*/  LDG.E.U16 R19, desc[UR36][R4.64] ;  /* 0x0000002404137981 */ /* 0x000162000c1e1500 */
[----:B------:R-:W-:Y:S05]  /*2df0*/  BRA `(.L_x_8315) ;  /* 0x0000000400d07947 */ /* 0x000fea0003800000 */
.L_x_8322:
        /* <DEDUP_REMOVED lines=13> */
.L_x_8329:
        /* <DEDUP_REMOVED lines=21> */
.L_x_8333:
[----:B------:R-:W-:Y:S05]  /*3020*/  BSYNC.RECONVERGENT B1 ;  /* 0x0000000000017941 */ /* 0x000fea0003800200 */
.L_x_8332:
[----:B------:R-:W-:Y:S01]  /*3030*/  IMAD.SHL.U32 R0, R0, 0x100000, RZ ;  /* 0x0010000000007824 */ /* 0x000fe200078e00ff */
[----:B------:R-:W-:-:S04]  /*3040*/  LEA R3, R3, 0x3b800000, 0x17 ;  /* 0x3b80000003037811 */ /* 0x000fc800078eb8ff */
[----:B------:R-:W-:-:S07]  /*3050*/  LOP3.LUT R0, R3, R0, R7, 0xfe, !PT ;  /* 0x0000000003007212 */ /* 0x000fce00078efe07 */
.L_x_8331:
[----:B------:R-:W-:Y:S05]  /*3060*/  BSYNC.RECONVERGENT B0 ;  /* 0x0000000000007941 */ /* 0x000fea0003800200 */
.L_x_8330:
[----:B------:R-:W-:-:S04]  /*3070*/  F2FP.BF16.F32.PACK_AB R0, RZ, R0 ;  /* 0x00000000ff00723e */ /* 0x000fc800000010ff */
[----:B------:R-:W-:Y:S01]  /*3080*/  PRMT R19, R0, 0x7610, R19 ;  /* 0x0000761000137816 */ /* 0x000fe20000000013 */
[----:B------:R-:W-:Y:S06]  /*3090*/  BRA `(.L_x_8315) ;  /* 0x0000000400287947 */ /* 0x000fec0003800000 */
.L_x_8328:
        /* <DEDUP_REMOVED lines=21> */
.L_x_8337:
[----:B------:R-:W-:Y:S05]  /*31f0*/  BSYNC.RECONVERGENT B1 ;  /* 0x0000000000017941 */ /* 0x000fea0003800200 */
.L_x_8336:
[----:B------:R-:W-:Y:S01]  /*3200*/  IMAD.SHL.U32 R0, R0, 0x200000, RZ ;  /* 0x0020000000007824 */ /* 0x000fe200078e00ff */
[----:B------:R-:W-:-:S04]  /*3210*/  LEA R3, R3, 0x37800000, 0x17 ;  /* 0x3780000003037811 */ /* 0x000fc800078eb8ff */
[----:B------:R-:W-:-:S07]  /*3220*/  LOP3.LUT R0, R3, R0, R7, 0xfe, !PT ;  /* 0x0000000003007212 */ /* 0x000fce00078efe07 */
.L_x_8335:
[----:B------:R-:W-:Y:S05]  /*3230*/  BSYNC.RECONVERGENT B0 ;  /* 0x0000000000007941 */ /* 0x000fea0003800200 */
.L_x_8334:
[----:B------:R-:W-:-:S04]  /*3240*/  F2FP.BF16.F32.PACK_AB R0, RZ, R0 ;  /* 0x00000000ff00723e */ /* 0x000fc800000010ff */
[----:B------:R-:W-:Y:S01]  /*3250*/  PRMT R19, R0, 0x7610, R19 ;  /* 0x0000761000137816 */ /* 0x000fe20000000013 */
[----:B------:R-:W-:Y:S06]  /*3260*/  BRA `(.L_x_8315) ;  /* 0x0000000000b47947 */ /* 0x000fec0003800000 */
.L_x_8327:
        /* <DEDUP_REMOVED lines=14> */
.L_x_8341:
[----:B------:R-:W-:Y:S05]  /*3350*/  BSYNC.RECONVERGENT B0 ;  /* 0x0000000000007941 */ /* 0x000fea0003800200 */
.L_x_8340:
[----:B------:R-:W-:-:S04]  /*3360*/  F2FP.BF16.F32.PACK_AB R0, RZ, R0 ;  /* 0x00000000ff00723e */ /* 0x000fc800000010ff */
[----:B------:R-:W-:Y:S01]  /*3370*/  PRMT R19, R0, 0x7610, R19 ;  /* 0x0000761000137816 */ /* 0x000fe20000000013 */
[----:B------:R-:W-:Y:S06]  /*3380*/  BRA `(.L_x_8315) ;  /* 0x00000000006c7947 */ /* 0x000fec0003800000 */
.L_x_8314:
        /* <DEDUP_REMOVED lines=16> */
.L_x_8342:
[----:B------:R-:W-:Y:S01]  /*3490*/  PRMT R19, RZ, 0x7610, R19 ;  /* 0x00007610ff137816 */ /* 0x000fe20000000013 */
[----:B------:R-:W-:Y:S06]  /*34a0*/  BRA `(.L_x_8315) ;  /* 0x0000000000247947 */ /* 0x000fec0003800000 */
.L_x_8339:
[----:B------:R-:W2:Y:S02]  /*34b0*/  LDG.E.64 R4, desc[UR36][R4.64] ;  /* 0x0000002404047981 */ /* 0x000ea4000c1e1b00 */
[----:B--2---:R-:W0:Y:S02]  /*34c0*/  I2F.U64 R0, R4 ;  /* 0x0000000400007312 */ /* 0x004e240000301000 */
[----:B0-----:R-:W-:-:S04]  /*34d0*/  F2FP.BF16.F32.PACK_AB R0, RZ, R0 ;  /* 0x00000000ff00723e */ /* 0x001fc800000010ff */
[----:B------:R-:W-:Y:S01]  /*34e0*/  PRMT R19, R0, 0x7610, R19 ;  /* 0x0000761000137816 */ /* 0x000fe20000000013 */
[----:B------:R-:W-:Y:S06]  /*34f0*/  BRA `(.L_x_8315) ;  /* 0x0000000000107947 */ /* 0x000fec0003800000 */
.L_x_8338:
[----:B------:R-:W2:Y:S02]  /*3500*/  LDG.E R4, desc[UR36][R4.64] ;  /* 0x0000002404047981 */ /* 0x000ea4000c1e1900 */
[----:B--2---:R-:W-:-:S04]  /*3510*/  I2FP.F32.U32 R0, R4 ;  /* 0x0000000400007245 */ /* 0x004fc80000201000 */
[----:B------:R-:W-:-:S04]  /*3520*/  F2FP.BF16.F32.PACK_AB R0, RZ, R0 ;  /* 0x00000000ff00723e */ /* 0x000fc800000010ff */
[----:B------:R-:W-:-:S07]  /*3530*/  PRMT R19, R0, 0x7610, R19 ;  /* 0x0000761000137816 */ /* 0x000fce0000000013 */
.L_x_8315:
[----:B------:R-:W-:-:S07]  /*3540*/  VIADD R23, R23, 0x80 ;  /* 0x0000008017177836 */ /* 0x000fce0000000000 */
.L_x_8309:
[----:B------:R-:W-:Y:S05]  /*3550*/  BSYNC.RECONVERGENT B6 ;  /* 0x0000000000067941 */ /* 0x000fea0003800200 */
.L_x_8308:
        /* <DEDUP_REMOVED lines=26> */
.L_x_8348:
[----:B------:R-:W2:Y:S02]  /*3700*/  LDG.E.U8 R4, desc[UR36][R4.64] ;  /* 0x0000002404047981 */ /* 0x000ea4000c1e1100 */
[----:B--2---:R-:W-:-:S04]  /*3710*/  I2FP.F32.U32 R0, R4 ;  /* 0x0000000400007245 */ /* 0x004fc80000201000 */
[----:B------:R-:W-:-:S04]  /*3720*/  F2FP.BF16.F32.PACK_AB R0, RZ, R0 ;  /* 0x00000000ff00723e */ /* 0x000fc800000010ff */
[----:B------:R-:W-:Y:S01]  /*3730*/  PRMT R3, R0, 0x7610, R3 ;  /* 0x0000761000037816 */ /* 0x000fe20000000003 */
[----:B------:R-:W-:Y:S06]  /*3740*/  BRA `(.L_x_8344) ;  /* 0x0000000c00e07947 */ /* 0x000fec0003800000 */
.L_x_8347:
        /* <DEDUP_REMOVED lines=11> */
.L_x_8351:
[----:B------:R-:W2:Y:S02]  /*3800*/  LDG.E R4, desc[UR36][R4.64] ;  /* 0x0000002404047981 */ /* 0x000ea4000c1e1900 */
[----:B--2---:R-:W-:-:S04]  /*3810*/  I2FP.F32.S32 R0, R4 ;  /* 0x0000000400007245 */ /* 0x004fc80000201400 */
[----:B------:R-:W-:-:S04]  /*3820*/  F2FP.BF16.F32.PACK_AB R0, RZ, R0 ;  /* 0x00000000ff00723e */ /* 0x000fc800000010ff */
[----:B------:R-:W-:Y:S01]  /*3830*/  PRMT R3, R0, 0x7610, R3 ;  /* 0x0000761000037816 */ /* 0x000fe20000000003 */
[----:B------:R-:W-:Y:S06]  /*3840*/  BRA `(.L_x_8344) ;  /* 0x0000000c00a07947 */ /* 0x000fec0003800000 */
.L_x_8350:
[----:B------:R-:W2:Y:S02]  /*3850*/  LDG.E.U16 R4, desc[UR36][R4.64] ;  /* 0x0000002404047981 */ /* 0x000ea4000c1e1500 */
[----:B--2---:R-:W0:Y:S02]  /*3860*/  I2F.S16 R0, R4 ;  /* 0x0000000400007306 */ /* 0x004e240000101400 */
[----:B0-----:R-:W-:-:S04]  /*3870*/  F2FP.BF16.F32.PACK_AB R0, RZ, R0 ;  /* 0x00000000ff00723e */ /* 0x001fc800000010ff */
[----:B------:R-:W-:Y:S01]  /*3880*/  PRMT R3, R0, 0x7610, R3 ;  /* 0x0000761000037816 */ /* 0x000fe20000000003 */
[----:B------:R-:W-:Y:S06]  /*3890*/  BRA `(.L_x_8344) ;  /* 0x0000000c008c7947 */ /* 0x000fec0003800000 */
.L_x_8346:
        /* <DEDUP_REMOVED lines=9> */
.L_x_8353:
[----:B------:R-:W2:Y:S02]  /*3930*/  LDG.E.U16 R0, desc[UR36][R4.64] ;  /* 0x0000002404007981 */ /* 0x000ea4000c1e1500 */
[----:B--2---:R-:W-:-:S05]  /*3940*/  HADD2.F32 R0, -RZ, R0.H0_H0 ;  /* 0x20000000ff007230 */ /* 0x004fca0000004100 */
[----:B------:R-:W-:-:S04]  /*3950*/  F2FP.BF16.F32.PACK_AB R0, RZ, R0 ;  /* 0x00000000ff00723e */ /* 0x000fc800000010ff */
[----:B------:R-:W-:Y:S01]  /*3960*/  PRMT R3, R0, 0x7610, R3 ;  /* 0x0000761000037816 */ /* 0x000fe20000000003 */
[----:B------:R-:W-:Y:S06]  /*3970*/  BRA `(.L_x_8344) ;  /* 0x0000000c00547947 */ /* 0x000fec0003800000 */
.L_x_8352:
        /* <DEDUP_REMOVED lines=9> */
.L_x_8355:
[----:B------:R-:W2:Y:S02]  /*3a10*/  LDG.E.U16 R4, desc[UR36][R4.64] ;  /* 0x0000002404047981 */ /* 0x000ea4000c1e1500 */
[----:B--2---:R-:W-:-:S05]  /*3a20*/  HADD2.F32 R0, -RZ, R4.H0_H0 ;  /* 0x20000004ff007230 */ /* 0x004fca0000004100 */
[----:B------:R-:W-:-:S04]  /*3a30*/  F2FP.BF16.F32.PACK_AB R0, RZ, R0 ;  /* 0x00000000ff00723e */ /* 0x000fc800000010ff */
[----:B------:R-:W-:Y:S01]  /*3a40*/  PRMT R3, R0, 0x7610, R3 ;  /* 0x0000761000037816 */ /* 0x000fe20000000003 */
[----:B------:R-:W-:Y:S06]  /*3a50*/  BRA `(.L_x_8344) ;  /* 0x0000000c001c7947 */ /* 0x000fec0003800000 */
.L_x_8354:
        /* <DEDUP_REMOVED lines=13> */
.L_x_8345:
        /* <DEDUP_REMOVED lines=14> */
.L_x_8358:
        /* <DEDUP_REMOVED lines=13> */
.L_x_8357:
        /* <DEDUP_REMOVED lines=26> */
.L_x_8360:
        /* <DEDUP_REMOVED lines=15> */
.L_x_8359:
[----:B------:R1:W5:Y:S01]  /*3f70*/  LDG.E.U16 R3, desc[UR36][R4.64] ;  /* 0x0000002404037981 */ /* 0x000362000c1e1500 */
[----:B------:R-:W-:Y:S05]  /*3f80*/  BRA `(.L_x_8344) ;  /* 0x0000000400d07947 */ /* 0x000fea0003800000 */
.L_x_8356:
        /* <DEDUP_REMOVED lines=13> */
.L_x_8363:
        /* <DEDUP_REMOVED lines=21> */
.L_x_8367:
[----:B------:R-:W-:Y:S05]  /*41b0*/  BSYNC.RECONVERGENT B1 ;  /* 0x0000000000017941 */ /* 0x000fea0003800200 */
.L_x_8366:
[----:B------:R-:W-:Y:S01]  /*41c0*/  IMAD.SHL.U32 R0, R0, 0x100000, RZ ;  /* 0x0010000000007824 */ /* 0x000fe200078e00ff */
[----:B------:R-:W-:-:S04]  /*41d0*/  LEA R3, R3, 0x3b800000, 0x17 ;  /* 0x3b80000003037811 */ /* 0x000fc800078eb8ff */
[----:B------:R-:W-:-:S07]  /*41e0*/  LOP3.LUT R0, R3, R0, R7, 0xfe, !PT ;  /* 0x0000000003007212 */ /* 0x000fce00078efe07 */
.L_x_8365:
[----:B------:R-:W-:Y:S05]  /*41f0*/  BSYNC.RECONVERGENT B0 ;  /* 0x0000000000007941 */ /* 0x000fea0003800200 */
.L_x_8364:
[----:B------:R-:W-:-:S04]  /*4200*/  F2FP.BF16.F32.PACK_AB R0, RZ, R0 ;  /* 0x00000000ff00723e */ /* 0x000fc800000010ff */
[----:B------:R-:W-:Y:S01]  /*4210*/  PRMT R3, R0, 0x7610, R3 ;  /* 0x0000761000037816 */ /* 0x000fe20000000003 */
[----:B------:R-:W-:Y:S06]  /*4220*/  BRA `(.L_x_8344) ;  /* 0x0000000400287947 */ /* 0x000fec0003800000 */
.L_x_8362:
        /* <DEDUP_REMOVED lines=21> */
.L_x_8371:
[----:B------:R-:W-:Y:S05]  /*4380*/  BSYNC.RECONVERGENT B1 ;  /* 0x0000000000017941 */ /* 0x000fea0003800200 */
.L_x_8370:
[----:B------:R-:W-:Y:S01]  /*4390*/  IMAD.SHL.U32 R0, R0, 0x200000, RZ ;  /* 0x0020000000007824 */ /* 0x000fe200078e00ff */
[----:B------:R-:W-:-:S04]  /*43a0*/  LEA R3, R3, 0x37800000, 0x17 ;  /* 0x3780000003037811 */ /* 0x000fc800078eb8ff */
[----:B------:R-:W-:-:S07]  /*43b0*/  LOP3.LUT R0, R3, R0, R7, 0xfe, !PT ;  /* 0x0000000003007212 */ /* 0x000fce00078efe07 */
.L_x_8369:
[----:B------:R-:W-:Y:S05]  /*43c0*/  BSYNC.RECONVERGENT B0 ;  /* 0x0000000000007941 */ /* 0x000fea0003800200 */
.L_x_8368:
[----:B------:R-:W-:-:S04]  /*43d0*/  F2FP.BF16.F32.PACK_AB R0, RZ, R0 ;  /* 0x00000000ff00723e */ /* 0x000fc800000010ff */
[----:B------:R-:W-:Y:S01]  /*43e0*/  PRMT R3, R0, 0x7610, R3 ;  /* 0x0000761000037816 */ /* 0x000fe20000000003 */
[----:B------:R-:W-:Y:S06]  /*43f0*/  BRA `(.L_x_8344) ;  /* 0x0000000000b47947 */ /* 0x000fec0003800000 */
.L_x_8361:
        /* <DEDUP_REMOVED lines=14> */
.L_x_8375:
[----:B------:R-:W-:Y:S05]  /*44e0*/  BSYNC.RECONVERGENT B0 ;  /* 0x0000000000007941 */ /* 0x000fea0003800200 */
.L_x_8374:
[----:B------:R-:W-:-:S04]  /*44f0*/  F2FP.BF16.F32.PACK_AB R0, RZ, R0 ;  /* 0x00000000ff00723e */ /* 0x000fc800000010ff */
[----:B------:R-:W-:Y:S01]  /*4500*/  PRMT R3, R0, 0x7610, R3 ;  /* 0x0000761000037816 */ /* 0x000fe20000000003 */
[----:B------:R-:W-:Y:S06]  /*4510*/  BRA `(.L_x_8344) ;  /* 0x00000000006c7947 */ /* 0x000fec0003800000 */
.L_x_8349:
        /* <DEDUP_REMOVED lines=16> */
.L_x_8376:
[----:B------:R-:W-:Y:S01]  /*4620*/  PRMT R3, RZ, 0x7610, R3 ;  /* 0x00007610ff037816 */ /* 0x000fe20000000003 */
[----:B------:R-:W-:Y:S06]  /*4630*/  BRA `(.L_x_8344) ;  /* 0x0000000000247947 */ /* 0x000fec0003800000 */
.L_x_8373:
[----:B------:R-:W2:Y:S02]  /*4640*/  LDG.E.64 R4, desc[UR36][R4.64] ;  /* 0x0000002404047981 */ /* 0x000ea4000c1e1b00 */
[----:B--2---:R-:W0:Y:S02]  /*4650*/  I2F.U64 R0, R4 ;  /* 0x0000000400007312 */ /* 0x004e240000301000 */
[----:B0-----:R-:W-:-:S04]  /*4660*/  F2FP.BF16.F32.PACK_AB R0, RZ, R0 ;  /* 0x00000000ff00723e */ /* 0x001fc800000010ff */
[----:B------:R-:W-:Y:S01]  /*4670*/  PRMT R3, R0, 0x7610, R3 ;  /* 0x0000761000037816 */ /* 0x000fe20000000003 */
[----:B------:R-:W-:Y:S06]  /*4680*/  BRA `(.L_x_8344) ;  /* 0x0000000000107947 */ /* 0x000fec0003800000 */
.L_x_8372:
[----:B------:R-:W2:Y:S02]  /*4690*/  LDG.E R4, desc[UR36][R4.64] ;  /* 0x0000002404047981 */ /* 0x000ea4000c1e1900 */
[----:B--2---:R-:W-:-:S04]  /*46a0*/  I2FP.F32.U32 R0, R4 ;  /* 0x0000000400007245 */ /* 0x004fc80000201000 */
[----:B------:R-:W-:-:S04]  /*46b0*/  F2FP.BF16.F32.PACK_AB R0, RZ, R0 ;  /* 0x00000000ff00723e */ /* 0x000fc800000010ff */
[----:B------:R-:W-:-:S07]  /*46c0*/  PRMT R3, R0, 0x7610, R3 ;  /* 0x0000761000037816 */ /* 0x000fce0000000003 */
.L_x_8344:
[----:B------:R-:W-:Y:S05]  /*46d0*/  BSYNC.RECONVERGENT B6 ;  /* 0x0000000000067941 */ /* 0x000fea0003800200 */
.L_x_8343:
[----:B01----:R-:W0:Y:S01]  /*46e0*/  LDC.U16 R5, c[0x0][0x386] ;  /* 0x0000e180ff057b82 */ /* 0x003e220000000400 */
[----:B------:R-:W-:Y:S01]  /*46f0*/  ISETP.GE.AND P0, PT, R25, R16, PT ;  /* 0x000000101900720c */ /* 0x000fe20003f06270 */
[----:B------:R-:W-:-:S12]  /*4700*/  BSSY.RECONVERGENT B1, `(.L_x_8377) ;  /* 0x0000032000017945 */ /* 0x000fd80003800200 */
[----:B------:R-:W-:Y:S05]  /*4710*/  @P0 BRA `(.L_x_8378) ;  /* 0x0000000000c00947 */ /* 0x000fea0003800000 */
[----:B-----5:R-:W-:Y:S01]  /*4720*/  IMAD.U32 R21, R18, 0x10000, RZ ;  /* 0x0001000012157824 */ /* 0x020fe200078e00ff */
[----:B------:R-:W-:Y:S01]  /*4730*/  BSSY.RECONVERGENT B2, `(.L_x_8379) ;  /* 0x0000012000027945 */ /* 0x000fe20003800200 */
[----:B0-----:R-:W-:Y:S02]  /*4740*/  IMAD.U32 R4, R5, 0x10000, RZ ;  /* 0x0001000005047824 */ /* 0x001fe400078e00ff */
        /* <DEDUP_REMOVED lines=14> */
[----:B------:R-:W-:Y:S05]  /*4830*/  CALL.REL.NOINC `($__internal_13_$__cuda_sm3x_div_rn_ftz_f32_slowpath) ;  /* 0x0000004800ec7944 */ /* 0x000fea0003c00000 */
[----:B------:R-:W-:-:S07]  /*4840*/  IMAD.MOV.U32 R6, RZ, RZ, R11 ;  /* 0x000000ffff067224 */ /* 0x000fce00078e000b */
.L_x_8380:
[----:B------:R-:W-:Y:S05]  /*4850*/  BSYNC.RECONVERGENT B2 ;  /* 0x0000000000027941 */ /* 0x000fea0003800200 */
.L_x_8379:
        /* <DEDUP_REMOVED lines=26> */
[----:B------:R-:W-:-:S06]  /*4a00*/  FSEL R4, R21, R4, P0 ;  /* 0x0000000415047208 */ /* 0x000fcc0000000000 */
[----:B------:R-:W1:Y:S02]  /*4a10*/  F2F.BF16.F32 R4, R4 ;  /* 0x0000000400047304 */ /* 0x000e640000202000 */
.L_x_8378:
[----:B------:R-:W-:Y:S05]  /*4a20*/  BSYNC.RECONVERGENT B1 ;  /* 0x0000000000017941 */ /* 0x000fea0003800200 */
.L_x_8377:
[----:B------:R-:W-:Y:S01]  /*4a30*/  VIADD R23, R25, 0x80 ;  /* 0x0000008019177836 */ /* 0x000fe20000000000 */
[----:B------:R-:W-:Y:S04]  /*4a40*/  BSSY.RECONVERGENT B1, `(.L_x_8381) ;  /* 0x0000033000017945 */ /* 0x000fe80003800200 */
[----:B------:R-:W-:-:S13]  /*4a50*/  ISETP.GE.AND P0, PT, R23, R16, PT ;  /* 0x000000101700720c */ /* 0x000fda0003f06270 */
        /* <DEDUP_REMOVED lines=18> */
[----:B-1----:R-:W-:Y:S05]  /*4b80*/  CALL.REL.NOINC `($__internal_13_$__cuda_sm3x_div_rn_ftz_f32_slowpath) ;  /* 0x0000004800187944 */ /* 0x002fea0003c00000 */
[----:B------:R-:W-:-:S07]  /*4b90*/  IMAD.MOV.U32 R6, RZ, RZ, R11 ;  /* 0x000000ffff067224 */ /* 0x000fce00078e000b */
.L_x_8384:
[----:B------:R-:W-:Y:S05]  /*4ba0*/  BSYNC.RECONVERGENT B2 ;  /* 0x0000000000027941 */ /* 0x000fea0003800200 */
.L_x_8383:
        /* <DEDUP_REMOVED lines=27> */
[----:B------:R2:W3:Y:S03]  /*4d60*/  F2F.BF16.F32 R22, R14 ;  /* 0x0000000e00167304 */ /* 0x0004e60000202000 */
.L_x_8382:
[----:B------:R-:W-:Y:S05]  /*4d70*/  BSYNC.RECONVERGENT B1 ;  /* 0x0000000000017941 */ /* 0x000fea0003800200 */
.L_x_8381:
[----:B------:R-:W-:Y:S01]  /*4d80*/  VIADD R7, R25, 0x100 ;  /* 0x0000010019077836 */ /* 0x000fe20000000000 */
[----:B------:R-:W-:Y:S04]  /*4d90*/  BSSY.RECONVERGENT B1, `(.L_x_8385) ;  /* 0x0000033000017945 */ /* 0x000fe80003800200 */
[----:B------:R-:W-:-:S13]  /*4da0*/  ISETP.GE.AND P0, PT, R7, R16, PT ;  /* 0x000000100700720c */ /* 0x000fda0003f06270 */
[----:B------:R-:W-:Y:S05]  /*4db0*/  @P0 BRA `(.L_x_8386) ;  /* 0x0000000000c00947 */ /* 0x000fea0003800000 */
[----:B-----5:R-:W-:Y:S01]  /*4dc0*/  IMAD.U32 R19, R19, 0x10000, RZ ;  /* 0x0001000013137824 */ /* 0x020fe200078e00ff */
[----:B------:R-:W-:Y:S01]  /*4dd0*/  BSSY.RECONVERGENT B2, `(.L_x_8387) ;  /* 0x0000012000027945 */ /* 0x000fe20003800200 */
[----:B0-2---:R-:W-:Y:S02]  /*4de0*/  IMAD.U32 R14, R5, 0x10000, RZ ;  /* 0x00010000050e7824 */ /* 0x005fe400078e00ff */
        /* <DEDUP_REMOVED lines=14> */
[----:B-1-3--:R-:W-:Y:S05]  /*4ed0*/  CALL.REL.NOINC `($__internal_13_$__cuda_sm3x_div_rn_ftz_f32_slowpath) ;  /* 0x0000004400447944 */ /* 0x00afea0003c00000 */
[----:B------:R-:W-:-:S07]  /*4ee0*/  IMAD.MOV.U32 R6, RZ, RZ, R11 ;  /* 0x000000ffff067224 */ /* 0x000fce00078e000b */
.L_x_8388:
[----:B------:R-:W-:Y:S05]  /*4ef0*/  BSYNC.RECONVERGENT B2 ;  /* 0x0000000000027941 */ /* 0x000fea0003800200 */
.L_x_8387:
        /* <DEDUP_REMOVED lines=27> */
[----:B------:R4:W0:Y:S03]  /*50b0*/  F2F.BF16.F32 R17, R14 ;  /* 0x0000000e00117304 */ /* 0x0008260000202000 */
.L_x_8386:
[----:B------:R-:W-:Y:S05]  /*50c0*/  BSYNC.RECONVERGENT B1 ;  /* 0x0000000000017941 */ /* 0x000fea0003800200 */
.L_x_8385:
[----:B------:R-:W-:Y:S01]  /*50d0*/  VIADD R7, R25, 0x180 ;  /* 0x0000018019077836 */ /* 0x000fe20000000000 */
[----:B------:R-:W-:Y:S04]  /*50e0*/  BSSY.RECONVERGENT B1, `(.L_x_8389) ;  /* 0x0000034000017945 */ /* 0x000fe80003800200 */
[----:B------:R-:W-:-:S13]  /*50f0*/  ISETP.GE.AND P0, PT, R7, R16, PT ;  /* 0x000000100700720c */ /* 0x000fda0003f06270 */
[----:B------:R-:W-:Y:S05]  /*5100*/  @P0 BRA `(.L_x_8390) ;  /* 0x0000000000c40947 */ /* 0x000fea0003800000 */
[----:B-----5:R-:W-:Y:S01]  /*5110*/  IMAD.U32 R3, R3, 0x10000, RZ ;  /* 0x0001000003037824 */ /* 0x020fe200078e00ff */
[----:B------:R-:W-:Y:S01]  /*5120*/  BSSY.RECONVERGENT B2, `(.L_x_8391) ;  /* 0x0000013000027945 */ /* 0x000fe20003800200 */
[----:B0-2-4-:R-:W-:Y:S02]  /*5130*/  IMAD.U32 R14, R5, 0x10000, RZ ;  /* 0x00010000050e7824 */ /* 0x015fe400078e00ff */
        /* <DEDUP_REMOVED lines=15> */
[----:B-1-3--:R-:W-:Y:S05]  /*5230*/  CALL.REL.NOINC `($__internal_13_$__cuda_sm3x_div_rn_ftz_f32_slowpath) ;  /* 0x00000040006c7944 */ /* 0x00afea0003c00000 */
[----:B------:R-:W-:-:S07]  /*5240*/  IMAD.MOV.U32 R6, RZ, RZ, R11 ;  /* 0x000000ffff067224 */ /* 0x000fce00078e000b */
.L_x_8392:
[----:B------:R-:W-:Y:S05]  /*5250*/  BSYNC.RECONVERGENT B2 ;  /* 0x0000000000027941 */ /* 0x000fea0003800200 */
.L_x_8391:
        /* <DEDUP_REMOVED lines=27> */
[----:B------:R0:W2:Y:S03]  /*5410*/  F2F.BF16.F32 R18, R14 ;  /* 0x0000000e00127304 */ /* 0x0000a60000202000 */
.L_x_8390:
[----:B------:R-:W-:Y:S05]  /*5420*/  BSYNC.RECONVERGENT B1 ;  /* 0x0000000000017941 */ /* 0x000fea0003800200 */
.L_x_8389:
        /* <DEDUP_REMOVED lines=28> */
.L_x_8399:
[----:B------:R-:W-:Y:S02]  /*55f0*/  IMAD.U32 R5, R4, 0x10000, RZ ;  /* 0x0001000004057824 */ /* 0x000fe400078e00ff */
[----:B------:R-:W-:-:S04]  /*5600*/  IMAD.MOV.U32 R25, RZ, RZ, R23 ;  /* 0x000000ffff197224 */ /* 0x000fc800078e0017 */
[----:B------:R-:W0:Y:S02]  /*5610*/  F2I.S64.TRUNC R4, R5 ;  /* 0x0000000500047311 */ /* 0x000e24000020d900 */
[----:B0-----:R0:W-:Y:S01]  /*5620*/  STG.E.U8 desc[UR36][R8.64], R4 ;  /* 0x0000000408007986 */ /* 0x0011e2000c101124 */
[----:B------:R-:W-:Y:S05]  /*5630*/  BRA `(.L_x_8401) ;  /* 0x0000000c00c07947 */ /* 0x000fea0003800000 */
.L_x_8398:
        /* <DEDUP_REMOVED lines=11> */
.L_x_8403:
[----:B------:R-:W-:Y:S02]  /*56f0*/  IMAD.U32 R4, R4, 0x10000, RZ ;  /* 0x0001000004047824 */ /* 0x000fe400078e00ff */
[----:B------:R-:W-:Y:S02]  /*5700*/  IMAD.MOV.U32 R25, RZ, RZ, R23 ;  /* 0x000000ffff197224 */ /* 0x000fe400078e0017 */
[----:B------:R-:W0:Y:S02]  /*5710*/  F2I.FTZ.TRUNC.NTZ R3, R4 ;  /* 0x0000000400037305 */ /* 0x000e24000021f100 */
[----:B0-----:R0:W-:Y:S01]  /*5720*/  STG.E desc[UR36][R8.64], R3 ;  /* 0x0000000308007986 */ /* 0x0011e2000c101924 */
[----:B------:R-:W-:Y:S05]  /*5730*/  BRA `(.L_x_8401) ;  /* 0x0000000c00807947 */ /* 0x000fea0003800000 */
.L_x_8402:
[----:B------:R-:W-:Y:S02]  /*5740*/  IMAD.U32 R4, R4, 0x10000, RZ ;  /* 0x0001000004047824 */ /* 0x000fe400078e00ff */
[----:B------:R-:W-:Y:S02]  /*5750*/  IMAD.MOV.U32 R25, RZ, RZ, R23 ;  /* 0x000000ffff197224 */ /* 0x000fe400078e0017 */
[----:B------:R-:W0:Y:S02]  /*5760*/  F2I.FTZ.TRUNC.NTZ R3, R4 ;  /* 0x0000000400037305 */ /* 0x000e24000021f100 */
[----:B0-----:R0:W-:Y:S01]  /*5770*/  STG.E.U16 desc[UR36][R8.64], R3 ;  /* 0x0000000308007986 */ /* 0x0011e2000c101524 */
[----:B------:R-:W-:Y:S05]  /*5780*/  BRA `(.L_x_8401) ;  /* 0x0000000c006c7947 */ /* 0x000fea0003800000 */
.L_x_8397:
        /* <DEDUP_REMOVED lines=10> */
.L_x_8405:
[----:B------:R-:W-:Y:S02]  /*5830*/  IMAD.U32 R0, R4, 0x10000, RZ ;  /* 0x0001000004007824 */ /* 0x000fe400078e00ff */
[----:B------:R-:W-:-:S03]  /*5840*/  IMAD.MOV.U32 R25, RZ, RZ, R23 ;  /* 0x000000ffff197224 */ /* 0x000fc600078e0017 */
[----:B------:R-:W-:-:S05]  /*5850*/  F2FP.F16.F32.PACK_AB R0, RZ, R0 ;  /* 0x00000000ff00723e */ /* 0x000fca00000000ff */
[----:B------:R0:W-:Y:S01]  /*5860*/  STG.E.U16 desc[UR36][R8.64], R0 ;  /* 0x0000000008007986 */ /* 0x0001e2000c101524 */
[----:B------:R-:W-:Y:S05]  /*5870*/  BRA `(.L_x_8401) ;  /* 0x0000000c00307947 */ /* 0x000fea0003800000 */
.L_x_8404:
        /* <DEDUP_REMOVED lines=11> */
.L_x_8407:
[----:B------:R-:W-:Y:S02]  /*5930*/  IMAD.U32 R4, R4, 0x10000, RZ ;  /* 0x0001000004047824 */ /* 0x000fe400078e00ff */
[----:B------:R-:W-:-:S03]  /*5940*/  IMAD.MOV.U32 R25, RZ, RZ, R23 ;  /* 0x000000ffff197224 */ /* 0x000fc600078e0017 */
[----:B------:R-:W-:-:S04]  /*5950*/  F2FP.F16.F32.PACK_AB R3, RZ, R4 ;  /* 0x00000004ff03723e */ /* 0x000fc800000000ff */
[----:B------:R-:W-:-:S05]  /*5960*/  PRMT R3, R3, 0x5410, RZ ;  /* 0x0000541003037816 */ /* 0x000fca00000000ff */
[----:B------:R0:W-:Y:S01]  /*5970*/  STG.E desc[UR36][R8.64], R3 ;  /* 0x0000000308007986 */ /* 0x0001e2000c101924 */
[----:B------:R-:W-:Y:S05]  /*5980*/  BRA `(.L_x_8401) ;  /* 0x0000000800ec7947 */ /* 0x000fea0003800000 */
.L_x_8406:
[----:B------:R-:W-:Y:S02]  /*5990*/  IMAD.U32 R4, R4, 0x10000, RZ ;  /* 0x0001000004047824 */ /* 0x000fe400078e00ff */
[----:B------:R-:W-:Y:S02]  /*59a0*/  IMAD.MOV.U32 R25, RZ, RZ, R23 ;  /* 0x000000ffff197224 */ /* 0x000fe400078e0017 */
[----:B------:R-:W-:-:S06]  /*59b0*/  FMUL.FTZ R4, R4, 1 ;  /* 0x3f80000004047820 */ /* 0x000fcc0000410000 */
[----:B------:R-:W0:Y:S02]  /*59c0*/  F2F.F64.F32 R4, R4 ;  /* 0x0000000400047310 */ /* 0x000e240000201800 */
[----:B0-----:R0:W-:Y:S01]  /*59d0*/  STG.E.64 desc[UR36][R8.64], R4 ;  /* 0x0000000408007986 */ /* 0x0011e2000c101b24 */
[----:B------:R-:W-:Y:S05]  /*59e0*/  BRA `(.L_x_8401) ;  /* 0x0000000800d47947 */ /* 0x000fea0003800000 */
.L_x_8396:
        /* <DEDUP_REMOVED lines=14> */
.L_x_8410:
[----:B------:R-:W-:Y:S01]  /*5ad0*/  IMAD.U32 R4, R4, 0x10000, RZ ;  /* 0x0001000004047824 */ /* 0x000fe200078e00ff */
[----:B------:R-:W-:Y:S01]  /*5ae0*/  CS2R R6, SRZ ;  /* 0x0000000000067805 */ /* 0x000fe2000001ff00 */
[----:B------:R-:W-:Y:S02]  /*5af0*/  IMAD.MOV.U32 R25, RZ, RZ, R23 ;  /* 0x000000ffff197224 */ /* 0x000fe400078e0017 */
[----:B------:R-:W-:-:S06]  /*5b00*/  FMUL.FTZ R4, R4, 1 ;  /* 0x3f80000004047820 */ /* 0x000fcc0000410000 */
[----:B------:R-:W0:Y:S02]  /*5b10*/  F2F.F64.F32 R4, R4 ;  /* 0x0000000400047310 */ /* 0x000e240000201800 */
[----:B0-----:R0:W-:Y:S01]  /*5b20*/  STG.E.128 desc[UR36][R8.64], R4 ;  /* 0x0000000408007986 */ /* 0x0011e2000c101d24 */
[----:B------:R-:W-:Y:S05]  /*5b30*/  BRA `(.L_x_8401) ;  /* 0x0000000800807947 */ /* 0x000fea0003800000 */
.L_x_8409:
        /* <DEDUP_REMOVED lines=19> */
.L_x_8414:
[----:B------:R-:W-:Y:S05]  /*5c70*/  BSYNC.RECONVERGENT B0 ;  /* 0x0000000000007941 */ /* 0x000fea0003800200 */
.L_x_8413:
[----:B------:R-:W-:Y:S01]  /*5c80*/  LOP3.LUT R5, R0, 0x80, R5, 0xf8, !PT ;  /* 0x0000008000057812 */ /* 0x000fe200078ef805 */
[----:B------:R-:W-:-:S04]  /*5c90*/  IMAD.MOV.U32 R25, RZ, RZ, R23 ;  /* 0x000000ffff197224 */ /* 0x000fc800078e0017 */
[----:B------:R0:W-:Y:S01]  /*5ca0*/  STG.E.U8 desc[UR36][R8.64], R5 ;  /* 0x0000000508007986 */ /* 0x0001e2000c101124 */
[----:B------:R-:W-:Y:S05]  /*5cb0*/  BRA `(.L_x_8401) ;  /* 0x0000000800207947 */ /* 0x000fea0003800000 */
.L_x_8412:
        /* <DEDUP_REMOVED lines=15> */
.L_x_8416:
[----:B------:R-:W-:Y:S05]  /*5db0*/  BSYNC.RECONVERGENT B0 ;  /* 0x0000000000007941 */ /* 0x000fea0003800200 */
.L_x_8415:
[----:B------:R-:W-:Y:S01]  /*5dc0*/  LOP3.LUT R5, R0, 0x80, R5, 0xf8, !PT ;  /* 0x0000008000057812 */ /* 0x000fe200078ef805 */
[----:B------:R-:W-:-:S04]  /*5dd0*/  IMAD.MOV.U32 R25, RZ, RZ, R23 ;  /* 0x000000ffff197224 */ /* 0x000fc800078e0017 */
[----:B------:R1:W-:Y:S01]  /*5de0*/  STG.E.U8 desc[UR36][R8.64], R5 ;  /* 0x0000000508007986 */ /* 0x0003e2000c101124 */
[----:B------:R-:W-:Y:S05]  /*5df0*/  BRA `(.L_x_8401) ;  /* 0x0000000400d07947 */ /* 0x000fea0003800000 */
.L_x_8411:
[----:B------:R0:W-:Y:S01]  /*5e00*/  STG.E.U16 desc[UR36][R8.64], R4 ;  /* 0x0000000408007986 */ /* 0x0001e2000c101524 */
[----:B------:R-:W-:Y:S01]  /*5e10*/  IMAD.MOV.U32 R25, RZ, RZ, R23 ;  /* 0x000000ffff197224 */ /* 0x000fe200078e0017 */
[----:B------:R-:W-:Y:S06]  /*5e20*/  BRA `(.L_x_8401) ;  /* 0x0000000400c47947 */ /* 0x000fec0003800000 */
.L_x_8408:
        /* <DEDUP_REMOVED lines=13> */
.L_x_8419:
        /* <DEDUP_REMOVED lines=13> */
.L_x_8422:
[----:B------:R-:W-:-:S04]  /*5fd0*/  SHF.R.U32.HI R0, RZ, 0x14, R3 ;  /* 0x00000014ff007819 */ /* 0x000fc80000011603 */
[----:B------:R-:W-:-:S04]  /*5fe0*/  LOP3.LUT R0, R0, 0x1, RZ, 0xc0, !PT ;  /* 0x0000000100007812 */ /* 0x000fc800078ec0ff */
[----:B------:R-:W-:-:S04]  /*5ff0*/  IADD3 R0, PT, PT, R3, 0x487ffff, R0 ;  /* 0x0487ffff03007810 */ /* 0x000fc80007ffe000 */
[----:B------:R-:W-:-:S04]  /*6000*/  SHF.R.U32.HI R0, RZ, 0x14, R0 ;  /* 0x00000014ff007819 */ /* 0x000fc80000011600 */
[----:B------:R-:W-:-:S07]  /*6010*/  LOP3.LUT R0, R0, 0xff, RZ, 0xc0, !PT ;  /* 0x000000ff00007812 */ /* 0x000fce00078ec0ff */
.L_x_8423:
[----:B------:R-:W-:-:S04]  /*6020*/  SHF.R.U32.HI R3, RZ, 0x18, R3 ;  /* 0x00000018ff037819 */ /* 0x000fc80000011603 */
[----:B------:R-:W-:-:S04]  /*6030*/  LOP3.LUT R0, R0, 0x80, R3, 0xf8, !PT ;  /* 0x0000008000007812 */ /* 0x000fc800078ef803 */
[----:B------:R-:W-:-:S07]  /*6040*/  PRMT R4, R0, 0x7610, R4 ;  /* 0x0000761000047816 */ /* 0x000fce0000000004 */
.L_x_8421:
[----:B------:R-:W-:Y:S05]  /*6050*/  BSYNC.RECONVERGENT B0 ;  /* 0x0000000000007941 */ /* 0x000fea0003800200 */
.L_x_8420:
[----:B------:R0:W-:Y:S01]  /*6060*/  STG.E.U8 desc[UR36][R8.64], R4 ;  /* 0x0000000408007986 */ /* 0x0001e2000c101124 */
[----:B------:R-:W-:Y:S01]  /*6070*/  IMAD.MOV.U32 R25, RZ, RZ, R23 ;  /* 0x000000ffff197224 */ /* 0x000fe200078e0017 */
[----:B------:R-:W-:Y:S06]  /*6080*/  BRA `(.L_x_8401) ;  /* 0x00000004002c7947 */ /* 0x000fec0003800000 */
.L_x_8418:
        /* <DEDUP_REMOVED lines=13> */
.L_x_8426:
[----:B------:R-:W-:-:S04]  /*6160*/  SHF.R.U32.HI R0, RZ, 0x15, R3 ;  /* 0x00000015ff007819 */ /* 0x000fc80000011603 */
[----:B------:R-:W-:-:S04]  /*6170*/  LOP3.LUT R0, R0, 0x1, RZ, 0xc0, !PT ;  /* 0x0000000100007812 */ /* 0x000fc800078ec0ff */
[----:B------:R-:W-:-:S04]  /*6180*/  IADD3 R0, PT, PT, R3, 0x88fffff, R0 ;  /* 0x088fffff03007810 */ /* 0x000fc80007ffe000 */
[----:B------:R-:W-:-:S04]  /*6190*/  SHF.R.U32.HI R0, RZ, 0x15, R0 ;  /* 0x00000015ff007819 */ /* 0x000fc80000011600 */
[----:B------:R-:W-:-:S07]  /*61a0*/  LOP3.LUT R0, R0, 0xff, RZ, 0xc0, !PT ;  /* 0x000000ff00007812 */ /* 0x000fce00078ec0ff */
.L_x_8427:
[----:B------:R-:W-:-:S04]  /*61b0*/  SHF.R.U32.HI R3, RZ, 0x18, R3 ;  /* 0x00000018ff037819 */ /* 0x000fc80000011603 */
[----:B------:R-:W-:-:S04]  /*61c0*/  LOP3.LUT R0, R0, 0x80, R3, 0xf8, !PT ;  /* 0x0000008000007812 */ /* 0x000fc800078ef803 */
[----:B------:R-:W-:-:S07]  /*61d0*/  PRMT R4, R0, 0x7610, R4 ;  /* 0x0000761000047816 */ /* 0x000fce0000000004 */
.L_x_8425:
[----:B------:R-:W-:Y:S05]  /*61e0*/  BSYNC.RECONVERGENT B0 ;  /* 0x0000000000007941 */ /* 0x000fea0003800200 */
.L_x_8424:
[----:B------:R0:W-:Y:S01]  /*61f0*/  STG.E.U8 desc[UR36][R8.64], R4 ;  /* 0x0000000408007986 */ /* 0x0001e2000c101124 */
[----:B------:R-:W-:Y:S01]  /*6200*/  IMAD.MOV.U32 R25, RZ, RZ, R23 ;  /* 0x000000ffff197224 */ /* 0x000fe200078e0017 */
[----:B------:R-:W-:Y:S06]  /*6210*/  BRA `(.L_x_8401) ;  /* 0x0000000000c87947 */ /* 0x000fec0003800000 */
.L_x_8417:
[----:B------:R-:W-:-:S13]  /*6220*/  ISETP.NE.AND P0, PT, R0, 0x1c, PT ;  /* 0x0000001c0000780c */ /* 0x000fda0003f05270 */
[----:B------:R-:W-:Y:S05]  /*6230*/  @!P0 BRA `(.L_x_8428) ;  /* 0x0000000000b08947 */ /* 0x000fea0003800000 */
[----:B------:R-:W-:-:S13]  /*6240*/  ISETP.NE.AND P0, PT, R0, 0x1d, PT ;  /* 0x0000001d0000780c */ /* 0x000fda0003f05270 */
[----:B------:R-:W-:Y:S05]  /*6250*/  @!P0 BRA `(.L_x_8429) ;  /* 0x0000000000948947 */ /* 0x000fea0003800000 */
[----:B------:R-:W-:-:S13]  /*6260*/  ISETP.NE.AND P0, PT, R0, 0x2c, PT ;  /* 0x0000002c0000780c */ /* 0x000fda0003f05270 */
[----:B------:R-:W-:Y:S05]  /*6270*/  @!P0 BRA `(.L_x_8430) ;  /* 0x0000000000488947 */ /* 0x000fea0003800000 */
.L_x_8400:
[----:B--2-4-:R-:W-:Y:S01]  /*6280*/  MOV R14, 0x0 ;  /* 0x00000000000e7802 */ /* 0x014fe20000000f00 */
        /* <DEDUP_REMOVED lines=15> */
.L_x_8431:
[----:B------:R-:W-:Y:S01]  /*6380*/  IMAD.MOV.U32 R25, RZ, RZ, R23 ;  /* 0x000000ffff197224 */ /* 0x000fe200078e0017 */
[----:B------:R-:W-:Y:S06]  /*6390*/  BRA `(.L_x_8401) ;  /* 0x0000000000687947 */ /* 0x000fec0003800000 */
.L_x_8430:
        /* <DEDUP_REMOVED lines=17> */
.L_x_8429:
[----:B------:R-:W-:Y:S02]  /*64b0*/  IMAD.U32 R4, R4, 0x10000, RZ ;  /* 0x0001000004047824 */ /* 0x000fe400078e00ff */
[----:B------:R-:W-:-:S04]  /*64c0*/  IMAD.MOV.U32 R25, RZ, RZ, R23 ;  /* 0x000000ffff197224 */ /* 0x000fc800078e0017 */
[----:B------:R-:W0:Y:S02]  /*64d0*/  F2I.U64.TRUNC R4, R4 ;  /* 0x0000000400047311 */ /* 0x000e24000020d800 */
[----:B0-----:R0:W-:Y:S01]  /*64e0*/  STG.E.64 desc[UR36][R8.64], R4 ;  /* 0x0000000408007986 */ /* 0x0011e2000c101b24 */
[----:B------:R-:W-:Y:S05]  /*64f0*/  BRA `(.L_x_8401) ;  /* 0x0000000000107947 */ /* 0x000fea0003800000 */
.L_x_8428:
[----:B------:R-:W-:Y:S02]  /*6500*/  IMAD.U32 R4, R4, 0x10000, RZ ;  /* 0x0001000004047824 */ /* 0x000fe400078e00ff */
[----:B------:R-:W-:Y:S02]  /*6510*/  IMAD.MOV.U32 R25, RZ, RZ, R23 ;  /* 0x000000ffff197224 */ /* 0x000fe400078e0017 */
[----:B------:R-:W0:Y:S02]  /*6520*/  F2I.FTZ.U32.TRUNC.NTZ R3, R4 ;  /* 0x0000000400037305 */ /* 0x000e24000021f000 */
[----:B0-----:R0:W-:Y:S03]  /*6530*/  STG.E desc[UR36][R8.64], R3 ;  /* 0x0000000308007986 */ /* 0x0011e6000c101924 */
.L_x_8401:
        /* <DEDUP_REMOVED lines=25> */
.L_x_8436:
[----:B---3--:R-:W-:-:S06]  /*66d0*/  IMAD.U32 R5, R22, 0x10000, RZ ;  /* 0x0001000016057824 */ /* 0x008fcc00078e00ff */
[----:B------:R-:W0:Y:S02]  /*66e0*/  F2I.S64.TRUNC R4, R5 ;  /* 0x0000000500047311 */ /* 0x000e24000020d900 */
[----:B0-----:R0:W-:Y:S01]  /*66f0*/  STG.E.U8 desc[UR36][R8.64], R4 ;  /* 0x0000000408007986 */ /* 0x0011e2000c101124 */
[----:B------:R-:W-:Y:S05]  /*6700*/  BRA `(.L_x_8438) ;  /* 0x0000000c006c7947 */ /* 0x000fea0003800000 */
.L_x_8435:
        /* <DEDUP_REMOVED lines=10> */
.L_x_8440:
[----:B---3--:R-:W-:-:S04]  /*67b0*/  IMAD.U32 R22, R22, 0x10000, RZ ;  /* 0x0001000016167824 */ /* 0x008fc800078e00ff */
[----:B------:R-:W0:Y:S02]  /*67c0*/  F2I.FTZ.TRUNC.NTZ R3, R22 ;  /* 0x0000001600037305 */ /* 0x000e24000021f100 */
[----:B0-----:R0:W-:Y:S01]  /*67d0*/  STG.E desc[UR36][R8.64], R3 ;  /* 0x0000000308007986 */ /* 0x0011e2000c101924 */
[----:B------:R-:W-:Y:S05]  /*67e0*/  BRA `(.L_x_8438) ;  /* 0x0000000c00347947 */ /* 0x000fea0003800000 */
.L_x_8439:
[----:B---3--:R-:W-:-:S04]  /*67f0*/  IMAD.U32 R22, R22, 0x10000, RZ ;  /* 0x0001000016167824 */ /* 0x008fc800078e00ff */
[----:B------:R-:W0:Y:S02]  /*6800*/  F2I.FTZ.TRUNC.NTZ R3, R22 ;  /* 0x0000001600037305 */ /* 0x000e24000021f100 */
[----:B0-----:R3:W-:Y:S01]  /*6810*/  STG.E.U16 desc[UR36][R8.64], R3 ;  /* 0x0000000308007986 */ /* 0x0017e2000c101524 */
[----:B------:R-:W-:Y:S05]  /*6820*/  BRA `(.L_x_8438) ;  /* 0x0000000c00247947 */ /* 0x000fea0003800000 */
.L_x_8434:
        /* <DEDUP_REMOVED lines=9> */
.L_x_8442:
[----:B---3--:R-:W-:-:S05]  /*68c0*/  IMAD.U32 R0, R22, 0x10000, RZ ;  /* 0x0001000016007824 */ /* 0x008fca00078e00ff */
[----:B------:R-:W-:-:S05]  /*68d0*/  F2FP.F16.F32.PACK_AB R0, RZ, R0 ;  /* 0x00000000ff00723e */ /* 0x000fca00000000ff */
[----:B------:R0:W-:Y:S01]  /*68e0*/  STG.E.U16 desc[UR36][R8.64], R0 ;  /* 0x0000000008007986 */ /* 0x0001e2000c101524 */
[----:B------:R-:W-:Y:S05]  /*68f0*/  BRA `(.L_x_8438) ;  /* 0x0000000800f07947 */ /* 0x000fea0003800000 */
.L_x_8441:
        /* <DEDUP_REMOVED lines=10> */
.L_x_8444:
[----:B---3--:R-:W-:-:S05]  /*69a0*/  IMAD.U32 R22, R22, 0x10000, RZ ;  /* 0x0001000016167824 */ /* 0x008fca00078e00ff */
[----:B------:R-:W-:-:S04]  /*69b0*/  F2FP.F16.F32.PACK_AB R3, RZ, R22 ;  /* 0x00000016ff03723e */ /* 0x000fc800000000ff */
[----:B------:R-:W-:-:S05]  /*69c0*/  PRMT R3, R3, 0x5410, RZ ;  /* 0x0000541003037816 */ /* 0x000fca00000000ff */
[----:B------:R0:W-:Y:S01]  /*69d0*/  STG.E desc[UR36][R8.64], R3 ;  /* 0x0000000308007986 */ /* 0x0001e2000c101924 */
[----:B------:R-:W-:Y:S05]  /*69e0*/  BRA `(.L_x_8438) ;  /* 0x0000000800b47947 */ /* 0x000fea0003800000 */
.L_x_8443:
[----:B---3--:R-:W-:-:S04]  /*69f0*/  IMAD.U32 R4, R22, 0x10000, RZ ;  /* 0x0001000016047824 */ /* 0x008fc800078e00ff */
[----:B------:R-:W-:-:S06]  /*6a00*/  FMUL.FTZ R4, R4, 1 ;  /* 0x3f80000004047820 */ /* 0x000fcc0000410000 */
[----:B------:R-:W0:Y:S02]  /*6a10*/  F2F.F64.F32 R4, R4 ;  /* 0x0000000400047310 */ /* 0x000e240000201800 */
[----:B0-----:R0:W-:Y:S01]  /*6a20*/  STG.E.64 desc[UR36][R8.64], R4 ;  /* 0x0000000408007986 */ /* 0x0011e2000c101b24 */
[----:B------:R-:W-:Y:S05]  /*6a30*/  BRA `(.L_x_8438) ;  /* 0x0000000800a07947 */ /* 0x000fea0003800000 */
.L_x_8433:
        /* <DEDUP_REMOVED lines=14> */
.L_x_8448:
        /* <DEDUP_REMOVED lines=17> */
.L_x_8451:
[----:B------:R-:W-:-:S04]  /*6c30*/  SHF.R.U32.HI R3, RZ, 0x18, R5 ;  /* 0x00000018ff037819 */ /* 0x000fc80000011605 */
[----:B------:R-:W-:-:S04]  /*6c40*/  LOP3.LUT R0, R0, 0x80, R3, 0xf8, !PT ;  /* 0x0000008000007812 */ /* 0x000fc800078ef803 */
[----:B------:R-:W-:-:S07]  /*6c50*/  PRMT R4, R0, 0x7610, R4 ;  /* 0x0000761000047816 */ /* 0x000fce0000000004 */
.L_x_8450:
[----:B------:R-:W-:Y:S05]  /*6c60*/  BSYNC.RECONVERGENT B0 ;  /* 0x0000000000007941 */ /* 0x000fea0003800200 */
.L_x_8449:
[----:B------:R0:W-:Y:S01]  /*6c70*/  STG.E.U8 desc[UR36][R8.64], R4 ;  /* 0x0000000408007986 */ /* 0x0001e2000c101124 */
[----:B------:R-:W-:Y:S05]  /*6c80*/  BRA `(.L_x_8438) ;  /* 0x00000008000c7947 */ /* 0x000fea0003800000 */
.L_x_8447:
        /* <DEDUP_REMOVED lines=17> */
.L_x_8454:
[----:B------:R-:W-:-:S04]  /*6da0*/  SHF.R.U32.HI R3, RZ, 0x18, R5 ;  /* 0x00000018ff037819 */ /* 0x000fc80000011605 */
[----:B------:R-:W-:-:S04]  /*6db0*/  LOP3.LUT R0, R0, 0x80, R3, 0xf8, !PT ;  /* 0x0000008000007812 */ /* 0x000fc800078ef803 */
[----:B------:R-:W-:-:S07]  /*6dc0*/  PRMT R4, R0, 0x7610, R4 ;  /* 0x0000761000047816 */ /* 0x000fce0000000004 */
.L_x_8453:
[----:B------:R-:W-:Y:S05]  /*6dd0*/  BSYNC.RECONVERGENT B0 ;  /* 0x0000000000007941 */ /* 0x000fea0003800200 */
.L_x_8452:
[----:B------:R0:W-:Y:S01]  /*6de0*/  STG.E.U8 desc[UR36][R8.64], R4 ;  /* 0x0000000408007986 */ /* 0x0001e2000c101124 */
[----:B------:R-:W-:Y:S05]  /*6df0*/  BRA `(.L_x_8438) ;  /* 0x0000000400b07947 */ /* 0x000fea0003800000 */
.L_x_8446:
        /* <DEDUP_REMOVED lines=22> */
.L_x_8456:
[----:B---3--:R-:W-:-:S06]  /*6f60*/  IMAD.U32 R4, R22, 0x10000, RZ ;  /* 0x0001000016047824 */ /* 0x008fcc00078e00ff */
[----:B------:R-:W0:Y:S02]  /*6f70*/  F2I.U64.TRUNC R4, R4 ;  /* 0x0000000400047311 */ /* 0x000e24000020d800 */
[----:B0-----:R0:W-:Y:S01]  /*6f80*/  STG.E.64 desc[UR36][R8.64], R4 ;  /* 0x0000000408007986 */ /* 0x0011e2000c101b24 */
[----:B------:R-:W-:Y:S05]  /*6f90*/  BRA `(.L_x_8438) ;  /* 0x0000000400487947 */ /* 0x000fea0003800000 */
.L_x_8455:
[----:B---3--:R-:W-:-:S04]  /*6fa0*/  IMAD.U32 R22, R22, 0x10000, RZ ;  /* 0x0001000016167824 */ /* 0x008fc800078e00ff */
[----:B------:R-:W0:Y:S02]  /*6fb0*/  F2I.FTZ.U32.TRUNC.NTZ R3, R22 ;  /* 0x0000001600037305 */ /* 0x000e24000021f000 */
[----:B0-----:R0:W-:Y:S01]  /*6fc0*/  STG.E desc[UR36][R8.64], R3 ;  /* 0x0000000308007986 */ /* 0x0011e2000c101924 */
[----:B------:R-:W-:Y:S05]  /*6fd0*/  BRA `(.L_x_8438) ;  /* 0x0000000400387947 */ /* 0x000fea0003800000 */
.L_x_8445:
        /* <DEDUP_REMOVED lines=11> */
.L_x_8458:
[----:B---3--:R-:W-:Y:S01]  /*7090*/  IMAD.U32 R22, R22, 0x10000, RZ ;  /* 0x0001000016167824 */ /* 0x008fe200078e00ff */
[----:B------:R-:W-:-:S03]  /*70a0*/  CS2R R6, SRZ ;  /* 0x0000000000067805 */ /* 0x000fc6000001ff00 */
[----:B------:R-:W-:-:S06]  /*70b0*/  FMUL.FTZ R4, R22, 1 ;  /* 0x3f80000016047820 */ /* 0x000fcc0000410000 */
[----:B------:R-:W0:Y:S02]  /*70c0*/  F2F.F64.F32 R4, R4 ;  /* 0x0000000400047310 */ /* 0x000e240000201800 */
[----:B0-----:R0:W-:Y:S01]  /*70d0*/  STG.E.128 desc[UR36][R8.64], R4 ;  /* 0x0000000408007986 */ /* 0x0011e2000c101d24 */
[----:B------:R-:W-:Y:S05]  /*70e0*/  BRA `(.L_x_8438) ;  /* 0x0000000000f47947 */ /* 0x000fea0003800000 */
.L_x_8457:
[----:B------:R-:W-:-:S13]  /*70f0*/  ISETP.NE.AND P0, PT, R0, 0xf, PT ;  /* 0x0000000f0000780c */ /* 0x000fda0003f05270 */
[----:B------:R-:W-:Y:S05]  /*7100*/  @!P0 BRA `(.L_x_8459) ;  /* 0x0000000000e88947 */ /* 0x000fea0003800000 */
[----:B------:R-:W-:-:S13]  /*7110*/  ISETP.NE.AND P0, PT, R0, 0x17, PT ;  /* 0x000000170000780c */ /* 0x000fda0003f05270 */
[----:B------:R-:W-:Y:S05]  /*7120*/  @!P0 BRA `(.L_x_8460) ;  /* 0x0000000000908947 */ /* 0x000fea0003800000 */
[----:B------:R-:W-:-:S13]  /*7130*/  ISETP.NE.AND P0, PT, R0, 0x18, PT ;  /* 0x000000180000780c */ /* 0x000fda0003f05270 */
[----:B------:R-:W-:Y:S05]  /*7140*/  @!P0 BRA `(.L_x_8461) ;  /* 0x0000000000448947 */ /* 0x000fea0003800000 */
.L_x_8437:
        /* <DEDUP_REMOVED lines=16> */
.L_x_8462:
[----:B------:R-:W-:Y:S05]  /*7250*/  BRA `(.L_x_8438) ;  /* 0x0000000000987947 */ /* 0x000fea0003800000 */
.L_x_8461:
        /* <DEDUP_REMOVED lines=13> */
.L_x_8464:
[----:B------:R-:W-:Y:S05]  /*7330*/  BSYNC.RECONVERGENT B0 ;  /* 0x0000000000007941 */ /* 0x000fea0003800200 */
.L_x_8463:
[----:B------:R-:W-:-:S05]  /*7340*/  LOP3.LUT R3, R0, 0x80, R3, 0xf8, !PT ;  /* 0x0000008000037812 */ /* 0x000fca00078ef803 */
[----:B------:R0:W-:Y:S01]  /*7350*/  STG.E.U8 desc[UR36][R8.64], R3 ;  /* 0x0000000308007986 */ /* 0x0001e2000c101124 */
[----:B------:R-:W-:Y:S05]  /*7360*/  BRA `(.L_x_8438) ;  /* 0x0000000000547947 */ /* 0x000fea0003800000 */
.L_x_8460:
        /* <DEDUP_REMOVED lines=12> */
.L_x_8466:
[----:B------:R-:W-:Y:S01]  /*7430*/  IMAD.MOV.U32 R0, RZ, RZ, 0x7f ;  /* 0x0000007fff007424 */ /* 0x000fe200078e00ff */
[----:B------:R-:W-:-:S04]  /*7440*/  ISETP.GT.U32.AND P0, PT, R4, 0x7f800000, PT ;  /* 0x7f8000000400780c */ /* 0x000fc80003f04070 */
[----:B------:R-:W-:-:S09]  /*7450*/  SEL R0, R0, 0x7c, P0 ;  /* 0x0000007c00007807 */ /* 0x000fd20000000000 */
.L_x_8467:
[----:B------:R-:W-:Y:S05]  /*7460*/  BSYNC.RECONVERGENT B0 ;  /* 0x0000000000007941 */ /* 0x000fea0003800200 */
.L_x_8465:
[----:B------:R-:W-:-:S04]  /*7470*/  SHF.R.U32.HI R3, RZ, 0x18, R3 ;  /* 0x00000018ff037819 */ /* 0x000fc80000011603 */
[----:B------:R-:W-:-:S05]  /*7480*/  LOP3.LUT R3, R0, 0x80, R3, 0xf8, !PT ;  /* 0x0000008000037812 */ /* 0x000fca00078ef803 */
[----:B------:R0:W-:Y:S01]  /*7490*/  STG.E.U8 desc[UR36][R8.64], R3 ;  /* 0x0000000308007986 */ /* 0x0001e2000c101124 */
[----:B------:R-:W-:Y:S05]  /*74a0*/  BRA `(.L_x_8438) ;  /* 0x0000000000047947 */ /* 0x000fea0003800000 */
.L_x_8459:
[----:B---3--:R0:W-:Y:S02]  /*74b0*/  STG.E.U16 desc[UR36][R8.64], R22 ;  /* 0x0000001608007986 */ /* 0x0081e4000c101524 */
.L_x_8438:
[----:B------:R-:W-:-:S07]  /*74c0*/  VIADD R25, R25, 0x80 ;  /* 0x0000008019197836 */ /* 0x000fce0000000000 */
.L_x_8395:
[----:B------:R-:W-:-:S13]  /*74d0*/  ISETP.GE.AND P0, PT, R25, R16, PT ;  /* 0x000000101900720c */ /* 0x000fda0003f06270 */
[----:B------:R-:W-:Y:S05]  /*74e0*/  @P0 BREAK.RELIABLE B6 ;  /* 0x0000000000060942 */ /* 0x000fea0003800100 */
[----:B------:R-:W-:Y:S05]  /*74f0*/  @P0 BRA `(.L_x_8432) ;  /* 0x0000000c00dc0947 */ /* 0x000fea0003800000 */
[----:B------:R-:W-:Y:S05]  /*7500*/  BSYNC.RELIABLE B6 ;  /* 0x0000000000067941 */ /* 0x000fea0003800100 */
.L_x_8394:
        /* <DEDUP_REMOVED lines=20> */
[----:B0-----:R0:W-:Y:S01]  /*7650*/  STG.E.U8 desc[UR36][R8.64], R17 ;  /* 0x0000001108007986 */ /* 0x0011e2000c101124 */
[----:B------:R-:W-:Y:S05]  /*7660*/  BRA `(.L_x_8473) ;  /* 0x0000000c007c7947 */ /* 0x000fea0003800000 */
.L_x_8471:
[----:B------:R-:W-:-:S06]  /*7670*/  IMAD.U32 R5, R17, 0x10000, RZ ;  /* 0x0001000011057824 */ /* 0x000fcc00078e00ff */
[----:B------:R-:W0:Y:S02]  /*7680*/  F2I.S64.TRUNC R4, R5 ;  /* 0x0000000500047311 */ /* 0x000e24000020d900 */
[----:B0-----:R0:W-:Y:S01]  /*7690*/  STG.E.U8 desc[UR36][R8.64], R4 ;  /* 0x0000000408007986 */ /* 0x0011e2000c101124 */
[----:B------:R-:W-:Y:S05]  /*76a0*/  BRA `(.L_x_8473) ;  /* 0x0000000c006c7947 */ /* 0x000fea0003800000 */
.L_x_8470:
        /* <DEDUP_REMOVED lines=10> */
.L_x_8475:
[----:B------:R-:W-:-:S06]  /*7750*/  IMAD.U32 R17, R17, 0x10000, RZ ;  /* 0x0001000011117824 */ /* 0x000fcc00078e00ff */
[----:B------:R-:W0:Y:S02]  /*7760*/  F2I.FTZ.TRUNC.NTZ R17, R17 ;  /* 0x0000001100117305 */ /* 0x000e24000021f100 */
[----:B0-----:R0:W-:Y:S01]  /*7770*/  STG.E desc[UR36][R8.64], R17 ;  /* 0x0000001108007986 */ /* 0x0011e2000c101924 */
[----:B------:R-:W-:Y:S05]  /*7780*/  BRA `(.L_x_8473) ;  /* 0x0000000c00347947 */ /* 0x000fea0003800000 */
.L_x_8474:
[----:B------:R-:W-:-:S06]  /*7790*/  IMAD.U32 R17, R17, 0x10000, RZ ;  /* 0x0001000011117824 */ /* 0x000fcc00078e00ff */
[----:B------:R-:W0:Y:S02]  /*77a0*/  F2I.FTZ.TRUNC.NTZ R17, R17 ;  /* 0x0000001100117305 */ /* 0x000e24000021f100 */
[----:B0-----:R0:W-:Y:S01]  /*77b0*/  STG.E.U16 desc[UR36][R8.64], R17 ;  /* 0x0000001108007986 */ /* 0x0011e2000c101524 */
[----:B------:R-:W-:Y:S05]  /*77c0*/  BRA `(.L_x_8473) ;  /* 0x0000000c00247947 */ /* 0x000fea0003800000 */
.L_x_8469:
        /* <DEDUP_REMOVED lines=9> */
.L_x_8477:
[----:B------:R-:W-:-:S05]  /*7860*/  IMAD.U32 R0, R17, 0x10000, RZ ;  /* 0x0001000011007824 */ /* 0x000fca00078e00ff */
[----:B------:R-:W-:-:S05]  /*7870*/  F2FP.F16.F32.PACK_AB R0, RZ, R0 ;  /* 0x00000000ff00723e */ /* 0x000fca00000000ff */
[----:B------:R0:W-:Y:S01]  /*7880*/  STG.E.U16 desc[UR36][R8.64], R0 ;  /* 0x0000000008007986 */ /* 0x0001e2000c101524 */
[----:B------:R-:W-:Y:S05]  /*7890*/  BRA `(.L_x_8473) ;  /* 0x0000000800f07947 */ /* 0x000fea0003800000 */
.L_x_8476:
        /* <DEDUP_REMOVED lines=10> */
.L_x_8479:
[----:B------:R-:W-:-:S05]  /*7940*/  IMAD.U32 R17, R17, 0x10000, RZ ;  /* 0x0001000011117824 */ /* 0x000fca00078e00ff */
[----:B------:R-:W-:-:S04]  /*7950*/  F2FP.F16.F32.PACK_AB R3, RZ, R17 ;  /* 0x00000011ff03723e */ /* 0x000fc800000000ff */
[----:B------:R-:W-:-:S05]  /*7960*/  PRMT R3, R3, 0x5410, RZ ;  /* 0x0000541003037816 */ /* 0x000fca00000000ff */
[----:B------:R0:W-:Y:S01]  /*7970*/  STG.E desc[UR36][R8.64], R3 ;  /* 0x0000000308007986 */ /* 0x0001e2000c101924 */
[----:B------:R-:W-:Y:S05]  /*7980*/  BRA `(.L_x_8473) ;  /* 0x0000000800b47947 */ /* 0x000fea0003800000 */
.L_x_8478:
[----:B------:R-:W-:-:S04]  /*7990*/  IMAD.U32 R4, R17, 0x10000, RZ ;  /* 0x0001000011047824 */ /* 0x000fc800078e00ff */
[----:B------:R-:W-:-:S06]  /*79a0*/  FMUL.FTZ R4, R4, 1 ;  /* 0x3f80000004047820 */ /* 0x000fcc0000410000 */
[----:B------:R-:W0:Y:S02]  /*79b0*/  F2F.F64.F32 R4, R4 ;  /* 0x0000000400047310 */ /* 0x000e240000201800 */
[----:B0-----:R0:W-:Y:S01]  /*79c0*/  STG.E.64 desc[UR36][R8.64], R4 ;  /* 0x0000000408007986 */ /* 0x0011e2000c101b24 */
[----:B------:R-:W-:Y:S05]  /*79d0*/  BRA `(.L_x_8473) ;  /* 0x0000000800a07947 */ /* 0x000fea0003800000 */
.L_x_8468:
        /* <DEDUP_REMOVED lines=14> */
.L_x_8483:
        /* <DEDUP_REMOVED lines=17> */
.L_x_8486:
[----:B------:R-:W-:-:S04]  /*7bd0*/  SHF.R.U32.HI R3, RZ, 0x18, R17 ;  /* 0x00000018ff037819 */ /* 0x000fc80000011611 */
[----:B------:R-:W-:-:S04]  /*7be0*/  LOP3.LUT R0, R0, 0x80, R3, 0xf8, !PT ;  /* 0x0000008000007812 */ /* 0x000fc800078ef803 */
[----:B------:R-:W-:-:S07]  /*7bf0*/  PRMT R4, R0, 0x7610, R4 ;  /* 0x0000761000047816 */ /* 0x000fce0000000004 */
.L_x_8485:
[----:B------:R-:W-:Y:S05]  /*7c00*/  BSYNC.RECONVERGENT B0 ;  /* 0x0000000000007941 */ /* 0x000fea0003800200 */
.L_x_8484:
[----:B------:R0:W-:Y:S01]  /*7c10*/  STG.E.U8 desc[UR36][R8.64], R4 ;  /* 0x0000000408007986 */ /* 0x0001e2000c101124 */
[----:B------:R-:W-:Y:S05]  /*7c20*/  BRA `(.L_x_8473) ;  /* 0x00000008000c7947 */ /* 0x000fea0003800000 */
.L_x_8482:
        /* <DEDUP_REMOVED lines=17> */
.L_x_8489:
[----:B------:R-:W-:-:S04]  /*7d40*/  SHF.R.U32.HI R3, RZ, 0x18, R17 ;  /* 0x00000018ff037819 */ /* 0x000fc80000011611 */
[----:B------:R-:W-:-:S04]  /*7d50*/  LOP3.LUT R0, R0, 0x80, R3, 0xf8, !PT ;  /* 0x0000008000007812 */ /* 0x000fc800078ef803 */
[----:B------:R-:W-:-:S07]  /*7d60*/  PRMT R4, R0, 0x7610, R4 ;  /* 0x0000761000047816 */ /* 0x000fce0000000004 */
.L_x_8488:
[----:B------:R-:W-:Y:S05]  /*7d70*/  BSYNC.RECONVERGENT B0 ;  /* 0x0000000000007941 */ /* 0x000fea0003800200 */
.L_x_8487:
[----:B------:R0:W-:Y:S01]  /*7d80*/  STG.E.U8 desc[UR36][R8.64], R4 ;  /* 0x0000000408007986 */ /* 0x0001e2000c101124 */
[----:B------:R-:W-:Y:S05]  /*7d90*/  BRA `(.L_x_8473) ;  /* 0x0000000400b07947 */ /* 0x000fea0003800000 */
.L_x_8481:
        /* <DEDUP_REMOVED lines=22> */
.L_x_8491:
[----:B------:R-:W-:-:S06]  /*7f00*/  IMAD.U32 R4, R17, 0x10000, RZ ;  /* 0x0001000011047824 */ /* 0x000fcc00078e00ff */
[----:B------:R-:W0:Y:S02]  /*7f10*/  F2I.U64.TRUNC R4, R4 ;  /* 0x0000000400047311 */ /* 0x000e24000020d800 */
[----:B0-----:R0:W-:Y:S01]  /*7f20*/  STG.E.64 desc[UR36][R8.64], R4 ;  /* 0x0000000408007986 */ /* 0x0011e2000c101b24 */
[----:B------:R-:W-:Y:S05]  /*7f30*/  BRA `(.L_x_8473) ;  /* 0x0000000400487947 */ /* 0x000fea0003800000 */
.L_x_8490:
[----:B------:R-:W-:-:S06]  /*7f40*/  IMAD.U32 R17, R17, 0x10000, RZ ;  /* 0x0001000011117824 */ /* 0x000fcc00078e00ff */
[----:B------:R-:W0:Y:S02]  /*7f50*/  F2I.FTZ.U32.TRUNC.NTZ R17, R17 ;  /* 0x0000001100117305 */ /* 0x000e24000021f000 */
[----:B0-----:R0:W-:Y:S01]  /*7f60*/  STG.E desc[UR36][R8.64], R17 ;  /* 0x0000001108007986 */ /* 0x0011e2000c101924 */
[----:B------:R-:W-:Y:S05]  /*7f70*/  BRA `(.L_x_8473) ;  /* 0x0000000400387947 */ /* 0x000fea0003800000 */
.L_x_8480:
        /* <DEDUP_REMOVED lines=11> */
.L_x_8493:
[----:B------:R-:W-:Y:S01]  /*8030*/  IMAD.U32 R17, R17, 0x10000, RZ ;  /* 0x0001000011117824 */ /* 0x000fe200078e00ff */
[----:B------:R-:W-:-:S03]  /*8040*/  CS2R R6, SRZ ;  /* 0x0000000000067805 */ /* 0x000fc6000001ff00 */
[----:B------:R-:W-:-:S06]  /*8050*/  FMUL.FTZ R4, R17, 1 ;  /* 0x3f80000011047820 */ /* 0x000fcc0000410000 */
[----:B------:R-:W0:Y:S02]  /*8060*/  F2F.F64.F32 R4, R4 ;  /* 0x0000000400047310 */ /* 0x000e240000201800 */
[----:B0-----:R1:W-:Y:S01]  /*8070*/  STG.E.128 desc[UR36][R8.64], R4 ;  /* 0x0000000408007986 */ /* 0x0013e2000c101d24 */
[----:B------:R-:W-:Y:S05]  /*8080*/  BRA `(.L_x_8473) ;  /* 0x0000000000f47947 */ /* 0x000fea0003800000 */
.L_x_8492:
[----:B------:R-:W-:-:S13]  /*8090*/  ISETP.NE.AND P0, PT, R0, 0xf, PT ;  /* 0x0000000f0000780c */ /* 0x000fda0003f05270 */
[----:B------:R-:W-:Y:S05]  /*80a0*/  @!P0 BRA `(.L_x_8494) ;  /* 0x0000000000e88947 */ /* 0x000fea0003800000 */
[----:B------:R-:W-:-:S13]  /*80b0*/  ISETP.NE.AND P0, PT, R0, 0x17, PT ;  /* 0x000000170000780c */ /* 0x000fda0003f05270 */
[----:B------:R-:W-:Y:S05]  /*80c0*/  @!P0 BRA `(.L_x_8495) ;  /* 0x0000000000908947 */ /* 0x000fea0003800000 */
[----:B------:R-:W-:-:S13]  /*80d0*/  ISETP.NE.AND P0, PT, R0, 0x18, PT ;  /* 0x000000180000780c */ /* 0x000fda0003f05270 */
[----:B------:R-:W-:Y:S05]  /*80e0*/  @!P0 BRA `(.L_x_8496) ;  /* 0x0000000000448947 */ /* 0x000fea0003800000 */
.L_x_8472:
[----:B--2-4-:R-:W-:Y:S01]  /*80f0*/  MOV R14, 0x0 ;  /* 0x00000000000e7802 */ /* 0x014fe20000000f00 */
        /* <DEDUP_REMOVED lines=15> */
.L_x_8497:
[----:B------:R-:W-:Y:S05]  /*81f0*/  BRA `(.L_x_8473) ;  /* 0x0000000000987947 */ /* 0x000fea0003800000 */
.L_x_8496:
        /* <DEDUP_REMOVED lines=13> */
.L_x_8499:
[----:B------:R-:W-:Y:S05]  /*82d0*/  BSYNC.RECONVERGENT B0 ;  /* 0x0000000000007941 */ /* 0x000fea0003800200 */
.L_x_8498:
[----:B------:R-:W-:-:S05]  /*82e0*/  LOP3.LUT R3, R0, 0x80, R3, 0xf8, !PT ;  /* 0x0000008000037812 */ /* 0x000fca00078ef803 */
[----:B------:R0:W-:Y:S01]  /*82f0*/  STG.E.U8 desc[UR36][R8.64], R3 ;  /* 0x0000000308007986 */ /* 0x0001e2000c101124 */
[----:B------:R-:W-:Y:S05]  /*8300*/  BRA `(.L_x_8473) ;  /* 0x0000000000547947 */ /* 0x000fea0003800000 */
.L_x_8495:
        /* <DEDUP_REMOVED lines=12> */
.L_x_8501:
[----:B------:R-:W-:Y:S01]  /*83d0*/  IMAD.MOV.U32 R0, RZ, RZ, 0x7f ;  /* 0x0000007fff007424 */ /* 0x000fe200078e00ff */
[----:B------:R-:W-:-:S04]  /*83e0*/  ISETP.GT.U32.AND P0, PT, R4, 0x7f800000, PT ;  /* 0x7f8000000400780c */ /* 0x000fc80003f04070 */
[----:B------:R-:W-:-:S09]  /*83f0*/  SEL R0, R0, 0x7c, P0 ;  /* 0x0000007c00007807 */ /* 0x000fd20000000000 */
.L_x_8502:
[----:B------:R-:W-:Y:S05]  /*8400*/  BSYNC.RECONVERGENT B0 ;  /* 0x0000000000007941 */ /* 0x000fea0003800200 */
.L_x_8500:
[----:B------:R-:W-:-:S04]  /*8410*/  SHF.R.U32.HI R3, RZ, 0x18, R3 ;  /* 0x00000018ff037819 */ /* 0x000fc80000011603 */
[----:B------:R-:W-:-:S05]  /*8420*/  LOP3.LUT R3, R0, 0x80, R3, 0xf8, !PT ;  /* 0x0000008000037812 */ /* 0x000fca00078ef803 */
[----:B------:R3:W-:Y:S01]  /*8430*/  STG.E.U8 desc[UR36][R8.64], R3 ;  /* 0x0000000308007986 */ /* 0x0007e2000c101124 */
[----:B------:R-:W-:Y:S05]  /*8440*/  BRA `(.L_x_8473) ;  /* 0x0000000000047947 */ /* 0x000fea0003800000 */
.L_x_8494:
[----:B------:R0:W-:Y:S02]  /*8450*/  STG.E.U16 desc[UR36][R8.64], R17 ;  /* 0x0000001108007986 */ /* 0x0001e4000c101524 */
.L_x_8473:
[----:B------:R-:W-:-:S07]  /*8460*/  VIADD R25, R25, 0x80 ;  /* 0x0000008019197836 */ /* 0x000fce0000000000 */
.L_x_8432:
[----:B------:R-:W-:Y:S05]  /*8470*/  BSYNC.RECONVERGENT B7 ;  /* 0x0000000000077941 */ /* 0x000fea0003800200 */
.L_x_8393:
[----:B------:R-:W-:-:S13]  /*8480*/  ISETP.GE.AND P0, PT, R25, R16, PT ;  /* 0x000000101900720c */ /* 0x000fda0003f06270 */
[----:B------:R-:W-:Y:S05]  /*8490*/  @P0 EXIT ;  /* 0x000000000000094d */ /* 0x000fea0003800000 */
[----:B01----:R-:W0:Y:S01]  /*84a0*/  LDC.64 R4, c[0x0][0x388] ;  /* 0x0000e200ff047b82 */ /* 0x003e220000000a00 */
[----:B------:R-:W3:Y:S01]  /*84b0*/  LDCU UR4, c[0x0][0x3a8] ;  /* 0x00007500ff0477ac */ /* 0x000ee20008000800 */
[----:B------:R-:W-:Y:S01]  /*84c0*/  PRMT R0, R19, 0x9910, RZ ;  /* 0x0000991013007816 */ /* 0x000fe200000000ff */
        /* <DEDUP_REMOVED lines=16> */
[----:B0-----:R-:W-:Y:S01]  /*85d0*/  STG.E.U8 desc[UR36][R2.64], R5 ;  /* 0x0000000502007986 */ /* 0x001fe2000c101124 */
[----:B------:R-:W-:Y:S05]  /*85e0*/  EXIT ;  /* 0x000000000000794d */ /* 0x000fea0003800000 */
.L_x_8506:
[----:B--2---:R-:W-:-:S06]  /*85f0*/  IMAD.U32 R5, R18, 0x10000, RZ ;  /* 0x0001000012057824 */ /* 0x004fcc00078e00ff */
[----:B------:R-:W0:Y:S02]  /*8600*/  F2I.S64.TRUNC R4, R5 ;  /* 0x0000000500047311 */ /* 0x000e24000020d900 */
[----:B0-----:R-:W-:Y:S01]  /*8610*/  STG.E.U8 desc[UR36][R2.64], R4 ;  /* 0x0000000402007986 */ /* 0x001fe2000c101124 */
[----:B------:R-:W-:Y:S05]  /*8620*/  EXIT ;  /* 0x000000000000794d */ /* 0x000fea0003800000 */
.L_x_8505:
        /* <DEDUP_REMOVED lines=8> */
[----:B0-----:R-:W-:Y:S01]  /*86b0*/  STG.E.64 desc[UR36][R2.64], R4 ;  /* 0x0000000402007986 */ /* 0x001fe2000c101b24 */
[----:B------:R-:W-:Y:S05]  /*86c0*/  EXIT ;  /* 0x000000000000794d */ /* 0x000fea0003800000 */
.L_x_8509:
[----:B--2---:R-:W-:-:S04]  /*86d0*/  IMAD.U32 R18, R18, 0x10000, RZ ;  /* 0x0001000012127824 */ /* 0x004fc800078e00ff */
[----:B------:R-:W0:Y:S02]  /*86e0*/  F2I.FTZ.TRUNC.NTZ R5, R18 ;  /* 0x0000001200057305 */ /* 0x000e24000021f100 */
[----:B0-----:R-:W-:Y:S01]  /*86f0*/  STG.E desc[UR36][R2.64], R5 ;  /* 0x0000000502007986 */ /* 0x001fe2000c101924 */
[----:B------:R-:W-:Y:S05]  /*8700*/  EXIT ;  /* 0x000000000000794d */ /* 0x000fea0003800000 */
.L_x_8508:
[----:B--2---:R-:W-:-:S04]  /*8710*/  IMAD.U32 R18, R18, 0x10000, RZ ;  /* 0x0001000012127824 */ /* 0x004fc800078e00ff */
[----:B------:R-:W0:Y:S02]  /*8720*/  F2I.FTZ.TRUNC.NTZ R5, R18 ;  /* 0x0000001200057305 */ /* 0x000e24000021f100 */
[----:B0-----:R-:W-:Y:S01]  /*8730*/  STG.E.U16 desc[UR36][R2.64], R5 ;  /* 0x0000000502007986 */ /* 0x001fe2000c101524 */
[----:B------:R-:W-:Y:S05]  /*8740*/  EXIT ;  /* 0x000000000000794d */ /* 0x000fea0003800000 */
.L_x_8504:
[----:B------:R-:W-:-:S13]  /*8750*/  ISETP.GT.AND P0, PT, R0, 0x6, PT ;  /* 0x000000060000780c */ /* 0x000fda0003f04270 */
[----:B------:R-:W-:Y:S05]  /*8760*/  @P0 BRA `(.L_x_8510) ;  /* 0x00000000002c0947 */ /* 0x000fea0003800000 */
[----:B------:R-:W-:-:S13]  /*8770*/  ISETP.NE.AND P0, PT, R0, 0x5, PT ;  /* 0x000000050000780c */ /* 0x000fda0003f05270 */
[----:B------:R-:W-:Y:S05]  /*8780*/  @!P0 BRA `(.L_x_8511) ;  /* 0x0000000000148947 */ /* 0x000fea0003800000 */
[----:B------:R-:W-:-:S13]  /*8790*/  ISETP.NE.AND P0, PT, R0, 0x6, PT ;  /* 0x000000060000780c */ /* 0x000fda0003f05270 */
[----:B------:R-:W-:Y:S05]  /*87a0*/  @P0 BRA `(.L_x_8507) ;  /* 0x0000000800300947 */ /* 0x000fea0003800000 */
[----:B--2---:R-:W-:-:S05]  /*87b0*/  IMAD.U32 R5, R18, 0x10000, RZ ;  /* 0x0001000012057824 */ /* 0x004fca00078e00ff */
[----:B------:R-:W-:Y:S01]  /*87c0*/  STG.E desc[UR36][R2.64], R5 ;  /* 0x0000000502007986 */ /* 0x000fe2000c101924 */
[----:B------:R-:W-:Y:S05]  /*87d0*/  EXIT ;  /* 0x000000000000794d */ /* 0x000fea0003800000 */
.L_x_8511:
[----:B--2---:R-:W-:-:S05]  /*87e0*/  IMAD.U32 R0, R18, 0x10000, RZ ;  /* 0x0001000012007824 */ /* 0x004fca00078e00ff */
[----:B------:R-:W-:-:S05]  /*87f0*/  F2FP.F16.F32.PACK_AB R0, RZ, R0 ;  /* 0x00000000ff00723e */ /* 0x000fca00000000ff */
[----:B------:R-:W-:Y:S01]  /*8800*/  STG.E.U16 desc[UR36][R2.64], R0 ;  /* 0x0000000002007986 */ /* 0x000fe2000c101524 */
[----:B------:R-:W-:Y:S05]  /*8810*/  EXIT ;  /* 0x000000000000794d */ /* 0x000fea0003800000 */
.L_x_8510:
        /* <DEDUP_REMOVED lines=8> */
[----:B------:R-:W-:Y:S01]  /*88a0*/  STG.E.64 desc[UR36][R2.64], R18 ;  /* 0x0000001202007986 */ /* 0x000fe2000c101b24 */
[----:B------:R-:W-:Y:S05]  /*88b0*/  EXIT ;  /* 0x000000000000794d */ /* 0x000fea0003800000 */
.L_x_8513:
[----:B--2---:R-:W-:-:S05]  /*88c0*/  IMAD.U32 R18, R18, 0x10000, RZ ;  /* 0x0001000012127824 */ /* 0x004fca00078e00ff */
[----:B------:R-:W-:-:S04]  /*88d0*/  F2FP.F16.F32.PACK_AB R5, RZ, R18 ;  /* 0x00000012ff05723e */ /* 0x000fc800000000ff */
[----:B------:R-:W-:-:S05]  /*88e0*/  PRMT R5, R5, 0x5410, RZ ;  /* 0x0000541005057816 */ /* 0x000fca00000000ff */
[----:B------:R-:W-:Y:S01]  /*88f0*/  STG.E desc[UR36][R2.64], R5 ;  /* 0x0000000502007986 */ /* 0x000fe2000c101924 */
[----:B------:R-:W-:Y:S05]  /*8900*/  EXIT ;  /* 0x000000000000794d */ /* 0x000fea0003800000 */
.L_x_8512:
[----:B--2---:R-:W-:-:S04]  /*8910*/  IMAD.U32 R4, R18, 0x10000, RZ ;  /* 0x0001000012047824 */ /* 0x004fc800078e00ff */
[----:B------:R-:W-:-:S06]  /*8920*/  FMUL.FTZ R4, R4, 1 ;  /* 0x3f80000004047820 */ /* 0x000fcc0000410000 */
[----:B------:R-:W0:Y:S02]  /*8930*/  F2F.F64.F32 R4, R4 ;  /* 0x0000000400047310 */ /* 0x000e240000201800 */
[----:B0-----:R-:W-:Y:S01]  /*8940*/  STG.E.64 desc[UR36][R2.64], R4 ;  /* 0x0000000402007986 */ /* 0x001fe2000c101b24 */
[----:B------:R-:W-:Y:S05]  /*8950*/  EXIT ;  /* 0x000000000000794d */ /* 0x000fea0003800000 */
.L_x_8503:
        /* <DEDUP_REMOVED lines=12> */
[----:B0-----:R-:W-:Y:S01]  /*8a20*/  STG.E.U16 desc[UR36][R2.64], R5 ;  /* 0x0000000502007986 */ /* 0x001fe2000c101524 */
[----:B------:R-:W-:Y:S05]  /*8a30*/  EXIT ;  /* 0x000000000000794d */ /* 0x000fea0003800000 */
.L_x_8517:
        /* <DEDUP_REMOVED lines=18> */
.L_x_8520:
[----:B------:R-:W-:-:S04]  /*8b60*/  SHF.R.U32.HI R5, RZ, 0x18, R5 ;  /* 0x00000018ff057819 */ /* 0x000fc80000011605 */
[----:B------:R-:W-:-:S07]  /*8b70*/  LOP3.LUT R0, R0, 0x80, R5, 0xf8, !PT ;  /* 0x0000008000007812 */ /* 0x000fce00078ef805 */
.L_x_8519:
[----:B------:R-:W-:Y:S05]  /*8b80*/  BSYNC.RECONVERGENT B0 ;  /* 0x0000000000007941 */ /* 0x000fea0003800200 */
.L_x_8518:
[----:B------:R-:W-:Y:S01]  /*8b90*/  STG.E.U8 desc[UR36][R2.64], R0 ;  /* 0x0000000002007986 */ /* 0x000fe2000c101124 */
[----:B------:R-:W-:Y:S05]  /*8ba0*/  EXIT ;  /* 0x000000000000794d */ /* 0x000fea0003800000 */
.L_x_8516:
        /* <DEDUP_REMOVED lines=18> */
.L_x_8523:
[----:B------:R-:W-:-:S04]  /*8cd0*/  SHF.R.U32.HI R5, RZ, 0x18, R5 ;  /* 0x00000018ff057819 */ /* 0x000fc80000011605 */
[----:B------:R-:W-:-:S07]  /*8ce0*/  LOP3.LUT R0, R0, 0x80, R5, 0xf8, !PT ;  /* 0x0000008000007812 */ /* 0x000fce00078ef805 */
.L_x_8522:
[----:B------:R-:W-:Y:S05]  /*8cf0*/  BSYNC.RECONVERGENT B0 ;  /* 0x0000000000007941 */ /* 0x000fea0003800200 */
.L_x_8521:
[----:B------:R-:W-:Y:S01]  /*8d00*/  STG.E.U8 desc[UR36][R2.64], R0 ;  /* 0x0000000002007986 */ /* 0x000fe2000c101124 */
[----:B------:R-:W-:Y:S05]  /*8d10*/  EXIT ;  /* 0x000000000000794d */ /* 0x000fea0003800000 */
.L_x_8515:
        /* <DEDUP_REMOVED lines=22> */
.L_x_8525:
[----:B--2---:R-:W-:-:S06]  /*8e80*/  IMAD.U32 R4, R18, 0x10000, RZ ;  /* 0x0001000012047824 */ /* 0x004fcc00078e00ff */
[----:B------:R-:W0:Y:S02]  /*8e90*/  F2I.U64.TRUNC R4, R4 ;  /* 0x0000000400047311 */ /* 0x000e24000020d800 */
[----:B0-----:R-:W-:Y:S01]  /*8ea0*/  STG.E.64 desc[UR36][R2.64], R4 ;  /* 0x0000000402007986 */ /* 0x001fe2000c101b24 */
[----:B------:R-:W-:Y:S05]  /*8eb0*/  EXIT ;  /* 0x000000000000794d */ /* 0x000fea0003800000 */
.L_x_8524:
[----:B--2---:R-:W-:-:S04]  /*8ec0*/  IMAD.U32 R18, R18, 0x10000, RZ ;  /* 0x0001000012127824 */ /* 0x004fc800078e00ff */
[----:B------:R-:W0:Y:S02]  /*8ed0*/  F2I.FTZ.U32.TRUNC.NTZ R5, R18 ;  /* 0x0000001200057305 */ /* 0x000e24000021f000 */
[----:B0-----:R-:W-:Y:S01]  /*8ee0*/  STG.E desc[UR36][R2.64], R5 ;  /* 0x0000000502007986 */ /* 0x001fe2000c101924 */
[----:B------:R-:W-:Y:S05]  /*8ef0*/  EXIT ;  /* 0x000000000000794d */ /* 0x000fea0003800000 */
.L_x_8514:
        /* <DEDUP_REMOVED lines=9> */
[----:B------:R-:W-:Y:S01]  /*8f90*/  STG.E.U8 desc[UR36][R2.64], R5 ;  /* 0x0000000502007986 */ /* 0x000fe2000c101124 */
[----:B------:R-:W-:Y:S05]  /*8fa0*/  EXIT ;  /* 0x000000000000794d */ /* 0x000fea0003800000 */
.L_x_8527:
[----:B--2---:R-:W-:Y:S01]  /*8fb0*/  IMAD.U32 R18, R18, 0x10000, RZ ;  /* 0x0001000012127824 */ /* 0x004fe200078e00ff */
[----:B------:R-:W-:-:S03]  /*8fc0*/  CS2R R6, SRZ ;  /* 0x0000000000067805 */ /* 0x000fc6000001ff00 */
[----:B------:R-:W-:-:S06]  /*8fd0*/  FMUL.FTZ R4, R18, 1 ;  /* 0x3f80000012047820 */ /* 0x000fcc0000410000 */
[----:B------:R-:W0:Y:S02]  /*8fe0*/  F2F.F64.F32 R4, R4 ;  /* 0x0000000400047310 */ /* 0x000e240000201800 */
[----:B0-----:R-:W-:Y:S01]  /*8ff0*/  STG.E.128 desc[UR36][R2.64], R4 ;  /* 0x0000000402007986 */ /* 0x001fe2000c101d24 */
[----:B------:R-:W-:Y:S05]  /*9000*/  EXIT ;  /* 0x000000000000794d */ /* 0x000fea0003800000 */
.L_x_8526:
[----:B------:R-:W-:-:S13]  /*9010*/  ISETP.NE.AND P0, PT, R0, 0xf, PT ;  /* 0x0000000f0000780c */ /* 0x000fda0003f05270 */
[----:B------:R-:W-:Y:S05]  /*9020*/  @!P0 BRA `(.L_x_8528) ;  /* 0x0000000000e88947 */ /* 0x000fea0003800000 */
[----:B------:R-:W-:-:S13]  /*9030*/  ISETP.NE.AND P0, PT, R0, 0x17, PT ;  /* 0x000000170000780c */ /* 0x000fda0003f05270 */
[----:B------:R-:W-:Y:S05]  /*9040*/  @!P0 BRA `(.L_x_8529) ;  /* 0x0000000000908947 */ /* 0x000fea0003800000 */
[----:B------:R-:W-:-:S13]  /*9050*/  ISETP.NE.AND P0, PT, R0, 0x18, PT ;  /* 0x000000180000780c */ /* 0x000fda0003f05270 */
[----:B------:R-:W-:Y:S05]  /*9060*/  @!P0 BRA `(.L_x_8530) ;  /* 0x0000000000448947 */ /* 0x000fea0003800000 */
.L_x_8507:
[----:B------:R-:W-:Y:S01]  /*9070*/  MOV R0, 0x0 ;  /* 0x0000000000007802 */ /* 0x000fe20000000f00 */
[----:B------:R-:W0:Y:S01]  /*9080*/  LDCU.64 UR4, c[0x4][0x128] ;  /* 0x01002500ff0477ac */ /* 0x000e220008000a00 */
[----:B------:R-:W-:Y:S02]  /*9090*/  IMAD.MOV.U32 R8, RZ, RZ, 0x65 ;  /* 0x00000065ff087424 */ /* 0x000fe400078e00ff */
[----:B------:R1:W3:Y:S01]  /*90a0*/  LDC.64 R2, c[0x4][R0] ;  /* 0x0100000000027b82 */ /* 0x0002e20000000a00 */
[----:B------:R-:W5:Y:S01]  /*90b0*/  LDCU.64 UR6, c[0x4][0x130] ;  /* 0x01002600ff0677ac */ /* 0x000f620008000a00 */
[----:B------:R-:W-:Y:S02]  /*90c0*/  IMAD.MOV.U32 R12, RZ, RZ, 0x1 ;  /* 0x00000001ff0c7424 */ /* 0x000fe400078e00ff */
[----:B------:R-:W-:Y:S01]  /*90d0*/  IMAD.MOV.U32 R13, RZ, RZ, RZ ;  /* 0x000000ffff0d7224 */ /* 0x000fe200078e00ff */
[----:B------:R-:W2:Y:S01]  /*90e0*/  LDCU.64 UR8, c[0x4][0x40] ;  /* 0x01000800ff0877ac */ /* 0x000ea20008000a00 */
[----:B0-----:R-:W-:-:S02]  /*90f0*/  IMAD.U32 R4, RZ, RZ, UR4 ;  /* 0x00000004ff047e24 */ /* 0x001fc4000f8e00ff */
[----:B------:R-:W-:Y:S02]  /*9100*/  IMAD.U32 R5, RZ, RZ, UR5 ;  /* 0x00000005ff057e24 */ /* 0x000fe4000f8e00ff */
[----:B-----5:R-:W-:Y:S02]  /*9110*/  IMAD.U32 R6, RZ, RZ, UR6 ;  /* 0x00000006ff067e24 */ /* 0x020fe4000f8e00ff */
[----:B------:R-:W-:Y:S02]  /*9120*/  IMAD.U32 R7, RZ, RZ, UR7 ;  /* 0x00000007ff077e24 */ /* 0x000fe4000f8e00ff */
[----:B--2---:R-:W-:Y:S02]  /*9130*/  IMAD.U32 R10, RZ, RZ, UR8 ;  /* 0x00000008ff0a7e24 */ /* 0x004fe4000f8e00ff */
[----:B-1----:R-:W-:-:S07]  /*9140*/  IMAD.U32 R11, RZ, RZ, UR9 ;  /* 0x00000009ff0b7e24 */ /* 0x002fce000f8e00ff */
[----:B------:R-:W-:-:S07]  /*9150*/  LEPC R20, `(.L_x_8531) ;  /* 0x000000001014794e */ /* 0x000fce0000000000 */
[----:B---34-:R-:W-:Y:S05]  /*9160*/  CALL.ABS.NOINC R2 ;  /* 0x0000000002007343 */ /* 0x018fea0003c00000 */
.L_x_8531:
[----:B------:R-:W-:Y:S05]  /*9170*/  EXIT ;  /* 0x000000000000794d */ /* 0x000fea0003800000 */
.L_x_8530:
        /* <DEDUP_REMOVED lines=13> */
.L_x_8533:
[----:B------:R-:W-:Y:S05]  /*9250*/  BSYNC.RECONVERGENT B0 ;  /* 0x0000000000007941 */ /* 0x000fea0003800200 */
.L_x_8532:
[----:B------:R-:W-:-:S05]  /*9260*/  LOP3.LUT R5, R0, 0x80, R5, 0xf8, !PT ;  /* 0x0000008000057812 */ /* 0x000fca00078ef805 */
[----:B------:R-:W-:Y:S01]  /*9270*/  STG.E.U8 desc[UR36][R2.64], R5 ;  /* 0x0000000502007986 */ /* 0x000fe2000c101124 */
[----:B------:R-:W-:Y:S05]  /*9280*/  EXIT ;  /* 0x000000000000794d */ /* 0x000fea0003800000 */
.L_x_8529:
        /* <DEDUP_REMOVED lines=12> */
.L_x_8535:
[----:B------:R-:W-:Y:S01]  /*9350*/  IMAD.MOV.U32 R0, RZ, RZ, 0x7f ;  /* 0x0000007fff007424 */ /* 0x000fe200078e00ff */
[----:B------:R-:W-:-:S04]  /*9360*/  ISETP.GT.U32.AND P0, PT, R4, 0x7f800000, PT ;  /* 0x7f8000000400780c */ /* 0x000fc80003f04070 */
[----:B------:R-:W-:-:S09]  /*9370*/  SEL R0, R0, 0x7c, P0 ;  /* 0x0000007c00007807 */ /* 0x000fd20000000000 */
.L_x_8536:
[----:B------:R-:W-:Y:S05]  /*9380*/  BSYNC.RECONVERGENT B0 ;  /* 0x0000000000007941 */ /* 0x000fea0003800200 */
.L_x_8534:
[----:B------:R-:W-:-:S04]  /*9390*/  SHF.R.U32.HI R5, RZ, 0x18, R5 ;  /* 0x00000018ff057819 */ /* 0x000fc80000011605 */
[----:B------:R-:W-:-:S05]  /*93a0*/  LOP3.LUT R5, R0, 0x80, R5, 0xf8, !PT ;  /* 0x0000008000057812 */ /* 0x000fca00078ef805 */
[----:B------:R-:W-:Y:S01]  /*93b0*/  STG.E.U8 desc[UR36][R2.64], R5 ;  /* 0x0000000502007986 */ /* 0x000fe2000c101124 */
[----:B------:R-:W-:Y:S05]  /*93c0*/  EXIT ;  /* 0x000000000000794d */ /* 0x000fea0003800000 */
.L_x_8528:
[----:B--2---:R-:W-:Y:S01]  /*93d0*/  STG.E.U16 desc[UR36][R2.64], R18 ;  /* 0x0000001202007986 */ /* 0x004fe2000c101524 */
[----:B------:R-:W-:Y:S05]  /*93e0*/  EXIT ;  /* 0x000000000000794d */ /* 0x000fea0003800000 */
        .weak           $__internal_13_$__cuda_sm3x_div_rn_ftz_f32_slowpath
        .type           $__internal_13_$__cuda_sm3x_div_rn_ftz_f32_slowpath,@function
        .size           $__internal_13_$__cuda_sm3x_div_rn_ftz_f32_slowpath,(.L_x_16760 - $__internal_13_$__cuda_sm3x_div_rn_ftz_f32_slowpath)
$__internal_13_$__cuda_sm3x_div_rn_ftz_f32_slowpath:
        /* <DEDUP_REMOVED lines=32> */
.L_x_8539:
[----:B------:R-:W-:Y:S05]  /*95f0*/  BSYNC.RELIABLE B3 ;  /* 0x0000000000037941 */ /* 0x000fea0003800100 */
.L_x_8538:
        /* <DEDUP_REMOVED lines=27> */
.L_x_8545:
[----:B------:R-:W-:-:S07]  /*97b0*/  IMAD R11, R8, 0x800000, R11 ;  /* 0x00800000080b7824 */ /* 0x000fce00078e020b */
.L_x_8546:
[----:B------:R-:W-:Y:S05]  /*97c0*/  BSYNC.RECONVERGENT B3 ;  /* 0x0000000000037941 */ /* 0x000fea0003800200 */
.L_x_8544:
[----:B------:R-:W-:Y:S05]  /*97d0*/  BRA `(.L_x_8547) ;  /* 0x0000000000207947 */ /* 0x000fea0003800000 */
.L_x_8543:
[----:B------:R-:W-:-:S04]  /*97e0*/  LOP3.LUT R0, R15, 0x80000000, R0, 0x48, !PT ;  /* 0x800000000f007812 */ /* 0x000fc800078e4800 */
[----:B------:R-:W-:Y:S01]  /*97f0*/  LOP3.LUT R11, R0, 0x7f800000, RZ, 0xfc, !PT ;  /* 0x7f800000000b7812 */ /* 0x000fe200078efcff */
[----:B------:R-:W-:Y:S06]  /*9800*/  BRA `(.L_x_8547) ;  /* 0x0000000000147947 */ /* 0x000fec0003800000 */
.L_x_8542:
[----:B------:R-:W-:Y:S01]  /*9810*/  LOP3.LUT R11, R15, 0x80000000, R0, 0x48, !PT ;  /* 0x800000000f0b7812 */ /* 0x000fe200078e4800 */
[----:B------:R-:W-:Y:S06]  /*9820*/  BRA `(.L_x_8547) ;  /* 0x00000000000c7947 */ /* 0x000fec0003800000 */
.L_x_8541:
[----:B------:R-:W0:Y:S01]  /*9830*/  MUFU.RSQ R11, -QNAN ;  /* 0xffc00000000b7908 */ /* 0x000e220000001400 */
[----:B------:R-:W-:Y:S05]  /*9840*/  BRA `(.L_x_8547) ;  /* 0x0000000000047947 */ /* 0x000fea0003800000 */
.L_x_8540:
[----:B------:R-:W-:-:S07]  /*9850*/  FADD.FTZ R11, R0, R15 ;  /* 0x0000000f000b7221 */ /* 0x000fce0000010000 */
.L_x_8547:
[----:B------:R-:W-:Y:S05]  /*9860*/  BSYNC.RECONVERGENT B0 ;  /* 0x0000000000007941 */ /* 0x000fea0003800200 */
.L_x_8537:
[----:B------:R-:W-:-:S04]  /*9870*/  IMAD.MOV.U32 R7, RZ, RZ, 0x0 ;  /* 0x00000000ff077424 */ /* 0x000fc800078e00ff */
[----:B0-----:R-:W-:Y:S05]  /*9880*/  RET.REL.NODEC R6 `(_ZN2at6native27unrolled_elementwise_kernelINS0_13AUnaryFunctorIN3c108BFloat16ES4_S4_ZZZNS0_17atan2_kernel_cudaERNS_18TensorIteratorBaseEENKUlvE_clEvENKUlvE2_clEvEUlS4_S4_E_EESt5arrayIPcLm2EELi4E23TrivialOffsetCalculatorILi1EjESF_NS0_6memory12LoadWithCastILi1EEENSG_13StoreWithCastILi1EEEEEviT_T0_T2_T3_T4_T5_) ;  /* 0xffffff6406dc7950 */ /* 0x001fea0003c3ffff */
.L_x_8548:
        /* <DEDUP_REMOVED lines=15> */
.L_x_16760:


//--------------------- .text._ZN2at6native18elementwise_kernelILi128ELi4EZNS0_22gpu_kernel_impl_nocastINS0_13AUnaryFunctorIN3c108BFloat16ES5_S5_ZZZNS0_17atan2_kernel_cudaERNS_18TensorIteratorBaseEENKUlvE_clEvENKUlvE2_clEvEUlS5_S5_E_EEEEvS7_RKT_EUliE_EEviT1_ --------------------------
	.section	.text._ZN2at6native18elementwise_kernelILi128ELi4EZNS0_22gpu_kernel_impl_nocastINS0_13AUnaryFunctorIN3c108BFloat16ES5_S5_ZZZNS0_17atan2_kernel_cudaERNS_18TensorIteratorBaseEENKUlvE_clEvENKUlvE2_clEvEUlS5_S5_E_EEEEvS7_RKT_EUliE_EEviT1_,"ax",@progbits
	.align	128
        .global         _ZN2at6native18elementwise_kernelILi128ELi4EZNS0_22gpu_kernel_impl_nocastINS0_13AUnaryFunctorIN3c108BFloat16ES5_S5_ZZZNS0_17atan2_kernel_cudaERNS_18TensorIteratorBaseEENKUlvE_clEvENKUlvE2_clEvEUlS5_S5_E_EEEEvS7_RKT_EUliE_EEviT1_
        .type           _ZN2at6native18elementwise_kernelILi128ELi4EZNS0_22gpu_kernel_impl_nocastINS0_13AUnaryFunctorIN3c108BFloat16ES5_S5_ZZZNS0_17atan2_kernel_cudaERNS_18TensorIteratorBaseEENKUlvE_clEvENKUlvE2_clEvEUlS5_S5_E_EEEEvS7_RKT_EUliE_EEviT1_,@function
        .size           _ZN2at6native18elementwise_kernelILi128ELi4EZNS0_22gpu_kernel_impl_nocastINS0_13AUnaryFunctorIN3c108BFloat16ES5_S5_ZZZNS0_17atan2_kernel_cudaERNS_18TensorIteratorBaseEENKUlvE_clEvENKUlvE2_clEvEUlS5_S5_E_EEEEvS7_RKT_EUliE_EEviT1_,(.L_x_16761 - _ZN2at6native18elementwise_kernelILi128ELi4EZNS0_22gpu_kernel_impl_nocastINS0_13AUnaryFunctorIN3c108BFloat16ES5_S5_ZZZNS0_17atan2_kernel_cudaERNS_18TensorIteratorBaseEENKUlvE_clEvENKUlvE2_clEvEUlS5_S5_E_EEEEvS7_RKT_EUliE_EEviT1_)
        .other          _ZN2at6native18elementwise_kernelILi128ELi4EZNS0_22gpu_kernel_impl_nocastINS0_13AUnaryFunctorIN3c108BFloat16ES5_S5_ZZZNS0_17atan2_kernel_cudaERNS_18TensorIteratorBaseEENKUlvE_clEvENKUlvE2_clEvEUlS5_S5_E_EEEEvS7_RKT_EUliE_EEviT1_,@"STO_CUDA_ENTRY STV_DEFAULT"
_ZN2at6native18elementwise_kernelILi128ELi4EZNS0_22gpu_kernel_impl_nocastINS0_13AUnaryFunctorIN3c108BFloat16ES5_S5_ZZZNS0_17atan2_kernel_cudaERNS_18TensorIteratorBaseEENKUlvE_clEvENKUlvE2_clEvEUlS5_S5_E_EEEEvS7_RKT_EUliE_EEviT1_:
.text._ZN2at6native18elementwise_kernelILi128ELi4EZNS0_22gpu_kernel_impl_nocastINS0_13AUnaryFunctorIN3c108BFloat16ES5_S5_ZZZNS0_17atan2_kernel_cudaERNS_18TensorIteratorBaseEENKUlvE_clEvENKUlvE2_clEvEUlS5_S5_E_EEEEvS7_RKT_EUliE_EEviT1_:
        /* <DEDUP_REMOVED lines=32> */
[----:B------:R-:W-:Y:S05]  /*0200*/  CALL.REL.NOINC `($__internal_14_$__cuda_sm3x_div_rn_ftz_f32_slowpath) ;  /* 0x0000006400707944 */ /* 0x000fea0003c00000 */
.L_x_8552:
        /* <DEDUP_REMOVED lines=31> */
.L_x_8551:
[----:B------:R-:W-:Y:S05]  /*0400*/  BSYNC.RECONVERGENT B1 ;  /* 0x0000000000017941 */ /* 0x000fea0003800200 */
.L_x_8550:
        /* <DEDUP_REMOVED lines=23> */
.L_x_8555:
        /* <DEDUP_REMOVED lines=31> */
.L_x_8554:
[----:B------:R-:W-:Y:S05]  /*0770*/  BSYNC.RECONVERGENT B1 ;  /* 0x0000000000017941 */ /* 0x000fea0003800200 */
.L_x_8553:
        /* <DEDUP_REMOVED lines=23> */
.L_x_8558:
        /* <DEDUP_REMOVED lines=31> */
.L_x_8557:
[----:B------:R-:W-:Y:S05]  /*0ae0*/  BSYNC.RECONVERGENT B1 ;  /* 0x0000000000017941 */ /* 0x000fea0003800200 */
.L_x_8556:
        /* <DEDUP_REMOVED lines=8> */
[----:B------:R-:W-:Y:S01]  /*0b70*/  FADD.FTZ R13, |R7|, -RZ ;  /* 0x800000ff070d7221 */ /* 0x000fe20000010200 */
        /* <DEDUP_REMOVED lines=13> */
.L_x_8559:
        /* <DEDUP_REMOVED lines=31> */
.L_x_8549:
        /* <DEDUP_REMOVED lines=305> */
.L_x_8562:
        /* <DEDUP_REMOVED lines=24> */
.L_x_8564:
[----:B------:R-:W-:Y:S05]  /*22d0*/  BSYNC.RECONVERGENT B2 ;  /* 0x0000000000027941 */ /* 0x000fea0003800200 */
.L_x_8563:
        /* <DEDUP_REMOVED lines=30> */
.L_x_8561:
[----:B------:R-:W-:Y:S05]  /*24c0*/  BSYNC.RECONVERGENT B1 ;  /* 0x0000000000017941 */ /* 0x000fea0003800200 */
.L_x_8560:
        /* <DEDUP_REMOVED lines=302> */
.L_x_8567:
        /* <DEDUP_REMOVED lines=24> */
.L_x_8569:
[----:B------:R-:W-:Y:S05]  /*3930*/  BSYNC.RECONVERGENT B2 ;  /* 0x0000000000027941 */ /* 0x000fea0003800200 */
.L_x_8568:
        /* <DEDUP_REMOVED lines=30> */
.L_x_8566:
[----:B------:R-:W-:Y:S05]  /*3b20*/  BSYNC.RECONVERGENT B1 ;  /* 0x0000000000017941 */ /* 0x000fea0003800200 */
.L_x_8565:
        /* <DEDUP_REMOVED lines=302> */
.L_x_8572:
        /* <DEDUP_REMOVED lines=24> */
.L_x_8574:
[----:B------:R-:W-:Y:S05]  /*4f90*/  BSYNC.RECONVERGENT B2 ;  /* 0x0000000000027941 */ /* 0x000fea0003800200 */
.L_x_8573:
        /* <DEDUP_REMOVED lines=30> */
.L_x_8571:
[----:B------:R-:W-:Y:S05]  /*5180*/  BSYNC.RECONVERGENT B1 ;  /* 0x0000000000017941 */ /* 0x000fea0003800200 */
.L_x_8570:
        /* <DEDUP_REMOVED lines=301> */
.L_x_8575:
        /* <DEDUP_REMOVED lines=10> */
[----:B------:R-:W-:Y:S01]  /*6500*/  FSETP.GT.FTZ.AND P2, PT, |R9|, |R8|, PT ;  /* 0x400000080900720b */ /* 0x000fe20003f54200 */
        /* <DEDUP_REMOVED lines=12> */
[----:B-12---:R-:W-:Y:S05]  /*65d0*/  CALL.REL.NOINC `($__internal_14_$__cuda_sm3x_div_rn_ftz_f32_slowpath) ;  /* 0x00000000007c7944 */ /* 0x006fea0003c00000 */
.L_x_8577:
[----:B------:R-:W-:Y:S05]  /*65e0*/  BSYNC.RECONVERGENT B1 ;  /* 0x0000000000017941 */ /* 0x000fea0003800200 */
.L_x_8576:
        /* <DEDUP_REMOVED lines=30> */
        .weak           $__internal_14_$__cuda_sm3x_div_rn_ftz_f32_slowpath
        .type           $__internal_14_$__cuda_sm3x_div_rn_ftz_f32_slowpath,@function
        .size           $__internal_14_$__cuda_sm3x_div_rn_ftz_f32_slowpath,(.L_x_16761 - $__internal_14_$__cuda_sm3x_div_rn_ftz_f32_slowpath)
$__internal_14_$__cuda_sm3x_div_rn_ftz_f32_slowpath:
        /* <DEDUP_REMOVED lines=32> */
.L_x_8580:
[----:B------:R-:W-:Y:S05]  /*69d0*/  BSYNC.RELIABLE B3 ;  /* 0x0000000000037941 */ /* 0x000fea0003800100 */
.L_x_8579:
        /* <DEDUP_REMOVED lines=27> */
.L_x_8586:
[----:B------:R-:W-:-:S07]  /*6b90*/  LEA R0, R3, R0, 0x17 ;  /* 0x0000000003007211 */ /* 0x000fce00078eb8ff */
.L_x_8587:
[----:B------:R-:W-:Y:S05]  /*6ba0*/  BSYNC.RECONVERGENT B3 ;  /* 0x0000000000037941 */ /* 0x000fea0003800200 */
.L_x_8585:
[----:B------:R-:W-:Y:S05]  /*6bb0*/  BRA `(.L_x_8588) ;  /* 0x0000000000207947 */ /* 0x000fea0003800000 */
.L_x_8584:
[----:B------:R-:W-:-:S04]  /*6bc0*/  LOP3.LUT R13, R18, 0x80000000, R13, 0x48, !PT ;  /* 0x80000000120d7812 */ /* 0x000fc800078e480d */
[----:B------:R-:W-:Y:S01]  /*6bd0*/  LOP3.LUT R0, R13, 0x7f800000, RZ, 0xfc, !PT ;  /* 0x7f8000000d007812 */ /* 0x000fe200078efcff */
[----:B------:R-:W-:Y:S06]  /*6be0*/  BRA `(.L_x_8588) ;  /* 0x0000000000147947 */ /* 0x000fec0003800000 */
.L_x_8583:
[----:B------:R-:W-:Y:S01]  /*6bf0*/  LOP3.LUT R0, R18, 0x80000000, R13, 0x48, !PT ;  /* 0x8000000012007812 */ /* 0x000fe200078e480d */
[----:B------:R-:W-:Y:S06]  /*6c00*/  BRA `(.L_x_8588) ;  /* 0x00000000000c7947 */ /* 0x000fec0003800000 */
.L_x_8582:
[----:B------:R-:W0:Y:S01]  /*6c10*/  MUFU.RSQ R0, -QNAN ;  /* 0xffc0000000007908 */ /* 0x000e220000001400 */
[----:B------:R-:W-:Y:S05]  /*6c20*/  BRA `(.L_x_8588) ;  /* 0x0000000000047947 */ /* 0x000fea0003800000 */
.L_x_8581:
[----:B------:R-:W-:-:S07]  /*6c30*/  FADD.FTZ R0, R13, R18 ;  /* 0x000000120d007221 */ /* 0x000fce0000010000 */
.L_x_8588:
[----:B------:R-:W-:Y:S05]  /*6c40*/  BSYNC.RECONVERGENT B0 ;  /* 0x0000000000007941 */ /* 0x000fea0003800200 */
.L_x_8578:
[----:B------:R-:W-:-:S04]  /*6c50*/  MOV R3, 0x0 ;  /* 0x0000000000037802 */ /* 0x000fc80000000f00 */
[----:B0-----:R-:W-:Y:S05]  /*6c60*/  RET.REL.NODEC R2 `(_ZN2at6native18elementwise_kernelILi128ELi4EZNS0_22gpu_kernel_impl_nocastINS0_13AUnaryFunctorIN3c108BFloat16ES5_S5_ZZZNS0_17atan2_kernel_cudaERNS_18TensorIteratorBaseEENKUlvE_clEvENKUlvE2_clEvEUlS5_S5_E_EEEEvS7_RKT_EUliE_EEviT1_) ;  /* 0xffffff9002e47950 */ /* 0x001fea0003c3ffff */
.L_x_8589:
        /* <DEDUP_REMOVED lines=9> */
.L_x_16761:


//--------------------- .text._ZN2at6native27unrolled_elementwise_kernelINS0_13AUnaryFunctorIN3c108BFloat16ES4_S4_ZZZNS0_17atan2_kernel_cudaERNS_18TensorIteratorBaseEENKUlvE_clEvENKUlvE2_clEvEUlS4_S4_E_EESt5arrayIPcLm2EELi4E23TrivialOffsetCalculatorILi1EjESF_NS0_6memory15LoadWithoutCastENSG_16StoreWithoutCastEEEviT_T0_T2_T3_T4_T5_ --------------------------
	.section	.text._ZN2at6native27unrolled_elementwise_kernelINS0_13AUnaryFunctorIN3c108BFloat16ES4_S4_ZZZNS0_17atan2_kernel_cudaERNS_18TensorIteratorBaseEENKUlvE_clEvENKUlvE2_clEvEUlS4_S4_E_EESt5arrayIPcLm2EELi4E23TrivialOffsetCalculatorILi1EjESF_NS0_6memory15LoadWithoutCastENSG_16StoreWithoutCastEEEviT_T0_T2_T3_T4_T5_,"ax",@progbits
	.align	128
        .global         _ZN2at6native27unrolled_elementwise_kernelINS0_13AUnaryFunctorIN3c108BFloat16ES4_S4_ZZZNS0_17atan2_kernel_cudaERNS_18TensorIteratorBaseEENKUlvE_clEvENKUlvE2_clEvEUlS4_S4_E_EESt5arrayIPcLm2EELi4E23TrivialOffsetCalculatorILi1EjESF_NS0_6memory15LoadWithoutCastENSG_16StoreWithoutCastEEEviT_T0_T2_T3_T4_T5_
        .type           _ZN2at6native27unrolled_elementwise_kernelINS0_13AUnaryFunctorIN3c108BFloat16ES4_S4_ZZZNS0_17atan2_kernel_cudaERNS_18TensorIteratorBaseEENKUlvE_clEvENKUlvE2_clEvEUlS4_S4_E_EESt5arrayIPcLm2EELi4E23TrivialOffsetCalculatorILi1EjESF_NS0_6memory15LoadWithoutCastENSG_16StoreWithoutCastEEEviT_T0_T2_T3_T4_T5_,@function
        .size           _ZN2at6native27unrolled_elementwise_kernelINS0_13AUnaryFunctorIN3c108BFloat16ES4_S4_ZZZNS0_17atan2_kernel_cudaERNS_18TensorIteratorBaseEENKUlvE_clEvENKUlvE2_clEvEUlS4_S4_E_EESt5arrayIPcLm2EELi4E23TrivialOffsetCalculatorILi1EjESF_NS0_6memory15LoadWithoutCastENSG_16StoreWithoutCastEEEviT_T0_T2_T3_T4_T5_,(.L_x_16762 - _ZN2at6native27unrolled_elementwise_kernelINS0_13AUnaryFunctorIN3c108BFloat16ES4_S4_ZZZNS0_17atan2_kernel_cudaERNS_18TensorIteratorBaseEENKUlvE_clEvENKUlvE2_clEvEUlS4_S4_E_EESt5arrayIPcLm2EELi4E23TrivialOffsetCalculatorILi1EjESF_NS0_6memory15LoadWithoutCastENSG_16StoreWithoutCastEEEviT_T0_T2_T3_T4_T5_)
        .other          _ZN2at6native27unrolled_elementwise_kernelINS0_13AUnaryFunctorIN3c108BFloat16ES4_S4_ZZZNS0_17atan2_kernel_cudaERNS_18TensorIteratorBaseEENKUlvE_clEvENKUlvE2_clEvEUlS4_S4_E_EESt5arrayIPcLm2EELi4E23TrivialOffsetCalculatorILi1EjESF_NS0_6memory15LoadWithoutCastENSG_16StoreWithoutCastEEEviT_T0_T2_T3_T4_T5_,@"STO_CUDA_ENTRY STV_DEFAULT"
_ZN2at6native27unrolled_elementwise_kernelINS0_13AUnaryFunctorIN3c108BFloat16ES4_S4_ZZZNS0_17atan2_kernel_cudaERNS_18TensorIteratorBaseEENKUlvE_clEvENKUlvE2_clEvEUlS4_S4_E_EESt5arrayIPcLm2EELi4E23TrivialOffsetCalculatorILi1EjESF_NS0_6memory15LoadWithoutCastENSG_16StoreWithoutCastEEEviT_T0_T2_T3_T4_T5_:
.text._ZN2at6native27unrolled_elementwise_kernelINS0_13AUnaryFunctorIN3c108BFloat16ES4_S4_ZZZNS0_17atan2_kernel_cudaERNS_18TensorIteratorBaseEENKUlvE_clEvENKUlvE2_clEvEUlS4_S4_E_EESt5arrayIPcLm2EELi4E23TrivialOffsetCalculatorILi1EjESF_NS0_6memory15LoadWithoutCastENSG_16StoreWithoutCastEEEviT_T0_T2_T3_T4_T5_:
[----:B------:R-:W-:Y:S01]  /*0000*/  LDC R1, c[0x0][0x37c] ;  /* 0x0000df00ff017b82 */ /* 0x000fe20000000800 */
[----:B------:R-:W0:Y:S07]  /*0010*/  S2R R5, SR_CTAID.X ;  /* 0x0000000000057919 */ /* 0x000e2e0000002500 */
[----:B------:R-:W0:Y:S01]  /*0020*/  LDC R2, c[0x0][0x380] ;  /* 0x0000e000ff027b82 */ /* 0x000e220000000800 */
[----:B------:R-:W1:Y:S01]  /*0030*/  LDCU.64 UR4, c[0x0][0x358] ;  /* 0x00006b00ff0477ac */ /* 0x000e620008000a00 */
[----:B------:R-:W-:Y:S01]  /*0040*/  PRMT R12, RZ, 0x7610, R12 ;  /* 0x00007610ff0c7816 */ /* 0x000fe2000000000c */
[----:B------:R-:W2:Y:S01]  /*0050*/  S2R R0, SR_TID.X ;  /* 0x0000000000007919 */ /* 0x000ea20000002100 */
[----:B0-----:R-:W-:-:S02]  /*0060*/  IMAD R3, R5, -0x200, R2 ;  /* 0xfffffe0005037824 */ /* 0x001fc400078e0202 */
[----:B--2---:R-:W-:-:S03]  /*0070*/  IMAD.MOV.U32 R2, RZ, RZ, R0 ;  /* 0x000000ffff027224 */ /* 0x004fc600078e0000 */
[----:B------:R-:W-:-:S13]  /*0080*/  ISETP.GE.AND P0, PT, R0, R3, PT ;  /* 0x000000030000720c */ /* 0x000fda0003f06270 */
[----:B------:R-:W-:Y:S01]  /*0090*/  @!P0 IADD3 R0, PT, PT, R2, 0x80, RZ ;  /* 0x0000008002008810 */ /* 0x000fe20007ffe0ff */
[----:B------:R-:W0:Y:S01]  /*00a0*/  @!P0 LDC.64 R10, c[0x0][0x390] ;  /* 0x0000e400ff0a8b82 */ /* 0x000e220000000a00 */
[----:B------:R-:W-:Y:S02]  /*00b0*/  @!P0 IMAD R13, R5, 0x200, R2 ;  /* 0x00000200050d8824 */ /* 0x000fe400078e0202 */
[----:B------:R-:W-:-:S13]  /*00c0*/  ISETP.GE.AND P1, PT, R0, R3, PT ;  /* 0x000000030000720c */ /* 0x000fda0003f26270 */
[----:B------:R-:W-:Y:S01]  /*00d0*/  @!P1 IMAD R17, R5, 0x200, R0 ;  /* 0x0000020005119824 */ /* 0x000fe200078e0200 */
[----:B------:R-:W-:Y:S01]  /*00e0*/  @!P1 IADD3 R0, PT, PT, R0, 0x80, RZ ;  /* 0x0000008000009810 */ /* 0x000fe20007ffe0ff */
[----:B------:R-:W2:Y:S03]  /*00f0*/  @!P1 LDC.64 R14, c[0x0][0x390] ;  /* 0x0000e400ff0e9b82 */ /* 0x000ea60000000a00 */
[----:B------:R-:W-:Y:S01]  /*0100*/  ISETP.GE.AND P3, PT, R0, R3, PT ;  /* 0x000000030000720c */ /* 0x000fe20003f66270 */
[----:B0-----:R-:W-:-:S12]  /*0110*/  @!P0 IMAD.WIDE.U32 R10, R13, 0x2, R10 ;  /* 0x000000020d0a8825 */ /* 0x001fd800078e000a */
[----:B------:R-:W-:Y:S01]  /*0120*/  @!P3 IMAD R19, R5, 0x200, R0 ;  /* 0x000002000513b824 */ /* 0x000fe200078e0200 */
[----:B------:R-:W-:Y:S01]  /*0130*/  @!P3 IADD3 R0, PT, PT, R0, 0x80, RZ ;  /* 0x000000800000b810 */ /* 0x000fe20007ffe0ff */
[----:B------:R-:W0:Y:S03]  /*0140*/  @!P3 LDC.64 R8, c[0x0][0x390] ;  /* 0x0000e400ff08bb82 */ /* 0x000e260000000a00 */
[----:B------:R-:W-:Y:S01]  /*0150*/  ISETP.GE.AND P2, PT, R0, R3, PT ;  /* 0x000000030000720c */ /* 0x000fe20003f46270 */
[----:B--2---:R-:W-:-:S12]  /*0160*/  @!P1 IMAD.WIDE.U32 R14, R17, 0x2, R14 ;  /* 0x00000002110e9825 */ /* 0x004fd800078e000e */
[----:B------:R-:W2:Y:S01]  /*0170*/  @!P2 LDC.64 R6, c[0x0][0x390] ;  /* 0x0000e400ff06ab82 */ /* 0x000ea20000000a00 */
[----:B------:R-:W-:Y:S01]  /*0180*/  @!P2 LEA R21, R5, R0, 0x9 ;  /* 0x000000000515a211 */ /* 0x000fe200078e48ff */
[--C-:B0-----:R-:W-:Y:S01]  /*0190*/  @!P3 IMAD.WIDE.U32 R18, R19, 0x2, R8.reuse ;  /* 0x000000021312b825 */ /* 0x101fe200078e0008 */
[----:B------:R-:W-:Y:S02]  /*01a0*/  PRMT R9, RZ, 0x7610, R9 ;  /* 0x00007610ff097816 */ /* 0x000fe40000000009 */
[----:B------:R-:W-:Y:S02]  /*01b0*/  PRMT R8, RZ, 0x7610, R8 ;  /* 0x00007610ff087816 */ /* 0x000fe40000000008 */
[----:B-1----:R0:W5:Y:S04]  /*01c0*/  @!P3 LDG.E.U16 R12, desc[UR4][R18.64] ;  /* 0x00000004120cb981 */ /* 0x002168000c1e1500 */
[----:B------:R0:W5:Y:S01]  /*01d0*/  @!P1 LDG.E.U16 R9, desc[UR4][R14.64] ;  /* 0x000000040e099981 */ /* 0x000162000c1e1500 */
[----:B--2---:R-:W-:Y:S01]  /*01e0*/  @!P2 IMAD.WIDE.U32 R16, R21, 0x2, R6 ;  /* 0x000000021510a825 */ /* 0x004fe200078e0006 */
[----:B------:R-:W-:-:S04]  /*01f0*/  PRMT R21, RZ, 0x7610, R21 ;  /* 0x00007610ff157816 */ /* 0x000fc80000000015 */
[----:B------:R0:W5:Y:S01]  /*0200*/  @!P2 LDG.E.U16 R8, desc[UR4][R16.64] ;  /* 0x000000041008a981 */ /* 0x000162000c1e1500 */
[----:B------:R-:W1:Y:S03]  /*0210*/  LDC.U16 R7, c[0x0][0x386] ;  /* 0x0000e180ff077b82 */ /* 0x000e660000000400 */
[----:B------:R0:W5:Y:S01]  /*0220*/  @!P0 LDG.E.U16 R21, desc[UR4][R10.64] ;  /* 0x000000040a158981 */ /* 0x000162000c1e1500 */
        /* <DEDUP_REMOVED lines=21> */
[----:B------:R-:W-:Y:S05]  /*0380*/  CALL.REL.NOINC `($__internal_15_$__cuda_sm3x_div_rn_ftz_f32_slowpath) ;  /* 0x0000000c008c7944 */ /* 0x000fea0003c00000 */
[----:B------:R-:W-:-:S07]  /*0390*/  MOV R6, R15 ;  /* 0x0000000f00067202 */ /* 0x000fce0000000f00 */
.L_x_8593:
[----:B------:R-:W-:Y:S05]  /*03a0*/  BSYNC.RECONVERGENT B2 ;  /* 0x0000000000027941 */ /* 0x000fea0003800200 */
.L_x_8592:
[----:B------:R-:W-:Y:S02]  /*03b0*/  IMAD.MOV.U32 R11, RZ, RZ, 0x3b33710b ;  /* 0x3b33710bff0b7424 */ /* 0x000fe400078e00ff */
[----:B------:R-:W-:Y:S01]  /*03c0*/  FMUL.FTZ R0, R6, R6 ;  /* 0x0000000606007220 */ /* 0x000fe20000410000 */
[----:B------:R-:W-:Y:S01]  /*03d0*/  HFMA2 R13, -RZ, RZ, 1.857421875, -1409 ;  /* 0x3f6ee581ff0d7431 */ /* 0x000fe200000001ff */
        /* <DEDUP_REMOVED lines=25> */
.L_x_8591:
[----:B------:R-:W-:Y:S05]  /*0570*/  BSYNC.RECONVERGENT B1 ;  /* 0x0000000000017941 */ /* 0x000fea0003800200 */
.L_x_8590:
[----:B------:R-:W-:Y:S01]  /*0580*/  IADD3 R4, PT, PT, R2, 0x80, RZ ;  /* 0x0000008002047810 */ /* 0x000fe20007ffe0ff */
[----:B------:R-:W-:Y:S03]  /*0590*/  BSSY.RECONVERGENT B1, `(.L_x_8594) ;  /* 0x0000034000017945 */ /* 0x000fe60003800200 */
[----:B------:R-:W-:-:S13]  /*05a0*/  ISETP.GE.AND P0, PT, R4, R3, PT ;  /* 0x000000030400720c */ /* 0x000fda0003f06270 */
[----:B------:R-:W-:Y:S05]  /*05b0*/  @P0 BRA `(.L_x_8595) ;  /* 0x0000000000c40947 */ /* 0x000fea0003800000 */
        /* <DEDUP_REMOVED lines=20> */
.L_x_8597:
[----:B------:R-:W-:Y:S05]  /*0700*/  BSYNC.RECONVERGENT B2 ;  /* 0x0000000000027941 */ /* 0x000fea0003800200 */
.L_x_8596:
        /* <DEDUP_REMOVED lines=28> */
.L_x_8595:
[----:B------:R-:W-:Y:S05]  /*08d0*/  BSYNC.RECONVERGENT B1 ;  /* 0x0000000000017941 */ /* 0x000fea0003800200 */
.L_x_8594:
[----:B------:R-:W-:Y:S01]  /*08e0*/  IADD3 R0, PT, PT, R2, 0x100, RZ ;  /* 0x0000010002007810 */ /* 0x000fe20007ffe0ff */
[----:B------:R-:W-:Y:S03]  /*08f0*/  BSSY.RECONVERGENT B1, `(.L_x_8598) ;  /* 0x0000034000017945 */ /* 0x000fe60003800200 */
[----:B------:R-:W-:-:S13]  /*0900*/  ISETP.GE.AND P0, PT, R0, R3, PT ;  /* 0x000000030000720c */ /* 0x000fda0003f06270 */
[----:B------:R-:W-:Y:S05]  /*0910*/  @P0 BRA `(.L_x_8599) ;  /* 0x0000000000c40947 */ /* 0x000fea0003800000 */
[----:B-----5:R-:W-:Y:S01]  /*0920*/  IMAD.U32 R21, R12, 0x10000, RZ ;  /* 0x000100000c157824 */ /* 0x020fe200078e00ff */
[----:B-1----:R-:W-:Y:S01]  /*0930*/  SHF.L.U32 R12, R7, 0x10, RZ ;  /* 0x00000010070c7819 */ /* 0x002fe200000006ff */
[----:B------:R-:W-:Y:S02]  /*0940*/  BSSY.RECONVERGENT B2, `(.L_x_8600) ;  /* 0x0000012000027945 */ /* 0x000fe40003800200 */
        /* <DEDUP_REMOVED lines=17> */
.L_x_8601:
[----:B------:R-:W-:Y:S05]  /*0a60*/  BSYNC.RECONVERGENT B2 ;  /* 0x0000000000027941 */ /* 0x000fea0003800200 */
.L_x_8600:
        /* <DEDUP_REMOVED lines=28> */
.L_x_8599:
[----:B------:R-:W-:Y:S05]  /*0c30*/  BSYNC.RECONVERGENT B1 ;  /* 0x0000000000017941 */ /* 0x000fea0003800200 */
.L_x_8598:
        /* <DEDUP_REMOVED lines=24> */
.L_x_8605:
[----:B------:R-:W-:Y:S05]  /*0dc0*/  BSYNC.RECONVERGENT B2 ;  /* 0x0000000000027941 */ /* 0x000fea0003800200 */
.L_x_8604:
        /* <DEDUP_REMOVED lines=28> */
.L_x_8603:
[----:B------:R-:W-:Y:S05]  /*0f90*/  BSYNC.RECONVERGENT B1 ;  /* 0x0000000000017941 */ /* 0x000fea0003800200 */
.L_x_8602:
[----:B------:R-:W-:Y:S01]  /*0fa0*/  ISETP.GE.AND P0, PT, R2, R3, PT ;  /* 0x000000030200720c */ /* 0x000fe20003f06270 */
[----:B------:R-:W-:Y:S04]  /*0fb0*/  BSSY.RECONVERGENT B0, `(.L_x_8606) ;  /* 0x0000018000007945 */ /* 0x000fe80003800200 */
[----:B------:R-:W-:Y:S08]  /*0fc0*/  BSSY.RELIABLE B1, `(.L_x_8607) ;  /* 0x0000010000017945 */ /* 0x000ff00003800100 */
[----:B------:R-:W-:Y:S05]  /*0fd0*/  @P0 BRA `(.L_x_8608) ;  /* 0x0000000000380947 */ /* 0x000fea0003800000 */
[----:B------:R-:W0:Y:S01]  /*0fe0*/  LDC.64 R10, c[0x0][0x388] ;  /* 0x0000e200ff0a7b82 */ /* 0x000e220000000a00 */
[----:B-1----:R-:W-:Y:S01]  /*0ff0*/  LEA R7, R5, R2, 0x9 ;  /* 0x0000000205077211 */ /* 0x002fe200078e48ff */
[----:B------:R-:W-:Y:S01]  /*1000*/  IMAD.MOV.U32 R2, RZ, RZ, R4 ;  /* 0x000000ffff027224 */ /* 0x000fe200078e0004 */
[----:B------:R-:W-:-:S04]  /*1010*/  PRMT R0, R6, 0x7610, R0 ;  /* 0x0000761006007816 */ /* 0x000fc80000000000 */
[----:B------:R-:W-:-:S13]  /*1020*/  ISETP.GE.AND P0, PT, R2, R3, PT ;  /* 0x000000030200720c */ /* 0x000fda0003f06270 */
[----:B------:R-:W-:Y:S05]  /*1030*/  @P0 BREAK.RELIABLE B1 ;  /* 0x0000000000010942 */ /* 0x000fea0003800100 */
[----:B0-----:R-:W-:-:S05]  /*1040*/  IMAD.WIDE.U32 R6, R7, 0x2, R10 ;  /* 0x0000000207067825 */ /* 0x001fca00078e000a */
[----:B------:R0:W-:Y:S01]  /*1050*/  STG.E.U16 desc[UR4][R6.64], R0 ;  /* 0x0000000006007986 */ /* 0x0001e2000c101504 */
[----:B------:R-:W-:Y:S05]  /*1060*/  @P0 BRA `(.L_x_8609) ;  /* 0x0000000000300947 */ /* 0x000fea0003800000 */
[----:B0-----:R-:W0:Y:S01]  /*1070*/  LDC.64 R6, c[0x0][0x388] ;  /* 0x0000e200ff067b82 */ /* 0x001e220000000a00 */
[----:B------:R-:W-:Y:S01]  /*1080*/  LEA R11, R5, R2, 0x9 ;  /* 0x00000002050b7211 */ /* 0x000fe200078e48ff */
[----:B------:R-:W-:-:S04]  /*1090*/  VIADD R2, R2, 0x80 ;  /* 0x0000008002027836 */ /* 0x000fc80000000000 */
[----:B0-----:R-:W-:-:S05]  /*10a0*/  IMAD.WIDE.U32 R6, R11, 0x2, R6 ;  /* 0x000000020b067825 */ /* 0x001fca00078e0006 */
[----:B-----5:R0:W-:Y:S02]  /*10b0*/  STG.E.U16 desc[UR4][R6.64], R9 ;  /* 0x0000000906007986 */ /* 0x0201e4000c101504 */
.L_x_8608:
[----:B------:R-:W-:Y:S05]  /*10c0*/  BSYNC.RELIABLE B1 ;  /* 0x0000000000017941 */ /* 0x000fea0003800100 */
.L_x_8607:
[----:B------:R-:W-:-:S13]  /*10d0*/  ISETP.GE.AND P0, PT, R2, R3, PT ;  /* 0x000000030200720c */ /* 0x000fda0003f06270 */
[----:B01----:R-:W0:Y:S01]  /*10e0*/  @!P0 LDC.64 R6, c[0x0][0x388] ;  /* 0x0000e200ff068b82 */ /* 0x003e220000000a00 */
[----:B-----5:R-:W-:Y:S01]  /*10f0*/  @!P0 LEA R9, R5, R2, 0x9 ;  /* 0x0000000205098211 */ /* 0x020fe200078e48ff */
[----:B------:R-:W-:-:S04]  /*1100*/  @!P0 VIADD R2, R2, 0x80 ;  /* 0x0000008002028836 */ /* 0x000fc80000000000 */
[----:B0-----:R-:W-:-:S05]  /*1110*/  @!P0 IMAD.WIDE.U32 R6, R9, 0x2, R6 ;  /* 0x0000000209068825 */ /* 0x001fca00078e0006 */
[----:B------:R1:W-:Y:S02]  /*1120*/  @!P0 STG.E.U16 desc[UR4][R6.64], R12 ;  /* 0x0000000c06008986 */ /* 0x0003e4000c101504 */
.L_x_8609:
[----:B------:R-:W-:Y:S05]  /*1130*/  BSYNC.RECONVERGENT B0 ;  /* 0x0000000000007941 */ /* 0x000fea0003800200 */
.L_x_8606:
[----:B------:R-:W-:Y:S05]  /*1140*/  WARPSYNC.ALL ;  /* 0x0000000000007948 */ /* 0x000fea0003800000 */
[----:B------:R-:W-:-:S13]  /*1150*/  ISETP.GE.AND P0, PT, R2, R3, PT ;  /* 0x000000030200720c */ /* 0x000fda0003f06270 */
[----:B------:R-:W-:Y:S05]  /*1160*/  @P0 EXIT ;  /* 0x000000000000094d */ /* 0x000fea0003800000 */
[----:B01----:R-:W0:Y:S01]  /*1170*/  LDC.64 R6, c[0x0][0x388] ;  /* 0x0000e200ff067b82 */ /* 0x003e220000000a00 */
[----:B------:R-:W-:-:S05]  /*1180*/  LEA R3, R5, R2, 0x9 ;  /* 0x0000000205037211 */ /* 0x000fca00078e48ff */
[----:B0-----:R-:W-:-:S05]  /*1190*/  IMAD.WIDE.U32 R2, R3, 0x2, R6 ;  /* 0x0000000203027825 */ /* 0x001fca00078e0006 */
[----:B------:R-:W-:Y:S01]  /*11a0*/  STG.E.U16 desc[UR4][R2.64], R19 ;  /* 0x0000001302007986 */ /* 0x000fe2000c101504 */
[----:B------:R-:W-:Y:S05]  /*11b0*/  EXIT ;  /* 0x000000000000794d */ /* 0x000fea0003800000 */
        .weak           $__internal_15_$__cuda_sm3x_div_rn_ftz_f32_slowpath
        .type           $__internal_15_$__cuda_sm3x_div_rn_ftz_f32_slowpath,@function
        .size           $__internal_15_$__cuda_sm3x_div_rn_ftz_f32_slowpath,(.L_x_16762 - $__internal_15_$__cuda_sm3x_div_rn_ftz_f32_slowpath)
$__internal_15_$__cuda_sm3x_div_rn_ftz_f32_slowpath:
        /* <DEDUP_REMOVED lines=32> */
.L_x_8612:
[----:B------:R-:W-:Y:S05]  /*13c0*/  BSYNC.RELIABLE B3 ;  /* 0x0000000000037941 */ /* 0x000fea0003800100 */
.L_x_8611:
        /* <DEDUP_REMOVED lines=27> */
.L_x_8618:
[----:B------:R-:W-:-:S07]  /*1580*/  LEA R15, R14, R15, 0x17 ;  /* 0x0000000f0e0f7211 */ /* 0x000fce00078eb8ff */
.L_x_8619:
[----:B------:R-:W-:Y:S05]  /*1590*/  BSYNC.RECONVERGENT B3 ;  /* 0x0000000000037941 */ /* 0x000fea0003800200 */
.L_x_8617:
[----:B------:R-:W-:Y:S05]  /*15a0*/  BRA `(.L_x_8620) ;  /* 0x0000000000207947 */ /* 0x000fea0003800000 */
.L_x_8616:
[----:B------:R-:W-:-:S04]  /*15b0*/  LOP3.LUT R0, R17, 0x80000000, R0, 0x48, !PT ;  /* 0x8000000011007812 */ /* 0x000fc800078e4800 */
[----:B------:R-:W-:Y:S01]  /*15c0*/  LOP3.LUT R15, R0, 0x7f800000, RZ, 0xfc, !PT ;  /* 0x7f800000000f7812 */ /* 0x000fe200078efcff */
[----:B------:R-:W-:Y:S06]  /*15d0*/  BRA `(.L_x_8620) ;  /* 0x0000000000147947 */ /* 0x000fec0003800000 */
.L_x_8615:
[----:B------:R-:W-:Y:S01]  /*15e0*/  LOP3.LUT R15, R17, 0x80000000, R0, 0x48, !PT ;  /* 0x80000000110f7812 */ /* 0x000fe200078e4800 */
[----:B------:R-:W-:Y:S06]  /*15f0*/  BRA `(.L_x_8620) ;  /* 0x00000000000c7947 */ /* 0x000fec0003800000 */
.L_x_8614:
[----:B------:R-:W0:Y:S01]  /*1600*/  MUFU.RSQ R15, -QNAN ;  /* 0xffc00000000f7908 */ /* 0x000e220000001400 */
[----:B------:R-:W-:Y:S05]  /*1610*/  BRA `(.L_x_8620) ;  /* 0x0000000000047947 */ /* 0x000fea0003800000 */
.L_x_8613:
[----:B------:R-:W-:-:S07]  /*1620*/  FADD.FTZ R15, R0, R17 ;  /* 0x00000011000f7221 */ /* 0x000fce0000010000 */
.L_x_8620:
[----:B------:R-:W-:Y:S05]  /*1630*/  BSYNC.RECONVERGENT B0 ;  /* 0x0000000000007941 */ /* 0x000fea0003800200 */
.L_x_8610:
[----:B------:R-:W-:-:S04]  /*1640*/  IMAD.MOV.U32 R11, RZ, RZ, 0x0 ;  /* 0x00000000ff0b7424 */ /* 0x000fc800078e00ff */
[----:B0-----:R-:W-:Y:S05]  /*1650*/  RET.REL.NODEC R10 `(_ZN2at6native27unrolled_elementwise_kernelINS0_13AUnaryFunctorIN3c108BFloat16ES4_S4_ZZZNS0_17atan2_kernel_cudaERNS_18TensorIteratorBaseEENKUlvE_clEvENKUlvE2_clEvEUlS4_S4_E_EESt5arrayIPcLm2EELi4E23TrivialOffsetCalculatorILi1EjESF_NS0_6memory15LoadWithoutCastENSG_16StoreWithoutCastEEEviT_T0_T2_T3_T4_T5_) ;  /* 0xffffffe80a687950 */ /* 0x001fea0003c3ffff */
.L_x_8621:
        /* <DEDUP_REMOVED lines=10> */
.L_x_16762:


//--------------------- .text._ZN2at6native29vectorized_elementwise_kernelILi2ENS0_13AUnaryFunctorIN3c108BFloat16ES4_S4_ZZZNS0_17atan2_kernel_cudaERNS_18TensorIteratorBaseEENKUlvE_clEvENKUlvE2_clEvEUlS4_S4_E_EESt5arrayIPcLm2EEEEviT0_T1_ --------------------------
	.section	.text._ZN2at6native29vectorized_elementwise_kernelILi2ENS0_13AUnaryFunctorIN3c108BFloat16ES4_S4_ZZZNS0_17atan2_kernel_cudaERNS_18TensorIteratorBaseEENKUlvE_clEvENKUlvE2_clEvEUlS4_S4_E_EESt5arrayIPcLm2EEEEviT0_T1_,"ax",@progbits
	.align	128
        .global         _ZN2at6native29vectorized_elementwise_kernelILi2ENS0_13AUnaryFunctorIN3c108BFloat16ES4_S4_ZZZNS0_17atan2_kernel_cudaERNS_18TensorIteratorBaseEENKUlvE_clEvENKUlvE2_clEvEUlS4_S4_E_EESt5arrayIPcLm2EEEEviT0_T1_
        .type           _ZN2at6native29vectorized_elementwise_kernelILi2ENS0_13AUnaryFunctorIN3c108BFloat16ES4_S4_ZZZNS0_17atan2_kernel_cudaERNS_18TensorIteratorBaseEENKUlvE_clEvENKUlvE2_clEvEUlS4_S4_E_EESt5arrayIPcLm2EEEEviT0_T1_,@function
        .size           _ZN2at6native29vectorized_elementwise_kernelILi2ENS0_13AUnaryFunctorIN3c108BFloat16ES4_S4_ZZZNS0_17atan2_kernel_cudaERNS_18TensorIteratorBaseEENKUlvE_clEvENKUlvE2_clEvEUlS4_S4_E_EESt5arrayIPcLm2EEEEviT0_T1_,(.L_x_16763 - _ZN2at6native29vectorized_elementwise_kernelILi2ENS0_13AUnaryFunctorIN3c108BFloat16ES4_S4_ZZZNS0_17atan2_kernel_cudaERNS_18TensorIteratorBaseEENKUlvE_clEvENKUlvE2_clEvEUlS4_S4_E_EESt5arrayIPcLm2EEEEviT0_T1_)
        .other          _ZN2at6native29vectorized_elementwise_kernelILi2ENS0_13AUnaryFunctorIN3c108BFloat16ES4_S4_ZZZNS0_17atan2_kernel_cudaERNS_18TensorIteratorBaseEENKUlvE_clEvENKUlvE2_clEvEUlS4_S4_E_EESt5arrayIPcLm2EEEEviT0_T1_,@"STO_CUDA_ENTRY STV_DEFAULT"
_ZN2at6native29vectorized_elementwise_kernelILi2ENS0_13AUnaryFunctorIN3c108BFloat16ES4_S4_ZZZNS0_17atan2_kernel_cudaERNS_18TensorIteratorBaseEENKUlvE_clEvENKUlvE2_clEvEUlS4_S4_E_EESt5arrayIPcLm2EEEEviT0_T1_:
.text._ZN2at6native29vectorized_elementwise_kernelILi2ENS0_13AUnaryFunctorIN3c108BFloat16ES4_S4_ZZZNS0_17atan2_kernel_cudaERNS_18TensorIteratorBaseEENKUlvE_clEvENKUlvE2_clEvEUlS4_S4_E_EESt5arrayIPcLm2EEEEviT0_T1_:
        /* <DEDUP_REMOVED lines=47> */
[----:B---3--:R-:W-:Y:S01]  /*02f0*/  @!P4 IMAD.WIDE.U32 R28, R25, 0x2, R28 ;  /* 0x00000002191cc825 */ /* 0x008fe200078e001c */
[----:B------:R-:W-:Y:S02]  /*0300*/  PRMT R25, RZ, 0x7610, R25 ;  /* 0x00007610ff197816 */ /* 0x000fe40000000019 */
[----:B------:R1:W5:Y:S01]  /*0310*/  @!P5 LDG.E.U16 R27, desc[UR4][R18.64] ;  /* 0x00000004121bd981 */ /* 0x000362000c1e1500 */
[----:B----4-:R-:W-:Y:S01]  /*0320*/  @!P3 IMAD.WIDE.U32 R16, R20, 0x2, R16 ;  /* 0x000000021410b825 */ /* 0x010fe200078e0010 */
[----:B------:R-:W-:Y:S02]  /*0330*/  PRMT R20, RZ, 0x7610, R20 ;  /* 0x00007610ff147816 */ /* 0x000fe40000000014 */
[----:B------:R3:W5:Y:S01]  /*0340*/  @!P4 LDG.E.U16 R25, desc[UR4][R28.64] ;  /* 0x000000041c19c981 */ /* 0x000762000c1e1500 */
[----:B0-----:R-:W-:Y:S01]  /*0350*/  @!P2 IMAD.WIDE.U32 R2, R23, 0x2, R2 ;  /* 0x000000021702a825 */ /* 0x001fe200078e0002 */
[----:B------:R-:W-:-:S03]  /*0360*/  PRMT R23, RZ, 0x7610, R23 ;  /* 0x00007610ff177816 */ /* 0x000fc60000000017 */
[----:B--2---:R-:W-:Y:S01]  /*0370*/  @!P1 IMAD.WIDE.U32 R4, R21, 0x2, R4 ;  /* 0x0000000215049825 */ /* 0x004fe200078e0004 */
[----:B------:R-:W-:Y:S02]  /*0380*/  PRMT R21, RZ, 0x7610, R21 ;  /* 0x00007610ff157816 */ /* 0x000fe40000000015 */
[----:B------:R3:W5:Y:S04]  /*0390*/  @!P3 LDG.E.U16 R23, desc[UR4][R16.64] ;  /* 0x000000041017b981 */ /* 0x000768000c1e1500 */
[----:B------:R3:W5:Y:S01]  /*03a0*/  @!P2 LDG.E.U16 R21, desc[UR4][R2.64] ;  /* 0x000000040215a981 */ /* 0x000762000c1e1500 */
[----:B-1----:R-:W-:Y:S01]  /*03b0*/  @!P6 IMAD.WIDE.U32 R18, R8, 0x2, R6 ;  /* 0x000000020812e825 */ /* 0x002fe200078e0006 */
[----:B------:R-:W-:Y:S02]  /*03c0*/  PRMT R7, RZ, 0x7610, R7 ;  /* 0x00007610ff077816 */ /* 0x000fe40000000007 */
        /* <DEDUP_REMOVED lines=8> */
[----:B------:R-:W-:Y:S01]  /*0450*/  SHF.L.U32 R3, R11, 0x10, RZ ;  /* 0x000000100b037819 */ /* 0x000fe200000006ff */
        /* <DEDUP_REMOVED lines=17> */
[----:B------:R-:W-:Y:S05]  /*0570*/  CALL.REL.NOINC `($__internal_16_$__cuda_sm3x_div_rn_ftz_f32_slowpath) ;  /* 0x0000003400407944 */ /* 0x000fea0003c00000 */
.L_x_8626:
[----:B------:R-:W-:Y:S05]  /*0580*/  BSYNC.RECONVERGENT B3 ;  /* 0x0000000000037941 */ /* 0x000fea0003800200 */
.L_x_8625:
        /* <DEDUP_REMOVED lines=28> */
.L_x_8624:
[----:B------:R-:W-:Y:S05]  /*0750*/  BSYNC.RECONVERGENT B2 ;  /* 0x0000000000027941 */ /* 0x000fea0003800200 */
.L_x_8623:
        /* <DEDUP_REMOVED lines=22> */
[----:B------:R-:W-:Y:S05]  /*08c0*/  CALL.REL.NOINC `($__internal_16_$__cuda_sm3x_div_rn_ftz_f32_slowpath) ;  /* 0x00000030006c7944 */ /* 0x000fea0003c00000 */
.L_x_8630:
[----:B------:R-:W-:Y:S05]  /*08d0*/  BSYNC.RECONVERGENT B3 ;  /* 0x0000000000037941 */ /* 0x000fea0003800200 */
.L_x_8629:
        /* <DEDUP_REMOVED lines=28> */
.L_x_8628:
[----:B------:R-:W-:Y:S05]  /*0aa0*/  BSYNC.RECONVERGENT B2 ;  /* 0x0000000000027941 */ /* 0x000fea0003800200 */
.L_x_8627:
        /* <DEDUP_REMOVED lines=23> */
.L_x_8634:
[----:B------:R-:W-:Y:S05]  /*0c20*/  BSYNC.RECONVERGENT B3 ;  /* 0x0000000000037941 */ /* 0x000fea0003800200 */
.L_x_8633:
        /* <DEDUP_REMOVED lines=28> */
.L_x_8632:
[----:B------:R-:W-:Y:S05]  /*0df0*/  BSYNC.RECONVERGENT B2 ;  /* 0x0000000000027941 */ /* 0x000fea0003800200 */
.L_x_8631:
[----:B------:R-:W-:Y:S01]  /*0e00*/  IADD3 R13, PT, PT, R9, 0x180, RZ ;  /* 0x00000180090d7810 */ /* 0x000fe20007ffe0ff */
[----:B------:R-:W-:Y:S03]  /*0e10*/  BSSY.RECONVERGENT B2, `(.L_x_8635) ;  /* 0x0000033000027945 */ /* 0x000fe60003800200 */
[----:B------:R-:W-:-:S13]  /*0e20*/  ISETP.GE.U32.AND P0, PT, R13, R10, PT ;  /* 0x0000000a0d00720c */ /* 0x000fda0003f06070 */
[----:B------:R-:W-:Y:S05]  /*0e30*/  @P0 BRA `(.L_x_8636) ;  /* 0x0000000000c00947 */ /* 0x000fea0003800000 */
        /* <DEDUP_REMOVED lines=19> */
.L_x_8638:
[----:B------:R-:W-:Y:S05]  /*0f70*/  BSYNC.RECONVERGENT B3 ;  /* 0x0000000000037941 */ /* 0x000fea0003800200 */
.L_x_8637:
        /* <DEDUP_REMOVED lines=28> */
.L_x_8636:
[----:B------:R-:W-:Y:S05]  /*1140*/  BSYNC.RECONVERGENT B2 ;  /* 0x0000000000027941 */ /* 0x000fea0003800200 */
.L_x_8635:
        /* <DEDUP_REMOVED lines=23> */
.L_x_8642:
[----:B------:R-:W-:Y:S05]  /*12c0*/  BSYNC.RECONVERGENT B3 ;  /* 0x0000000000037941 */ /* 0x000fea0003800200 */
.L_x_8641:
        /* <DEDUP_REMOVED lines=28> */
.L_x_8640:
[----:B------:R-:W-:Y:S05]  /*1490*/  BSYNC.RECONVERGENT B2 ;  /* 0x0000000000027941 */ /* 0x000fea0003800200 */
.L_x_8639:
        /* <DEDUP_REMOVED lines=23> */
.L_x_8646:
[----:B------:R-:W-:Y:S05]  /*1610*/  BSYNC.RECONVERGENT B3 ;  /* 0x0000000000037941 */ /* 0x000fea0003800200 */
.L_x_8645:
        /* <DEDUP_REMOVED lines=28> */
.L_x_8644:
[----:B------:R-:W-:Y:S05]  /*17e0*/  BSYNC.RECONVERGENT B2 ;  /* 0x0000000000027941 */ /* 0x000fea0003800200 */
.L_x_8643:
        /* <DEDUP_REMOVED lines=23> */
.L_x_8650:
[----:B------:R-:W-:Y:S05]  /*1960*/  BSYNC.RECONVERGENT B3 ;  /* 0x0000000000037941 */ /* 0x000fea0003800200 */
.L_x_8649:
        /* <DEDUP_REMOVED lines=28> */
.L_x_8648:
[----:B------:R-:W-:Y:S05]  /*1b30*/  BSYNC.RECONVERGENT B2 ;  /* 0x0000000000027941 */ /* 0x000fea0003800200 */
.L_x_8647:
        /* <DEDUP_REMOVED lines=23> */
.L_x_8654:
[----:B------:R-:W-:Y:S05]  /*1cb0*/  BSYNC.RECONVERGENT B3 ;  /* 0x0000000000037941 */ /* 0x000fea0003800200 */
.L_x_8653:
        /* <DEDUP_REMOVED lines=28> */
.L_x_8652:
[----:B------:R-:W-:Y:S05]  /*1e80*/  BSYNC.RECONVERGENT B2 ;  /* 0x0000000000027941 */ /* 0x000fea0003800200 */
.L_x_8651:
[----:B------:R-:W-:Y:S01]  /*1e90*/  ISETP.GE.U32.AND P0, PT, R9, R10, PT ;  /* 0x0000000a0900720c */ /* 0x000fe20003f06070 */
[----:B------:R-:W-:Y:S04]  /*1ea0*/  BSSY.RECONVERGENT B0, `(.L_x_8655) ;  /* 0x0000033000007945 */ /* 0x000fe80003800200 */
[----:B------:R-:W-:Y:S08]  /*1eb0*/  BSSY.RELIABLE B1, `(.L_x_8656) ;  /* 0x000002b000017945 */ /* 0x000ff00003800100 */
[----:B------:R-:W-:Y:S05]  /*1ec0*/  @P0 BRA `(.L_x_8657) ;  /* 0x0000000000300947 */ /* 0x000fea0003800000 */
[----:B------:R-:W0:Y:S01]  /*1ed0*/  LDC.64 R14, c[0x0][0x388] ;  /* 0x0000e200ff0e7b82 */ /* 0x000e220000000a00 */
[----:B-----5:R-:W-:Y:S02]  /*1ee0*/  IADD3 R7, PT, PT, R12, R9, RZ ;  /* 0x000000090c077210 */ /* 0x020fe40007ffe0ff */
        /* <DEDUP_REMOVED lines=10> */
.L_x_8657:
[----:B------:R-:W-:-:S13]  /*1f90*/  ISETP.GE.U32.AND P0, PT, R9, R10, PT ;  /* 0x0000000a0900720c */ /* 0x000fda0003f06070 */
[----:B------:R-:W-:Y:S05]  /*1fa0*/  @P0 BRA `(.L_x_8659) ;  /* 0x0000000000300947 */ /* 0x000fea0003800000 */
[----:B0-----:R-:W0:Y:S01]  /*1fb0*/  LDC.64 R4, c[0x0][0x388] ;  /* 0x0000e200ff047b82 */ /* 0x001e220000000a00 */
[----:B-----5:R-:W-:Y:S01]  /*1fc0*/  IADD3 R7, PT, PT, R12, R9, RZ ;  /* 0x000000090c077210 */ /* 0x020fe20007ffe0ff */
[----:B------:R-:W-:-:S04]  /*1fd0*/  VIADD R9, R9, 0x80 ;  /* 0x0000008009097836 */ /* 0x000fc80000000000 */
[----:B0-----:R-:W-:-:S05]  /*1fe0*/  IMAD.WIDE.U32 R4, R7, 0x2, R4 ;  /* 0x0000000207047825 */ /* 0x001fca00078e0004 */
[----:B------:R1:W-:Y:S02]  /*1ff0*/  STG.E.U16 desc[UR4][R4.64], R3 ;  /* 0x0000000304007986 */ /* 0x0003e4000c101504 */
.L_x_8658:
[----:B------:R-:W-:-:S13]  /*2000*/  ISETP.GE.U32.AND P0, PT, R9, R10, PT ;  /* 0x0000000a0900720c */ /* 0x000fda0003f06070 */
[----:B------:R-:W-:Y:S05]  /*2010*/  @P0 BRA `(.L_x_8660) ;  /* 0x0000000000300947 */ /* 0x000fea0003800000 */
[----:B-1----:R-:W1:Y:S01]  /*2020*/  LDC.64 R4, c[0x0][0x388] ;  /* 0x0000e200ff047b82 */ /* 0x002e620000000a00 */
[----:B------:R-:W-:Y:S02]  /*2030*/  IADD3 R3, PT, PT, R12, R9, RZ ;  /* 0x000000090c037210 */ /* 0x000fe40007ffe0ff */
[----:B------:R-:W-:-:S03]  /*2040*/  IADD3 R9, PT, PT, R9, 0x80, RZ ;  /* 0x0000008009097810 */ /* 0x000fc60007ffe0ff */
[----:B-1----:R-:W-:-:S05]  /*2050*/  IMAD.WIDE.U32 R4, R3, 0x2, R4 ;  /* 0x0000000203047825 */ /* 0x002fca00078e0004 */
[----:B------:R1:W-:Y:S02]  /*2060*/  STG.E.U16 desc[UR4][R4.64], R2 ;  /* 0x0000000204007986 */ /* 0x0003e4000c101504 */
.L_x_8659:
[----:B------:R-:W-:-:S13]  /*2070*/  ISETP.GE.U32.AND P0, PT, R9, R10, PT ;  /* 0x0000000a0900720c */ /* 0x000fda0003f06070 */
[----:B------:R-:W-:Y:S05]  /*2080*/  @P0 BRA `(.L_x_8661) ;  /* 0x0000000000340947 */ /* 0x000fea0003800000 */
[----:B-1----:R-:W1:Y:S01]  /*2090*/  LDC.64 R2, c[0x0][0x388] ;  /* 0x0000e200ff027b82 */ /* 0x002e620000000a00 */
[----:B------:R-:W-:Y:S01]  /*20a0*/  IMAD.IADD R5, R12, 0x1, R9 ;  /* 0x000000010c057824 */ /* 0x000fe200078e0209 */
[----:B------:R-:W-:-:S03]  /*20b0*/  IADD3 R9, PT, PT, R9, 0x80, RZ ;  /* 0x0000008009097810 */ /* 0x000fc60007ffe0ff */
[----:B-1----:R-:W-:-:S05]  /*20c0*/  IMAD.WIDE.U32 R2, R5, 0x2, R2 ;  /* 0x0000000205027825 */ /* 0x002fca00078e0002 */
[----:B-----5:R2:W-:Y:S02]  /*20d0*/  STG.E.U16 desc[UR4][R2.64], R21 ;  /* 0x0000001502007986 */ /* 0x0205e4000c101504 */
.L_x_8660:
[----:B------:R-:W-:-:S13]  /*20e0*/  ISETP.GE.U32.AND P0, PT, R9, R10, PT ;  /* 0x0000000a0900720c */ /* 0x000fda0003f06070 */
[----:B------:R-:W-:Y:S05]  /*20f0*/  @P0 BREAK.RELIABLE B1 ;  /* 0x0000000000010942 */ /* 0x000fea0003800100 */
[----:B------:R-:W-:Y:S05]  /*2100*/  @P0 BRA `(.L_x_8662) ;  /* 0x0000000000300947 */ /* 0x000fea0003800000 */
[----:B-12---:R-:W1:Y:S01]  /*2110*/  LDC.64 R2, c[0x0][0x388] ;  /* 0x0000e200ff027b82 */ /* 0x006e620000000a00 */
[----:B------:R-:W-:Y:S01]  /*2120*/  IADD3 R5, PT, PT, R12, R9, RZ ;  /* 0x000000090c057210 */ /* 0x000fe20007ffe0ff */
[----:B------:R-:W-:-:S04]  /*2130*/  VIADD R9, R9, 0x80 ;  /* 0x0000008009097836 */ /* 0x000fc80000000000 */
[----:B-1----:R-:W-:-:S05]  /*2140*/  IMAD.WIDE.U32 R2, R5, 0x2, R2 ;  /* 0x0000000205027825 */ /* 0x002fca00078e0002 */
[----:B------:R2:W-:Y:S02]  /*2150*/  STG.E.U16 desc[UR4][R2.64], R20 ;  /* 0x0000001402007986 */ /* 0x0005e4000c101504 */
.L_x_8661:
[----:B------:R-:W-:Y:S05]  /*2160*/  BSYNC.RELIABLE B1 ;  /* 0x0000000000017941 */ /* 0x000fea0003800100 */
.L_x_8656:
[----:B------:R-:W-:-:S13]  /*2170*/  ISETP.GE.U32.AND P0, PT, R9, R10, PT ;  /* 0x0000000a0900720c */ /* 0x000fda0003f06070 */
[----:B-12---:R-:W1:Y:S01]  /*2180*/  @!P0 LDC.64 R2, c[0x0][0x388] ;  /* 0x0000e200ff028b82 */ /* 0x006e620000000a00 */
[----:B------:R-:W-:Y:S02]  /*2190*/  @!P0 IADD3 R5, PT, PT, R12, R9, RZ ;  /* 0x000000090c058210 */ /* 0x000fe40007ffe0ff */
[----:B------:R-:W-:-:S03]  /*21a0*/  @!P0 IADD3 R9, PT, PT, R9, 0x80, RZ ;  /* 0x0000008009098810 */ /* 0x000fc60007ffe0ff */
[----:B-1----:R-:W-:-:S05]  /*21b0*/  @!P0 IMAD.WIDE.U32 R2, R5, 0x2, R2 ;  /* 0x0000000205028825 */ /* 0x002fca00078e0002 */
[----:B-----5:R3:W-:Y:S02]  /*21c0*/  @!P0 STG.E.U16 desc[UR4][R2.64], R8 ;  /* 0x0000000802008986 */ /* 0x0207e4000c101504 */
.L_x_8662:
[----:B------:R-:W-:Y:S05]  /*21d0*/  BSYNC.RECONVERGENT B0 ;  /* 0x0000000000007941 */ /* 0x000fea0003800200 */
.L_x_8655:
[----:B------:R-:W-:Y:S05]  /*21e0*/  WARPSYNC.ALL ;  /* 0x0000000000007948 */ /* 0x000fea0003800000 */
[----:B------:R-:W-:-:S13]  /*21f0*/  ISETP.GE.U32.AND P0, PT, R9, R10, PT ;  /* 0x0000000a0900720c */ /* 0x000fda0003f06070 */
[----:B------:R-:W-:Y:S05]  /*2200*/  @P0 EXIT ;  /* 0x000000000000094d */ /* 0x000fea0003800000 */
[----:B-123--:R-:W1:Y:S01]  /*2210*/  LDC.64 R2, c[0x0][0x388] ;  /* 0x0000e200ff027b82 */ /* 0x00ee620000000a00 */
[----:B------:R-:W-:-:S04]  /*2220*/  IMAD.IADD R9, R12, 0x1, R9 ;  /* 0x000000010c097824 */ /* 0x000fc800078e0209 */
[----:B-1----:R-:W-:-:S05]  /*2230*/  IMAD.WIDE.U32 R2, R9, 0x2, R2 ;  /* 0x0000000209027825 */ /* 0x002fca00078e0002 */
[----:B------:R-:W-:Y:S01]  /*2240*/  STG.E.U16 desc[UR4][R2.64], R0 ;  /* 0x0000000002007986 */ /* 0x000fe2000c101504 */
[----:B------:R-:W-:Y:S05]  /*2250*/  EXIT ;  /* 0x000000000000794d */ /* 0x000fea0003800000 */
.L_x_8622:
        /* <DEDUP_REMOVED lines=9> */
[----:B------:R-:W-:Y:S04]  /*22f0*/  BSSY.RECONVERGENT B2, `(.L_x_8663) ;  /* 0x0000013000027945 */ /* 0x000fe80003800200 */
[----:B------:R-:W-:Y:S01]  /*2300*/  FADD.FTZ R4, |R11|, -RZ ;  /* 0x800000ff0b047221 */ /* 0x000fe20000010200 */
[----:B---3--:R-:W-:-:S02]  /*2310*/  SHF.L.U32 R6, R20, 0x10, RZ ;  /* 0x0000001014067819 */ /* 0x008fc400000006ff */
[----:B------:R-:W-:Y:S02]  /*2320*/  PRMT R20, R20, 0x7632, R20 ;  /* 0x0000763214147816 */ /* 0x000fe40000000014 */
[----:B------:R-:W-:Y:S01]  /*2330*/  FSETP.GT.FTZ.AND P2, PT, |R11|, |R6|, PT ;  /* 0x400000060b00720b */ /* 0x000fe20003f54200 */
[----:B------:R-:W-:-:S05]  /*2340*/  FADD.FTZ R19, |R6|, -RZ ;  /* 0x800000ff06137221 */ /* 0x000fca0000010200 */
        /* <DEDUP_REMOVED lines=9> */
[----:B0-2---:R-:W-:Y:S06]  /*23e0*/  @!P0 BRA `(.L_x_8664) ;  /* 0x00000000000c8947 */ /* 0x005fec0003800000 */
[----:B------:R-:W-:Y:S01]  /*23f0*/  IMAD.MOV.U32 R18, RZ, RZ, R8 ;  /* 0x000000ffff127224 */ /* 0x000fe200078e0008 */
[----:B------:R-:W-:-:S07]  /*2400*/  MOV R14, 0x2420 ;  /* 0x00002420000e7802 */ /* 0x000fce0000000f00 */
[----:B-----5:R-:W-:Y:S05]  /*2410*/  CALL.REL.NOINC `($__internal_16_$__cuda_sm3x_div_rn_ftz_f32_slowpath) ;  /* 0x0000001400987944 */ /* 0x020fea0003c00000 */
.L_x_8664:
[----:B------:R-:W-:Y:S05]  /*2420*/  BSYNC.RECONVERGENT B2 ;  /* 0x0000000000027941 */ /* 0x000fea0003800200 */
.L_x_8663:
[----:B------:R-:W-:Y:S02]  /*2430*/  HFMA2 R9, -RZ, RZ, 0.89990234375, 10328 ;  /* 0x3b33710bff097431 */ /* 0x000fe400000001ff */
[----:B------:R-:W-:Y:S01]  /*2440*/  FMUL.FTZ R10, R0, R0 ;  /* 0x00000000000a7220 */ /* 0x000fe20000410000 */
[----:B------:R-:W-:Y:S01]  /*2450*/  SHF.L.U32 R20, R20, 0x10, RZ ;  /* 0x0000001014147819 */ /* 0x000fe200000006ff */
[----:B------:R-:W-:Y:S01]  /*2460*/  BSSY.RECONVERGENT B2, `(.L_x_8665) ;  /* 0x0000029000027945 */ /* 0x000fe20003800200 */
[----:B------:R-:W-:Y:S01]  /*2470*/  MOV R15, 0x3f6ee581 ;  /* 0x3f6ee581000f7802 */ /* 0x000fe20000000f00 */
[----:B------:R-:W-:Y:S01]  /*2480*/  FFMA.FTZ R9, R10, R9, -0.015681877732276916504 ;  /* 0xbc8077480a097423 */ /* 0x000fe20000010009 */
[C---:B------:R-:W-:Y:S01]  /*2490*/  FSETP.GT.FTZ.AND P3, PT, |R11|.reuse, |R20|, PT ;  /* 0x400000140b00720b */ /* 0x040fe20003f74200 */
[----:B------:R-:W-:Y:S01]  /*24a0*/  FADD.FTZ R19, |R20|, -RZ ;  /* 0x800000ff14137221 */ /* 0x000fe20000010200 */
[----:B------:R-:W-:Y:S01]  /*24b0*/  ISETP.GE.AND P0, PT, R6, RZ, PT ;  /* 0x000000ff0600720c */ /* 0x000fe20003f06270 */
[----:B------:R-:W-:Y:S01]  /*24c0*/  FFMA.FTZ R9, R10, R9, 0.042200751602649688721 ;  /* 0x3d2cdab20a097423 */ /* 0x000fe20000010009 */
[----:B------:R-:W-:Y:S01]  /*24d0*/  FSETP.NEU.FTZ.AND P1, PT, |R6|, |R11|, PT ;  /* 0x4000000b0600720b */ /* 0x000fe20003f3d200 */
[----:B------:R-:W-:-:S02]  /*24e0*/  FADD.FTZ R6, |R11|, |R6| ;  /* 0x400000060b067221 */ /* 0x000fc40000010200 */
[----:B------:R-:W-:-:S04]  /*24f0*/  FFMA.FTZ R9, R10, R9, -0.074792981147766113281 ;  /* 0xbd992d100a097423 */ /* 0x000fc80000010009 */
[----:B------:R-:W-:-:S04]  /*2500*/  FFMA.FTZ R9, R10, R9, 0.10640415549278259277 ;  /* 0x3dd9ea6c0a097423 */ /* 0x000fc80000010009 */
[----:B------:R-:W-:-:S04]  /*2510*/  FFMA.FTZ R9, R10, R9, -0.14207722246646881104 ;  /* 0xbe117cb10a097423 */ /* 0x000fc80000010009 */
[----:B------:R-:W-:-:S04]  /*2520*/  FFMA.FTZ R9, R10, R9, 0.19993925094604492188 ;  /* 0x3e4cbce00a097423 */ /* 0x000fc80000010009 */
[----:B------:R-:W-:Y:S01]  /*2530*/  FFMA.FTZ R13, R10, R9, -0.33333197236061096191 ;  /* 0xbeaaaa7d0a0d7423 */ /* 0x000fe20000010009 */
[----:B------:R-:W-:Y:S02]  /*2540*/  FSEL R9, R4, R19, P3 ;  /* 0x0000001304097208 */ /* 0x000fe40001800000 */
[----:B------:R-:W-:Y:S01]  /*2550*/  FSEL R19, R19, R4, P3 ;  /* 0x0000000413137208 */ /* 0x000fe20001800000 */
[----:B------:R-:W-:Y:S01]  /*2560*/  FMUL.FTZ R13, R10, R13 ;  /* 0x0000000d0a0d7220 */ /* 0x000fe20000410000 */
[----:B------:R-:W0:Y:S03]  /*2570*/  MUFU.RCP R14, R9 ;  /* 0x00000009000e7308 */ /* 0x000e260000001000 */
        /* <DEDUP_REMOVED lines=22> */
[----:B-----5:R-:W-:Y:S05]  /*26e0*/  CALL.REL.NOINC `($__internal_16_$__cuda_sm3x_div_rn_ftz_f32_slowpath) ;  /* 0x0000001000e47944 */ /* 0x020fea0003c00000 */
.L_x_8666:
[----:B------:R-:W-:Y:S05]  /*26f0*/  BSYNC.RECONVERGENT B2 ;  /* 0x0000000000027941 */ /* 0x000fea0003800200 */
.L_x_8665:
[----:B------:R-:W-:Y:S02]  /*2700*/  HFMA2 R6, -RZ, RZ, 0.89990234375, 10328 ;  /* 0x3b33710bff067431 */ /* 0x000fe400000001ff */
[----:B------:R-:W-:Y:S01]  /*2710*/  FMUL.FTZ R13, R0, R0 ;  /* 0x00000000000d7220 */ /* 0x000fe20000410000 */
[----:B------:R-:W-:Y:S01]  /*2720*/  IMAD.MOV.U32 R15, RZ, RZ, 0x3f6ee581 ;  /* 0x3f6ee581ff0f7424 */ /* 0x000fe200078e00ff */
[C---:B------:R-:W-:Y:S01]  /*2730*/  ISETP.GE.AND P0, PT, R20.reuse, RZ, PT ;  /* 0x000000ff1400720c */ /* 0x040fe20003f06270 */
[----:B------:R-:W-:Y:S01]  /*2740*/  BSSY.RECONVERGENT B2, `(.L_x_8667) ;  /* 0x0000029000027945 */ /* 0x000fe20003800200 */
[----:B------:R-:W-:Y:S01]  /*2750*/  FFMA.FTZ R6, R13, R6, -0.015681877732276916504 ;  /* 0xbc8077480d067423 */ /* 0x000fe20000010006 */
[----:B------:R-:W-:Y:S02]  /*2760*/  FSETP.NEU.FTZ.AND P4, PT, |R20|, |R11|, PT ;  /* 0x4000000b1400720b */ /* 0x000fe40003f9d200 */
[----:B------:R-:W-:Y:S01]  /*2770*/  FSETP.NEU.FTZ.AND P1, PT, R9, RZ, PT ;  /* 0x000000ff0900720b */ /* 0x000fe20003f3d000 */
[----:B------:R-:W-:Y:S01]  /*2780*/  FFMA.FTZ R6, R13, R6, 0.042200751602649688721 ;  /* 0x3d2cdab20d067423 */ /* 0x000fe20000010006 */
[----:B------:R-:W-:-:S02]  /*2790*/  MOV R9, 0x4016cbe4 ;  /* 0x4016cbe400097802 */ /* 0x000fc40000000f00 */
[----:B-----5:R-:W-:Y:S01]  /*27a0*/  PRMT R22, R7, 0x7632, R22 ;  /* 0x0000763207167816 */ /* 0x020fe20000000016 */
[----:B------:R-:W-:-:S04]  /*27b0*/  FFMA.FTZ R6, R13, R6, -0.074792981147766113281 ;  /* 0xbd992d100d067423 */ /* 0x000fc80000010006 */
[----:B------:R-:W-:Y:S01]  /*27c0*/  FFMA.FTZ R8, R13, R6, 0.10640415549278259277 ;  /* 0x3dd9ea6c0d087423 */ /* 0x000fe20000010006 */
[----:B------:R-:W-:-:S03]  /*27d0*/  SHF.L.U32 R6, R7, 0x10, RZ ;  /* 0x0000001007067819 */ /* 0x000fc600000006ff */
[----:B------:R-:W-:Y:S01]  /*27e0*/  FFMA.FTZ R8, R13, R8, -0.14207722246646881104 ;  /* 0xbe117cb10d087423 */ /* 0x000fe20000010008 */
[----:B------:R-:W-:Y:S01]  /*27f0*/  FSETP.GT.FTZ.AND P2, PT, |R11|, |R6|, PT ;  /* 0x400000060b00720b */ /* 0x000fe20003f54200 */
[----:B------:R-:W-:Y:S02]  /*2800*/  FADD.FTZ R19, |R6|, -RZ ;  /* 0x800000ff06137221 */ /* 0x000fe40000010200 */
        /* <DEDUP_REMOVED lines=10> */
[----:B------:R-:W-:-:S04]  /*28b0*/  @!P3 FADD.FTZ R0, -R0, -RZ ;  /* 0x800000ff0000b221 */ /* 0x000fc80000010100 */
[----:B------:R-:W-:Y:S01]  /*28c0*/  @!P0 FFMA.FTZ R14, R15, 1.6832555532455444336, R0 ;  /* 0x3fd774eb0f0e8823 */ /* 0x000fe20000010000 */
[----:B------:R-:W-:Y:S01]  /*28d0*/  @!P4 FSEL R14, R9, 0.78539818525314331055, !P0 ;  /* 0x3f490fdb090ec808 */ /* 0x000fe20004000000 */
[----:B0-----:R-:W-:Y:S01]  /*28e0*/  FFMA R0, -R8, R17, 1 ;  /* 0x3f80000008007423 */ /* 0x001fe20000000111 */
[----:B------:R-:W-:Y:S01]  /*28f0*/  @!P1 FSEL R14, RZ, 3.1415927410125732422, P0 ;  /* 0x40490fdbff0e9808 */ /* 0x000fe20000000000 */
[----:B------:R-:W0:Y:S01]  /*2900*/  FCHK P1, R19, R8 ;  /* 0x0000000813007302 */ /* 0x000e220000020000 */
[----:B------:R-:W-:Y:S01]  /*2910*/  FADD.FTZ R9, |R11|, |R20| ;  /* 0x400000140b097221 */ /* 0x000fe20000010200 */
[----:B------:R-:W-:Y:S01]  /*2920*/  FFMA R0, R17, R0, R17 ;  /* 0x0000000011007223 */ /* 0x000fe20000000011 */
[----:B------:R-:W-:-:S03]  /*2930*/  LOP3.LUT R14, R14, 0x80000000, R11, 0xb8, !PT ;  /* 0x800000000e0e7812 */ /* 0x000fc600078eb80b */
[----:B------:R-:W-:Y:S01]  /*2940*/  FFMA R13, R19, R0, RZ ;  /* 0x00000000130d7223 */ /* 0x000fe200000000ff */
[----:B------:R-:W-:-:S03]  /*2950*/  FSETP.NAN.FTZ.AND P0, PT, |R9|, |R9|, PT ;  /* 0x400000090900720b */ /* 0x000fc60003f18200 */
[----:B------:R-:W-:Y:S01]  /*2960*/  FFMA R15, -R8, R13, R19 ;  /* 0x0000000d080f7223 */ /* 0x000fe20000000113 */
[----:B------:R-:W-:-:S03]  /*2970*/  FSEL R9, R9, R14, P0 ;  /* 0x0000000e09097208 */ /* 0x000fc60000000000 */
[----:B------:R-:W-:Y:S01]  /*2980*/  FFMA R0, R0, R15, R13 ;  /* 0x0000000f00007223 */ /* 0x000fe2000000000d */
[----:B0-----:R-:W-:Y:S06]  /*2990*/  @!P1 BRA `(.L_x_8668) ;  /* 0x00000000000c9947 */ /* 0x001fec0003800000 */
[----:B------:R-:W-:Y:S02]  /*29a0*/  MOV R18, R8 ;  /* 0x0000000800127202 */ /* 0x000fe40000000f00 */
[----:B------:R-:W-:-:S07]  /*29b0*/  MOV R14, 0x29d0 ;  /* 0x000029d0000e7802 */ /* 0x000fce0000000f00 */
[----:B------:R-:W-:Y:S05]  /*29c0*/  CALL.REL.NOINC `($__internal_16_$__cuda_sm3x_div_rn_ftz_f32_slowpath) ;  /* 0x00000010002c7944 */ /* 0x000fea0003c00000 */
.L_x_8668:
[----:B------:R-:W-:Y:S05]  /*29d0*/  BSYNC.RECONVERGENT B2 ;  /* 0x0000000000027941 */ /* 0x000fea0003800200 */
.L_x_8667:
[----:B------:R-:W-:Y:S02]  /*29e0*/  HFMA2 R14, -RZ, RZ, 0.89990234375, 10328 ;  /* 0x3b33710bff0e7431 */ /* 0x000fe400000001ff */
[----:B------:R-:W-:Y:S01]  /*29f0*/  FMUL.FTZ R13, R0, R0 ;  /* 0x00000000000d7220 */ /* 0x000fe20000410000 */
[----:B------:R-:W-:Y:S01]  /*2a00*/  IMAD.U32 R22, R22, 0x10000, RZ ;  /* 0x0001000016167824 */ /* 0x000fe200078e00ff */
[----:B------:R-:W-:Y:S01]  /*2a10*/  MOV R15, 0x3f6ee581 ;  /* 0x3f6ee581000f7802 */ /* 0x000fe20000000f00 */
[----:B------:R-:W-:Y:S01]  /*2a20*/  BSSY.RECONVERGENT B2, `(.L_x_8669) ;  /* 0x0000028000027945 */ /* 0x000fe20003800200 */
[----:B------:R-:W-:Y:S01]  /*2a30*/  FFMA.FTZ R14, R13, R14, -0.015681877732276916504 ;  /* 0xbc8077480d0e7423 */ /* 0x000fe2000001000e */
[----:B------:R-:W-:Y:S01]  /*2a40*/  FADD.FTZ R19, |R22|, -RZ ;  /* 0x800000ff16137221 */ /* 0x000fe20000010200 */
[----:B------:R-:W-:Y:S02]  /*2a50*/  FSETP.GT.FTZ.AND P3, PT, |R11|, |R22|, PT ;  /* 0x400000160b00720b */ /* 0x000fe40003f74200 */
[----:B------:R-:W-:Y:S01]  /*2a60*/  FFMA.FTZ R14, R13, R14, 0.042200751602649688721 ;  /* 0x3d2cdab20d0e7423 */ /* 0x000fe2000001000e */
[----:B------:R-:W-:-:S02]  /*2a70*/  ISETP.GE.AND P0, PT, R6, RZ, PT ;  /* 0x000000ff0600720c */ /* 0x000fc40003f06270 */
[----:B------:R-:W-:Y:S01]  /*2a80*/  FSEL R7, R4, R19, P3 ;  /* 0x0000001304077208 */ /* 0x000fe20001800000 */
[----:B------:R-:W-:Y:S01]  /*2a90*/  FFMA.FTZ R14, R13, R14, -0.074792981147766113281 ;  /* 0xbd992d100d0e7423 */ /* 0x000fe2000001000e */
[----:B------:R-:W-:Y:S01]  /*2aa0*/  FSETP.NEU.FTZ.AND P1, PT, |R6|, |R11|, PT ;  /* 0x4000000b0600720b */ /* 0x000fe20003f3d200 */
[----:B------:R-:W-:Y:S01]  /*2ab0*/  FADD.FTZ R6, |R11|, |R6| ;  /* 0x400000060b067221 */ /* 0x000fe20000010200 */
[----:B------:R-:W0:Y:S01]  /*2ac0*/  MUFU.RCP R16, R7 ;  /* 0x0000000700107308 */ /* 0x000e220000001000 */
[----:B------:R-:W-:Y:S01]  /*2ad0*/  FFMA.FTZ R14, R13, R14, 0.10640415549278259277 ;  /* 0x3dd9ea6c0d0e7423 */ /* 0x000fe2000001000e */
[----:B------:R-:W-:-:S03]  /*2ae0*/  FSEL R19, R19, R4, P3 ;  /* 0x0000000413137208 */ /* 0x000fc60001800000 */
        /* <DEDUP_REMOVED lines=10> */
[----:B------:R-:W-:Y:S02]  /*2b90*/  HFMA2 R8, -RZ, RZ, 2.04296875, -15.78125 ;  /* 0x4016cbe4ff087431 */ /* 0x000fe400000001ff */
[----:B0-----:R-:W-:Y:S01]  /*2ba0*/  FFMA R13, -R7, R16, 1 ;  /* 0x3f800000070d7423 */ /* 0x001fe20000000110 */
[----:B------:R-:W-:Y:S02]  /*2bb0*/  @!P0 FFMA.FTZ R14, R15, 1.6832555532455444336, R0 ;  /* 0x3fd774eb0f0e8823 */ /* 0x000fe40000010000 */
[----:B------:R-:W-:Y:S01]  /*2bc0*/  @!P1 FSEL R14, R8, 0.78539818525314331055, !P0 ;  /* 0x3f490fdb080e9808 */ /* 0x000fe20004000000 */
[----:B------:R-:W0:Y:S01]  /*2bd0*/  FCHK P1, R19, R7 ;  /* 0x0000000713007302 */ /* 0x000e220000020000 */
[----:B------:R-:W-:-:S04]  /*2be0*/  FFMA R0, R16, R13, R16 ;  /* 0x0000000d10007223 */ /* 0x000fc80000000010 */
[----:B------:R-:W-:Y:S01]  /*2bf0*/  FFMA R15, R19, R0, RZ ;  /* 0x00000000130f7223 */ /* 0x000fe200000000ff */
        /* <DEDUP_REMOVED lines=9> */
[----:B------:R-:W-:Y:S05]  /*2c90*/  CALL.REL.NOINC `($__internal_16_$__cuda_sm3x_div_rn_ftz_f32_slowpath) ;  /* 0x0000000c00787944 */ /* 0x000fea0003c00000 */
.L_x_8670:
[----:B------:R-:W-:Y:S05]  /*2ca0*/  BSYNC.RECONVERGENT B2 ;  /* 0x0000000000027941 */ /* 0x000fea0003800200 */
.L_x_8669:
[----:B------:R-:W-:Y:S02]  /*2cb0*/  IMAD.MOV.U32 R6, RZ, RZ, 0x3b33710b ;  /* 0x3b33710bff067424 */ /* 0x000fe400078e00ff */
[----:B------:R-:W-:Y:S01]  /*2cc0*/  FMUL.FTZ R13, R0, R0 ;  /* 0x00000000000d7220 */ /* 0x000fe20000410000 */
[----:B------:R-:W-:Y:S01]  /*2cd0*/  MOV R15, 0x3f6ee581 ;  /* 0x3f6ee581000f7802 */ /* 0x000fe20000000f00 */
[----:B------:R-:W-:Y:S01]  /*2ce0*/  BSSY.RECONVERGENT B2, `(.L_x_8671) ;  /* 0x000002a000027945 */ /* 0x000fe20003800200 */
[C---:B------:R-:W-:Y:S01]  /*2cf0*/  ISETP.GE.AND P0, PT, R22.reuse, RZ, PT ;  /* 0x000000ff1600720c */ /* 0x040fe20003f06270 */
[----:B------:R-:W-:Y:S01]  /*2d00*/  FFMA.FTZ R6, R13, R6, -0.015681877732276916504 ;  /* 0xbc8077480d067423 */ /* 0x000fe20000010006 */
[----:B------:R-:W-:Y:S02]  /*2d10*/  FSETP.NEU.FTZ.AND P4, PT, |R22|, |R11|, PT ;  /* 0x4000000b1600720b */ /* 0x000fe40003f9d200 */
[----:B------:R-:W-:Y:S01]  /*2d20*/  FSETP.NEU.FTZ.AND P1, PT, R7, RZ, PT ;  /* 0x000000ff0700720b */ /* 0x000fe20003f3d000 */
[----:B------:R-:W-:Y:S01]  /*2d30*/  FFMA.FTZ R6, R13, R6, 0.042200751602649688721 ;  /* 0x3d2cdab20d067423 */ /* 0x000fe20000010006 */
[----:B------:R-:W-:-:S03]  /*2d40*/  HFMA2 R7, -RZ, RZ, 2.04296875, -15.78125 ;  /* 0x4016cbe4ff077431 */ /* 0x000fc600000001ff */
        /* <DEDUP_REMOVED lines=8> */
[----:B------:R-:W-:Y:S01]  /*2dd0*/  FFMA.FTZ R14, R13, R14, -0.33333197236061096191 ;  /* 0xbeaaaa7d0d0e7423 */ /* 0x000fe2000001000e */
[----:B------:R-:W-:Y:S02]  /*2de0*/  FSEL R19, R19, R4, P2 ;  /* 0x0000000413137208 */ /* 0x000fe40001000000 */
[----:B------:R-:W0:Y:S01]  /*2df0*/  MUFU.RCP R17, R20 ;  /* 0x0000001400117308 */ /* 0x000e220000001000 */
[----:B------:R-:W-:-:S04]  /*2e00*/  FMUL.FTZ R13, R13, R14 ;  /* 0x0000000e0d0d7220 */ /* 0x000fc80000410000 */
        /* <DEDUP_REMOVED lines=10> */
[--C-:B------:R-:W-:Y:S01]  /*2eb0*/  FADD.FTZ R7, |R11|, |R22|.reuse ;  /* 0x400000160b077221 */ /* 0x100fe20000010200 */
[----:B------:R-:W-:Y:S01]  /*2ec0*/  FFMA R0, R17, R0, R17 ;  /* 0x0000000011007223 */ /* 0x000fe20000000011 */
[----:B------:R-:W-:Y:S02]  /*2ed0*/  LOP3.LUT R14, R14, 0x80000000, R11, 0xb8, !PT ;  /* 0x800000000e0e7812 */ /* 0x000fe400078eb80b */
[----:B------:R-:W-:Y:S01]  /*2ee0*/  PRMT R22, R5, 0x7632, R22 ;  /* 0x0000763205167816 */ /* 0x000fe20000000016 */
[----:B------:R-:W-:Y:S01]  /*2ef0*/  FFMA R13, R19, R0, RZ ;  /* 0x00000000130d7223 */ /* 0x000fe200000000ff */
[----:B------:R-:W-:-:S03]  /*2f00*/  FSETP.NAN.FTZ.AND P0, PT, |R7|, |R7|, PT ;  /* 0x400000070700720b */ /* 0x000fc60003f18200 */
[----:B------:R-:W-:Y:S01]  /*2f10*/  FFMA R15, -R20, R13, R19 ;  /* 0x0000000d140f7223 */ /* 0x000fe20000000113 */
[----:B------:R-:W-:-:S03]  /*2f20*/  FSEL R7, R7, R14, P0 ;  /* 0x0000000e07077208 */ /* 0x000fc60000000000 */
[----:B------:R-:W-:Y:S01]  /*2f30*/  FFMA R0, R0, R15, R13 ;  /* 0x0000000f00007223 */ /* 0x000fe2000000000d */
[----:B0-----:R-:W-:Y:S06]  /*2f40*/  @!P1 BRA `(.L_x_8672) ;  /* 0x00000000000c9947 */ /* 0x001fec0003800000 */
[----:B------:R-:W-:Y:S01]  /*2f50*/  IMAD.MOV.U32 R18, RZ, RZ, R20 ;  /* 0x000000ffff127224 */ /* 0x000fe200078e0014 */
[----:B------:R-:W-:-:S07]  /*2f60*/  MOV R14, 0x2f80 ;  /* 0x00002f80000e7802 */ /* 0x000fce0000000f00 */
[----:B------:R-:W-:Y:S05]  /*2f70*/  CALL.REL.NOINC `($__internal_16_$__cuda_sm3x_div_rn_ftz_f32_slowpath) ;  /* 0x0000000800c07944 */ /* 0x000fea0003c00000 */
.L_x_8672:
[----:B------:R-:W-:Y:S05]  /*2f80*/  BSYNC.RECONVERGENT B2 ;  /* 0x0000000000027941 */ /* 0x000fea0003800200 */
.L_x_8671:
[----:B------:R-:W-:Y:S01]  /*2f90*/  MOV R14, 0x3b33710b ;  /* 0x3b33710b000e7802 */ /* 0x000fe20000000f00 */
[----:B------:R-:W-:Y:S01]  /*2fa0*/  FMUL.FTZ R13, R0, R0 ;  /* 0x00000000000d7220 */ /* 0x000fe20000410000 */
[----:B------:R-:W-:Y:S01]  /*2fb0*/  SHF.L.U32 R22, R22, 0x10, RZ ;  /* 0x0000001016167819 */ /* 0x000fe200000006ff */
[----:B------:R-:W-:Y:S01]  /*2fc0*/  HFMA2 R15, -RZ, RZ, 1.857421875, -1409 ;  /* 0x3f6ee581ff0f7431 */ /* 0x000fe200000001ff */
[----:B------:R-:W-:Y:S01]  /*2fd0*/  ISETP.GE.AND P0, PT, R6, RZ, PT ;  /* 0x000000ff0600720c */ /* 0x000fe20003f06270 */
[----:B------:R-:W-:Y:S01]  /*2fe0*/  FFMA.FTZ R14, R13, R14, -0.015681877732276916504 ;  /* 0xbc8077480d0e7423 */ /* 0x000fe2000001000e */
[----:B------:R-:W-:Y:S01]  /*2ff0*/  FSETP.GT.FTZ.AND P4, PT, |R11|, |R22|, PT ;  /* 0x400000160b00720b */ /* 0x000fe20003f94200 */
[----:B------:R-:W-:Y:S01]  /*3000*/  FADD.FTZ R19, |R22|, -RZ ;  /* 0x800000ff16137221 */ /* 0x000fe20000010200 */
[----:B------:R-:W-:Y:S01]  /*3010*/  FSETP.NEU.FTZ.AND P1, PT, |R6|, |R11|, PT ;  /* 0x4000000b0600720b */ /* 0x000fe20003f3d200 */
[----:B------:R-:W-:Y:S01]  /*3020*/  FFMA.FTZ R14, R13, R14, 0.042200751602649688721 ;  /* 0x3d2cdab20d0e7423 */ /* 0x000fe2000001000e */
[----:B------:R-:W-:Y:S01]  /*3030*/  FADD.FTZ R6, |R11|, |R6| ;  /* 0x400000060b067221 */ /* 0x000fe20000010200 */
[----:B------:R-:W-:Y:S01]  /*3040*/  BSSY.RECONVERGENT B2, `(.L_x_8673) ;  /* 0x0000021000027945 */ /* 0x000fe20003800200 */
[----:B------:R-:W-:Y:S01]  /*3050*/  FSEL R5, R4, R19, P4 ;  /* 0x0000001304057208 */ /* 0x000fe20002000000 */
[----:B------:R-:W-:Y:S01]  /*3060*/  FFMA.FTZ R14, R13, R14, -0.074792981147766113281 ;  /* 0xbd992d100d0e7423 */ /* 0x000fe2000001000e */
[----:B------:R-:W-:-:S02]  /*3070*/  FSEL R19, R19, R4, P4 ;  /* 0x0000000413137208 */ /* 0x000fc40002000000 */
[----:B------:R-:W0:Y:S01]  /*3080*/  MUFU.RCP R16, R5 ;  /* 0x0000000500107308 */ /* 0x000e220000001000 */
        /* <DEDUP_REMOVED lines=13> */
[----:B------:R-:W-:Y:S02]  /*3160*/  IMAD.MOV.U32 R15, RZ, RZ, 0x4016cbe4 ;  /* 0x4016cbe4ff0f7424 */ /* 0x000fe400078e00ff */
        /* <DEDUP_REMOVED lines=14> */
.L_x_8674:
[----:B------:R-:W-:Y:S05]  /*3250*/  BSYNC.RECONVERGENT B2 ;  /* 0x0000000000027941 */ /* 0x000fea0003800200 */
.L_x_8673:
[----:B------:R-:W-:Y:S01]  /*3260*/  MOV R14, 0x3b33710b ;  /* 0x3b33710b000e7802 */ /* 0x000fe20000000f00 */
[----:B------:R-:W-:Y:S01]  /*3270*/  FMUL.FTZ R13, R0, R0 ;  /* 0x00000000000d7220 */ /* 0x000fe20000410000 */
[----:B------:R-:W-:Y:S01]  /*3280*/  SHF.L.U32 R20, R3, 0x10, RZ ;  /* 0x0000001003147819 */ /* 0x000fe200000006ff */
[----:B------:R-:W-:Y:S01]  /*3290*/  IMAD.MOV.U32 R15, RZ, RZ, 0x3f6ee581 ;  /* 0x3f6ee581ff0f7424 */ /* 0x000fe200078e00ff */
[----:B------:R-:W-:Y:S01]  /*32a0*/  ISETP.GE.AND P0, PT, R22, RZ, PT ;  /* 0x000000ff1600720c */ /* 0x000fe20003f06270 */
[----:B------:R-:W-:Y:S01]  /*32b0*/  FFMA.FTZ R14, R13, R14, -0.015681877732276916504 ;  /* 0xbc8077480d0e7423 */ /* 0x000fe2000001000e */
[----:B------:R-:W-:Y:S01]  /*32c0*/  FSETP.GT.FTZ.AND P3, PT, |R11|, |R20|, PT ;  /* 0x400000140b00720b */ /* 0x000fe20003f74200 */
[----:B------:R-:W-:Y:S01]  /*32d0*/  FADD.FTZ R19, |R20|, -RZ ;  /* 0x800000ff14137221 */ /* 0x000fe20000010200 */
[----:B------:R-:W-:Y:S01]  /*32e0*/  FSETP.NEU.FTZ.AND P2, PT, |R22|, |R11|, PT ;  /* 0x4000000b1600720b */ /* 0x000fe20003f5d200 */
[----:B------:R-:W-:Y:S01]  /*32f0*/  FFMA.FTZ R14, R13, R14, 0.042200751602649688721 ;  /* 0x3d2cdab20d0e7423 */ /* 0x000fe2000001000e */
[----:B------:R-:W-:Y:S01]  /*3300*/  FSETP.NEU.FTZ.AND P1, PT, R5, RZ, PT ;  /* 0x000000ff0500720b */ /* 0x000fe20003f3d000 */
[----:B------:R-:W-:Y:S01]  /*3310*/  BSSY.RECONVERGENT B2, `(.L_x_8675) ;  /* 0x0000022000027945 */ /* 0x000fe20003800200 */
[----:B------:R-:W-:Y:S01]  /*3320*/  FSEL R21, R4, R19, P3 ;  /* 0x0000001304157208 */ /* 0x000fe20001800000 */
[----:B------:R-:W-:Y:S01]  /*3330*/  FFMA.FTZ R14, R13, R14, -0.074792981147766113281 ;  /* 0xbd992d100d0e7423 */ /* 0x000fe2000001000e */
[----:B------:R-:W-:-:S02]  /*3340*/  FSEL R19, R19, R4, P3 ;  /* 0x0000000413137208 */ /* 0x000fc40001800000 */
[----:B------:R-:W0:Y:S01]  /*3350*/  MUFU.RCP R16, R21 ;  /* 0x0000001500107308 */ /* 0x000e220000001000 */
[----:B------:R-:W-:Y:S01]  /*3360*/  FFMA.FTZ R14, R13, R14, 0.10640415549278259277 ;  /* 0x3dd9ea6c0d0e7423 */ /* 0x000fe2000001000e */
[----:B------:R-:W-:-:S03]  /*3370*/  PRMT R3, R3, 0x7632, R3 ;  /* 0x0000763203037816 */ /* 0x000fc60000000003 */
[----:B------:R-:W-:-:S04]  /*3380*/  FFMA.FTZ R14, R13, R14, -0.14207722246646881104 ;  /* 0xbe117cb10d0e7423 */ /* 0x000fc8000001000e */
[----:B------:R-:W-:-:S04]  /*3390*/  FFMA.FTZ R14, R13, R14, 0.19993925094604492188 ;  /* 0x3e4cbce00d0e7423 */ /* 0x000fc8000001000e */
[----:B------:R-:W-:-:S04]  /*33a0*/  FFMA.FTZ R14, R13, R14, -0.33333197236061096191 ;  /* 0xbeaaaa7d0d0e7423 */ /* 0x000fc8000001000e */
[----:B------:R-:W-:Y:S01]  /*33b0*/  FMUL.FTZ R13, R13, R14 ;  /* 0x0000000e0d0d7220 */ /* 0x000fe20000410000 */
[----:B0-----:R-:W-:-:S03]  /*33c0*/  FFMA R5, -R21, R16, 1 ;  /* 0x3f80000015057423 */ /* 0x001fc60000000110 */
[----:B------:R-:W-:-:S04]  /*33d0*/  FFMA.FTZ R0, R13, R0, R0 ;  /* 0x000000000d007223 */ /* 0x000fc80000010000 */
[C---:B------:R-:W-:Y:S01]  /*33e0*/  FFMA.FTZ R13, R15.reuse, 1.6832555532455444336, -R0 ;  /* 0x3fd774eb0f0d7823 */ /* 0x040fe20000010800 */
[----:B------:R-:W-:-:S04]  /*33f0*/  FSEL R15, R15, 1.8663789033889770508, P4 ;  /* 0x3feee5810f0f7808 */ /* 0x000fc80002000000 */
[----:B------:R-:W-:Y:S01]  /*3400*/  FSEL R14, R13, R0, P4 ;  /* 0x000000000d0e7208 */ /* 0x000fe20002000000 */
[----:B------:R-:W-:Y:S01]  /*3410*/  @!P4 FADD.FTZ R0, -R0, -RZ ;  /* 0x800000ff0000c221 */ /* 0x000fe20000010100 */
[----:B------:R-:W-:-:S03]  /*3420*/  HFMA2 R13, -RZ, RZ, 2.04296875, -15.78125 ;  /* 0x4016cbe4ff0d7431 */ /* 0x000fc600000001ff */
[----:B------:R-:W-:Y:S01]  /*3430*/  @!P0 FFMA.FTZ R14, R15, 1.6832555532455444336, R0 ;  /* 0x3fd774eb0f0e8823 */ /* 0x000fe20000010000 */
[----:B------:R-:W-:Y:S01]  /*3440*/  FFMA R0, R16, R5, R16 ;  /* 0x0000000510007223 */ /* 0x000fe20000000010 */
[----:B------:R-:W-:Y:S01]  /*3450*/  @!P2 FSEL R14, R13, 0.78539818525314331055, !P0 ;  /* 0x3f490fdb0d0ea808 */ /* 0x000fe20004000000 */
[----:B------:R-:W-:Y:S01]  /*3460*/  FADD.FTZ R5, |R11|, |R22| ;  /* 0x400000160b057221 */ /* 0x000fe20000010200 */
[----:B------:R-:W-:Y:S01]  /*3470*/  @!P1 FSEL R14, RZ, 3.1415927410125732422, P0 ;  /* 0x40490fdbff0e9808 */ /* 0x000fe20000000000 */
[----:B------:R-:W0:Y:S01]  /*3480*/  FCHK P1, R19, R21 ;  /* 0x0000001513007302 */ /* 0x000e220000020000 */
[----:B------:R-:W-:Y:S02]  /*3490*/  FFMA R13, R19, R0, RZ ;  /* 0x00000000130d7223 */ /* 0x000fe400000000ff */
[----:B------:R-:W-:Y:S02]  /*34a0*/  FSETP.NAN.FTZ.AND P0, PT, |R5|, |R5|, PT ;  /* 0x400000050500720b */ /* 0x000fe40003f18200 */
        /* <DEDUP_REMOVED lines=8> */
.L_x_8676:
[----:B------:R-:W-:Y:S05]  /*3530*/  BSYNC.RECONVERGENT B2 ;  /* 0x0000000000027941 */ /* 0x000fea0003800200 */
.L_x_8675:
[----:B------:R-:W-:Y:S01]  /*3540*/  MOV R14, 0x3b33710b ;  /* 0x3b33710b000e7802 */ /* 0x000fe20000000f00 */
[----:B------:R-:W-:Y:S01]  /*3550*/  FMUL.FTZ R13, R0, R0 ;  /* 0x00000000000d7220 */ /* 0x000fe20000410000 */
[----:B------:R-:W-:Y:S02]  /*3560*/  IMAD.U32 R22, R3, 0x10000, RZ ;  /* 0x0001000003167824 */ /* 0x000fe400078e00ff */
[----:B------:R-:W-:Y:S01]  /*3570*/  HFMA2 R15, -RZ, RZ, 1.857421875, -1409 ;  /* 0x3f6ee581ff0f7431 */ /* 0x000fe200000001ff */
[----:B------:R-:W-:Y:S01]  /*3580*/  ISETP.GE.AND P0, PT, R20, RZ, PT ;  /* 0x000000ff1400720c */ /* 0x000fe20003f06270 */
[----:B------:R-:W-:Y:S01]  /*3590*/  FFMA.FTZ R14, R13, R14, -0.015681877732276916504 ;  /* 0xbc8077480d0e7423 */ /* 0x000fe2000001000e */
[----:B------:R-:W-:Y:S01]  /*35a0*/  FADD.FTZ R19, |R22|, -RZ ;  /* 0x800000ff16137221 */ /* 0x000fe20000010200 */
[----:B------:R-:W-:Y:S01]  /*35b0*/  FSETP.GT.FTZ.AND P2, PT, |R11|, |R22|, PT ;  /* 0x400000160b00720b */ /* 0x000fe20003f54200 */
[----:B------:R-:W-:Y:S01]  /*35c0*/  BSSY.RECONVERGENT B2, `(.L_x_8677) ;  /* 0x0000024000027945 */ /* 0x000fe20003800200 */
[----:B------:R-:W-:Y:S01]  /*35d0*/  FFMA.FTZ R14, R13, R14, 0.042200751602649688721 ;  /* 0x3d2cdab20d0e7423 */ /* 0x000fe2000001000e */
[----:B------:R-:W-:-:S02]  /*35e0*/  FSETP.NEU.FTZ.AND P1, PT, |R20|, |R11|, PT ;  /* 0x4000000b1400720b */ /* 0x000fc40003f3d200 */
[----:B------:R-:W-:Y:S01]  /*35f0*/  FSEL R3, R4, R19, P2 ;  /* 0x0000001304037208 */ /* 0x000fe20001000000 */
[----:B------:R-:W-:Y:S01]  /*3600*/  FFMA.FTZ R14, R13, R14, -0.074792981147766113281 ;  /* 0xbd992d100d0e7423 */ /* 0x000fe2000001000e */
[----:B------:R-:W-:Y:S01]  /*3610*/  FSEL R19, R19, R4, P2 ;  /* 0x0000000413137208 */ /* 0x000fe20001000000 */
[----:B------:R-:W-:Y:S01]  /*3620*/  FADD.FTZ R4, |R11|, |R20| ;  /* 0x400000140b047221 */ /* 0x000fe20000010200 */
        /* <DEDUP_REMOVED lines=14> */
[----:B------:R-:W-:Y:S01]  /*3710*/  MOV R0, 0x4016cbe4 ;  /* 0x4016cbe400007802 */ /* 0x000fe20000000f00 */
[----:B------:R-:W-:-:S03]  /*3720*/  FFMA R16, R16, R13, R16 ;  /* 0x0000000d10107223 */ /* 0x000fc60000000010 */
[----:B------:R-:W-:Y:S01]  /*3730*/  @!P1 FSEL R14, R0, 0.78539818525314331055, !P0 ;  /* 0x3f490fdb000e9808 */ /* 0x000fe20004000000 */
[----:B------:R-:W0:Y:S01]  /*3740*/  FCHK P1, R19, R3 ;  /* 0x0000000313007302 */ /* 0x000e220000020000 */
[----:B------:R-:W-:-:S03]  /*3750*/  FFMA R15, R19, R16, RZ ;  /* 0x00000010130f7223 */ /* 0x000fc600000000ff */
[----:B------:R-:W-:Y:S01]  /*3760*/  @!P3 FSEL R14, RZ, 3.1415927410125732422, P0 ;  /* 0x40490fdbff0eb808 */ /* 0x000fe20000000000 */
[----:B------:R-:W-:Y:S01]  /*3770*/  FFMA R0, -R3, R15, R19 ;  /* 0x0000000f03007223 */ /* 0x000fe20000000113 */
[----:B------:R-:W-:Y:S02]  /*3780*/  FSETP.NAN.FTZ.AND P0, PT, |R4|, |R4|, PT ;  /* 0x400000040400720b */ /* 0x000fe40003f18200 */
[----:B------:R-:W-:Y:S01]  /*3790*/  LOP3.LUT R13, R14, 0x80000000, R11, 0xb8, !PT ;  /* 0x800000000e0d7812 */ /* 0x000fe200078eb80b */
[----:B------:R-:W-:-:S03]  /*37a0*/  FFMA R0, R16, R0, R15 ;  /* 0x0000000010007223 */ /* 0x000fc6000000000f */
[----:B------:R-:W-:Y:S01]  /*37b0*/  FSEL R4, R4, R13, P0 ;  /* 0x0000000d04047208 */ /* 0x000fe20000000000 */
[----:B0-----:R-:W-:Y:S06]  /*37c0*/  @!P1 BRA `(.L_x_8678) ;  /* 0x00000000000c9947 */ /* 0x001fec0003800000 */
[----:B------:R-:W-:Y:S02]  /*37d0*/  MOV R18, R3 ;  /* 0x0000000300127202 */ /* 0x000fe40000000f00 */
[----:B------:R-:W-:-:S07]  /*37e0*/  MOV R14, 0x3800 ;  /* 0x00003800000e7802 */ /* 0x000fce0000000f00 */
[----:B------:R-:W-:Y:S05]  /*37f0*/  CALL.REL.NOINC `($__internal_16_$__cuda_sm3x_div_rn_ftz_f32_slowpath) ;  /* 0x0000000000a07944 */ /* 0x000fea0003c00000 */
.L_x_8678:
[----:B------:R-:W-:Y:S05]  /*3800*/  BSYNC.RECONVERGENT B2 ;  /* 0x0000000000027941 */ /* 0x000fea0003800200 */
.L_x_8677:
        /* <DEDUP_REMOVED lines=25> */
[----:B------:R-:W-:-:S04]  /*39a0*/  MOV R0, 0x4016cbe4 ;  /* 0x4016cbe400007802 */ /* 0x000fc80000000f00 */
        /* <DEDUP_REMOVED lines=8> */
[----:B------:R-:W-:Y:S04]  /*3a30*/  STG.E desc[UR4][R14.64], R9 ;  /* 0x000000090e007986 */ /* 0x000fe8000c101904 */
[----:B------:R-:W-:Y:S04]  /*3a40*/  STG.E desc[UR4][R14.64+0x200], R7 ;  /* 0x000200070e007986 */ /* 0x000fe8000c101904 */
[----:B------:R-:W-:Y:S04]  /*3a50*/  STG.E desc[UR4][R14.64+0x400], R5 ;  /* 0x000400050e007986 */ /* 0x000fe8000c101904 */
[----:B------:R-:W-:Y:S01]  /*3a60*/  STG.E desc[UR4][R14.64+0x600], R11 ;  /* 0x0006000b0e007986 */ /* 0x000fe2000c101904 */
[----:B------:R-:W-:Y:S05]  /*3a70*/  EXIT ;  /* 0x000000000000794d */ /* 0x000fea0003800000 */
        .weak           $__internal_16_$__cuda_sm3x_div_rn_ftz_f32_slowpath
        .type           $__internal_16_$__cuda_sm3x_div_rn_ftz_f32_slowpath,@function
        .size           $__internal_16_$__cuda_sm3x_div_rn_ftz_f32_slowpath,(.L_x_16763 - $__internal_16_$__cuda_sm3x_div_rn_ftz_f32_slowpath)
$__internal_16_$__cuda_sm3x_div_rn_ftz_f32_slowpath:
        /* <DEDUP_REMOVED lines=35> */
.L_x_8681:
[----:B------:R-:W-:Y:S05]  /*3cb0*/  BSYNC.RELIABLE B1 ;  /* 0x0000000000017941 */ /* 0x000fea0003800100 */
.L_x_8680:
        /* <DEDUP_REMOVED lines=27> */
.L_x_8687:
[----:B------:R-:W-:-:S07]  /*3e70*/  LEA R0, R13, R0, 0x17 ;  /* 0x000000000d007211 */ /* 0x000fce00078eb8ff */
.L_x_8688:
[----:B------:R-:W-:Y:S05]  /*3e80*/  BSYNC.RECONVERGENT B1 ;  /* 0x0000000000017941 */ /* 0x000fea0003800200 */
.L_x_8686:
[----:B------:R-:W-:Y:S05]  /*3e90*/  BRA `(.L_x_8689) ;  /* 0x0000000000207947 */ /* 0x000fea0003800000 */
.L_x_8685:
[----:B------:R-:W-:-:S04]  /*3ea0*/  LOP3.LUT R19, R18, 0x80000000, R19, 0x48, !PT ;  /* 0x8000000012137812 */ /* 0x000fc800078e4813 */
[----:B------:R-:W-:Y:S01]  /*3eb0*/  LOP3.LUT R0, R19, 0x7f800000, RZ, 0xfc, !PT ;  /* 0x7f80000013007812 */ /* 0x000fe200078efcff */
[----:B------:R-:W-:Y:S06]  /*3ec0*/  BRA `(.L_x_8689) ;  /* 0x0000000000147947 */ /* 0x000fec0003800000 */
.L_x_8684:
[----:B------:R-:W-:Y:S01]  /*3ed0*/  LOP3.LUT R0, R18, 0x80000000, R19, 0x48, !PT ;  /* 0x8000000012007812 */ /* 0x000fe200078e4813 */
[----:B------:R-:W-:Y:S06]  /*3ee0*/  BRA `(.L_x_8689) ;  /* 0x00000000000c7947 */ /* 0x000fec0003800000 */
.L_x_8683:
[----:B------:R-:W0:Y:S01]  /*3ef0*/  MUFU.RSQ R0, -QNAN ;  /* 0xffc0000000007908 */ /* 0x000e220000001400 */
[----:B------:R-:W-:Y:S05]  /*3f00*/  BRA `(.L_x_8689) ;  /* 0x0000000000047947 */ /* 0x000fea0003800000 */
.L_x_8682:
[----:B------:R-:W-:-:S07]  /*3f10*/  FADD.FTZ R0, R19, R18 ;  /* 0x0000001213007221 */ /* 0x000fce0000010000 */
.L_x_8689:
[----:B------:R-:W-:Y:S05]  /*3f20*/  BSYNC.RECONVERGENT B0 ;  /* 0x0000000000007941 */ /* 0x000fea0003800200 */
.L_x_8679:
[----:B------:R-:W-:-:S04]  /*3f30*/  HFMA2 R15, -RZ, RZ, 0, 0 ;  /* 0x00000000ff0f7431 */ /* 0x000fc800000001ff */
[----:B0-----:R-:W-:Y:S05]  /*3f40*/  RET.REL.NODEC R14 `(_ZN2at6native29vectorized_elementwise_kernelILi2ENS0_13AUnaryFunctorIN3c108BFloat16ES4_S4_ZZZNS0_17atan2_kernel_cudaERNS_18TensorIteratorBaseEENKUlvE_clEvENKUlvE2_clEvEUlS4_S4_E_EESt5arrayIPcLm2EEEEviT0_T1_) ;  /* 0xffffffc00e2c7950 */ /* 0x001fea0003c3ffff */
.L_x_8690:
        /* <DEDUP_REMOVED lines=11> */
.L_x_16763:


//--------------------- .text._ZN2at6native29vectorized_elementwise_kernelILi4ENS0_13AUnaryFunctorIN3c108BFloat16ES4_S4_ZZZNS0_17atan2_kernel_cudaERNS_18TensorIteratorBaseEENKUlvE_clEvENKUlvE2_clEvEUlS4_S4_E_EESt5arrayIPcLm2EEEEviT0_T1_ --------------------------
	.section	.text._ZN2at6native29vectorized_elementwise_kernelILi4ENS0_13AUnaryFunctorIN3c108BFloat16ES4_S4_ZZZNS0_17atan2_kernel_cudaERNS_18TensorIteratorBaseEENKUlvE_clEvENKUlvE2_clEvEUlS4_S4_E_EESt5arrayIPcLm2EEEEviT0_T1_,"ax",@progbits
	.align	128
        .global         _ZN2at6native29vectorized_elementwise_kernelILi4ENS0_13AUnaryFunctorIN3c108BFloat16ES4_S4_ZZZNS0_17atan2_kernel_cudaERNS_18TensorIteratorBaseEENKUlvE_clEvENKUlvE2_clEvEUlS4_S4_E_EESt5arrayIPcLm2EEEEviT0_T1_
        .type           _ZN2at6native29vectorized_elementwise_kernelILi4ENS0_13AUnaryFunctorIN3c108BFloat16ES4_S4_ZZZNS0_17atan2_kernel_cudaERNS_18TensorIteratorBaseEENKUlvE_clEvENKUlvE2_clEvEUlS4_S4_E_EESt5arrayIPcLm2EEEEviT0_T1_,@function
        .size           _ZN2at6native29vectorized_elementwise_kernelILi4ENS0_13AUnaryFunctorIN3c108BFloat16ES4_S4_ZZZNS0_17atan2_kernel_cudaERNS_18TensorIteratorBaseEENKUlvE_clEvENKUlvE2_clEvEUlS4_S4_E_EESt5arrayIPcLm2EEEEviT0_T1_,(.L_x_16764 - _ZN2at6native29vectorized_elementwise_kernelILi4ENS0_13AUnaryFunctorIN3c108BFloat16ES4_S4_ZZZNS0_17atan2_kernel_cudaERNS_18TensorIteratorBaseEENKUlvE_clEvENKUlvE2_clEvEUlS4_S4_E_EESt5arrayIPcLm2EEEEviT0_T1_)
        .other          _ZN2at6native29vectorized_elementwise_kernelILi4ENS0_13AUnaryFunctorIN3c108BFloat16ES4_S4_ZZZNS0_17atan2_kernel_cudaERNS_18TensorIteratorBaseEENKUlvE_clEvENKUlvE2_clEvEUlS4_S4_E_EESt5arrayIPcLm2EEEEviT0_T1_,@"STO_CUDA_ENTRY STV_DEFAULT"
_ZN2at6native29vectorized_elementwise_kernelILi4ENS0_13AUnaryFunctorIN3c108BFloat16ES4_S4_ZZZNS0_17atan2_kernel_cudaERNS_18TensorIteratorBaseEENKUlvE_clEvENKUlvE2_clEvEUlS4_S4_E_EESt5arrayIPcLm2EEEEviT0_T1_:
.text._ZN2at6native29vectorized_elementwise_kernelILi4ENS0_13AUnaryFunctorIN3c108BFloat16ES4_S4_ZZZNS0_17atan2_kernel_cudaERNS_18TensorIteratorBaseEENKUlvE_clEvENKUlvE2_clEvEUlS4_S4_E_EESt5arrayIPcLm2EEEEviT0_T1_:
        /* <DEDUP_REMOVED lines=41> */
[----:B------:R-:W4:Y:S03]  /*0290*/  @!P0 LDC.64 R12, c[0x0][0x390] ;  /* 0x0000e400ff0c8b82 */ /* 0x000f260000000a00 */
[----:B------:R-:W-:-:S13]  /*02a0*/  ISETP.GE.U32.AND P6, PT, R0, R16, PT ;  /* 0x000000100000720c */ /* 0x000fda0003fc6070 */
[----:B------:R-:W2:Y:S01]  /*02b0*/  @!P6 LDC.64 R20, c[0x0][0x390] ;  /* 0x0000e400ff14eb82 */ /* 0x000ea20000000a00 */
[----:B---3--:R-:W-:Y:S01]  /*02c0*/  @!P4 IMAD.WIDE.U32 R28, R11, 0x2, R28 ;  /* 0x000000020b1cc825 */ /* 0x008fe200078e001c */
[----:B------:R-:W-:Y:S02]  /*02d0*/  PRMT R11, RZ, 0x7610, R11 ;  /* 0x00007610ff0b7816 */ /* 0x000fe4000000000b */
[----:B------:R-:W-:Y:S01]  /*02e0*/  @!P6 IADD3 R0, PT, PT, R2, R0, RZ ;  /* 0x000000000200e210 */ /* 0x000fe20007ffe0ff */
[----:B-1----:R-:W-:Y:S01]  /*02f0*/  @!P5 IMAD.WIDE.U32 R26, R25, 0x2, R26 ;  /* 0x00000002191ad825 */ /* 0x002fe200078e001a */
[----:B------:R-:W-:Y:S02]  /*0300*/  PRMT R25, RZ, 0x7610, R25 ;  /* 0x00007610ff197816 */ /* 0x000fe40000000019 */
[----:B------:R-:W-:Y:S01]  /*0310*/  PRMT R14, RZ, 0x7610, R14 ;  /* 0x00007610ff0e7816 */ /* 0x000fe2000000000e */
[----:B0-----:R-:W-:Y:S01]  /*0320*/  @!P2 IMAD.WIDE.U32 R4, R23, 0x2, R4 ;  /* 0x000000021704a825 */ /* 0x001fe200078e0004 */
[----:B------:R0:W5:Y:S01]  /*0330*/  @!P5 LDG.E.U16 R11, desc[UR4][R26.64] ;  /* 0x000000041a0bd981 */ /* 0x000162000c1e1500 */
[----:B------:R-:W-:-:S02]  /*0340*/  PRMT R23, RZ, 0x7610, R23 ;  /* 0x00007610ff177816 */ /* 0x000fc40000000017 */
[----:B----4-:R-:W-:Y:S01]  /*0350*/  @!P0 IMAD.WIDE.U32 R12, R9, 0x2, R12 ;  /* 0x00000002090c8825 */ /* 0x010fe200078e000c */
[----:B------:R-:W-:Y:S01]  /*0360*/  PRMT R9, RZ, 0x7610, R9 ;  /* 0x00007610ff097816 */ /* 0x000fe20000000009 */
[----:B------:R1:W5:Y:S02]  /*0370*/  @!P4 LDG.E.U16 R25, desc[UR4][R28.64] ;  /* 0x000000041c19c981 */ /* 0x000364000c1e1500 */
[----:B------:R-:W-:Y:S02]  /*0380*/  @!P3 IMAD.WIDE.U32 R18, R10, 0x2, R18 ;  /* 0x000000020a12b825 */ /* 0x000fe400078e0012 */
[----:B------:R1:W5:Y:S02]  /*0390*/  @!P2 LDG.E.U16 R23, desc[UR4][R4.64] ;  /* 0x000000040417a981 */ /* 0x000364000c1e1500 */
[----:B--2---:R-:W-:Y:S02]  /*03a0*/  @!P1 IMAD.WIDE.U32 R6, R17, 0x2, R6 ;  /* 0x0000000211069825 */ /* 0x004fe400078e0006 */
[----:B------:R1:W5:Y:S02]  /*03b0*/  @!P3 LDG.E.U16 R9, desc[UR4][R18.64] ;  /* 0x000000041209b981 */ /* 0x000364000c1e1500 */
[----:B0-----:R-:W-:Y:S01]  /*03c0*/  @!P6 IMAD.WIDE.U32 R26, R0, 0x2, R20 ;  /* 0x00000002001ae825 */ /* 0x001fe200078e0014 */
[----:B------:R-:W-:-:S04]  /*03d0*/  PRMT R21, RZ, 0x7610, R21 ;  /* 0x00007610ff157816 */ /* 0x000fc80000000015 */
[----:B------:R1:W5:Y:S04]  /*03e0*/  @!P6 LDG.E.U16 R14, desc[UR4][R26.64] ;  /* 0x000000041a0ee981 */ /* 0x000368000c1e1500 */
[----:B------:R1:W5:Y:S01]  /*03f0*/  @!P1 LDG.E.U16 R21, desc[UR4][R6.64] ;  /* 0x0000000406159981 */ /* 0x000362000c1e1500 */
[----:B------:R-:W-:-:S06]  /*0400*/  PRMT R20, RZ, 0x7610, R20 ;  /* 0x00007610ff147816 */ /* 0x000fcc0000000014 */
[----:B------:R1:W5:Y:S01]  /*0410*/  @!P0 LDG.E.U16 R20, desc[UR4][R12.64] ;  /* 0x000000040c148981 */ /* 0x000362000c1e1500 */
[----:B------:R-:W-:Y:S01]  /*0420*/  ISETP.GE.U32.AND P0, PT, R15, R16, PT ;  /* 0x000000100f00720c */ /* 0x000fe20003f06070 */
[----:B------:R-:W-:-:S12]  /*0430*/  BSSY.RECONVERGENT B2, `(.L_x_8692) ;  /* 0x0000033000027945 */ /* 0x000fd80003800200 */
[----:B-1----:R-:W-:Y:S05]  /*0440*/  @P0 BRA `(.L_x_8693) ;  /* 0x0000000000c40947 */ /* 0x002fea0003800000 */
        /* <DEDUP_REMOVED lines=18> */
[----:B------:R-:W-:Y:S05]  /*0570*/  CALL.REL.NOINC `($__internal_17_$__cuda_sm3x_div_rn_ftz_f32_slowpath) ;  /* 0x0000003400707944 */ /* 0x000fea0003c00000 */
[----:B------:R-:W-:-:S07]  /*0580*/  IMAD.MOV.U32 R4, RZ, RZ, R0 ;  /* 0x000000ffff047224 */ /* 0x000fce00078e0000 */
.L_x_8695:
[----:B------:R-:W-:Y:S05]  /*0590*/  BSYNC.RECONVERGENT B3 ;  /* 0x0000000000037941 */ /* 0x000fea0003800200 */
.L_x_8694:
        /* <DEDUP_REMOVED lines=28> */
.L_x_8693:
[----:B------:R-:W-:Y:S05]  /*0760*/  BSYNC.RECONVERGENT B2 ;  /* 0x0000000000027941 */ /* 0x000fea0003800200 */
.L_x_8692:
        /* <DEDUP_REMOVED lines=23> */
[----:B------:R-:W-:-:S07]  /*08e0*/  MOV R4, R0 ;  /* 0x0000000000047202 */ /* 0x000fce0000000f00 */
.L_x_8699:
[----:B------:R-:W-:Y:S05]  /*08f0*/  BSYNC.RECONVERGENT B3 ;  /* 0x0000000000037941 */ /* 0x000fea0003800200 */
.L_x_8698:
        /* <DEDUP_REMOVED lines=28> */
.L_x_8697:
[----:B------:R-:W-:Y:S05]  /*0ac0*/  BSYNC.RECONVERGENT B2 ;  /* 0x0000000000027941 */ /* 0x000fea0003800200 */
.L_x_8696:
        /* <DEDUP_REMOVED lines=22> */
[----:B------:R-:W-:Y:S05]  /*0c30*/  CALL.REL.NOINC `($__internal_17_$__cuda_sm3x_div_rn_ftz_f32_slowpath) ;  /* 0x0000002c00c07944 */ /* 0x000fea0003c00000 */
[----:B------:R-:W-:-:S07]  /*0c40*/  MOV R4, R0 ;  /* 0x0000000000047202 */ /* 0x000fce0000000f00 */
.L_x_8703:
[----:B------:R-:W-:Y:S05]  /*0c50*/  BSYNC.RECONVERGENT B3 ;  /* 0x0000000000037941 */ /* 0x000fea0003800200 */
.L_x_8702:
        /* <DEDUP_REMOVED lines=28> */
.L_x_8701:
[----:B------:R-:W-:Y:S05]  /*0e20*/  BSYNC.RECONVERGENT B2 ;  /* 0x0000000000027941 */ /* 0x000fea0003800200 */
.L_x_8700:
        /* <DEDUP_REMOVED lines=24> */
.L_x_8707:
[----:B------:R-:W-:Y:S05]  /*0fb0*/  BSYNC.RECONVERGENT B3 ;  /* 0x0000000000037941 */ /* 0x000fea0003800200 */
.L_x_8706:
        /* <DEDUP_REMOVED lines=28> */
.L_x_8705:
[----:B------:R-:W-:Y:S05]  /*1180*/  BSYNC.RECONVERGENT B2 ;  /* 0x0000000000027941 */ /* 0x000fea0003800200 */
.L_x_8704:
        /* <DEDUP_REMOVED lines=24> */
.L_x_8711:
[----:B------:R-:W-:Y:S05]  /*1310*/  BSYNC.RECONVERGENT B3 ;  /* 0x0000000000037941 */ /* 0x000fea0003800200 */
.L_x_8710:
        /* <DEDUP_REMOVED lines=28> */
.L_x_8709:
[----:B------:R-:W-:Y:S05]  /*14e0*/  BSYNC.RECONVERGENT B2 ;  /* 0x0000000000027941 */ /* 0x000fea0003800200 */
.L_x_8708:
        /* <DEDUP_REMOVED lines=24> */
.L_x_8715:
[----:B------:R-:W-:Y:S05]  /*1670*/  BSYNC.RECONVERGENT B3 ;  /* 0x0000000000037941 */ /* 0x000fea0003800200 */
.L_x_8714:
        /* <DEDUP_REMOVED lines=28> */
.L_x_8713:
[----:B------:R-:W-:Y:S05]  /*1840*/  BSYNC.RECONVERGENT B2 ;  /* 0x0000000000027941 */ /* 0x000fea0003800200 */
.L_x_8712:
        /* <DEDUP_REMOVED lines=24> */
.L_x_8719:
[----:B------:R-:W-:Y:S05]  /*19d0*/  BSYNC.RECONVERGENT B3 ;  /* 0x0000000000037941 */ /* 0x000fea0003800200 */
.L_x_8718:
        /* <DEDUP_REMOVED lines=28> */
.L_x_8717:
[----:B------:R-:W-:Y:S05]  /*1ba0*/  BSYNC.RECONVERGENT B2 ;  /* 0x0000000000027941 */ /* 0x000fea0003800200 */
.L_x_8716:
        /* <DEDUP_REMOVED lines=24> */
.L_x_8723:
[----:B------:R-:W-:Y:S05]  /*1d30*/  BSYNC.RECONVERGENT B3 ;  /* 0x0000000000037941 */ /* 0x000fea0003800200 */
.L_x_8722:
        /* <DEDUP_REMOVED lines=28> */
.L_x_8721:
[----:B------:R-:W-:Y:S05]  /*1f00*/  BSYNC.RECONVERGENT B2 ;  /* 0x0000000000027941 */ /* 0x000fea0003800200 */
.L_x_8720:
        /* <DEDUP_REMOVED lines=15> */
[----:B-----5:R0:W-:Y:S02]  /*2000*/  STG.E.U16 desc[UR4][R4.64], R11 ;  /* 0x0000000b04007986 */ /* 0x0201e4000c101504 */
.L_x_8726:
[----:B------:R-:W-:-:S13]  /*2010*/  ISETP.GE.U32.AND P0, PT, R15, R16, PT ;  /* 0x000000100f00720c */ /* 0x000fda0003f06070 */
[----:B------:R-:W-:Y:S05]  /*2020*/  @P0 BRA `(.L_x_8728) ;  /* 0x0000000000300947 */ /* 0x000fea0003800000 */
[----:B0-----:R-:W0:Y:S01]  /*2030*/  LDC.64 R4, c[0x0][0x388] ;  /* 0x0000e200ff047b82 */ /* 0x001e220000000a00 */
[----:B------:R-:W-:Y:S02]  /*2040*/  IADD3 R3, PT, PT, R2, R15, RZ ;  /* 0x0000000f02037210 */ /* 0x000fe40007ffe0ff */
[----:B------:R-:W-:-:S03]  /*2050*/  IADD3 R15, PT, PT, R15, 0x80, RZ ;  /* 0x000000800f0f7810 */ /* 0x000fc60007ffe0ff */
[----:B0-----:R-:W-:-:S05]  /*2060*/  IMAD.WIDE.U32 R4, R3, 0x2, R4 ;  /* 0x0000000203047825 */ /* 0x001fca00078e0004 */
[----:B------:R1:W-:Y:S02]  /*2070*/  STG.E.U16 desc[UR4][R4.64], R10 ;  /* 0x0000000a04007986 */ /* 0x0003e4000c101504 */
.L_x_8727:
[----:B------:R-:W-:-:S13]  /*2080*/  ISETP.GE.U32.AND P0, PT, R15, R16, PT ;  /* 0x000000100f00720c */ /* 0x000fda0003f06070 */
[----:B------:R-:W-:Y:S05]  /*2090*/  @P0 BRA `(.L_x_8729) ;  /* 0x0000000000300947 */ /* 0x000fea0003800000 */
[----:B01----:R-:W0:Y:S01]  /*20a0*/  LDC.64 R4, c[0x0][0x388] ;  /* 0x0000e200ff047b82 */ /* 0x003e220000000a00 */
[----:B------:R-:W-:Y:S01]  /*20b0*/  IMAD.IADD R3, R2, 0x1, R15 ;  /* 0x0000000102037824 */ /* 0x000fe200078e020f */
[----:B------:R-:W-:-:S03]  /*20c0*/  IADD3 R15, PT, PT, R15, 0x80, RZ ;  /* 0x000000800f0f7810 */ /* 0x000fc60007ffe0ff */
[----:B0-----:R-:W-:-:S05]  /*20d0*/  IMAD.WIDE.U32 R4, R3, 0x2, R4 ;  /* 0x0000000203047825 */ /* 0x001fca00078e0004 */
[----:B-----5:R1:W-:Y:S02]  /*20e0*/  STG.E.U16 desc[UR4][R4.64], R9 ;  /* 0x0000000904007986 */ /* 0x0203e4000c101504 */
.L_x_8728:
[----:B------:R-:W-:-:S13]  /*20f0*/  ISETP.GE.U32.AND P0, PT, R15, R16, PT ;  /* 0x000000100f00720c */ /* 0x000fda0003f06070 */
[----:B------:R-:W-:Y:S05]  /*2100*/  @P0 BRA `(.L_x_8730) ;  /* 0x0000000000340947 */ /* 0x000fea0003800000 */
[----:B01----:R-:W0:Y:S01]  /*2110*/  LDC.64 R4, c[0x0][0x388] ;  /* 0x0000e200ff047b82 */ /* 0x003e220000000a00 */
[----:B------:R-:W-:Y:S01]  /*2120*/  IADD3 R3, PT, PT, R2, R15, RZ ;  /* 0x0000000f02037210 */ /* 0x000fe20007ffe0ff */
[----:B------:R-:W-:-:S04]  /*2130*/  VIADD R15, R15, 0x80 ;  /* 0x000000800f0f7836 */ /* 0x000fc80000000000 */
[----:B0-----:R-:W-:-:S05]  /*2140*/  IMAD.WIDE.U32 R4, R3, 0x2, R4 ;  /* 0x0000000203047825 */ /* 0x001fca00078e0004 */
[----:B-----5:R2:W-:Y:S02]  /*2150*/  STG.E.U16 desc[UR4][R4.64], R8 ;  /* 0x0000000804007986 */ /* 0x0205e4000c101504 */
.L_x_8729:
[----:B------:R-:W-:-:S13]  /*2160*/  ISETP.GE.U32.AND P0, PT, R15, R16, PT ;  /* 0x000000100f00720c */ /* 0x000fda0003f06070 */
[----:B------:R-:W-:Y:S05]  /*2170*/  @P0 BREAK.RELIABLE B1 ;  /* 0x0000000000010942 */ /* 0x000fea0003800100 */
[----:B------:R-:W-:Y:S05]  /*2180*/  @P0 BRA `(.L_x_8731) ;  /* 0x0000000000300947 */ /* 0x000fea0003800000 */
[----:B012---:R-:W0:Y:S01]  /*2190*/  LDC.64 R4, c[0x0][0x388] ;  /* 0x0000e200ff047b82 */ /* 0x007e220000000a00 */
[----:B------:R-:W-:Y:S02]  /*21a0*/  IADD3 R3, PT, PT, R2, R15, RZ ;  /* 0x0000000f02037210 */ /* 0x000fe40007ffe0ff */
[----:B------:R-:W-:-:S03]  /*21b0*/  IADD3 R15, PT, PT, R15, 0x80, RZ ;  /* 0x000000800f0f7810 */ /* 0x000fc60007ffe0ff */
[----:B0-----:R-:W-:-:S05]  /*21c0*/  IMAD.WIDE.U32 R4, R3, 0x2, R4 ;  /* 0x0000000203047825 */ /* 0x001fca00078e0004 */
[----:B-----5:R2:W-:Y:S02]  /*21d0*/  STG.E.U16 desc[UR4][R4.64], R21 ;  /* 0x0000001504007986 */ /* 0x0205e4000c101504 */
.L_x_8730:
[----:B------:R-:W-:Y:S05]  /*21e0*/  BSYNC.RELIABLE B1 ;  /* 0x0000000000017941 */ /* 0x000fea0003800100 */
.L_x_8725:
[----:B------:R-:W-:-:S13]  /*21f0*/  ISETP.GE.U32.AND P0, PT, R15, R16, PT ;  /* 0x000000100f00720c */ /* 0x000fda0003f06070 */
[----:B012---:R-:W0:Y:S01]  /*2200*/  @!P0 LDC.64 R4, c[0x0][0x388] ;  /* 0x0000e200ff048b82 */ /* 0x007e220000000a00 */
[----:B------:R-:W-:Y:S01]  /*2210*/  @!P0 IMAD.IADD R3, R2, 0x1, R15 ;  /* 0x0000000102038824 */ /* 0x000fe200078e020f */
[----:B------:R-:W-:-:S03]  /*2220*/  @!P0 IADD3 R15, PT, PT, R15, 0x80, RZ ;  /* 0x000000800f0f8810 */ /* 0x000fc60007ffe0ff */
[----:B0-----:R-:W-:-:S05]  /*2230*/  @!P0 IMAD.WIDE.U32 R4, R3, 0x2, R4 ;  /* 0x0000000203048825 */ /* 0x001fca00078e0004 */
[----:B-----5:R3:W-:Y:S02]  /*2240*/  @!P0 STG.E.U16 desc[UR4][R4.64], R20 ;  /* 0x0000001404008986 */ /* 0x0207e4000c101504 */
.L_x_8731:
[----:B------:R-:W-:Y:S05]  /*2250*/  BSYNC.RECONVERGENT B0 ;  /* 0x0000000000007941 */ /* 0x000fea0003800200 */
.L_x_8724:
        /* <DEDUP_REMOVED lines=8> */
.L_x_8691:
        /* <DEDUP_REMOVED lines=8> */
[----:B------:R-:W-:Y:S01]  /*2360*/  BSSY.RECONVERGENT B2, `(.L_x_8732) ;  /* 0x0000013000027945 */ /* 0x000fe20003800200 */
[C---:B---3--:R-:W-:Y:S02]  /*2370*/  SHF.L.U32 R14, R8.reuse, 0x10, RZ ;  /* 0x00000010080e7819 */ /* 0x048fe400000006ff */
        /* <DEDUP_REMOVED lines=9> */
[----:B0-----:R-:W-:-:S04]  /*2410*/  FFMA R4, R0, R7, RZ ;  /* 0x0000000700047223 */ /* 0x001fc800000000ff */
[----:B------:R-:W-:-:S04]  /*2420*/  FFMA R5, -R15, R4, R0 ;  /* 0x000000040f057223 */ /* 0x000fc80000000100 */
[----:B------:R-:W-:Y:S01]  /*2430*/  FFMA R4, R7, R5, R4 ;  /* 0x0000000507047223 */ /* 0x000fe20000000004 */
[----:B--2---:R-:W-:Y:S06]  /*2440*/  @!P0 BRA `(.L_x_8733) ;  /* 0x0000000000108947 */ /* 0x004fec0003800000 */
[----:B------:R-:W-:Y:S02]  /*2450*/  MOV R19, R15 ;  /* 0x0000000f00137202 */ /* 0x000fe40000000f00 */
[----:B------:R-:W-:-:S07]  /*2460*/  MOV R4, 0x2480 ;  /* 0x0000248000047802 */ /* 0x000fce0000000f00 */
[----:B-----5:R-:W-:Y:S05]  /*2470*/  CALL.REL.NOINC `($__internal_17_$__cuda_sm3x_div_rn_ftz_f32_slowpath) ;  /* 0x0000001400b07944 */ /* 0x020fea0003c00000 */
[----:B------:R-:W-:-:S07]  /*2480*/  IMAD.MOV.U32 R4, RZ, RZ, R0 ;  /* 0x000000ffff047224 */ /* 0x000fce00078e0000 */
.L_x_8733:
[----:B------:R-:W-:Y:S05]  /*2490*/  BSYNC.RECONVERGENT B2 ;  /* 0x0000000000027941 */ /* 0x000fea0003800200 */
.L_x_8732:
[----:B------:R-:W-:Y:S02]  /*24a0*/  HFMA2 R5, -RZ, RZ, 0.89990234375, 10328 ;  /* 0x3b33710bff057431 */ /* 0x000fe400000001ff */
[----:B------:R-:W-:Y:S01]  /*24b0*/  FMUL.FTZ R0, R4, R4 ;  /* 0x0000000404007220 */ /* 0x000fe20000410000 */
[----:B------:R-:W-:Y:S01]  /*24c0*/  SHF.L.U32 R8, R8, 0x10, RZ ;  /* 0x0000001008087819 */ /* 0x000fe200000006ff */
[----:B------:R-:W-:Y:S01]  /*24d0*/  IMAD.MOV.U32 R7, RZ, RZ, 0x3f6ee581 ;  /* 0x3f6ee581ff077424 */ /* 0x000fe200078e00ff */
[----:B------:R-:W-:Y:S01]  /*24e0*/  ISETP.GE.AND P0, PT, R14, RZ, PT ;  /* 0x000000ff0e00720c */ /* 0x000fe20003f06270 */
[----:B------:R-:W-:Y:S01]  /*24f0*/  FFMA.FTZ R5, R0, R5, -0.015681877732276916504 ;  /* 0xbc80774800057423 */ /* 0x000fe20000010005 */
[C---:B------:R-:W-:Y:S01]  /*2500*/  FSETP.GT.FTZ.AND P3, PT, |R13|.reuse, |R8|, PT ;  /* 0x400000080d00720b */ /* 0x040fe20003f74200 */
[----:B------:R-:W-:Y:S01]  /*2510*/  FADD.FTZ R16, |R8|, -RZ ;  /* 0x800000ff08107221 */ /* 0x000fe20000010200 */
[----:B------:R-:W-:Y:S01]  /*2520*/  FSETP.NEU.FTZ.AND P1, PT, |R14|, |R13|, PT ;  /* 0x4000000d0e00720b */ /* 0x000fe20003f3d200 */
        /* <DEDUP_REMOVED lines=17> */
[----:B------:R-:W-:Y:S02]  /*2640*/  MOV R5, 0x4016cbe4 ;  /* 0x4016cbe400057802 */ /* 0x000fe40000000f00 */
[----:B------:R-:W-:Y:S01]  /*2650*/  FSETP.NEU.FTZ.AND P2, PT, R15, RZ, PT ;  /* 0x000000ff0f00720b */ /* 0x000fe20003f5d000 */
[----:B------:R-:W-:Y:S01]  /*2660*/  @!P0 FFMA.FTZ R6, R7, 1.6832555532455444336, R4 ;  /* 0x3fd774eb07068823 */ /* 0x000fe20000010004 */
[----:B------:R-:W-:Y:S01]  /*2670*/  @!P1 FSEL R6, R5, 0.78539818525314331055, !P0 ;  /* 0x3f490fdb05069808 */ /* 0x000fe20004000000 */
[----:B------:R-:W1:Y:S01]  /*2680*/  FCHK P1, R0, R20 ;  /* 0x0000001400007302 */ /* 0x000e620000020000 */
[----:B0-----:R-:W-:-:S04]  /*2690*/  FFMA R4, -R20, R17, 1 ;  /* 0x3f80000014047423 */ /* 0x001fc80000000111 */
        /* <DEDUP_REMOVED lines=8> */
[----:B-1----:R-:W-:Y:S06]  /*2720*/  @!P1 BRA `(.L_x_8735) ;  /* 0x0000000000109947 */ /* 0x002fec0003800000 */
[----:B------:R-:W-:Y:S02]  /*2730*/  MOV R19, R20 ;  /* 0x0000001400137202 */ /* 0x000fe40000000f00 */
[----:B------:R-:W-:-:S07]  /*2740*/  MOV R4, 0x2760 ;  /* 0x0000276000047802 */ /* 0x000fce0000000f00 */
[----:B-----5:R-:W-:Y:S05]  /*2750*/  CALL.REL.NOINC `($__internal_17_$__cuda_sm3x_div_rn_ftz_f32_slowpath) ;  /* 0x0000001000f87944 */ /* 0x020fea0003c00000 */
[----:B------:R-:W-:-:S07]  /*2760*/  IMAD.MOV.U32 R4, RZ, RZ, R0 ;  /* 0x000000ffff047224 */ /* 0x000fce00078e0000 */
.L_x_8735:
[----:B------:R-:W-:Y:S05]  /*2770*/  BSYNC.RECONVERGENT B2 ;  /* 0x0000000000027941 */ /* 0x000fea0003800200 */
.L_x_8734:
        /* <DEDUP_REMOVED lines=9> */
[----:B------:R-:W-:Y:S01]  /*2810*/  FFMA.FTZ R5, R0, R5, 0.042200751602649688721 ;  /* 0x3d2cdab200057423 */ /* 0x000fe20000010005 */
[----:B------:R-:W-:Y:S01]  /*2820*/  FSETP.NEU.FTZ.AND P1, PT, R20, RZ, PT ;  /* 0x000000ff1400720b */ /* 0x000fe20003f3d000 */
[----:B------:R-:W-:Y:S01]  /*2830*/  FADD.FTZ R8, |R13|, |R8| ;  /* 0x400000080d087221 */ /* 0x000fe20000010200 */
[----:B------:R-:W-:Y:S01]  /*2840*/  FSEL R16, R3, R18, P2 ;  /* 0x0000001203107208 */ /* 0x000fe20001000000 */
[C---:B------:R-:W-:Y:S01]  /*2850*/  FFMA.FTZ R5, R0.reuse, R5, -0.074792981147766113281 ;  /* 0xbd992d1000057423 */ /* 0x040fe20000010005 */
[----:B------:R-:W-:Y:S01]  /*2860*/  BSSY.RECONVERGENT B2, `(.L_x_8736) ;  /* 0x0000020000027945 */ /* 0x000fe20003800200 */
[----:B------:R-:W-:Y:S01]  /*2870*/  PRMT R22, R9, 0x7632, R22 ;  /* 0x0000763209167816 */ /* 0x000fe20000000016 */
        /* <DEDUP_REMOVED lines=12> */
[----:B------:R-:W-:-:S03]  /*2940*/  MOV R5, 0x4016cbe4 ;  /* 0x4016cbe400057802 */ /* 0x000fc60000000f00 */
[----:B------:R-:W-:Y:S01]  /*2950*/  @!P0 FFMA.FTZ R6, R7, 1.6832555532455444336, R4 ;  /* 0x3fd774eb07068823 */ /* 0x000fe20000010004 */
[----:B------:R-:W-:Y:S01]  /*2960*/  @!P4 FSEL R6, R5, 0.78539818525314331055, !P0 ;  /* 0x3f490fdb0506c808 */ /* 0x000fe20004000000 */
[----:B0-----:R-:W-:Y:S01]  /*2970*/  FFMA R4, -R16, R17, 1 ;  /* 0x3f80000010047423 */ /* 0x001fe20000000111 */
[----:B------:R-:W-:Y:S01]  /*2980*/  @!P1 FSEL R6, RZ, 3.1415927410125732422, P0 ;  /* 0x40490fdbff069808 */ /* 0x000fe20000000000 */
[----:B------:R-:W0:Y:S01]  /*2990*/  FCHK P1, R0, R16 ;  /* 0x0000001000007302 */ /* 0x000e220000020000 */
[----:B------:R-:W-:Y:S01]  /*29a0*/  FSETP.NAN.FTZ.AND P0, PT, |R8|, |R8|, PT ;  /* 0x400000080800720b */ /* 0x000fe20003f18200 */
[----:B------:R-:W-:Y:S01]  /*29b0*/  FFMA R17, R17, R4, R17 ;  /* 0x0000000411117223 */ /* 0x000fe20000000011 */
[----:B------:R-:W-:-:S03]  /*29c0*/  LOP3.LUT R5, R6, 0x80000000, R13, 0xb8, !PT ;  /* 0x8000000006057812 */ /* 0x000fc600078eb80d */
[----:B------:R-:W-:Y:S01]  /*29d0*/  FFMA R4, R0, R17, RZ ;  /* 0x0000001100047223 */ /* 0x000fe200000000ff */
[----:B------:R-:W-:-:S03]  /*29e0*/  FSEL R8, R8, R5, P0 ;  /* 0x0000000508087208 */ /* 0x000fc60000000000 */
[----:B------:R-:W-:-:S04]  /*29f0*/  FFMA R7, -R16, R4, R0 ;  /* 0x0000000410077223 */ /* 0x000fc80000000100 */
[----:B------:R-:W-:Y:S01]  /*2a00*/  FFMA R4, R17, R7, R4 ;  /* 0x0000000711047223 */ /* 0x000fe20000000004 */
[----:B0-----:R-:W-:Y:S06]  /*2a10*/  @!P1 BRA `(.L_x_8737) ;  /* 0x0000000000109947 */ /* 0x001fec0003800000 */
[----:B------:R-:W-:Y:S02]  /*2a20*/  MOV R19, R16 ;  /* 0x0000001000137202 */ /* 0x000fe40000000f00 */
[----:B------:R-:W-:-:S07]  /*2a30*/  MOV R4, 0x2a50 ;  /* 0x00002a5000047802 */ /* 0x000fce0000000f00 */
[----:B-----5:R-:W-:Y:S05]  /*2a40*/  CALL.REL.NOINC `($__internal_17_$__cuda_sm3x_div_rn_ftz_f32_slowpath) ;  /* 0x00000010003c7944 */ /* 0x020fea0003c00000 */
[----:B------:R-:W-:-:S07]  /*2a50*/  IMAD.MOV.U32 R4, RZ, RZ, R0 ;  /* 0x000000ffff047224 */ /* 0x000fce00078e0000 */
.L_x_8737:
[----:B------:R-:W-:Y:S05]  /*2a60*/  BSYNC.RECONVERGENT B2 ;  /* 0x0000000000027941 */ /* 0x000fea0003800200 */
.L_x_8736:
        /* <DEDUP_REMOVED lines=43> */
[----:B-----5:R-:W-:Y:S05]  /*2d20*/  CALL.REL.NOINC `($__internal_17_$__cuda_sm3x_div_rn_ftz_f32_slowpath) ;  /* 0x0000000c00847944 */ /* 0x020fea0003c00000 */
[----:B------:R-:W-:-:S07]  /*2d30*/  IMAD.MOV.U32 R4, RZ, RZ, R0 ;  /* 0x000000ffff047224 */ /* 0x000fce00078e0000 */
.L_x_8739:
[----:B------:R-:W-:Y:S05]  /*2d40*/  BSYNC.RECONVERGENT B2 ;  /* 0x0000000000027941 */ /* 0x000fea0003800200 */
.L_x_8738:
[----:B------:R-:W-:Y:S02]  /*2d50*/  HFMA2 R5, -RZ, RZ, 0.89990234375, 10328 ;  /* 0x3b33710bff057431 */ /* 0x000fe400000001ff */
[----:B------:R-:W-:Y:S01]  /*2d60*/  FMUL.FTZ R0, R4, R4 ;  /* 0x0000000404007220 */ /* 0x000fe20000410000 */
[----:B-----5:R-:W-:Y:S01]  /*2d70*/  SHF.L.U32 R16, R10, 0x10, RZ ;  /* 0x000000100a107819 */ /* 0x020fe200000006ff */
[----:B------:R-:W-:Y:S01]  /*2d80*/  IMAD.MOV.U32 R7, RZ, RZ, 0x3f6ee581 ;  /* 0x3f6ee581ff077424 */ /* 0x000fe200078e00ff */
[----:B------:R-:W-:Y:S01]  /*2d90*/  ISETP.GE.AND P0, PT, R22, RZ, PT ;  /* 0x000000ff1600720c */ /* 0x000fe20003f06270 */
[----:B------:R-:W-:Y:S01]  /*2da0*/  FFMA.FTZ R5, R0, R5, -0.015681877732276916504 ;  /* 0xbc80774800057423 */ /* 0x000fe20000010005 */
[----:B------:R-:W-:Y:S01]  /*2db0*/  FSETP.GT.FTZ.AND P2, PT, |R13|, |R16|, PT ;  /* 0x400000100d00720b */ /* 0x000fe20003f54200 */
[----:B------:R-:W-:Y:S01]  /*2dc0*/  FADD.FTZ R18, |R16|, -RZ ;  /* 0x800000ff10127221 */ /* 0x000fe20000010200 */
[----:B------:R-:W-:Y:S01]  /*2dd0*/  FSETP.NEU.FTZ.AND P4, PT, |R22|, |R13|, PT ;  /* 0x4000000d1600720b */ /* 0x000fe20003f9d200 */
[C---:B------:R-:W-:Y:S01]  /*2de0*/  FFMA.FTZ R5, R0.reuse, R5, 0.042200751602649688721 ;  /* 0x3d2cdab200057423 */ /* 0x040fe20000010005 */
[----:B------:R-:W-:Y:S01]  /*2df0*/  FSETP.NEU.FTZ.AND P1, PT, R9, RZ, PT ;  /* 0x000000ff0900720b */ /* 0x000fe20003f3d000 */
[----:B------:R-:W-:Y:S01]  /*2e00*/  FADD.FTZ R9, |R13|, |R22| ;  /* 0x400000160d097221 */ /* 0x000fe20000010200 */
[----:B------:R-:W-:Y:S01]  /*2e10*/  FSEL R20, R3, R18, P2 ;  /* 0x0000001203147208 */ /* 0x000fe20001000000 */
[----:B------:R-:W-:Y:S01]  /*2e20*/  FFMA.FTZ R5, R0, R5, -0.074792981147766113281 ;  /* 0xbd992d1000057423 */ /* 0x000fe20000010005 */
        /* <DEDUP_REMOVED lines=30> */
[----:B------:R-:W-:Y:S05]  /*3010*/  CALL.REL.NOINC `($__internal_17_$__cuda_sm3x_div_rn_ftz_f32_slowpath) ;  /* 0x0000000800c87944 */ /* 0x000fea0003c00000 */
[----:B------:R-:W-:-:S07]  /*3020*/  IMAD.MOV.U32 R4, RZ, RZ, R0 ;  /* 0x000000ffff047224 */ /* 0x000fce00078e0000 */
.L_x_8741:
[----:B------:R-:W-:Y:S05]  /*3030*/  BSYNC.RECONVERGENT B2 ;  /* 0x0000000000027941 */ /* 0x000fea0003800200 */
.L_x_8740:
        /* <DEDUP_REMOVED lines=43> */
[----:B------:R-:W-:Y:S05]  /*32f0*/  CALL.REL.NOINC `($__internal_17_$__cuda_sm3x_div_rn_ftz_f32_slowpath) ;  /* 0x0000000800107944 */ /* 0x000fea0003c00000 */
[----:B------:R-:W-:-:S07]  /*3300*/  IMAD.MOV.U32 R4, RZ, RZ, R0 ;  /* 0x000000ffff047224 */ /* 0x000fce00078e0000 */
.L_x_8743:
[----:B------:R-:W-:Y:S05]  /*3310*/  BSYNC.RECONVERGENT B2 ;  /* 0x0000000000027941 */ /* 0x000fea0003800200 */
.L_x_8742:
        /* <DEDUP_REMOVED lines=46> */
.L_x_8745:
[----:B------:R-:W-:Y:S05]  /*3600*/  BSYNC.RECONVERGENT B2 ;  /* 0x0000000000027941 */ /* 0x000fea0003800200 */
.L_x_8744:
[----:B------:R-:W-:Y:S02]  /*3610*/  HFMA2 R5, -RZ, RZ, 0.89990234375, 10328 ;  /* 0x3b33710bff057431 */ /* 0x000fe400000001ff */
        /* <DEDUP_REMOVED lines=8> */
[C---:B------:R-:W-:Y:S01]  /*36a0*/  FFMA.FTZ R5, R0.reuse, R5, 0.042200751602649688721 ;  /* 0x3d2cdab200057423 */ /* 0x040fe20000010005 */
        /* <DEDUP_REMOVED lines=10> */
[----:B------:R-:W-:Y:S02]  /*3750*/  FADD.FTZ R3, |R13|, |R16| ;  /* 0x400000100d037221 */ /* 0x000fe40000010200 */
        /* <DEDUP_REMOVED lines=22> */
[----:B------:R-:W-:Y:S05]  /*38c0*/  CALL.REL.NOINC `($__internal_17_$__cuda_sm3x_div_rn_ftz_f32_slowpath) ;  /* 0x00000000009c7944 */ /* 0x000fea0003c00000 */
[----:B------:R-:W-:-:S07]  /*38d0*/  MOV R4, R0 ;  /* 0x0000000000047202 */ /* 0x000fce0000000f00 */
.L_x_8747:
[----:B------:R-:W-:Y:S05]  /*38e0*/  BSYNC.RECONVERGENT B2 ;  /* 0x0000000000027941 */ /* 0x000fea0003800200 */
.L_x_8746:
        /* <DEDUP_REMOVED lines=29> */
[----:B0-----:R-:W-:Y:S01]  /*3ac0*/  IMAD.WIDE.U32 R4, R2, 0x2, R4 ;  /* 0x0000000202047825 */ /* 0x001fe200078e0004 */
[----:B------:R-:W-:Y:S02]  /*3ad0*/  F2FP.BF16.F32.PACK_AB R2, R10, R21 ;  /* 0x000000150a02723e */ /* 0x000fe400000010ff */
[----:B------:R-:W-:Y:S01]  /*3ae0*/  FSEL R22, R22, R13, P0 ;  /* 0x0000000d16167208 */ /* 0x000fe20000000000 */
[----:B------:R-:W-:-:S03]  /*3af0*/  IMAD.WIDE.U32 R4, R12, 0x8, R4 ;  /* 0x000000080c047825 */ /* 0x000fc600078e0004 */
[----:B------:R-:W-:Y:S02]  /*3b00*/  F2FP.BF16.F32.PACK_AB R3, R22, R3 ;  /* 0x000000031603723e */ /* 0x000fe400000010ff */
[----:B------:R-:W-:Y:S04]  /*3b10*/  STG.E.64 desc[UR4][R4.64], R8 ;  /* 0x0000000804007986 */ /* 0x000fe8000c101b04 */
[----:B------:R-:W-:Y:S01]  /*3b20*/  STG.E.64 desc[UR4][R4.64+0x400], R2 ;  /* 0x0004000204007986 */ /* 0x000fe2000c101b04 */
[----:B------:R-:W-:Y:S05]  /*3b30*/  EXIT ;  /* 0x000000000000794d */ /* 0x000fea0003800000 */
        .weak           $__internal_17_$__cuda_sm3x_div_rn_ftz_f32_slowpath
        .type           $__internal_17_$__cuda_sm3x_div_rn_ftz_f32_slowpath,@function
        .size           $__internal_17_$__cuda_sm3x_div_rn_ftz_f32_slowpath,(.L_x_16764 - $__internal_17_$__cuda_sm3x_div_rn_ftz_f32_slowpath)
$__internal_17_$__cuda_sm3x_div_rn_ftz_f32_slowpath:
        /* <DEDUP_REMOVED lines=35> */
.L_x_8750:
[----:B------:R-:W-:Y:S05]  /*3d70*/  BSYNC.RELIABLE B1 ;  /* 0x0000000000017941 */ /* 0x000fea0003800100 */
.L_x_8749:
[----:B------:R-:W-:Y:S01]  /*3d80*/  IADD3 R6, PT, PT, R6, -0x7f, RZ ;  /* 0xffffff8106067810 */ /* 0x000fe20007ffe0ff */
[----:B------:R-:W-:Y:S01]  /*3d90*/  BSSY.RECONVERGENT B1, `(.L_x_8755) ;  /* 0x000001b000017945 */ /* 0x000fe20003800200 */
[----:B------:R-:W-:-:S03]  /*3da0*/  IADD3 R5, PT, PT, R5, -0x7f, RZ ;  /* 0xffffff8105057810 */ /* 0x000fc60007ffe0ff */
        /* <DEDUP_REMOVED lines=24> */
.L_x_8756:
[----:B------:R-:W-:-:S07]  /*3f30*/  LEA R0, R5, R0, 0x17 ;  /* 0x0000000005007211 */ /* 0x000fce00078eb8ff */
.L_x_8757:
[----:B------:R-:W-:Y:S05]  /*3f40*/  BSYNC.RECONVERGENT B1 ;  /* 0x0000000000017941 */ /* 0x000fea0003800200 */
.L_x_8755:
[----:B------:R-:W-:Y:S05]  /*3f50*/  BRA `(.L_x_8758) ;  /* 0x0000000000207947 */ /* 0x000fea0003800000 */
.L_x_8754:
[----:B------:R-:W-:-:S04]  /*3f60*/  LOP3.LUT R0, R19, 0x80000000, R0, 0x48, !PT ;  /* 0x8000000013007812 */ /* 0x000fc800078e4800 */
[----:B------:R-:W-:Y:S01]  /*3f70*/  LOP3.LUT R0, R0, 0x7f800000, RZ, 0xfc, !PT ;  /* 0x7f80000000007812 */ /* 0x000fe200078efcff */
[----:B------:R-:W-:Y:S06]  /*3f80*/  BRA `(.L_x_8758) ;  /* 0x0000000000147947 */ /* 0x000fec0003800000 */
.L_x_8753:
[----:B------:R-:W-:Y:S01]  /*3f90*/  LOP3.LUT R0, R19, 0x80000000, R0, 0x48, !PT ;  /* 0x8000000013007812 */ /* 0x000fe200078e4800 */
[----:B------:R-:W-:Y:S06]  /*3fa0*/  BRA `(.L_x_8758) ;  /* 0x00000000000c7947 */ /* 0x000fec0003800000 */
.L_x_8752:
[----:B------:R-:W0:Y:S01]  /*3fb0*/  MUFU.RSQ R0, -QNAN ;  /* 0xffc0000000007908 */ /* 0x000e220000001400 */
[----:B------:R-:W-:Y:S05]  /*3fc0*/  BRA `(.L_x_8758) ;  /* 0x0000000000047947 */ /* 0x000fea0003800000 */
.L_x_8751:
[----:B------:R-:W-:-:S07]  /*3fd0*/  FADD.FTZ R0, R0, R19 ;  /* 0x0000001300007221 */ /* 0x000fce0000010000 */
.L_x_8758:
[----:B------:R-:W-:Y:S05]  /*3fe0*/  BSYNC.RECONVERGENT B0 ;  /* 0x0000000000007941 */ /* 0x000fea0003800200 */
.L_x_8748:
[----:B------:R-:W-:-:S04]  /*3ff0*/  HFMA2 R5, -RZ, RZ, 0, 0 ;  /* 0x00000000ff057431 */ /* 0x000fc800000001ff */
[----:B0-----:R-:W-:Y:S05]  /*4000*/  RET.REL.NODEC R4 `(_ZN2at6native29vectorized_elementwise_kernelILi4ENS0_13AUnaryFunctorIN3c108BFloat16ES4_S4_ZZZNS0_17atan2_kernel_cudaERNS_18TensorIteratorBaseEENKUlvE_clEvENKUlvE2_clEvEUlS4_S4_E_EESt5arrayIPcLm2EEEEviT0_T1_) ;  /* 0xffffffbc04fc7950 */ /* 0x001fea0003c3ffff */
.L_x_8759:
        /* <DEDUP_REMOVED lines=15> */
.L_x_16764:


//--------------------- .text._ZN2at6native29vectorized_elementwise_kernelILi8ENS0_13AUnaryFunctorIN3c108BFloat16ES4_S4_ZZZNS0_17atan2_kernel_cudaERNS_18TensorIteratorBaseEENKUlvE_clEvENKUlvE2_clEvEUlS4_S4_E_EESt5arrayIPcLm2EEEEviT0_T1_ --------------------------
	.section	.text._ZN2at6native29vectorized_elementwise_kernelILi8ENS0_13AUnaryFunctorIN3c108BFloat16ES4_S4_ZZZNS0_17atan2_kernel_cudaERNS_18TensorIteratorBaseEENKUlvE_clEvENKUlvE2_clEvEUlS4_S4_E_EESt5arrayIPcLm2EEEEviT0_T1_,"ax",@progbits
	.align	128
        .global         _ZN2at6native29vectorized_elementwise_kernelILi8ENS0_13AUnaryFunctorIN3c108BFloat16ES4_S4_ZZZNS0_17atan2_kernel_cudaERNS_18TensorIteratorBaseEENKUlvE_clEvENKUlvE2_clEvEUlS4_S4_E_EESt5arrayIPcLm2EEEEviT0_T1_
        .type           _ZN2at6native29vectorized_elementwise_kernelILi8ENS0_13AUnaryFunctorIN3c108BFloat16ES4_S4_ZZZNS0_17atan2_kernel_cudaERNS_18TensorIteratorBaseEENKUlvE_clEvENKUlvE2_clEvEUlS4_S4_E_EESt5arrayIPcLm2EEEEviT0_T1_,@function
        .size           _ZN2at6native29vectorized_elementwise_kernelILi8ENS0_13AUnaryFunctorIN3c108BFloat16ES4_S4_ZZZNS0_17atan2_kernel_cudaERNS_18TensorIteratorBaseEENKUlvE_clEvENKUlvE2_clEvEUlS4_S4_E_EESt5arrayIPcLm2EEEEviT0_T1_,(.L_x_16895 - _ZN2at6native29vectorized_elementwise_kernelILi8ENS0_13AUnaryFunctorIN3c108BFloat16ES4_S4_ZZZNS0_17atan2_kernel_cudaERNS_18TensorIteratorBaseEENKUlvE_clEvENKUlvE2_clEvEUlS4_S4_E_EESt5arrayIPcLm2EEEEviT0_T1_)
        .other          _ZN2at6native29vectorized_elementwise_kernelILi8ENS0_13AUnaryFunctorIN3c108BFloat16ES4_S4_ZZZNS0_17atan2_kernel_cudaERNS_18TensorIteratorBaseEENKUlvE_clEvENKUlvE2_clEvEUlS4_S4_E_EESt5arrayIPcLm2EEEEviT0_T1_,@"STO_CUDA_ENTRY STV_DEFAULT"
_ZN2at6native29vectorized_elementwise_kernelILi8ENS0_13AUnaryFunctorIN3c108BFloat16ES4_S4_ZZZNS0_17atan2_kernel_cudaERNS_18TensorIteratorBaseEENKUlvE_clEvENKUlvE2_clEvEUlS4_S4_E_EESt5arrayIPcLm2EEEEviT0_T1_:
.text._ZN2at6native29vectorized_elementwise_kernelILi8ENS0_13AUnaryFunctorIN3c108BFloat16ES4_S4_ZZZNS0_17atan2_kernel_cudaERNS_18TensorIteratorBaseEENKUlvE_clEvENKUlvE2_clEvEUlS4_S4_E_EESt5arrayIPcLm2EEEEviT0_T1_:
[----:B------:R-:W-:Y:S01]  /*0000*/  LDC R1, c[0x0][0x37c] ;  /* 0x0000df00ff017b82 */ /* 0x000fe20000000800 */
[----:B------:R-:W-:Y:S05]  /*0010*/  EXIT ;  /* 0x000000000000794d */ /* 0x000fea0003800000 */
.L_x_8760:
        /* <DEDUP_REMOVED lines=14> */
.L_x_16895:


//--------------------- .text._ZN2at6native18elementwise_kernelILi128ELi4EZNS0_15gpu_kernel_implINS0_13BinaryFunctorIN3c104HalfES5_S5_ZZZNS0_17atan2_kernel_cudaERNS_18TensorIteratorBaseEENKUlvE_clEvENKUlvE1_clEvEUlS5_S5_E_EEEEvS7_RKT_EUliE_EEviT1_ --------------------------
	.section	.text._ZN2at6native18elementwise_kernelILi128ELi4EZNS0_15gpu_kernel_implINS0_13BinaryFunctorIN3c104HalfES5_S5_ZZZNS0_17atan2_kernel_cudaERNS_18TensorIteratorBaseEENKUlvE_clEvENKUlvE1_clEvEUlS5_S5_E_EEEEvS7_RKT_EUliE_EEviT1_,"ax",@progbits
	.align	128
        .global         _ZN2at6native18elementwise_kernelILi128ELi4EZNS0_15gpu_kernel_implINS0_13BinaryFunctorIN3c104HalfES5_S5_ZZZNS0_17atan2_kernel_cudaERNS_18TensorIteratorBaseEENKUlvE_clEvENKUlvE1_clEvEUlS5_S5_E_EEEEvS7_RKT_EUliE_EEviT1_
        .type           _ZN2at6native18elementwise_kernelILi128ELi4EZNS0_15gpu_kernel_implINS0_13BinaryFunctorIN3c104HalfES5_S5_ZZZNS0_17atan2_kernel_cudaERNS_18TensorIteratorBaseEENKUlvE_clEvENKUlvE1_clEvEUlS5_S5_E_EEEEvS7_RKT_EUliE_EEviT1_,@function
        .size           _ZN2at6native18elementwise_kernelILi128ELi4EZNS0_15gpu_kernel_implINS0_13BinaryFunctorIN3c104HalfES5_S5_ZZZNS0_17atan2_kernel_cudaERNS_18TensorIteratorBaseEENKUlvE_clEvENKUlvE1_clEvEUlS5_S5_E_EEEEvS7_RKT_EUliE_EEviT1_,(.L_x_16765 - _ZN2at6native18elementwise_kernelILi128ELi4EZNS0_15gpu_kernel_implINS0_13BinaryFunctorIN3c104HalfES5_S5_ZZZNS0_17atan2_kernel_cudaERNS_18TensorIteratorBaseEENKUlvE_clEvENKUlvE1_clEvEUlS5_S5_E_EEEEvS7_RKT_EUliE_EEviT1_)
        .other          _ZN2at6native18elementwise_kernelILi128ELi4EZNS0_15gpu_kernel_implINS0_13BinaryFunctorIN3c104HalfES5_S5_ZZZNS0_17atan2_kernel_cudaERNS_18TensorIteratorBaseEENKUlvE_clEvENKUlvE1_clEvEUlS5_S5_E_EEEEvS7_RKT_EUliE_EEviT1_,@"STO_CUDA_ENTRY STV_DEFAULT"
_ZN2at6native18elementwise_kernelILi128ELi4EZNS0_15gpu_kernel_implINS0_13BinaryFunctorIN3c104HalfES5_S5_ZZZNS0_17atan2_kernel_cudaERNS_18TensorIteratorBaseEENKUlvE_clEvENKUlvE1_clEvEUlS5_S5_E_EEEEvS7_RKT_EUliE_EEviT1_:
.text._ZN2at6native18elementwise_kernelILi128ELi4EZNS0_15gpu_kernel_implINS0_13BinaryFunctorIN3c104HalfES5_S5_ZZZNS0_17atan2_kernel_cudaERNS_18TensorIteratorBaseEENKUlvE_clEvENKUlvE1_clEvEUlS5_S5_E_EEEEvS7_RKT_EUliE_EEviT1_:
        /* <DEDUP_REMOVED lines=371> */
.L_x_8763:
        /* <DEDUP_REMOVED lines=19> */
.L_x_8767:
[----:B------:R-:W2:Y:S02]  /*1860*/  LDG.E.U8 R2, desc[UR36][R2.64] ;  /* 0x0000002402027981 */ /* 0x000ea4000c1e1100 */
[----:B--2---:R-:W-:-:S04]  /*1870*/  I2FP.F32.U32 R0, R2 ;  /* 0x0000000200007245 */ /* 0x004fc80000201000 */
[----:B------:R-:W-:-:S04]  /*1880*/  F2FP.F16.F32.PACK_AB R0, RZ, R0 ;  /* 0x00000000ff00723e */ /* 0x000fc800000000ff */
[----:B------:R-:W-:Y:S01]  /*1890*/  PRMT R19, R0, 0x7610, R19 ;  /* 0x0000761000137816 */ /* 0x000fe20000000013 */
[----:B------:R-:W-:Y:S06]  /*18a0*/  BRA `(.L_x_8769) ;  /* 0x0000000c00d47947 */ /* 0x000fec0003800000 */
.L_x_8766:
        /* <DEDUP_REMOVED lines=11> */
.L_x_8771:
[----:B------:R-:W2:Y:S02]  /*1960*/  LDG.E R2, desc[UR36][R2.64] ;  /* 0x0000002402027981 */ /* 0x000ea4000c1e1900 */
[----:B--2---:R-:W-:-:S04]  /*1970*/  I2FP.F32.S32 R0, R2 ;  /* 0x0000000200007245 */ /* 0x004fc80000201400 */
[----:B------:R-:W-:-:S04]  /*1980*/  F2FP.F16.F32.PACK_AB R0, RZ, R0 ;  /* 0x00000000ff00723e */ /* 0x000fc800000000ff */
[----:B------:R-:W-:Y:S01]  /*1990*/  PRMT R19, R0, 0x7610, R19 ;  /* 0x0000761000137816 */ /* 0x000fe20000000013 */
[----:B------:R-:W-:Y:S06]  /*19a0*/  BRA `(.L_x_8769) ;  /* 0x0000000c00947947 */ /* 0x000fec0003800000 */
.L_x_8770:
[----:B------:R-:W2:Y:S02]  /*19b0*/  LDG.E.U16 R2, desc[UR36][R2.64] ;  /* 0x0000002402027981 */ /* 0x000ea4000c1e1500 */
[----:B--2---:R-:W0:Y:S02]  /*19c0*/  I2F.S16 R0, R2 ;  /* 0x0000000200007306 */ /* 0x004e240000101400 */
[----:B0-----:R-:W-:-:S04]  /*19d0*/  F2FP.F16.F32.PACK_AB R0, RZ, R0 ;  /* 0x00000000ff00723e */ /* 0x001fc800000000ff */
[----:B------:R-:W-:Y:S01]  /*19e0*/  PRMT R19, R0, 0x7610, R19 ;  /* 0x0000761000137816 */ /* 0x000fe20000000013 */
[----:B------:R-:W-:Y:S06]  /*19f0*/  BRA `(.L_x_8769) ;  /* 0x0000000c00807947 */ /* 0x000fec0003800000 */
.L_x_8765:
        /* <DEDUP_REMOVED lines=9> */
.L_x_8773:
[----:B------:R0:W5:Y:S01]  /*1a90*/  LDG.E.U16 R19, desc[UR36][R2.64] ;  /* 0x0000002402137981 */ /* 0x000162000c1e1500 */
[----:B------:R-:W-:Y:S05]  /*1aa0*/  BRA `(.L_x_8769) ;  /* 0x0000000c00547947 */ /* 0x000fea0003800000 */
.L_x_8772:
        /* <DEDUP_REMOVED lines=9> */
.L_x_8775:
[----:B------:R1:W5:Y:S01]  /*1b40*/  LDG.E.U16 R19, desc[UR36][R2.64] ;  /* 0x0000002402137981 */ /* 0x000362000c1e1500 */
[----:B------:R-:W-:Y:S05]  /*1b50*/  BRA `(.L_x_8769) ;  /* 0x0000000c00287947 */ /* 0x000fea0003800000 */
.L_x_8774:
        /* <DEDUP_REMOVED lines=13> */
.L_x_8764:
        /* <DEDUP_REMOVED lines=14> */
.L_x_8778:
        /* <DEDUP_REMOVED lines=13> */
.L_x_8777:
        /* <DEDUP_REMOVED lines=27> */
.L_x_8780:
        /* <DEDUP_REMOVED lines=14> */
.L_x_8779:
[----:B------:R-:W2:Y:S02]  /*2070*/  LDG.E.U16 R0, desc[UR36][R2.64] ;  /* 0x0000002402007981 */ /* 0x000ea4000c1e1500 */
[----:B--2---:R-:W-:-:S05]  /*2080*/  IMAD.U32 R0, R0, 0x10000, RZ ;  /* 0x0001000000007824 */ /* 0x004fca00078e00ff */
[----:B------:R-:W-:-:S04]  /*2090*/  F2FP.F16.F32.PACK_AB R0, RZ, R0 ;  /* 0x00000000ff00723e */ /* 0x000fc800000000ff */
[----:B------:R-:W-:Y:S01]  /*20a0*/  PRMT R19, R0, 0x7610, R19 ;  /* 0x0000761000137816 */ /* 0x000fe20000000013 */
[----:B------:R-:W-:Y:S06]  /*20b0*/  BRA `(.L_x_8769) ;  /* 0x0000000400d07947 */ /* 0x000fec0003800000 */
.L_x_8776:
        /* <DEDUP_REMOVED lines=13> */
.L_x_8783:
        /* <DEDUP_REMOVED lines=21> */
.L_x_8787:
[----:B------:R-:W-:Y:S05]  /*22e0*/  BSYNC.RECONVERGENT B1 ;  /* 0x0000000000017941 */ /* 0x000fea0003800200 */
.L_x_8786:
[----:B------:R-:W-:Y:S01]  /*22f0*/  IMAD.SHL.U32 R0, R0, 0x100000, RZ ;  /* 0x0010000000007824 */ /* 0x000fe200078e00ff */
[----:B------:R-:W-:-:S04]  /*2300*/  LEA R2, R2, 0x3b800000, 0x17 ;  /* 0x3b80000002027811 */ /* 0x000fc800078eb8ff */
[----:B------:R-:W-:-:S07]  /*2310*/  LOP3.LUT R0, R2, R0, R7, 0xfe, !PT ;  /* 0x0000000002007212 */ /* 0x000fce00078efe07 */
.L_x_8785:
[----:B------:R-:W-:Y:S05]  /*2320*/  BSYNC.RECONVERGENT B0 ;  /* 0x0000000000007941 */ /* 0x000fea0003800200 */
.L_x_8784:
[----:B------:R-:W-:-:S04]  /*2330*/  F2FP.F16.F32.PACK_AB R0, RZ, R0 ;  /* 0x00000000ff00723e */ /* 0x000fc800000000ff */
[----:B------:R-:W-:Y:S01]  /*2340*/  PRMT R19, R0, 0x7610, R19 ;  /* 0x0000761000137816 */ /* 0x000fe20000000013 */
[----:B------:R-:W-:Y:S06]  /*2350*/  BRA `(.L_x_8769) ;  /* 0x0000000400287947 */ /* 0x000fec0003800000 */
.L_x_8782:
        /* <DEDUP_REMOVED lines=21> */
.L_x_8791:
[----:B------:R-:W-:Y:S05]  /*24b0*/  BSYNC.RECONVERGENT B1 ;  /* 0x0000000000017941 */ /* 0x000fea0003800200 */
.L_x_8790:
[----:B------:R-:W-:Y:S01]  /*24c0*/  IMAD.SHL.U32 R0, R0, 0x200000, RZ ;  /* 0x0020000000007824 */ /* 0x000fe200078e00ff */
[----:B------:R-:W-:-:S04]  /*24d0*/  LEA R2, R2, 0x37800000, 0x17 ;  /* 0x3780000002027811 */ /* 0x000fc800078eb8ff */
[----:B------:R-:W-:-:S07]  /*24e0*/  LOP3.LUT R0, R2, R0, R7, 0xfe, !PT ;  /* 0x0000000002007212 */ /* 0x000fce00078efe07 */
.L_x_8789:
[----:B------:R-:W-:Y:S05]  /*24f0*/  BSYNC.RECONVERGENT B0 ;  /* 0x0000000000007941 */ /* 0x000fea0003800200 */
.L_x_8788:
[----:B------:R-:W-:-:S04]  /*2500*/  F2FP.F16.F32.PACK_AB R0, RZ, R0 ;  /* 0x00000000ff00723e */ /* 0x000fc800000000ff */
[----:B------:R-:W-:Y:S01]  /*2510*/  PRMT R19, R0, 0x7610, R19 ;  /* 0x0000761000137816 */ /* 0x000fe20000000013 */
[----:B------:R-:W-:Y:S06]  /*2520*/  BRA `(.L_x_8769) ;  /* 0x0000000000b47947 */ /* 0x000fec0003800000 */
.L_x_8781:
[----:B------:R-:W-:-:S09]  /*2530*/  UISETP.NE.AND UP0, UPT, UR4, 0x1c, UPT ;  /* 0x0000001c0400788c */ /* 0x000fd2000bf05270 */
[----:B------:R-:W-:Y:S05]  /*2540*/  BRA.U !UP0, `(.L_x_8792) ;  /* 0x00000001089c7547 */ /* 0x000fea000b800000 */
[----:B------:R-:W-:-:S09]  /*2550*/  UISETP.NE.AND UP0, UPT, UR4, 0x1d, UPT ;  /* 0x0000001d0400788c */ /* 0x000fd2000bf05270 */
[----:B------:R-:W-:Y:S05]  /*2560*/  BRA.U !UP0, `(.L_x_8793) ;  /* 0x0000000108807547 */ /* 0x000fea000b800000 */
[----:B------:R-:W-:-:S09]  /*2570*/  UISETP.NE.AND UP0, UPT, UR4, 0x2c, UPT ;  /* 0x0000002c0400788c */ /* 0x000fd2000bf05270 */
[----:B------:R-:W-:Y:S05]  /*2580*/  BRA.U !UP0, `(.L_x_8794) ;  /* 0x0000000108487547 */ /* 0x000fea000b800000 */
.L_x_8768:
        /* <DEDUP_REMOVED lines=16> */
.L_x_8795:
[----:B------:R-:W-:Y:S01]  /*2690*/  PRMT R19, RZ, 0x7610, R19 ;  /* 0x00007610ff137816 */ /* 0x000fe20000000013 */
[----:B------:R-:W-:Y:S06]  /*26a0*/  BRA `(.L_x_8769) ;  /* 0x0000000000547947 */ /* 0x000fec0003800000 */
.L_x_8794:
        /* <DEDUP_REMOVED lines=8> */
.L_x_8797:
[----:B------:R-:W-:Y:S05]  /*2730*/  BSYNC.RECONVERGENT B0 ;  /* 0x0000000000007941 */ /* 0x000fea0003800200 */
.L_x_8796:
[----:B------:R-:W-:-:S04]  /*2740*/  F2FP.F16.F32.PACK_AB R0, RZ, R0 ;  /* 0x00000000ff00723e */ /* 0x000fc800000000ff */
[----:B------:R-:W-:Y:S01]  /*2750*/  PRMT R19, R0, 0x7610, R19 ;  /* 0x0000761000137816 */ /* 0x000fe20000000013 */
[----:B------:R-:W-:Y:S06]  /*2760*/  BRA `(.L_x_8769) ;  /* 0x0000000000247947 */ /* 0x000fec0003800000 */
.L_x_8793:
[----:B------:R-:W2:Y:S02]  /*2770*/  LDG.E.64 R2, desc[UR36][R2.64] ;  /* 0x0000002402027981 */ /* 0x000ea4000c1e1b00 */
[----:B--2---:R-:W0:Y:S02]  /*2780*/  I2F.U64 R0, R2 ;  /* 0x0000000200007312 */ /* 0x004e240000301000 */
[----:B0-----:R-:W-:-:S04]  /*2790*/  F2FP.F16.F32.PACK_AB R0, RZ, R0 ;  /* 0x00000000ff00723e */ /* 0x001fc800000000ff */
[----:B------:R-:W-:Y:S01]  /*27a0*/  PRMT R19, R0, 0x7610, R19 ;  /* 0x0000761000137816 */ /* 0x000fe20000000013 */
[----:B------:R-:W-:Y:S06]  /*27b0*/  BRA `(.L_x_8769) ;  /* 0x0000000000107947 */ /* 0x000fec0003800000 */
.L_x_8792:
[----:B------:R-:W2:Y:S02]  /*27c0*/  LDG.E R2, desc[UR36][R2.64] ;  /* 0x0000002402027981 */ /* 0x000ea4000c1e1900 */
[----:B--2---:R-:W-:-:S04]  /*27d0*/  I2FP.F32.U32 R0, R2 ;  /* 0x0000000200007245 */ /* 0x004fc80000201000 */
[----:B------:R-:W-:-:S04]  /*27e0*/  F2FP.F16.F32.PACK_AB R0, RZ, R0 ;  /* 0x00000000ff00723e */ /* 0x000fc800000000ff */
[----:B------:R-:W-:-:S07]  /*27f0*/  PRMT R19, R0, 0x7610, R19 ;  /* 0x0000761000137816 */ /* 0x000fce0000000013 */
.L_x_8769:
        /* <DEDUP_REMOVED lines=19> */
.L_x_8801:
[----:B------:R-:W2:Y:S02]  /*2930*/  LDG.E.U8 R2, desc[UR36][R2.64] ;  /* 0x0000002402027981 */ /* 0x000ea4000c1e1100 */
[----:B--2---:R-:W-:-:S04]  /*2940*/  I2FP.F32.U32 R0, R2 ;  /* 0x0000000200007245 */ /* 0x004fc80000201000 */
[----:B------:R-:W-:-:S04]  /*2950*/  F2FP.F16.F32.PACK_AB R0, RZ, R0 ;  /* 0x00000000ff00723e */ /* 0x000fc800000000ff */
[----:B------:R-:W-:Y:S01]  /*2960*/  PRMT R8, R0, 0x7610, R8 ;  /* 0x0000761000087816 */ /* 0x000fe20000000008 */
[----:B------:R-:W-:Y:S06]  /*2970*/  BRA `(.L_x_8803) ;  /* 0x0000000c00d47947 */ /* 0x000fec0003800000 */
.L_x_8800:
        /* <DEDUP_REMOVED lines=11> */
.L_x_8805:
[----:B------:R-:W2:Y:S02]  /*2a30*/  LDG.E R2, desc[UR36][R2.64] ;  /* 0x0000002402027981 */ /* 0x000ea4000c1e1900 */
[----:B--2---:R-:W-:-:S04]  /*2a40*/  I2FP.F32.S32 R0, R2 ;  /* 0x0000000200007245 */ /* 0x004fc80000201400 */
[----:B------:R-:W-:-:S04]  /*2a50*/  F2FP.F16.F32.PACK_AB R0, RZ, R0 ;  /* 0x00000000ff00723e */ /* 0x000fc800000000ff */
[----:B------:R-:W-:Y:S01]  /*2a60*/  PRMT R8, R0, 0x7610, R8 ;  /* 0x0000761000087816 */ /* 0x000fe20000000008 */
[----:B------:R-:W-:Y:S06]  /*2a70*/  BRA `(.L_x_8803) ;  /* 0x0000000c00947947 */ /* 0x000fec0003800000 */
.L_x_8804:
[----:B------:R-:W2:Y:S02]  /*2a80*/  LDG.E.U16 R2, desc[UR36][R2.64] ;  /* 0x0000002402027981 */ /* 0x000ea4000c1e1500 */
[----:B--2---:R-:W0:Y:S02]  /*2a90*/  I2F.S16 R0, R2 ;  /* 0x0000000200007306 */ /* 0x004e240000101400 */
[----:B0-----:R-:W-:-:S04]  /*2aa0*/  F2FP.F16.F32.PACK_AB R0, RZ, R0 ;  /* 0x00000000ff00723e */ /* 0x001fc800000000ff */
[----:B------:R-:W-:Y:S01]  /*2ab0*/  PRMT R8, R0, 0x7610, R8 ;  /* 0x0000761000087816 */ /* 0x000fe20000000008 */
[----:B------:R-:W-:Y:S06]  /*2ac0*/  BRA `(.L_x_8803) ;  /* 0x0000000c00807947 */ /* 0x000fec0003800000 */
.L_x_8799:
        /* <DEDUP_REMOVED lines=9> */
.L_x_8807:
[----:B------:R1:W5:Y:S01]  /*2b60*/  LDG.E.U16 R8, desc[UR36][R2.64] ;  /* 0x0000002402087981 */ /* 0x000362000c1e1500 */
[----:B------:R-:W-:Y:S05]  /*2b70*/  BRA `(.L_x_8803) ;  /* 0x0000000c00547947 */ /* 0x000fea0003800000 */
.L_x_8806:
        /* <DEDUP_REMOVED lines=9> */
.L_x_8809:
[----:B------:R0:W5:Y:S01]  /*2c10*/  LDG.E.U16 R8, desc[UR36][R2.64] ;  /* 0x0000002402087981 */ /* 0x000162000c1e1500 */
[----:B------:R-:W-:Y:S05]  /*2c20*/  BRA `(.L_x_8803) ;  /* 0x0000000c00287947 */ /* 0x000fea0003800000 */
.L_x_8808:
        /* <DEDUP_REMOVED lines=13> */
.L_x_8798:
        /* <DEDUP_REMOVED lines=14> */
.L_x_8812:
        /* <DEDUP_REMOVED lines=13> */
.L_x_8811:
        /* <DEDUP_REMOVED lines=27> */
.L_x_8814:
        /* <DEDUP_REMOVED lines=14> */
.L_x_8813:
[----:B------:R-:W2:Y:S02]  /*3140*/  LDG.E.U16 R0, desc[UR36][R2.64] ;  /* 0x0000002402007981 */ /* 0x000ea4000c1e1500 */
[----:B--2---:R-:W-:-:S05]  /*3150*/  IMAD.U32 R0, R0, 0x10000, RZ ;  /* 0x0001000000007824 */ /* 0x004fca00078e00ff */
[----:B------:R-:W-:-:S04]  /*3160*/  F2FP.F16.F32.PACK_AB R0, RZ, R0 ;  /* 0x00000000ff00723e */ /* 0x000fc800000000ff */
[----:B------:R-:W-:Y:S01]  /*3170*/  PRMT R8, R0, 0x7610, R8 ;  /* 0x0000761000087816 */ /* 0x000fe20000000008 */
[----:B------:R-:W-:Y:S06]  /*3180*/  BRA `(.L_x_8803) ;  /* 0x0000000400d07947 */ /* 0x000fec0003800000 */
.L_x_8810:
        /* <DEDUP_REMOVED lines=13> */
.L_x_8817:
        /* <DEDUP_REMOVED lines=21> */
.L_x_8821:
[----:B------:R-:W-:Y:S05]  /*33b0*/  BSYNC.RECONVERGENT B1 ;  /* 0x0000000000017941 */ /* 0x000fea0003800200 */
.L_x_8820:
[----:B------:R-:W-:Y:S01]  /*33c0*/  IMAD.SHL.U32 R0, R0, 0x100000, RZ ;  /* 0x0010000000007824 */ /* 0x000fe200078e00ff */
[----:B------:R-:W-:-:S04]  /*33d0*/  LEA R2, R2, 0x3b800000, 0x17 ;  /* 0x3b80000002027811 */ /* 0x000fc800078eb8ff */
[----:B------:R-:W-:-:S07]  /*33e0*/  LOP3.LUT R0, R2, R0, R7, 0xfe, !PT ;  /* 0x0000000002007212 */ /* 0x000fce00078efe07 */
.L_x_8819:
[----:B------:R-:W-:Y:S05]  /*33f0*/  BSYNC.RECONVERGENT B0 ;  /* 0x0000000000007941 */ /* 0x000fea0003800200 */
.L_x_8818:
[----:B------:R-:W-:-:S04]  /*3400*/  F2FP.F16.F32.PACK_AB R0, RZ, R0 ;  /* 0x00000000ff00723e */ /* 0x000fc800000000ff */
[----:B------:R-:W-:Y:S01]  /*3410*/  PRMT R8, R0, 0x7610, R8 ;  /* 0x0000761000087816 */ /* 0x000fe20000000008 */
[----:B------:R-:W-:Y:S06]  /*3420*/  BRA `(.L_x_8803) ;  /* 0x0000000400287947 */ /* 0x000fec0003800000 */
.L_x_8816:
        /* <DEDUP_REMOVED lines=21> */
.L_x_8825:
[----:B------:R-:W-:Y:S05]  /*3580*/  BSYNC.RECONVERGENT B1 ;  /* 0x0000000000017941 */ /* 0x000fea0003800200 */
.L_x_8824:
[----:B------:R-:W-:Y:S01]  /*3590*/  IMAD.SHL.U32 R0, R0, 0x200000, RZ ;  /* 0x0020000000007824 */ /* 0x000fe200078e00ff */
[----:B------:R-:W-:-:S04]  /*35a0*/  LEA R2, R2, 0x37800000, 0x17 ;  /* 0x3780000002027811 */ /* 0x000fc800078eb8ff */
[----:B------:R-:W-:-:S07]  /*35b0*/  LOP3.LUT R0, R2, R0, R7, 0xfe, !PT ;  /* 0x0000000002007212 */ /* 0x000fce00078efe07 */
.L_x_8823:
[----:B------:R-:W-:Y:S05]  /*35c0*/  BSYNC.RECONVERGENT B0 ;  /* 0x0000000000007941 */ /* 0x000fea0003800200 */
.L_x_8822:
[----:B------:R-:W-:-:S04]  /*35d0*/  F2FP.F16.F32.PACK_AB R0, RZ, R0 ;  /* 0x00000000ff00723e */ /* 0x000fc800000000ff */
[----:B------:R-:W-:Y:S01]  /*35e0*/  PRMT R8, R0, 0x7610, R8 ;  /* 0x0000761000087816 */ /* 0x000fe20000000008 */
[----:B------:R-:W-:Y:S06]  /*35f0*/  BRA `(.L_x_8803) ;  /* 0x0000000000b47947 */ /* 0x000fec0003800000 */
.L_x_8815:
[----:B------:R-:W-:-:S09]  /*3600*/  UISETP.NE.AND UP0, UPT, UR4, 0x1c, UPT ;  /* 0x0000001c0400788c */ /* 0x000fd2000bf05270 */
[----:B------:R-:W-:Y:S05]  /*3610*/  BRA.U !UP0, `(.L_x_8826) ;  /* 0x00000001089c7547 */ /* 0x000fea000b800000 */
[----:B------:R-:W-:-:S09]  /*3620*/  UISETP.NE.AND UP0, UPT, UR4, 0x1d, UPT ;  /* 0x0000001d0400788c */ /* 0x000fd2000bf05270 */
[----:B------:R-:W-:Y:S05]  /*3630*/  BRA.U !UP0, `(.L_x_8827) ;  /* 0x0000000108807547 */ /* 0x000fea000b800000 */
[----:B------:R-:W-:-:S09]  /*3640*/  UISETP.NE.AND UP0, UPT, UR4, 0x2c, UPT ;  /* 0x0000002c0400788c */ /* 0x000fd2000bf05270 */
[----:B------:R-:W-:Y:S05]  /*3650*/  BRA.U !UP0, `(.L_x_8828) ;  /* 0x0000000108487547 */ /* 0x000fea000b800000 */
.L_x_8802:
        /* <DEDUP_REMOVED lines=16> */
.L_x_8829:
[----:B------:R-:W-:Y:S01]  /*3760*/  PRMT R8, RZ, 0x7610, R8 ;  /* 0x00007610ff087816 */ /* 0x000fe20000000008 */
[----:B------:R-:W-:Y:S06]  /*3770*/  BRA `(.L_x_8803) ;  /* 0x0000000000547947 */ /* 0x000fec0003800000 */
.L_x_8828:
        /* <DEDUP_REMOVED lines=8> */
.L_x_8831:
[----:B------:R-:W-:Y:S05]  /*3800*/  BSYNC.RECONVERGENT B0 ;  /* 0x0000000000007941 */ /* 0x000fea0003800200 */
.L_x_8830:
[----:B------:R-:W-:-:S04]  /*3810*/  F2FP.F16.F32.PACK_AB R0, RZ, R0 ;  /* 0x00000000ff00723e */ /* 0x000fc800000000ff */
[----:B------:R-:W-:Y:S01]  /*3820*/  PRMT R8, R0, 0x7610, R8 ;  /* 0x0000761000087816 */ /* 0x000fe20000000008 */
[----:B------:R-:W-:Y:S06]  /*3830*/  BRA `(.L_x_8803) ;  /* 0x0000000000247947 */ /* 0x000fec0003800000 */
.L_x_8827:
[----:B------:R-:W2:Y:S02]  /*3840*/  LDG.E.64 R2, desc[UR36][R2.64] ;  /* 0x0000002402027981 */ /* 0x000ea4000c1e1b00 */
[----:B--2---:R-:W0:Y:S02]  /*3850*/  I2F.U64 R0, R2 ;  /* 0x0000000200007312 */ /* 0x004e240000301000 */
[----:B0-----:R-:W-:-:S04]  /*3860*/  F2FP.F16.F32.PACK_AB R0, RZ, R0 ;  /* 0x00000000ff00723e */ /* 0x001fc800000000ff */
[----:B------:R-:W-:Y:S01]  /*3870*/  PRMT R8, R0, 0x7610, R8 ;  /* 0x0000761000087816 */ /* 0x000fe20000000008 */
[----:B------:R-:W-:Y:S06]  /*3880*/  BRA `(.L_x_8803) ;  /* 0x0000000000107947 */ /* 0x000fec0003800000 */
.L_x_8826:
[----:B------:R-:W2:Y:S02]  /*3890*/  LDG.E R2, desc[UR36][R2.64] ;  /* 0x0000002402027981 */ /* 0x000ea4000c1e1900 */
[----:B--2---:R-:W-:-:S04]  /*38a0*/  I2FP.F32.U32 R0, R2 ;  /* 0x0000000200007245 */ /* 0x004fc80000201000 */
[----:B------:R-:W-:-:S04]  /*38b0*/  F2FP.F16.F32.PACK_AB R0, RZ, R0 ;  /* 0x00000000ff00723e */ /* 0x000fc800000000ff */
[----:B------:R-:W-:-:S07]  /*38c0*/  PRMT R8, R0, 0x7610, R8 ;  /* 0x0000761000087816 */ /* 0x000fce0000000008 */
.L_x_8803:
[----:B-----5:R-:W-:Y:S01]  /*38d0*/  HADD2.F32 R8, -RZ, R8.H0_H0 ;  /* 0x20000008ff087230 */ /* 0x020fe20000004100 */
[----:B------:R-:W2:Y:S01]  /*38e0*/  LDCU.64 UR4, c[0x0][0x5e8] ;  /* 0x0000bd00ff0477ac */ /* 0x000ea20008000a00 */
[----:B------:R-:W-:Y:S01]  /*38f0*/  HADD2.F32 R19, -RZ, R19.H0_H0 ;  /* 0x20000013ff137230 */ /* 0x000fe20000004100 */
[----:B------:R-:W-:Y:S02]  /*3900*/  BSSY.RECONVERGENT B1, `(.L_x_8832) ;  /* 0x0000013000017945 */ /* 0x000fe40003800200 */
[----:B------:R-:W-:Y:S02]  /*3910*/  FADD.FTZ R0, |R8|, -RZ ;  /* 0x800000ff08007221 */ /* 0x000fe40000010200 */
[C---:B01----:R-:W-:Y:S01]  /*3920*/  FADD.FTZ R3, |R19|.reuse, -RZ ;  /* 0x800000ff13037221 */ /* 0x043fe20000010200 */
[----:B------:R-:W-:-:S04]  /*3930*/  FSETP.GT.FTZ.AND P5, PT, |R19|, |R8|, PT ;  /* 0x400000081300720b */ /* 0x000fc80003fb4200 */
[----:B------:R-:W-:Y:S02]  /*3940*/  FSEL R9, R3, R0, P5 ;  /* 0x0000000003097208 */ /* 0x000fe40002800000 */
[----:B------:R-:W-:Y:S02]  /*3950*/  FSEL R0, R0, R3, P5 ;  /* 0x0000000300007208 */ /* 0x000fe40002800000 */
[----:B------:R-:W0:Y:S01]  /*3960*/  MUFU.RCP R2, R9 ;  /* 0x0000000900027308 */ /* 0x000e220000001000 */
[----:B--2---:R-:W-:-:S07]  /*3970*/  IADD3 R4, P1, PT, R16, UR4, RZ ;  /* 0x0000000410047c10 */ /* 0x004fce000ff3e0ff */
        /* <DEDUP_REMOVED lines=9> */
[----:B------:R-:W-:Y:S05]  /*3a10*/  CALL.REL.NOINC `($__internal_18_$__cuda_sm3x_div_rn_ftz_f32_slowpath) ;  /* 0x000000ec00dc7944 */ /* 0x000fea0003c00000 */
[----:B------:R-:W-:-:S07]  /*3a20*/  IMAD.MOV.U32 R2, RZ, RZ, R11 ;  /* 0x000000ffff027224 */ /* 0x000fce00078e000b */
.L_x_8833:
[----:B------:R-:W-:Y:S05]  /*3a30*/  BSYNC.RECONVERGENT B1 ;  /* 0x0000000000017941 */ /* 0x000fea0003800200 */
.L_x_8832:
        /* <DEDUP_REMOVED lines=43> */
.L_x_8837:
[----:B------:R-:W-:-:S06]  /*3cf0*/  HADD2.F32 R3, -RZ, R19.H0_H0 ;  /* 0x20000013ff037230 */ /* 0x000fcc0000004100 */
[----:B------:R-:W0:Y:S02]  /*3d00*/  F2I.S64.TRUNC R2, R3 ;  /* 0x0000000300027311 */ /* 0x000e24000020d900 */
[----:B0-----:R0:W-:Y:S01]  /*3d10*/  STG.E.U8 desc[UR36][R4.64], R2 ;  /* 0x0000000204007986 */ /* 0x0011e2000c101124 */
[----:B------:R-:W-:Y:S05]  /*3d20*/  BRA `(.L_x_8839) ;  /* 0x0000000c00707947 */ /* 0x000fea0003800000 */
.L_x_8836:
        /* <DEDUP_REMOVED lines=10> */
.L_x_8841:
[----:B------:R-:W-:-:S06]  /*3dd0*/  HADD2.F32 R19, -RZ, R19.H0_H0 ;  /* 0x20000013ff137230 */ /* 0x000fcc0000004100 */
[----:B------:R-:W0:Y:S02]  /*3de0*/  F2I.FTZ.TRUNC.NTZ R19, R19 ;  /* 0x0000001300137305 */ /* 0x000e24000021f100 */
[----:B0-----:R0:W-:Y:S01]  /*3df0*/  STG.E desc[UR36][R4.64], R19 ;  /* 0x0000001304007986 */ /* 0x0011e2000c101924 */
[----:B------:R-:W-:Y:S05]  /*3e00*/  BRA `(.L_x_8839) ;  /* 0x0000000c00387947 */ /* 0x000fea0003800000 */
.L_x_8840:
[----:B------:R-:W-:-:S06]  /*3e10*/  HADD2.F32 R19, -RZ, R19.H0_H0 ;  /* 0x20000013ff137230 */ /* 0x000fcc0000004100 */
[----:B------:R-:W0:Y:S02]  /*3e20*/  F2I.FTZ.TRUNC.NTZ R19, R19 ;  /* 0x0000001300137305 */ /* 0x000e24000021f100 */
[----:B0-----:R0:W-:Y:S01]  /*3e30*/  STG.E.U16 desc[UR36][R4.64], R19 ;  /* 0x0000001304007986 */ /* 0x0011e2000c101524 */
[----:B------:R-:W-:Y:S05]  /*3e40*/  BRA `(.L_x_8839) ;  /* 0x0000000c00287947 */ /* 0x000fea0003800000 */
.L_x_8835:
        /* <DEDUP_REMOVED lines=9> */
.L_x_8843:
[----:B------:R0:W-:Y:S01]  /*3ee0*/  STG.E.U16 desc[UR36][R4.64], R19 ;  /* 0x0000001304007986 */ /* 0x0001e2000c101524 */
[----:B------:R-:W-:Y:S05]  /*3ef0*/  BRA `(.L_x_8839) ;  /* 0x0000000800fc7947 */ /* 0x000fea0003800000 */
.L_x_8842:
        /* <DEDUP_REMOVED lines=10> */
.L_x_8845:
[----:B------:R-:W-:-:S05]  /*3fa0*/  HADD2.F32 R0, -RZ, R19.H0_H0 ;  /* 0x20000013ff007230 */ /* 0x000fca0000004100 */
[----:B------:R-:W-:-:S04]  /*3fb0*/  F2FP.F16.F32.PACK_AB R0, RZ, R0 ;  /* 0x00000000ff00723e */ /* 0x000fc800000000ff */
[----:B------:R-:W-:-:S05]  /*3fc0*/  PRMT R0, R0, 0x5410, RZ ;  /* 0x0000541000007816 */ /* 0x000fca00000000ff */
[----:B------:R0:W-:Y:S01]  /*3fd0*/  STG.E desc[UR36][R4.64], R0 ;  /* 0x0000000004007986 */ /* 0x0001e2000c101924 */
[----:B------:R-:W-:Y:S05]  /*3fe0*/  BRA `(.L_x_8839) ;  /* 0x0000000800c07947 */ /* 0x000fea0003800000 */
.L_x_8844:
[----:B------:R-:W-:-:S05]  /*3ff0*/  HADD2.F32 R2, -RZ, R19.H0_H0 ;  /* 0x20000013ff027230 */ /* 0x000fca0000004100 */
[----:B------:R-:W-:-:S06]  /*4000*/  FMUL.FTZ R2, R2, 1 ;  /* 0x3f80000002027820 */ /* 0x000fcc0000410000 */
[----:B------:R-:W0:Y:S02]  /*4010*/  F2F.F64.F32 R2, R2 ;  /* 0x0000000200027310 */ /* 0x000e240000201800 */
[----:B0-----:R0:W-:Y:S01]  /*4020*/  STG.E.64 desc[UR36][R4.64], R2 ;  /* 0x0000000204007986 */ /* 0x0011e2000c101b24 */
[----:B------:R-:W-:Y:S05]  /*4030*/  BRA `(.L_x_8839) ;  /* 0x0000000800ac7947 */ /* 0x000fea0003800000 */
.L_x_8834:
        /* <DEDUP_REMOVED lines=13> */
.L_x_8848:
[----:B------:R-:W-:Y:S01]  /*4110*/  HADD2.F32 R19, -RZ, R19.H0_H0 ;  /* 0x20000013ff137230 */ /* 0x000fe20000004100 */
[----:B------:R-:W-:-:S04]  /*4120*/  CS2R R10, SRZ ;  /* 0x00000000000a7805 */ /* 0x000fc8000001ff00 */
[----:B------:R-:W-:-:S06]  /*4130*/  FMUL.FTZ R8, R19, 1 ;  /* 0x3f80000013087820 */ /* 0x000fcc0000410000 */
[----:B------:R-:W0:Y:S02]  /*4140*/  F2F.F64.F32 R8, R8 ;  /* 0x0000000800087310 */ /* 0x000e240000201800 */
[----:B0-----:R0:W-:Y:S01]  /*4150*/  STG.E.128 desc[UR36][R4.64], R8 ;  /* 0x0000000804007986 */ /* 0x0011e2000c101d24 */
[----:B------:R-:W-:Y:S05]  /*4160*/  BRA `(.L_x_8839) ;  /* 0x0000000800607947 */ /* 0x000fea0003800000 */
.L_x_8847:
        /* <DEDUP_REMOVED lines=8> */
[----:B------:R-:W-:-:S03]  /*41f0*/  HFMA2 R0, -RZ, RZ, 0, 7.569789886474609375e-06 ;  /* 0x0000007fff007431 */ /* 0x000fc600000001ff */
        /* <DEDUP_REMOVED lines=10> */
.L_x_8852:
[----:B------:R-:W-:Y:S05]  /*42a0*/  BSYNC.RECONVERGENT B0 ;  /* 0x0000000000007941 */ /* 0x000fea0003800200 */
.L_x_8851:
[----:B------:R-:W-:-:S05]  /*42b0*/  LOP3.LUT R3, R0, 0x80, R3, 0xf8, !PT ;  /* 0x0000008000037812 */ /* 0x000fca00078ef803 */
[----:B------:R0:W-:Y:S01]  /*42c0*/  STG.E.U8 desc[UR36][R4.64], R3 ;  /* 0x0000000304007986 */ /* 0x0001e2000c101124 */
[----:B------:R-:W-:Y:S05]  /*42d0*/  BRA `(.L_x_8839) ;  /* 0x0000000800047947 */ /* 0x000fea0003800000 */
.L_x_8850:
        /* <DEDUP_REMOVED lines=15> */
.L_x_8854:
[----:B------:R-:W-:Y:S05]  /*43d0*/  BSYNC.RECONVERGENT B0 ;  /* 0x0000000000007941 */ /* 0x000fea0003800200 */
.L_x_8853:
[----:B------:R-:W-:-:S05]  /*43e0*/  LOP3.LUT R3, R0, 0x80, R3, 0xf8, !PT ;  /* 0x0000008000037812 */ /* 0x000fca00078ef803 */
[----:B------:R0:W-:Y:S01]  /*43f0*/  STG.E.U8 desc[UR36][R4.64], R3 ;  /* 0x0000000304007986 */ /* 0x0001e2000c101124 */
[----:B------:R-:W-:Y:S05]  /*4400*/  BRA `(.L_x_8839) ;  /* 0x0000000400b87947 */ /* 0x000fea0003800000 */
.L_x_8849:
[----:B------:R-:W-:-:S05]  /*4410*/  HADD2.F32 R0, -RZ, R19.H0_H0 ;  /* 0x20000013ff007230 */ /* 0x000fca0000004100 */
[----:B------:R-:W-:-:S05]  /*4420*/  F2FP.BF16.F32.PACK_AB R0, RZ, R0 ;  /* 0x00000000ff00723e */ /* 0x000fca00000010ff */
[----:B------:R0:W-:Y:S01]  /*4430*/  STG.E.U16 desc[UR36][R4.64], R0 ;  /* 0x0000000004007986 */ /* 0x0001e2000c101524 */
[----:B------:R-:W-:Y:S05]  /*4440*/  BRA `(.L_x_8839) ;  /* 0x0000000400a87947 */ /* 0x000fea0003800000 */
.L_x_8846:
        /* <DEDUP_REMOVED lines=12> */
.L_x_8857:
        /* <DEDUP_REMOVED lines=13> */
.L_x_8860:
[----:B------:R-:W-:-:S04]  /*45e0*/  SHF.R.U32.HI R0, RZ, 0x14, R3 ;  /* 0x00000014ff007819 */ /* 0x000fc80000011603 */
[----:B------:R-:W-:-:S04]  /*45f0*/  LOP3.LUT R0, R0, 0x1, RZ, 0xc0, !PT ;  /* 0x0000000100007812 */ /* 0x000fc800078ec0ff */
[----:B------:R-:W-:-:S04]  /*4600*/  IADD3 R0, PT, PT, R3, 0x487ffff, R0 ;  /* 0x0487ffff03007810 */ /* 0x000fc80007ffe000 */
[----:B------:R-:W-:-:S04]  /*4610*/  SHF.R.U32.HI R0, RZ, 0x14, R0 ;  /* 0x00000014ff007819 */ /* 0x000fc80000011600 */
[----:B------:R-:W-:-:S07]  /*4620*/  LOP3.LUT R0, R0, 0xff, RZ, 0xc0, !PT ;  /* 0x000000ff00007812 */ /* 0x000fce00078ec0ff */
.L_x_8861:
[----:B------:R-:W-:-:S04]  /*4630*/  SHF.R.U32.HI R3, RZ, 0x18, R3 ;  /* 0x00000018ff037819 */ /* 0x000fc80000011603 */
[----:B------:R-:W-:-:S04]  /*4640*/  LOP3.LUT R0, R0, 0x80, R3, 0xf8, !PT ;  /* 0x0000008000007812 */ /* 0x000fc800078ef803 */
[----:B------:R-:W-:-:S07]  /*4650*/  PRMT R2, R0, 0x7610, R2 ;  /* 0x0000761000027816 */ /* 0x000fce0000000002 */
.L_x_8859:
[----:B------:R-:W-:Y:S05]  /*4660*/  BSYNC.RECONVERGENT B0 ;  /* 0x0000000000007941 */ /* 0x000fea0003800200 */
.L_x_8858:
[----:B------:R4:W-:Y:S01]  /*4670*/  STG.E.U8 desc[UR36][R4.64], R2 ;  /* 0x0000000204007986 */ /* 0x0009e2000c101124 */
[----:B------:R-:W-:Y:S05]  /*4680*/  BRA `(.L_x_8839) ;  /* 0x0000000400187947 */ /* 0x000fea0003800000 */
.L_x_8856:
        /* <DEDUP_REMOVED lines=13> */
.L_x_8864:
[----:B------:R-:W-:-:S04]  /*4760*/  SHF.R.U32.HI R0, RZ, 0x15, R3 ;  /* 0x00000015ff007819 */ /* 0x000fc80000011603 */
[----:B------:R-:W-:-:S04]  /*4770*/  LOP3.LUT R0, R0, 0x1, RZ, 0xc0, !PT ;  /* 0x0000000100007812 */ /* 0x000fc800078ec0ff */
[----:B------:R-:W-:-:S04]  /*4780*/  IADD3 R0, PT, PT, R3, 0x88fffff, R0 ;  /* 0x088fffff03007810 */ /* 0x000fc80007ffe000 */
[----:B------:R-:W-:-:S04]  /*4790*/  SHF.R.U32.HI R0, RZ, 0x15, R0 ;  /* 0x00000015ff007819 */ /* 0x000fc80000011600 */
[----:B------:R-:W-:-:S07]  /*47a0*/  LOP3.LUT R0, R0, 0xff, RZ, 0xc0, !PT ;  /* 0x000000ff00007812 */ /* 0x000fce00078ec0ff */
.L_x_8865:
[----:B------:R-:W-:-:S04]  /*47b0*/  SHF.R.U32.HI R3, RZ, 0x18, R3 ;  /* 0x00000018ff037819 */ /* 0x000fc80000011603 */
[----:B------:R-:W-:-:S04]  /*47c0*/  LOP3.LUT R0, R0, 0x80, R3, 0xf8, !PT ;  /* 0x0000008000007812 */ /* 0x000fc800078ef803 */
[----:B------:R-:W-:-:S07]  /*47d0*/  PRMT R2, R0, 0x7610, R2 ;  /* 0x0000761000027816 */ /* 0x000fce0000000002 */
.L_x_8863:
[----:B------:R-:W-:Y:S05]  /*47e0*/  BSYNC.RECONVERGENT B0 ;  /* 0x0000000000007941 */ /* 0x000fea0003800200 */
.L_x_8862:
[----:B------:R3:W-:Y:S01]  /*47f0*/  STG.E.U8 desc[UR36][R4.64], R2 ;  /* 0x0000000204007986 */ /* 0x0007e2000c101124 */
[----:B------:R-:W-:Y:S05]  /*4800*/  BRA `(.L_x_8839) ;  /* 0x0000000000b87947 */ /* 0x000fea0003800000 */
.L_x_8855:
[----:B------:R-:W-:-:S09]  /*4810*/  UISETP.NE.AND UP0, UPT, UR4, 0x1c, UPT ;  /* 0x0000001c0400788c */ /* 0x000fd2000bf05270 */
[----:B------:R-:W-:Y:S05]  /*4820*/  BRA.U !UP0, `(.L_x_8866) ;  /* 0x0000000108a47547 */ /* 0x000fea000b800000 */
[----:B------:R-:W-:-:S09]  /*4830*/  UISETP.NE.AND UP0, UPT, UR4, 0x1d, UPT ;  /* 0x0000001d0400788c */ /* 0x000fd2000bf05270 */
[----:B------:R-:W-:Y:S05]  /*4840*/  BRA.U !UP0, `(.L_x_8867) ;  /* 0x00000001088c7547 */ /* 0x000fea000b800000 */
[----:B------:R-:W-:-:S09]  /*4850*/  UISETP.NE.AND UP0, UPT, UR4, 0x2c, UPT ;  /* 0x0000002c0400788c */ /* 0x000fd2000bf05270 */
[----:B------:R-:W-:Y:S05]  /*4860*/  BRA.U !UP0, `(.L_x_8868) ;  /* 0x0000000108447547 */ /* 0x000fea000b800000 */
.L_x_8838:
        /* <DEDUP_REMOVED lines=10> */
[----:B---3--:R-:W-:Y:S01]  /*4910*/  IMAD.U32 R6, RZ, RZ, UR8 ;  /* 0x00000008ff067e24 */ /* 0x008fe2000f8e00ff */
[----:B------:R-:W-:Y:S01]  /*4920*/  MOV R7, UR9 ;  /* 0x0000000900077c02 */ /* 0x000fe20008000f00 */
[----:B----4-:R-:W-:Y:S02]  /*4930*/  IMAD.U32 R10, RZ, RZ, UR4 ;  /* 0x00000004ff0a7e24 */ /* 0x010fe4000f8e00ff */
[----:B-1----:R-:W-:-:S07]  /*4940*/  IMAD.U32 R11, RZ, RZ, UR5 ;  /* 0x00000005ff0b7e24 */ /* 0x002fce000f8e00ff */
[----:B------:R-:W-:-:S07]  /*4950*/  LEPC R20, `(.L_x_8869) ;  /* 0x000000001014794e */ /* 0x000fce0000000000 */
[----:B--2---:R-:W-:Y:S05]  /*4960*/  CALL.ABS.NOINC R2 ;  /* 0x0000000002007343 */ /* 0x004fea0003c00000 */
.L_x_8869:
[----:B------:R-:W-:Y:S05]  /*4970*/  BRA `(.L_x_8839) ;  /* 0x00000000005c7947 */ /* 0x000fea0003800000 */
.L_x_8868:
        /* <DEDUP_REMOVED lines=16> */
.L_x_8867:
[----:B------:R-:W-:-:S06]  /*4a80*/  HADD2.F32 R2, -RZ, R19.H0_H0 ;  /* 0x20000013ff027230 */ /* 0x000fcc0000004100 */
[----:B------:R-:W0:Y:S02]  /*4a90*/  F2I.U64.TRUNC R2, R2 ;  /* 0x0000000200027311 */ /* 0x000e24000020d800 */
[----:B0-----:R1:W-:Y:S01]  /*4aa0*/  STG.E.64 desc[UR36][R4.64], R2 ;  /* 0x0000000204007986 */ /* 0x0013e2000c101b24 */
[----:B------:R-:W-:Y:S05]  /*4ab0*/  BRA `(.L_x_8839) ;  /* 0x00000000000c7947 */ /* 0x000fea0003800000 */
.L_x_8866:
[----:B------:R-:W-:-:S06]  /*4ac0*/  HADD2.F32 R19, -RZ, R19.H0_H0 ;  /* 0x20000013ff137230 */ /* 0x000fcc0000004100 */
[----:B------:R-:W0:Y:S02]  /*4ad0*/  F2I.FTZ.U32.TRUNC.NTZ R19, R19 ;  /* 0x0000001300137305 */ /* 0x000e24000021f000 */
[----:B0-----:R0:W-:Y:S02]  /*4ae0*/  STG.E desc[UR36][R4.64], R19 ;  /* 0x0000001304007986 */ /* 0x0011e4000c101924 */
.L_x_8839:
[----:B------:R-:W-:-:S07]  /*4af0*/  VIADD R17, R17, 0x80 ;  /* 0x0000008011117836 */ /* 0x000fce0000000000 */
.L_x_8762:
[----:B------:R-:W-:Y:S05]  /*4b00*/  BSYNC.RECONVERGENT B6 ;  /* 0x0000000000067941 */ /* 0x000fea0003800200 */
.L_x_8761:
        /* <DEDUP_REMOVED lines=358> */
.L_x_8872:
        /* <DEDUP_REMOVED lines=19> */
.L_x_8876:
[----:B------:R-:W2:Y:S02]  /*62a0*/  LDG.E.U8 R2, desc[UR36][R2.64] ;  /* 0x0000002402027981 */ /* 0x000ea4000c1e1100 */
[----:B--2---:R-:W-:-:S04]  /*62b0*/  I2FP.F32.U32 R0, R2 ;  /* 0x0000000200007245 */ /* 0x004fc80000201000 */
[----:B------:R-:W-:-:S04]  /*62c0*/  F2FP.F16.F32.PACK_AB R0, RZ, R0 ;  /* 0x00000000ff00723e */ /* 0x000fc800000000ff */
[----:B------:R-:W-:Y:S01]  /*62d0*/  PRMT R19, R0, 0x7610, R19 ;  /* 0x0000761000137816 */ /* 0x000fe20000000013 */
[----:B------:R-:W-:Y:S06]  /*62e0*/  BRA `(.L_x_8878) ;  /* 0x0000000c00d47947 */ /* 0x000fec0003800000 */
.L_x_8875:
        /* <DEDUP_REMOVED lines=11> */
.L_x_8880:
[----:B------:R-:W2:Y:S02]  /*63a0*/  LDG.E R2, desc[UR36][R2.64] ;  /* 0x0000002402027981 */ /* 0x000ea4000c1e1900 */
[----:B--2---:R-:W-:-:S04]  /*63b0*/  I2FP.F32.S32 R0, R2 ;  /* 0x0000000200007245 */ /* 0x004fc80000201400 */
[----:B------:R-:W-:-:S04]  /*63c0*/  F2FP.F16.F32.PACK_AB R0, RZ, R0 ;  /* 0x00000000ff00723e */ /* 0x000fc800000000ff */
[----:B------:R-:W-:Y:S01]  /*63d0*/  PRMT R19, R0, 0x7610, R19 ;  /* 0x0000761000137816 */ /* 0x000fe20000000013 */
[----:B------:R-:W-:Y:S06]  /*63e0*/  BRA `(.L_x_8878) ;  /* 0x0000000c00947947 */ /* 0x000fec0003800000 */
.L_x_8879:
[----:B------:R-:W2:Y:S02]  /*63f0*/  LDG.E.U16 R2, desc[UR36][R2.64] ;  /* 0x0000002402027981 */ /* 0x000ea4000c1e1500 */
[----:B--2---:R-:W0:Y:S02]  /*6400*/  I2F.S16 R0, R2 ;  /* 0x0000000200007306 */ /* 0x004e240000101400 */
[----:B0-----:R-:W-:-:S04]  /*6410*/  F2FP.F16.F32.PACK_AB R0, RZ, R0 ;  /* 0x00000000ff00723e */ /* 0x001fc800000000ff */
[----:B------:R-:W-:Y:S01]  /*6420*/  PRMT R19, R0, 0x7610, R19 ;  /* 0x0000761000137816 */ /* 0x000fe20000000013 */
[----:B------:R-:W-:Y:S06]  /*6430*/  BRA `(.L_x_8878) ;  /* 0x0000000c00807947 */ /* 0x000fec0003800000 */
.L_x_8874:
        /* <DEDUP_REMOVED lines=9> */
.L_x_8882:
[----:B------:R1:W5:Y:S01]  /*64d0*/  LDG.E.U16 R19, desc[UR36][R2.64] ;  /* 0x0000002402137981 */ /* 0x000362000c1e1500 */
[----:B------:R-:W-:Y:S05]  /*64e0*/  BRA `(.L_x_8878) ;  /* 0x0000000c00547947 */ /* 0x000fea0003800000 */
.L_x_8881:
        /* <DEDUP_REMOVED lines=9> */
.L_x_8884:
[----:B------:R0:W5:Y:S01]  /*6580*/  LDG.E.U16 R19, desc[UR36][R2.64] ;  /* 0x0000002402137981 */ /* 0x000162000c1e1500 */
[----:B------:R-:W-:Y:S05]  /*6590*/  BRA `(.L_x_8878) ;  /* 0x0000000c00287947 */ /* 0x000fea0003800000 */
.L_x_8883:
        /* <DEDUP_REMOVED lines=13> */
.L_x_8873:
        /* <DEDUP_REMOVED lines=14> */
.L_x_8887:
        /* <DEDUP_REMOVED lines=13> */
.L_x_8886:
        /* <DEDUP_REMOVED lines=27> */
.L_x_8889:
        /* <DEDUP_REMOVED lines=14> */
.L_x_8888:
[----:B------:R-:W2:Y:S02]  /*6ab0*/  LDG.E.U16 R0, desc[UR36][R2.64] ;  /* 0x0000002402007981 */ /* 0x000ea4000c1e1500 */
[----:B--2---:R-:W-:-:S05]  /*6ac0*/  IMAD.U32 R0, R0, 0x10000, RZ ;  /* 0x0001000000007824 */ /* 0x004fca00078e00ff */
[----:B------:R-:W-:-:S04]  /*6ad0*/  F2FP.F16.F32.PACK_AB R0, RZ, R0 ;  /* 0x00000000ff00723e */ /* 0x000fc800000000ff */
[----:B------:R-:W-:Y:S01]  /*6ae0*/  PRMT R19, R0, 0x7610, R19 ;  /* 0x0000761000137816 */ /* 0x000fe20000000013 */
[----:B------:R-:W-:Y:S06]  /*6af0*/  BRA `(.L_x_8878) ;  /* 0x0000000400d07947 */ /* 0x000fec0003800000 */
.L_x_8885:
        /* <DEDUP_REMOVED lines=13> */
.L_x_8892:
        /* <DEDUP_REMOVED lines=21> */
.L_x_8896:
[----:B------:R-:W-:Y:S05]  /*6d20*/  BSYNC.RECONVERGENT B1 ;  /* 0x0000000000017941 */ /* 0x000fea0003800200 */
.L_x_8895:
[----:B------:R-:W-:Y:S01]  /*6d30*/  IMAD.SHL.U32 R0, R0, 0x100000, RZ ;  /* 0x0010000000007824 */ /* 0x000fe200078e00ff */
[----:B------:R-:W-:-:S04]  /*6d40*/  LEA R2, R2, 0x3b800000, 0x17 ;  /* 0x3b80000002027811 */ /* 0x000fc800078eb8ff */
[----:B------:R-:W-:-:S07]  /*6d50*/  LOP3.LUT R0, R2, R0, R7, 0xfe, !PT ;  /* 0x0000000002007212 */ /* 0x000fce00078efe07 */
.L_x_8894:
[----:B------:R-:W-:Y:S05]  /*6d60*/  BSYNC.RECONVERGENT B0 ;  /* 0x0000000000007941 */ /* 0x000fea0003800200 */
.L_x_8893:
[----:B------:R-:W-:-:S04]  /*6d70*/  F2FP.F16.F32.PACK_AB R0, RZ, R0 ;  /* 0x00000000ff00723e */ /* 0x000fc800000000ff */
[----:B------:R-:W-:Y:S01]  /*6d80*/  PRMT R19, R0, 0x7610, R19 ;  /* 0x0000761000137816 */ /* 0x000fe20000000013 */
[----:B------:R-:W-:Y:S06]  /*6d90*/  BRA `(.L_x_8878) ;  /* 0x0000000400287947 */ /* 0x000fec0003800000 */
.L_x_8891:
        /* <DEDUP_REMOVED lines=21> */
.L_x_8900:
[----:B------:R-:W-:Y:S05]  /*6ef0*/  BSYNC.RECONVERGENT B1 ;  /* 0x0000000000017941 */ /* 0x000fea0003800200 */
.L_x_8899:
[----:B------:R-:W-:Y:S02]  /*6f00*/  SHF.L.U32 R0, R0, 0x15, RZ ;  /* 0x0000001500007819 */ /* 0x000fe400000006ff */
[----:B------:R-:W-:-:S04]  /*6f10*/  LEA R2, R2, 0x37800000, 0x17 ;  /* 0x3780000002027811 */ /* 0x000fc800078eb8ff */
[----:B------:R-:W-:-:S07]  /*6f20*/  LOP3.LUT R0, R2, R0, R7, 0xfe, !PT ;  /* 0x0000000002007212 */ /* 0x000fce00078efe07 */
.L_x_8898:
[----:B------:R-:W-:Y:S05]  /*6f30*/  BSYNC.RECONVERGENT B0 ;  /* 0x0000000000007941 */ /* 0x000fea0003800200 */
.L_x_8897:
[----:B------:R-:W-:-:S04]  /*6f40*/  F2FP.F16.F32.PACK_AB R0, RZ, R0 ;  /* 0x00000000ff00723e */ /* 0x000fc800000000ff */
[----:B------:R-:W-:Y:S01]  /*6f50*/  PRMT R19, R0, 0x7610, R19 ;  /* 0x0000761000137816 */ /* 0x000fe20000000013 */
[----:B------:R-:W-:Y:S06]  /*6f60*/  BRA `(.L_x_8878) ;  /* 0x0000000000b47947 */ /* 0x000fec0003800000 */
.L_x_8890:
        /* <DEDUP_REMOVED lines=14> */
.L_x_8904:
[----:B------:R-:W-:Y:S05]  /*7050*/  BSYNC.RECONVERGENT B0 ;  /* 0x0000000000007941 */ /* 0x000fea0003800200 */
.L_x_8903:
[----:B------:R-:W-:-:S04]  /*7060*/  F2FP.F16.F32.PACK_AB R0, RZ, R0 ;  /* 0x00000000ff00723e */ /* 0x000fc800000000ff */
[----:B------:R-:W-:Y:S01]  /*7070*/  PRMT R19, R0, 0x7610, R19 ;  /* 0x0000761000137816 */ /* 0x000fe20000000013 */
[----:B------:R-:W-:Y:S06]  /*7080*/  BRA `(.L_x_8878) ;  /* 0x00000000006c7947 */ /* 0x000fec0003800000 */
.L_x_8877:
        /* <DEDUP_REMOVED lines=16> */
.L_x_8905:
[----:B------:R-:W-:Y:S01]  /*7190*/  PRMT R19, RZ, 0x7610, R19 ;  /* 0x00007610ff137816 */ /* 0x000fe20000000013 */
[----:B------:R-:W-:Y:S06]  /*71a0*/  BRA `(.L_x_8878) ;  /* 0x0000000000247947 */ /* 0x000fec0003800000 */
.L_x_8902:
[----:B------:R-:W2:Y:S02]  /*71b0*/  LDG.E.64 R2, desc[UR36][R2.64] ;  /* 0x0000002402027981 */ /* 0x000ea4000c1e1b00 */
[----:B--2---:R-:W0:Y:S02]  /*71c0*/  I2F.U64 R0, R2 ;  /* 0x0000000200007312 */ /* 0x004e240000301000 */
[----:B0-----:R-:W-:-:S04]  /*71d0*/  F2FP.F16.F32.PACK_AB R0, RZ, R0 ;  /* 0x00000000ff00723e */ /* 0x001fc800000000ff */
[----:B------:R-:W-:Y:S01]  /*71e0*/  PRMT R19, R0, 0x7610, R19 ;  /* 0x0000761000137816 */ /* 0x000fe20000000013 */
[----:B------:R-:W-:Y:S06]  /*71f0*/  BRA `(.L_x_8878) ;  /* 0x0000000000107947 */ /* 0x000fec0003800000 */
.L_x_8901:
[----:B------:R-:W2:Y:S02]  /*7200*/  LDG.E R2, desc[UR36][R2.64] ;  /* 0x0000002402027981 */ /* 0x000ea4000c1e1900 */
[----:B--2---:R-:W-:-:S04]  /*7210*/  I2FP.F32.U32 R0, R2 ;  /* 0x0000000200007245 */ /* 0x004fc80000201000 */
[----:B------:R-:W-:-:S04]  /*7220*/  F2FP.F16.F32.PACK_AB R0, RZ, R0 ;  /* 0x00000000ff00723e */ /* 0x000fc800000000ff */
[----:B------:R-:W-:-:S07]  /*7230*/  PRMT R19, R0, 0x7610, R19 ;  /* 0x0000761000137816 */ /* 0x000fce0000000013 */
.L_x_8878:
        /* <DEDUP_REMOVED lines=19> */
.L_x_8909:
[----:B------:R-:W2:Y:S02]  /*7370*/  LDG.E.U8 R2, desc[UR36][R2.64] ;  /* 0x0000002402027981 */ /* 0x000ea4000c1e1100 */
[----:B--2---:R-:W-:-:S04]  /*7380*/  I2FP.F32.U32 R0, R2 ;  /* 0x0000000200007245 */ /* 0x004fc80000201000 */
[----:B------:R-:W-:-:S04]  /*7390*/  F2FP.F16.F32.PACK_AB R0, RZ, R0 ;  /* 0x00000000ff00723e */ /* 0x000fc800000000ff */
[----:B------:R-:W-:Y:S01]  /*73a0*/  PRMT R8, R0, 0x7610, R8 ;  /* 0x0000761000087816 */ /* 0x000fe20000000008 */
[----:B------:R-:W-:Y:S06]  /*73b0*/  BRA `(.L_x_8911) ;  /* 0x0000000c00d47947 */ /* 0x000fec0003800000 */
.L_x_8908:
        /* <DEDUP_REMOVED lines=11> */
.L_x_8913:
[----:B------:R-:W2:Y:S02]  /*7470*/  LDG.E R2, desc[UR36][R2.64] ;  /* 0x0000002402027981 */ /* 0x000ea4000c1e1900 */
[----:B--2---:R-:W-:-:S04]  /*7480*/  I2FP.F32.S32 R0, R2 ;  /* 0x0000000200007245 */ /* 0x004fc80000201400 */
[----:B------:R-:W-:-:S04]  /*7490*/  F2FP.F16.F32.PACK_AB R0, RZ, R0 ;  /* 0x00000000ff00723e */ /* 0x000fc800000000ff */
[----:B------:R-:W-:Y:S01]  /*74a0*/  PRMT R8, R0, 0x7610, R8 ;  /* 0x0000761000087816 */ /* 0x000fe20000000008 */
[----:B------:R-:W-:Y:S06]  /*74b0*/  BRA `(.L_x_8911) ;  /* 0x0000000c00947947 */ /* 0x000fec0003800000 */
.L_x_8912:
[----:B------:R-:W2:Y:S02]  /*74c0*/  LDG.E.U16 R2, desc[UR36][R2.64] ;  /* 0x0000002402027981 */ /* 0x000ea4000c1e1500 */
[----:B--2---:R-:W0:Y:S02]  /*74d0*/  I2F.S16 R0, R2 ;  /* 0x0000000200007306 */ /* 0x004e240000101400 */
[----:B0-----:R-:W-:-:S04]  /*74e0*/  F2FP.F16.F32.PACK_AB R0, RZ, R0 ;  /* 0x00000000ff00723e */ /* 0x001fc800000000ff */
[----:B------:R-:W-:Y:S01]  /*74f0*/  PRMT R8, R0, 0x7610, R8 ;  /* 0x0000761000087816 */ /* 0x000fe20000000008 */
[----:B------:R-:W-:Y:S06]  /*7500*/  BRA `(.L_x_8911) ;  /* 0x0000000c00807947 */ /* 0x000fec0003800000 */
.L_x_8907:
        /* <DEDUP_REMOVED lines=9> */
.L_x_8915:
[----:B------:R1:W5:Y:S01]  /*75a0*/  LDG.E.U16 R8, desc[UR36][R2.64] ;  /* 0x0000002402087981 */ /* 0x000362000c1e1500 */
[----:B------:R-:W-:Y:S05]  /*75b0*/  BRA `(.L_x_8911) ;  /* 0x0000000c00547947 */ /* 0x000fea0003800000 */
.L_x_8914:
        /* <DEDUP_REMOVED lines=9> */
.L_x_8917:
[----:B------:R0:W5:Y:S01]  /*7650*/  LDG.E.U16 R8, desc[UR36][R2.64] ;  /* 0x0000002402087981 */ /* 0x000162000c1e1500 */
[----:B------:R-:W-:Y:S05]  /*7660*/  BRA `(.L_x_8911) ;  /* 0x0000000c00287947 */ /* 0x000fea0003800000 */
.L_x_8916:
        /* <DEDUP_REMOVED lines=13> */
.L_x_8906:
        /* <DEDUP_REMOVED lines=14> */
.L_x_8920:
        /* <DEDUP_REMOVED lines=13> */
.L_x_8919:
        /* <DEDUP_REMOVED lines=27> */
.L_x_8922:
        /* <DEDUP_REMOVED lines=14> */
.L_x_8921:
[----:B------:R-:W2:Y:S02]  /*7b80*/  LDG.E.U16 R0, desc[UR36][R2.64] ;  /* 0x0000002402007981 */ /* 0x000ea4000c1e1500 */
[----:B--2---:R-:W-:-:S05]  /*7b90*/  IMAD.U32 R0, R0, 0x10000, RZ ;  /* 0x0001000000007824 */ /* 0x004fca00078e00ff */
[----:B------:R-:W-:-:S04]  /*7ba0*/  F2FP.F16.F32.PACK_AB R0, RZ, R0 ;  /* 0x00000000ff00723e */ /* 0x000fc800000000ff */
[----:B------:R-:W-:Y:S01]  /*7bb0*/  PRMT R8, R0, 0x7610, R8 ;  /* 0x0000761000087816 */ /* 0x000fe20000000008 */
[----:B------:R-:W-:Y:S06]  /*7bc0*/  BRA `(.L_x_8911) ;  /* 0x0000000400d07947 */ /* 0x000fec0003800000 */
.L_x_8918:
        /* <DEDUP_REMOVED lines=13> */
.L_x_8925:
        /* <DEDUP_REMOVED lines=21> */
.L_x_8929:
[----:B------:R-:W-:Y:S05]  /*7df0*/  BSYNC.RECONVERGENT B1 ;  /* 0x0000000000017941 */ /* 0x000fea0003800200 */
.L_x_8928:
[----:B------:R-:W-:Y:S02]  /*7e00*/  SHF.L.U32 R0, R0, 0x14, RZ ;  /* 0x0000001400007819 */ /* 0x000fe400000006ff */
[----:B------:R-:W-:-:S04]  /*7e10*/  LEA R2, R2, 0x3b800000, 0x17 ;  /* 0x3b80000002027811 */ /* 0x000fc800078eb8ff */
[----:B------:R-:W-:-:S07]  /*7e20*/  LOP3.LUT R0, R2, R0, R7, 0xfe, !PT ;  /* 0x0000000002007212 */ /* 0x000fce00078efe07 */
.L_x_8927:
[----:B------:R-:W-:Y:S05]  /*7e30*/  BSYNC.RECONVERGENT B0 ;  /* 0x0000000000007941 */ /* 0x000fea0003800200 */
.L_x_8926:
[----:B------:R-:W-:-:S04]  /*7e40*/  F2FP.F16.F32.PACK_AB R0, RZ, R0 ;  /* 0x00000000ff00723e */ /* 0x000fc800000000ff */
[----:B------:R-:W-:Y:S01]  /*7e50*/  PRMT R8, R0, 0x7610, R8 ;  /* 0x0000761000087816 */ /* 0x000fe20000000008 */
[----:B------:R-:W-:Y:S06]  /*7e60*/  BRA `(.L_x_8911) ;  /* 0x0000000400287947 */ /* 0x000fec0003800000 */
.L_x_8924:
        /* <DEDUP_REMOVED lines=21> */
.L_x_8933:
[----:B------:R-:W-:Y:S05]  /*7fc0*/  BSYNC.RECONVERGENT B1 ;  /* 0x0000000000017941 */ /* 0x000fea0003800200 */
.L_x_8932:
[----:B------:R-:W-:Y:S01]  /*7fd0*/  IMAD.SHL.U32 R0, R0, 0x200000, RZ ;  /* 0x0020000000007824 */ /* 0x000fe200078e00ff */
[----:B------:R-:W-:-:S04]  /*7fe0*/  LEA R2, R2, 0x37800000, 0x17 ;  /* 0x3780000002027811 */ /* 0x000fc800078eb8ff */
[----:B------:R-:W-:-:S07]  /*7ff0*/  LOP3.LUT R0, R2, R0, R7, 0xfe, !PT ;  /* 0x0000000002007212 */ /* 0x000fce00078efe07 */
.L_x_8931:
[----:B------:R-:W-:Y:S05]  /*8000*/  BSYNC.RECONVERGENT B0 ;  /* 0x0000000000007941 */ /* 0x000fea0003800200 */
.L_x_8930:
[----:B------:R-:W-:-:S04]  /*8010*/  F2FP.F16.F32.PACK_AB R0, RZ, R0 ;  /* 0x00000000ff00723e */ /* 0x000fc800000000ff */
[----:B------:R-:W-:Y:S01]  /*8020*/  PRMT R8, R0, 0x7610, R8 ;  /* 0x0000761000087816 */ /* 0x000fe20000000008 */
[----:B------:R-:W-:Y:S06]  /*8030*/  BRA `(.L_x_8911) ;  /* 0x0000000000b47947 */ /* 0x000fec0003800000 */
.L_x_8923:
        /* <DEDUP_REMOVED lines=14> */
.L_x_8937:
[----:B------:R-:W-:Y:S05]  /*8120*/  BSYNC.RECONVERGENT B0 ;  /* 0x0000000000007941 */ /* 0x000fea0003800200 */
.L_x_8936:
[----:B------:R-:W-:-:S04]  /*8130*/  F2FP.F16.F32.PACK_AB R0, RZ, R0 ;  /* 0x00000000ff00723e */ /* 0x000fc800000000ff */
[----:B------:R-:W-:Y:S01]  /*8140*/  PRMT R8, R0, 0x7610, R8 ;  /* 0x0000761000087816 */ /* 0x000fe20000000008 */
[----:B------:R-:W-:Y:S06]  /*8150*/  BRA `(.L_x_8911) ;  /* 0x00000000006c7947 */ /* 0x000fec0003800000 */
.L_x_8910:
        /* <DEDUP_REMOVED lines=15> */
[----:B--2--5:R-:W-:Y:S05]  /*8250*/  CALL.ABS.NOINC R2 ;  /* 0x0000000002007343 */ /* 0x024fea0003c00000 */
.L_x_8938:
[----:B------:R-:W-:Y:S01]  /*8260*/  PRMT R8, RZ, 0x7610, R8 ;  /* 0x00007610ff087816 */ /* 0x000fe20000000008 */
[----:B------:R-:W-:Y:S06]  /*8270*/  BRA `(.L_x_8911) ;  /* 0x0000000000247947 */ /* 0x000fec0003800000 */
.L_x_8935:
[----:B------:R-:W2:Y:S02]  /*8280*/  LDG.E.64 R2, desc[UR36][R2.64] ;  /* 0x0000002402027981 */ /* 0x000ea4000c1e1b00 */
[----:B--2---:R-:W0:Y:S02]  /*8290*/  I2F.U64 R0, R2 ;  /* 0x0000000200007312 */ /* 0x004e240000301000 */
[----:B0-----:R-:W-:-:S04]  /*82a0*/  F2FP.F16.F32.PACK_AB R0, RZ, R0 ;  /* 0x00000000ff00723e */ /* 0x001fc800000000ff */
[----:B------:R-:W-:Y:S01]  /*82b0*/  PRMT R8, R0, 0x7610, R8 ;  /* 0x0000761000087816 */ /* 0x000fe20000000008 */
[----:B------:R-:W-:Y:S06]  /*82c0*/  BRA `(.L_x_8911) ;  /* 0x0000000000107947 */ /* 0x000fec0003800000 */
.L_x_8934:
[----:B------:R-:W2:Y:S02]  /*82d0*/  LDG.E R2, desc[UR36][R2.64] ;  /* 0x0000002402027981 */ /* 0x000ea4000c1e1900 */
[----:B--2---:R-:W-:-:S04]  /*82e0*/  I2FP.F32.U32 R0, R2 ;  /* 0x0000000200007245 */ /* 0x004fc80000201000 */
[----:B------:R-:W-:-:S04]  /*82f0*/  F2FP.F16.F32.PACK_AB R0, RZ, R0 ;  /* 0x00000000ff00723e */ /* 0x000fc800000000ff */
[----:B------:R-:W-:-:S07]  /*8300*/  PRMT R8, R0, 0x7610, R8 ;  /* 0x0000761000087816 */ /* 0x000fce0000000008 */
.L_x_8911:
        /* <DEDUP_REMOVED lines=22> */
.L_x_8940:
[----:B------:R-:W-:Y:S05]  /*8470*/  BSYNC.RECONVERGENT B1 ;  /* 0x0000000000017941 */ /* 0x000fea0003800200 */
.L_x_8939:
[----:B------:R-:W-:Y:S02]  /*8480*/  IMAD.MOV.U32 R3, RZ, RZ, 0x3b33710b ;  /* 0x3b33710bff037424 */ /* 0x000fe400078e00ff */
[----:B------:R-:W-:Y:S01]  /*8490*/  FMUL.FTZ R0, R2, R2 ;  /* 0x0000000202007220 */ /* 0x000fe20000410000 */
[----:B------:R-:W-:Y:S01]  /*84a0*/  HFMA2 R7, -RZ, RZ, 1.857421875, -1409 ;  /* 0x3f6ee581ff077431 */ /* 0x000fe200000001ff */
        /* <DEDUP_REMOVED lines=40> */
.L_x_8944:
[----:B------:R-:W-:-:S06]  /*8730*/  HADD2.F32 R3, -RZ, R19.H0_H0 ;  /* 0x20000013ff037230 */ /* 0x000fcc0000004100 */
[----:B------:R-:W0:Y:S02]  /*8740*/  F2I.S64.TRUNC R2, R3 ;  /* 0x0000000300027311 */ /* 0x000e24000020d900 */
[----:B0-----:R3:W-:Y:S01]  /*8750*/  STG.E.U8 desc[UR36][R4.64], R2 ;  /* 0x0000000204007986 */ /* 0x0017e2000c101124 */
[----:B------:R-:W-:Y:S05]  /*8760*/  BRA `(.L_x_8946) ;  /* 0x0000000c006c7947 */ /* 0x000fea0003800000 */
.L_x_8943:
        /* <DEDUP_REMOVED lines=10> */
.L_x_8948:
[----:B------:R-:W-:-:S06]  /*8810*/  HADD2.F32 R19, -RZ, R19.H0_H0 ;  /* 0x20000013ff137230 */ /* 0x000fcc0000004100 */
[----:B------:R-:W0:Y:S02]  /*8820*/  F2I.FTZ.TRUNC.NTZ R19, R19 ;  /* 0x0000001300137305 */ /* 0x000e24000021f100 */
[----:B0-----:R2:W-:Y:S01]  /*8830*/  STG.E desc[UR36][R4.64], R19 ;  /* 0x0000001304007986 */ /* 0x0015e2000c101924 */
[----:B------:R-:W-:Y:S05]  /*8840*/  BRA `(.L_x_8946) ;  /* 0x0000000c00347947 */ /* 0x000fea0003800000 */
.L_x_8947:
[----:B------:R-:W-:-:S06]  /*8850*/  HADD2.F32 R19, -RZ, R19.H0_H0 ;  /* 0x20000013ff137230 */ /* 0x000fcc0000004100 */
[----:B------:R-:W0:Y:S02]  /*8860*/  F2I.FTZ.TRUNC.NTZ R19, R19 ;  /* 0x0000001300137305 */ /* 0x000e24000021f100 */
[----:B0-----:R0:W-:Y:S01]  /*8870*/  STG.E.U16 desc[UR36][R4.64], R19 ;  /* 0x0000001304007986 */ /* 0x0011e2000c101524 */
[----:B------:R-:W-:Y:S05]  /*8880*/  BRA `(.L_x_8946) ;  /* 0x0000000c00247947 */ /* 0x000fea0003800000 */
.L_x_8942:
        /* <DEDUP_REMOVED lines=9> */
.L_x_8950:
[----:B------:R0:W-:Y:S01]  /*8920*/  STG.E.U16 desc[UR36][R4.64], R19 ;  /* 0x0000001304007986 */ /* 0x0001e2000c101524 */
[----:B------:R-:W-:Y:S05]  /*8930*/  BRA `(.L_x_8946) ;  /* 0x0000000800f87947 */ /* 0x000fea0003800000 */
.L_x_8949:
        /* <DEDUP_REMOVED lines=10> */
.L_x_8952:
[----:B------:R-:W-:-:S05]  /*89e0*/  HADD2.F32 R0, -RZ, R19.H0_H0 ;  /* 0x20000013ff007230 */ /* 0x000fca0000004100 */
[----:B------:R-:W-:-:S04]  /*89f0*/  F2FP.F16.F32.PACK_AB R0, RZ, R0 ;  /* 0x00000000ff00723e */ /* 0x000fc800000000ff */
[----:B------:R-:W-:-:S05]  /*8a00*/  PRMT R0, R0, 0x5410, RZ ;  /* 0x0000541000007816 */ /* 0x000fca00000000ff */
[----:B------:R0:W-:Y:S01]  /*8a10*/  STG.E desc[UR36][R4.64], R0 ;  /* 0x0000000004007986 */ /* 0x0001e2000c101924 */
[----:B------:R-:W-:Y:S05]  /*8a20*/  BRA `(.L_x_8946) ;  /* 0x0000000800bc7947 */ /* 0x000fea0003800000 */
.L_x_8951:
[----:B------:R-:W-:-:S05]  /*8a30*/  HADD2.F32 R2, -RZ, R19.H0_H0 ;  /* 0x20000013ff027230 */ /* 0x000fca0000004100 */
[----:B------:R-:W-:-:S06]  /*8a40*/  FMUL.FTZ R2, R2, 1 ;  /* 0x3f80000002027820 */ /* 0x000fcc0000410000 */
[----:B------:R-:W0:Y:S02]  /*8a50*/  F2F.F64.F32 R2, R2 ;  /* 0x0000000200027310 */ /* 0x000e240000201800 */
[----:B0-----:R0:W-:Y:S01]  /*8a60*/  STG.E.64 desc[UR36][R4.64], R2 ;  /* 0x0000000204007986 */ /* 0x0011e2000c101b24 */
[----:B------:R-:W-:Y:S05]  /*8a70*/  BRA `(.L_x_8946) ;  /* 0x0000000800a87947 */ /* 0x000fea0003800000 */
.L_x_8941:
        /* <DEDUP_REMOVED lines=14> */
.L_x_8956:
        /* <DEDUP_REMOVED lines=17> */
.L_x_8959:
[----:B------:R-:W-:-:S04]  /*8c70*/  SHF.R.U32.HI R3, RZ, 0x18, R19 ;  /* 0x00000018ff037819 */ /* 0x000fc80000011613 */
[----:B------:R-:W-:-:S04]  /*8c80*/  LOP3.LUT R0, R0, 0x80, R3, 0xf8, !PT ;  /* 0x0000008000007812 */ /* 0x000fc800078ef803 */
[----:B------:R-:W-:-:S07]  /*8c90*/  PRMT R2, R0, 0x7610, R2 ;  /* 0x0000761000027816 */ /* 0x000fce0000000002 */
.L_x_8958:
[----:B------:R-:W-:Y:S05]  /*8ca0*/  BSYNC.RECONVERGENT B0 ;  /* 0x0000000000007941 */ /* 0x000fea0003800200 */
.L_x_8957:
[----:B------:R0:W-:Y:S01]  /*8cb0*/  STG.E.U8 desc[UR36][R4.64], R2 ;  /* 0x0000000204007986 */ /* 0x0001e2000c101124 */
[----:B------:R-:W-:Y:S05]  /*8cc0*/  BRA `(.L_x_8946) ;  /* 0x0000000800147947 */ /* 0x000fea0003800000 */
.L_x_8955:
        /* <DEDUP_REMOVED lines=17> */
.L_x_8962:
[----:B------:R-:W-:-:S04]  /*8de0*/  SHF.R.U32.HI R3, RZ, 0x18, R19 ;  /* 0x00000018ff037819 */ /* 0x000fc80000011613 */
[----:B------:R-:W-:-:S04]  /*8df0*/  LOP3.LUT R0, R0, 0x80, R3, 0xf8, !PT ;  /* 0x0000008000007812 */ /* 0x000fc800078ef803 */
[----:B------:R-:W-:-:S07]  /*8e00*/  PRMT R2, R0, 0x7610, R2 ;  /* 0x0000761000027816 */ /* 0x000fce0000000002 */
.L_x_8961:
[----:B------:R-:W-:Y:S05]  /*8e10*/  BSYNC.RECONVERGENT B0 ;  /* 0x0000000000007941 */ /* 0x000fea0003800200 */
.L_x_8960:
[----:B------:R0:W-:Y:S01]  /*8e20*/  STG.E.U8 desc[UR36][R4.64], R2 ;  /* 0x0000000204007986 */ /* 0x0001e2000c101124 */
[----:B------:R-:W-:Y:S05]  /*8e30*/  BRA `(.L_x_8946) ;  /* 0x0000000400b87947 */ /* 0x000fea0003800000 */
.L_x_8954:
[----:B------:R-:W-:-:S09]  /*8e40*/  UISETP.NE.AND UP0, UPT, UR4, 0x1c, UPT ;  /* 0x0000001c0400788c */ /* 0x000fd2000bf05270 */
[----:B------:R-:W-:Y:S05]  /*8e50*/  BRA.U !UP0, `(.L_x_8963) ;  /* 0x0000000108607547 */ /* 0x000fea000b800000 */
[----:B------:R-:W-:-:S09]  /*8e60*/  UISETP.NE.AND UP0, UPT, UR4, 0x1d, UPT ;  /* 0x0000001d0400788c */ /* 0x000fd2000bf05270 */
[----:B------:R-:W-:Y:S05]  /*8e70*/  BRA.U !UP0, `(.L_x_8964) ;  /* 0x0000000108487547 */ /* 0x000fea000b800000 */
[----:B------:R-:W-:-:S09]  /*8e80*/  UISETP.NE.AND UP0, UPT, UR4, 0x2c, UPT ;  /* 0x0000002c0400788c */ /* 0x000fd2000bf05270 */
[----:B------:R-:W-:Y:S05]  /*8e90*/  BRA.U UP0, `(.L_x_8945) ;  /* 0x0000000100bc7547 */ /* 0x000fea000b800000 */
        /* <DEDUP_REMOVED lines=16> */
.L_x_8964:
[----:B------:R-:W-:-:S06]  /*8fa0*/  HADD2.F32 R2, -RZ, R19.H0_H0 ;  /* 0x20000013ff027230 */ /* 0x000fcc0000004100 */
[----:B------:R-:W0:Y:S02]  /*8fb0*/  F2I.U64.TRUNC R2, R2 ;  /* 0x0000000200027311 */ /* 0x000e24000020d800 */
[----:B0-----:R0:W-:Y:S01]  /*8fc0*/  STG.E.64 desc[UR36][R4.64], R2 ;  /* 0x0000000204007986 */ /* 0x0011e2000c101b24 */
[----:B------:R-:W-:Y:S05]  /*8fd0*/  BRA `(.L_x_8946) ;  /* 0x0000000400507947 */ /* 0x000fea0003800000 */
.L_x_8963:
[----:B------:R-:W-:-:S06]  /*8fe0*/  HADD2.F32 R19, -RZ, R19.H0_H0 ;  /* 0x20000013ff137230 */ /* 0x000fcc0000004100 */
[----:B------:R-:W0:Y:S02]  /*8ff0*/  F2I.FTZ.U32.TRUNC.NTZ R19, R19 ;  /* 0x0000001300137305 */ /* 0x000e24000021f000 */
[----:B0-----:R0:W-:Y:S01]  /*9000*/  STG.E desc[UR36][R4.64], R19 ;  /* 0x0000001304007986 */ /* 0x0011e2000c101924 */
[----:B------:R-:W-:Y:S05]  /*9010*/  BRA `(.L_x_8946) ;  /* 0x0000000400407947 */ /* 0x000fea0003800000 */
.L_x_8953:
        /* <DEDUP_REMOVED lines=11> */
.L_x_8966:
[----:B------:R-:W-:Y:S01]  /*90d0*/  HADD2.F32 R19, -RZ, R19.H0_H0 ;  /* 0x20000013ff137230 */ /* 0x000fe20000004100 */
[----:B------:R-:W-:-:S04]  /*90e0*/  CS2R R10, SRZ ;  /* 0x00000000000a7805 */ /* 0x000fc8000001ff00 */
[----:B------:R-:W-:-:S06]  /*90f0*/  FMUL.FTZ R8, R19, 1 ;  /* 0x3f80000013087820 */ /* 0x000fcc0000410000 */
[----:B------:R-:W0:Y:S02]  /*9100*/  F2F.F64.F32 R8, R8 ;  /* 0x0000000800087310 */ /* 0x000e240000201800 */
[----:B0-----:R0:W-:Y:S01]  /*9110*/  STG.E.128 desc[UR36][R4.64], R8 ;  /* 0x0000000804007986 */ /* 0x0011e2000c101d24 */
[----:B------:R-:W-:Y:S05]  /*9120*/  BRA `(.L_x_8946) ;  /* 0x0000000000fc7947 */ /* 0x000fea0003800000 */
.L_x_8965:
[----:B------:R-:W-:-:S09]  /*9130*/  UISETP.NE.AND UP0, UPT, UR4, 0xf, UPT ;  /* 0x0000000f0400788c */ /* 0x000fd2000bf05270 */
[----:B------:R-:W-:Y:S05]  /*9140*/  BRA.U !UP0, `(.L_x_8967) ;  /* 0x0000000108e87547 */ /* 0x000fea000b800000 */
[----:B------:R-:W-:-:S09]  /*9150*/  UISETP.NE.AND UP0, UPT, UR4, 0x17, UPT ;  /* 0x000000170400788c */ /* 0x000fd2000bf05270 */
[----:B------:R-:W-:Y:S05]  /*9160*/  BRA.U !UP0, `(.L_x_8968) ;  /* 0x0000000108907547 */ /* 0x000fea000b800000 */
[----:B------:R-:W-:-:S09]  /*9170*/  UISETP.NE.AND UP0, UPT, UR4, 0x18, UPT ;  /* 0x000000180400788c */ /* 0x000fd2000bf05270 */
[----:B------:R-:W-:Y:S05]  /*9180*/  BRA.U !UP0, `(.L_x_8969) ;  /* 0x0000000108447547 */ /* 0x000fea000b800000 */
.L_x_8945:
        /* <DEDUP_REMOVED lines=12> */
[----:B----4-:R-:W-:Y:S01]  /*9250*/  IMAD.U32 R10, RZ, RZ, UR8 ;  /* 0x00000008ff0a7e24 */ /* 0x010fe2000f8e00ff */
[----:B-1----:R-:W-:-:S07]  /*9260*/  MOV R11, UR9 ;  /* 0x00000009000b7c02 */ /* 0x002fce0008000f00 */
[----:B------:R-:W-:-:S07]  /*9270*/  LEPC R20, `(.L_x_8970) ;  /* 0x000000001014794e */ /* 0x000fce0000000000 */
[----:B--2---:R-:W-:Y:S05]  /*9280*/  CALL.ABS.NOINC R2 ;  /* 0x0000000002007343 */ /* 0x004fea0003c00000 */
.L_x_8970:
[----:B------:R-:W-:Y:S05]  /*9290*/  BRA `(.L_x_8946) ;  /* 0x0000000000a07947 */ /* 0x000fea0003800000 */
.L_x_8969:
        /* <DEDUP_REMOVED lines=13> */
.L_x_8972:
[----:B------:R-:W-:Y:S05]  /*9370*/  BSYNC.RECONVERGENT B0 ;  /* 0x0000000000007941 */ /* 0x000fea0003800200 */
.L_x_8971:
[----:B------:R-:W-:-:S05]  /*9380*/  LOP3.LUT R3, R0, 0x80, R3, 0xf8, !PT ;  /* 0x0000008000037812 */ /* 0x000fca00078ef803 */
[----:B------:R0:W-:Y:S01]  /*9390*/  STG.E.U8 desc[UR36][R4.64], R3 ;  /* 0x0000000304007986 */ /* 0x0001e2000c101124 */
[----:B------:R-:W-:Y:S05]  /*93a0*/  BRA `(.L_x_8946) ;  /* 0x00000000005c7947 */ /* 0x000fea0003800000 */
.L_x_8968:
        /* <DEDUP_REMOVED lines=12> */
.L_x_8974:
[----:B------:R-:W-:Y:S01]  /*9470*/  IMAD.MOV.U32 R0, RZ, RZ, 0x7f ;  /* 0x0000007fff007424 */ /* 0x000fe200078e00ff */
[----:B------:R-:W-:-:S04]  /*9480*/  ISETP.GT.U32.AND P0, PT, R2, 0x7f800000, PT ;  /* 0x7f8000000200780c */ /* 0x000fc80003f04070 */
[----:B------:R-:W-:-:S09]  /*9490*/  SEL R0, R0, 0x7c, P0 ;  /* 0x0000007c00007807 */ /* 0x000fd20000000000 */
.L_x_8975:
[----:B------:R-:W-:Y:S05]  /*94a0*/  BSYNC.RECONVERGENT B0 ;  /* 0x0000000000007941 */ /* 0x000fea0003800200 */
.L_x_8973:
[----:B------:R-:W-:-:S04]  /*94b0*/  SHF.R.U32.HI R3, RZ, 0x18, R3 ;  /* 0x00000018ff037819 */ /* 0x000fc80000011603 */
[----:B------:R-:W-:-:S05]  /*94c0*/  LOP3.LUT R3, R0, 0x80, R3, 0xf8, !PT ;  /* 0x0000008000037812 */ /* 0x000fca00078ef803 */
[----:B------:R0:W-:Y:S01]  /*94d0*/  STG.E.U8 desc[UR36][R4.64], R3 ;  /* 0x0000000304007986 */ /* 0x0001e2000c101124 */
[----:B------:R-:W-:Y:S05]  /*94e0*/  BRA `(.L_x_8946) ;  /* 0x00000000000c7947 */ /* 0x000fea0003800000 */
.L_x_8967:
[----:B------:R-:W-:-:S05]  /*94f0*/  HADD2.F32 R0, -RZ, R19.H0_H0 ;  /* 0x20000013ff007230 */ /* 0x000fca0000004100 */
[----:B------:R-:W-:-:S05]  /*9500*/  F2FP.BF16.F32.PACK_AB R0, RZ, R0 ;  /* 0x00000000ff00723e */ /* 0x000fca00000010ff */
[----:B------:R0:W-:Y:S02]  /*9510*/  STG.E.U16 desc[UR36][R4.64], R0 ;  /* 0x0000000004007986 */ /* 0x0001e4000c101524 */
.L_x_8946:
[----:B------:R-:W-:-:S07]  /*9520*/  VIADD R17, R17, 0x80 ;  /* 0x0000008011117836 */ /* 0x000fce0000000000 */
.L_x_8871:
[----:B------:R-:W-:Y:S05]  /*9530*/  BSYNC.RECONVERGENT B6 ;  /* 0x0000000000067941 */ /* 0x000fea0003800200 */
.L_x_8870:
        /* <DEDUP_REMOVED lines=358> */
.L_x_8978:
        /* <DEDUP_REMOVED lines=19> */
.L_x_8982:
[----:B------:R-:W2:Y:S02]  /*acd0*/  LDG.E.U8 R2, desc[UR36][R2.64] ;  /* 0x0000002402027981 */ /* 0x000ea4000c1e1100 */
[----:B--2---:R-:W-:-:S04]  /*ace0*/  I2FP.F32.U32 R0, R2 ;  /* 0x0000000200007245 */ /* 0x004fc80000201000 */
[----:B------:R-:W-:-:S04]  /*acf0*/  F2FP.F16.F32.PACK_AB R0, RZ, R0 ;  /* 0x00000000ff00723e */ /* 0x000fc800000000ff */
[----:B------:R-:W-:Y:S01]  /*ad00*/  PRMT R19, R0, 0x7610, R19 ;  /* 0x0000761000137816 */ /* 0x000fe20000000013 */
[----:B------:R-:W-:Y:S06]  /*ad10*/  BRA `(.L_x_8984) ;  /* 0x0000000c00d47947 */ /* 0x000fec0003800000 */
.L_x_8981:
        /* <DEDUP_REMOVED lines=11> */
.L_x_8986:
[----:B------:R-:W2:Y:S02]  /*add0*/  LDG.E R2, desc[UR36][R2.64] ;  /* 0x0000002402027981 */ /* 0x000ea4000c1e1900 */
[----:B--2---:R-:W-:-:S04]  /*ade0*/  I2FP.F32.S32 R0, R2 ;  /* 0x0000000200007245 */ /* 0x004fc80000201400 */
[----:B------:R-:W-:-:S04]  /*adf0*/  F2FP.F16.F32.PACK_AB R0, RZ, R0 ;  /* 0x00000000ff00723e */ /* 0x000fc800000000ff */
[----:B------:R-:W-:Y:S01]  /*ae00*/  PRMT R19, R0, 0x7610, R19 ;  /* 0x0000761000137816 */ /* 0x000fe20000000013 */
[----:B------:R-:W-:Y:S06]  /*ae10*/  BRA `(.L_x_8984) ;  /* 0x0000000c00947947 */ /* 0x000fec0003800000 */
.L_x_8985:
[----:B------:R-:W2:Y:S02]  /*ae20*/  LDG.E.U16 R2, desc[UR36][R2.64] ;  /* 0x0000002402027981 */ /* 0x000ea4000c1e1500 */
[----:B--2---:R-:W0:Y:S02]  /*ae30*/  I2F.S16 R0, R2 ;  /* 0x0000000200007306 */ /* 0x004e240000101400 */
[----:B0-----:R-:W-:-:S04]  /*ae40*/  F2FP.F16.F32.PACK_AB R0, RZ, R0 ;  /* 0x00000000ff00723e */ /* 0x001fc800000000ff */
[----:B------:R-:W-:Y:S01]  /*ae50*/  PRMT R19, R0, 0x7610, R19 ;  /* 0x0000761000137816 */ /* 0x000fe20000000013 */
[----:B------:R-:W-:Y:S06]  /*ae60*/  BRA `(.L_x_8984) ;  /* 0x0000000c00807947 */ /* 0x000fec0003800000 */
.L_x_8980:
        /* <DEDUP_REMOVED lines=9> */
.L_x_8988:
[----:B------:R1:W5:Y:S01]  /*af00*/  LDG.E.U16 R19, desc[UR36][R2.64] ;  /* 0x0000002402137981 */ /* 0x000362000c1e1500 */
[----:B------:R-:W-:Y:S05]  /*af10*/  BRA `(.L_x_8984) ;  /* 0x0000000c00547947 */ /* 0x000fea0003800000 */
.L_x_8987:
        /* <DEDUP_REMOVED lines=9> */
.L_x_8990:
[----:B------:R0:W5:Y:S01]  /*afb0*/  LDG.E.U16 R19, desc[UR36][R2.64] ;  /* 0x0000002402137981 */ /* 0x000162000c1e1500 */
[----:B------:R-:W-:Y:S05]  /*afc0*/  BRA `(.L_x_8984) ;  /* 0x0000000c00287947 */ /* 0x000fea0003800000 */
.L_x_8989:
        /* <DEDUP_REMOVED lines=13> */
.L_x_8979:
        /* <DEDUP_REMOVED lines=14> */
.L_x_8993:
        /* <DEDUP_REMOVED lines=13> */
.L_x_8992:
        /* <DEDUP_REMOVED lines=27> */
.L_x_8995:
        /* <DEDUP_REMOVED lines=14> */
.L_x_8994:
[----:B------:R-:W2:Y:S02]  /*b4e0*/  LDG.E.U16 R0, desc[UR36][R2.64] ;  /* 0x0000002402007981 */ /* 0x000ea4000c1e1500 */
[----:B--2---:R-:W-:-:S05]  /*b4f0*/  IMAD.U32 R0, R0, 0x10000, RZ ;  /* 0x0001000000007824 */ /* 0x004fca00078e00ff */
[----:B------:R-:W-:-:S04]  /*b500*/  F2FP.F16.F32.PACK_AB R0, RZ, R0 ;  /* 0x00000000ff00723e */ /* 0x000fc800000000ff */
[----:B------:R-:W-:Y:S01]  /*b510*/  PRMT R19, R0, 0x7610, R19 ;  /* 0x0000761000137816 */ /* 0x000fe20000000013 */
[----:B------:R-:W-:Y:S06]  /*b520*/  BRA `(.L_x_8984) ;  /* 0x0000000400d07947 */ /* 0x000fec0003800000 */
.L_x_8991:
        /* <DEDUP_REMOVED lines=13> */
.L_x_8998:
        /* <DEDUP_REMOVED lines=21> */
.L_x_9002:
[----:B------:R-:W-:Y:S05]  /*b750*/  BSYNC.RECONVERGENT B1 ;  /* 0x0000000000017941 */ /* 0x000fea0003800200 */
.L_x_9001:
[----:B------:R-:W-:Y:S02]  /*b760*/  SHF.L.U32 R0, R0, 0x14, RZ ;  /* 0x0000001400007819 */ /* 0x000fe400000006ff */
[----:B------:R-:W-:-:S04]  /*b770*/  LEA R2, R2, 0x3b800000, 0x17 ;  /* 0x3b80000002027811 */ /* 0x000fc800078eb8ff */
[----:B------:R-:W-:-:S07]  /*b780*/  LOP3.LUT R0, R2, R0, R7, 0xfe, !PT ;  /* 0x0000000002007212 */ /* 0x000fce00078efe07 */
.L_x_9000:
[----:B------:R-:W-:Y:S05]  /*b790*/  BSYNC.RECONVERGENT B0 ;  /* 0x0000000000007941 */ /* 0x000fea0003800200 */
.L_x_8999:
[----:B------:R-:W-:-:S04]  /*b7a0*/  F2FP.F16.F32.PACK_AB R0, RZ, R0 ;  /* 0x00000000ff00723e */ /* 0x000fc800000000ff */
[----:B------:R-:W-:Y:S01]  /*b7b0*/  PRMT R19, R0, 0x7610, R19 ;  /* 0x0000761000137816 */ /* 0x000fe20000000013 */
[----:B------:R-:W-:Y:S06]  /*b7c0*/  BRA `(.L_x_8984) ;  /* 0x0000000400287947 */ /* 0x000fec0003800000 */
.L_x_8997:
        /* <DEDUP_REMOVED lines=21> */
.L_x_9006:
[----:B------:R-:W-:Y:S05]  /*b920*/  BSYNC.RECONVERGENT B1 ;  /* 0x0000000000017941 */ /* 0x000fea0003800200 */
.L_x_9005:
[----:B------:R-:W-:Y:S01]  /*b930*/  IMAD.SHL.U32 R0, R0, 0x200000, RZ ;  /* 0x0020000000007824 */ /* 0x000fe200078e00ff */
[----:B------:R-:W-:-:S04]  /*b940*/  LEA R2, R2, 0x37800000, 0x17 ;  /* 0x3780000002027811 */ /* 0x000fc800078eb8ff */
[----:B------:R-:W-:-:S07]  /*b950*/  LOP3.LUT R0, R2, R0, R7, 0xfe, !PT ;  /* 0x0000000002007212 */ /* 0x000fce00078efe07 */
.L_x_9004:
[----:B------:R-:W-:Y:S05]  /*b960*/  BSYNC.RECONVERGENT B0 ;  /* 0x0000000000007941 */ /* 0x000fea0003800200 */
.L_x_9003:
[----:B------:R-:W-:-:S04]  /*b970*/  F2FP.F16.F32.PACK_AB R0, RZ, R0 ;  /* 0x00000000ff00723e */ /* 0x000fc800000000ff */
[----:B------:R-:W-:Y:S01]  /*b980*/  PRMT R19, R0, 0x7610, R19 ;  /* 0x0000761000137816 */ /* 0x000fe20000000013 */
[----:B------:R-:W-:Y:S06]  /*b990*/  BRA `(.L_x_8984) ;  /* 0x0000000000b47947 */ /* 0x000fec0003800000 */
.L_x_8996:
        /* <DEDUP_REMOVED lines=14> */
.L_x_9010:
[----:B------:R-:W-:Y:S05]  /*ba80*/  BSYNC.RECONVERGENT B0 ;  /* 0x0000000000007941 */ /* 0x000fea0003800200 */
.L_x_9009:
[----:B------:R-:W-:-:S04]  /*ba90*/  F2FP.F16.F32.PACK_AB R0, RZ, R0 ;  /* 0x00000000ff00723e */ /* 0x000fc800000000ff */
[----:B------:R-:W-:Y:S01]  /*baa0*/  PRMT R19, R0, 0x7610, R19 ;  /* 0x0000761000137816 */ /* 0x000fe20000000013 */
[----:B------:R-:W-:Y:S06]  /*bab0*/  BRA `(.L_x_8984) ;  /* 0x00000000006c7947 */ /* 0x000fec0003800000 */
.L_x_8983:
        /* <DEDUP_REMOVED lines=16> */
.L_x_9011:
[----:B------:R-:W-:Y:S01]  /*bbc0*/  PRMT R19, RZ, 0x7610, R19 ;  /* 0x00007610ff137816 */ /* 0x000fe20000000013 */
[----:B------:R-:W-:Y:S06]  /*bbd0*/  BRA `(.L_x_8984) ;  /* 0x0000000000247947 */ /* 0x000fec0003800000 */
.L_x_9008:
[----:B------:R-:W2:Y:S02]  /*bbe0*/  LDG.E.64 R2, desc[UR36][R2.64] ;  /* 0x0000002402027981 */ /* 0x000ea4000c1e1b00 */
[----:B--2---:R-:W0:Y:S02]  /*bbf0*/  I2F.U64 R0, R2 ;  /* 0x0000000200007312 */ /* 0x004e240000301000 */
[----:B0-----:R-:W-:-:S04]  /*bc00*/  F2FP.F16.F32.PACK_AB R0, RZ, R0 ;  /* 0x00000000ff00723e */ /* 0x001fc800000000ff */
[----:B------:R-:W-:Y:S01]  /*bc10*/  PRMT R19, R0, 0x7610, R19 ;  /* 0x0000761000137816 */ /* 0x000fe20000000013 */
[----:B------:R-:W-:Y:S06]  /*bc20*/  BRA `(.L_x_8984) ;  /* 0x0000000000107947 */ /* 0x000fec0003800000 */
.L_x_9007:
[----:B------:R-:W2:Y:S02]  /*bc30*/  LDG.E R2, desc[UR36][R2.64] ;  /* 0x0000002402027981 */ /* 0x000ea4000c1e1900 */
[----:B--2---:R-:W-:-:S04]  /*bc40*/  I2FP.F32.U32 R0, R2 ;  /* 0x0000000200007245 */ /* 0x004fc80000201000 */
[----:B------:R-:W-:-:S04]  /*bc50*/  F2FP.F16.F32.PACK_AB R0, RZ, R0 ;  /* 0x00000000ff00723e */ /* 0x000fc800000000ff */
[----:B------:R-:W-:-:S07]  /*bc60*/  PRMT R19, R0, 0x7610, R19 ;  /* 0x0000761000137816 */ /* 0x000fce0000000013 */
.L_x_8984:
        /* <DEDUP_REMOVED lines=19> */
.L_x_9015:
[----:B------:R-:W2:Y:S02]  /*bda0*/  LDG.E.U8 R2, desc[UR36][R2.64] ;  /* 0x0000002402027981 */ /* 0x000ea4000c1e1100 */
[----:B--2---:R-:W-:-:S04]  /*bdb0*/  I2FP.F32.U32 R0, R2 ;  /* 0x0000000200007245 */ /* 0x004fc80000201000 */
[----:B------:R-:W-:-:S04]  /*bdc0*/  F2FP.F16.F32.PACK_AB R0, RZ, R0 ;  /* 0x00000000ff00723e */ /* 0x000fc800000000ff */
[----:B------:R-:W-:Y:S01]  /*bdd0*/  PRMT R8, R0, 0x7610, R8 ;  /* 0x0000761000087816 */ /* 0x000fe20000000008 */
[----:B------:R-:W-:Y:S06]  /*bde0*/  BRA `(.L_x_9017) ;  /* 0x0000000c00d47947 */ /* 0x000fec0003800000 */
.L_x_9014:
        /* <DEDUP_REMOVED lines=11> */
.L_x_9019:
[----:B------:R-:W2:Y:S02]  /*bea0*/  LDG.E R2, desc[UR36][R2.64] ;  /* 0x0000002402027981 */ /* 0x000ea4000c1e1900 */
[----:B--2---:R-:W-:-:S04]  /*beb0*/  I2FP.F32.S32 R0, R2 ;  /* 0x0000000200007245 */ /* 0x004fc80000201400 */
[----:B------:R-:W-:-:S04]  /*bec0*/  F2FP.F16.F32.PACK_AB R0, RZ, R0 ;  /* 0x00000000ff00723e */ /* 0x000fc800000000ff */
[----:B------:R-:W-:Y:S01]  /*bed0*/  PRMT R8, R0, 0x7610, R8 ;  /* 0x0000761000087816 */ /* 0x000fe20000000008 */
[----:B------:R-:W-:Y:S06]  /*bee0*/  BRA `(.L_x_9017) ;  /* 0x0000000c00947947 */ /* 0x000fec0003800000 */
.L_x_9018:
[----:B------:R-:W2:Y:S02]  /*bef0*/  LDG.E.U16 R2, desc[UR36][R2.64] ;  /* 0x0000002402027981 */ /* 0x000ea4000c1e1500 */
[----:B--2---:R-:W0:Y:S02]  /*bf00*/  I2F.S16 R0, R2 ;  /* 0x0000000200007306 */ /* 0x004e240000101400 */
[----:B0-----:R-:W-:-:S04]  /*bf10*/  F2FP.F16.F32.PACK_AB R0, RZ, R0 ;  /* 0x00000000ff00723e */ /* 0x001fc800000000ff */
[----:B------:R-:W-:Y:S01]  /*bf20*/  PRMT R8, R0, 0x7610, R8 ;  /* 0x0000761000087816 */ /* 0x000fe20000000008 */
[----:B------:R-:W-:Y:S06]  /*bf30*/  BRA `(.L_x_9017) ;  /* 0x0000000c00807947 */ /* 0x000fec0003800000 */
.L_x_9013:
        /* <DEDUP_REMOVED lines=9> */
.L_x_9021:
[----:B------:R0:W5:Y:S01]  /*bfd0*/  LDG.E.U16 R8, desc[UR36][R2.64] ;  /* 0x0000002402087981 */ /* 0x000162000c1e1500 */
[----:B------:R-:W-:Y:S05]  /*bfe0*/  BRA `(.L_x_9017) ;  /* 0x0000000c00547947 */ /* 0x000fea0003800000 */
.L_x_9020:
        /* <DEDUP_REMOVED lines=9> */
.L_x_9023:
[----:B------:R1:W5:Y:S01]  /*c080*/  LDG.E.U16 R8, desc[UR36][R2.64] ;  /* 0x0000002402087981 */ /* 0x000362000c1e1500 */
[----:B------:R-:W-:Y:S05]  /*c090*/  BRA `(.L_x_9017) ;  /* 0x0000000c00287947 */ /* 0x000fea0003800000 */
.L_x_9022:
        /* <DEDUP_REMOVED lines=13> */
.L_x_9012:
        /* <DEDUP_REMOVED lines=14> */
.L_x_9026:
        /* <DEDUP_REMOVED lines=13> */
.L_x_9025:
        /* <DEDUP_REMOVED lines=27> */
.L_x_9028:
        /* <DEDUP_REMOVED lines=14> */
.L_x_9027:
[----:B------:R-:W2:Y:S02]  /*c5b0*/  LDG.E.U16 R0, desc[UR36][R2.64] ;  /* 0x0000002402007981 */ /* 0x000ea4000c1e1500 */
[----:B--2---:R-:W-:-:S05]  /*c5c0*/  IMAD.U32 R0, R0, 0x10000, RZ ;  /* 0x0001000000007824 */ /* 0x004fca00078e00ff */
[----:B------:R-:W-:-:S04]  /*c5d0*/  F2FP.F16.F32.PACK_AB R0, RZ, R0 ;  /* 0x00000000ff00723e */ /* 0x000fc800000000ff */
[----:B------:R-:W-:Y:S01]  /*c5e0*/  PRMT R8, R0, 0x7610, R8 ;  /* 0x0000761000087816 */ /* 0x000fe20000000008 */
[----:B------:R-:W-:Y:S06]  /*c5f0*/  BRA `(.L_x_9017) ;  /* 0x0000000400d07947 */ /* 0x000fec0003800000 */
.L_x_9024:
        /* <DEDUP_REMOVED lines=13> */
.L_x_9031:
        /* <DEDUP_REMOVED lines=21> */
.L_x_9035:
[----:B------:R-:W-:Y:S05]  /*c820*/  BSYNC.RECONVERGENT B1 ;  /* 0x0000000000017941 */ /* 0x000fea0003800200 */
.L_x_9034:
[----:B------:R-:W-:Y:S01]  /*c830*/  IMAD.SHL.U32 R0, R0, 0x100000, RZ ;  /* 0x0010000000007824 */ /* 0x000fe200078e00ff */
[----:B------:R-:W-:-:S04]  /*c840*/  LEA R2, R2, 0x3b800000, 0x17 ;  /* 0x3b80000002027811 */ /* 0x000fc800078eb8ff */
[----:B------:R-:W-:-:S07]  /*c850*/  LOP3.LUT R0, R2, R0, R7, 0xfe, !PT ;  /* 0x0000000002007212 */ /* 0x000fce00078efe07 */
.L_x_9033:
[----:B------:R-:W-:Y:S05]  /*c860*/  BSYNC.RECONVERGENT B0 ;  /* 0x0000000000007941 */ /* 0x000fea0003800200 */
.L_x_9032:
[----:B------:R-:W-:-:S04]  /*c870*/  F2FP.F16.F32.PACK_AB R0, RZ, R0 ;  /* 0x00000000ff00723e */ /* 0x000fc800000000ff */
[----:B------:R-:W-:Y:S01]  /*c880*/  PRMT R8, R0, 0x7610, R8 ;  /* 0x0000761000087816 */ /* 0x000fe20000000008 */
[----:B------:R-:W-:Y:S06]  /*c890*/  BRA `(.L_x_9017) ;  /* 0x0000000400287947 */ /* 0x000fec0003800000 */
.L_x_9030:
        /* <DEDUP_REMOVED lines=21> */
.L_x_9039:
[----:B------:R-:W-:Y:S05]  /*c9f0*/  BSYNC.RECONVERGENT B1 ;  /* 0x0000000000017941 */ /* 0x000fea0003800200 */
.L_x_9038:
[----:B------:R-:W-:Y:S01]  /*ca00*/  IMAD.SHL.U32 R0, R0, 0x200000, RZ ;  /* 0x0020000000007824 */ /* 0x000fe200078e00ff */
[----:B------:R-:W-:-:S04]  /*ca10*/  LEA R2, R2, 0x37800000, 0x17 ;  /* 0x3780000002027811 */ /* 0x000fc800078eb8ff */
[----:B------:R-:W-:-:S07]  /*ca20*/  LOP3.LUT R0, R2, R0, R7, 0xfe, !PT ;  /* 0x0000000002007212 */ /* 0x000fce00078efe07 */
.L_x_9037:
[----:B------:R-:W-:Y:S05]  /*ca30*/  BSYNC.RECONVERGENT B0 ;  /* 0x0000000000007941 */ /* 0x000fea0003800200 */
.L_x_9036:
[----:B------:R-:W-:-:S04]  /*ca40*/  F2FP.F16.F32.PACK_AB R0, RZ, R0 ;  /* 0x00000000ff00723e */ /* 0x000fc800000000ff */
[----:B------:R-:W-:Y:S01]  /*ca50*/  PRMT R8, R0, 0x7610, R8 ;  /* 0x0000761000087816 */ /* 0x000fe20000000008 */
[----:B------:R-:W-:Y:S06]  /*ca60*/  BRA `(.L_x_9017) ;  /* 0x0000000000b47947 */ /* 0x000fec0003800000 */
.L_x_9029:
        /* <DEDUP_REMOVED lines=14> */
.L_x_9043:
[----:B------:R-:W-:Y:S05]  /*cb50*/  BSYNC.RECONVERGENT B0 ;  /* 0x0000000000007941 */ /* 0x000fea0003800200 */
.L_x_9042:
[----:B------:R-:W-:-:S04]  /*cb60*/  F2FP.F16.F32.PACK_AB R0, RZ, R0 ;  /* 0x00000000ff00723e */ /* 0x000fc800000000ff */
[----:B------:R-:W-:Y:S01]  /*cb70*/  PRMT R8, R0, 0x7610, R8 ;  /* 0x0000761000087816 */ /* 0x000fe20000000008 */
[----:B------:R-:W-:Y:S06]  /*cb80*/  BRA `(.L_x_9017) ;  /* 0x00000000006c7947 */ /* 0x000fec0003800000 */
.L_x_9016:
        /* <DEDUP_REMOVED lines=16> */
.L_x_9044:
[----:B------:R-:W-:Y:S01]  /*cc90*/  PRMT R8, RZ, 0x7610, R8 ;  /* 0x00007610ff087816 */ /* 0x000fe20000000008 */
[----:B------:R-:W-:Y:S06]  /*cca0*/  BRA `(.L_x_9017) ;  /* 0x0000000000247947 */ /* 0x000fec0003800000 */
.L_x_9041:
[----:B------:R-:W2:Y:S02]  /*ccb0*/  LDG.E.64 R2, desc[UR36][R2.64] ;  /* 0x0000002402027981 */ /* 0x000ea4000c1e1b00 */
[----:B--2---:R-:W0:Y:S02]  /*ccc0*/  I2F.U64 R0, R2 ;  /* 0x0000000200007312 */ /* 0x004e240000301000 */
[----:B0-----:R-:W-:-:S04]  /*ccd0*/  F2FP.F16.F32.PACK_AB R0, RZ, R0 ;  /* 0x00000000ff00723e */ /* 0x001fc800000000ff */
[----:B------:R-:W-:Y:S01]  /*cce0*/  PRMT R8, R0, 0x7610, R8 ;  /* 0x0000761000087816 */ /* 0x000fe20000000008 */
[----:B------:R-:W-:Y:S06]  /*ccf0*/  BRA `(.L_x_9017) ;  /* 0x0000000000107947 */ /* 0x000fec0003800000 */
.L_x_9040:
[----:B------:R-:W2:Y:S02]  /*cd00*/  LDG.E R2, desc[UR36][R2.64] ;  /* 0x0000002402027981 */ /* 0x000ea4000c1e1900 */
[----:B--2---:R-:W-:-:S04]  /*cd10*/  I2FP.F32.U32 R0, R2 ;  /* 0x0000000200007245 */ /* 0x004fc80000201000 */
[----:B------:R-:W-:-:S04]  /*cd20*/  F2FP.F16.F32.PACK_AB R0, RZ, R0 ;  /* 0x00000000ff00723e */ /* 0x000fc800000000ff */
[----:B------:R-:W-:-:S07]  /*cd30*/  PRMT R8, R0, 0x7610, R8 ;  /* 0x0000761000087816 */ /* 0x000fce0000000008 */
.L_x_9017:
        /* <DEDUP_REMOVED lines=22> */
.L_x_9046:
[----:B------:R-:W-:Y:S05]  /*cea0*/  BSYNC.RECONVERGENT B1 ;  /* 0x0000000000017941 */ /* 0x000fea0003800200 */
.L_x_9045:
[----:B------:R-:W-:Y:S02]  /*ceb0*/  IMAD.MOV.U32 R3, RZ, RZ, 0x3b33710b ;  /* 0x3b33710bff037424 */ /* 0x000fe400078e00ff */
[----:B------:R-:W-:Y:S01]  /*cec0*/  FMUL.FTZ R0, R2, R2 ;  /* 0x0000000202007220 */ /* 0x000fe20000410000 */
[----:B------:R-:W-:Y:S01]  /*ced0*/  MOV R7, 0x3f6ee581 ;  /* 0x3f6ee58100077802 */ /* 0x000fe20000000f00 */
[----:B------:R-:W-:Y:S01]  /*cee0*/  UPRMT UR4, UR43, 0x9910, URZ ;  /* 0x000099102b047896 */ /* 0x000fe200080000ff */
[----:B------:R-:W-:Y:S01]  /*cef0*/  ISETP.GE.AND P0, PT, R8, RZ, PT ;  /* 0x000000ff0800720c */ /* 0x000fe20003f06270 */
        /* <DEDUP_REMOVED lines=38> */
.L_x_9050:
[----:B------:R-:W-:-:S06]  /*d160*/  HADD2.F32 R3, -RZ, R19.H0_H0 ;  /* 0x20000013ff037230 */ /* 0x000fcc0000004100 */
[----:B------:R-:W0:Y:S02]  /*d170*/  F2I.S64.TRUNC R2, R3 ;  /* 0x0000000300027311 */ /* 0x000e24000020d900 */
[----:B0-----:R0:W-:Y:S01]  /*d180*/  STG.E.U8 desc[UR36][R4.64], R2 ;  /* 0x0000000204007986 */ /* 0x0011e2000c101124 */
[----:B------:R-:W-:Y:S05]  /*d190*/  BRA `(.L_x_9052) ;  /* 0x0000000c006c7947 */ /* 0x000fea0003800000 */
.L_x_9049:
        /* <DEDUP_REMOVED lines=10> */
.L_x_9054:
[----:B------:R-:W-:-:S06]  /*d240*/  HADD2.F32 R19, -RZ, R19.H0_H0 ;  /* 0x20000013ff137230 */ /* 0x000fcc0000004100 */
[----:B------:R-:W0:Y:S02]  /*d250*/  F2I.FTZ.TRUNC.NTZ R19, R19 ;  /* 0x0000001300137305 */ /* 0x000e24000021f100 */
[----:B0-----:R0:W-:Y:S01]  /*d260*/  STG.E desc[UR36][R4.64], R19 ;  /* 0x0000001304007986 */ /* 0x0011e2000c101924 */
[----:B------:R-:W-:Y:S05]  /*d270*/  BRA `(.L_x_9052) ;  /* 0x0000000c00347947 */ /* 0x000fea0003800000 */
.L_x_9053:
[----:B------:R-:W-:-:S06]  /*d280*/  HADD2.F32 R19, -RZ, R19.H0_H0 ;  /* 0x20000013ff137230 */ /* 0x000fcc0000004100 */
[----:B------:R-:W0:Y:S02]  /*d290*/  F2I.FTZ.TRUNC.NTZ R19, R19 ;  /* 0x0000001300137305 */ /* 0x000e24000021f100 */
[----:B0-----:R0:W-:Y:S01]  /*d2a0*/  STG.E.U16 desc[UR36][R4.64], R19 ;  /* 0x0000001304007986 */ /* 0x0011e2000c101524 */
[----:B------:R-:W-:Y:S05]  /*d2b0*/  BRA `(.L_x_9052) ;  /* 0x0000000c00247947 */ /* 0x000fea0003800000 */
.L_x_9048:
        /* <DEDUP_REMOVED lines=9> */
.L_x_9056:
[----:B------:R0:W-:Y:S01]  /*d350*/  STG.E.U16 desc[UR36][R4.64], R19 ;  /* 0x0000001304007986 */ /* 0x0001e2000c101524 */
[----:B------:R-:W-:Y:S05]  /*d360*/  BRA `(.L_x_9052) ;  /* 0x0000000800f87947 */ /* 0x000fea0003800000 */
.L_x_9055:
        /* <DEDUP_REMOVED lines=10> */
.L_x_9058:
[----:B------:R-:W-:-:S05]  /*d410*/  HADD2.F32 R0, -RZ, R19.H0_H0 ;  /* 0x20000013ff007230 */ /* 0x000fca0000004100 */
[----:B------:R-:W-:-:S04]  /*d420*/  F2FP.F16.F32.PACK_AB R0, RZ, R0 ;  /* 0x00000000ff00723e */ /* 0x000fc800000000ff */
[----:B------:R-:W-:-:S05]  /*d430*/  PRMT R0, R0, 0x5410, RZ ;  /* 0x0000541000007816 */ /* 0x000fca00000000ff */
[----:B------:R2:W-:Y:S01]  /*d440*/  STG.E desc[UR36][R4.64], R0 ;  /* 0x0000000004007986 */ /* 0x0005e2000c101924 */
[----:B------:R-:W-:Y:S05]  /*d450*/  BRA `(.L_x_9052) ;  /* 0x0000000800bc7947 */ /* 0x000fea0003800000 */
.L_x_9057:
[----:B------:R-:W-:-:S05]  /*d460*/  HADD2.F32 R2, -RZ, R19.H0_H0 ;  /* 0x20000013ff027230 */ /* 0x000fca0000004100 */
[----:B------:R-:W-:-:S06]  /*d470*/  FMUL.FTZ R2, R2, 1 ;  /* 0x3f80000002027820 */ /* 0x000fcc0000410000 */
[----:B------:R-:W0:Y:S02]  /*d480*/  F2F.F64.F32 R2, R2 ;  /* 0x0000000200027310 */ /* 0x000e240000201800 */
[----:B0-----:R4:W-:Y:S01]  /*d490*/  STG.E.64 desc[UR36][R4.64], R2 ;  /* 0x0000000204007986 */ /* 0x0019e2000c101b24 */
[----:B------:R-:W-:Y:S05]  /*d4a0*/  BRA `(.L_x_9052) ;  /* 0x0000000800a87947 */ /* 0x000fea0003800000 */
.L_x_9047:
        /* <DEDUP_REMOVED lines=14> */
.L_x_9062:
        /* <DEDUP_REMOVED lines=17> */
.L_x_9065:
[----:B------:R-:W-:-:S04]  /*d6a0*/  SHF.R.U32.HI R3, RZ, 0x18, R19 ;  /* 0x00000018ff037819 */ /* 0x000fc80000011613 */
[----:B------:R-:W-:-:S04]  /*d6b0*/  LOP3.LUT R0, R0, 0x80, R3, 0xf8, !PT ;  /* 0x0000008000007812 */ /* 0x000fc800078ef803 */
[----:B------:R-:W-:-:S07]  /*d6c0*/  PRMT R2, R0, 0x7610, R2 ;  /* 0x0000761000027816 */ /* 0x000fce0000000002 */
.L_x_9064:
[----:B------:R-:W-:Y:S05]  /*d6d0*/  BSYNC.RECONVERGENT B0 ;  /* 0x0000000000007941 */ /* 0x000fea0003800200 */
.L_x_9063:
[----:B------:R0:W-:Y:S01]  /*d6e0*/  STG.E.U8 desc[UR36][R4.64], R2 ;  /* 0x0000000204007986 */ /* 0x0001e2000c101124 */
[----:B------:R-:W-:Y:S05]  /*d6f0*/  BRA `(.L_x_9052) ;  /* 0x0000000800147947 */ /* 0x000fea0003800000 */
.L_x_9061:
        /* <DEDUP_REMOVED lines=17> */
.L_x_9068:
[----:B------:R-:W-:-:S04]  /*d810*/  SHF.R.U32.HI R3, RZ, 0x18, R19 ;  /* 0x00000018ff037819 */ /* 0x000fc80000011613 */
[----:B------:R-:W-:-:S04]  /*d820*/  LOP3.LUT R0, R0, 0x80, R3, 0xf8, !PT ;  /* 0x0000008000007812 */ /* 0x000fc800078ef803 */
[----:B------:R-:W-:-:S07]  /*d830*/  PRMT R2, R0, 0x7610, R2 ;  /* 0x0000761000027816 */ /* 0x000fce0000000002 */
.L_x_9067:
[----:B------:R-:W-:Y:S05]  /*d840*/  BSYNC.RECONVERGENT B0 ;  /* 0x0000000000007941 */ /* 0x000fea0003800200 */
.L_x_9066:
[----:B------:R0:W-:Y:S01]  /*d850*/  STG.E.U8 desc[UR36][R4.64], R2 ;  /* 0x0000000204007986 */ /* 0x0001e2000c101124 */
[----:B------:R-:W-:Y:S05]  /*d860*/  BRA `(.L_x_9052) ;  /* 0x0000000400b87947 */ /* 0x000fea0003800000 */
.L_x_9060:
        /* <DEDUP_REMOVED lines=22> */
.L_x_9070:
[----:B------:R-:W-:-:S06]  /*d9d0*/  HADD2.F32 R2, -RZ, R19.H0_H0 ;  /* 0x20000013ff027230 */ /* 0x000fcc0000004100 */
[----:B------:R-:W0:Y:S02]  /*d9e0*/  F2I.U64.TRUNC R2, R2 ;  /* 0x0000000200027311 */ /* 0x000e24000020d800 */
[----:B0-----:R0:W-:Y:S01]  /*d9f0*/  STG.E.64 desc[UR36][R4.64], R2 ;  /* 0x0000000204007986 */ /* 0x0011e2000c101b24 */
[----:B------:R-:W-:Y:S05]  /*da00*/  BRA `(.L_x_9052) ;  /* 0x0000000400507947 */ /* 0x000fea0003800000 */
.L_x_9069:
[----:B------:R-:W-:-:S06]  /*da10*/  HADD2.F32 R19, -RZ, R19.H0_H0 ;  /* 0x20000013ff137230 */ /* 0x000fcc0000004100 */
[----:B------:R-:W0:Y:S02]  /*da20*/  F2I.FTZ.U32.TRUNC.NTZ R19, R19 ;  /* 0x0000001300137305 */ /* 0x000e24000021f000 */
[----:B0-----:R0:W-:Y:S01]  /*da30*/  STG.E desc[UR36][R4.64], R19 ;  /* 0x0000001304007986 */ /* 0x0011e2000c101924 */
[----:B------:R-:W-:Y:S05]  /*da40*/  BRA `(.L_x_9052) ;  /* 0x0000000400407947 */ /* 0x000fea0003800000 */
.L_x_9059:
        /* <DEDUP_REMOVED lines=11> */
.L_x_9072:
[----:B------:R-:W-:Y:S01]  /*db00*/  HADD2.F32 R19, -RZ, R19.H0_H0 ;  /* 0x20000013ff137230 */ /* 0x000fe20000004100 */
[----:B------:R-:W-:-:S04]  /*db10*/  CS2R R10, SRZ ;  /* 0x00000000000a7805 */ /* 0x000fc8000001ff00 */
[----:B------:R-:W-:-:S06]  /*db20*/  FMUL.FTZ R8, R19, 1 ;  /* 0x3f80000013087820 */ /* 0x000fcc0000410000 */
[----:B------:R-:W0:Y:S02]  /*db30*/  F2F.F64.F32 R8, R8 ;  /* 0x0000000800087310 */ /* 0x000e240000201800 */
[----:B0-----:R0:W-:Y:S01]  /*db40*/  STG.E.128 desc[UR36][R4.64], R8 ;  /* 0x0000000804007986 */ /* 0x0011e2000c101d24 */
[----:B------:R-:W-:Y:S05]  /*db50*/  BRA `(.L_x_9052) ;  /* 0x0000000000fc7947 */ /* 0x000fea0003800000 */
.L_x_9071:
[----:B------:R-:W-:-:S09]  /*db60*/  UISETP.NE.AND UP0, UPT, UR4, 0xf, UPT ;  /* 0x0000000f0400788c */ /* 0x000fd2000bf05270 */
[----:B------:R-:W-:Y:S05]  /*db70*/  BRA.U !UP0, `(.L_x_9073) ;  /* 0x0000000108e87547 */ /* 0x000fea000b800000 */
[----:B------:R-:W-:-:S09]  /*db80*/  UISETP.NE.AND UP0, UPT, UR4, 0x17, UPT ;  /* 0x000000170400788c */ /* 0x000fd2000bf05270 */
[----:B------:R-:W-:Y:S05]  /*db90*/  BRA.U !UP0, `(.L_x_9074) ;  /* 0x0000000108907547 */ /* 0x000fea000b800000 */
[----:B------:R-:W-:-:S09]  /*dba0*/  UISETP.NE.AND UP0, UPT, UR4, 0x18, UPT ;  /* 0x000000180400788c */ /* 0x000fd2000bf05270 */
[----:B------:R-:W-:Y:S05]  /*dbb0*/  BRA.U !UP0, `(.L_x_9075) ;  /* 0x0000000108447547 */ /* 0x000fea000b800000 */
.L_x_9051:
        /* <DEDUP_REMOVED lines=16> */
.L_x_9076:
[----:B------:R-:W-:Y:S05]  /*dcc0*/  BRA `(.L_x_9052) ;  /* 0x0000000000a07947 */ /* 0x000fea0003800000 */
.L_x_9075:
[----:B------:R-:W-:Y:S01]  /*dcd0*/  HADD2.F32 R19, -RZ, R19.H0_H0 ;  /* 0x20000013ff137230 */ /* 0x000fe20000004100 */
[----:B------:R-:W-:Y:S01]  /*dce0*/  BSSY.RECONVERGENT B0, `(.L_x_9077) ;  /* 0x000000c000007945 */ /* 0x000fe20003800200 */
[----:B------:R-:W-:-:S03]  /*dcf0*/  HFMA2 R0, -RZ, RZ, 0, 7.569789886474609375e-06 ;  /* 0x0000007fff007431 */ /* 0x000fc600000001ff */
        /* <DEDUP_REMOVED lines=10> */
.L_x_9078:
[----:B------:R-:W-:Y:S05]  /*dda0*/  BSYNC.RECONVERGENT B0 ;  /* 0x0000000000007941 */ /* 0x000fea0003800200 */
.L_x_9077:
[----:B------:R-:W-:-:S05]  /*ddb0*/  LOP3.LUT R3, R0, 0x80, R3, 0xf8, !PT ;  /* 0x0000008000037812 */ /* 0x000fca00078ef803 */
[----:B------:R0:W-:Y:S01]  /*ddc0*/  STG.E.U8 desc[UR36][R4.64], R3 ;  /* 0x0000000304007986 */ /* 0x0001e2000c101124 */
[----:B------:R-:W-:Y:S05]  /*ddd0*/  BRA `(.L_x_9052) ;  /* 0x00000000005c7947 */ /* 0x000fea0003800000 */
.L_x_9074:
        /* <DEDUP_REMOVED lines=12> */
.L_x_9080:
[----:B------:R-:W-:Y:S01]  /*dea0*/  IMAD.MOV.U32 R0, RZ, RZ, 0x7f ;  /* 0x0000007fff007424 */ /* 0x000fe200078e00ff */
[----:B------:R-:W-:-:S04]  /*deb0*/  ISETP.GT.U32.AND P0, PT, R2, 0x7f800000, PT ;  /* 0x7f8000000200780c */ /* 0x000fc80003f04070 */
[----:B------:R-:W-:-:S09]  /*dec0*/  SEL R0, R0, 0x7c, P0 ;  /* 0x0000007c00007807 */ /* 0x000fd20000000000 */
.L_x_9081:
[----:B------:R-:W-:Y:S05]  /*ded0*/  BSYNC.RECONVERGENT B0 ;  /* 0x0000000000007941 */ /* 0x000fea0003800200 */
.L_x_9079:
[----:B------:R-:W-:-:S04]  /*dee0*/  SHF.R.U32.HI R3, RZ, 0x18, R3 ;  /* 0x00000018ff037819 */ /* 0x000fc80000011603 */
[----:B------:R-:W-:-:S05]  /*def0*/  LOP3.LUT R3, R0, 0x80, R3, 0xf8, !PT ;  /* 0x0000008000037812 */ /* 0x000fca00078ef803 */
[----:B------:R0:W-:Y:S01]  /*df00*/  STG.E.U8 desc[UR36][R4.64], R3 ;  /* 0x0000000304007986 */ /* 0x0001e2000c101124 */
[----:B------:R-:W-:Y:S05]  /*df10*/  BRA `(.L_x_9052) ;  /* 0x00000000000c7947 */ /* 0x000fea0003800000 */
.L_x_9073:
[----:B------:R-:W-:-:S05]  /*df20*/  HADD2.F32 R0, -RZ, R19.H0_H0 ;  /* 0x20000013ff007230 */ /* 0x000fca0000004100 */
[----:B------:R-:W-:-:S05]  /*df30*/  F2FP.BF16.F32.PACK_AB R0, RZ, R0 ;  /* 0x00000000ff00723e */ /* 0x000fca00000010ff */
[----:B------:R0:W-:Y:S02]  /*df40*/  STG.E.U16 desc[UR36][R4.64], R0 ;  /* 0x0000000004007986 */ /* 0x0001e4000c101524 */
.L_x_9052:
[----:B------:R-:W-:-:S07]  /*df50*/  VIADD R17, R17, 0x80 ;  /* 0x0000008011117836 */ /* 0x000fce0000000000 */
.L_x_8977:
[----:B------:R-:W-:Y:S05]  /*df60*/  BSYNC.RECONVERGENT B6 ;  /* 0x0000000000067941 */ /* 0x000fea0003800200 */
.L_x_8976:
[----:B------:R-:W5:Y:S02]  /*df70*/  LDCU UR4, c[0x0][0x380] ;  /* 0x00007000ff0477ac */ /* 0x000f640008000800 */
[----:B-----5:R-:W-:-:S13]  /*df80*/  ISETP.GE.AND P0, PT, R17, UR4, PT ;  /* 0x0000000411007c0c */ /* 0x020fda000bf06270 */
[----:B------:R-:W-:Y:S05]  /*df90*/  @P0 EXIT ;  /* 0x000000000000094d */ /* 0x000fea0003800000 */
[----:B------:R-:W5:Y:S01]  /*dfa0*/  LDCU UR4, c[0x0][0x388] ;  /* 0x00007100ff0477ac */ /* 0x000f620008000800 */
[----:B------:R-:W-:Y:S02]  /*dfb0*/  IMAD.MOV.U32 R18, RZ, RZ, RZ ;  /* 0x000000ffff127224 */ /* 0x000fe400078e00ff */
[----:B0-2---:R-:W-:Y:S02]  /*dfc0*/  IMAD.MOV.U32 R0, RZ, RZ, RZ ;  /* 0x000000ffff007224 */ /* 0x005fe400078e00ff */
[----:B------:R-:W-:Y:S01]  /*dfd0*/  IMAD.MOV.U32 R16, RZ, RZ, RZ ;  /* 0x000000ffff107224 */ /* 0x000fe200078e00ff */
[----:B-----5:R-:W-:-:S09]  /*dfe0*/  UISETP.NE.AND UP0, UPT, UR4, URZ, UPT ;  /* 0x000000ff0400728c */ /* 0x020fd2000bf05270 */
[----:B------:R-:W-:Y:S05]  /*dff0*/  BRA.U !UP0, `(.L_x_9082) ;  /* 0x0000001508707547 */ /* 0x000fea000b800000 */
[----:B------:R-:W1:Y:S01]  /*e000*/  LDCU.64 UR4, c[0x0][0x390] ;  /* 0x00007200ff0477ac */ /* 0x000e620008000a00 */
[----:B------:R-:W-:Y:S01]  /*e010*/  MOV R16, RZ ;  /* 0x000000ff00107202 */ /* 0x000fe20000000f00 */
[----:B------:R-:W0:Y:S01]  /*e020*/  LDCU UR6, c[0x0][0x38c] ;  /* 0x00007180ff0677ac */ /* 0x000e220008000800 */
[----:B------:R-:W2:Y:S01]  /*e030*/  LDCU.64 UR8, c[0x0][0x4b8] ;  /* 0x00009700ff0877ac */ /* 0x000ea20008000a00 */
[----:B------:R-:W-:Y:S02]  /*e040*/  UISETP.NE.AND UP0, UPT, UR41, URZ, UPT ;  /* 0x000000ff2900728c */ /* 0x000fe4000bf05270 */
[----:B-1-34-:R-:W-:Y:S01]  /*e050*/  IMAD.HI.U32 R2, R17, UR4, R16 ;  /* 0x0000000411027c27 */ /* 0x01afe2000f8e0010 */
[----:B------:R-:W1:Y:S04]  /*e060*/  LDCU UR4, c[0x0][0x4c0] ;  /* 0x00009800ff0477ac */ /* 0x000e680008000800 */
[----:B------:R-:W-:-:S05]  /*e070*/  SHF.R.U32.HI R3, RZ, UR5, R2 ;  /* 0x00000005ff037c19 */ /* 0x000fca0008011602 */
[----:B------:R-:W-:-:S04]  /*e080*/  IMAD.MOV R0, RZ, RZ, -R3 ;  /* 0x000000ffff007224 */ /* 0x000fc800078e0a03 */
[----:B0-----:R-:W-:-:S04]  /*e090*/  IMAD R17, R0, UR6, R17 ;  /* 0x0000000600117c24 */ /* 0x001fc8000f8e0211 */
[C---:B--2---:R-:W-:Y:S02]  /*e0a0*/  IMAD R16, R17.reuse, UR8, RZ ;  /* 0x0000000811107c24 */ /* 0x044fe4000f8e02ff */
        /* <DEDUP_REMOVED lines=337> */
.L_x_9082:
[----:B------:R-:W0:Y:S01]  /*f5c0*/  LDCU.64 UR6, c[0x0][0x5e8] ;  /* 0x0000bd00ff0677ac */ /* 0x000e220008000a00 */
[----:B------:R-:W1:Y:S01]  /*f5d0*/  LDCU.64 UR8, c[0x0][0x5f0] ;  /* 0x0000be00ff0877ac */ /* 0x000e620008000a00 */
[----:B------:R-:W-:-:S04]  /*f5e0*/  UPRMT UR4, UR39, 0x9910, URZ ;  /* 0x0000991027047896 */ /* 0x000fc800080000ff */
[----:B------:R-:W-:Y:S01]  /*f5f0*/  UISETP.GT.AND UP0, UPT, UR4, 0x9, UPT ;  /* 0x000000090400788c */ /* 0x000fe2000bf04270 */
[----:B0-----:R-:W-:Y:S02]  /*f600*/  IADD3 R16, P0, PT, R16, UR6, RZ ;  /* 0x0000000610107c10 */ /* 0x001fe4000ff1e0ff */
[----:B-1-34-:R-:W-:-:S03]  /*f610*/  IADD3 R2, P1, PT, R0, UR8, RZ ;  /* 0x0000000800027c10 */ /* 0x01afc6000ff3e0ff */
        /* <DEDUP_REMOVED lines=16> */
.L_x_9086:
[----:B------:R-:W2:Y:S02]  /*f720*/  LDG.E.U8 R2, desc[UR36][R2.64] ;  /* 0x0000002402027981 */ /* 0x000ea4000c1e1100 */
[----:B--2---:R-:W-:-:S04]  /*f730*/  I2FP.F32.U32 R0, R2 ;  /* 0x0000000200007245 */ /* 0x004fc80000201000 */
[----:B------:R-:W-:-:S04]  /*f740*/  F2FP.F16.F32.PACK_AB R0, RZ, R0 ;  /* 0x00000000ff00723e */ /* 0x000fc800000000ff */
[----:B------:R-:W-:Y:S01]  /*f750*/  PRMT R19, R0, 0x7610, R19 ;  /* 0x0000761000137816 */ /* 0x000fe20000000013 */
[----:B------:R-:W-:Y:S06]  /*f760*/  BRA `(.L_x_9088) ;  /* 0x0000000c00d47947 */ /* 0x000fec0003800000 */
.L_x_9085:
        /* <DEDUP_REMOVED lines=11> */
.L_x_9090:
[----:B------:R-:W2:Y:S02]  /*f820*/  LDG.E R2, desc[UR36][R2.64] ;  /* 0x0000002402027981 */ /* 0x000ea4000c1e1900 */
[----:B--2---:R-:W-:-:S04]  /*f830*/  I2FP.F32.S32 R0, R2 ;  /* 0x0000000200007245 */ /* 0x004fc80000201400 */
[----:B------:R-:W-:-:S04]  /*f840*/  F2FP.F16.F32.PACK_AB R0, RZ, R0 ;  /* 0x00000000ff00723e */ /* 0x000fc800000000ff */
[----:B------:R-:W-:Y:S01]  /*f850*/  PRMT R19, R0, 0x7610, R19 ;  /* 0x0000761000137816 */ /* 0x000fe20000000013 */
[----:B------:R-:W-:Y:S06]  /*f860*/  BRA `(.L_x_9088) ;  /* 0x0000000c00947947 */ /* 0x000fec0003800000 */
.L_x_9089:
[----:B------:R-:W2:Y:S02]  /*f870*/  LDG.E.U16 R2, desc[UR36][R2.64] ;  /* 0x0000002402027981 */ /* 0x000ea4000c1e1500 */
[----:B--2---:R-:W0:Y:S02]  /*f880*/  I2F.S16 R0, R2 ;  /* 0x0000000200007306 */ /* 0x004e240000101400 */
[----:B0-----:R-:W-:-:S04]  /*f890*/  F2FP.F16.F32.PACK_AB R0, RZ, R0 ;  /* 0x00000000ff00723e */ /* 0x001fc800000000ff */
[----:B------:R-:W-:Y:S01]  /*f8a0*/  PRMT R19, R0, 0x7610, R19 ;  /* 0x0000761000137816 */ /* 0x000fe20000000013 */
[----:B------:R-:W-:Y:S06]  /*f8b0*/  BRA `(.L_x_9088) ;  /* 0x0000000c00807947 */ /* 0x000fec0003800000 */
.L_x_9084:
        /* <DEDUP_REMOVED lines=9> */
.L_x_9092:
[----:B------:R0:W5:Y:S01]  /*f950*/  LDG.E.U16 R19, desc[UR36][R2.64] ;  /* 0x0000002402137981 */ /* 0x000162000c1e1500 */
[----:B------:R-:W-:Y:S05]  /*f960*/  BRA `(.L_x_9088) ;  /* 0x0000000c00547947 */ /* 0x000fea0003800000 */
.L_x_9091:
        /* <DEDUP_REMOVED lines=9> */
.L_x_9094:
[----:B------:R1:W5:Y:S01]  /*fa00*/  LDG.E.U16 R19, desc[UR36][R2.64] ;  /* 0x0000002402137981 */ /* 0x000362000c1e1500 */
[----:B------:R-:W-:Y:S05]  /*fa10*/  BRA `(.L_x_9088) ;  /* 0x0000000c00287947 */ /* 0x000fea0003800000 */
.L_x_9093:
        /* <DEDUP_REMOVED lines=13> */
.L_x_9083:
        /* <DEDUP_REMOVED lines=14> */
.L_x_9097:
        /* <DEDUP_REMOVED lines=13> */
.L_x_9096:
        /* <DEDUP_REMOVED lines=27> */
.L_x_9099:
        /* <DEDUP_REMOVED lines=14> */
.L_x_9098:
[----:B------:R-:W2:Y:S02]  /*ff30*/  LDG.E.U16 R0, desc[UR36][R2.64] ;  /* 0x0000002402007981 */ /* 0x000ea4000c1e1500 */
[----:B--2---:R-:W-:-:S05]  /*ff40*/  IMAD.U32 R0, R0, 0x10000, RZ ;  /* 0x0001000000007824 */ /* 0x004fca00078e00ff */
[----:B------:R-:W-:-:S04]  /*ff50*/  F2FP.F16.F32.PACK_AB R0, RZ, R0 ;  /* 0x00000000ff00723e */ /* 0x000fc800000000ff */
[----:B------:R-:W-:Y:S01]  /*ff60*/  PRMT R19, R0, 0x7610, R19 ;  /* 0x0000761000137816 */ /* 0x000fe20000000013 */
[----:B------:R-:W-:Y:S06]  /*ff70*/  BRA `(.L_x_9088) ;  /* 0x0000000400d07947 */ /* 0x000fec0003800000 */
.L_x_9095:
        /* <DEDUP_REMOVED lines=13> */
.L_x_9102:
        /* <DEDUP_REMOVED lines=21> */
.L_x_9106:
[----:B------:R-:W-:Y:S05]  /*101a0*/  BSYNC.RECONVERGENT B1 ;  /* 0x0000000000017941 */ /* 0x000fea0003800200 */
.L_x_9105:
[----:B------:R-:W-:Y:S02]  /*101b0*/  SHF.L.U32 R0, R0, 0x14, RZ ;  /* 0x0000001400007819 */ /* 0x000fe400000006ff */
[----:B------:R-:W-:-:S04]  /*101c0*/  LEA R2, R2, 0x3b800000, 0x17 ;  /* 0x3b80000002027811 */ /* 0x000fc800078eb8ff */
[----:B------:R-:W-:-:S07]  /*101d0*/  LOP3.LUT R0, R2, R0, R7, 0xfe, !PT ;  /* 0x0000000002007212 */ /* 0x000fce00078efe07 */
.L_x_9104:
[----:B------:R-:W-:Y:S05]  /*101e0*/  BSYNC.RECONVERGENT B0 ;  /* 0x0000000000007941 */ /* 0x000fea0003800200 */
.L_x_9103:
[----:B------:R-:W-:-:S04]  /*101f0*/  F2FP.F16.F32.PACK_AB R0, RZ, R0 ;  /* 0x00000000ff00723e */ /* 0x000fc800000000ff */
[----:B------:R-:W-:Y:S01]  /*10200*/  PRMT R19, R0, 0x7610, R19 ;  /* 0x0000761000137816 */ /* 0x000fe20000000013 */
[----:B------:R-:W-:Y:S06]  /*10210*/  BRA `(.L_x_9088) ;  /* 0x0000000400287947 */ /* 0x000fec0003800000 */
.L_x_9101:
        /* <DEDUP_REMOVED lines=21> */
.L_x_9110:
[----:B------:R-:W-:Y:S05]  /*10370*/  BSYNC.RECONVERGENT B1 ;  /* 0x0000000000017941 */ /* 0x000fea0003800200 */
.L_x_9109:
[----:B------:R-:W-:Y:S01]  /*10380*/  IMAD.SHL.U32 R0, R0, 0x200000, RZ ;  /* 0x0020000000007824 */ /* 0x000fe200078e00ff */
[----:B------:R-:W-:-:S04]  /*10390*/  LEA R2, R2, 0x37800000, 0x17 ;  /* 0x3780000002027811 */ /* 0x000fc800078eb8ff */
[----:B------:R-:W-:-:S07]  /*103a0*/  LOP3.LUT R0, R2, R0, R7, 0xfe, !PT ;  /* 0x0000000002007212 */ /* 0x000fce00078efe07 */
.L_x_9108:
[----:B------:R-:W-:Y:S05]  /*103b0*/  BSYNC.RECONVERGENT B0 ;  /* 0x0000000000007941 */ /* 0x000fea0003800200 */
.L_x_9107:
[----:B------:R-:W-:-:S04]  /*103c0*/  F2FP.F16.F32.PACK_AB R0, RZ, R0 ;  /* 0x00000000ff00723e */ /* 0x000fc800000000ff */
[----:B------:R-:W-:Y:S01]  /*103d0*/  PRMT R19, R0, 0x7610, R19 ;  /* 0x0000761000137816 */ /* 0x000fe20000000013 */
[----:B------:R-:W-:Y:S06]  /*103e0*/  BRA `(.L_x_9088) ;  /* 0x0000000000b47947 */ /* 0x000fec0003800000 */
.L_x_9100:
        /* <DEDUP_REMOVED lines=14> */
.L_x_9114:
[----:B------:R-:W-:Y:S05]  /*104d0*/  BSYNC.RECONVERGENT B0 ;  /* 0x0000000000007941 */ /* 0x000fea0003800200 */
.L_x_9113:
[----:B------:R-:W-:-:S04]  /*104e0*/  F2FP.F16.F32.PACK_AB R0, RZ, R0 ;  /* 0x00000000ff00723e */ /* 0x000fc800000000ff */
[----:B------:R-:W-:Y:S01]  /*104f0*/  PRMT R19, R0, 0x7610, R19 ;  /* 0x0000761000137816 */ /* 0x000fe20000000013 */
[----:B------:R-:W-:Y:S06]  /*10500*/  BRA `(.L_x_9088) ;  /* 0x00000000006c7947 */ /* 0x000fec0003800000 */
.L_x_9087:
        /* <DEDUP_REMOVED lines=16> */
.L_x_9115:
[----:B------:R-:W-:Y:S01]  /*10610*/  PRMT R19, RZ, 0x7610, R19 ;  /* 0x00007610ff137816 */ /* 0x000fe20000000013 */
[----:B------:R-:W-:Y:S06]  /*10620*/  BRA `(.L_x_9088) ;  /* 0x0000000000247947 */ /* 0x000fec0003800000 */
.L_x_9112:
[----:B------:R-:W2:Y:S02]  /*10630*/  LDG.E.64 R2, desc[UR36][R2.64] ;  /* 0x0000002402027981 */ /* 0x000ea4000c1e1b00 */
[----:B--2---:R-:W0:Y:S02]  /*10640*/  I2F.U64 R0, R2 ;  /* 0x0000000200007312 */ /* 0x004e240000301000 */
[----:B0-----:R-:W-:-:S04]  /*10650*/  F2FP.F16.F32.PACK_AB R0, RZ, R0 ;  /* 0x00000000ff00723e */ /* 0x001fc800000000ff */
[----:B------:R-:W-:Y:S01]  /*10660*/  PRMT R19, R0, 0x7610, R19 ;  /* 0x0000761000137816 */ /* 0x000fe20000000013 */
[----:B------:R-:W-:Y:S06]  /*10670*/  BRA `(.L_x_9088) ;  /* 0x0000000000107947 */ /* 0x000fec0003800000 */
.L_x_9111:
[----:B------:R-:W2:Y:S02]  /*10680*/  LDG.E R2, desc[UR36][R2.64] ;  /* 0x0000002402027981 */ /* 0x000ea4000c1e1900 */
[----:B--2---:R-:W-:-:S04]  /*10690*/  I2FP.F32.U32 R0, R2 ;  /* 0x0000000200007245 */ /* 0x004fc80000201000 */
[----:B------:R-:W-:-:S04]  /*106a0*/  F2FP.F16.F32.PACK_AB R0, RZ, R0 ;  /* 0x00000000ff00723e */ /* 0x000fc800000000ff */
[----:B------:R-:W-:-:S07]  /*106b0*/  PRMT R19, R0, 0x7610, R19 ;  /* 0x0000761000137816 */ /* 0x000fce0000000013 */
.L_x_9088:
        /* <DEDUP_REMOVED lines=19> */
.L_x_9119:
[----:B------:R-:W2:Y:S02]  /*107f0*/  LDG.E.U8 R2, desc[UR36][R2.64] ;  /* 0x0000002402027981 */ /* 0x000ea4000c1e1100 */
[----:B--2---:R-:W-:-:S04]  /*10800*/  I2FP.F32.U32 R0, R2 ;  /* 0x0000000200007245 */ /* 0x004fc80000201000 */
[----:B------:R-:W-:-:S04]  /*10810*/  F2FP.F16.F32.PACK_AB R0, RZ, R0 ;  /* 0x00000000ff00723e */ /* 0x000fc800000000ff */
[----:B------:R-:W-:Y:S01]  /*10820*/  PRMT R4, R0, 0x7610, R4 ;  /* 0x0000761000047816 */ /* 0x000fe20000000004 */
[----:B------:R-:W-:Y:S06]  /*10830*/  BRA `(.L_x_9121) ;  /* 0x0000000c00d47947 */ /* 0x000fec0003800000 */
.L_x_9118:
        /* <DEDUP_REMOVED lines=11> */
.L_x_9123:
[----:B------:R-:W2:Y:S02]  /*108f0*/  LDG.E R2, desc[UR36][R2.64] ;  /* 0x0000002402027981 */ /* 0x000ea4000c1e1900 */
[----:B--2---:R-:W-:-:S04]  /*10900*/  I2FP.F32.S32 R0, R2 ;  /* 0x0000000200007245 */ /* 0x004fc80000201400 */
[----:B------:R-:W-:-:S04]  /*10910*/  F2FP.F16.F32.PACK_AB R0, RZ, R0 ;  /* 0x00000000ff00723e */ /* 0x000fc800000000ff */
[----:B------:R-:W-:Y:S01]  /*10920*/  PRMT R4, R0, 0x7610, R4 ;  /* 0x0000761000047816 */ /* 0x000fe20000000004 */
[----:B------:R-:W-:Y:S06]  /*10930*/  BRA `(.L_x_9121) ;  /* 0x0000000c00947947 */ /* 0x000fec0003800000 */
.L_x_9122:
[----:B------:R-:W2:Y:S02]  /*10940*/  LDG.E.U16 R2, desc[UR36][R2.64] ;  /* 0x0000002402027981 */ /* 0x000ea4000c1e1500 */
[----:B--2---:R-:W0:Y:S02]  /*10950*/  I2F.S16 R0, R2 ;  /* 0x0000000200007306 */ /* 0x004e240000101400 */
[----:B0-----:R-:W-:-:S04]  /*10960*/  F2FP.F16.F32.PACK_AB R0, RZ, R0 ;  /* 0x00000000ff00723e */ /* 0x001fc800000000ff */
[----:B------:R-:W-:Y:S01]  /*10970*/  PRMT R4, R0, 0x7610, R4 ;  /* 0x0000761000047816 */ /* 0x000fe20000000004 */
[----:B------:R-:W-:Y:S06]  /*10980*/  BRA `(.L_x_9121) ;  /* 0x0000000c00807947 */ /* 0x000fec0003800000 */
.L_x_9117:
        /* <DEDUP_REMOVED lines=9> */
.L_x_9125:
[----:B------:R0:W5:Y:S01]  /*10a20*/  LDG.E.U16 R4, desc[UR36][R2.64] ;  /* 0x0000002402047981 */ /* 0x000162000c1e1500 */
[----:B------:R-:W-:Y:S05]  /*10a30*/  BRA `(.L_x_9121) ;  /* 0x0000000c00547947 */ /* 0x000fea0003800000 */
.L_x_9124:
        /* <DEDUP_REMOVED lines=9> */
.L_x_9127:
[----:B------:R1:W5:Y:S01]  /*10ad0*/  LDG.E.U16 R4, desc[UR36][R2.64] ;  /* 0x0000002402047981 */ /* 0x000362000c1e1500 */
[----:B------:R-:W-:Y:S05]  /*10ae0*/  BRA `(.L_x_9121) ;  /* 0x0000000c00287947 */ /* 0x000fea0003800000 */
.L_x_9126:
        /* <DEDUP_REMOVED lines=13> */
.L_x_9116:
        /* <DEDUP_REMOVED lines=14> */
.L_x_9130:
        /* <DEDUP_REMOVED lines=13> */
.L_x_9129:
        /* <DEDUP_REMOVED lines=27> */
.L_x_9132:
        /* <DEDUP_REMOVED lines=14> */
.L_x_9131:
[----:B------:R-:W2:Y:S02]  /*11000*/  LDG.E.U16 R0, desc[UR36][R2.64] ;  /* 0x0000002402007981 */ /* 0x000ea4000c1e1500 */
[----:B--2---:R-:W-:-:S05]  /*11010*/  IMAD.U32 R0, R0, 0x10000, RZ ;  /* 0x0001000000007824 */ /* 0x004fca00078e00ff */
[----:B------:R-:W-:-:S04]  /*11020*/  F2FP.F16.F32.PACK_AB R0, RZ, R0 ;  /* 0x00000000ff00723e */ /* 0x000fc800000000ff */
[----:B------:R-:W-:Y:S01]  /*11030*/  PRMT R4, R0, 0x7610, R4 ;  /* 0x0000761000047816 */ /* 0x000fe20000000004 */
[----:B------:R-:W-:Y:S06]  /*11040*/  BRA `(.L_x_9121) ;  /* 0x0000000400d07947 */ /* 0x000fec0003800000 */
.L_x_9128:
        /* <DEDUP_REMOVED lines=13> */
.L_x_9135:
        /* <DEDUP_REMOVED lines=21> */
.L_x_9139:
[----:B------:R-:W-:Y:S05]  /*11270*/  BSYNC.RECONVERGENT B1 ;  /* 0x0000000000017941 */ /* 0x000fea0003800200 */
.L_x_9138:
[----:B------:R-:W-:Y:S01]  /*11280*/  IMAD.SHL.U32 R0, R0, 0x100000, RZ ;  /* 0x0010000000007824 */ /* 0x000fe200078e00ff */
[----:B------:R-:W-:-:S04]  /*11290*/  LEA R2, R2, 0x3b800000, 0x17 ;  /* 0x3b80000002027811 */ /* 0x000fc800078eb8ff */
[----:B------:R-:W-:-:S07]  /*112a0*/  LOP3.LUT R0, R2, R0, R7, 0xfe, !PT ;  /* 0x0000000002007212 */ /* 0x000fce00078efe07 */
.L_x_9137:
[----:B------:R-:W-:Y:S05]  /*112b0*/  BSYNC.RECONVERGENT B0 ;  /* 0x0000000000007941 */ /* 0x000fea0003800200 */
.L_x_9136:
[----:B------:R-:W-:-:S04]  /*112c0*/  F2FP.F16.F32.PACK_AB R0, RZ, R0 ;  /* 0x00000000ff00723e */ /* 0x000fc800000000ff */
[----:B------:R-:W-:Y:S01]  /*112d0*/  PRMT R4, R0, 0x7610, R4 ;  /* 0x0000761000047816 */ /* 0x000fe20000000004 */
[----:B------:R-:W-:Y:S06]  /*112e0*/  BRA `(.L_x_9121) ;  /* 0x0000000400287947 */ /* 0x000fec0003800000 */
.L_x_9134:
        /* <DEDUP_REMOVED lines=21> */
.L_x_9143:
[----:B------:R-:W-:Y:S05]  /*11440*/  BSYNC.RECONVERGENT B1 ;  /* 0x0000000000017941 */ /* 0x000fea0003800200 */
.L_x_9142:
[----:B------:R-:W-:Y:S01]  /*11450*/  IMAD.SHL.U32 R0, R0, 0x200000, RZ ;  /* 0x0020000000007824 */ /* 0x000fe200078e00ff */
[----:B------:R-:W-:-:S04]  /*11460*/  LEA R2, R2, 0x37800000, 0x17 ;  /* 0x3780000002027811 */ /* 0x000fc800078eb8ff */
[----:B------:R-:W-:-:S07]  /*11470*/  LOP3.LUT R0, R2, R0, R7, 0xfe, !PT ;  /* 0x0000000002007212 */ /* 0x000fce00078efe07 */
.L_x_9141:
[----:B------:R-:W-:Y:S05]  /*11480*/  BSYNC.RECONVERGENT B0 ;  /* 0x0000000000007941 */ /* 0x000fea0003800200 */
.L_x_9140:
[----:B------:R-:W-:-:S04]  /*11490*/  F2FP.F16.F32.PACK_AB R0, RZ, R0 ;  /* 0x00000000ff00723e */ /* 0x000fc800000000ff */
[----:B------:R-:W-:Y:S01]  /*114a0*/  PRMT R4, R0, 0x7610, R4 ;  /* 0x0000761000047816 */ /* 0x000fe20000000004 */
[----:B------:R-:W-:Y:S06]  /*114b0*/  BRA `(.L_x_9121) ;  /* 0x0000000000b47947 */ /* 0x000fec0003800000 */
.L_x_9133:
        /* <DEDUP_REMOVED lines=14> */
.L_x_9147:
[----:B------:R-:W-:Y:S05]  /*115a0*/  BSYNC.RECONVERGENT B0 ;  /* 0x0000000000007941 */ /* 0x000fea0003800200 */
.L_x_9146:
[----:B------:R-:W-:-:S04]  /*115b0*/  F2FP.F16.F32.PACK_AB R0, RZ, R0 ;  /* 0x00000000ff00723e */ /* 0x000fc800000000ff */
[----:B------:R-:W-:Y:S01]  /*115c0*/  PRMT R4, R0, 0x7610, R4 ;  /* 0x0000761000047816 */ /* 0x000fe20000000004 */
[----:B------:R-:W-:Y:S06]  /*115d0*/  BRA `(.L_x_9121) ;  /* 0x00000000006c7947 */ /* 0x000fec0003800000 */
.L_x_9120:
        /* <DEDUP_REMOVED lines=16> */
.L_x_9148:
[----:B------:R-:W-:Y:S01]  /*116e0*/  PRMT R4, RZ, 0x7610, R4 ;  /* 0x00007610ff047816 */ /* 0x000fe20000000004 */
[----:B------:R-:W-:Y:S06]  /*116f0*/  BRA `(.L_x_9121) ;  /* 0x0000000000247947 */ /* 0x000fec0003800000 */
.L_x_9145:
[----:B------:R-:W2:Y:S02]  /*11700*/  LDG.E.64 R2, desc[UR36][R2.64] ;  /* 0x0000002402027981 */ /* 0x000ea4000c1e1b00 */
[----:B--2---:R-:W0:Y:S02]  /*11710*/  I2F.U64 R0, R2 ;  /* 0x0000000200007312 */ /* 0x004e240000301000 */
[----:B0-----:R-:W-:-:S04]  /*11720*/  F2FP.F16.F32.PACK_AB R0, RZ, R0 ;  /* 0x00000000ff00723e */ /* 0x001fc800000000ff */
[----:B------:R-:W-:Y:S01]  /*11730*/  PRMT R4, R0, 0x7610, R4 ;  /* 0x0000761000047816 */ /* 0x000fe20000000004 */
[----:B------:R-:W-:Y:S06]  /*11740*/  BRA `(.L_x_9121) ;  /* 0x0000000000107947 */ /* 0x000fec0003800000 */
.L_x_9144:
[----:B------:R-:W2:Y:S02]  /*11750*/  LDG.E R2, desc[UR36][R2.64] ;  /* 0x0000002402027981 */ /* 0x000ea4000c1e1900 */
[----:B--2---:R-:W-:-:S04]  /*11760*/  I2FP.F32.U32 R0, R2 ;  /* 0x0000000200007245 */ /* 0x004fc80000201000 */
[----:B------:R-:W-:-:S04]  /*11770*/  F2FP.F16.F32.PACK_AB R0, RZ, R0 ;  /* 0x00000000ff00723e */ /* 0x000fc800000000ff */
[----:B------:R-:W-:-:S07]  /*11780*/  PRMT R4, R0, 0x7610, R4 ;  /* 0x0000761000047816 */ /* 0x000fce0000000004 */
.L_x_9121:
[----:B-----5:R-:W-:Y:S01]  /*11790*/  HADD2.F32 R4, -RZ, R4.H0_H0 ;  /* 0x20000004ff047230 */ /* 0x020fe20000004100 */
[----:B------:R-:W-:Y:S01]  /*117a0*/  BSSY.RECONVERGENT B1, `(.L_x_9149) ;  /* 0x0000013000017945 */ /* 0x000fe20003800200 */
[----:B------:R-:W-:-:S03]  /*117b0*/  HADD2.F32 R19, -RZ, R19.H0_H0 ;  /* 0x20000013ff137230 */ /* 0x000fc60000004100 */
[----:B------:R-:W-:Y:S02]  /*117c0*/  FADD.FTZ R0, |R4|, -RZ ;  /* 0x800000ff04007221 */ /* 0x000fe40000010200 */
[C---:B01----:R-:W-:Y:S01]  /*117d0*/  FADD.FTZ R3, |R19|.reuse, -RZ ;  /* 0x800000ff13037221 */ /* 0x043fe20000010200 */
        /* <DEDUP_REMOVED lines=13> */
[----:B------:R-:W-:Y:S05]  /*118b0*/  CALL.REL.NOINC `($__internal_18_$__cuda_sm3x_div_rn_ftz_f32_slowpath) ;  /* 0x0000001000347944 */ /* 0x000fea0003c00000 */
[----:B------:R-:W-:-:S07]  /*118c0*/  IMAD.MOV.U32 R2, RZ, RZ, R11 ;  /* 0x000000ffff027224 */ /* 0x000fce00078e000b */
.L_x_9150:
[----:B------:R-:W-:Y:S05]  /*118d0*/  BSYNC.RECONVERGENT B1 ;  /* 0x0000000000017941 */ /* 0x000fea0003800200 */
.L_x_9149:
        /* <DEDUP_REMOVED lines=43> */
.L_x_9154:
[----:B------:R-:W-:-:S06]  /*11b90*/  HADD2.F32 R3, -RZ, R19.H0_H0 ;  /* 0x20000013ff037230 */ /* 0x000fcc0000004100 */
[----:B------:R-:W0:Y:S02]  /*11ba0*/  F2I.S64.TRUNC R2, R3 ;  /* 0x0000000300027311 */ /* 0x000e24000020d900 */
[----:B0-----:R-:W-:Y:S01]  /*11bb0*/  STG.E.U8 desc[UR36][R16.64], R2 ;  /* 0x0000000210007986 */ /* 0x001fe2000c101124 */
[----:B------:R-:W-:Y:S05]  /*11bc0*/  EXIT ;  /* 0x000000000000794d */ /* 0x000fea0003800000 */
.L_x_9153:
        /* <DEDUP_REMOVED lines=10> */
.L_x_9157:
[----:B------:R-:W-:-:S06]  /*11c70*/  HADD2.F32 R19, -RZ, R19.H0_H0 ;  /* 0x20000013ff137230 */ /* 0x000fcc0000004100 */
[----:B------:R-:W0:Y:S02]  /*11c80*/  F2I.FTZ.TRUNC.NTZ R19, R19 ;  /* 0x0000001300137305 */ /* 0x000e24000021f100 */
[----:B0-----:R-:W-:Y:S01]  /*11c90*/  STG.E desc[UR36][R16.64], R19 ;  /* 0x0000001310007986 */ /* 0x001fe2000c101924 */
[----:B------:R-:W-:Y:S05]  /*11ca0*/  EXIT ;  /* 0x000000000000794d */ /* 0x000fea0003800000 */
.L_x_9156:
[----:B------:R-:W-:-:S06]  /*11cb0*/  HADD2.F32 R19, -RZ, R19.H0_H0 ;  /* 0x20000013ff137230 */ /* 0x000fcc0000004100 */
[----:B------:R-:W0:Y:S02]  /*11cc0*/  F2I.FTZ.TRUNC.NTZ R19, R19 ;  /* 0x0000001300137305 */ /* 0x000e24000021f100 */
[----:B0-----:R-:W-:Y:S01]  /*11cd0*/  STG.E.U16 desc[UR36][R16.64], R19 ;  /* 0x0000001310007986 */ /* 0x001fe2000c101524 */
[----:B------:R-:W-:Y:S05]  /*11ce0*/  EXIT ;  /* 0x000000000000794d */ /* 0x000fea0003800000 */
.L_x_9152:
        /* <DEDUP_REMOVED lines=9> */
.L_x_9159:
[----:B------:R-:W-:Y:S01]  /*11d80*/  STG.E.U16 desc[UR36][R16.64], R19 ;  /* 0x0000001310007986 */ /* 0x000fe2000c101524 */
[----:B------:R-:W-:Y:S05]  /*11d90*/  EXIT ;  /* 0x000000000000794d */ /* 0x000fea0003800000 */
.L_x_9158:
        /* <DEDUP_REMOVED lines=10> */
.L_x_9161:
[----:B------:R-:W-:-:S05]  /*11e40*/  HADD2.F32 R0, -RZ, R19.H0_H0 ;  /* 0x20000013ff007230 */ /* 0x000fca0000004100 */
[----:B------:R-:W-:-:S04]  /*11e50*/  F2FP.F16.F32.PACK_AB R0, RZ, R0 ;  /* 0x00000000ff00723e */ /* 0x000fc800000000ff */
[----:B------:R-:W-:-:S05]  /*11e60*/  PRMT R0, R0, 0x5410, RZ ;  /* 0x0000541000007816 */ /* 0x000fca00000000ff */
[----:B------:R-:W-:Y:S01]  /*11e70*/  STG.E desc[UR36][R16.64], R0 ;  /* 0x0000000010007986 */ /* 0x000fe2000c101924 */
[----:B------:R-:W-:Y:S05]  /*11e80*/  EXIT ;  /* 0x000000000000794d */ /* 0x000fea0003800000 */
.L_x_9160:
[----:B------:R-:W-:-:S05]  /*11e90*/  HADD2.F32 R2, -RZ, R19.H0_H0 ;  /* 0x20000013ff027230 */ /* 0x000fca0000004100 */
[----:B------:R-:W-:-:S06]  /*11ea0*/  FMUL.FTZ R2, R2, 1 ;  /* 0x3f80000002027820 */ /* 0x000fcc0000410000 */
[----:B------:R-:W0:Y:S02]  /*11eb0*/  F2F.F64.F32 R2, R2 ;  /* 0x0000000200027310 */ /* 0x000e240000201800 */
[----:B0-----:R-:W-:Y:S01]  /*11ec0*/  STG.E.64 desc[UR36][R16.64], R2 ;  /* 0x0000000210007986 */ /* 0x001fe2000c101b24 */
[----:B------:R-:W-:Y:S05]  /*11ed0*/  EXIT ;  /* 0x000000000000794d */ /* 0x000fea0003800000 */
.L_x_9151:
        /* <DEDUP_REMOVED lines=14> */
.L_x_9165:
        /* <DEDUP_REMOVED lines=17> */
.L_x_9168:
[----:B------:R-:W-:-:S04]  /*120d0*/  SHF.R.U32.HI R3, RZ, 0x18, R3 ;  /* 0x00000018ff037819 */ /* 0x000fc80000011603 */
[----:B------:R-:W-:-:S04]  /*120e0*/  LOP3.LUT R0, R0, 0x80, R3, 0xf8, !PT ;  /* 0x0000008000007812 */ /* 0x000fc800078ef803 */
[----:B------:R-:W-:-:S07]  /*120f0*/  PRMT R8, R0, 0x7610, R8 ;  /* 0x0000761000087816 */ /* 0x000fce0000000008 */
.L_x_9167:
[----:B------:R-:W-:Y:S05]  /*12100*/  BSYNC.RECONVERGENT B0 ;  /* 0x0000000000007941 */ /* 0x000fea0003800200 */
.L_x_9166:
[----:B------:R-:W-:Y:S01]  /*12110*/  STG.E.U8 desc[UR36][R16.64], R8 ;  /* 0x0000000810007986 */ /* 0x000fe2000c101124 */
[----:B------:R-:W-:Y:S05]  /*12120*/  EXIT ;  /* 0x000000000000794d */ /* 0x000fea0003800000 */
.L_x_9164:
        /* <DEDUP_REMOVED lines=17> */
.L_x_9171:
[----:B------:R-:W-:-:S04]  /*12240*/  SHF.R.U32.HI R3, RZ, 0x18, R3 ;  /* 0x00000018ff037819 */ /* 0x000fc80000011603 */
[----:B------:R-:W-:-:S04]  /*12250*/  LOP3.LUT R0, R0, 0x80, R3, 0xf8, !PT ;  /* 0x0000008000007812 */ /* 0x000fc800078ef803 */
[----:B------:R-:W-:-:S07]  /*12260*/  PRMT R8, R0, 0x7610, R8 ;  /* 0x0000761000087816 */ /* 0x000fce0000000008 */
.L_x_9170:
[----:B------:R-:W-:Y:S05]  /*12270*/  BSYNC.RECONVERGENT B0 ;  /* 0x0000000000007941 */ /* 0x000fea0003800200 */
.L_x_9169:
[----:B------:R-:W-:Y:S01]  /*12280*/  STG.E.U8 desc[UR36][R16.64], R8 ;  /* 0x0000000810007986 */ /* 0x000fe2000c101124 */
[----:B------:R-:W-:Y:S05]  /*12290*/  EXIT ;  /* 0x000000000000794d */ /* 0x000fea0003800000 */
.L_x_9163:
        /* <DEDUP_REMOVED lines=22> */
.L_x_9173:
[----:B------:R-:W-:-:S06]  /*12400*/  HADD2.F32 R2, -RZ, R19.H0_H0 ;  /* 0x20000013ff027230 */ /* 0x000fcc0000004100 */
[----:B------:R-:W0:Y:S02]  /*12410*/  F2I.U64.TRUNC R2, R2 ;  /* 0x0000000200027311 */ /* 0x000e24000020d800 */
[----:B0-----:R-:W-:Y:S01]  /*12420*/  STG.E.64 desc[UR36][R16.64], R2 ;  /* 0x0000000210007986 */ /* 0x001fe2000c101b24 */
[----:B------:R-:W-:Y:S05]  /*12430*/  EXIT ;  /* 0x000000000000794d */ /* 0x000fea0003800000 */
.L_x_9172:
[----:B------:R-:W-:-:S06]  /*12440*/  HADD2.F32 R19, -RZ, R19.H0_H0 ;  /* 0x20000013ff137230 */ /* 0x000fcc0000004100 */
[----:B------:R-:W0:Y:S02]  /*12450*/  F2I.FTZ.U32.TRUNC.NTZ R19, R19 ;  /* 0x0000001300137305 */ /* 0x000e24000021f000 */
[----:B0-----:R-:W-:Y:S01]  /*12460*/  STG.E desc[UR36][R16.64], R19 ;  /* 0x0000001310007986 */ /* 0x001fe2000c101924 */
[----:B------:R-:W-:Y:S05]  /*12470*/  EXIT ;  /* 0x000000000000794d */ /* 0x000fea0003800000 */
.L_x_9162:
        /* <DEDUP_REMOVED lines=11> */
.L_x_9175:
[----:B------:R-:W-:Y:S01]  /*12530*/  HADD2.F32 R19, -RZ, R19.H0_H0 ;  /* 0x20000013ff137230 */ /* 0x000fe20000004100 */
[----:B------:R-:W-:-:S04]  /*12540*/  CS2R R6, SRZ ;  /* 0x0000000000067805 */ /* 0x000fc8000001ff00 */
[----:B------:R-:W-:-:S06]  /*12550*/  FMUL.FTZ R4, R19, 1 ;  /* 0x3f80000013047820 */ /* 0x000fcc0000410000 */
[----:B------:R-:W0:Y:S02]  /*12560*/  F2F.F64.F32 R4, R4 ;  /* 0x0000000400047310 */ /* 0x000e240000201800 */
[----:B0-----:R-:W-:Y:S01]  /*12570*/  STG.E.128 desc[UR36][R16.64], R4 ;  /* 0x0000000410007986 */ /* 0x001fe2000c101d24 */
[----:B------:R-:W-:Y:S05]  /*12580*/  EXIT ;  /* 0x000000000000794d */ /* 0x000fea0003800000 */
.L_x_9174:
[----:B------:R-:W-:-:S09]  /*12590*/  UISETP.NE.AND UP0, UPT, UR4, 0xf, UPT ;  /* 0x0000000f0400788c */ /* 0x000fd2000bf05270 */
[----:B------:R-:W-:Y:S05]  /*125a0*/  BRA.U !UP0, `(.L_x_9176) ;  /* 0x0000000108e87547 */ /* 0x000fea000b800000 */
[----:B------:R-:W-:-:S09]  /*125b0*/  UISETP.NE.AND UP0, UPT, UR4, 0x17, UPT ;  /* 0x000000170400788c */ /* 0x000fd2000bf05270 */
[----:B------:R-:W-:Y:S05]  /*125c0*/  BRA.U !UP0, `(.L_x_9177) ;  /* 0x0000000108907547 */ /* 0x000fea000b800000 */
[----:B------:R-:W-:-:S09]  /*125d0*/  UISETP.NE.AND UP0, UPT, UR4, 0x18, UPT ;  /* 0x000000180400788c */ /* 0x000fd2000bf05270 */
[----:B------:R-:W-:Y:S05]  /*125e0*/  BRA.U !UP0, `(.L_x_9178) ;  /* 0x0000000108447547 */ /* 0x000fea000b800000 */
.L_x_9155:
        /* <DEDUP_REMOVED lines=16> */
.L_x_9179:
[----:B------:R-:W-:Y:S05]  /*126f0*/  EXIT ;  /* 0x000000000000794d */ /* 0x000fea0003800000 */
.L_x_9178:
        /* <DEDUP_REMOVED lines=13> */
.L_x_9181:
[----:B------:R-:W-:Y:S05]  /*127d0*/  BSYNC.RECONVERGENT B0 ;  /* 0x0000000000007941 */ /* 0x000fea0003800200 */
.L_x_9180:
[----:B------:R-:W-:-:S05]  /*127e0*/  LOP3.LUT R3, R0, 0x80, R3, 0xf8, !PT ;  /* 0x0000008000037812 */ /* 0x000fca00078ef803 */
[----:B------:R-:W-:Y:S01]  /*127f0*/  STG.E.U8 desc[UR36][R16.64], R3 ;  /* 0x0000000310007986 */ /* 0x000fe2000c101124 */
[----:B------:R-:W-:Y:S05]  /*12800*/  EXIT ;  /* 0x000000000000794d */ /* 0x000fea0003800000 */
.L_x_9177:
        /* <DEDUP_REMOVED lines=12> */
.L_x_9183:
[----:B------:R-:W-:Y:S01]  /*128d0*/  IMAD.MOV.U32 R0, RZ, RZ, 0x7f ;  /* 0x0000007fff007424 */ /* 0x000fe200078e00ff */
[----:B------:R-:W-:-:S04]  /*128e0*/  ISETP.GT.U32.AND P0, PT, R2, 0x7f800000, PT ;  /* 0x7f8000000200780c */ /* 0x000fc80003f04070 */
[----:B------:R-:W-:-:S09]  /*128f0*/  SEL R0, R0, 0x7c, P0 ;  /* 0x0000007c00007807 */ /* 0x000fd20000000000 */
.L_x_9184:
[----:B------:R-:W-:Y:S05]  /*12900*/  BSYNC.RECONVERGENT B0 ;  /* 0x0000000000007941 */ /* 0x000fea0003800200 */
.L_x_9182:
[----:B------:R-:W-:-:S04]  /*12910*/  SHF.R.U32.HI R3, RZ, 0x18, R3 ;  /* 0x00000018ff037819 */ /* 0x000fc80000011603 */
[----:B------:R-:W-:-:S05]  /*12920*/  LOP3.LUT R3, R0, 0x80, R3, 0xf8, !PT ;  /* 0x0000008000037812 */ /* 0x000fca00078ef803 */
[----:B------:R-:W-:Y:S01]  /*12930*/  STG.E.U8 desc[UR36][R16.64], R3 ;  /* 0x0000000310007986 */ /* 0x000fe2000c101124 */
[----:B------:R-:W-:Y:S05]  /*12940*/  EXIT ;  /* 0x000000000000794d */ /* 0x000fea0003800000 */
.L_x_9176:
[----:B------:R-:W-:-:S05]  /*12950*/  HADD2.F32 R0, -RZ, R19.H0_H0 ;  /* 0x20000013ff007230 */ /* 0x000fca0000004100 */
[----:B------:R-:W-:-:S05]  /*12960*/  F2FP.BF16.F32.PACK_AB R0, RZ, R0 ;  /* 0x00000000ff00723e */ /* 0x000fca00000010ff */
[----:B------:R-:W-:Y:S01]  /*12970*/  STG.E.U16 desc[UR36][R16.64], R0 ;  /* 0x0000000010007986 */ /* 0x000fe2000c101524 */
[----:B------:R-:W-:Y:S05]  /*12980*/  EXIT ;  /* 0x000000000000794d */ /* 0x000fea0003800000 */
        .weak           $__internal_18_$__cuda_sm3x_div_rn_ftz_f32_slowpath
        .type           $__internal_18_$__cuda_sm3x_div_rn_ftz_f32_slowpath,@function
        .size           $__internal_18_$__cuda_sm3x_div_rn_ftz_f32_slowpath,(.L_x_16765 - $__internal_18_$__cuda_sm3x_div_rn_ftz_f32_slowpath)
$__internal_18_$__cuda_sm3x_div_rn_ftz_f32_slowpath:
        /* <DEDUP_REMOVED lines=32> */
.L_x_9187:
[----:B------:R-:W-:Y:S05]  /*12b90*/  BSYNC.RELIABLE B2 ;  /* 0x0000000000027941 */ /* 0x000fea0003800100 */
.L_x_9186:
        /* <DEDUP_REMOVED lines=27> */
.L_x_9193:
[----:B------:R-:W-:-:S07]  /*12d50*/  IMAD R11, R3, 0x800000, R11 ;  /* 0x00800000030b7824 */ /* 0x000fce00078e020b */
.L_x_9194:
[----:B------:R-:W-:Y:S05]  /*12d60*/  BSYNC.RECONVERGENT B2 ;  /* 0x0000000000027941 */ /* 0x000fea0003800200 */
.L_x_9192:
[----:B------:R-:W-:Y:S05]  /*12d70*/  BRA `(.L_x_9195) ;  /* 0x0000000000207947 */ /* 0x000fea0003800000 */
.L_x_9191:
[----:B------:R-:W-:-:S04]  /*12d80*/  LOP3.LUT R0, R9, 0x80000000, R0, 0x48, !PT ;  /* 0x8000000009007812 */ /* 0x000fc800078e4800 */
[----:B------:R-:W-:Y:S01]  /*12d90*/  LOP3.LUT R11, R0, 0x7f800000, RZ, 0xfc, !PT ;  /* 0x7f800000000b7812 */ /* 0x000fe200078efcff */
[----:B------:R-:W-:Y:S06]  /*12da0*/  BRA `(.L_x_9195) ;  /* 0x0000000000147947 */ /* 0x000fec0003800000 */
.L_x_9190:
[----:B------:R-:W-:Y:S01]  /*12db0*/  LOP3.LUT R11, R9, 0x80000000, R0, 0x48, !PT ;  /* 0x80000000090b7812 */ /* 0x000fe200078e4800 */
[----:B------:R-:W-:Y:S06]  /*12dc0*/  BRA `(.L_x_9195) ;  /* 0x00000000000c7947 */ /* 0x000fec0003800000 */
.L_x_9189:
[----:B------:R-:W0:Y:S01]  /*12dd0*/  MUFU.RSQ R11, -QNAN ;  /* 0xffc00000000b7908 */ /* 0x000e220000001400 */
[----:B------:R-:W-:Y:S05]  /*12de0*/  BRA `(.L_x_9195) ;  /* 0x0000000000047947 */ /* 0x000fea0003800000 */
.L_x_9188:
[----:B------:R-:W-:-:S07]  /*12df0*/  FADD.FTZ R11, R0, R9 ;  /* 0x00000009000b7221 */ /* 0x000fce0000010000 */
.L_x_9195:
[----:B------:R-:W-:Y:S05]  /*12e00*/  BSYNC.RECONVERGENT B0 ;  /* 0x0000000000007941 */ /* 0x000fea0003800200 */
.L_x_9185:
[----:B------:R-:W-:-:S04]  /*12e10*/  IMAD.MOV.U32 R3, RZ, RZ, 0x0 ;  /* 0x00000000ff037424 */ /* 0x000fc800078e00ff */
[----:B0-----:R-:W-:Y:S05]  /*12e20*/  RET.REL.NODEC R2 `(_ZN2at6native18elementwise_kernelILi128ELi4EZNS0_15gpu_kernel_implINS0_13BinaryFunctorIN3c104HalfES5_S5_ZZZNS0_17atan2_kernel_cudaERNS_18TensorIteratorBaseEENKUlvE_clEvENKUlvE1_clEvEUlS5_S5_E_EEEEvS7_RKT_EUliE_EEviT1_) ;  /* 0xfffffed002747950 */ /* 0x001fea0003c3ffff */
.L_x_9196:
        /* <DEDUP_REMOVED lines=13> */
.L_x_16765:


//--------------------- .text._ZN2at6native27unrolled_elementwise_kernelINS0_13BinaryFunctorIN3c104HalfES4_S4_ZZZNS0_17atan2_kernel_cudaERNS_18TensorIteratorBaseEENKUlvE_clEvENKUlvE1_clEvEUlS4_S4_E_EESt5arrayIPcLm3EELi4E23TrivialOffsetCalculatorILi2EjESE_ILi1EjENS0_6memory12LoadWithCastILi2EEENSH_13StoreWithCastILi1EEEEEviT_T0_T2_T3_T4_T5_ --------------------------
	.section	.text._ZN2at6native27unrolled_elementwise_kernelINS0_13BinaryFunctorIN3c104HalfES4_S4_ZZZNS0_17atan2_kernel_cudaERNS_18TensorIteratorBaseEENKUlvE_clEvENKUlvE1_clEvEUlS4_S4_E_EESt5arrayIPcLm3EELi4E23TrivialOffsetCalculatorILi2EjESE_ILi1EjENS0_6memory12LoadWithCastILi2EEENSH_13StoreWithCastILi1EEEEEviT_T0_T2_T3_T4_T5_,"ax",@progbits
	.align	128
        .global         _ZN2at6native27unrolled_elementwise_kernelINS0_13BinaryFunctorIN3c104HalfES4_S4_ZZZNS0_17atan2_kernel_cudaERNS_18TensorIteratorBaseEENKUlvE_clEvENKUlvE1_clEvEUlS4_S4_E_EESt5arrayIPcLm3EELi4E23TrivialOffsetCalculatorILi2EjESE_ILi1EjENS0_6memory12LoadWithCastILi2EEENSH_13StoreWithCastILi1EEEEEviT_T0_T2_T3_T4_T5_
        .type           _ZN2at6native27unrolled_elementwise_kernelINS0_13BinaryFunctorIN3c104HalfES4_S4_ZZZNS0_17atan2_kernel_cudaERNS_18TensorIteratorBaseEENKUlvE_clEvENKUlvE1_clEvEUlS4_S4_E_EESt5arrayIPcLm3EELi4E23TrivialOffsetCalculatorILi2EjESE_ILi1EjENS0_6memory12LoadWithCastILi2EEENSH_13StoreWithCastILi1EEEEEviT_T0_T2_T3_T4_T5_,@function
        .size           _ZN2at6native27unrolled_elementwise_kernelINS0_13BinaryFunctorIN3c104HalfES4_S4_ZZZNS0_17atan2_kernel_cudaERNS_18TensorIteratorBaseEENKUlvE_clEvENKUlvE1_clEvEUlS4_S4_E_EESt5arrayIPcLm3EELi4E23TrivialOffsetCalculatorILi2EjESE_ILi1EjENS0_6memory12LoadWithCastILi2EEENSH_13StoreWithCastILi1EEEEEviT_T0_T2_T3_T4_T5_,(.L_x_16766 - _ZN2at6native27unrolled_elementwise_kernelINS0_13BinaryFunctorIN3c104HalfES4_S4_ZZZNS0_17atan2_kernel_cudaERNS_18TensorIteratorBaseEENKUlvE_clEvENKUlvE1_clEvEUlS4_S4_E_EESt5arrayIPcLm3EELi4E23TrivialOffsetCalculatorILi2EjESE_ILi1EjENS0_6memory12LoadWithCastILi2EEENSH_13StoreWithCastILi1EEEEEviT_T0_T2_T3_T4_T5_)
        .other          _ZN2at6native27unrolled_elementwise_kernelINS0_13BinaryFunctorIN3c104HalfES4_S4_ZZZNS0_17atan2_kernel_cudaERNS_18TensorIteratorBaseEENKUlvE_clEvENKUlvE1_clEvEUlS4_S4_E_EESt5arrayIPcLm3EELi4E23TrivialOffsetCalculatorILi2EjESE_ILi1EjENS0_6memory12LoadWithCastILi2EEENSH_13StoreWithCastILi1EEEEEviT_T0_T2_T3_T4_T5_,@"STO_CUDA_ENTRY STV_DEFAULT"
_ZN2at6native27unrolled_elementwise_kernelINS0_13BinaryFunctorIN3c104HalfES4_S4_ZZZNS0_17atan2_kernel_cudaERNS_18TensorIteratorBaseEENKUlvE_clEvENKUlvE1_clEvEUlS4_S4_E_EESt5arrayIPcLm3EELi4E23TrivialOffsetCalculatorILi2EjESE_ILi1EjENS0_6memory12LoadWithCastILi2EEENSH_13StoreWithCastILi1EEEEEviT_T0_T2_T3_T4_T5_:
.text._ZN2at6native27unrolled_elementwise_kernelINS0_13BinaryFunctorIN3c104HalfES4_S4_ZZZNS0_17atan2_kernel_cudaERNS_18TensorIteratorBaseEENKUlvE_clEvENKUlvE1_clEvEUlS4_S4_E_EESt5arrayIPcLm3EELi4E23TrivialOffsetCalculatorILi2EjESE_ILi1EjENS0_6memory12LoadWithCastILi2EEENSH_13StoreWithCastILi1EEEEEviT_T0_T2_T3_T4_T5_:
        /* <DEDUP_REMOVED lines=36> */
.L_x_9202:
[----:B------:R-:W2:Y:S02]  /*0240*/  LDG.E.U8 R2, desc[UR36][R2.64] ;  /* 0x0000002402027981 */ /* 0x000ea4000c1e1100 */
[----:B--2---:R-:W-:-:S04]  /*0250*/  I2FP.F32.U32 R0, R2 ;  /* 0x0000000200007245 */ /* 0x004fc80000201000 */
[----:B------:R-:W-:-:S04]  /*0260*/  F2FP.F16.F32.PACK_AB R0, RZ, R0 ;  /* 0x00000000ff00723e */ /* 0x000fc800000000ff */
[----:B------:R-:W-:Y:S01]  /*0270*/  PRMT R26, R0, 0x7610, R26 ;  /* 0x00007610001a7816 */ /* 0x000fe2000000001a */
[----:B------:R-:W-:Y:S06]  /*0280*/  BRA `(.L_x_9204) ;  /* 0x0000000c00d47947 */ /* 0x000fec0003800000 */
.L_x_9201:
        /* <DEDUP_REMOVED lines=11> */
.L_x_9206:
[----:B------:R-:W2:Y:S02]  /*0340*/  LDG.E R2, desc[UR36][R2.64] ;  /* 0x0000002402027981 */ /* 0x000ea4000c1e1900 */
[----:B--2---:R-:W-:-:S04]  /*0350*/  I2FP.F32.S32 R0, R2 ;  /* 0x0000000200007245 */ /* 0x004fc80000201400 */
[----:B------:R-:W-:-:S04]  /*0360*/  F2FP.F16.F32.PACK_AB R0, RZ, R0 ;  /* 0x00000000ff00723e */ /* 0x000fc800000000ff */
[----:B------:R-:W-:Y:S01]  /*0370*/  PRMT R26, R0, 0x7610, R26 ;  /* 0x00007610001a7816 */ /* 0x000fe2000000001a */
[----:B------:R-:W-:Y:S06]  /*0380*/  BRA `(.L_x_9204) ;  /* 0x0000000c00947947 */ /* 0x000fec0003800000 */
.L_x_9205:
[----:B------:R-:W2:Y:S02]  /*0390*/  LDG.E.U16 R2, desc[UR36][R2.64] ;  /* 0x0000002402027981 */ /* 0x000ea4000c1e1500 */
[----:B--2---:R-:W0:Y:S02]  /*03a0*/  I2F.S16 R0, R2 ;  /* 0x0000000200007306 */ /* 0x004e240000101400 */
[----:B0-----:R-:W-:-:S04]  /*03b0*/  F2FP.F16.F32.PACK_AB R0, RZ, R0 ;  /* 0x00000000ff00723e */ /* 0x001fc800000000ff */
[----:B------:R-:W-:Y:S01]  /*03c0*/  PRMT R26, R0, 0x7610, R26 ;  /* 0x00007610001a7816 */ /* 0x000fe2000000001a */
[----:B------:R-:W-:Y:S06]  /*03d0*/  BRA `(.L_x_9204) ;  /* 0x0000000c00807947 */ /* 0x000fec0003800000 */
.L_x_9200:
        /* <DEDUP_REMOVED lines=9> */
.L_x_9208:
[----:B------:R1:W5:Y:S01]  /*0470*/  LDG.E.U16 R26, desc[UR36][R2.64] ;  /* 0x00000024021a7981 */ /* 0x000362000c1e1500 */
[----:B------:R-:W-:Y:S05]  /*0480*/  BRA `(.L_x_9204) ;  /* 0x0000000c00547947 */ /* 0x000fea0003800000 */
.L_x_9207:
        /* <DEDUP_REMOVED lines=9> */
.L_x_9210:
[----:B------:R0:W5:Y:S01]  /*0520*/  LDG.E.U16 R26, desc[UR36][R2.64] ;  /* 0x00000024021a7981 */ /* 0x000162000c1e1500 */
[----:B------:R-:W-:Y:S05]  /*0530*/  BRA `(.L_x_9204) ;  /* 0x0000000c00287947 */ /* 0x000fea0003800000 */
.L_x_9209:
        /* <DEDUP_REMOVED lines=13> */
.L_x_9199:
        /* <DEDUP_REMOVED lines=14> */
.L_x_9213:
        /* <DEDUP_REMOVED lines=13> */
.L_x_9212:
        /* <DEDUP_REMOVED lines=27> */
.L_x_9215:
        /* <DEDUP_REMOVED lines=14> */
.L_x_9214:
[----:B------:R-:W2:Y:S02]  /*0a50*/  LDG.E.U16 R0, desc[UR36][R2.64] ;  /* 0x0000002402007981 */ /* 0x000ea4000c1e1500 */
[----:B--2---:R-:W-:-:S05]  /*0a60*/  IMAD.U32 R0, R0, 0x10000, RZ ;  /* 0x0001000000007824 */ /* 0x004fca00078e00ff */
[----:B------:R-:W-:-:S04]  /*0a70*/  F2FP.F16.F32.PACK_AB R0, RZ, R0 ;  /* 0x00000000ff00723e */ /* 0x000fc800000000ff */
[----:B------:R-:W-:Y:S01]  /*0a80*/  PRMT R26, R0, 0x7610, R26 ;  /* 0x00007610001a7816 */ /* 0x000fe2000000001a */
[----:B------:R-:W-:Y:S06]  /*0a90*/  BRA `(.L_x_9204) ;  /* 0x0000000400d07947 */ /* 0x000fec0003800000 */
.L_x_9211:
        /* <DEDUP_REMOVED lines=13> */
.L_x_9218:
        /* <DEDUP_REMOVED lines=21> */
.L_x_9222:
[----:B------:R-:W-:Y:S05]  /*0cc0*/  BSYNC.RECONVERGENT B1 ;  /* 0x0000000000017941 */ /* 0x000fea0003800200 */
.L_x_9221:
[----:B------:R-:W-:Y:S01]  /*0cd0*/  IMAD.SHL.U32 R0, R0, 0x100000, RZ ;  /* 0x0010000000007824 */ /* 0x000fe200078e00ff */
[----:B------:R-:W-:-:S04]  /*0ce0*/  LEA R2, R2, 0x3b800000, 0x17 ;  /* 0x3b80000002027811 */ /* 0x000fc800078eb8ff */
[----:B------:R-:W-:-:S07]  /*0cf0*/  LOP3.LUT R0, R2, R0, R7, 0xfe, !PT ;  /* 0x0000000002007212 */ /* 0x000fce00078efe07 */
.L_x_9220:
[----:B------:R-:W-:Y:S05]  /*0d00*/  BSYNC.RECONVERGENT B0 ;  /* 0x0000000000007941 */ /* 0x000fea0003800200 */
.L_x_9219:
[----:B------:R-:W-:-:S04]  /*0d10*/  F2FP.F16.F32.PACK_AB R0, RZ, R0 ;  /* 0x00000000ff00723e */ /* 0x000fc800000000ff */
[----:B------:R-:W-:Y:S01]  /*0d20*/  PRMT R26, R0, 0x7610, R26 ;  /* 0x00007610001a7816 */ /* 0x000fe2000000001a */
[----:B------:R-:W-:Y:S06]  /*0d30*/  BRA `(.L_x_9204) ;  /* 0x0000000400287947 */ /* 0x000fec0003800000 */
.L_x_9217:
        /* <DEDUP_REMOVED lines=21> */
.L_x_9226:
[----:B------:R-:W-:Y:S05]  /*0e90*/  BSYNC.RECONVERGENT B1 ;  /* 0x0000000000017941 */ /* 0x000fea0003800200 */
.L_x_9225:
[----:B------:R-:W-:Y:S01]  /*0ea0*/  IMAD.SHL.U32 R0, R0, 0x200000, RZ ;  /* 0x0020000000007824 */ /* 0x000fe200078e00ff */
[----:B------:R-:W-:-:S04]  /*0eb0*/  LEA R2, R2, 0x37800000, 0x17 ;  /* 0x3780000002027811 */ /* 0x000fc800078eb8ff */
[----:B------:R-:W-:-:S07]  /*0ec0*/  LOP3.LUT R0, R2, R0, R7, 0xfe, !PT ;  /* 0x0000000002007212 */ /* 0x000fce00078efe07 */
.L_x_9224:
[----:B------:R-:W-:Y:S05]  /*0ed0*/  BSYNC.RECONVERGENT B0 ;  /* 0x0000000000007941 */ /* 0x000fea0003800200 */
.L_x_9223:
[----:B------:R-:W-:-:S04]  /*0ee0*/  F2FP.F16.F32.PACK_AB R0, RZ, R0 ;  /* 0x00000000ff00723e */ /* 0x000fc800000000ff */
[----:B------:R-:W-:Y:S01]  /*0ef0*/  PRMT R26, R0, 0x7610, R26 ;  /* 0x00007610001a7816 */ /* 0x000fe2000000001a */
[----:B------:R-:W-:Y:S06]  /*0f00*/  BRA `(.L_x_9204) ;  /* 0x0000000000b47947 */ /* 0x000fec0003800000 */
.L_x_9216:
[----:B------:R-:W-:-:S09]  /*0f10*/  UISETP.NE.AND UP0, UPT, UR4, 0x1c, UPT ;  /* 0x0000001c0400788c */ /* 0x000fd2000bf05270 */
[----:B------:R-:W-:Y:S05]  /*0f20*/  BRA.U !UP0, `(.L_x_9227) ;  /* 0x00000001089c7547 */ /* 0x000fea000b800000 */
[----:B------:R-:W-:-:S09]  /*0f30*/  UISETP.NE.AND UP0, UPT, UR4, 0x1d, UPT ;  /* 0x0000001d0400788c */ /* 0x000fd2000bf05270 */
[----:B------:R-:W-:Y:S05]  /*0f40*/  BRA.U !UP0, `(.L_x_9228) ;  /* 0x0000000108807547 */ /* 0x000fea000b800000 */
[----:B------:R-:W-:-:S09]  /*0f50*/  UISETP.NE.AND UP0, UPT, UR4, 0x2c, UPT ;  /* 0x0000002c0400788c */ /* 0x000fd2000bf05270 */
[----:B------:R-:W-:Y:S05]  /*0f60*/  BRA.U !UP0, `(.L_x_9229) ;  /* 0x0000000108487547 */ /* 0x000fea000b800000 */
.L_x_9203:
        /* <DEDUP_REMOVED lines=16> */
.L_x_9230:
[----:B------:R-:W-:Y:S01]  /*1070*/  PRMT R26, RZ, 0x7610, R26 ;  /* 0x00007610ff1a7816 */ /* 0x000fe2000000001a */
[----:B------:R-:W-:Y:S06]  /*1080*/  BRA `(.L_x_9204) ;  /* 0x0000000000547947 */ /* 0x000fec0003800000 */
.L_x_9229:
        /* <DEDUP_REMOVED lines=8> */
.L_x_9232:
[----:B------:R-:W-:Y:S05]  /*1110*/  BSYNC.RECONVERGENT B0 ;  /* 0x0000000000007941 */ /* 0x000fea0003800200 */
.L_x_9231:
[----:B------:R-:W-:-:S04]  /*1120*/  F2FP.F16.F32.PACK_AB R0, RZ, R0 ;  /* 0x00000000ff00723e */ /* 0x000fc800000000ff */
[----:B------:R-:W-:Y:S01]  /*1130*/  PRMT R26, R0, 0x7610, R26 ;  /* 0x00007610001a7816 */ /* 0x000fe2000000001a */
[----:B------:R-:W-:Y:S06]  /*1140*/  BRA `(.L_x_9204) ;  /* 0x0000000000247947 */ /* 0x000fec0003800000 */
.L_x_9228:
[----:B------:R-:W2:Y:S02]  /*1150*/  LDG.E.64 R2, desc[UR36][R2.64] ;  /* 0x0000002402027981 */ /* 0x000ea4000c1e1b00 */
[----:B--2---:R-:W0:Y:S02]  /*1160*/  I2F.U64 R0, R2 ;  /* 0x0000000200007312 */ /* 0x004e240000301000 */
[----:B0-----:R-:W-:-:S04]  /*1170*/  F2FP.F16.F32.PACK_AB R0, RZ, R0 ;  /* 0x00000000ff00723e */ /* 0x001fc800000000ff */
[----:B------:R-:W-:Y:S01]  /*1180*/  PRMT R26, R0, 0x7610, R26 ;  /* 0x00007610001a7816 */ /* 0x000fe2000000001a */
[----:B------:R-:W-:Y:S06]  /*1190*/  BRA `(.L_x_9204) ;  /* 0x0000000000107947 */ /* 0x000fec0003800000 */
.L_x_9227:
[----:B------:R-:W2:Y:S02]  /*11a0*/  LDG.E R2, desc[UR36][R2.64] ;  /* 0x0000002402027981 */ /* 0x000ea4000c1e1900 */
[----:B--2---:R-:W-:-:S04]  /*11b0*/  I2FP.F32.U32 R0, R2 ;  /* 0x0000000200007245 */ /* 0x004fc80000201000 */
[----:B------:R-:W-:-:S04]  /*11c0*/  F2FP.F16.F32.PACK_AB R0, RZ, R0 ;  /* 0x00000000ff00723e */ /* 0x000fc800000000ff */
[----:B------:R-:W-:-:S07]  /*11d0*/  PRMT R26, R0, 0x7610, R26 ;  /* 0x00007610001a7816 */ /* 0x000fce000000001a */
.L_x_9204:
        /* <DEDUP_REMOVED lines=21> */
.L_x_9236:
[----:B------:R-:W2:Y:S02]  /*1330*/  LDG.E.U8 R2, desc[UR36][R2.64] ;  /* 0x0000002402027981 */ /* 0x000ea4000c1e1100 */
[----:B--2---:R-:W-:-:S04]  /*1340*/  I2FP.F32.U32 R0, R2 ;  /* 0x0000000200007245 */ /* 0x004fc80000201000 */
[----:B------:R-:W-:-:S04]  /*1350*/  F2FP.F16.F32.PACK_AB R0, RZ, R0 ;  /* 0x00000000ff00723e */ /* 0x000fc800000000ff */
[----:B------:R-:W-:Y:S01]  /*1360*/  PRMT R27, R0, 0x7610, R27 ;  /* 0x00007610001b7816 */ /* 0x000fe2000000001b */
[----:B------:R-:W-:Y:S06]  /*1370*/  BRA `(.L_x_9238) ;  /* 0x0000000c00d47947 */ /* 0x000fec0003800000 */
.L_x_9235:
        /* <DEDUP_REMOVED lines=11> */
.L_x_9240:
[----:B------:R-:W2:Y:S02]  /*1430*/  LDG.E R2, desc[UR36][R2.64] ;  /* 0x0000002402027981 */ /* 0x000ea4000c1e1900 */
[----:B--2---:R-:W-:-:S04]  /*1440*/  I2FP.F32.S32 R0, R2 ;  /* 0x0000000200007245 */ /* 0x004fc80000201400 */
[----:B------:R-:W-:-:S04]  /*1450*/  F2FP.F16.F32.PACK_AB R0, RZ, R0 ;  /* 0x00000000ff00723e */ /* 0x000fc800000000ff */
[----:B------:R-:W-:Y:S01]  /*1460*/  PRMT R27, R0, 0x7610, R27 ;  /* 0x00007610001b7816 */ /* 0x000fe2000000001b */
[----:B------:R-:W-:Y:S06]  /*1470*/  BRA `(.L_x_9238) ;  /* 0x0000000c00947947 */ /* 0x000fec0003800000 */
.L_x_9239:
[----:B------:R-:W2:Y:S02]  /*1480*/  LDG.E.U16 R2, desc[UR36][R2.64] ;  /* 0x0000002402027981 */ /* 0x000ea4000c1e1500 */
[----:B--2---:R-:W0:Y:S02]  /*1490*/  I2F.S16 R0, R2 ;  /* 0x0000000200007306 */ /* 0x004e240000101400 */
[----:B0-----:R-:W-:-:S04]  /*14a0*/  F2FP.F16.F32.PACK_AB R0, RZ, R0 ;  /* 0x00000000ff00723e */ /* 0x001fc800000000ff */
[----:B------:R-:W-:Y:S01]  /*14b0*/  PRMT R27, R0, 0x7610, R27 ;  /* 0x00007610001b7816 */ /* 0x000fe2000000001b */
[----:B------:R-:W-:Y:S06]  /*14c0*/  BRA `(.L_x_9238) ;  /* 0x0000000c00807947 */ /* 0x000fec0003800000 */
.L_x_9234:
        /* <DEDUP_REMOVED lines=9> */
.L_x_9242:
[----:B------:R1:W5:Y:S01]  /*1560*/  LDG.E.U16 R27, desc[UR36][R2.64] ;  /* 0x00000024021b7981 */ /* 0x000362000c1e1500 */
[----:B------:R-:W-:Y:S05]  /*1570*/  BRA `(.L_x_9238) ;  /* 0x0000000c00547947 */ /* 0x000fea0003800000 */
.L_x_9241:
        /* <DEDUP_REMOVED lines=9> */
.L_x_9244:
[----:B------:R0:W5:Y:S01]  /*1610*/  LDG.E.U16 R27, desc[UR36][R2.64] ;  /* 0x00000024021b7981 */ /* 0x000162000c1e1500 */
[----:B------:R-:W-:Y:S05]  /*1620*/  BRA `(.L_x_9238) ;  /* 0x0000000c00287947 */ /* 0x000fea0003800000 */
.L_x_9243:
        /* <DEDUP_REMOVED lines=13> */
.L_x_9233:
        /* <DEDUP_REMOVED lines=14> */
.L_x_9247:
        /* <DEDUP_REMOVED lines=13> */
.L_x_9246:
        /* <DEDUP_REMOVED lines=27> */
.L_x_9249:
        /* <DEDUP_REMOVED lines=14> */
.L_x_9248:
[----:B------:R-:W2:Y:S02]  /*1b40*/  LDG.E.U16 R0, desc[UR36][R2.64] ;  /* 0x0000002402007981 */ /* 0x000ea4000c1e1500 */
[----:B--2---:R-:W-:-:S05]  /*1b50*/  IMAD.U32 R0, R0, 0x10000, RZ ;  /* 0x0001000000007824 */ /* 0x004fca00078e00ff */
[----:B------:R-:W-:-:S04]  /*1b60*/  F2FP.F16.F32.PACK_AB R0, RZ, R0 ;  /* 0x00000000ff00723e */ /* 0x000fc800000000ff */
[----:B------:R-:W-:Y:S01]  /*1b70*/  PRMT R27, R0, 0x7610, R27 ;  /* 0x00007610001b7816 */ /* 0x000fe2000000001b */
[----:B------:R-:W-:Y:S06]  /*1b80*/  BRA `(.L_x_9238) ;  /* 0x0000000400d07947 */ /* 0x000fec0003800000 */
.L_x_9245:
        /* <DEDUP_REMOVED lines=13> */
.L_x_9252:
        /* <DEDUP_REMOVED lines=21> */
.L_x_9256:
[----:B------:R-:W-:Y:S05]  /*1db0*/  BSYNC.RECONVERGENT B1 ;  /* 0x0000000000017941 */ /* 0x000fea0003800200 */
.L_x_9255:
[----:B------:R-:W-:Y:S01]  /*1dc0*/  IMAD.SHL.U32 R0, R0, 0x100000, RZ ;  /* 0x0010000000007824 */ /* 0x000fe200078e00ff */
[----:B------:R-:W-:-:S04]  /*1dd0*/  LEA R2, R2, 0x3b800000, 0x17 ;  /* 0x3b80000002027811 */ /* 0x000fc800078eb8ff */
[----:B------:R-:W-:-:S07]  /*1de0*/  LOP3.LUT R0, R2, R0, R7, 0xfe, !PT ;  /* 0x0000000002007212 */ /* 0x000fce00078efe07 */
.L_x_9254:
[----:B------:R-:W-:Y:S05]  /*1df0*/  BSYNC.RECONVERGENT B0 ;  /* 0x0000000000007941 */ /* 0x000fea0003800200 */
.L_x_9253:
[----:B------:R-:W-:-:S04]  /*1e00*/  F2FP.F16.F32.PACK_AB R0, RZ, R0 ;  /* 0x00000000ff00723e */ /* 0x000fc800000000ff */
[----:B------:R-:W-:Y:S01]  /*1e10*/  PRMT R27, R0, 0x7610, R27 ;  /* 0x00007610001b7816 */ /* 0x000fe2000000001b */
[----:B------:R-:W-:Y:S06]  /*1e20*/  BRA `(.L_x_9238) ;  /* 0x0000000400287947 */ /* 0x000fec0003800000 */
.L_x_9251:
        /* <DEDUP_REMOVED lines=21> */
.L_x_9260:
[----:B------:R-:W-:Y:S05]  /*1f80*/  BSYNC.RECONVERGENT B1 ;  /* 0x0000000000017941 */ /* 0x000fea0003800200 */
.L_x_9259:
[----:B------:R-:W-:Y:S01]  /*1f90*/  IMAD.SHL.U32 R0, R0, 0x200000, RZ ;  /* 0x0020000000007824 */ /* 0x000fe200078e00ff */
[----:B------:R-:W-:-:S04]  /*1fa0*/  LEA R2, R2, 0x37800000, 0x17 ;  /* 0x3780000002027811 */ /* 0x000fc800078eb8ff */
[----:B------:R-:W-:-:S07]  /*1fb0*/  LOP3.LUT R0, R2, R0, R7, 0xfe, !PT ;  /* 0x0000000002007212 */ /* 0x000fce00078efe07 */
.L_x_9258:
[----:B------:R-:W-:Y:S05]  /*1fc0*/  BSYNC.RECONVERGENT B0 ;  /* 0x0000000000007941 */ /* 0x000fea0003800200 */
.L_x_9257:
[----:B------:R-:W-:-:S04]  /*1fd0*/  F2FP.F16.F32.PACK_AB R0, RZ, R0 ;  /* 0x00000000ff00723e */ /* 0x000fc800000000ff */
[----:B------:R-:W-:Y:S01]  /*1fe0*/  PRMT R27, R0, 0x7610, R27 ;  /* 0x00007610001b7816 */ /* 0x000fe2000000001b */
[----:B------:R-:W-:Y:S06]  /*1ff0*/  BRA `(.L_x_9238) ;  /* 0x0000000000b47947 */ /* 0x000fec0003800000 */
.L_x_9250:
[----:B------:R-:W-:-:S09]  /*2000*/  UISETP.NE.AND UP0, UPT, UR4, 0x1c, UPT ;  /* 0x0000001c0400788c */ /* 0x000fd2000bf05270 */
[----:B------:R-:W-:Y:S05]  /*2010*/  BRA.U !UP0, `(.L_x_9261) ;  /* 0x00000001089c7547 */ /* 0x000fea000b800000 */
[----:B------:R-:W-:-:S09]  /*2020*/  UISETP.NE.AND UP0, UPT, UR4, 0x1d, UPT ;  /* 0x0000001d0400788c */ /* 0x000fd2000bf05270 */
[----:B------:R-:W-:Y:S05]  /*2030*/  BRA.U !UP0, `(.L_x_9262) ;  /* 0x0000000108807547 */ /* 0x000fea000b800000 */
[----:B------:R-:W-:-:S09]  /*2040*/  UISETP.NE.AND UP0, UPT, UR4, 0x2c, UPT ;  /* 0x0000002c0400788c */ /* 0x000fd2000bf05270 */
[----:B------:R-:W-:Y:S05]  /*2050*/  BRA.U !UP0, `(.L_x_9263) ;  /* 0x0000000108487547 */ /* 0x000fea000b800000 */
.L_x_9237:
        /* <DEDUP_REMOVED lines=16> */
.L_x_9264:
[----:B------:R-:W-:Y:S01]  /*2160*/  PRMT R27, RZ, 0x7610, R27 ;  /* 0x00007610ff1b7816 */ /* 0x000fe2000000001b */
[----:B------:R-:W-:Y:S06]  /*2170*/  BRA `(.L_x_9238) ;  /* 0x0000000000547947 */ /* 0x000fec0003800000 */
.L_x_9263:
        /* <DEDUP_REMOVED lines=8> */
.L_x_9266:
[----:B------:R-:W-:Y:S05]  /*2200*/  BSYNC.RECONVERGENT B0 ;  /* 0x0000000000007941 */ /* 0x000fea0003800200 */
.L_x_9265:
[----:B------:R-:W-:-:S04]  /*2210*/  F2FP.F16.F32.PACK_AB R0, RZ, R0 ;  /* 0x00000000ff00723e */ /* 0x000fc800000000ff */
[----:B------:R-:W-:Y:S01]  /*2220*/  PRMT R27, R0, 0x7610, R27 ;  /* 0x00007610001b7816 */ /* 0x000fe2000000001b */
[----:B------:R-:W-:Y:S06]  /*2230*/  BRA `(.L_x_9238) ;  /* 0x0000000000247947 */ /* 0x000fec0003800000 */
.L_x_9262:
[----:B------:R-:W2:Y:S02]  /*2240*/  LDG.E.64 R2, desc[UR36][R2.64] ;  /* 0x0000002402027981 */ /* 0x000ea4000c1e1b00 */
[----:B--2---:R-:W0:Y:S02]  /*2250*/  I2F.U64 R0, R2 ;  /* 0x0000000200007312 */ /* 0x004e240000301000 */
[----:B0-----:R-:W-:-:S04]  /*2260*/  F2FP.F16.F32.PACK_AB R0, RZ, R0 ;  /* 0x00000000ff00723e */ /* 0x001fc800000000ff */
[----:B------:R-:W-:Y:S01]  /*2270*/  PRMT R27, R0, 0x7610, R27 ;  /* 0x00007610001b7816 */ /* 0x000fe2000000001b */
[----:B------:R-:W-:Y:S06]  /*2280*/  BRA `(.L_x_9238) ;  /* 0x0000000000107947 */ /* 0x000fec0003800000 */
.L_x_9261:
[----:B------:R-:W2:Y:S02]  /*2290*/  LDG.E R2, desc[UR36][R2.64] ;  /* 0x0000002402027981 */ /* 0x000ea4000c1e1900 */
[----:B--2---:R-:W-:-:S04]  /*22a0*/  I2FP.F32.U32 R0, R2 ;  /* 0x0000000200007245 */ /* 0x004fc80000201000 */
[----:B------:R-:W-:-:S04]  /*22b0*/  F2FP.F16.F32.PACK_AB R0, RZ, R0 ;  /* 0x00000000ff00723e */ /* 0x000fc800000000ff */
[----:B------:R-:W-:-:S07]  /*22c0*/  PRMT R27, R0, 0x7610, R27 ;  /* 0x00007610001b7816 */ /* 0x000fce000000001b */
.L_x_9238:
[----:B01----:R-:W-:-:S07]  /*22d0*/  VIADD R2, R16, 0x80 ;  /* 0x0000008010027836 */ /* 0x003fce0000000000 */
.L_x_9198:
[----:B------:R-:W-:Y:S05]  /*22e0*/  BSYNC.RECONVERGENT B6 ;  /* 0x0000000000067941 */ /* 0x000fea0003800200 */
.L_x_9197:
[----:B------:R-:W-:Y:S01]  /*22f0*/  ISETP.GE.AND P0, PT, R2, R17, PT ;  /* 0x000000110200720c */ /* 0x000fe20003f06270 */
[----:B------:R-:W-:Y:S01]  /*2300*/  BSSY.RECONVERGENT B6, `(.L_x_9267) ;  /* 0x0000226000067945 */ /* 0x000fe20003800200 */
[----:B------:R-:W-:Y:S02]  /*2310*/  PRMT R25, RZ, 0x7610, R25 ;  /* 0x00007610ff197816 */ /* 0x000fe40000000019 */
[----:B------:R-:W-:-:S09]  /*2320*/  PRMT R24, RZ, 0x7610, R24 ;  /* 0x00007610ff187816 */ /* 0x000fd20000000018 */
        /* <DEDUP_REMOVED lines=23> */
.L_x_9272:
[----:B------:R-:W2:Y:S02]  /*24a0*/  LDG.E.U8 R4, desc[UR36][R4.64] ;  /* 0x0000002404047981 */ /* 0x000ea4000c1e1100 */
[----:B--2---:R-:W-:-:S04]  /*24b0*/  I2FP.F32.U32 R0, R4 ;  /* 0x0000000400007245 */ /* 0x004fc80000201000 */
[----:B------:R-:W-:-:S04]  /*24c0*/  F2FP.F16.F32.PACK_AB R0, RZ, R0 ;  /* 0x00000000ff00723e */ /* 0x000fc800000000ff */
[----:B------:R-:W-:Y:S01]  /*24d0*/  PRMT R25, R0, 0x7610, R25 ;  /* 0x0000761000197816 */ /* 0x000fe20000000019 */
[----:B------:R-:W-:Y:S06]  /*24e0*/  BRA `(.L_x_9274) ;  /* 0x0000000c00d87947 */ /* 0x000fec0003800000 */
.L_x_9271:
        /* <DEDUP_REMOVED lines=11> */
.L_x_9276:
[----:B------:R-:W2:Y:S02]  /*25a0*/  LDG.E R4, desc[UR36][R4.64] ;  /* 0x0000002404047981 */ /* 0x000ea4000c1e1900 */
[----:B--2---:R-:W-:-:S04]  /*25b0*/  I2FP.F32.S32 R0, R4 ;  /* 0x0000000400007245 */ /* 0x004fc80000201400 */
[----:B------:R-:W-:-:S04]  /*25c0*/  F2FP.F16.F32.PACK_AB R0, RZ, R0 ;  /* 0x00000000ff00723e */ /* 0x000fc800000000ff */
[----:B------:R-:W-:Y:S01]  /*25d0*/  PRMT R25, R0, 0x7610, R25 ;  /* 0x0000761000197816 */ /* 0x000fe20000000019 */
[----:B------:R-:W-:Y:S06]  /*25e0*/  BRA `(.L_x_9274) ;  /* 0x0000000c00987947 */ /* 0x000fec0003800000 */
.L_x_9275:
[----:B------:R-:W2:Y:S02]  /*25f0*/  LDG.E.U16 R4, desc[UR36][R4.64] ;  /* 0x0000002404047981 */ /* 0x000ea4000c1e1500 */
[----:B--2---:R-:W0:Y:S02]  /*2600*/  I2F.S16 R0, R4 ;  /* 0x0000000400007306 */ /* 0x004e240000101400 */
[----:B0-----:R-:W-:-:S04]  /*2610*/  F2FP.F16.F32.PACK_AB R0, RZ, R0 ;  /* 0x00000000ff00723e */ /* 0x001fc800000000ff */
[----:B------:R-:W-:Y:S01]  /*2620*/  PRMT R25, R0, 0x7610, R25 ;  /* 0x0000761000197816 */ /* 0x000fe20000000019 */
[----:B------:R-:W-:Y:S06]  /*2630*/  BRA `(.L_x_9274) ;  /* 0x0000000c00847947 */ /* 0x000fec0003800000 */
.L_x_9270:
        /* <DEDUP_REMOVED lines=9> */
.L_x_9278:
[----:B------:R1:W5:Y:S01]  /*26d0*/  LDG.E.U16 R25, desc[UR36][R4.64] ;  /* 0x0000002404197981 */ /* 0x000362000c1e1500 */
[----:B------:R-:W-:Y:S05]  /*26e0*/  BRA `(.L_x_9274) ;  /* 0x0000000c00587947 */ /* 0x000fea0003800000 */
.L_x_9277:
        /* <DEDUP_REMOVED lines=9> */
.L_x_9280:
[----:B------:R0:W5:Y:S01]  /*2780*/  LDG.E.U16 R25, desc[UR36][R4.64] ;  /* 0x0000002404197981 */ /* 0x000162000c1e1500 */
[----:B------:R-:W-:Y:S05]  /*2790*/  BRA `(.L_x_9274) ;  /* 0x0000000c002c7947 */ /* 0x000fea0003800000 */
.L_x_9279:
        /* <DEDUP_REMOVED lines=13> */
.L_x_9269:
        /* <DEDUP_REMOVED lines=14> */
.L_x_9283:
        /* <DEDUP_REMOVED lines=13> */
.L_x_9282:
        /* <DEDUP_REMOVED lines=27> */
.L_x_9285:
        /* <DEDUP_REMOVED lines=15> */
.L_x_9284:
[----:B------:R-:W2:Y:S02]  /*2cc0*/  LDG.E.U16 R0, desc[UR36][R4.64] ;  /* 0x0000002404007981 */ /* 0x000ea4000c1e1500 */
[----:B--2---:R-:W-:-:S05]  /*2cd0*/  IMAD.U32 R0, R0, 0x10000, RZ ;  /* 0x0001000000007824 */ /* 0x004fca00078e00ff */
[----:B------:R-:W-:-:S04]  /*2ce0*/  F2FP.F16.F32.PACK_AB R0, RZ, R0 ;  /* 0x00000000ff00723e */ /* 0x000fc800000000ff */
[----:B------:R-:W-:Y:S01]  /*2cf0*/  PRMT R25, R0, 0x7610, R25 ;  /* 0x0000761000197816 */ /* 0x000fe20000000019 */
[----:B------:R-:W-:Y:S06]  /*2d00*/  BRA `(.L_x_9274) ;  /* 0x0000000400d07947 */ /* 0x000fec0003800000 */
.L_x_9281:
        /* <DEDUP_REMOVED lines=13> */
.L_x_9288:
        /* <DEDUP_REMOVED lines=21> */
.L_x_9292:
[----:B------:R-:W-:Y:S05]  /*2f30*/  BSYNC.RECONVERGENT B1 ;  /* 0x0000000000017941 */ /* 0x000fea0003800200 */
.L_x_9291:
[----:B------:R-:W-:Y:S01]  /*2f40*/  IMAD.SHL.U32 R0, R0, 0x100000, RZ ;  /* 0x0010000000007824 */ /* 0x000fe200078e00ff */
[----:B------:R-:W-:-:S04]  /*2f50*/  LEA R3, R3, 0x3b800000, 0x17 ;  /* 0x3b80000003037811 */ /* 0x000fc800078eb8ff */
[----:B------:R-:W-:-:S07]  /*2f60*/  LOP3.LUT R0, R3, R0, R7, 0xfe, !PT ;  /* 0x0000000003007212 */ /* 0x000fce00078efe07 */
.L_x_9290:
[----:B------:R-:W-:Y:S05]  /*2f70*/  BSYNC.RECONVERGENT B0 ;  /* 0x0000000000007941 */ /* 0x000fea0003800200 */
.L_x_9289:
[----:B------:R-:W-:-:S04]  /*2f80*/  F2FP.F16.F32.PACK_AB R0, RZ, R0 ;  /* 0x00000000ff00723e */ /* 0x000fc800000000ff */
[----:B------:R-:W-:Y:S01]  /*2f90*/  PRMT R25, R0, 0x7610, R25 ;  /* 0x0000761000197816 */ /* 0x000fe20000000019 */
[----:B------:R-:W-:Y:S06]  /*2fa0*/  BRA `(.L_x_9274) ;  /* 0x0000000400287947 */ /* 0x000fec0003800000 */
.L_x_9287:
        /* <DEDUP_REMOVED lines=21> */
.L_x_9296:
[----:B------:R-:W-:Y:S05]  /*3100*/  BSYNC.RECONVERGENT B1 ;  /* 0x0000000000017941 */ /* 0x000fea0003800200 */
.L_x_9295:
[----:B------:R-:W-:Y:S01]  /*3110*/  IMAD.SHL.U32 R0, R0, 0x200000, RZ ;  /* 0x0020000000007824 */ /* 0x000fe200078e00ff */
[----:B------:R-:W-:-:S04]  /*3120*/  LEA R3, R3, 0x37800000, 0x17 ;  /* 0x3780000003037811 */ /* 0x000fc800078eb8ff */
[----:B------:R-:W-:-:S07]  /*3130*/  LOP3.LUT R0, R3, R0, R7, 0xfe, !PT ;  /* 0x0000000003007212 */ /* 0x000fce00078efe07 */
.L_x_9294:
[----:B------:R-:W-:Y:S05]  /*3140*/  BSYNC.RECONVERGENT B0 ;  /* 0x0000000000007941 */ /* 0x000fea0003800200 */
.L_x_9293:
[----:B------:R-:W-:-:S04]  /*3150*/  F2FP.F16.F32.PACK_AB R0, RZ, R0 ;  /* 0x00000000ff00723e */ /* 0x000fc800000000ff */
[----:B------:R-:W-:Y:S01]  /*3160*/  PRMT R25, R0, 0x7610, R25 ;  /* 0x0000761000197816 */ /* 0x000fe20000000019 */
[----:B------:R-:W-:Y:S06]  /*3170*/  BRA `(.L_x_9274) ;  /* 0x0000000000b47947 */ /* 0x000fec0003800000 */
.L_x_9286:
        /* <DEDUP_REMOVED lines=14> */
.L_x_9300:
[----:B------:R-:W-:Y:S05]  /*3260*/  BSYNC.RECONVERGENT B0 ;  /* 0x0000000000007941 */ /* 0x000fea0003800200 */
.L_x_9299:
[----:B------:R-:W-:-:S04]  /*3270*/  F2FP.F16.F32.PACK_AB R0, RZ, R0 ;  /* 0x00000000ff00723e */ /* 0x000fc800000000ff */
[----:B------:R-:W-:Y:S01]  /*3280*/  PRMT R25, R0, 0x7610, R25 ;  /* 0x0000761000197816 */ /* 0x000fe20000000019 */
[----:B------:R-:W-:Y:S06]  /*3290*/  BRA `(.L_x_9274) ;  /* 0x00000000006c7947 */ /* 0x000fec0003800000 */
.L_x_9273:
        /* <DEDUP_REMOVED lines=16> */
.L_x_9301:
[----:B------:R-:W-:Y:S01]  /*33a0*/  PRMT R25, RZ, 0x7610, R25 ;  /* 0x00007610ff197816 */ /* 0x000fe20000000019 */
[----:B------:R-:W-:Y:S06]  /*33b0*/  BRA `(.L_x_9274) ;  /* 0x0000000000247947 */ /* 0x000fec0003800000 */
.L_x_9298:
[----:B------:R-:W2:Y:S02]  /*33c0*/  LDG.E.64 R4, desc[UR36][R4.64] ;  /* 0x0000002404047981 */ /* 0x000ea4000c1e1b00 */
[----:B--2---:R-:W0:Y:S02]  /*33d0*/  I2F.U64 R0, R4 ;  /* 0x0000000400007312 */ /* 0x004e240000301000 */
[----:B0-----:R-:W-:-:S04]  /*33e0*/  F2FP.F16.F32.PACK_AB R0, RZ, R0 ;  /* 0x00000000ff00723e */ /* 0x001fc800000000ff */
[----:B------:R-:W-:Y:S01]  /*33f0*/  PRMT R25, R0, 0x7610, R25 ;  /* 0x0000761000197816 */ /* 0x000fe20000000019 */
[----:B------:R-:W-:Y:S06]  /*3400*/  BRA `(.L_x_9274) ;  /* 0x0000000000107947 */ /* 0x000fec0003800000 */
.L_x_9297:
[----:B------:R-:W2:Y:S02]  /*3410*/  LDG.E R4, desc[UR36][R4.64] ;  /* 0x0000002404047981 */ /* 0x000ea4000c1e1900 */
[----:B--2---:R-:W-:-:S04]  /*3420*/  I2FP.F32.U32 R0, R4 ;  /* 0x0000000400007245 */ /* 0x004fc80000201000 */
[----:B------:R-:W-:-:S04]  /*3430*/  F2FP.F16.F32.PACK_AB R0, RZ, R0 ;  /* 0x00000000ff00723e */ /* 0x000fc800000000ff */
[----:B------:R-:W-:-:S07]  /*3440*/  PRMT R25, R0, 0x7610, R25 ;  /* 0x0000761000197816 */ /* 0x000fce0000000019 */
.L_x_9274:
        /* <DEDUP_REMOVED lines=21> */
.L_x_9305:
[----:B------:R-:W2:Y:S02]  /*35a0*/  LDG.E.U8 R4, desc[UR36][R4.64] ;  /* 0x0000002404047981 */ /* 0x000ea4000c1e1100 */
[----:B--2---:R-:W-:-:S04]  /*35b0*/  I2FP.F32.U32 R0, R4 ;  /* 0x0000000400007245 */ /* 0x004fc80000201000 */
[----:B------:R-:W-:-:S04]  /*35c0*/  F2FP.F16.F32.PACK_AB R0, RZ, R0 ;  /* 0x00000000ff00723e */ /* 0x000fc800000000ff */
[----:B------:R-:W-:Y:S01]  /*35d0*/  PRMT R24, R0, 0x7610, R24 ;  /* 0x0000761000187816 */ /* 0x000fe20000000018 */
[----:B------:R-:W-:Y:S06]  /*35e0*/  BRA `(.L_x_9307) ;  /* 0x0000000c00d87947 */ /* 0x000fec0003800000 */
.L_x_9304:
        /* <DEDUP_REMOVED lines=11> */
.L_x_9309:
[----:B------:R-:W2:Y:S02]  /*36a0*/  LDG.E R4, desc[UR36][R4.64] ;  /* 0x0000002404047981 */ /* 0x000ea4000c1e1900 */
[----:B--2---:R-:W-:-:S04]  /*36b0*/  I2FP.F32.S32 R0, R4 ;  /* 0x0000000400007245 */ /* 0x004fc80000201400 */
[----:B------:R-:W-:-:S04]  /*36c0*/  F2FP.F16.F32.PACK_AB R0, RZ, R0 ;  /* 0x00000000ff00723e */ /* 0x000fc800000000ff */
[----:B------:R-:W-:Y:S01]  /*36d0*/  PRMT R24, R0, 0x7610, R24 ;  /* 0x0000761000187816 */ /* 0x000fe20000000018 */
[----:B------:R-:W-:Y:S06]  /*36e0*/  BRA `(.L_x_9307) ;  /* 0x0000000c00987947 */ /* 0x000fec0003800000 */
.L_x_9308:
[----:B------:R-:W2:Y:S02]  /*36f0*/  LDG.E.U16 R4, desc[UR36][R4.64] ;  /* 0x0000002404047981 */ /* 0x000ea4000c1e1500 */
[----:B--2---:R-:W0:Y:S02]  /*3700*/  I2F.S16 R0, R4 ;  /* 0x0000000400007306 */ /* 0x004e240000101400 */
[----:B0-----:R-:W-:-:S04]  /*3710*/  F2FP.F16.F32.PACK_AB R0, RZ, R0 ;  /* 0x00000000ff00723e */ /* 0x001fc800000000ff */
[----:B------:R-:W-:Y:S01]  /*3720*/  PRMT R24, R0, 0x7610, R24 ;  /* 0x0000761000187816 */ /* 0x000fe20000000018 */
[----:B------:R-:W-:Y:S06]  /*3730*/  BRA `(.L_x_9307) ;  /* 0x0000000c00847947 */ /* 0x000fec0003800000 */
.L_x_9303:
        /* <DEDUP_REMOVED lines=9> */
.L_x_9311:
[----:B------:R1:W5:Y:S01]  /*37d0*/  LDG.E.U16 R24, desc[UR36][R4.64] ;  /* 0x0000002404187981 */ /* 0x000362000c1e1500 */
[----:B------:R-:W-:Y:S05]  /*37e0*/  BRA `(.L_x_9307) ;  /* 0x0000000c00587947 */ /* 0x000fea0003800000 */
.L_x_9310:
        /* <DEDUP_REMOVED lines=9> */
.L_x_9313:
[----:B------:R0:W5:Y:S01]  /*3880*/  LDG.E.U16 R24, desc[UR36][R4.64] ;  /* 0x0000002404187981 */ /* 0x000162000c1e1500 */
[----:B------:R-:W-:Y:S05]  /*3890*/  BRA `(.L_x_9307) ;  /* 0x0000000c002c7947 */ /* 0x000fea0003800000 */
.L_x_9312:
        /* <DEDUP_REMOVED lines=13> */
.L_x_9302:
        /* <DEDUP_REMOVED lines=14> */
.L_x_9316:
        /* <DEDUP_REMOVED lines=13> */
.L_x_9315:
        /* <DEDUP_REMOVED lines=27> */
.L_x_9318:
        /* <DEDUP_REMOVED lines=15> */
.L_x_9317:
[----:B------:R-:W2:Y:S02]  /*3dc0*/  LDG.E.U16 R0, desc[UR36][R4.64] ;  /* 0x0000002404007981 */ /* 0x000ea4000c1e1500 */
[----:B--2---:R-:W-:-:S05]  /*3dd0*/  IMAD.U32 R0, R0, 0x10000, RZ ;  /* 0x0001000000007824 */ /* 0x004fca00078e00ff */
[----:B------:R-:W-:-:S04]  /*3de0*/  F2FP.F16.F32.PACK_AB R0, RZ, R0 ;  /* 0x00000000ff00723e */ /* 0x000fc800000000ff */
[----:B------:R-:W-:Y:S01]  /*3df0*/  PRMT R24, R0, 0x7610, R24 ;  /* 0x0000761000187816 */ /* 0x000fe20000000018 */
[----:B------:R-:W-:Y:S06]  /*3e00*/  BRA `(.L_x_9307) ;  /* 0x0000000400d07947 */ /* 0x000fec0003800000 */
.L_x_9314:
        /* <DEDUP_REMOVED lines=13> */
.L_x_9321:
        /* <DEDUP_REMOVED lines=21> */
.L_x_9325:
[----:B------:R-:W-:Y:S05]  /*4030*/  BSYNC.RECONVERGENT B1 ;  /* 0x0000000000017941 */ /* 0x000fea0003800200 */
.L_x_9324:
[----:B------:R-:W-:Y:S01]  /*4040*/  IMAD.SHL.U32 R0, R0, 0x100000, RZ ;  /* 0x0010000000007824 */ /* 0x000fe200078e00ff */
[----:B------:R-:W-:-:S04]  /*4050*/  LEA R3, R3, 0x3b800000, 0x17 ;  /* 0x3b80000003037811 */ /* 0x000fc800078eb8ff */
[----:B------:R-:W-:-:S07]  /*4060*/  LOP3.LUT R0, R3, R0, R7, 0xfe, !PT ;  /* 0x0000000003007212 */ /* 0x000fce00078efe07 */
.L_x_9323:
[----:B------:R-:W-:Y:S05]  /*4070*/  BSYNC.RECONVERGENT B0 ;  /* 0x0000000000007941 */ /* 0x000fea0003800200 */
.L_x_9322:
[----:B------:R-:W-:-:S04]  /*4080*/  F2FP.F16.F32.PACK_AB R0, RZ, R0 ;  /* 0x00000000ff00723e */ /* 0x000fc800000000ff */
[----:B------:R-:W-:Y:S01]  /*4090*/  PRMT R24, R0, 0x7610, R24 ;  /* 0x0000761000187816 */ /* 0x000fe20000000018 */
[----:B------:R-:W-:Y:S06]  /*40a0*/  BRA `(.L_x_9307) ;  /* 0x0000000400287947 */ /* 0x000fec0003800000 */
.L_x_9320:
        /* <DEDUP_REMOVED lines=21> */
.L_x_9329:
[----:B------:R-:W-:Y:S05]  /*4200*/  BSYNC.RECONVERGENT B1 ;  /* 0x0000000000017941 */ /* 0x000fea0003800200 */
.L_x_9328:
[----:B------:R-:W-:Y:S01]  /*4210*/  IMAD.SHL.U32 R0, R0, 0x200000, RZ ;  /* 0x0020000000007824 */ /* 0x000fe200078e00ff */
[----:B------:R-:W-:-:S04]  /*4220*/  LEA R3, R3, 0x37800000, 0x17 ;  /* 0x3780000003037811 */ /* 0x000fc800078eb8ff */
[----:B------:R-:W-:-:S07]  /*4230*/  LOP3.LUT R0, R3, R0, R7, 0xfe, !PT ;  /* 0x0000000003007212 */ /* 0x000fce00078efe07 */
.L_x_9327:
[----:B------:R-:W-:Y:S05]  /*4240*/  BSYNC.RECONVERGENT B0 ;  /* 0x0000000000007941 */ /* 0x000fea0003800200 */
.L_x_9326:
[----:B------:R-:W-:-:S04]  /*4250*/  F2FP.F16.F32.PACK_AB R0, RZ, R0 ;  /* 0x00000000ff00723e */ /* 0x000fc800000000ff */
[----:B------:R-:W-:Y:S01]  /*4260*/  PRMT R24, R0, 0x7610, R24 ;  /* 0x0000761000187816 */ /* 0x000fe20000000018 */
[----:B------:R-:W-:Y:S06]  /*4270*/  BRA `(.L_x_9307) ;  /* 0x0000000000b47947 */ /* 0x000fec0003800000 */
.L_x_9319:
        /* <DEDUP_REMOVED lines=14> */
.L_x_9333:
[----:B------:R-:W-:Y:S05]  /*4360*/  BSYNC.RECONVERGENT B0 ;  /* 0x0000000000007941 */ /* 0x000fea0003800200 */
.L_x_9332:
[----:B------:R-:W-:-:S04]  /*4370*/  F2FP.F16.F32.PACK_AB R0, RZ, R0 ;  /* 0x00000000ff00723e */ /* 0x000fc800000000ff */
[----:B------:R-:W-:Y:S01]  /*4380*/  PRMT R24, R0, 0x7610, R24 ;  /* 0x0000761000187816 */ /* 0x000fe20000000018 */
[----:B------:R-:W-:Y:S06]  /*4390*/  BRA `(.L_x_9307) ;  /* 0x00000000006c7947 */ /* 0x000fec0003800000 */
.L_x_9306:
        /* <DEDUP_REMOVED lines=16> */
.L_x_9334:
[----:B------:R-:W-:Y:S01]  /*44a0*/  PRMT R24, RZ, 0x7610, R24 ;  /* 0x00007610ff187816 */ /* 0x000fe20000000018 */
[----:B------:R-:W-:Y:S06]  /*44b0*/  BRA `(.L_x_9307) ;  /* 0x0000000000247947 */ /* 0x000fec0003800000 */
.L_x_9331:
[----:B------:R-:W2:Y:S02]  /*44c0*/  LDG.E.64 R4, desc[UR36][R4.64] ;  /* 0x0000002404047981 */ /* 0x000ea4000c1e1b00 */
[----:B--2---:R-:W0:Y:S02]  /*44d0*/  I2F.U64 R0, R4 ;  /* 0x0000000400007312 */ /* 0x004e240000301000 */
[----:B0-----:R-:W-:-:S04]  /*44e0*/  F2FP.F16.F32.PACK_AB R0, RZ, R0 ;  /* 0x00000000ff00723e */ /* 0x001fc800000000ff */
[----:B------:R-:W-:Y:S01]  /*44f0*/  PRMT R24, R0, 0x7610, R24 ;  /* 0x0000761000187816 */ /* 0x000fe20000000018 */
[----:B------:R-:W-:Y:S06]  /*4500*/  BRA `(.L_x_9307) ;  /* 0x0000000000107947 */ /* 0x000fec0003800000 */
.L_x_9330:
[----:B------:R-:W2:Y:S02]  /*4510*/  LDG.E R4, desc[UR36][R4.64] ;  /* 0x0000002404047981 */ /* 0x000ea4000c1e1900 */
[----:B--2---:R-:W-:-:S04]  /*4520*/  I2FP.F32.U32 R0, R4 ;  /* 0x0000000400007245 */ /* 0x004fc80000201000 */
[----:B------:R-:W-:-:S04]  /*4530*/  F2FP.F16.F32.PACK_AB R0, RZ, R0 ;  /* 0x00000000ff00723e */ /* 0x000fc800000000ff */
[----:B------:R-:W-:-:S07]  /*4540*/  PRMT R24, R0, 0x7610, R24 ;  /* 0x0000761000187816 */ /* 0x000fce0000000018 */
.L_x_9307:
[----:B------:R-:W-:-:S07]  /*4550*/  VIADD R2, R2, 0x80 ;  /* 0x0000008002027836 */ /* 0x000fce0000000000 */
.L_x_9268:
[----:B------:R-:W-:Y:S05]  /*4560*/  BSYNC.RECONVERGENT B6 ;  /* 0x0000000000067941 */ /* 0x000fea0003800200 */
.L_x_9267:
        /* <DEDUP_REMOVED lines=27> */
.L_x_9340:
[----:B------:R-:W2:Y:S02]  /*4720*/  LDG.E.U8 R4, desc[UR36][R4.64] ;  /* 0x0000002404047981 */ /* 0x000ea4000c1e1100 */
[----:B--2---:R-:W-:-:S04]  /*4730*/  I2FP.F32.U32 R0, R4 ;  /* 0x0000000400007245 */ /* 0x004fc80000201000 */
[----:B------:R-:W-:-:S04]  /*4740*/  F2FP.F16.F32.PACK_AB R0, RZ, R0 ;  /* 0x00000000ff00723e */ /* 0x000fc800000000ff */
[----:B------:R-:W-:Y:S01]  /*4750*/  PRMT R23, R0, 0x7610, R23 ;  /* 0x0000761000177816 */ /* 0x000fe20000000017 */
[----:B------:R-:W-:Y:S06]  /*4760*/  BRA `(.L_x_9342) ;  /* 0x0000000c00d87947 */ /* 0x000fec0003800000 */
.L_x_9339:
        /* <DEDUP_REMOVED lines=11> */
.L_x_9344:
[----:B------:R-:W2:Y:S02]  /*4820*/  LDG.E R4, desc[UR36][R4.64] ;  /* 0x0000002404047981 */ /* 0x000ea4000c1e1900 */
[----:B--2---:R-:W-:-:S04]  /*4830*/  I2FP.F32.S32 R0, R4 ;  /* 0x0000000400007245 */ /* 0x004fc80000201400 */
[----:B------:R-:W-:-:S04]  /*4840*/  F2FP.F16.F32.PACK_AB R0, RZ, R0 ;  /* 0x00000000ff00723e */ /* 0x000fc800000000ff */
[----:B------:R-:W-:Y:S01]  /*4850*/  PRMT R23, R0, 0x7610, R23 ;  /* 0x0000761000177816 */ /* 0x000fe20000000017 */
[----:B------:R-:W-:Y:S06]  /*4860*/  BRA `(.L_x_9342) ;  /* 0x0000000c00987947 */ /* 0x000fec0003800000 */
.L_x_9343:
[----:B------:R-:W2:Y:S02]  /*4870*/  LDG.E.U16 R4, desc[UR36][R4.64] ;  /* 0x0000002404047981 */ /* 0x000ea4000c1e1500 */
[----:B--2---:R-:W0:Y:S02]  /*4880*/  I2F.S16 R0, R4 ;  /* 0x0000000400007306 */ /* 0x004e240000101400 */
[----:B0-----:R-:W-:-:S04]  /*4890*/  F2FP.F16.F32.PACK_AB R0, RZ, R0 ;  /* 0x00000000ff00723e */ /* 0x001fc800000000ff */
[----:B------:R-:W-:Y:S01]  /*48a0*/  PRMT R23, R0, 0x7610, R23 ;  /* 0x0000761000177816 */ /* 0x000fe20000000017 */
[----:B------:R-:W-:Y:S06]  /*48b0*/  BRA `(.L_x_9342) ;  /* 0x0000000c00847947 */ /* 0x000fec0003800000 */
.L_x_9338:
        /* <DEDUP_REMOVED lines=9> */
.L_x_9346:
[----:B------:R1:W5:Y:S01]  /*4950*/  LDG.E.U16 R23, desc[UR36][R4.64] ;  /* 0x0000002404177981 */ /* 0x000362000c1e1500 */
[----:B------:R-:W-:Y:S05]  /*4960*/  BRA `(.L_x_9342) ;  /* 0x0000000c00587947 */ /* 0x000fea0003800000 */
.L_x_9345:
        /* <DEDUP_REMOVED lines=9> */
.L_x_9348:
[----:B------:R0:W5:Y:S01]  /*4a00*/  LDG.E.U16 R23, desc[UR36][R4.64] ;  /* 0x0000002404177981 */ /* 0x000162000c1e1500 */
[----:B------:R-:W-:Y:S05]  /*4a10*/  BRA `(.L_x_9342) ;  /* 0x0000000c002c7947 */ /* 0x000fea0003800000 */
.L_x_9347:
        /* <DEDUP_REMOVED lines=13> */
.L_x_9337:
        /* <DEDUP_REMOVED lines=14> */
.L_x_9351:
        /* <DEDUP_REMOVED lines=13> */
.L_x_9350:
        /* <DEDUP_REMOVED lines=27> */
.L_x_9353:
        /* <DEDUP_REMOVED lines=15> */
.L_x_9352:
[----:B------:R-:W2:Y:S02]  /*4f40*/  LDG.E.U16 R0, desc[UR36][R4.64] ;  /* 0x0000002404007981 */ /* 0x000ea4000c1e1500 */
[----:B--2---:R-:W-:-:S05]  /*4f50*/  IMAD.U32 R0, R0, 0x10000, RZ ;  /* 0x0001000000007824 */ /* 0x004fca00078e00ff */
[----:B------:R-:W-:-:S04]  /*4f60*/  F2FP.F16.F32.PACK_AB R0, RZ, R0 ;  /* 0x00000000ff00723e */ /* 0x000fc800000000ff */
[----:B------:R-:W-:Y:S01]  /*4f70*/  PRMT R23, R0, 0x7610, R23 ;  /* 0x0000761000177816 */ /* 0x000fe20000000017 */
[----:B------:R-:W-:Y:S06]  /*4f80*/  BRA `(.L_x_9342) ;  /* 0x0000000400d07947 */ /* 0x000fec0003800000 */
.L_x_9349:
        /* <DEDUP_REMOVED lines=13> */
.L_x_9356:
        /* <DEDUP_REMOVED lines=21> */
.L_x_9360:
[----:B------:R-:W-:Y:S05]  /*51b0*/  BSYNC.RECONVERGENT B1 ;  /* 0x0000000000017941 */ /* 0x000fea0003800200 */
.L_x_9359:
[----:B------:R-:W-:Y:S01]  /*51c0*/  IMAD.SHL.U32 R0, R0, 0x100000, RZ ;  /* 0x0010000000007824 */ /* 0x000fe200078e00ff */
[----:B------:R-:W-:-:S04]  /*51d0*/  LEA R3, R3, 0x3b800000, 0x17 ;  /* 0x3b80000003037811 */ /* 0x000fc800078eb8ff */
[----:B------:R-:W-:-:S07]  /*51e0*/  LOP3.LUT R0, R3, R0, R7, 0xfe, !PT ;  /* 0x0000000003007212 */ /* 0x000fce00078efe07 */
.L_x_9358:
[----:B------:R-:W-:Y:S05]  /*51f0*/  BSYNC.RECONVERGENT B0 ;  /* 0x0000000000007941 */ /* 0x000fea0003800200 */
.L_x_9357:
[----:B------:R-:W-:-:S04]  /*5200*/  F2FP.F16.F32.PACK_AB R0, RZ, R0 ;  /* 0x00000000ff00723e */ /* 0x000fc800000000ff */
[----:B------:R-:W-:Y:S01]  /*5210*/  PRMT R23, R0, 0x7610, R23 ;  /* 0x0000761000177816 */ /* 0x000fe20000000017 */
[----:B------:R-:W-:Y:S06]  /*5220*/  BRA `(.L_x_9342) ;  /* 0x0000000400287947 */ /* 0x000fec0003800000 */
.L_x_9355:
        /* <DEDUP_REMOVED lines=21> */
.L_x_9364:
[----:B------:R-:W-:Y:S05]  /*5380*/  BSYNC.RECONVERGENT B1 ;  /* 0x0000000000017941 */ /* 0x000fea0003800200 */
.L_x_9363:
[----:B------:R-:W-:Y:S01]  /*5390*/  IMAD.SHL.U32 R0, R0, 0x200000, RZ ;  /* 0x0020000000007824 */ /* 0x000fe200078e00ff */
[----:B------:R-:W-:-:S04]  /*53a0*/  LEA R3, R3, 0x37800000, 0x17 ;  /* 0x3780000003037811 */ /* 0x000fc800078eb8ff */
[----:B------:R-:W-:-:S07]  /*53b0*/  LOP3.LUT R0, R3, R0, R7, 0xfe, !PT ;  /* 0x0000000003007212 */ /* 0x000fce00078efe07 */
.L_x_9362:
[----:B------:R-:W-:Y:S05]  /*53c0*/  BSYNC.RECONVERGENT B0 ;  /* 0x0000000000007941 */ /* 0x000fea0003800200 */
.L_x_9361:
[----:B------:R-:W-:-:S04]  /*53d0*/  F2FP.F16.F32.PACK_AB R0, RZ, R0 ;  /* 0x00000000ff00723e */ /* 0x000fc800000000ff */
[----:B------:R-:W-:Y:S01]  /*53e0*/  PRMT R23, R0, 0x7610, R23 ;  /* 0x0000761000177816 */ /* 0x000fe20000000017 */
[----:B------:R-:W-:Y:S06]  /*53f0*/  BRA `(.L_x_9342) ;  /* 0x0000000000b47947 */ /* 0x000fec0003800000 */
.L_x_9354:
        /* <DEDUP_REMOVED lines=14> */
.L_x_9368:
[----:B------:R-:W-:Y:S05]  /*54e0*/  BSYNC.RECONVERGENT B0 ;  /* 0x0000000000007941 */ /* 0x000fea0003800200 */
.L_x_9367:
[----:B------:R-:W-:-:S04]  /*54f0*/  F2FP.F16.F32.PACK_AB R0, RZ, R0 ;  /* 0x00000000ff00723e */ /* 0x000fc800000000ff */
[----:B------:R-:W-:Y:S01]  /*5500*/  PRMT R23, R0, 0x7610, R23 ;  /* 0x0000761000177816 */ /* 0x000fe20000000017 */
[----:B------:R-:W-:Y:S06]  /*5510*/  BRA `(.L_x_9342) ;  /* 0x00000000006c7947 */ /* 0x000fec0003800000 */
.L_x_9341:
        /* <DEDUP_REMOVED lines=16> */
.L_x_9369:
[----:B------:R-:W-:Y:S01]  /*5620*/  PRMT R23, RZ, 0x7610, R23 ;  /* 0x00007610ff177816 */ /* 0x000fe20000000017 */
[----:B------:R-:W-:Y:S06]  /*5630*/  BRA `(.L_x_9342) ;  /* 0x0000000000247947 */ /* 0x000fec0003800000 */
.L_x_9366:
[----:B------:R-:W2:Y:S02]  /*5640*/  LDG.E.64 R4, desc[UR36][R4.64] ;  /* 0x0000002404047981 */ /* 0x000ea4000c1e1b00 */
[----:B--2---:R-:W0:Y:S02]  /*5650*/  I2F.U64 R0, R4 ;  /* 0x0000000400007312 */ /* 0x004e240000301000 */
[----:B0-----:R-:W-:-:S04]  /*5660*/  F2FP.F16.F32.PACK_AB R0, RZ, R0 ;  /* 0x00000000ff00723e */ /* 0x001fc800000000ff */
[----:B------:R-:W-:Y:S01]  /*5670*/  PRMT R23, R0, 0x7610, R23 ;  /* 0x0000761000177816 */ /* 0x000fe20000000017 */
[----:B------:R-:W-:Y:S06]  /*5680*/  BRA `(.L_x_9342) ;  /* 0x0000000000107947 */ /* 0x000fec0003800000 */
.L_x_9365:
[----:B------:R-:W2:Y:S02]  /*5690*/  LDG.E R4, desc[UR36][R4.64] ;  /* 0x0000002404047981 */ /* 0x000ea4000c1e1900 */
[----:B--2---:R-:W-:-:S04]  /*56a0*/  I2FP.F32.U32 R0, R4 ;  /* 0x0000000400007245 */ /* 0x004fc80000201000 */
[----:B------:R-:W-:-:S04]  /*56b0*/  F2FP.F16.F32.PACK_AB R0, RZ, R0 ;  /* 0x00000000ff00723e */ /* 0x000fc800000000ff */
[----:B------:R-:W-:-:S07]  /*56c0*/  PRMT R23, R0, 0x7610, R23 ;  /* 0x0000761000177816 */ /* 0x000fce0000000017 */
.L_x_9342:
        /* <DEDUP_REMOVED lines=21> */
.L_x_9373:
[----:B------:R-:W2:Y:S02]  /*5820*/  LDG.E.U8 R4, desc[UR36][R4.64] ;  /* 0x0000002404047981 */ /* 0x000ea4000c1e1100 */
[----:B--2---:R-:W-:-:S04]  /*5830*/  I2FP.F32.U32 R0, R4 ;  /* 0x0000000400007245 */ /* 0x004fc80000201000 */
[----:B------:R-:W-:-:S04]  /*5840*/  F2FP.F16.F32.PACK_AB R0, RZ, R0 ;  /* 0x00000000ff00723e */ /* 0x000fc800000000ff */
[----:B------:R-:W-:Y:S01]  /*5850*/  PRMT R22, R0, 0x7610, R22 ;  /* 0x0000761000167816 */ /* 0x000fe20000000016 */
[----:B------:R-:W-:Y:S06]  /*5860*/  BRA `(.L_x_9375) ;  /* 0x0000000c00d87947 */ /* 0x000fec0003800000 */
.L_x_9372:
        /* <DEDUP_REMOVED lines=11> */
.L_x_9377:
[----:B------:R-:W2:Y:S02]  /*5920*/  LDG.E R4, desc[UR36][R4.64] ;  /* 0x0000002404047981 */ /* 0x000ea4000c1e1900 */
[----:B--2---:R-:W-:-:S04]  /*5930*/  I2FP.F32.S32 R0, R4 ;  /* 0x0000000400007245 */ /* 0x004fc80000201400 */
[----:B------:R-:W-:-:S04]  /*5940*/  F2FP.F16.F32.PACK_AB R0, RZ, R0 ;  /* 0x00000000ff00723e */ /* 0x000fc800000000ff */
[----:B------:R-:W-:Y:S01]  /*5950*/  PRMT R22, R0, 0x7610, R22 ;  /* 0x0000761000167816 */ /* 0x000fe20000000016 */
[----:B------:R-:W-:Y:S06]  /*5960*/  BRA `(.L_x_9375) ;  /* 0x0000000c00987947 */ /* 0x000fec0003800000 */
.L_x_9376:
[----:B------:R-:W2:Y:S02]  /*5970*/  LDG.E.U16 R4, desc[UR36][R4.64] ;  /* 0x0000002404047981 */ /* 0x000ea4000c1e1500 */
[----:B--2---:R-:W0:Y:S02]  /*5980*/  I2F.S16 R0, R4 ;  /* 0x0000000400007306 */ /* 0x004e240000101400 */
[----:B0-----:R-:W-:-:S04]  /*5990*/  F2FP.F16.F32.PACK_AB R0, RZ, R0 ;  /* 0x00000000ff00723e */ /* 0x001fc800000000ff */
[----:B------:R-:W-:Y:S01]  /*59a0*/  PRMT R22, R0, 0x7610, R22 ;  /* 0x0000761000167816 */ /* 0x000fe20000000016 */
[----:B------:R-:W-:Y:S06]  /*59b0*/  BRA `(.L_x_9375) ;  /* 0x0000000c00847947 */ /* 0x000fec0003800000 */
.L_x_9371:
        /* <DEDUP_REMOVED lines=9> */
.L_x_9379:
[----:B------:R1:W5:Y:S01]  /*5a50*/  LDG.E.U16 R22, desc[UR36][R4.64] ;  /* 0x0000002404167981 */ /* 0x000362000c1e1500 */
[----:B------:R-:W-:Y:S05]  /*5a60*/  BRA `(.L_x_9375) ;  /* 0x0000000c00587947 */ /* 0x000fea0003800000 */
.L_x_9378:
        /* <DEDUP_REMOVED lines=9> */
.L_x_9381:
[----:B------:R0:W5:Y:S01]  /*5b00*/  LDG.E.U16 R22, desc[UR36][R4.64] ;  /* 0x0000002404167981 */ /* 0x000162000c1e1500 */
[----:B------:R-:W-:Y:S05]  /*5b10*/  BRA `(.L_x_9375) ;  /* 0x0000000c002c7947 */ /* 0x000fea0003800000 */
.L_x_9380:
        /* <DEDUP_REMOVED lines=13> */
.L_x_9370:
        /* <DEDUP_REMOVED lines=14> */
.L_x_9384:
        /* <DEDUP_REMOVED lines=13> */
.L_x_9383:
        /* <DEDUP_REMOVED lines=27> */
.L_x_9386:
        /* <DEDUP_REMOVED lines=15> */
.L_x_9385:
[----:B------:R-:W2:Y:S02]  /*6040*/  LDG.E.U16 R0, desc[UR36][R4.64] ;  /* 0x0000002404007981 */ /* 0x000ea4000c1e1500 */
[----:B--2---:R-:W-:-:S05]  /*6050*/  IMAD.U32 R0, R0, 0x10000, RZ ;  /* 0x0001000000007824 */ /* 0x004fca00078e00ff */
[----:B------:R-:W-:-:S04]  /*6060*/  F2FP.F16.F32.PACK_AB R0, RZ, R0 ;  /* 0x00000000ff00723e */ /* 0x000fc800000000ff */
[----:B------:R-:W-:Y:S01]  /*6070*/  PRMT R22, R0, 0x7610, R22 ;  /* 0x0000761000167816 */ /* 0x000fe20000000016 */
[----:B------:R-:W-:Y:S06]  /*6080*/  BRA `(.L_x_9375) ;  /* 0x0000000400d07947 */ /* 0x000fec0003800000 */
.L_x_9382:
        /* <DEDUP_REMOVED lines=13> */
.L_x_9389:
        /* <DEDUP_REMOVED lines=21> */
.L_x_9393:
[----:B------:R-:W-:Y:S05]  /*62b0*/  BSYNC.RECONVERGENT B1 ;  /* 0x0000000000017941 */ /* 0x000fea0003800200 */
.L_x_9392:
[----:B------:R-:W-:Y:S01]  /*62c0*/  IMAD.SHL.U32 R0, R0, 0x100000, RZ ;  /* 0x0010000000007824 */ /* 0x000fe200078e00ff */
[----:B------:R-:W-:-:S04]  /*62d0*/  LEA R3, R3, 0x3b800000, 0x17 ;  /* 0x3b80000003037811 */ /* 0x000fc800078eb8ff */
[----:B------:R-:W-:-:S07]  /*62e0*/  LOP3.LUT R0, R3, R0, R7, 0xfe, !PT ;  /* 0x0000000003007212 */ /* 0x000fce00078efe07 */
.L_x_9391:
[----:B------:R-:W-:Y:S05]  /*62f0*/  BSYNC.RECONVERGENT B0 ;  /* 0x0000000000007941 */ /* 0x000fea0003800200 */
.L_x_9390:
[----:B------:R-:W-:-:S04]  /*6300*/  F2FP.F16.F32.PACK_AB R0, RZ, R0 ;  /* 0x00000000ff00723e */ /* 0x000fc800000000ff */
[----:B------:R-:W-:Y:S01]  /*6310*/  PRMT R22, R0, 0x7610, R22 ;  /* 0x0000761000167816 */ /* 0x000fe20000000016 */
[----:B------:R-:W-:Y:S06]  /*6320*/  BRA `(.L_x_9375) ;  /* 0x0000000400287947 */ /* 0x000fec0003800000 */
.L_x_9388:
        /* <DEDUP_REMOVED lines=21> */
.L_x_9397:
[----:B------:R-:W-:Y:S05]  /*6480*/  BSYNC.RECONVERGENT B1 ;  /* 0x0000000000017941 */ /* 0x000fea0003800200 */
.L_x_9396:
[----:B------:R-:W-:Y:S01]  /*6490*/  IMAD.SHL.U32 R0, R0, 0x200000, RZ ;  /* 0x0020000000007824 */ /* 0x000fe200078e00ff */
[----:B------:R-:W-:-:S04]  /*64a0*/  LEA R3, R3, 0x37800000, 0x17 ;  /* 0x3780000003037811 */ /* 0x000fc800078eb8ff */
[----:B------:R-:W-:-:S07]  /*64b0*/  LOP3.LUT R0, R3, R0, R7, 0xfe, !PT ;  /* 0x0000000003007212 */ /* 0x000fce00078efe07 */
.L_x_9395:
[----:B------:R-:W-:Y:S05]  /*64c0*/  BSYNC.RECONVERGENT B0 ;  /* 0x0000000000007941 */ /* 0x000fea0003800200 */
.L_x_9394:
[----:B------:R-:W-:-:S04]  /*64d0*/  F2FP.F16.F32.PACK_AB R0, RZ, R0 ;  /* 0x00000000ff00723e */ /* 0x000fc800000000ff */
[----:B------:R-:W-:Y:S01]  /*64e0*/  PRMT R22, R0, 0x7610, R22 ;  /* 0x0000761000167816 */ /* 0x000fe20000000016 */
[----:B------:R-:W-:Y:S06]  /*64f0*/  BRA `(.L_x_9375) ;  /* 0x0000000000b47947 */ /* 0x000fec0003800000 */
.L_x_9387:
        /* <DEDUP_REMOVED lines=14> */
.L_x_9401:
[----:B------:R-:W-:Y:S05]  /*65e0*/  BSYNC.RECONVERGENT B0 ;  /* 0x0000000000007941 */ /* 0x000fea0003800200 */
.L_x_9400:
[----:B------:R-:W-:-:S04]  /*65f0*/  F2FP.F16.F32.PACK_AB R0, RZ, R0 ;  /* 0x00000000ff00723e */ /* 0x000fc800000000ff */
[----:B------:R-:W-:Y:S01]  /*6600*/  PRMT R22, R0, 0x7610, R22 ;  /* 0x0000761000167816 */ /* 0x000fe20000000016 */
[----:B------:R-:W-:Y:S06]  /*6610*/  BRA `(.L_x_9375) ;  /* 0x00000000006c7947 */ /* 0x000fec0003800000 */
.L_x_9374:
        /* <DEDUP_REMOVED lines=16> */
.L_x_9402:
[----:B------:R-:W-:Y:S01]  /*6720*/  PRMT R22, RZ, 0x7610, R22 ;  /* 0x00007610ff167816 */ /* 0x000fe20000000016 */
[----:B------:R-:W-:Y:S06]  /*6730*/  BRA `(.L_x_9375) ;  /* 0x0000000000247947 */ /* 0x000fec0003800000 */
.L_x_9399:
[----:B------:R-:W2:Y:S02]  /*6740*/  LDG.E.64 R4, desc[UR36][R4.64] ;  /* 0x0000002404047981 */ /* 0x000ea4000c1e1b00 */
[----:B--2---:R-:W0:Y:S02]  /*6750*/  I2F.U64 R0, R4 ;  /* 0x0000000400007312 */ /* 0x004e240000301000 */
[----:B0-----:R-:W-:-:S04]  /*6760*/  F2FP.F16.F32.PACK_AB R0, RZ, R0 ;  /* 0x00000000ff00723e */ /* 0x001fc800000000ff */
[----:B------:R-:W-:Y:S01]  /*6770*/  PRMT R22, R0, 0x7610, R22 ;  /* 0x0000761000167816 */ /* 0x000fe20000000016 */
[----:B------:R-:W-:Y:S06]  /*6780*/  BRA `(.L_x_9375) ;  /* 0x0000000000107947 */ /* 0x000fec0003800000 */
.L_x_9398:
[----:B------:R-:W2:Y:S02]  /*6790*/  LDG.E R4, desc[UR36][R4.64] ;  /* 0x0000002404047981 */ /* 0x000ea4000c1e1900 */
[----:B--2---:R-:W-:-:S04]  /*67a0*/  I2FP.F32.U32 R0, R4 ;  /* 0x0000000400007245 */ /* 0x004fc80000201000 */
[----:B------:R-:W-:-:S04]  /*67b0*/  F2FP.F16.F32.PACK_AB R0, RZ, R0 ;  /* 0x00000000ff00723e */ /* 0x000fc800000000ff */
[----:B------:R-:W-:-:S07]  /*67c0*/  PRMT R22, R0, 0x7610, R22 ;  /* 0x0000761000167816 */ /* 0x000fce0000000016 */
.L_x_9375:
[----:B------:R-:W-:-:S07]  /*67d0*/  VIADD R2, R2, 0x80 ;  /* 0x0000008002027836 */ /* 0x000fce0000000000 */
.L_x_9336:
[----:B------:R-:W-:Y:S05]  /*67e0*/  BSYNC.RECONVERGENT B6 ;  /* 0x0000000000067941 */ /* 0x000fea0003800200 */
.L_x_9335:
[----:B------:R-:W-:Y:S01]  /*67f0*/  ISETP.GE.AND P0, PT, R2, R17, PT ;  /* 0x000000110200720c */ /* 0x000fe20003f06270 */
[----:B------:R-:W-:Y:S01]  /*6800*/  BSSY.RECONVERGENT B6, `(.L_x_9403) ;  /* 0x0000224000067945 */ /* 0x000fe20003800200 */
[----:B------:R-:W-:Y:S02]  /*6810*/  PRMT R18, RZ, 0x7610, R18 ;  /* 0x00007610ff127816 */ /* 0x000fe40000000012 */
[----:B01----:R-:W-:-:S09]  /*6820*/  PRMT R4, RZ, 0x7610, R4 ;  /* 0x00007610ff047816 */ /* 0x003fd20000000004 */
        /* <DEDUP_REMOVED lines=23> */
.L_x_9408:
[----:B------:R-:W2:Y:S02]  /*69a0*/  LDG.E.U8 R4, desc[UR36][R4.64] ;  /* 0x0000002404047981 */ /* 0x000ea4000c1e1100 */
[----:B--2---:R-:W-:-:S04]  /*69b0*/  I2FP.F32.U32 R0, R4 ;  /* 0x0000000400007245 */ /* 0x004fc80000201000 */
[----:B------:R-:W-:-:S04]  /*69c0*/  F2FP.F16.F32.PACK_AB R0, RZ, R0 ;  /* 0x00000000ff00723e */ /* 0x000fc800000000ff */
[----:B------:R-:W-:Y:S01]  /*69d0*/  PRMT R18, R0, 0x7610, R18 ;  /* 0x0000761000127816 */ /* 0x000fe20000000012 */
[----:B------:R-:W-:Y:S06]  /*69e0*/  BRA `(.L_x_9410) ;  /* 0x0000000c00d87947 */ /* 0x000fec0003800000 */
.L_x_9407:
        /* <DEDUP_REMOVED lines=11> */
.L_x_9412:
[----:B------:R-:W2:Y:S02]  /*6aa0*/  LDG.E R4, desc[UR36][R4.64] ;  /* 0x0000002404047981 */ /* 0x000ea4000c1e1900 */
[----:B--2---:R-:W-:-:S04]  /*6ab0*/  I2FP.F32.S32 R0, R4 ;  /* 0x0000000400007245 */ /* 0x004fc80000201400 */
[----:B------:R-:W-:-:S04]  /*6ac0*/  F2FP.F16.F32.PACK_AB R0, RZ, R0 ;  /* 0x00000000ff00723e */ /* 0x000fc800000000ff */
[----:B------:R-:W-:Y:S01]  /*6ad0*/  PRMT R18, R0, 0x7610, R18 ;  /* 0x0000761000127816 */ /* 0x000fe20000000012 */
[----:B------:R-:W-:Y:S06]  /*6ae0*/  BRA `(.L_x_9410) ;  /* 0x0000000c00987947 */ /* 0x000fec0003800000 */
.L_x_9411:
[----:B------:R-:W2:Y:S02]  /*6af0*/  LDG.E.U16 R4, desc[UR36][R4.64] ;  /* 0x0000002404047981 */ /* 0x000ea4000c1e1500 */
[----:B--2---:R-:W0:Y:S02]  /*6b00*/  I2F.S16 R0, R4 ;  /* 0x0000000400007306 */ /* 0x004e240000101400 */
[----:B0-----:R-:W-:-:S04]  /*6b10*/  F2FP.F16.F32.PACK_AB R0, RZ, R0 ;  /* 0x00000000ff00723e */ /* 0x001fc800000000ff */
[----:B------:R-:W-:Y:S01]  /*6b20*/  PRMT R18, R0, 0x7610, R18 ;  /* 0x0000761000127816 */ /* 0x000fe20000000012 */
[----:B------:R-:W-:Y:S06]  /*6b30*/  BRA `(.L_x_9410) ;  /* 0x0000000c00847947 */ /* 0x000fec0003800000 */
.L_x_9406:
        /* <DEDUP_REMOVED lines=9> */
.L_x_9414:
[----:B------:R0:W5:Y:S01]  /*6bd0*/  LDG.E.U16 R18, desc[UR36][R4.64] ;  /* 0x0000002404127981 */ /* 0x000162000c1e1500 */
[----:B------:R-:W-:Y:S05]  /*6be0*/  BRA `(.L_x_9410) ;  /* 0x0000000c00587947 */ /* 0x000fea0003800000 */
.L_x_9413:
        /* <DEDUP_REMOVED lines=9> */
.L_x_9416:
[----:B------:R1:W5:Y:S01]  /*6c80*/  LDG.E.U16 R18, desc[UR36][R4.64] ;  /* 0x0000002404127981 */ /* 0x000362000c1e1500 */
[----:B------:R-:W-:Y:S05]  /*6c90*/  BRA `(.L_x_9410) ;  /* 0x0000000c002c7947 */ /* 0x000fea0003800000 */
.L_x_9415:
        /* <DEDUP_REMOVED lines=13> */
.L_x_9405:
        /* <DEDUP_REMOVED lines=14> */
.L_x_9419:
        /* <DEDUP_REMOVED lines=13> */
.L_x_9418:
        /* <DEDUP_REMOVED lines=27> */
.L_x_9421:
        /* <DEDUP_REMOVED lines=15> */
.L_x_9420:
[----:B------:R-:W2:Y:S02]  /*71c0*/  LDG.E.U16 R0, desc[UR36][R4.64] ;  /* 0x0000002404007981 */ /* 0x000ea4000c1e1500 */
[----:B--2---:R-:W-:-:S05]  /*71d0*/  IMAD.U32 R0, R0, 0x10000, RZ ;  /* 0x0001000000007824 */ /* 0x004fca00078e00ff */
[----:B------:R-:W-:-:S04]  /*71e0*/  F2FP.F16.F32.PACK_AB R0, RZ, R0 ;  /* 0x00000000ff00723e */ /* 0x000fc800000000ff */
[----:B------:R-:W-:Y:S01]  /*71f0*/  PRMT R18, R0, 0x7610, R18 ;  /* 0x0000761000127816 */ /* 0x000fe20000000012 */
[----:B------:R-:W-:Y:S06]  /*7200*/  BRA `(.L_x_9410) ;  /* 0x0000000400d07947 */ /* 0x000fec0003800000 */
.L_x_9417:
        /* <DEDUP_REMOVED lines=13> */
.L_x_9424:
        /* <DEDUP_REMOVED lines=21> */
.L_x_9428:
[----:B------:R-:W-:Y:S05]  /*7430*/  BSYNC.RECONVERGENT B1 ;  /* 0x0000000000017941 */ /* 0x000fea0003800200 */
.L_x_9427:
[----:B------:R-:W-:Y:S01]  /*7440*/  IMAD.SHL.U32 R0, R0, 0x100000, RZ ;  /* 0x0010000000007824 */ /* 0x000fe200078e00ff */
[----:B------:R-:W-:-:S04]  /*7450*/  LEA R3, R3, 0x3b800000, 0x17 ;  /* 0x3b80000003037811 */ /* 0x000fc800078eb8ff */
[----:B------:R-:W-:-:S07]  /*7460*/  LOP3.LUT R0, R3, R0, R7, 0xfe, !PT ;  /* 0x0000000003007212 */ /* 0x000fce00078efe07 */
.L_x_9426:
[----:B------:R-:W-:Y:S05]  /*7470*/  BSYNC.RECONVERGENT B0 ;  /* 0x0000000000007941 */ /* 0x000fea0003800200 */
.L_x_9425:
[----:B------:R-:W-:-:S04]  /*7480*/  F2FP.F16.F32.PACK_AB R0, RZ, R0 ;  /* 0x00000000ff00723e */ /* 0x000fc800000000ff */
[----:B------:R-:W-:Y:S01]  /*7490*/  PRMT R18, R0, 0x7610, R18 ;  /* 0x0000761000127816 */ /* 0x000fe20000000012 */
[----:B------:R-:W-:Y:S06]  /*74a0*/  BRA `(.L_x_9410) ;  /* 0x0000000400287947 */ /* 0x000fec0003800000 */
.L_x_9423:
        /* <DEDUP_REMOVED lines=21> */
.L_x_9432:
[----:B------:R-:W-:Y:S05]  /*7600*/  BSYNC.RECONVERGENT B1 ;  /* 0x0000000000017941 */ /* 0x000fea0003800200 */
.L_x_9431:
[----:B------:R-:W-:Y:S01]  /*7610*/  IMAD.SHL.U32 R0, R0, 0x200000, RZ ;  /* 0x0020000000007824 */ /* 0x000fe200078e00ff */
[----:B------:R-:W-:-:S04]  /*7620*/  LEA R3, R3, 0x37800000, 0x17 ;  /* 0x3780000003037811 */ /* 0x000fc800078eb8ff */
[----:B------:R-:W-:-:S07]  /*7630*/  LOP3.LUT R0, R3, R0, R7, 0xfe, !PT ;  /* 0x0000000003007212 */ /* 0x000fce00078efe07 */
.L_x_9430:
[----:B------:R-:W-:Y:S05]  /*7640*/  BSYNC.RECONVERGENT B0 ;  /* 0x0000000000007941 */ /* 0x000fea0003800200 */
.L_x_9429:
[----:B------:R-:W-:-:S04]  /*7650*/  F2FP.F16.F32.PACK_AB R0, RZ, R0 ;  /* 0x00000000ff00723e */ /* 0x000fc800000000ff */
[----:B------:R-:W-:Y:S01]  /*7660*/  PRMT R18, R0, 0x7610, R18 ;  /* 0x0000761000127816 */ /* 0x000fe20000000012 */
[----:B------:R-:W-:Y:S06]  /*7670*/  BRA `(.L_x_9410) ;  /* 0x0000000000b47947 */ /* 0x000fec0003800000 */
.L_x_9422:
        /* <DEDUP_REMOVED lines=14> */
.L_x_9436:
[----:B------:R-:W-:Y:S05]  /*7760*/  BSYNC.RECONVERGENT B0 ;  /* 0x0000000000007941 */ /* 0x000fea0003800200 */
.L_x_9435:
[----:B------:R-:W-:-:S04]  /*7770*/  F2FP.F16.F32.PACK_AB R0, RZ, R0 ;  /* 0x00000000ff00723e */ /* 0x000fc800000000ff */
[----:B------:R-:W-:Y:S01]  /*7780*/  PRMT R18, R0, 0x7610, R18 ;  /* 0x0000761000127816 */ /* 0x000fe20000000012 */
[----:B------:R-:W-:Y:S06]  /*7790*/  BRA `(.L_x_9410) ;  /* 0x00000000006c7947 */ /* 0x000fec0003800000 */
.L_x_9409:
        /* <DEDUP_REMOVED lines=16> */
.L_x_9437:
[----:B------:R-:W-:Y:S01]  /*78a0*/  PRMT R18, RZ, 0x7610, R18 ;  /* 0x00007610ff127816 */ /* 0x000fe20000000012 */
[----:B------:R-:W-:Y:S06]  /*78b0*/  BRA `(.L_x_9410) ;  /* 0x0000000000247947 */ /* 0x000fec0003800000 */
.L_x_9434:
[----:B------:R-:W2:Y:S02]  /*78c0*/  LDG.E.64 R4, desc[UR36][R4.64] ;  /* 0x0000002404047981 */ /* 0x000ea4000c1e1b00 */
[----:B--2---:R-:W0:Y:S02]  /*78d0*/  I2F.U64 R0, R4 ;  /* 0x0000000400007312 */ /* 0x004e240000301000 */
[----:B0-----:R-:W-:-:S04]  /*78e0*/  F2FP.F16.F32.PACK_AB R0, RZ, R0 ;  /* 0x00000000ff00723e */ /* 0x001fc800000000ff */
[----:B------:R-:W-:Y:S01]  /*78f0*/  PRMT R18, R0, 0x7610, R18 ;  /* 0x0000761000127816 */ /* 0x000fe20000000012 */
[----:B------:R-:W-:Y:S06]  /*7900*/  BRA `(.L_x_9410) ;  /* 0x0000000000107947 */ /* 0x000fec0003800000 */
.L_x_9433:
[----:B------:R-:W2:Y:S02]  /*7910*/  LDG.E R4, desc[UR36][R4.64] ;  /* 0x0000002404047981 */ /* 0x000ea4000c1e1900 */
[----:B--2---:R-:W-:-:S04]  /*7920*/  I2FP.F32.U32 R0, R4 ;  /* 0x0000000400007245 */ /* 0x004fc80000201000 */
[----:B------:R-:W-:-:S04]  /*7930*/  F2FP.F16.F32.PACK_AB R0, RZ, R0 ;  /* 0x00000000ff00723e */ /* 0x000fc800000000ff */
[----:B------:R-:W-:-:S07]  /*7940*/  PRMT R18, R0, 0x7610, R18 ;  /* 0x0000761000127816 */ /* 0x000fce0000000012 */
.L_x_9410:
        /* <DEDUP_REMOVED lines=21> */
.L_x_9441:
[----:B------:R-:W2:Y:S02]  /*7aa0*/  LDG.E.U8 R2, desc[UR36][R2.64] ;  /* 0x0000002402027981 */ /* 0x000ea4000c1e1100 */
[----:B--2---:R-:W-:-:S04]  /*7ab0*/  I2FP.F32.U32 R0, R2 ;  /* 0x0000000200007245 */ /* 0x004fc80000201000 */
[----:B------:R-:W-:-:S04]  /*7ac0*/  F2FP.F16.F32.PACK_AB R0, RZ, R0 ;  /* 0x00000000ff00723e */ /* 0x000fc800000000ff */
[----:B------:R-:W-:Y:S01]  /*7ad0*/  PRMT R4, R0, 0x7610, R4 ;  /* 0x0000761000047816 */ /* 0x000fe20000000004 */
[----:B------:R-:W-:Y:S06]  /*7ae0*/  BRA `(.L_x_9404) ;  /* 0x0000000c00d47947 */ /* 0x000fec0003800000 */
.L_x_9440:
        /* <DEDUP_REMOVED lines=11> */
.L_x_9444:
[----:B------:R-:W2:Y:S02]  /*7ba0*/  LDG.E R2, desc[UR36][R2.64] ;  /* 0x0000002402027981 */ /* 0x000ea4000c1e1900 */
[----:B--2---:R-:W-:-:S04]  /*7bb0*/  I2FP.F32.S32 R0, R2 ;  /* 0x0000000200007245 */ /* 0x004fc80000201400 */
[----:B------:R-:W-:-:S04]  /*7bc0*/  F2FP.F16.F32.PACK_AB R0, RZ, R0 ;  /* 0x00000000ff00723e */ /* 0x000fc800000000ff */
[----:B------:R-:W-:Y:S01]  /*7bd0*/  PRMT R4, R0, 0x7610, R4 ;  /* 0x0000761000047816 */ /* 0x000fe20000000004 */
[----:B------:R-:W-:Y:S06]  /*7be0*/  BRA `(.L_x_9404) ;  /* 0x0000000c00947947 */ /* 0x000fec0003800000 */
.L_x_9443:
[----:B------:R-:W2:Y:S02]  /*7bf0*/  LDG.E.U16 R2, desc[UR36][R2.64] ;  /* 0x0000002402027981 */ /* 0x000ea4000c1e1500 */
[----:B--2---:R-:W0:Y:S02]  /*7c00*/  I2F.S16 R0, R2 ;  /* 0x0000000200007306 */ /* 0x004e240000101400 */
[----:B0-----:R-:W-:-:S04]  /*7c10*/  F2FP.F16.F32.PACK_AB R0, RZ, R0 ;  /* 0x00000000ff00723e */ /* 0x001fc800000000ff */
[----:B------:R-:W-:Y:S01]  /*7c20*/  PRMT R4, R0, 0x7610, R4 ;  /* 0x0000761000047816 */ /* 0x000fe20000000004 */
[----:B------:R-:W-:Y:S06]  /*7c30*/  BRA `(.L_x_9404) ;  /* 0x0000000c00807947 */ /* 0x000fec0003800000 */
.L_x_9439:
        /* <DEDUP_REMOVED lines=9> */
.L_x_9446:
[----:B------:R0:W5:Y:S01]  /*7cd0*/  LDG.E.U16 R4, desc[UR36][R2.64] ;  /* 0x0000002402047981 */ /* 0x000162000c1e1500 */
[----:B------:R-:W-:Y:S05]  /*7ce0*/  BRA `(.L_x_9404) ;  /* 0x0000000c00547947 */ /* 0x000fea0003800000 */
.L_x_9445:
        /* <DEDUP_REMOVED lines=9> */
.L_x_9448:
[----:B------:R1:W5:Y:S01]  /*7d80*/  LDG.E.U16 R4, desc[UR36][R2.64] ;  /* 0x0000002402047981 */ /* 0x000362000c1e1500 */
[----:B------:R-:W-:Y:S05]  /*7d90*/  BRA `(.L_x_9404) ;  /* 0x0000000c00287947 */ /* 0x000fea0003800000 */
.L_x_9447:
        /* <DEDUP_REMOVED lines=13> */
.L_x_9438:
        /* <DEDUP_REMOVED lines=14> */
.L_x_9451:
        /* <DEDUP_REMOVED lines=13> */
.L_x_9450:
        /* <DEDUP_REMOVED lines=27> */
.L_x_9453:
        /* <DEDUP_REMOVED lines=14> */
.L_x_9452:
[----:B------:R-:W2:Y:S02]  /*82b0*/  LDG.E.U16 R0, desc[UR36][R2.64] ;  /* 0x0000002402007981 */ /* 0x000ea4000c1e1500 */
[----:B--2---:R-:W-:-:S05]  /*82c0*/  IMAD.U32 R0, R0, 0x10000, RZ ;  /* 0x0001000000007824 */ /* 0x004fca00078e00ff */
[----:B------:R-:W-:-:S04]  /*82d0*/  F2FP.F16.F32.PACK_AB R0, RZ, R0 ;  /* 0x00000000ff00723e */ /* 0x000fc800000000ff */
[----:B------:R-:W-:Y:S01]  /*82e0*/  PRMT R4, R0, 0x7610, R4 ;  /* 0x0000761000047816 */ /* 0x000fe20000000004 */
[----:B------:R-:W-:Y:S06]  /*82f0*/  BRA `(.L_x_9404) ;  /* 0x0000000400d07947 */ /* 0x000fec0003800000 */
.L_x_9449:
        /* <DEDUP_REMOVED lines=13> */
.L_x_9456:
        /* <DEDUP_REMOVED lines=21> */
.L_x_9460:
[----:B------:R-:W-:Y:S05]  /*8520*/  BSYNC.RECONVERGENT B1 ;  /* 0x0000000000017941 */ /* 0x000fea0003800200 */
.L_x_9459:
[----:B------:R-:W-:Y:S01]  /*8530*/  IMAD.SHL.U32 R0, R0, 0x100000, RZ ;  /* 0x0010000000007824 */ /* 0x000fe200078e00ff */
[----:B------:R-:W-:-:S04]  /*8540*/  LEA R2, R2, 0x3b800000, 0x17 ;  /* 0x3b80000002027811 */ /* 0x000fc800078eb8ff */
[----:B------:R-:W-:-:S07]  /*8550*/  LOP3.LUT R0, R2, R0, R7, 0xfe, !PT ;  /* 0x0000000002007212 */ /* 0x000fce00078efe07 */
.L_x_9458:
[----:B------:R-:W-:Y:S05]  /*8560*/  BSYNC.RECONVERGENT B0 ;  /* 0x0000000000007941 */ /* 0x000fea0003800200 */
.L_x_9457:
[----:B------:R-:W-:-:S04]  /*8570*/  F2FP.F16.F32.PACK_AB R0, RZ, R0 ;  /* 0x00000000ff00723e */ /* 0x000fc800000000ff */
[----:B------:R-:W-:Y:S01]  /*8580*/  PRMT R4, R0, 0x7610, R4 ;  /* 0x0000761000047816 */ /* 0x000fe20000000004 */
[----:B------:R-:W-:Y:S06]  /*8590*/  BRA `(.L_x_9404) ;  /* 0x0000000400287947 */ /* 0x000fec0003800000 */
.L_x_9455:
        /* <DEDUP_REMOVED lines=21> */
.L_x_9464:
[----:B------:R-:W-:Y:S05]  /*86f0*/  BSYNC.RECONVERGENT B1 ;  /* 0x0000000000017941 */ /* 0x000fea0003800200 */
.L_x_9463:
[----:B------:R-:W-:Y:S01]  /*8700*/  IMAD.SHL.U32 R0, R0, 0x200000, RZ ;  /* 0x0020000000007824 */ /* 0x000fe200078e00ff */
[----:B------:R-:W-:-:S04]  /*8710*/  LEA R2, R2, 0x37800000, 0x17 ;  /* 0x3780000002027811 */ /* 0x000fc800078eb8ff */
[----:B------:R-:W-:-:S07]  /*8720*/  LOP3.LUT R0, R2, R0, R7, 0xfe, !PT ;  /* 0x0000000002007212 */ /* 0x000fce00078efe07 */
.L_x_9462:
[----:B------:R-:W-:Y:S05]  /*8730*/  BSYNC.RECONVERGENT B0 ;  /* 0x0000000000007941 */ /* 0x000fea0003800200 */
.L_x_9461:
[----:B------:R-:W-:-:S04]  /*8740*/  F2FP.F16.F32.PACK_AB R0, RZ, R0 ;  /* 0x00000000ff00723e */ /* 0x000fc800000000ff */
[----:B------:R-:W-:Y:S01]  /*8750*/  PRMT R4, R0, 0x7610, R4 ;  /* 0x0000761000047816 */ /* 0x000fe20000000004 */
[----:B------:R-:W-:Y:S06]  /*8760*/  BRA `(.L_x_9404) ;  /* 0x0000000000b47947 */ /* 0x000fec0003800000 */
.L_x_9454:
        /* <DEDUP_REMOVED lines=14> */
.L_x_9468:
[----:B------:R-:W-:Y:S05]  /*8850*/  BSYNC.RECONVERGENT B0 ;  /* 0x0000000000007941 */ /* 0x000fea0003800200 */
.L_x_9467:
[----:B------:R-:W-:-:S04]  /*8860*/  F2FP.F16.F32.PACK_AB R0, RZ, R0 ;  /* 0x00000000ff00723e */ /* 0x000fc800000000ff */
[----:B------:R-:W-:Y:S01]  /*8870*/  PRMT R4, R0, 0x7610, R4 ;  /* 0x0000761000047816 */ /* 0x000fe20000000004 */
[----:B------:R-:W-:Y:S06]  /*8880*/  BRA `(.L_x_9404) ;  /* 0x00000000006c7947 */ /* 0x000fec0003800000 */
.L_x_9442:
        /* <DEDUP_REMOVED lines=16> */
.L_x_9469:
[----:B------:R-:W-:Y:S01]  /*8990*/  PRMT R4, RZ, 0x7610, R4 ;  /* 0x00007610ff047816 */ /* 0x000fe20000000004 */
[----:B------:R-:W-:Y:S06]  /*89a0*/  BRA `(.L_x_9404) ;  /* 0x0000000000247947 */ /* 0x000fec0003800000 */
.L_x_9466:
[----:B------:R-:W2:Y:S02]  /*89b0*/  LDG.E.64 R2, desc[UR36][R2.64] ;  /* 0x0000002402027981 */ /* 0x000ea4000c1e1b00 */
[----:B--2---:R-:W0:Y:S02]  /*89c0*/  I2F.U64 R0, R2 ;  /* 0x0000000200007312 */ /* 0x004e240000301000 */
[----:B0-----:R-:W-:-:S04]  /*89d0*/  F2FP.F16.F32.PACK_AB R0, RZ, R0 ;  /* 0x00000000ff00723e */ /* 0x001fc800000000ff */
[----:B------:R-:W-:Y:S01]  /*89e0*/  PRMT R4, R0, 0x7610, R4 ;  /* 0x0000761000047816 */ /* 0x000fe20000000004 */
[----:B------:R-:W-:Y:S06]  /*89f0*/  BRA `(.L_x_9404) ;  /* 0x0000000000107947 */ /* 0x000fec0003800000 */
.L_x_9465:
[----:B------:R-:W2:Y:S02]  /*8a00*/  LDG.E R2, desc[UR36][R2.64] ;  /* 0x0000002402027981 */ /* 0x000ea4000c1e1900 */
[----:B--2---:R-:W-:-:S04]  /*8a10*/  I2FP.F32.U32 R0, R2 ;  /* 0x0000000200007245 */ /* 0x004fc80000201000 */
[----:B------:R-:W-:-:S04]  /*8a20*/  F2FP.F16.F32.PACK_AB R0, RZ, R0 ;  /* 0x00000000ff00723e */ /* 0x000fc800000000ff */
[----:B------:R-:W-:-:S07]  /*8a30*/  PRMT R4, R0, 0x7610, R4 ;  /* 0x0000761000047816 */ /* 0x000fce0000000004 */
.L_x_9404:
[----:B------:R-:W-:Y:S05]  /*8a40*/  BSYNC.RECONVERGENT B6 ;  /* 0x0000000000067941 */ /* 0x000fea0003800200 */
.L_x_9403:
[----:B------:R-:W-:Y:S01]  /*8a50*/  ISETP.GE.AND P0, PT, R16, R17, PT ;  /* 0x000000111000720c */ /* 0x000fe20003f06270 */
[----:B------:R-:W-:-:S12]  /*8a60*/  BSSY.RECONVERGENT B1, `(.L_x_9470) ;  /* 0x0000031000017945 */ /* 0x000fd80003800200 */
[----:B------:R-:W-:Y:S05]  /*8a70*/  @P0 BRA `(.L_x_9471) ;  /* 0x0000000000bc0947 */ /* 0x000fea0003800000 */
[----:B01---5:R-:W-:Y:S01]  /*8a80*/  HADD2.F32 R2, -RZ, R27.H0_H0 ;  /* 0x2000001bff027230 */ /* 0x023fe20000004100 */
[----:B------:R-:W-:Y:S01]  /*8a90*/  BSSY.RECONVERGENT B2, `(.L_x_9472) ;  /* 0x0000011000027945 */ /* 0x000fe20003800200 */
[----:B------:R-:W-:-:S03]  /*8aa0*/  HADD2.F32 R3, -RZ, R26.H0_H0 ;  /* 0x2000001aff037230 */ /* 0x000fc60000004100 */
        /* <DEDUP_REMOVED lines=14> */
[----:B------:R-:W-:Y:S05]  /*8b90*/  CALL.REL.NOINC `($__internal_19_$__cuda_sm3x_div_rn_ftz_f32_slowpath) ;  /* 0x0000004800d87944 */ /* 0x000fea0003c00000 */
.L_x_9473:
[----:B------:R-:W-:Y:S05]  /*8ba0*/  BSYNC.RECONVERGENT B2 ;  /* 0x0000000000027941 */ /* 0x000fea0003800200 */
.L_x_9472:
        /* <DEDUP_REMOVED lines=27> */
[----:B------:R-:W-:-:S07]  /*8d60*/  F2FP.F16.F32.PACK_AB R3, RZ, R3 ;  /* 0x00000003ff03723e */ /* 0x000fce00000000ff */
.L_x_9471:
[----:B------:R-:W-:Y:S05]  /*8d70*/  BSYNC.RECONVERGENT B1 ;  /* 0x0000000000017941 */ /* 0x000fea0003800200 */
.L_x_9470:
[----:B01----:R-:W-:Y:S01]  /*8d80*/  VIADD R2, R16, 0x80 ;  /* 0x0000008010027836 */ /* 0x003fe20000000000 */
[----:B------:R-:W-:Y:S04]  /*8d90*/  BSSY.RECONVERGENT B1, `(.L_x_9474) ;  /* 0x0000032000017945 */ /* 0x000fe80003800200 */
[----:B------:R-:W-:-:S13]  /*8da0*/  ISETP.GE.AND P0, PT, R2, R17, PT ;  /* 0x000000110200720c */ /* 0x000fda0003f06270 */
[----:B------:R-:W-:Y:S05]  /*8db0*/  @P0 BRA `(.L_x_9475) ;  /* 0x0000000000bc0947 */ /* 0x000fea0003800000 */
[----:B-----5:R-:W-:Y:S01]  /*8dc0*/  HADD2.F32 R24, -RZ, R24.H0_H0 ;  /* 0x20000018ff187230 */ /* 0x020fe20000004100 */
        /* <DEDUP_REMOVED lines=17> */
.L_x_9477:
[----:B------:R-:W-:Y:S05]  /*8ee0*/  BSYNC.RECONVERGENT B2 ;  /* 0x0000000000027941 */ /* 0x000fea0003800200 */
.L_x_9476:
        /* <DEDUP_REMOVED lines=28> */
.L_x_9475:
[----:B------:R-:W-:Y:S05]  /*90b0*/  BSYNC.RECONVERGENT B1 ;  /* 0x0000000000017941 */ /* 0x000fea0003800200 */
.L_x_9474:
[----:B------:R-:W-:Y:S01]  /*90c0*/  VIADD R0, R16, 0x100 ;  /* 0x0000010010007836 */ /* 0x000fe20000000000 */
        /* <DEDUP_REMOVED lines=21> */
.L_x_9481:
[----:B------:R-:W-:Y:S05]  /*9220*/  BSYNC.RECONVERGENT B2 ;  /* 0x0000000000027941 */ /* 0x000fea0003800200 */
.L_x_9480:
        /* <DEDUP_REMOVED lines=28> */
.L_x_9479:
[----:B------:R-:W-:Y:S05]  /*93f0*/  BSYNC.RECONVERGENT B1 ;  /* 0x0000000000017941 */ /* 0x000fea0003800200 */
.L_x_9478:
        /* <DEDUP_REMOVED lines=22> */
.L_x_9485:
[----:B------:R-:W-:Y:S05]  /*9560*/  BSYNC.RECONVERGENT B2 ;  /* 0x0000000000027941 */ /* 0x000fea0003800200 */
.L_x_9484:
        /* <DEDUP_REMOVED lines=28> */
.L_x_9483:
[----:B------:R-:W-:Y:S05]  /*9730*/  BSYNC.RECONVERGENT B1 ;  /* 0x0000000000017941 */ /* 0x000fea0003800200 */
.L_x_9482:
[----:B-----5:R-:W0:Y:S01]  /*9740*/  LDC.U8 R18, c[0x0][0x3b0] ;  /* 0x0000ec00ff127b82 */ /* 0x020e220000000000 */
[----:B------:R-:W-:Y:S01]  /*9750*/  ISETP.GE.AND P0, PT, R16, R17, PT ;  /* 0x000000111000720c */ /* 0x000fe20003f06270 */
[----:B------:R-:W-:Y:S04]  /*9760*/  BSSY.RECONVERGENT B7, `(.L_x_9486) ;  /* 0x0000302000077945 */ /* 0x000fe80003800200 */
[----:B------:R-:W-:Y:S08]  /*9770*/  BSSY.RELIABLE B6, `(.L_x_9487) ;  /* 0x000020a000067945 */ /* 0x000ff00003800100 */
        /* <DEDUP_REMOVED lines=24> */
.L_x_9492:
[----:B------:R-:W-:Y:S02]  /*9900*/  HADD2.F32 R5, -RZ, R3.H0_H0 ;  /* 0x20000003ff057230 */ /* 0x000fe40000004100 */
[----:B------:R-:W-:-:S04]  /*9910*/  IMAD.MOV.U32 R16, RZ, RZ, R2 ;  /* 0x000000ffff107224 */ /* 0x000fc800078e0002 */
[----:B------:R-:W0:Y:S02]  /*9920*/  F2I.S64.TRUNC R4, R5 ;  /* 0x0000000500047311 */ /* 0x000e24000020d900 */
[----:B0-----:R0:W-:Y:S01]  /*9930*/  STG.E.U8 desc[UR36][R8.64], R4 ;  /* 0x0000000408007986 */ /* 0x0011e2000c101124 */
[----:B------:R-:W-:Y:S05]  /*9940*/  BRA `(.L_x_9494) ;  /* 0x0000000c00c07947 */ /* 0x000fea0003800000 */
.L_x_9491:
        /* <DEDUP_REMOVED lines=11> */
.L_x_9496:
[----:B------:R-:W-:Y:S02]  /*9a00*/  HADD2.F32 R3, -RZ, R3.H0_H0 ;  /* 0x20000003ff037230 */ /* 0x000fe40000004100 */
[----:B------:R-:W-:-:S04]  /*9a10*/  IMAD.MOV.U32 R16, RZ, RZ, R2 ;  /* 0x000000ffff107224 */ /* 0x000fc800078e0002 */
[----:B------:R-:W0:Y:S02]  /*9a20*/  F2I.FTZ.TRUNC.NTZ R3, R3 ;  /* 0x0000000300037305 */ /* 0x000e24000021f100 */
[----:B0-----:R0:W-:Y:S01]  /*9a30*/  STG.E desc[UR36][R8.64], R3 ;  /* 0x0000000308007986 */ /* 0x0011e2000c101924 */
[----:B------:R-:W-:Y:S05]  /*9a40*/  BRA `(.L_x_9494) ;  /* 0x0000000c00807947 */ /* 0x000fea0003800000 */
.L_x_9495:
[----:B------:R-:W-:Y:S02]  /*9a50*/  HADD2.F32 R3, -RZ, R3.H0_H0 ;  /* 0x20000003ff037230 */ /* 0x000fe40000004100 */
[----:B------:R-:W-:-:S04]  /*9a60*/  IMAD.MOV.U32 R16, RZ, RZ, R2 ;  /* 0x000000ffff107224 */ /* 0x000fc800078e0002 */
[----:B------:R-:W0:Y:S02]  /*9a70*/  F2I.FTZ.TRUNC.NTZ R3, R3 ;  /* 0x0000000300037305 */ /* 0x000e24000021f100 */
[----:B0-----:R0:W-:Y:S01]  /*9a80*/  STG.E.U16 desc[UR36][R8.64], R3 ;  /* 0x0000000308007986 */ /* 0x0011e2000c101524 */
[----:B------:R-:W-:Y:S05]  /*9a90*/  BRA `(.L_x_9494) ;  /* 0x0000000c006c7947 */ /* 0x000fea0003800000 */
.L_x_9490:
        /* <DEDUP_REMOVED lines=10> */
.L_x_9498:
[----:B------:R0:W-:Y:S01]  /*9b40*/  STG.E.U16 desc[UR36][R8.64], R3 ;  /* 0x0000000308007986 */ /* 0x0001e2000c101524 */
[----:B------:R-:W-:Y:S01]  /*9b50*/  IMAD.MOV.U32 R16, RZ, RZ, R2 ;  /* 0x000000ffff107224 */ /* 0x000fe200078e0002 */
[----:B------:R-:W-:Y:S06]  /*9b60*/  BRA `(.L_x_9494) ;  /* 0x0000000c00387947 */ /* 0x000fec0003800000 */
.L_x_9497:
        /* <DEDUP_REMOVED lines=11> */
.L_x_9500:
[----:B------:R-:W-:Y:S02]  /*9c20*/  HADD2.F32 R0, -RZ, R3.H0_H0 ;  /* 0x20000003ff007230 */ /* 0x000fe40000004100 */
[----:B------:R-:W-:-:S03]  /*9c30*/  IMAD.MOV.U32 R16, RZ, RZ, R2 ;  /* 0x000000ffff107224 */ /* 0x000fc600078e0002 */
[----:B------:R-:W-:-:S04]  /*9c40*/  F2FP.F16.F32.PACK_AB R0, RZ, R0 ;  /* 0x00000000ff00723e */ /* 0x000fc800000000ff */
[----:B------:R-:W-:-:S05]  /*9c50*/  PRMT R0, R0, 0x5410, RZ ;  /* 0x0000541000007816 */ /* 0x000fca00000000ff */
[----:B------:R0:W-:Y:S01]  /*9c60*/  STG.E desc[UR36][R8.64], R0 ;  /* 0x0000000008007986 */ /* 0x0001e2000c101924 */
[----:B------:R-:W-:Y:S05]  /*9c70*/  BRA `(.L_x_9494) ;  /* 0x0000000800f47947 */ /* 0x000fea0003800000 */
.L_x_9499:
[----:B------:R-:W-:Y:S02]  /*9c80*/  HADD2.F32 R4, -RZ, R3.H0_H0 ;  /* 0x20000003ff047230 */ /* 0x000fe40000004100 */
[----:B------:R-:W-:-:S03]  /*9c90*/  IMAD.MOV.U32 R16, RZ, RZ, R2 ;  /* 0x000000ffff107224 */ /* 0x000fc600078e0002 */
[----:B------:R-:W-:-:S06]  /*9ca0*/  FMUL.FTZ R4, R4, 1 ;  /* 0x3f80000004047820 */ /* 0x000fcc0000410000 */
[----:B------:R-:W0:Y:S02]  /*9cb0*/  F2F.F64.F32 R4, R4 ;  /* 0x0000000400047310 */ /* 0x000e240000201800 */
[----:B0-----:R0:W-:Y:S01]  /*9cc0*/  STG.E.64 desc[UR36][R8.64], R4 ;  /* 0x0000000408007986 */ /* 0x0011e2000c101b24 */
[----:B------:R-:W-:Y:S05]  /*9cd0*/  BRA `(.L_x_9494) ;  /* 0x0000000800dc7947 */ /* 0x000fea0003800000 */
.L_x_9489:
        /* <DEDUP_REMOVED lines=14> */
.L_x_9503:
[----:B------:R-:W-:Y:S01]  /*9dc0*/  HADD2.F32 R3, -RZ, R3.H0_H0 ;  /* 0x20000003ff037230 */ /* 0x000fe20000004100 */
[----:B------:R-:W-:Y:S01]  /*9dd0*/  CS2R R6, SRZ ;  /* 0x0000000000067805 */ /* 0x000fe2000001ff00 */
[----:B------:R-:W-:-:S03]  /*9de0*/  IMAD.MOV.U32 R16, RZ, RZ, R2 ;  /* 0x000000ffff107224 */ /* 0x000fc600078e0002 */
[----:B------:R-:W-:-:S04]  /*9df0*/  FMUL.FTZ R3, R3, 1 ;  /* 0x3f80000003037820 */ /* 0x000fc80000410000 */
[----:B------:R-:W0:Y:S02]  /*9e00*/  F2F.F64.F32 R4, R3 ;  /* 0x0000000300047310 */ /* 0x000e240000201800 */
[----:B0-----:R0:W-:Y:S01]  /*9e10*/  STG.E.128 desc[UR36][R8.64], R4 ;  /* 0x0000000408007986 */ /* 0x0011e2000c101d24 */
[----:B------:R-:W-:Y:S05]  /*9e20*/  BRA `(.L_x_9494) ;  /* 0x0000000800887947 */ /* 0x000fea0003800000 */
.L_x_9502:
        /* <DEDUP_REMOVED lines=19> */
.L_x_9507:
[----:B------:R-:W-:Y:S05]  /*9f60*/  BSYNC.RECONVERGENT B0 ;  /* 0x0000000000007941 */ /* 0x000fea0003800200 */
.L_x_9506:
[----:B------:R-:W-:Y:S01]  /*9f70*/  LOP3.LUT R5, R0, 0x80, R5, 0xf8, !PT ;  /* 0x0000008000057812 */ /* 0x000fe200078ef805 */
[----:B------:R-:W-:-:S04]  /*9f80*/  IMAD.MOV.U32 R16, RZ, RZ, R2 ;  /* 0x000000ffff107224 */ /* 0x000fc800078e0002 */
[----:B------:R0:W-:Y:S01]  /*9f90*/  STG.E.U8 desc[UR36][R8.64], R5 ;  /* 0x0000000508007986 */ /* 0x0001e2000c101124 */
[----:B------:R-:W-:Y:S05]  /*9fa0*/  BRA `(.L_x_9494) ;  /* 0x0000000800287947 */ /* 0x000fea0003800000 */
.L_x_9505:
        /* <DEDUP_REMOVED lines=15> */
.L_x_9509:
[----:B------:R-:W-:Y:S05]  /*a0a0*/  BSYNC.RECONVERGENT B0 ;  /* 0x0000000000007941 */ /* 0x000fea0003800200 */
.L_x_9508:
[----:B------:R-:W-:Y:S01]  /*a0b0*/  LOP3.LUT R5, R0, 0x80, R5, 0xf8, !PT ;  /* 0x0000008000057812 */ /* 0x000fe200078ef805 */
[----:B------:R-:W-:-:S04]  /*a0c0*/  IMAD.MOV.U32 R16, RZ, RZ, R2 ;  /* 0x000000ffff107224 */ /* 0x000fc800078e0002 */
[----:B------:R0:W-:Y:S01]  /*a0d0*/  STG.E.U8 desc[UR36][R8.64], R5 ;  /* 0x0000000508007986 */ /* 0x0001e2000c101124 */
[----:B------:R-:W-:Y:S05]  /*a0e0*/  BRA `(.L_x_9494) ;  /* 0x0000000400d87947 */ /* 0x000fea0003800000 */
.L_x_9504:
[----:B------:R-:W-:Y:S02]  /*a0f0*/  HADD2.F32 R0, -RZ, R3.H0_H0 ;  /* 0x20000003ff007230 */ /* 0x000fe40000004100 */
[----:B------:R-:W-:-:S03]  /*a100*/  IMAD.MOV.U32 R16, RZ, RZ, R2 ;  /* 0x000000ffff107224 */ /* 0x000fc600078e0002 */
[----:B------:R-:W-:-:S05]  /*a110*/  F2FP.BF16.F32.PACK_AB R0, RZ, R0 ;  /* 0x00000000ff00723e */ /* 0x000fca00000010ff */
[----:B------:R0:W-:Y:S01]  /*a120*/  STG.E.U16 desc[UR36][R8.64], R0 ;  /* 0x0000000008007986 */ /* 0x0001e2000c101524 */
[----:B------:R-:W-:Y:S05]  /*a130*/  BRA `(.L_x_9494) ;  /* 0x0000000400c47947 */ /* 0x000fea0003800000 */
.L_x_9501:
        /* <DEDUP_REMOVED lines=13> */
.L_x_9512:
        /* <DEDUP_REMOVED lines=13> */
.L_x_9515:
[----:B------:R-:W-:-:S04]  /*a2e0*/  SHF.R.U32.HI R0, RZ, 0x14, R3 ;  /* 0x00000014ff007819 */ /* 0x000fc80000011603 */
[----:B------:R-:W-:-:S04]  /*a2f0*/  LOP3.LUT R0, R0, 0x1, RZ, 0xc0, !PT ;  /* 0x0000000100007812 */ /* 0x000fc800078ec0ff */
[----:B------:R-:W-:-:S04]  /*a300*/  IADD3 R0, PT, PT, R3, 0x487ffff, R0 ;  /* 0x0487ffff03007810 */ /* 0x000fc80007ffe000 */
[----:B------:R-:W-:-:S04]  /*a310*/  SHF.R.U32.HI R0, RZ, 0x14, R0 ;  /* 0x00000014ff007819 */ /* 0x000fc80000011600 */
[----:B------:R-:W-:-:S07]  /*a320*/  LOP3.LUT R0, R0, 0xff, RZ, 0xc0, !PT ;  /* 0x000000ff00007812 */ /* 0x000fce00078ec0ff */
.L_x_9516:
[----:B------:R-:W-:-:S04]  /*a330*/  SHF.R.U32.HI R3, RZ, 0x18, R3 ;  /* 0x00000018ff037819 */ /* 0x000fc80000011603 */
[----:B------:R-:W-:-:S04]  /*a340*/  LOP3.LUT R0, R0, 0x80, R3, 0xf8, !PT ;  /* 0x0000008000007812 */ /* 0x000fc800078ef803 */
[----:B------:R-:W-:-:S07]  /*a350*/  PRMT R4, R0, 0x7610, R4 ;  /* 0x0000761000047816 */ /* 0x000fce0000000004 */
.L_x_9514:
[----:B------:R-:W-:Y:S05]  /*a360*/  BSYNC.RECONVERGENT B0 ;  /* 0x0000000000007941 */ /* 0x000fea0003800200 */
.L_x_9513:
[----:B------:R0:W-:Y:S01]  /*a370*/  STG.E.U8 desc[UR36][R8.64], R4 ;  /* 0x0000000408007986 */ /* 0x0001e2000c101124 */
[----:B------:R-:W-:Y:S01]  /*a380*/  IMAD.MOV.U32 R16, RZ, RZ, R2 ;  /* 0x000000ffff107224 */ /* 0x000fe200078e0002 */
[----:B------:R-:W-:Y:S06]  /*a390*/  BRA `(.L_x_9494) ;  /* 0x00000004002c7947 */ /* 0x000fec0003800000 */
.L_x_9511:
        /* <DEDUP_REMOVED lines=13> */
.L_x_9519:
[----:B------:R-:W-:-:S04]  /*a470*/  SHF.R.U32.HI R0, RZ, 0x15, R3 ;  /* 0x00000015ff007819 */ /* 0x000fc80000011603 */
[----:B------:R-:W-:-:S04]  /*a480*/  LOP3.LUT R0, R0, 0x1, RZ, 0xc0, !PT ;  /* 0x0000000100007812 */ /* 0x000fc800078ec0ff */
[----:B------:R-:W-:-:S04]  /*a490*/  IADD3 R0, PT, PT, R3, 0x88fffff, R0 ;  /* 0x088fffff03007810 */ /* 0x000fc80007ffe000 */
[----:B------:R-:W-:-:S04]  /*a4a0*/  SHF.R.U32.HI R0, RZ, 0x15, R0 ;  /* 0x00000015ff007819 */ /* 0x000fc80000011600 */
[----:B------:R-:W-:-:S07]  /*a4b0*/  LOP3.LUT R0, R0, 0xff, RZ, 0xc0, !PT ;  /* 0x000000ff00007812 */ /* 0x000fce00078ec0ff */
.L_x_9520:
[----:B------:R-:W-:-:S04]  /*a4c0*/  SHF.R.U32.HI R3, RZ, 0x18, R3 ;  /* 0x00000018ff037819 */ /* 0x000fc80000011603 */
[----:B------:R-:W-:-:S04]  /*a4d0*/  LOP3.LUT R0, R0, 0x80, R3, 0xf8, !PT ;  /* 0x0000008000007812 */ /* 0x000fc800078ef803 */
[----:B------:R-:W-:-:S07]  /*a4e0*/  PRMT R4, R0, 0x7610, R4 ;  /* 0x0000761000047816 */ /* 0x000fce0000000004 */
.L_x_9518:
[----:B------:R-:W-:Y:S05]  /*a4f0*/  BSYNC.RECONVERGENT B0 ;  /* 0x0000000000007941 */ /* 0x000fea0003800200 */
.L_x_9517:
[----:B------:R3:W-:Y:S01]  /*a500*/  STG.E.U8 desc[UR36][R8.64], R4 ;  /* 0x0000000408007986 */ /* 0x0007e2000c101124 */
[----:B------:R-:W-:Y:S01]  /*a510*/  IMAD.MOV.U32 R16, RZ, RZ, R2 ;  /* 0x000000ffff107224 */ /* 0x000fe200078e0002 */
[----:B------:R-:W-:Y:S06]  /*a520*/  BRA `(.L_x_9494) ;  /* 0x0000000000c87947 */ /* 0x000fec0003800000 */
.L_x_9510:
[----:B------:R-:W-:-:S13]  /*a530*/  ISETP.NE.AND P0, PT, R0, 0x1c, PT ;  /* 0x0000001c0000780c */ /* 0x000fda0003f05270 */
[----:B------:R-:W-:Y:S05]  /*a540*/  @!P0 BRA `(.L_x_9521) ;  /* 0x0000000000b08947 */ /* 0x000fea0003800000 */
[----:B------:R-:W-:-:S13]  /*a550*/  ISETP.NE.AND P0, PT, R0, 0x1d, PT ;  /* 0x0000001d0000780c */ /* 0x000fda0003f05270 */
[----:B------:R-:W-:Y:S05]  /*a560*/  @!P0 BRA `(.L_x_9522) ;  /* 0x0000000000948947 */ /* 0x000fea0003800000 */
[----:B------:R-:W-:-:S13]  /*a570*/  ISETP.NE.AND P0, PT, R0, 0x2c, PT ;  /* 0x0000002c0000780c */ /* 0x000fda0003f05270 */
[----:B------:R-:W-:Y:S05]  /*a580*/  @!P0 BRA `(.L_x_9523) ;  /* 0x0000000000488947 */ /* 0x000fea0003800000 */
.L_x_9493:
        /* <DEDUP_REMOVED lines=16> */
.L_x_9524:
[----:B------:R-:W-:Y:S01]  /*a690*/  IMAD.MOV.U32 R16, RZ, RZ, R2 ;  /* 0x000000ffff107224 */ /* 0x000fe200078e0002 */
[----:B------:R-:W-:Y:S06]  /*a6a0*/  BRA `(.L_x_9494) ;  /* 0x0000000000687947 */ /* 0x000fec0003800000 */
.L_x_9523:
        /* <DEDUP_REMOVED lines=17> */
.L_x_9522:
[----:B------:R-:W-:Y:S02]  /*a7c0*/  HADD2.F32 R4, -RZ, R3.H0_H0 ;  /* 0x20000003ff047230 */ /* 0x000fe40000004100 */
[----:B------:R-:W-:-:S04]  /*a7d0*/  IMAD.MOV.U32 R16, RZ, RZ, R2 ;  /* 0x000000ffff107224 */ /* 0x000fc800078e0002 */
[----:B------:R-:W0:Y:S02]  /*a7e0*/  F2I.U64.TRUNC R4, R4 ;  /* 0x0000000400047311 */ /* 0x000e24000020d800 */
[----:B0-----:R1:W-:Y:S01]  /*a7f0*/  STG.E.64 desc[UR36][R8.64], R4 ;  /* 0x0000000408007986 */ /* 0x0013e2000c101b24 */
[----:B------:R-:W-:Y:S05]  /*a800*/  BRA `(.L_x_9494) ;  /* 0x0000000000107947 */ /* 0x000fea0003800000 */
.L_x_9521:
[----:B------:R-:W-:Y:S02]  /*a810*/  HADD2.F32 R3, -RZ, R3.H0_H0 ;  /* 0x20000003ff037230 */ /* 0x000fe40000004100 */
[----:B------:R-:W-:-:S04]  /*a820*/  IMAD.MOV.U32 R16, RZ, RZ, R2 ;  /* 0x000000ffff107224 */ /* 0x000fc800078e0002 */
[----:B------:R-:W0:Y:S02]  /*a830*/  F2I.FTZ.U32.TRUNC.NTZ R3, R3 ;  /* 0x0000000300037305 */ /* 0x000e24000021f000 */
[----:B0-----:R0:W-:Y:S02]  /*a840*/  STG.E desc[UR36][R8.64], R3 ;  /* 0x0000000308007986 */ /* 0x0011e4000c101924 */
.L_x_9494:
[----:B------:R-:W-:-:S13]  /*a850*/  ISETP.GE.AND P0, PT, R16, R17, PT ;  /* 0x000000111000720c */ /* 0x000fda0003f06270 */
[----:B------:R-:W-:Y:S05]  /*a860*/  @P0 BREAK.RELIABLE B6 ;  /* 0x0000000000060942 */ /* 0x000fea0003800100 */
[----:B------:R-:W-:Y:S05]  /*a870*/  @P0 BRA `(.L_x_9525) ;  /* 0x0000001c00c00947 */ /* 0x000fea0003800000 */
[----:B------:R-:W5:Y:S01]  /*a880*/  LDCU UR4, c[0x0][0x3b4] ;  /* 0x00007680ff0477ac */ /* 0x000f620008000800 */
[----:B0-2-4-:R-:W0:Y:S01]  /*a890*/  LDC.64 R2, c[0x0][0x388] ;  /* 0x0000e200ff027b82 */ /* 0x015e220000000a00 */
[----:B------:R-:W-:Y:S01]  /*a8a0*/  IMAD R0, R19, 0x200, R16 ;  /* 0x0000020013007824 */ /* 0x000fe200078e0210 */
[----:B-1-3--:R-:W-:-:S03]  /*a8b0*/  PRMT R4, R18, 0x9910, RZ ;  /* 0x0000991012047816 */ /* 0x00afc600000000ff */
        /* <DEDUP_REMOVED lines=18> */
.L_x_9529:
[----:B------:R-:W-:-:S06]  /*a9e0*/  HADD2.F32 R5, -RZ, R24.H0_H0 ;  /* 0x20000018ff057230 */ /* 0x000fcc0000004100 */
[----:B------:R-:W0:Y:S02]  /*a9f0*/  F2I.S64.TRUNC R4, R5 ;  /* 0x0000000500047311 */ /* 0x000e24000020d900 */
[----:B0-----:R0:W-:Y:S01]  /*aa00*/  STG.E.U8 desc[UR36][R2.64], R4 ;  /* 0x0000000402007986 */ /* 0x0011e2000c101124 */
[----:B------:R-:W-:Y:S05]  /*aa10*/  BRA `(.L_x_9531) ;  /* 0x0000000c006c7947 */ /* 0x000fea0003800000 */
.L_x_9528:
        /* <DEDUP_REMOVED lines=10> */
.L_x_9533:
[----:B------:R-:W-:-:S04]  /*aac0*/  HADD2.F32 R24, -RZ, R24.H0_H0 ;  /* 0x20000018ff187230 */ /* 0x000fc80000004100 */
[----:B------:R-:W0:Y:S02]  /*aad0*/  F2I.FTZ.TRUNC.NTZ R5, R24 ;  /* 0x0000001800057305 */ /* 0x000e24000021f100 */
[----:B0-----:R0:W-:Y:S01]  /*aae0*/  STG.E desc[UR36][R2.64], R5 ;  /* 0x0000000502007986 */ /* 0x0011e2000c101924 */
[----:B------:R-:W-:Y:S05]  /*aaf0*/  BRA `(.L_x_9531) ;  /* 0x0000000c00347947 */ /* 0x000fea0003800000 */
.L_x_9532:
[----:B------:R-:W-:-:S04]  /*ab00*/  HADD2.F32 R24, -RZ, R24.H0_H0 ;  /* 0x20000018ff187230 */ /* 0x000fc80000004100 */
[----:B------:R-:W0:Y:S02]  /*ab10*/  F2I.FTZ.TRUNC.NTZ R5, R24 ;  /* 0x0000001800057305 */ /* 0x000e24000021f100 */
[----:B0-----:R0:W-:Y:S01]  /*ab20*/  STG.E.U16 desc[UR36][R2.64], R5 ;  /* 0x0000000502007986 */ /* 0x0011e2000c101524 */
[----:B------:R-:W-:Y:S05]  /*ab30*/  BRA `(.L_x_9531) ;  /* 0x0000000c00247947 */ /* 0x000fea0003800000 */
.L_x_9527:
        /* <DEDUP_REMOVED lines=9> */
.L_x_9535:
[----:B------:R0:W-:Y:S01]  /*abd0*/  STG.E.U16 desc[UR36][R2.64], R24 ;  /* 0x0000001802007986 */ /* 0x0001e2000c101524 */
[----:B------:R-:W-:Y:S05]  /*abe0*/  BRA `(.L_x_9531) ;  /* 0x0000000800f87947 */ /* 0x000fea0003800000 */
.L_x_9534:
        /* <DEDUP_REMOVED lines=10> */
.L_x_9537:
[----:B------:R-:W-:-:S05]  /*ac90*/  HADD2.F32 R0, -RZ, R24.H0_H0 ;  /* 0x20000018ff007230 */ /* 0x000fca0000004100 */
[----:B------:R-:W-:-:S04]  /*aca0*/  F2FP.F16.F32.PACK_AB R0, RZ, R0 ;  /* 0x00000000ff00723e */ /* 0x000fc800000000ff */
[----:B------:R-:W-:-:S05]  /*acb0*/  PRMT R0, R0, 0x5410, RZ ;  /* 0x0000541000007816 */ /* 0x000fca00000000ff */
[----:B------:R0:W-:Y:S01]  /*acc0*/  STG.E desc[UR36][R2.64], R0 ;  /* 0x0000000002007986 */ /* 0x0001e2000c101924 */
[----:B------:R-:W-:Y:S05]  /*acd0*/  BRA `(.L_x_9531) ;  /* 0x0000000800bc7947 */ /* 0x000fea0003800000 */
.L_x_9536:
[----:B------:R-:W-:-:S05]  /*ace0*/  HADD2.F32 R4, -RZ, R24.H0_H0 ;  /* 0x20000018ff047230 */ /* 0x000fca0000004100 */
[----:B------:R-:W-:-:S06]  /*acf0*/  FMUL.FTZ R4, R4, 1 ;  /* 0x3f80000004047820 */ /* 0x000fcc0000410000 */
[----:B------:R-:W0:Y:S02]  /*ad00*/  F2F.F64.F32 R4, R4 ;  /* 0x0000000400047310 */ /* 0x000e240000201800 */
[----:B0-----:R0:W-:Y:S01]  /*ad10*/  STG.E.64 desc[UR36][R2.64], R4 ;  /* 0x0000000402007986 */ /* 0x0011e2000c101b24 */
[----:B------:R-:W-:Y:S05]  /*ad20*/  BRA `(.L_x_9531) ;  /* 0x0000000800a87947 */ /* 0x000fea0003800000 */
.L_x_9526:
        /* <DEDUP_REMOVED lines=14> */
.L_x_9541:
        /* <DEDUP_REMOVED lines=18> */
.L_x_9544:
[----:B------:R-:W-:-:S04]  /*af30*/  SHF.R.U32.HI R5, RZ, 0x18, R5 ;  /* 0x00000018ff057819 */ /* 0x000fc80000011605 */
[----:B------:R-:W-:-:S07]  /*af40*/  LOP3.LUT R0, R0, 0x80, R5, 0xf8, !PT ;  /* 0x0000008000007812 */ /* 0x000fce00078ef805 */
.L_x_9543:
[----:B------:R-:W-:Y:S05]  /*af50*/  BSYNC.RECONVERGENT B0 ;  /* 0x0000000000007941 */ /* 0x000fea0003800200 */
.L_x_9542:
[----:B------:R0:W-:Y:S01]  /*af60*/  STG.E.U8 desc[UR36][R2.64], R0 ;  /* 0x0000000002007986 */ /* 0x0001e2000c101124 */
[----:B------:R-:W-:Y:S05]  /*af70*/  BRA `(.L_x_9531) ;  /* 0x0000000800147947 */ /* 0x000fea0003800000 */
.L_x_9540:
        /* <DEDUP_REMOVED lines=18> */
.L_x_9547:
[----:B------:R-:W-:-:S04]  /*b0a0*/  SHF.R.U32.HI R5, RZ, 0x18, R5 ;  /* 0x00000018ff057819 */ /* 0x000fc80000011605 */
[----:B------:R-:W-:-:S07]  /*b0b0*/  LOP3.LUT R0, R0, 0x80, R5, 0xf8, !PT ;  /* 0x0000008000007812 */ /* 0x000fce00078ef805 */
.L_x_9546:
[----:B------:R-:W-:Y:S05]  /*b0c0*/  BSYNC.RECONVERGENT B0 ;  /* 0x0000000000007941 */ /* 0x000fea0003800200 */
.L_x_9545:
[----:B------:R0:W-:Y:S01]  /*b0d0*/  STG.E.U8 desc[UR36][R2.64], R0 ;  /* 0x0000000002007986 */ /* 0x0001e2000c101124 */
[----:B------:R-:W-:Y:S05]  /*b0e0*/  BRA `(.L_x_9531) ;  /* 0x0000000400b87947 */ /* 0x000fea0003800000 */
.L_x_9539:
        /* <DEDUP_REMOVED lines=22> */
.L_x_9549:
[----:B------:R-:W-:-:S06]  /*b250*/  HADD2.F32 R4, -RZ, R24.H0_H0 ;  /* 0x20000018ff047230 */ /* 0x000fcc0000004100 */
[----:B------:R-:W0:Y:S02]  /*b260*/  F2I.U64.TRUNC R4, R4 ;  /* 0x0000000400047311 */ /* 0x000e24000020d800 */
[----:B0-----:R0:W-:Y:S01]  /*b270*/  STG.E.64 desc[UR36][R2.64], R4 ;  /* 0x0000000402007986 */ /* 0x0011e2000c101b24 */
[----:B------:R-:W-:Y:S05]  /*b280*/  BRA `(.L_x_9531) ;  /* 0x0000000400507947 */ /* 0x000fea0003800000 */
.L_x_9548:
[----:B------:R-:W-:-:S04]  /*b290*/  HADD2.F32 R24, -RZ, R24.H0_H0 ;  /* 0x20000018ff187230 */ /* 0x000fc80000004100 */
[----:B------:R-:W0:Y:S02]  /*b2a0*/  F2I.FTZ.U32.TRUNC.NTZ R5, R24 ;  /* 0x0000001800057305 */ /* 0x000e24000021f000 */
[----:B0-----:R0:W-:Y:S01]  /*b2b0*/  STG.E desc[UR36][R2.64], R5 ;  /* 0x0000000502007986 */ /* 0x0011e2000c101924 */
[----:B------:R-:W-:Y:S05]  /*b2c0*/  BRA `(.L_x_9531) ;  /* 0x0000000400407947 */ /* 0x000fea0003800000 */
.L_x_9538:
        /* <DEDUP_REMOVED lines=11> */
.L_x_9551:
[----:B------:R-:W-:Y:S01]  /*b380*/  HADD2.F32 R24, -RZ, R24.H0_H0 ;  /* 0x20000018ff187230 */ /* 0x000fe20000004100 */
[----:B------:R-:W-:-:S04]  /*b390*/  CS2R R6, SRZ ;  /* 0x0000000000067805 */ /* 0x000fc8000001ff00 */
[----:B------:R-:W-:-:S06]  /*b3a0*/  FMUL.FTZ R4, R24, 1 ;  /* 0x3f80000018047820 */ /* 0x000fcc0000410000 */
[----:B------:R-:W0:Y:S02]  /*b3b0*/  F2F.F64.F32 R4, R4 ;  /* 0x0000000400047310 */ /* 0x000e240000201800 */
[----:B0-----:R0:W-:Y:S01]  /*b3c0*/  STG.E.128 desc[UR36][R2.64], R4 ;  /* 0x0000000402007986 */ /* 0x0011e2000c101d24 */
[----:B------:R-:W-:Y:S05]  /*b3d0*/  BRA `(.L_x_9531) ;  /* 0x0000000000fc7947 */ /* 0x000fea0003800000 */
.L_x_9550:
[----:B------:R-:W-:-:S13]  /*b3e0*/  ISETP.NE.AND P0, PT, R0, 0xf, PT ;  /* 0x0000000f0000780c */ /* 0x000fda0003f05270 */
[----:B------:R-:W-:Y:S05]  /*b3f0*/  @!P0 BRA `(.L_x_9552) ;  /* 0x0000000000e88947 */ /* 0x000fea0003800000 */
[----:B------:R-:W-:-:S13]  /*b400*/  ISETP.NE.AND P0, PT, R0, 0x17, PT ;  /* 0x000000170000780c */ /* 0x000fda0003f05270 */
[----:B------:R-:W-:Y:S05]  /*b410*/  @!P0 BRA `(.L_x_9553) ;  /* 0x0000000000908947 */ /* 0x000fea0003800000 */
[----:B------:R-:W-:-:S13]  /*b420*/  ISETP.NE.AND P0, PT, R0, 0x18, PT ;  /* 0x000000180000780c */ /* 0x000fda0003f05270 */
[----:B------:R-:W-:Y:S05]  /*b430*/  @!P0 BRA `(.L_x_9554) ;  /* 0x0000000000448947 */ /* 0x000fea0003800000 */
.L_x_9530:
        /* <DEDUP_REMOVED lines=16> */
.L_x_9555:
[----:B------:R-:W-:Y:S05]  /*b540*/  BRA `(.L_x_9531) ;  /* 0x0000000000a07947 */ /* 0x000fea0003800000 */
.L_x_9554:
        /* <DEDUP_REMOVED lines=13> */
.L_x_9557:
[----:B------:R-:W-:Y:S05]  /*b620*/  BSYNC.RECONVERGENT B0 ;  /* 0x0000000000007941 */ /* 0x000fea0003800200 */
.L_x_9556:
[----:B------:R-:W-:-:S05]  /*b630*/  LOP3.LUT R5, R0, 0x80, R5, 0xf8, !PT ;  /* 0x0000008000057812 */ /* 0x000fca00078ef805 */
[----:B------:R3:W-:Y:S01]  /*b640*/  STG.E.U8 desc[UR36][R2.64], R5 ;  /* 0x0000000502007986 */ /* 0x0007e2000c101124 */
[----:B------:R-:W-:Y:S05]  /*b650*/  BRA `(.L_x_9531) ;  /* 0x00000000005c7947 */ /* 0x000fea0003800000 */
.L_x_9553:
        /* <DEDUP_REMOVED lines=12> */
.L_x_9559:
[----:B------:R-:W-:Y:S01]  /*b720*/  IMAD.MOV.U32 R0, RZ, RZ, 0x7f ;  /* 0x0000007fff007424 */ /* 0x000fe200078e00ff */
[----:B------:R-:W-:-:S04]  /*b730*/  ISETP.GT.U32.AND P0, PT, R4, 0x7f800000, PT ;  /* 0x7f8000000400780c */ /* 0x000fc80003f04070 */
[----:B------:R-:W-:-:S09]  /*b740*/  SEL R0, R0, 0x7c, P0 ;  /* 0x0000007c00007807 */ /* 0x000fd20000000000 */
.L_x_9560:
[----:B------:R-:W-:Y:S05]  /*b750*/  BSYNC.RECONVERGENT B0 ;  /* 0x0000000000007941 */ /* 0x000fea0003800200 */
.L_x_9558:
[----:B------:R-:W-:-:S04]  /*b760*/  SHF.R.U32.HI R5, RZ, 0x18, R5 ;  /* 0x00000018ff057819 */ /* 0x000fc80000011605 */
[----:B------:R-:W-:-:S05]  /*b770*/  LOP3.LUT R5, R0, 0x80, R5, 0xf8, !PT ;  /* 0x0000008000057812 */ /* 0x000fca00078ef805 */
[----:B------:R2:W-:Y:S01]  /*b780*/  STG.E.U8 desc[UR36][R2.64], R5 ;  /* 0x0000000502007986 */ /* 0x0005e2000c101124 */
[----:B------:R-:W-:Y:S05]  /*b790*/  BRA `(.L_x_9531) ;  /* 0x00000000000c7947 */ /* 0x000fea0003800000 */
.L_x_9552:
[----:B------:R-:W-:-:S05]  /*b7a0*/  HADD2.F32 R0, -RZ, R24.H0_H0 ;  /* 0x20000018ff007230 */ /* 0x000fca0000004100 */
[----:B------:R-:W-:-:S05]  /*b7b0*/  F2FP.BF16.F32.PACK_AB R0, RZ, R0 ;  /* 0x00000000ff00723e */ /* 0x000fca00000010ff */
[----:B------:R4:W-:Y:S02]  /*b7c0*/  STG.E.U16 desc[UR36][R2.64], R0 ;  /* 0x0000000002007986 */ /* 0x0009e4000c101524 */
.L_x_9531:
[----:B------:R-:W-:-:S07]  /*b7d0*/  VIADD R16, R16, 0x80 ;  /* 0x0000008010107836 */ /* 0x000fce0000000000 */
.L_x_9488:
[----:B------:R-:W-:-:S13]  /*b7e0*/  ISETP.GE.AND P0, PT, R16, R17, PT ;  /* 0x000000111000720c */ /* 0x000fda0003f06270 */
[----:B------:R-:W-:Y:S05]  /*b7f0*/  @P0 BREAK.RELIABLE B6 ;  /* 0x0000000000060942 */ /* 0x000fea0003800100 */
[----:B------:R-:W-:Y:S05]  /*b800*/  @P0 BRA `(.L_x_9525) ;  /* 0x0000000c00dc0947 */ /* 0x000fea0003800000 */
[----:B------:R-:W-:Y:S05]  /*b810*/  BSYNC.RELIABLE B6 ;  /* 0x0000000000067941 */ /* 0x000fea0003800100 */
.L_x_9487:
        /* <DEDUP_REMOVED lines=22> */
.L_x_9564:
[----:B------:R-:W-:-:S06]  /*b980*/  HADD2.F32 R5, -RZ, R22.H0_H0 ;  /* 0x20000016ff057230 */ /* 0x000fcc0000004100 */
[----:B------:R-:W0:Y:S02]  /*b990*/  F2I.S64.TRUNC R4, R5 ;  /* 0x0000000500047311 */ /* 0x000e24000020d900 */
[----:B0-----:R0:W-:Y:S01]  /*b9a0*/  STG.E.U8 desc[UR36][R2.64], R4 ;  /* 0x0000000402007986 */ /* 0x0011e2000c101124 */
[----:B------:R-:W-:Y:S05]  /*b9b0*/  BRA `(.L_x_9566) ;  /* 0x0000000c006c7947 */ /* 0x000fea0003800000 */
.L_x_9563:
        /* <DEDUP_REMOVED lines=10> */
.L_x_9568:
[----:B------:R-:W-:-:S04]  /*ba60*/  HADD2.F32 R22, -RZ, R22.H0_H0 ;  /* 0x20000016ff167230 */ /* 0x000fc80000004100 */
[----:B------:R-:W0:Y:S02]  /*ba70*/  F2I.FTZ.TRUNC.NTZ R5, R22 ;  /* 0x0000001600057305 */ /* 0x000e24000021f100 */
[----:B0-----:R0:W-:Y:S01]  /*ba80*/  STG.E desc[UR36][R2.64], R5 ;  /* 0x0000000502007986 */ /* 0x0011e2000c101924 */
[----:B------:R-:W-:Y:S05]  /*ba90*/  BRA `(.L_x_9566) ;  /* 0x0000000c00347947 */ /* 0x000fea0003800000 */
.L_x_9567:
[----:B------:R-:W-:-:S04]  /*baa0*/  HADD2.F32 R22, -RZ, R22.H0_H0 ;  /* 0x20000016ff167230 */ /* 0x000fc80000004100 */
[----:B------:R-:W0:Y:S02]  /*bab0*/  F2I.FTZ.TRUNC.NTZ R5, R22 ;  /* 0x0000001600057305 */ /* 0x000e24000021f100 */
[----:B0-----:R0:W-:Y:S01]  /*bac0*/  STG.E.U16 desc[UR36][R2.64], R5 ;  /* 0x0000000502007986 */ /* 0x0011e2000c101524 */
[----:B------:R-:W-:Y:S05]  /*bad0*/  BRA `(.L_x_9566) ;  /* 0x0000000c00247947 */ /* 0x000fea0003800000 */
.L_x_9562:
        /* <DEDUP_REMOVED lines=9> */
.L_x_9570:
[----:B------:R0:W-:Y:S01]  /*bb70*/  STG.E.U16 desc[UR36][R2.64], R22 ;  /* 0x0000001602007986 */ /* 0x0001e2000c101524 */
[----:B------:R-:W-:Y:S05]  /*bb80*/  BRA `(.L_x_9566) ;  /* 0x0000000800f87947 */ /* 0x000fea0003800000 */
.L_x_9569:
        /* <DEDUP_REMOVED lines=10> */
.L_x_9572:
[----:B------:R-:W-:-:S05]  /*bc30*/  HADD2.F32 R0, -RZ, R22.H0_H0 ;  /* 0x20000016ff007230 */ /* 0x000fca0000004100 */
[----:B------:R-:W-:-:S04]  /*bc40*/  F2FP.F16.F32.PACK_AB R0, RZ, R0 ;  /* 0x00000000ff00723e */ /* 0x000fc800000000ff */
[----:B------:R-:W-:-:S05]  /*bc50*/  PRMT R0, R0, 0x5410, RZ ;  /* 0x0000541000007816 */ /* 0x000fca00000000ff */
[----:B------:R0:W-:Y:S01]  /*bc60*/  STG.E desc[UR36][R2.64], R0 ;  /* 0x0000000002007986 */ /* 0x0001e2000c101924 */
[----:B------:R-:W-:Y:S05]  /*bc70*/  BRA `(.L_x_9566) ;  /* 0x0000000800bc7947 */ /* 0x000fea0003800000 */
.L_x_9571:
[----:B------:R-:W-:-:S05]  /*bc80*/  HADD2.F32 R4, -RZ, R22.H0_H0 ;  /* 0x20000016ff047230 */ /* 0x000fca0000004100 */
[----:B------:R-:W-:-:S06]  /*bc90*/  FMUL.FTZ R4, R4, 1 ;  /* 0x3f80000004047820 */ /* 0x000fcc0000410000 */
[----:B------:R-:W0:Y:S02]  /*bca0*/  F2F.F64.F32 R4, R4 ;  /* 0x0000000400047310 */ /* 0x000e240000201800 */
[----:B0-----:R0:W-:Y:S01]  /*bcb0*/  STG.E.64 desc[UR36][R2.64], R4 ;  /* 0x0000000402007986 */ /* 0x0011e2000c101b24 */
[----:B------:R-:W-:Y:S05]  /*bcc0*/  BRA `(.L_x_9566) ;  /* 0x0000000800a87947 */ /* 0x000fea0003800000 */
.L_x_9561:
        /* <DEDUP_REMOVED lines=14> */
.L_x_9576:
        /* <DEDUP_REMOVED lines=18> */
.L_x_9579:
[----:B------:R-:W-:-:S04]  /*bed0*/  SHF.R.U32.HI R5, RZ, 0x18, R5 ;  /* 0x00000018ff057819 */ /* 0x000fc80000011605 */
[----:B------:R-:W-:-:S07]  /*bee0*/  LOP3.LUT R0, R0, 0x80, R5, 0xf8, !PT ;  /* 0x0000008000007812 */ /* 0x000fce00078ef805 */
.L_x_9578:
[----:B------:R-:W-:Y:S05]  /*bef0*/  BSYNC.RECONVERGENT B0 ;  /* 0x0000000000007941 */ /* 0x000fea0003800200 */
.L_x_9577:
[----:B------:R0:W-:Y:S01]  /*bf00*/  STG.E.U8 desc[UR36][R2.64], R0 ;  /* 0x0000000002007986 */ /* 0x0001e2000c101124 */
[----:B------:R-:W-:Y:S05]  /*bf10*/  BRA `(.L_x_9566) ;  /* 0x0000000800147947 */ /* 0x000fea0003800000 */
.L_x_9575:
        /* <DEDUP_REMOVED lines=18> */
.L_x_9582:
[----:B------:R-:W-:-:S04]  /*c040*/  SHF.R.U32.HI R5, RZ, 0x18, R5 ;  /* 0x00000018ff057819 */ /* 0x000fc80000011605 */
[----:B------:R-:W-:-:S07]  /*c050*/  LOP3.LUT R0, R0, 0x80, R5, 0xf8, !PT ;  /* 0x0000008000007812 */ /* 0x000fce00078ef805 */
.L_x_9581:
[----:B------:R-:W-:Y:S05]  /*c060*/  BSYNC.RECONVERGENT B0 ;  /* 0x0000000000007941 */ /* 0x000fea0003800200 */
.L_x_9580:
[----:B------:R0:W-:Y:S01]  /*c070*/  STG.E.U8 desc[UR36][R2.64], R0 ;  /* 0x0000000002007986 */ /* 0x0001e2000c101124 */
[----:B------:R-:W-:Y:S05]  /*c080*/  BRA `(.L_x_9566) ;  /* 0x0000000400b87947 */ /* 0x000fea0003800000 */
.L_x_9574:
        /* <DEDUP_REMOVED lines=22> */
.L_x_9584:
[----:B------:R-:W-:-:S06]  /*c1f0*/  HADD2.F32 R4, -RZ, R22.H0_H0 ;  /* 0x20000016ff047230 */ /* 0x000fcc0000004100 */
[----:B------:R-:W0:Y:S02]  /*c200*/  F2I.U64.TRUNC R4, R4 ;  /* 0x0000000400047311 */ /* 0x000e24000020d800 */
[----:B0-----:R0:W-:Y:S01]  /*c210*/  STG.E.64 desc[UR36][R2.64], R4 ;  /* 0x0000000402007986 */ /* 0x0011e2000c101b24 */
[----:B------:R-:W-:Y:S05]  /*c220*/  BRA `(.L_x_9566) ;  /* 0x0000000400507947 */ /* 0x000fea0003800000 */
.L_x_9583:
[----:B------:R-:W-:-:S04]  /*c230*/  HADD2.F32 R22, -RZ, R22.H0_H0 ;  /* 0x20000016ff167230 */ /* 0x000fc80000004100 */
[----:B------:R-:W0:Y:S02]  /*c240*/  F2I.FTZ.U32.TRUNC.NTZ R5, R22 ;  /* 0x0000001600057305 */ /* 0x000e24000021f000 */
[----:B0-----:R0:W-:Y:S01]  /*c250*/  STG.E desc[UR36][R2.64], R5 ;  /* 0x0000000502007986 */ /* 0x0011e2000c101924 */
[----:B------:R-:W-:Y:S05]  /*c260*/  BRA `(.L_x_9566) ;  /* 0x0000000400407947 */ /* 0x000fea0003800000 */
.L_x_9573:
        /* <DEDUP_REMOVED lines=11> */
.L_x_9586:
[----:B------:R-:W-:Y:S01]  /*c320*/  HADD2.F32 R22, -RZ, R22.H0_H0 ;  /* 0x20000016ff167230 */ /* 0x000fe20000004100 */
[----:B------:R-:W-:-:S04]  /*c330*/  CS2R R6, SRZ ;  /* 0x0000000000067805 */ /* 0x000fc8000001ff00 */
[----:B------:R-:W-:-:S06]  /*c340*/  FMUL.FTZ R4, R22, 1 ;  /* 0x3f80000016047820 */ /* 0x000fcc0000410000 */
[----:B------:R-:W0:Y:S02]  /*c350*/  F2F.F64.F32 R4, R4 ;  /* 0x0000000400047310 */ /* 0x000e240000201800 */
[----:B0-----:R1:W-:Y:S01]  /*c360*/  STG.E.128 desc[UR36][R2.64], R4 ;  /* 0x0000000402007986 */ /* 0x0013e2000c101d24 */
[----:B------:R-:W-:Y:S05]  /*c370*/  BRA `(.L_x_9566) ;  /* 0x0000000000fc7947 */ /* 0x000fea0003800000 */
.L_x_9585:
[----:B------:R-:W-:-:S13]  /*c380*/  ISETP.NE.AND P0, PT, R0, 0xf, PT ;  /* 0x0000000f0000780c */ /* 0x000fda0003f05270 */
[----:B------:R-:W-:Y:S05]  /*c390*/  @!P0 BRA `(.L_x_9587) ;  /* 0x0000000000e88947 */ /* 0x000fea0003800000 */
[----:B------:R-:W-:-:S13]  /*c3a0*/  ISETP.NE.AND P0, PT, R0, 0x17, PT ;  /* 0x000000170000780c */ /* 0x000fda0003f05270 */
[----:B------:R-:W-:Y:S05]  /*c3b0*/  @!P0 BRA `(.L_x_9588) ;  /* 0x0000000000908947 */ /* 0x000fea0003800000 */
[----:B------:R-:W-:-:S13]  /*c3c0*/  ISETP.NE.AND P0, PT, R0, 0x18, PT ;  /* 0x000000180000780c */ /* 0x000fda0003f05270 */
[----:B------:R-:W-:Y:S05]  /*c3d0*/  @!P0 BRA `(.L_x_9589) ;  /* 0x0000000000448947 */ /* 0x000fea0003800000 */
.L_x_9565:
        /* <DEDUP_REMOVED lines=16> */
.L_x_9590:
[----:B------:R-:W-:Y:S05]  /*c4e0*/  BRA `(.L_x_9566) ;  /* 0x0000000000a07947 */ /* 0x000fea0003800000 */
.L_x_9589:
        /* <DEDUP_REMOVED lines=13> */
.L_x_9592:
[----:B------:R-:W-:Y:S05]  /*c5c0*/  BSYNC.RECONVERGENT B0 ;  /* 0x0000000000007941 */ /* 0x000fea0003800200 */
.L_x_9591:
[----:B------:R-:W-:-:S05]  /*c5d0*/  LOP3.LUT R5, R0, 0x80, R5, 0xf8, !PT ;  /* 0x0000008000057812 */ /* 0x000fca00078ef805 */
[----:B------:R3:W-:Y:S01]  /*c5e0*/  STG.E.U8 desc[UR36][R2.64], R5 ;  /* 0x0000000502007986 */ /* 0x0007e2000c101124 */
[----:B------:R-:W-:Y:S05]  /*c5f0*/  BRA `(.L_x_9566) ;  /* 0x00000000005c7947 */ /* 0x000fea0003800000 */
.L_x_9588:
        /* <DEDUP_REMOVED lines=12> */
.L_x_9594:
[----:B------:R-:W-:Y:S01]  /*c6c0*/  IMAD.MOV.U32 R0, RZ, RZ, 0x7f ;  /* 0x0000007fff007424 */ /* 0x000fe200078e00ff */
[----:B------:R-:W-:-:S04]  /*c6d0*/  ISETP.GT.U32.AND P0, PT, R4, 0x7f800000, PT ;  /* 0x7f8000000400780c */ /* 0x000fc80003f04070 */
[----:B------:R-:W-:-:S09]  /*c6e0*/  SEL R0, R0, 0x7c, P0 ;  /* 0x0000007c00007807 */ /* 0x000fd20000000000 */
.L_x_9595:
[----:B------:R-:W-:Y:S05]  /*c6f0*/  BSYNC.RECONVERGENT B0 ;  /* 0x0000000000007941 */ /* 0x000fea0003800200 */
.L_x_9593:
[----:B------:R-:W-:-:S04]  /*c700*/  SHF.R.U32.HI R5, RZ, 0x18, R5 ;  /* 0x00000018ff057819 */ /* 0x000fc80000011605 */
[----:B------:R-:W-:-:S05]  /*c710*/  LOP3.LUT R5, R0, 0x80, R5, 0xf8, !PT ;  /* 0x0000008000057812 */ /* 0x000fca00078ef805 */
[----:B------:R2:W-:Y:S01]  /*c720*/  STG.E.U8 desc[UR36][R2.64], R5 ;  /* 0x0000000502007986 */ /* 0x0005e2000c101124 */
[----:B------:R-:W-:Y:S05]  /*c730*/  BRA `(.L_x_9566) ;  /* 0x00000000000c7947 */ /* 0x000fea0003800000 */
.L_x_9587:
[----:B------:R-:W-:-:S05]  /*c740*/  HADD2.F32 R0, -RZ, R22.H0_H0 ;  /* 0x20000016ff007230 */ /* 0x000fca0000004100 */
[----:B------:R-:W-:-:S05]  /*c750*/  F2FP.BF16.F32.PACK_AB R0, RZ, R0 ;  /* 0x00000000ff00723e */ /* 0x000fca00000010ff */
[----:B------:R4:W-:Y:S02]  /*c760*/  STG.E.U16 desc[UR36][R2.64], R0 ;  /* 0x0000000002007986 */ /* 0x0009e4000c101524 */
.L_x_9566:
[----:B------:R-:W-:-:S07]  /*c770*/  VIADD R16, R16, 0x80 ;  /* 0x0000008010107836 */ /* 0x000fce0000000000 */
.L_x_9525:
[----:B------:R-:W-:Y:S05]  /*c780*/  BSYNC.RECONVERGENT B7 ;  /* 0x0000000000077941 */ /* 0x000fea0003800200 */
.L_x_9486:
        /* <DEDUP_REMOVED lines=23> */
.L_x_9599:
[----:B------:R-:W-:-:S06]  /*c900*/  HADD2.F32 R5, -RZ, R23.H0_H0 ;  /* 0x20000017ff057230 */ /* 0x000fcc0000004100 */
[----:B------:R-:W0:Y:S02]  /*c910*/  F2I.S64.TRUNC R4, R5 ;  /* 0x0000000500047311 */ /* 0x000e24000020d900 */
[----:B0-----:R-:W-:Y:S01]  /*c920*/  STG.E.U8 desc[UR36][R2.64], R4 ;  /* 0x0000000402007986 */ /* 0x001fe2000c101124 */
[----:B------:R-:W-:Y:S05]  /*c930*/  EXIT ;  /* 0x000000000000794d */ /* 0x000fea0003800000 */
.L_x_9598:
        /* <DEDUP_REMOVED lines=10> */
.L_x_9602:
[----:B------:R-:W-:-:S06]  /*c9e0*/  HADD2.F32 R23, -RZ, R23.H0_H0 ;  /* 0x20000017ff177230 */ /* 0x000fcc0000004100 */
[----:B------:R-:W0:Y:S02]  /*c9f0*/  F2I.FTZ.TRUNC.NTZ R23, R23 ;  /* 0x0000001700177305 */ /* 0x000e24000021f100 */
[----:B0-----:R-:W-:Y:S01]  /*ca00*/  STG.E desc[UR36][R2.64], R23 ;  /* 0x0000001702007986 */ /* 0x001fe2000c101924 */
[----:B------:R-:W-:Y:S05]  /*ca10*/  EXIT ;  /* 0x000000000000794d */ /* 0x000fea0003800000 */
.L_x_9601:
[----:B------:R-:W-:-:S06]  /*ca20*/  HADD2.F32 R23, -RZ, R23.H0_H0 ;  /* 0x20000017ff177230 */ /* 0x000fcc0000004100 */
[----:B------:R-:W0:Y:S02]  /*ca30*/  F2I.FTZ.TRUNC.NTZ R23, R23 ;  /* 0x0000001700177305 */ /* 0x000e24000021f100 */
[----:B0-----:R-:W-:Y:S01]  /*ca40*/  STG.E.U16 desc[UR36][R2.64], R23 ;  /* 0x0000001702007986 */ /* 0x001fe2000c101524 */
[----:B------:R-:W-:Y:S05]  /*ca50*/  EXIT ;  /* 0x000000000000794d */ /* 0x000fea0003800000 */
.L_x_9597:
        /* <DEDUP_REMOVED lines=9> */
.L_x_9604:
[----:B------:R-:W-:Y:S01]  /*caf0*/  STG.E.U16 desc[UR36][R2.64], R23 ;  /* 0x0000001702007986 */ /* 0x000fe2000c101524 */
[----:B------:R-:W-:Y:S05]  /*cb00*/  EXIT ;  /* 0x000000000000794d */ /* 0x000fea0003800000 */
.L_x_9603:
        /* <DEDUP_REMOVED lines=10> */
.L_x_9606:
[----:B------:R-:W-:-:S05]  /*cbb0*/  HADD2.F32 R0, -RZ, R23.H0_H0 ;  /* 0x20000017ff007230 */ /* 0x000fca0000004100 */
[----:B------:R-:W-:-:S04]  /*cbc0*/  F2FP.F16.F32.PACK_AB R0, RZ, R0 ;  /* 0x00000000ff00723e */ /* 0x000fc800000000ff */
[----:B------:R-:W-:-:S05]  /*cbd0*/  PRMT R0, R0, 0x5410, RZ ;  /* 0x0000541000007816 */ /* 0x000fca00000000ff */
[----:B------:R-:W-:Y:S01]  /*cbe0*/  STG.E desc[UR36][R2.64], R0 ;  /* 0x0000000002007986 */ /* 0x000fe2000c101924 */
[----:B------:R-:W-:Y:S05]  /*cbf0*/  EXIT ;  /* 0x000000000000794d */ /* 0x000fea0003800000 */
.L_x_9605:
[----:B------:R-:W-:-:S05]  /*cc00*/  HADD2.F32 R4, -RZ, R23.H0_H0 ;  /* 0x20000017ff047230 */ /* 0x000fca0000004100 */
[----:B------:R-:W-:-:S06]  /*cc10*/  FMUL.FTZ R4, R4, 1 ;  /* 0x3f80000004047820 */ /* 0x000fcc0000410000 */
[----:B------:R-:W0:Y:S02]  /*cc20*/  F2F.F64.F32 R4, R4 ;  /* 0x0000000400047310 */ /* 0x000e240000201800 */
[----:B0-----:R-:W-:Y:S01]  /*cc30*/  STG.E.64 desc[UR36][R2.64], R4 ;  /* 0x0000000402007986 */ /* 0x001fe2000c101b24 */
[----:B------:R-:W-:Y:S05]  /*cc40*/  EXIT ;  /* 0x000000000000794d */ /* 0x000fea0003800000 */
.L_x_9596:
        /* <DEDUP_REMOVED lines=14> */
.L_x_9610:
        /* <DEDUP_REMOVED lines=18> */
.L_x_9613:
[----:B------:R-:W-:-:S04]  /*ce50*/  SHF.R.U32.HI R5, RZ, 0x18, R5 ;  /* 0x00000018ff057819 */ /* 0x000fc80000011605 */
[----:B------:R-:W-:-:S07]  /*ce60*/  LOP3.LUT R0, R0, 0x80, R5, 0xf8, !PT ;  /* 0x0000008000007812 */ /* 0x000fce00078ef805 */
.L_x_9612:
[----:B------:R-:W-:Y:S05]  /*ce70*/  BSYNC.RECONVERGENT B0 ;  /* 0x0000000000007941 */ /* 0x000fea0003800200 */
.L_x_9611:
[----:B------:R-:W-:Y:S01]  /*ce80*/  STG.E.U8 desc[UR36][R2.64], R0 ;  /* 0x0000000002007986 */ /* 0x000fe2000c101124 */
[----:B------:R-:W-:Y:S05]  /*ce90*/  EXIT ;  /* 0x000000000000794d */ /* 0x000fea0003800000 */
.L_x_9609:
        /* <DEDUP_REMOVED lines=18> */
.L_x_9616:
[----:B------:R-:W-:-:S04]  /*cfc0*/  SHF.R.U32.HI R5, RZ, 0x18, R5 ;  /* 0x00000018ff057819 */ /* 0x000fc80000011605 */
[----:B------:R-:W-:-:S07]  /*cfd0*/  LOP3.LUT R0, R0, 0x80, R5, 0xf8, !PT ;  /* 0x0000008000007812 */ /* 0x000fce00078ef805 */
.L_x_9615:
[----:B------:R-:W-:Y:S05]  /*cfe0*/  BSYNC.RECONVERGENT B0 ;  /* 0x0000000000007941 */ /* 0x000fea0003800200 */
.L_x_9614:
[----:B------:R-:W-:Y:S01]  /*cff0*/  STG.E.U8 desc[UR36][R2.64], R0 ;  /* 0x0000000002007986 */ /* 0x000fe2000c101124 */
[----:B------:R-:W-:Y:S05]  /*d000*/  EXIT ;  /* 0x000000000000794d */ /* 0x000fea0003800000 */
.L_x_9608:
        /* <DEDUP_REMOVED lines=22> */
.L_x_9618:
[----:B------:R-:W-:-:S06]  /*d170*/  HADD2.F32 R4, -RZ, R23.H0_H0 ;  /* 0x20000017ff047230 */ /* 0x000fcc0000004100 */
[----:B------:R-:W0:Y:S02]  /*d180*/  F2I.U64.TRUNC R4, R4 ;  /* 0x0000000400047311 */ /* 0x000e24000020d800 */
[----:B0-----:R-:W-:Y:S01]  /*d190*/  STG.E.64 desc[UR36][R2.64], R4 ;  /* 0x0000000402007986 */ /* 0x001fe2000c101b24 */
[----:B------:R-:W-:Y:S05]  /*d1a0*/  EXIT ;  /* 0x000000000000794d */ /* 0x000fea0003800000 */
.L_x_9617:
[----:B------:R-:W-:-:S06]  /*d1b0*/  HADD2.F32 R23, -RZ, R23.H0_H0 ;  /* 0x20000017ff177230 */ /* 0x000fcc0000004100 */
[----:B------:R-:W0:Y:S02]  /*d1c0*/  F2I.FTZ.U32.TRUNC.NTZ R23, R23 ;  /* 0x0000001700177305 */ /* 0x000e24000021f000 */
[----:B0-----:R-:W-:Y:S01]  /*d1d0*/  STG.E desc[UR36][R2.64], R23 ;  /* 0x0000001702007986 */ /* 0x001fe2000c101924 */
[----:B------:R-:W-:Y:S05]  /*d1e0*/  EXIT ;  /* 0x000000000000794d */ /* 0x000fea0003800000 */
.L_x_9607:
        /* <DEDUP_REMOVED lines=11> */
.L_x_9620:
[----:B------:R-:W-:Y:S01]  /*d2a0*/  HADD2.F32 R23, -RZ, R23.H0_H0 ;  /* 0x20000017ff177230 */ /* 0x000fe20000004100 */
[----:B------:R-:W-:-:S04]  /*d2b0*/  CS2R R6, SRZ ;  /* 0x0000000000067805 */ /* 0x000fc8000001ff00 */
[----:B------:R-:W-:-:S06]  /*d2c0*/  FMUL.FTZ R4, R23, 1 ;  /* 0x3f80000017047820 */ /* 0x000fcc0000410000 */
[----:B------:R-:W0:Y:S02]  /*d2d0*/  F2F.F64.F32 R4, R4 ;  /* 0x0000000400047310 */ /* 0x000e240000201800 */
[----:B0-----:R-:W-:Y:S01]  /*d2e0*/  STG.E.128 desc[UR36][R2.64], R4 ;  /* 0x0000000402007986 */ /* 0x001fe2000c101d24 */
[----:B------:R-:W-:Y:S05]  /*d2f0*/  EXIT ;  /* 0x000000000000794d */ /* 0x000fea0003800000 */
.L_x_9619:
[----:B------:R-:W-:-:S13]  /*d300*/  ISETP.NE.AND P0, PT, R0, 0xf, PT ;  /* 0x0000000f0000780c */ /* 0x000fda0003f05270 */
[----:B------:R-:W-:Y:S05]  /*d310*/  @!P0 BRA `(.L_x_9621) ;  /* 0x0000000000e88947 */ /* 0x000fea0003800000 */
[----:B------:R-:W-:-:S13]  /*d320*/  ISETP.NE.AND P0, PT, R0, 0x17, PT ;  /* 0x000000170000780c */ /* 0x000fda0003f05270 */
[----:B------:R-:W-:Y:S05]  /*d330*/  @!P0 BRA `(.L_x_9622) ;  /* 0x0000000000908947 */ /* 0x000fea0003800000 */
[----:B------:R-:W-:-:S13]  /*d340*/  ISETP.NE.AND P0, PT, R0, 0x18, PT ;  /* 0x000000180000780c */ /* 0x000fda0003f05270 */
[----:B------:R-:W-:Y:S05]  /*d350*/  @!P0 BRA `(.L_x_9623) ;  /* 0x0000000000448947 */ /* 0x000fea0003800000 */
.L_x_9600:
        /* <DEDUP_REMOVED lines=16> */
.L_x_9624:
[----:B------:R-:W-:Y:S05]  /*d460*/  EXIT ;  /* 0x000000000000794d */ /* 0x000fea0003800000 */
.L_x_9623:
        /* <DEDUP_REMOVED lines=13> */
.L_x_9626:
[----:B------:R-:W-:Y:S05]  /*d540*/  BSYNC.RECONVERGENT B0 ;  /* 0x0000000000007941 */ /* 0x000fea0003800200 */
.L_x_9625:
[----:B------:R-:W-:-:S05]  /*d550*/  LOP3.LUT R5, R0, 0x80, R5, 0xf8, !PT ;  /* 0x0000008000057812 */ /* 0x000fca00078ef805 */
[----:B------:R-:W-:Y:S01]  /*d560*/  STG.E.U8 desc[UR36][R2.64], R5 ;  /* 0x0000000502007986 */ /* 0x000fe2000c101124 */
[----:B------:R-:W-:Y:S05]  /*d570*/  EXIT ;  /* 0x000000000000794d */ /* 0x000fea0003800000 */
.L_x_9622:
        /* <DEDUP_REMOVED lines=12> */
.L_x_9628:
[----:B------:R-:W-:Y:S01]  /*d640*/  IMAD.MOV.U32 R0, RZ, RZ, 0x7f ;  /* 0x0000007fff007424 */ /* 0x000fe200078e00ff */
[----:B------:R-:W-:-:S04]  /*d650*/  ISETP.GT.U32.AND P0, PT, R4, 0x7f800000, PT ;  /* 0x7f8000000400780c */ /* 0x000fc80003f04070 */
[----:B------:R-:W-:-:S09]  /*d660*/  SEL R0, R0, 0x7c, P0 ;  /* 0x0000007c00007807 */ /* 0x000fd20000000000 */
.L_x_9629:
[----:B------:R-:W-:Y:S05]  /*d670*/  BSYNC.RECONVERGENT B0 ;  /* 0x0000000000007941 */ /* 0x000fea0003800200 */
.L_x_9627:
[----:B------:R-:W-:-:S04]  /*d680*/  SHF.R.U32.HI R5, RZ, 0x18, R5 ;  /* 0x00000018ff057819 */ /* 0x000fc80000011605 */
[----:B------:R-:W-:-:S05]  /*d690*/  LOP3.LUT R5, R0, 0x80, R5, 0xf8, !PT ;  /* 0x0000008000057812 */ /* 0x000fca00078ef805 */
[----:B------:R-:W-:Y:S01]  /*d6a0*/  STG.E.U8 desc[UR36][R2.64], R5 ;  /* 0x0000000502007986 */ /* 0x000fe2000c101124 */
[----:B------:R-:W-:Y:S05]  /*d6b0*/  EXIT ;  /* 0x000000000000794d */ /* 0x000fea0003800000 */
.L_x_9621:
[----:B------:R-:W-:-:S05]  /*d6c0*/  HADD2.F32 R0, -RZ, R23.H0_H0 ;  /* 0x20000017ff007230 */ /* 0x000fca0000004100 */
[----:B------:R-:W-:-:S05]  /*d6d0*/  F2FP.BF16.F32.PACK_AB R0, RZ, R0 ;  /* 0x00000000ff00723e */ /* 0x000fca00000010ff */
[----:B------:R-:W-:Y:S01]  /*d6e0*/  STG.E.U16 desc[UR36][R2.64], R0 ;  /* 0x0000000002007986 */ /* 0x000fe2000c101524 */
[----:B------:R-:W-:Y:S05]  /*d6f0*/  EXIT ;  /* 0x000000000000794d */ /* 0x000fea0003800000 */
        .weak           $__internal_19_$__cuda_sm3x_div_rn_ftz_f32_slowpath
        .type           $__internal_19_$__cuda_sm3x_div_rn_ftz_f32_slowpath,@function
        .size           $__internal_19_$__cuda_sm3x_div_rn_ftz_f32_slowpath,(.L_x_16766 - $__internal_19_$__cuda_sm3x_div_rn_ftz_f32_slowpath)
$__internal_19_$__cuda_sm3x_div_rn_ftz_f32_slowpath:
        /* <DEDUP_REMOVED lines=32> */
.L_x_9632:
[----:B------:R-:W-:Y:S05]  /*d900*/  BSYNC.RELIABLE B3 ;  /* 0x0000000000037941 */ /* 0x000fea0003800100 */
.L_x_9631:
[----:B------:R-:W-:Y:S01]  /*d910*/  VIADD R5, R5, 0xffffff81 ;  /* 0xffffff8105057836 */ /* 0x000fe20000000000 */
[----:B------:R-:W-:Y:S01]  /*d920*/  BSSY.RECONVERGENT B3, `(.L_x_9637) ;  /* 0x000001b000037945 */ /* 0x000fe20003800200 */
[----:B------:R-:W-:Y:S02]  /*d930*/  VIADD R8, R8, 0xffffff81 ;  /* 0xffffff8108087836 */ /* 0x000fe40000000000 */
[----:B------:R-:W-:Y:S02]  /*d940*/  IMAD R13, R5, -0x800000, R12 ;  /* 0xff800000050d7824 */ /* 0x000fe400078e020c */
[C---:B------:R-:W-:Y:S02]  /*d950*/  IMAD R0, R8.reuse, -0x800000, R11 ;  /* 0xff80000008007824 */ /* 0x040fe400078e020b */
        /* <DEDUP_REMOVED lines=22> */
.L_x_9638:
[----:B------:R-:W-:-:S07]  /*dac0*/  IMAD R0, R5, 0x800000, R0 ;  /* 0x0080000005007824 */ /* 0x000fce00078e0200 */
.L_x_9639:
[----:B------:R-:W-:Y:S05]  /*dad0*/  BSYNC.RECONVERGENT B3 ;  /* 0x0000000000037941 */ /* 0x000fea0003800200 */
.L_x_9637:
[----:B------:R-:W-:Y:S05]  /*dae0*/  BRA `(.L_x_9640) ;  /* 0x0000000000207947 */ /* 0x000fea0003800000 */
.L_x_9636:
[----:B------:R-:W-:-:S04]  /*daf0*/  LOP3.LUT R0, R12, 0x80000000, R11, 0x48, !PT ;  /* 0x800000000c007812 */ /* 0x000fc800078e480b */
[----:B------:R-:W-:Y:S01]  /*db00*/  LOP3.LUT R0, R0, 0x7f800000, RZ, 0xfc, !PT ;  /* 0x7f80000000007812 */ /* 0x000fe200078efcff */
[----:B------:R-:W-:Y:S06]  /*db10*/  BRA `(.L_x_9640) ;  /* 0x0000000000147947 */ /* 0x000fec0003800000 */
.L_x_9635:
[----:B------:R-:W-:Y:S01]  /*db20*/  LOP3.LUT R0, R12, 0x80000000, R11, 0x48, !PT ;  /* 0x800000000c007812 */ /* 0x000fe200078e480b */
[----:B------:R-:W-:Y:S06]  /*db30*/  BRA `(.L_x_9640) ;  /* 0x00000000000c7947 */ /* 0x000fec0003800000 */
.L_x_9634:
[----:B------:R-:W0:Y:S01]  /*db40*/  MUFU.RSQ R0, -QNAN ;  /* 0xffc0000000007908 */ /* 0x000e220000001400 */
[----:B------:R-:W-:Y:S05]  /*db50*/  BRA `(.L_x_9640) ;  /* 0x0000000000047947 */ /* 0x000fea0003800000 */
.L_x_9633:
[----:B------:R-:W-:-:S07]  /*db60*/  FADD.FTZ R0, R11, R12 ;  /* 0x0000000c0b007221 */ /* 0x000fce0000010000 */
.L_x_9640:
[----:B------:R-:W-:Y:S05]  /*db70*/  BSYNC.RECONVERGENT B0 ;  /* 0x0000000000007941 */ /* 0x000fea0003800200 */
.L_x_9630:
[----:B------:R-:W-:-:S04]  /*db80*/  IMAD.MOV.U32 R7, RZ, RZ, 0x0 ;  /* 0x00000000ff077424 */ /* 0x000fc800078e00ff */
[----:B0-----:R-:W-:Y:S05]  /*db90*/  RET.REL.NODEC R6 `(_ZN2at6native27unrolled_elementwise_kernelINS0_13BinaryFunctorIN3c104HalfES4_S4_ZZZNS0_17atan2_kernel_cudaERNS_18TensorIteratorBaseEENKUlvE_clEvENKUlvE1_clEvEUlS4_S4_E_EESt5arrayIPcLm3EELi4E23TrivialOffsetCalculatorILi2EjESE_ILi1EjENS0_6memory12LoadWithCastILi2EEENSH_13StoreWithCastILi1EEEEEviT_T0_T2_T3_T4_T5_) ;  /* 0xffffff2406187950 */ /* 0x001fea0003c3ffff */
.L_x_9641:
        /* <DEDUP_REMOVED lines=14> */
.L_x_16766:


//--------------------- .text._ZN2at6native18elementwise_kernelILi128ELi4EZNS0_22gpu_kernel_impl_nocastINS0_13BinaryFunctorIN3c104HalfES5_S5_ZZZNS0_17atan2_kernel_cudaERNS_18TensorIteratorBaseEENKUlvE_clEvENKUlvE1_clEvEUlS5_S5_E_EEEEvS7_RKT_EUliE_EEviT1_ --------------------------
	.section	.text._ZN2at6native18elementwise_kernelILi128ELi4EZNS0_22gpu_kernel_impl_nocastINS0_13BinaryFunctorIN3c104HalfES5_S5_ZZZNS0_17atan2_kernel_cudaERNS_18TensorIteratorBaseEENKUlvE_clEvENKUlvE1_clEvEUlS5_S5_E_EEEEvS7_RKT_EUliE_EEviT1_,"ax",@progbits
	.align	128
        .global         _ZN2at6native18elementwise_kernelILi128ELi4EZNS0_22gpu_kernel_impl_nocastINS0_13BinaryFunctorIN3c104HalfES5_S5_ZZZNS0_17atan2_kernel_cudaERNS_18TensorIteratorBaseEENKUlvE_clEvENKUlvE1_clEvEUlS5_S5_E_EEEEvS7_RKT_EUliE_EEviT1_
        .type           _ZN2at6native18elementwise_kernelILi128ELi4EZNS0_22gpu_kernel_impl_nocastINS0_13BinaryFunctorIN3c104HalfES5_S5_ZZZNS0_17atan2_kernel_cudaERNS_18TensorIteratorBaseEENKUlvE_clEvENKUlvE1_clEvEUlS5_S5_E_EEEEvS7_RKT_EUliE_EEviT1_,@function
        .size           _ZN2at6native18elementwise_kernelILi128ELi4EZNS0_22gpu_kernel_impl_nocastINS0_13BinaryFunctorIN3c104HalfES5_S5_ZZZNS0_17atan2_kernel_cudaERNS_18TensorIteratorBaseEENKUlvE_clEvENKUlvE1_clEvEUlS5_S5_E_EEEEvS7_RKT_EUliE_EEviT1_,(.L_x_16767 - _ZN2at6native18elementwise_kernelILi128ELi4EZNS0_22gpu_kernel_impl_nocastINS0_13BinaryFunctorIN3c104HalfES5_S5_ZZZNS0_17atan2_kernel_cudaERNS_18TensorIteratorBaseEENKUlvE_clEvENKUlvE1_clEvEUlS5_S5_E_EEEEvS7_RKT_EUliE_EEviT1_)
        .other          _ZN2at6native18elementwise_kernelILi128ELi4EZNS0_22gpu_kernel_impl_nocastINS0_13BinaryFunctorIN3c104HalfES5_S5_ZZZNS0_17atan2_kernel_cudaERNS_18TensorIteratorBaseEENKUlvE_clEvENKUlvE1_clEvEUlS5_S5_E_EEEEvS7_RKT_EUliE_EEviT1_,@"STO_CUDA_ENTRY STV_DEFAULT"
_ZN2at6native18elementwise_kernelILi128ELi4EZNS0_22gpu_kernel_impl_nocastINS0_13BinaryFunctorIN3c104HalfES5_S5_ZZZNS0_17atan2_kernel_cudaERNS_18TensorIteratorBaseEENKUlvE_clEvENKUlvE1_clEvEUlS5_S5_E_EEEEvS7_RKT_EUliE_EEviT1_:
.text._ZN2at6native18elementwise_kernelILi128ELi4EZNS0_22gpu_kernel_impl_nocastINS0_13BinaryFunctorIN3c104HalfES5_S5_ZZZNS0_17atan2_kernel_cudaERNS_18TensorIteratorBaseEENKUlvE_clEvENKUlvE1_clEvEUlS5_S5_E_EEEEvS7_RKT_EUliE_EEviT1_:
        /* <DEDUP_REMOVED lines=17> */
[----:B--2---:R-:W-:-:S05]  /*0110*/  HADD2.F32 R13, -RZ, R2.H0_H0 ;  /* 0x20000002ff0d7230 */ /* 0x004fca0000004100 */
[----:B------:R-:W-:Y:S01]  /*0120*/  FADD.FTZ R0, |R13|, -RZ ;  /* 0x800000ff0d007221 */ /* 0x000fe20000010200 */
[----:B---3--:R-:W-:-:S05]  /*0130*/  HADD2.F32 R4, -RZ, R4.H0_H0 ;  /* 0x20000004ff047230 */ /* 0x008fca0000004100 */
        /* <DEDUP_REMOVED lines=13> */
[----:B------:R-:W-:Y:S05]  /*0210*/  CALL.REL.NOINC `($__internal_20_$__cuda_sm3x_div_rn_ftz_f32_slowpath) ;  /* 0x0000007000e87944 */ /* 0x000fea0003c00000 */
.L_x_9645:
        /* <DEDUP_REMOVED lines=29> */
[----:B------:R-:W-:-:S05]  /*03f0*/  F2FP.F16.F32.PACK_AB R13, RZ, R13 ;  /* 0x0000000dff0d723e */ /* 0x000fca00000000ff */
[----:B0-----:R0:W-:Y:S02]  /*0400*/  STG.E.U16 desc[UR6][R2.64], R13 ;  /* 0x0000000d02007986 */ /* 0x0011e4000c101506 */
.L_x_9644:
[----:B------:R-:W-:Y:S05]  /*0410*/  BSYNC.RECONVERGENT B1 ;  /* 0x0000000000017941 */ /* 0x000fea0003800200 */
.L_x_9643:
        /* <DEDUP_REMOVED lines=25> */
.L_x_9648:
        /* <DEDUP_REMOVED lines=31> */
.L_x_9647:
[----:B------:R-:W-:Y:S05]  /*07a0*/  BSYNC.RECONVERGENT B1 ;  /* 0x0000000000017941 */ /* 0x000fea0003800200 */
.L_x_9646:
        /* <DEDUP_REMOVED lines=25> */
.L_x_9651:
        /* <DEDUP_REMOVED lines=31> */
.L_x_9650:
[----:B------:R-:W-:Y:S05]  /*0b30*/  BSYNC.RECONVERGENT B1 ;  /* 0x0000000000017941 */ /* 0x000fea0003800200 */
.L_x_9649:
[----:B------:R-:W3:Y:S02]  /*0b40*/  LDCU UR4, c[0x0][0x380] ;  /* 0x00007000ff0477ac */ /* 0x000ee40008000800 */
[----:B---3--:R-:W-:-:S13]  /*0b50*/  ISETP.GE.AND P0, PT, R7, UR4, PT ;  /* 0x0000000407007c0c */ /* 0x008fda000bf06270 */
[----:B------:R-:W-:Y:S05]  /*0b60*/  @P0 EXIT ;  /* 0x000000000000094d */ /* 0x000fea0003800000 */
[----:B012---:R-:W0:Y:S08]  /*0b70*/  LDC.64 R2, c[0x0][0x5f0] ;  /* 0x00017c00ff027b82 */ /* 0x007e300000000a00 */
        /* <DEDUP_REMOVED lines=20> */
.L_x_9652:
        /* <DEDUP_REMOVED lines=29> */
[----:B0-----:R-:W-:Y:S01]  /*0e90*/  STG.E.U16 desc[UR6][R2.64], R7 ;  /* 0x0000000702007986 */ /* 0x001fe2000c101506 */
[----:B------:R-:W-:Y:S05]  /*0ea0*/  EXIT ;  /* 0x000000000000794d */ /* 0x000fea0003800000 */
.L_x_9642:
        /* <DEDUP_REMOVED lines=355> */
.L_x_9655:
        /* <DEDUP_REMOVED lines=10> */
[----:B------:R-:W-:Y:S01]  /*2580*/  IADD3.X R13, PT, PT, RZ, UR5, RZ, P1, !PT ;  /* 0x00000005ff0d7c10 */ /* 0x000fe20008ffe4ff */
[----:B--2---:R-:W-:-:S02]  /*2590*/  HADD2.F32 R14, -RZ, R2.H0_H0 ;  /* 0x20000002ff0e7230 */ /* 0x004fc40000004100 */
[----:B---3--:R-:W-:-:S03]  /*25a0*/  HADD2.F32 R15, -RZ, R8.H0_H0 ;  /* 0x20000008ff0f7230 */ /* 0x008fc60000004100 */
[C---:B------:R-:W-:Y:S02]  /*25b0*/  FADD.FTZ R0, |R14|.reuse, -RZ ;  /* 0x800000ff0e007221 */ /* 0x040fe40000010200 */
        /* <DEDUP_REMOVED lines=14> */
.L_x_9657:
[----:B------:R-:W-:Y:S05]  /*26a0*/  BSYNC.RECONVERGENT B2 ;  /* 0x0000000000027941 */ /* 0x000fea0003800200 */
.L_x_9656:
        /* <DEDUP_REMOVED lines=29> */
[----:B------:R0:W-:Y:S02]  /*2880*/  STG.E.U16 desc[UR6][R12.64], R14 ;  /* 0x0000000e0c007986 */ /* 0x0001e4000c101506 */
.L_x_9654:
[----:B------:R-:W-:Y:S05]  /*2890*/  BSYNC.RECONVERGENT B1 ;  /* 0x0000000000017941 */ /* 0x000fea0003800200 */
.L_x_9653:
        /* <DEDUP_REMOVED lines=352> */
.L_x_9660:
        /* <DEDUP_REMOVED lines=28> */
.L_x_9662:
[----:B------:R-:W-:Y:S05]  /*4060*/  BSYNC.RECONVERGENT B2 ;  /* 0x0000000000027941 */ /* 0x000fea0003800200 */
.L_x_9661:
        /* <DEDUP_REMOVED lines=28> */
[----:B------:R-:W-:-:S05]  /*4230*/  F2FP.F16.F32.PACK_AB R14, RZ, R14 ;  /* 0x0000000eff0e723e */ /* 0x000fca00000000ff */
[----:B------:R1:W-:Y:S02]  /*4240*/  STG.E.U16 desc[UR6][R12.64], R14 ;  /* 0x0000000e0c007986 */ /* 0x0003e4000c101506 */
.L_x_9659:
[----:B------:R-:W-:Y:S05]  /*4250*/  BSYNC.RECONVERGENT B1 ;  /* 0x0000000000017941 */ /* 0x000fea0003800200 */
.L_x_9658:
        /* <DEDUP_REMOVED lines=352> */
.L_x_9665:
        /* <DEDUP_REMOVED lines=28> */
.L_x_9667:
[----:B------:R-:W-:Y:S05]  /*5a20*/  BSYNC.RECONVERGENT B2 ;  /* 0x0000000000027941 */ /* 0x000fea0003800200 */
.L_x_9666:
        /* <DEDUP_REMOVED lines=30> */
.L_x_9664:
[----:B------:R-:W-:Y:S05]  /*5c10*/  BSYNC.RECONVERGENT B1 ;  /* 0x0000000000017941 */ /* 0x000fea0003800200 */
.L_x_9663:
        /* <DEDUP_REMOVED lines=351> */
.L_x_9668:
        /* <DEDUP_REMOVED lines=9> */
[----:B012---:R-:W-:Y:S02]  /*72a0*/  HADD2.F32 R13, -RZ, R2.H0_H0 ;  /* 0x20000002ff0d7230 */ /* 0x007fe40000004100 */
        /* <DEDUP_REMOVED lines=17> */
[----:B------:R-:W-:Y:S05]  /*73c0*/  CALL.REL.NOINC `($__internal_20_$__cuda_sm3x_div_rn_ftz_f32_slowpath) ;  /* 0x00000000007c7944 */ /* 0x000fea0003c00000 */
.L_x_9670:
[----:B------:R-:W-:Y:S05]  /*73d0*/  BSYNC.RECONVERGENT B1 ;  /* 0x0000000000017941 */ /* 0x000fea0003800200 */
.L_x_9669:
        /* <DEDUP_REMOVED lines=28> */
[----:B------:R-:W-:Y:S01]  /*75a0*/  STG.E.U16 desc[UR6][R6.64], R13 ;  /* 0x0000000d06007986 */ /* 0x000fe2000c101506 */
[----:B------:R-:W-:Y:S05]  /*75b0*/  EXIT ;  /* 0x000000000000794d */ /* 0x000fea0003800000 */
        .weak           $__internal_20_$__cuda_sm3x_div_rn_ftz_f32_slowpath
        .type           $__internal_20_$__cuda_sm3x_div_rn_ftz_f32_slowpath,@function
        .size           $__internal_20_$__cuda_sm3x_div_rn_ftz_f32_slowpath,(.L_x_16767 - $__internal_20_$__cuda_sm3x_div_rn_ftz_f32_slowpath)
$__internal_20_$__cuda_sm3x_div_rn_ftz_f32_slowpath:
        /* <DEDUP_REMOVED lines=32> */
.L_x_9673:
[----:B------:R-:W-:Y:S05]  /*77c0*/  BSYNC.RELIABLE B3 ;  /* 0x0000000000037941 */ /* 0x000fea0003800100 */
.L_x_9672:
        /* <DEDUP_REMOVED lines=27> */
.L_x_9679:
[----:B------:R-:W-:-:S07]  /*7980*/  LEA R0, R3, R0, 0x17 ;  /* 0x0000000003007211 */ /* 0x000fce00078eb8ff */
.L_x_9680:
[----:B------:R-:W-:Y:S05]  /*7990*/  BSYNC.RECONVERGENT B3 ;  /* 0x0000000000037941 */ /* 0x000fea0003800200 */
.L_x_9678:
[----:B------:R-:W-:Y:S05]  /*79a0*/  BRA `(.L_x_9681) ;  /* 0x0000000000207947 */ /* 0x000fea0003800000 */
.L_x_9677:
[----:B------:R-:W-:-:S04]  /*79b0*/  LOP3.LUT R11, R16, 0x80000000, R11, 0x48, !PT ;  /* 0x80000000100b7812 */ /* 0x000fc800078e480b */
[----:B------:R-:W-:Y:S01]  /*79c0*/  LOP3.LUT R0, R11, 0x7f800000, RZ, 0xfc, !PT ;  /* 0x7f8000000b007812 */ /* 0x000fe200078efcff */
[----:B------:R-:W-:Y:S06]  /*79d0*/  BRA `(.L_x_9681) ;  /* 0x0000000000147947 */ /* 0x000fec0003800000 */
.L_x_9676:
[----:B------:R-:W-:Y:S01]  /*79e0*/  LOP3.LUT R0, R16, 0x80000000, R11, 0x48, !PT ;  /* 0x8000000010007812 */ /* 0x000fe200078e480b */
[----:B------:R-:W-:Y:S06]  /*79f0*/  BRA `(.L_x_9681) ;  /* 0x00000000000c7947 */ /* 0x000fec0003800000 */
.L_x_9675:
[----:B------:R-:W0:Y:S01]  /*7a00*/  MUFU.RSQ R0, -QNAN ;  /* 0xffc0000000007908 */ /* 0x000e220000001400 */
[----:B------:R-:W-:Y:S05]  /*7a10*/  BRA `(.L_x_9681) ;  /* 0x0000000000047947 */ /* 0x000fea0003800000 */
.L_x_9674:
[----:B------:R-:W-:-:S07]  /*7a20*/  FADD.FTZ R0, R11, R16 ;  /* 0x000000100b007221 */ /* 0x000fce0000010000 */
.L_x_9681:
[----:B------:R-:W-:Y:S05]  /*7a30*/  BSYNC.RECONVERGENT B0 ;  /* 0x0000000000007941 */ /* 0x000fea0003800200 */
.L_x_9671:
[----:B------:R-:W-:-:S04]  /*7a40*/  HFMA2 R3, -RZ, RZ, 0, 0 ;  /* 0x00000000ff037431 */ /* 0x000fc800000001ff */
[----:B0-----:R-:W-:Y:S05]  /*7a50*/  RET.REL.NODEC R2 `(_ZN2at6native18elementwise_kernelILi128ELi4EZNS0_22gpu_kernel_impl_nocastINS0_13BinaryFunctorIN3c104HalfES5_S5_ZZZNS0_17atan2_kernel_cudaERNS_18TensorIteratorBaseEENKUlvE_clEvENKUlvE1_clEvEUlS5_S5_E_EEEEvS7_RKT_EUliE_EEviT1_) ;  /* 0xffffff8402687950 */ /* 0x001fea0003c3ffff */
.L_x_9682:
        /* <DEDUP_REMOVED lines=10> */
.L_x_16767:


//--------------------- .text._ZN2at6native27unrolled_elementwise_kernelINS0_13BinaryFunctorIN3c104HalfES4_S4_ZZZNS0_17atan2_kernel_cudaERNS_18TensorIteratorBaseEENKUlvE_clEvENKUlvE1_clEvEUlS4_S4_E_EESt5arrayIPcLm3EELi4E23TrivialOffsetCalculatorILi2EjESE_ILi1EjENS0_6memory15LoadWithoutCastENSH_16StoreWithoutCastEEEviT_T0_T2_T3_T4_T5_ --------------------------
	.section	.text._ZN2at6native27unrolled_elementwise_kernelINS0_13BinaryFunctorIN3c104HalfES4_S4_ZZZNS0_17atan2_kernel_cudaERNS_18TensorIteratorBaseEENKUlvE_clEvENKUlvE1_clEvEUlS4_S4_E_EESt5arrayIPcLm3EELi4E23TrivialOffsetCalculatorILi2EjESE_ILi1EjENS0_6memory15LoadWithoutCastENSH_16StoreWithoutCastEEEviT_T0_T2_T3_T4_T5_,"ax",@progbits
	.align	128
        .global         _ZN2at6native27unrolled_elementwise_kernelINS0_13BinaryFunctorIN3c104HalfES4_S4_ZZZNS0_17atan2_kernel_cudaERNS_18TensorIteratorBaseEENKUlvE_clEvENKUlvE1_clEvEUlS4_S4_E_EESt5arrayIPcLm3EELi4E23TrivialOffsetCalculatorILi2EjESE_ILi1EjENS0_6memory15LoadWithoutCastENSH_16StoreWithoutCastEEEviT_T0_T2_T3_T4_T5_
        .type           _ZN2at6native27unrolled_elementwise_kernelINS0_13BinaryFunctorIN3c104HalfES4_S4_ZZZNS0_17atan2_kernel_cudaERNS_18TensorIteratorBaseEENKUlvE_clEvENKUlvE1_clEvEUlS4_S4_E_EESt5arrayIPcLm3EELi4E23TrivialOffsetCalculatorILi2EjESE_ILi1EjENS0_6memory15LoadWithoutCastENSH_16StoreWithoutCastEEEviT_T0_T2_T3_T4_T5_,@function
        .size           _ZN2at6native27unrolled_elementwise_kernelINS0_13BinaryFunctorIN3c104HalfES4_S4_ZZZNS0_17atan2_kernel_cudaERNS_18TensorIteratorBaseEENKUlvE_clEvENKUlvE1_clEvEUlS4_S4_E_EESt5arrayIPcLm3EELi4E23TrivialOffsetCalculatorILi2EjESE_ILi1EjENS0_6memory15LoadWithoutCastENSH_16StoreWithoutCastEEEviT_T0_T2_T3_T4_T5_,(.L_x_16768 - _ZN2at6native27unrolled_elementwise_kernelINS0_13BinaryFunctorIN3c104HalfES4_S4_ZZZNS0_17atan2_kernel_cudaERNS_18TensorIteratorBaseEENKUlvE_clEvENKUlvE1_clEvEUlS4_S4_E_EESt5arrayIPcLm3EELi4E23TrivialOffsetCalculatorILi2EjESE_ILi1EjENS0_6memory15LoadWithoutCastENSH_16StoreWithoutCastEEEviT_T0_T2_T3_T4_T5_)
        .other          _ZN2at6native27unrolled_elementwise_kernelINS0_13BinaryFunctorIN3c104HalfES4_S4_ZZZNS0_17atan2_kernel_cudaERNS_18TensorIteratorBaseEENKUlvE_clEvENKUlvE1_clEvEUlS4_S4_E_EESt5arrayIPcLm3EELi4E23TrivialOffsetCalculatorILi2EjESE_ILi1EjENS0_6memory15LoadWithoutCastENSH_16StoreWithoutCastEEEviT_T0_T2_T3_T4_T5_,@"STO_CUDA_ENTRY STV_DEFAULT"
_ZN2at6native27unrolled_elementwise_kernelINS0_13BinaryFunctorIN3c104HalfES4_S4_ZZZNS0_17atan2_kernel_cudaERNS_18TensorIteratorBaseEENKUlvE_clEvENKUlvE1_clEvEUlS4_S4_E_EESt5arrayIPcLm3EELi4E23TrivialOffsetCalculatorILi2EjESE_ILi1EjENS0_6memory15LoadWithoutCastENSH_16StoreWithoutCastEEEviT_T0_T2_T3_T4_T5_:
.text._ZN2at6native27unrolled_elementwise_kernelINS0_13BinaryFunctorIN3c104HalfES4_S4_ZZZNS0_17atan2_kernel_cudaERNS_18TensorIteratorBaseEENKUlvE_clEvENKUlvE1_clEvEUlS4_S4_E_EESt5arrayIPcLm3EELi4E23TrivialOffsetCalculatorILi2EjESE_ILi1EjENS0_6memory15LoadWithoutCastENSH_16StoreWithoutCastEEEviT_T0_T2_T3_T4_T5_:
        /* <DEDUP_REMOVED lines=17> */
[----:B------:R-:W-:Y:S01]  /*0110*/  @!P0 VIADD R4, R6, 0x80 ;  /* 0x0000008006048836 */ /* 0x000fe20000000000 */
[----:B------:R-:W-:-:S04]  /*0120*/  @!P0 LEA R15, R9, R6, 0x9 ;  /* 0x00000006090f8211 */ /* 0x000fc800078e48ff */
[----:B------:R-:W-:Y:S01]  /*0130*/  ISETP.GE.AND P1, PT, R4, R7, PT ;  /* 0x000000070400720c */ /* 0x000fe20003f26270 */
[----:B------:R-:W0:Y:S01]  /*0140*/  LDC.64 R20, c[0x0][0x390] ;  /* 0x0000e400ff147b82 */ /* 0x000e220000000a00 */
[----:B---3--:R-:W-:-:S04]  /*0150*/  @!P0 IMAD.WIDE.U32 R2, R15, 0x2, R2 ;  /* 0x000000020f028825 */ /* 0x008fc800078e0002 */
[----:B----4-:R-:W-:Y:S01]  /*0160*/  @!P0 IMAD.WIDE.U32 R24, R15, 0x2, R24 ;  /* 0x000000020f188825 */ /* 0x010fe200078e0018 */
[----:B-1----:R1:W5:Y:S02]  /*0170*/  @!P0 LDG.E.U16 R0, desc[UR4][R2.64] ;  /* 0x0000000402008981 */ /* 0x002364000c1e1500 */
[----:B------:R-:W3:Y:S01]  /*0180*/  LDC.64 R22, c[0x0][0x398] ;  /* 0x0000e600ff167b82 */ /* 0x000ee20000000a00 */
[----:B------:R-:W-:Y:S01]  /*0190*/  PRMT R14, RZ, 0x7610, R14 ;  /* 0x00007610ff0e7816 */ /* 0x000fe2000000000e */
[----:B------:R4:W5:Y:S02]  /*01a0*/  @!P0 LDG.E.U16 R8, desc[UR4][R24.64] ;  /* 0x0000000418088981 */ /* 0x000964000c1e1500 */
[----:B------:R-:W-:Y:S01]  /*01b0*/  @!P1 LEA R13, R9, R4, 0x9 ;  /* 0x00000004090d9211 */ /* 0x000fe200078e48ff */
[----:B------:R-:W-:Y:S01]  /*01c0*/  @!P1 VIADD R4, R4, 0x80 ;  /* 0x0000008004049836 */ /* 0x000fe20000000000 */
[----:B-1----:R-:W-:-:S03]  /*01d0*/  PRMT R3, RZ, 0x7610, R3 ;  /* 0x00007610ff037816 */ /* 0x002fc60000000003 */
[C---:B--2---:R-:W-:Y:S01]  /*01e0*/  @!P1 IMAD.WIDE.U32 R26, R13.reuse, 0x2, R26 ;  /* 0x000000020d1a9825 */ /* 0x044fe200078e001a */
[C---:B------:R-:W-:Y:S02]  /*01f0*/  ISETP.GE.AND P3, PT, R4.reuse, R7, PT ;  /* 0x000000070400720c */ /* 0x040fe40003f66270 */
[----:B------:R-:W-:Y:S01]  /*0200*/  PRMT R2, RZ, 0x7610, R2 ;  /* 0x00007610ff027816 */ /* 0x000fe20000000002 */
[----:B0-----:R-:W-:Y:S01]  /*0210*/  @!P1 IMAD.WIDE.U32 R10, R13, 0x2, R10 ;  /* 0x000000020d0a9825 */ /* 0x001fe200078e000a */
[----:B------:R4:W5:Y:S04]  /*0220*/  @!P1 LDG.E.U16 R12, desc[UR4][R26.64] ;  /* 0x000000041a0c9981 */ /* 0x000968000c1e1500 */
[----:B------:R4:W5:Y:S05]  /*0230*/  @!P1 LDG.E.U16 R14, desc[UR4][R10.64] ;  /* 0x000000040a0e9981 */ /* 0x00096a000c1e1500 */
[----:B------:R-:W-:Y:S01]  /*0240*/  @!P3 LEA R5, R9, R4, 0x9 ;  /* 0x000000040905b211 */ /* 0x000fe200078e48ff */
[----:B------:R-:W-:-:S05]  /*0250*/  @!P3 VIADD R4, R4, 0x80 ;  /* 0x000000800404b836 */ /* 0x000fca0000000000 */
[----:B------:R-:W-:Y:S01]  /*0260*/  ISETP.GE.AND P2, PT, R4, R7, PT ;  /* 0x000000070400720c */ /* 0x000fe20003f46270 */
[----:B------:R-:W-:-:S04]  /*0270*/  @!P3 IMAD.WIDE.U32 R16, R5, 0x2, R16 ;  /* 0x000000020510b825 */ /* 0x000fc800078e0010 */
[----:B------:R-:W-:Y:S01]  /*0280*/  @!P3 IMAD.WIDE.U32 R18, R5, 0x2, R18 ;  /* 0x000000020512b825 */ /* 0x000fe200078e0012 */
[----:B------:R-:W-:-:S06]  /*0290*/  PRMT R5, RZ, 0x7610, R5 ;  /* 0x00007610ff057816 */ /* 0x000fcc0000000005 */
[----:B------:R4:W5:Y:S01]  /*02a0*/  @!P3 LDG.E.U16 R5, desc[UR4][R16.64] ;  /* 0x000000041005b981 */ /* 0x000962000c1e1500 */
[--C-:B------:R-:W-:Y:S01]  /*02b0*/  @!P2 IMAD R15, R9, 0x200, R4.reuse ;  /* 0x00000200090fa824 */ /* 0x100fe200078e0204 */
[----:B------:R-:W-:-:S03]  /*02c0*/  PRMT R4, RZ, 0x7610, R4 ;  /* 0x00007610ff047816 */ /* 0x000fc60000000004 */
[----:B------:R-:W-:-:S03]  /*02d0*/  @!P2 IMAD.WIDE.U32 R20, R15, 0x2, R20 ;  /* 0x000000020f14a825 */ /* 0x000fc600078e0014 */
[----:B------:R4:W5:Y:S01]  /*02e0*/  @!P3 LDG.E.U16 R4, desc[UR4][R18.64] ;  /* 0x000000041204b981 */ /* 0x000962000c1e1500 */
[----:B---3--:R-:W-:-:S03]  /*02f0*/  @!P2 IMAD.WIDE.U32 R22, R15, 0x2, R22 ;  /* 0x000000020f16a825 */ /* 0x008fc600078e0016 */
[----:B------:R4:W5:Y:S04]  /*0300*/  @!P2 LDG.E.U16 R3, desc[UR4][R20.64] ;  /* 0x000000041403a981 */ /* 0x000968000c1e1500 */
[----:B------:R4:W5:Y:S01]  /*0310*/  @!P2 LDG.E.U16 R2, desc[UR4][R22.64] ;  /* 0x000000041602a981 */ /* 0x000962000c1e1500 */
[----:B------:R-:W-:Y:S01]  /*0320*/  ISETP.GE.AND P0, PT, R6, R7, PT ;  /* 0x000000070600720c */ /* 0x000fe20003f06270 */
[----:B------:R-:W-:-:S12]  /*0330*/  BSSY.RECONVERGENT B1, `(.L_x_9683) ;  /* 0x0000032000017945 */ /* 0x000fd80003800200 */
[----:B----4-:R-:W-:Y:S05]  /*0340*/  @P0 BRA `(.L_x_9684) ;  /* 0x0000000000c00947 */ /* 0x010fea0003800000 */
        /* <DEDUP_REMOVED lines=17> */
[----:B------:R-:W-:Y:S05]  /*0460*/  CALL.REL.NOINC `($__internal_21_$__cuda_sm3x_div_rn_ftz_f32_slowpath) ;  /* 0x0000000c00887944 */ /* 0x000fea0003c00000 */
[----:B------:R-:W-:-:S07]  /*0470*/  MOV R8, R0 ;  /* 0x0000000000087202 */ /* 0x000fce0000000f00 */
.L_x_9686:
[----:B------:R-:W-:Y:S05]  /*0480*/  BSYNC.RECONVERGENT B2 ;  /* 0x0000000000027941 */ /* 0x000fea0003800200 */
.L_x_9685:
        /* <DEDUP_REMOVED lines=28> */
.L_x_9684:
[----:B------:R-:W-:Y:S05]  /*0650*/  BSYNC.RECONVERGENT B1 ;  /* 0x0000000000017941 */ /* 0x000fea0003800200 */
.L_x_9683:
[----:B------:R-:W-:Y:S01]  /*0660*/  IADD3 R16, PT, PT, R6, 0x80, RZ ;  /* 0x0000008006107810 */ /* 0x000fe20007ffe0ff */
[----:B------:R-:W-:Y:S03]  /*0670*/  BSSY.RECONVERGENT B1, `(.L_x_9687) ;  /* 0x0000034000017945 */ /* 0x000fe60003800200 */
        /* <DEDUP_REMOVED lines=20> */
[----:B------:R-:W-:Y:S05]  /*07c0*/  CALL.REL.NOINC `($__internal_21_$__cuda_sm3x_div_rn_ftz_f32_slowpath) ;  /* 0x0000000800b07944 */ /* 0x000fea0003c00000 */
[----:B------:R-:W-:-:S07]  /*07d0*/  MOV R8, R0 ;  /* 0x0000000000087202 */ /* 0x000fce0000000f00 */
.L_x_9690:
[----:B------:R-:W-:Y:S05]  /*07e0*/  BSYNC.RECONVERGENT B2 ;  /* 0x0000000000027941 */ /* 0x000fea0003800200 */
.L_x_9689:
        /* <DEDUP_REMOVED lines=28> */
.L_x_9688:
[----:B------:R-:W-:Y:S05]  /*09b0*/  BSYNC.RECONVERGENT B1 ;  /* 0x0000000000017941 */ /* 0x000fea0003800200 */
.L_x_9687:
[----:B-----5:R-:W-:Y:S01]  /*09c0*/  IADD3 R0, PT, PT, R6, 0x100, RZ ;  /* 0x0000010006007810 */ /* 0x020fe20007ffe0ff */
[----:B------:R-:W-:Y:S03]  /*09d0*/  BSSY.RECONVERGENT B1, `(.L_x_9691) ;  /* 0x0000034000017945 */ /* 0x000fe60003800200 */
[----:B------:R-:W-:-:S13]  /*09e0*/  ISETP.GE.AND P0, PT, R0, R7, PT ;  /* 0x000000070000720c */ /* 0x000fda0003f06270 */
[----:B------:R-:W-:Y:S05]  /*09f0*/  @P0 BRA `(.L_x_9692) ;  /* 0x0000000000c40947 */ /* 0x000fea0003800000 */
[----:B------:R-:W-:Y:S01]  /*0a00*/  HADD2.F32 R4, -RZ, R4.H0_H0 ;  /* 0x20000004ff047230 */ /* 0x000fe20000004100 */
        /* <DEDUP_REMOVED lines=19> */
.L_x_9694:
[----:B------:R-:W-:Y:S05]  /*0b40*/  BSYNC.RECONVERGENT B2 ;  /* 0x0000000000027941 */ /* 0x000fea0003800200 */
.L_x_9693:
        /* <DEDUP_REMOVED lines=28> */
.L_x_9692:
[----:B------:R-:W-:Y:S05]  /*0d10*/  BSYNC.RECONVERGENT B1 ;  /* 0x0000000000017941 */ /* 0x000fea0003800200 */
.L_x_9691:
[----:B------:R-:W-:Y:S01]  /*0d20*/  IADD3 R0, PT, PT, R6, 0x180, RZ ;  /* 0x0000018006007810 */ /* 0x000fe20007ffe0ff */
        /* <DEDUP_REMOVED lines=21> */
[----:B------:R-:W-:Y:S05]  /*0e80*/  CALL.REL.NOINC `($__internal_21_$__cuda_sm3x_div_rn_ftz_f32_slowpath) ;  /* 0x0000000400007944 */ /* 0x000fea0003c00000 */
[----:B------:R-:W-:-:S07]  /*0e90*/  IMAD.MOV.U32 R8, RZ, RZ, R0 ;  /* 0x000000ffff087224 */ /* 0x000fce00078e0000 */
.L_x_9698:
[----:B------:R-:W-:Y:S05]  /*0ea0*/  BSYNC.RECONVERGENT B2 ;  /* 0x0000000000027941 */ /* 0x000fea0003800200 */
.L_x_9697:
        /* <DEDUP_REMOVED lines=28> */
.L_x_9696:
[----:B------:R-:W-:Y:S05]  /*1070*/  BSYNC.RECONVERGENT B1 ;  /* 0x0000000000017941 */ /* 0x000fea0003800200 */
.L_x_9695:
[----:B------:R-:W-:Y:S01]  /*1080*/  ISETP.GE.AND P0, PT, R6, R7, PT ;  /* 0x000000070600720c */ /* 0x000fe20003f06270 */
[----:B------:R-:W-:Y:S04]  /*1090*/  BSSY.RECONVERGENT B0, `(.L_x_9699) ;  /* 0x0000017000007945 */ /* 0x000fe80003800200 */
[----:B------:R-:W-:Y:S08]  /*10a0*/  BSSY.RELIABLE B1, `(.L_x_9700) ;  /* 0x000000f000017945 */ /* 0x000ff00003800100 */
[----:B------:R-:W-:Y:S05]  /*10b0*/  @P0 BRA `(.L_x_9701) ;  /* 0x0000000000340947 */ /* 0x000fea0003800000 */
[----:B------:R-:W0:Y:S01]  /*10c0*/  LDC.64 R2, c[0x0][0x388] ;  /* 0x0000e200ff027b82 */ /* 0x000e220000000a00 */
[----:B------:R-:W-:Y:S02]  /*10d0*/  LEA R5, R9, R6, 0x9 ;  /* 0x0000000609057211 */ /* 0x000fe400078e48ff */
        /* <DEDUP_REMOVED lines=11> */
.L_x_9701:
[----:B------:R-:W-:Y:S05]  /*1190*/  BSYNC.RELIABLE B1 ;  /* 0x0000000000017941 */ /* 0x000fea0003800100 */
.L_x_9700:
[----:B------:R-:W-:-:S13]  /*11a0*/  ISETP.GE.AND P0, PT, R6, R7, PT ;  /* 0x000000070600720c */ /* 0x000fda0003f06270 */
[----:B0-----:R-:W0:Y:S01]  /*11b0*/  @!P0 LDC.64 R2, c[0x0][0x388] ;  /* 0x0000e200ff028b82 */ /* 0x001e220000000a00 */
[----:B------:R-:W-:Y:S01]  /*11c0*/  @!P0 LEA R5, R9, R6, 0x9 ;  /* 0x0000000609058211 */ /* 0x000fe200078e48ff */
[----:B------:R-:W-:-:S04]  /*11d0*/  @!P0 VIADD R6, R6, 0x80 ;  /* 0x0000008006068836 */ /* 0x000fc80000000000 */
[----:B0-----:R-:W-:-:S05]  /*11e0*/  @!P0 IMAD.WIDE.U32 R2, R5, 0x2, R2 ;  /* 0x0000000205028825 */ /* 0x001fca00078e0002 */
[----:B------:R1:W-:Y:S02]  /*11f0*/  @!P0 STG.E.U16 desc[UR4][R2.64], R4 ;  /* 0x0000000402008986 */ /* 0x0003e4000c101504 */
.L_x_9702:
[----:B------:R-:W-:Y:S05]  /*1200*/  BSYNC.RECONVERGENT B0 ;  /* 0x0000000000007941 */ /* 0x000fea0003800200 */
.L_x_9699:
        /* <DEDUP_REMOVED lines=8> */
        .weak           $__internal_21_$__cuda_sm3x_div_rn_ftz_f32_slowpath
        .type           $__internal_21_$__cuda_sm3x_div_rn_ftz_f32_slowpath,@function
        .size           $__internal_21_$__cuda_sm3x_div_rn_ftz_f32_slowpath,(.L_x_16768 - $__internal_21_$__cuda_sm3x_div_rn_ftz_f32_slowpath)
$__internal_21_$__cuda_sm3x_div_rn_ftz_f32_slowpath:
        /* <DEDUP_REMOVED lines=32> */
.L_x_9705:
[----:B------:R-:W-:Y:S05]  /*1490*/  BSYNC.RELIABLE B3 ;  /* 0x0000000000037941 */ /* 0x000fea0003800100 */
.L_x_9704:
[----:B------:R-:W-:Y:S01]  /*14a0*/  IADD3 R10, PT, PT, R10, -0x7f, RZ ;  /* 0xffffff810a0a7810 */ /* 0x000fe20007ffe0ff */
[----:B------:R-:W-:Y:S01]  /*14b0*/  BSSY.RECONVERGENT B3, `(.L_x_9710) ;  /* 0x000001b000037945 */ /* 0x000fe20003800200 */
[----:B------:R-:W-:-:S03]  /*14c0*/  IADD3 R13, PT, PT, R13, -0x7f, RZ ;  /* 0xffffff810d0d7810 */ /* 0x000fc60007ffe0ff */
        /* <DEDUP_REMOVED lines=24> */
.L_x_9711:
[----:B------:R-:W-:-:S07]  /*1650*/  IMAD R0, R13, 0x800000, R0 ;  /* 0x008000000d007824 */ /* 0x000fce00078e0200 */
.L_x_9712:
[----:B------:R-:W-:Y:S05]  /*1660*/  BSYNC.RECONVERGENT B3 ;  /* 0x0000000000037941 */ /* 0x000fea0003800200 */
.L_x_9710:
[----:B------:R-:W-:Y:S05]  /*1670*/  BRA `(.L_x_9713) ;  /* 0x0000000000207947 */ /* 0x000fea0003800000 */
.L_x_9709:
[----:B------:R-:W-:-:S04]  /*1680*/  LOP3.LUT R0, R18, 0x80000000, R0, 0x48, !PT ;  /* 0x8000000012007812 */ /* 0x000fc800078e4800 */
[----:B------:R-:W-:Y:S01]  /*1690*/  LOP3.LUT R0, R0, 0x7f800000, RZ, 0xfc, !PT ;  /* 0x7f80000000007812 */ /* 0x000fe200078efcff */
[----:B------:R-:W-:Y:S06]  /*16a0*/  BRA `(.L_x_9713) ;  /* 0x0000000000147947 */ /* 0x000fec0003800000 */
.L_x_9708:
[----:B------:R-:W-:Y:S01]  /*16b0*/  LOP3.LUT R0, R18, 0x80000000, R0, 0x48, !PT ;  /* 0x8000000012007812 */ /* 0x000fe200078e4800 */
[----:B------:R-:W-:Y:S06]  /*16c0*/  BRA `(.L_x_9713) ;  /* 0x00000000000c7947 */ /* 0x000fec0003800000 */
.L_x_9707:
[----:B------:R-:W0:Y:S01]  /*16d0*/  MUFU.RSQ R0, -QNAN ;  /* 0xffc0000000007908 */ /* 0x000e220000001400 */
[----:B------:R-:W-:Y:S05]  /*16e0*/  BRA `(.L_x_9713) ;  /* 0x0000000000047947 */ /* 0x000fea0003800000 */
.L_x_9706:
[----:B------:R-:W-:-:S07]  /*16f0*/  FADD.FTZ R0, R0, R18 ;  /* 0x0000001200007221 */ /* 0x000fce0000010000 */
.L_x_9713:
[----:B------:R-:W-:Y:S05]  /*1700*/  BSYNC.RECONVERGENT B0 ;  /* 0x0000000000007941 */ /* 0x000fea0003800200 */
.L_x_9703:
[----:B------:R-:W-:Y:S01]  /*1710*/  MOV R10, R8 ;  /* 0x00000008000a7202 */ /* 0x000fe20000000f00 */
[----:B------:R-:W-:-:S04]  /*1720*/  HFMA2 R11, -RZ, RZ, 0, 0 ;  /* 0x00000000ff0b7431 */ /* 0x000fc800000001ff */
[----:B0-----:R-:W-:Y:S05]  /*1730*/  RET.REL.NODEC R10 `(_ZN2at6native27unrolled_elementwise_kernelINS0_13BinaryFunctorIN3c104HalfES4_S4_ZZZNS0_17atan2_kernel_cudaERNS_18TensorIteratorBaseEENKUlvE_clEvENKUlvE1_clEvEUlS4_S4_E_EESt5arrayIPcLm3EELi4E23TrivialOffsetCalculatorILi2EjESE_ILi1EjENS0_6memory15LoadWithoutCastENSH_16StoreWithoutCastEEEviT_T0_T2_T3_T4_T5_) ;  /* 0xffffffe80a307950 */ /* 0x001fea0003c3ffff */
.L_x_9714:
        /* <DEDUP_REMOVED lines=12> */
.L_x_16768:


//--------------------- .text._ZN2at6native29vectorized_elementwise_kernelILi2ENS0_13BinaryFunctorIN3c104HalfES4_S4_ZZZNS0_17atan2_kernel_cudaERNS_18TensorIteratorBaseEENKUlvE_clEvENKUlvE1_clEvEUlS4_S4_E_EESt5arrayIPcLm3EEEEviT0_T1_ --------------------------
	.section	.text._ZN2at6native29vectorized_elementwise_kernelILi2ENS0_13BinaryFunctorIN3c104HalfES4_S4_ZZZNS0_17atan2_kernel_cudaERNS_18TensorIteratorBaseEENKUlvE_clEvENKUlvE1_clEvEUlS4_S4_E_EESt5arrayIPcLm3EEEEviT0_T1_,"ax",@progbits
	.align	128
        .global         _ZN2at6native29vectorized_elementwise_kernelILi2ENS0_13BinaryFunctorIN3c104HalfES4_S4_ZZZNS0_17atan2_kernel_cudaERNS_18TensorIteratorBaseEENKUlvE_clEvENKUlvE1_clEvEUlS4_S4_E_EESt5arrayIPcLm3EEEEviT0_T1_
        .type           _ZN2at6native29vectorized_elementwise_kernelILi2ENS0_13BinaryFunctorIN3c104HalfES4_S4_ZZZNS0_17atan2_kernel_cudaERNS_18TensorIteratorBaseEENKUlvE_clEvENKUlvE1_clEvEUlS4_S4_E_EESt5arrayIPcLm3EEEEviT0_T1_,@function
        .size           _ZN2at6native29vectorized_elementwise_kernelILi2ENS0_13BinaryFunctorIN3c104HalfES4_S4_ZZZNS0_17atan2_kernel_cudaERNS_18TensorIteratorBaseEENKUlvE_clEvENKUlvE1_clEvEUlS4_S4_E_EESt5arrayIPcLm3EEEEviT0_T1_,(.L_x_16769 - _ZN2at6native29vectorized_elementwise_kernelILi2ENS0_13BinaryFunctorIN3c104HalfES4_S4_ZZZNS0_17atan2_kernel_cudaERNS_18TensorIteratorBaseEENKUlvE_clEvENKUlvE1_clEvEUlS4_S4_E_EESt5arrayIPcLm3EEEEviT0_T1_)
        .other          _ZN2at6native29vectorized_elementwise_kernelILi2ENS0_13BinaryFunctorIN3c104HalfES4_S4_ZZZNS0_17atan2_kernel_cudaERNS_18TensorIteratorBaseEENKUlvE_clEvENKUlvE1_clEvEUlS4_S4_E_EESt5arrayIPcLm3EEEEviT0_T1_,@"STO_CUDA_ENTRY STV_DEFAULT"
_ZN2at6native29vectorized_elementwise_kernelILi2ENS0_13BinaryFunctorIN3c104HalfES4_S4_ZZZNS0_17atan2_kernel_cudaERNS_18TensorIteratorBaseEENKUlvE_clEvENKUlvE1_clEvEUlS4_S4_E_EESt5arrayIPcLm3EEEEviT0_T1_:
.text._ZN2at6native29vectorized_elementwise_kernelILi2ENS0_13BinaryFunctorIN3c104HalfES4_S4_ZZZNS0_17atan2_kernel_cudaERNS_18TensorIteratorBaseEENKUlvE_clEvENKUlvE1_clEvEUlS4_S4_E_EESt5arrayIPcLm3EEEEviT0_T1_:
        /* <DEDUP_REMOVED lines=21> */
[----:B------:R-:W-:Y:S02]  /*0150*/  @!P2 IADD3 R4, PT, PT, R14, 0x80, RZ ;  /* 0x000000800e04a810 */ /* 0x000fe40007ffe0ff */
[----:B------:R-:W-:Y:S02]  /*0160*/  @!P2 IADD3 R7, PT, PT, R17, R14, RZ ;  /* 0x0000000e1107a210 */ /* 0x000fe40007ffe0ff */
[----:B------:R-:W-:-:S03]  /*0170*/  ISETP.GE.U32.AND P3, PT, R4, R15, PT ;  /* 0x0000000f0400720c */ /* 0x000fc60003f66070 */
[----:B------:R-:W0:Y:S01]  /*0180*/  LDC.64 R8, c[0x0][0x390] ;  /* 0x0000e400ff087b82 */ /* 0x000e220000000a00 */
[----:B-1----:R-:W-:-:S04]  /*0190*/  @!P2 IMAD.WIDE.U32 R2, R7, 0x2, R2 ;  /* 0x000000020702a825 */ /* 0x002fc800078e0002 */
[----:B--2---:R-:W-:-:S03]  /*01a0*/  @!P2 IMAD.WIDE.U32 R10, R7, 0x2, R10 ;  /* 0x00000002070aa825 */ /* 0x004fc600078e000a */
[----:B------:R-:W1:Y:S01]  /*01b0*/  LDC.64 R36, c[0x0][0x398] ;  /* 0x0000e600ff247b82 */ /* 0x000e620000000a00 */
[----:B------:R-:W-:Y:S01]  /*01c0*/  PRMT R12, RZ, 0x7610, R12 ;  /* 0x00007610ff0c7816 */ /* 0x000fe2000000000c */
[----:B------:R2:W5:Y:S01]  /*01d0*/  @!P2 LDG.E.U16 R0, desc[UR4][R2.64] ;  /* 0x000000040200a981 */ /* 0x000562000c1e1500 */
[----:B------:R-:W-:Y:S02]  /*01e0*/  @!P3 IADD3 R21, PT, PT, R17, R4, RZ ;  /* 0x000000041115b210 */ /* 0x000fe40007ffe0ff */
[----:B------:R-:W-:Y:S01]  /*01f0*/  @!P3 IADD3 R4, PT, PT, R4, 0x80, RZ ;  /* 0x000000800404b810 */ /* 0x000fe20007ffe0ff */
[----:B------:R-:W5:Y:S02]  /*0200*/  @!P2 LDG.E.U16 R16, desc[UR4][R10.64] ;  /* 0x000000040a10a981 */ /* 0x000f64000c1e1500 */
[----:B------:R-:W1:Y:S01]  /*0210*/  LDC.64 R34, c[0x0][0x390] ;  /* 0x0000e400ff227b82 */ /* 0x000e620000000a00 */
[----:B---3--:R-:W-:Y:S01]  /*0220*/  @!P3 IMAD.WIDE.U32 R26, R21, 0x2, R26 ;  /* 0x00000002151ab825 */ /* 0x008fe200078e001a */
[----:B------:R-:W-:-:S03]  /*0230*/  ISETP.GE.U32.AND P4, PT, R4, R15, PT ;  /* 0x0000000f0400720c */ /* 0x000fc60003f86070 */
[----:B----4-:R-:W-:Y:S01]  /*0240*/  @!P3 IMAD.WIDE.U32 R28, R21, 0x2, R28 ;  /* 0x00000002151cb825 */ /* 0x010fe200078e001c */
[----:B------:R3:W5:Y:S02]  /*0250*/  @!P3 LDG.E.U16 R20, desc[UR4][R26.64] ;  /* 0x000000041a14b981 */ /* 0x000764000c1e1500 */
[----:B--2---:R-:W2:Y:S02]  /*0260*/  LDC.64 R2, c[0x0][0x398] ;  /* 0x0000e600ff027b82 */ /* 0x004ea40000000a00 */
[----:B------:R4:W5:Y:S05]  /*0270*/  @!P3 LDG.E.U16 R22, desc[UR4][R28.64] ;  /* 0x000000041c16b981 */ /* 0x00096a000c1e1500 */
[----:B------:R-:W-:Y:S01]  /*0280*/  @!P4 IADD3 R13, PT, PT, R17, R4, RZ ;  /* 0x00000004110dc210 */ /* 0x000fe20007ffe0ff */
[----:B------:R-:W2:Y:S01]  /*0290*/  LDC.64 R32, c[0x0][0x390] ;  /* 0x0000e400ff207b82 */ /* 0x000ea20000000a00 */
[----:B------:R-:W-:-:S04]  /*02a0*/  @!P4 IADD3 R4, PT, PT, R4, 0x80, RZ ;  /* 0x000000800404c810 */ /* 0x000fc80007ffe0ff */
[----:B------:R-:W-:-:S03]  /*02b0*/  ISETP.GE.U32.AND P5, PT, R4, R15, PT ;  /* 0x0000000f0400720c */ /* 0x000fc60003fa6070 */
[----:B---3--:R-:W3:Y:S08]  /*02c0*/  LDC.64 R26, c[0x0][0x398] ;  /* 0x0000e600ff1a7b82 */ /* 0x008ef00000000a00 */
[----:B------:R-:W3:Y:S02]  /*02d0*/  LDC.64 R30, c[0x0][0x390] ;  /* 0x0000e400ff1e7b82 */ /* 0x000ee40000000a00 */
[----:B------:R-:W-:-:S02]  /*02e0*/  @!P5 IADD3 R5, PT, PT, R17, R4, RZ ;  /* 0x000000041105d210 */ /* 0x000fc40007ffe0ff */
[----:B------:R-:W-:-:S04]  /*02f0*/  @!P5 IADD3 R4, PT, PT, R4, 0x80, RZ ;  /* 0x000000800404d810 */ /* 0x000fc80007ffe0ff */
[----:B------:R-:W-:Y:S01]  /*0300*/  ISETP.GE.U32.AND P0, PT, R4, R15, PT ;  /* 0x0000000f0400720c */ /* 0x000fe20003f06070 */
[----:B----4-:R-:W4:-:S12]  /*0310*/  LDC.64 R28, c[0x0][0x398] ;  /* 0x0000e600ff1c7b82 */ /* 0x010f180000000a00 */
[----:B------:R-:W-:Y:S02]  /*0320*/  @!P0 IADD3 R7, PT, PT, R17, R4, RZ ;  /* 0x0000000411078210 */ /* 0x000fe40007ffe0ff */
[----:B------:R-:W-:-:S04]  /*0330*/  @!P0 IADD3 R4, PT, PT, R4, 0x80, RZ ;  /* 0x0000008004048810 */ /* 0x000fc80007ffe0ff */
[----:B------:R-:W-:Y:S01]  /*0340*/  ISETP.GE.U32.AND P1, PT, R4, R15, PT ;  /* 0x0000000f0400720c */ /* 0x000fe20003f26070 */
[----:B0-----:R-:W-:-:S04]  /*0350*/  @!P4 IMAD.WIDE.U32 R24, R13, 0x2, R24 ;  /* 0x000000020d18c825 */ /* 0x001fc800078e0018 */
[----:B------:R-:W-:-:S08]  /*0360*/  @!P4 IMAD.WIDE.U32 R18, R13, 0x2, R18 ;  /* 0x000000020d12c825 */ /* 0x000fd000078e0012 */
[----:B------:R-:W-:Y:S01]  /*0370*/  @!P1 IMAD.IADD R21, R17, 0x1, R4 ;  /* 0x0000000111159824 */ /* 0x000fe200078e0204 */
[----:B------:R-:W-:Y:S01]  /*0380*/  @!P1 IADD3 R4, PT, PT, R4, 0x80, RZ ;  /* 0x0000008004049810 */ /* 0x000fe20007ffe0ff */
[----:B------:R0:W5:Y:S03]  /*0390*/  @!P4 LDG.E.U16 R12, desc[UR4][R18.64] ;  /* 0x00000004120cc981 */ /* 0x000166000c1e1500 */
[----:B------:R-:W-:Y:S02]  /*03a0*/  ISETP.GE.U32.AND P3, PT, R4, R15, PT ;  /* 0x0000000f0400720c */ /* 0x000fe40003f66070 */
[----:B------:R-:W-:Y:S01]  /*03b0*/  PRMT R13, RZ, 0x7610, R13 ;  /* 0x00007610ff0d7816 */ /* 0x000fe2000000000d */
[C---:B------:R-:W-:Y:S01]  /*03c0*/  @!P5 IMAD.WIDE.U32 R8, R5.reuse, 0x2, R8 ;  /* 0x000000020508d825 */ /* 0x040fe200078e0008 */
[----:B0-----:R-:W0:Y:S04]  /*03d0*/  LDC.64 R18, c[0x0][0x398] ;  /* 0x0000e600ff127b82 */ /* 0x001e280000000a00 */
[----:B------:R2:W5:Y:S01]  /*03e0*/  @!P4 LDG.E.U16 R13, desc[UR4][R24.64] ;  /* 0x00000004180dc981 */ /* 0x000562000c1e1500 */
[----:B-1----:R-:W-:-:S04]  /*03f0*/  @!P5 IMAD.WIDE.U32 R36, R5, 0x2, R36 ;  /* 0x000000020524d825 */ /* 0x002fc800078e0024 */
[----:B------:R-:W-:Y:S01]  /*0400*/  @!P3 IADD3 R5, PT, PT, R17, R4, RZ ;  /* 0x000000041105b210 */ /* 0x000fe20007ffe0ff */
[----:B--2---:R-:W1:Y:S01]  /*0410*/  LDC.64 R24, c[0x0][0x390] ;  /* 0x0000e400ff187b82 */ /* 0x004e620000000a00 */
[----:B------:R-:W-:-:S04]  /*0420*/  @!P3 IADD3 R4, PT, PT, R4, 0x80, RZ ;  /* 0x000000800404b810 */ /* 0x000fc80007ffe0ff */
[----:B------:R-:W-:Y:S02]  /*0430*/  ISETP.GE.U32.AND P2, PT, R4, R15, PT ;  /* 0x0000000f0400720c */ /* 0x000fe40003f46070 */
[----:B------:R-:W-:Y:S01]  /*0440*/  PRMT R11, RZ, 0x7610, R11 ;  /* 0x00007610ff0b7816 */ /* 0x000fe2000000000b */
[----:B------:R-:W-:-:S05]  /*0450*/  @!P0 IMAD.WIDE.U32 R2, R7, 0x2, R2 ;  /* 0x0000000207028825 */ /* 0x000fca00078e0002 */
[----:B------:R2:W5:Y:S01]  /*0460*/  @!P5 LDG.E.U16 R11, desc[UR4][R8.64] ;  /* 0x00000004080bd981 */ /* 0x000562000c1e1500 */
[----:B------:R-:W-:-:S04]  /*0470*/  @!P0 IMAD.WIDE.U32 R34, R7, 0x2, R34 ;  /* 0x0000000207228825 */ /* 0x000fc800078e0022 */
[----:B------:R-:W-:Y:S02]  /*0480*/  @!P2 IADD3 R23, PT, PT, R17, R4, RZ ;  /* 0x000000041117a210 */ /* 0x000fe40007ffe0ff */
[----:B--2---:R-:W-:Y:S01]  /*0490*/  PRMT R8, RZ, 0x7610, R8 ;  /* 0x00007610ff087816 */ /* 0x004fe20000000008 */
[C---:B-1----:R-:W-:Y:S01]  /*04a0*/  @!P3 IMAD.WIDE.U32 R24, R5.reuse, 0x2, R24 ;  /* 0x000000020518b825 */ /* 0x042fe200078e0018 */
[----:B------:R-:W-:Y:S02]  /*04b0*/  PRMT R10, RZ, 0x7610, R10 ;  /* 0x00007610ff0a7816 */ /* 0x000fe4000000000a */
[----:B------:R-:W-:Y:S01]  /*04c0*/  PRMT R7, RZ, 0x7610, R7 ;  /* 0x00007610ff077816 */ /* 0x000fe20000000007 */
[----:B0-----:R-:W-:Y:S01]  /*04d0*/  @!P3 IMAD.WIDE.U32 R18, R5, 0x2, R18 ;  /* 0x000000020512b825 */ /* 0x001fe200078e0012 */
        /* <DEDUP_REMOVED lines=39> */
[----:B------:R-:W-:Y:S05]  /*0750*/  CALL.REL.NOINC `($__internal_22_$__cuda_sm3x_div_rn_ftz_f32_slowpath) ;  /* 0x0000003400a07944 */ /* 0x000fea0003c00000 */
[----:B------:R-:W-:-:S07]  /*0760*/  MOV R16, R0 ;  /* 0x0000000000107202 */ /* 0x000fce0000000f00 */
.L_x_9719:
[----:B------:R-:W-:Y:S05]  /*0770*/  BSYNC.RECONVERGENT B3 ;  /* 0x0000000000037941 */ /* 0x000fea0003800200 */
.L_x_9718:
        /* <DEDUP_REMOVED lines=27> */
[----:B------:R-:W-:-:S07]  /*0930*/  F2FP.F16.F32.PACK_AB R25, RZ, R25 ;  /* 0x00000019ff19723e */ /* 0x000fce00000000ff */
.L_x_9717:
[----:B------:R-:W-:Y:S05]  /*0940*/  BSYNC.RECONVERGENT B2 ;  /* 0x0000000000027941 */ /* 0x000fea0003800200 */
.L_x_9716:
[----:B------:R-:W-:Y:S01]  /*0950*/  IADD3 R24, PT, PT, R14, 0x80, RZ ;  /* 0x000000800e187810 */ /* 0x000fe20007ffe0ff */
[----:B------:R-:W-:Y:S03]  /*0960*/  BSSY.RECONVERGENT B2, `(.L_x_9720) ;  /* 0x0000034000027945 */ /* 0x000fe60003800200 */
[----:B------:R-:W-:-:S13]  /*0970*/  ISETP.GE.U32.AND P0, PT, R24, R15, PT ;  /* 0x0000000f1800720c */ /* 0x000fda0003f06070 */
        /* <DEDUP_REMOVED lines=19> */
[----:B------:R-:W-:Y:S05]  /*0ab0*/  CALL.REL.NOINC `($__internal_22_$__cuda_sm3x_div_rn_ftz_f32_slowpath) ;  /* 0x0000003000c87944 */ /* 0x000fea0003c00000 */
[----:B------:R-:W-:-:S07]  /*0ac0*/  IMAD.MOV.U32 R16, RZ, RZ, R0 ;  /* 0x000000ffff107224 */ /* 0x000fce00078e0000 */
.L_x_9723:
[----:B------:R-:W-:Y:S05]  /*0ad0*/  BSYNC.RECONVERGENT B3 ;  /* 0x0000000000037941 */ /* 0x000fea0003800200 */
.L_x_9722:
        /* <DEDUP_REMOVED lines=28> */
.L_x_9721:
[----:B------:R-:W-:Y:S05]  /*0ca0*/  BSYNC.RECONVERGENT B2 ;  /* 0x0000000000027941 */ /* 0x000fea0003800200 */
.L_x_9720:
[----:B-----5:R-:W-:Y:S01]  /*0cb0*/  IADD3 R0, PT, PT, R14, 0x100, RZ ;  /* 0x000001000e007810 */ /* 0x020fe20007ffe0ff */
[----:B------:R-:W-:Y:S03]  /*0cc0*/  BSSY.RECONVERGENT B2, `(.L_x_9724) ;  /* 0x0000034000027945 */ /* 0x000fe60003800200 */
[----:B------:R-:W-:-:S13]  /*0cd0*/  ISETP.GE.U32.AND P0, PT, R0, R15, PT ;  /* 0x0000000f0000720c */ /* 0x000fda0003f06070 */
        /* <DEDUP_REMOVED lines=20> */
[----:B------:R-:W-:-:S07]  /*0e20*/  MOV R16, R0 ;  /* 0x0000000000107202 */ /* 0x000fce0000000f00 */
.L_x_9727:
[----:B------:R-:W-:Y:S05]  /*0e30*/  BSYNC.RECONVERGENT B3 ;  /* 0x0000000000037941 */ /* 0x000fea0003800200 */
.L_x_9726:
        /* <DEDUP_REMOVED lines=28> */
.L_x_9725:
[----:B------:R-:W-:Y:S05]  /*1000*/  BSYNC.RECONVERGENT B2 ;  /* 0x0000000000027941 */ /* 0x000fea0003800200 */
.L_x_9724:
[----:B------:R-:W-:Y:S01]  /*1010*/  IADD3 R0, PT, PT, R14, 0x180, RZ ;  /* 0x000001800e007810 */ /* 0x000fe20007ffe0ff */
        /* <DEDUP_REMOVED lines=22> */
.L_x_9731:
[----:B------:R-:W-:Y:S05]  /*1180*/  BSYNC.RECONVERGENT B3 ;  /* 0x0000000000037941 */ /* 0x000fea0003800200 */
.L_x_9730:
        /* <DEDUP_REMOVED lines=27> */
[----:B------:R-:W-:-:S07]  /*1340*/  F2FP.F16.F32.PACK_AB R10, RZ, R10 ;  /* 0x0000000aff0a723e */ /* 0x000fce00000000ff */
.L_x_9729:
[----:B------:R-:W-:Y:S05]  /*1350*/  BSYNC.RECONVERGENT B2 ;  /* 0x0000000000027941 */ /* 0x000fea0003800200 */
.L_x_9728:
        /* <DEDUP_REMOVED lines=23> */
.L_x_9735:
[----:B------:R-:W-:Y:S05]  /*14d0*/  BSYNC.RECONVERGENT B3 ;  /* 0x0000000000037941 */ /* 0x000fea0003800200 */
.L_x_9734:
        /* <DEDUP_REMOVED lines=28> */
.L_x_9733:
[----:B------:R-:W-:Y:S05]  /*16a0*/  BSYNC.RECONVERGENT B2 ;  /* 0x0000000000027941 */ /* 0x000fea0003800200 */
.L_x_9732:
        /* <DEDUP_REMOVED lines=23> */
.L_x_9739:
[----:B------:R-:W-:Y:S05]  /*1820*/  BSYNC.RECONVERGENT B3 ;  /* 0x0000000000037941 */ /* 0x000fea0003800200 */
.L_x_9738:
        /* <DEDUP_REMOVED lines=28> */
.L_x_9737:
[----:B------:R-:W-:Y:S05]  /*19f0*/  BSYNC.RECONVERGENT B2 ;  /* 0x0000000000027941 */ /* 0x000fea0003800200 */
.L_x_9736:
        /* <DEDUP_REMOVED lines=23> */
.L_x_9743:
[----:B------:R-:W-:Y:S05]  /*1b70*/  BSYNC.RECONVERGENT B3 ;  /* 0x0000000000037941 */ /* 0x000fea0003800200 */
.L_x_9742:
        /* <DEDUP_REMOVED lines=28> */
.L_x_9741:
[----:B------:R-:W-:Y:S05]  /*1d40*/  BSYNC.RECONVERGENT B2 ;  /* 0x0000000000027941 */ /* 0x000fea0003800200 */
.L_x_9740:
        /* <DEDUP_REMOVED lines=23> */
.L_x_9747:
[----:B------:R-:W-:Y:S05]  /*1ec0*/  BSYNC.RECONVERGENT B3 ;  /* 0x0000000000037941 */ /* 0x000fea0003800200 */
.L_x_9746:
        /* <DEDUP_REMOVED lines=28> */
.L_x_9745:
[----:B------:R-:W-:Y:S05]  /*2090*/  BSYNC.RECONVERGENT B2 ;  /* 0x0000000000027941 */ /* 0x000fea0003800200 */
.L_x_9744:
[----:B------:R-:W-:Y:S01]  /*20a0*/  ISETP.GE.U32.AND P0, PT, R14, R15, PT ;  /* 0x0000000f0e00720c */ /* 0x000fe20003f06070 */
[----:B------:R-:W-:Y:S04]  /*20b0*/  BSSY.RECONVERGENT B0, `(.L_x_9748) ;  /* 0x0000033000007945 */ /* 0x000fe80003800200 */
[----:B------:R-:W-:Y:S08]  /*20c0*/  BSSY.RELIABLE B1, `(.L_x_9749) ;  /* 0x000002b000017945 */ /* 0x000ff00003800100 */
[----:B------:R-:W-:Y:S05]  /*20d0*/  @P0 BRA `(.L_x_9750) ;  /* 0x0000000000300947 */ /* 0x000fea0003800000 */
[----:B------:R-:W0:Y:S01]  /*20e0*/  LDC.64 R2, c[0x0][0x388] ;  /* 0x0000e200ff027b82 */ /* 0x000e220000000a00 */
[----:B------:R-:W-:Y:S01]  /*20f0*/  IADD3 R5, PT, PT, R17, R14, RZ ;  /* 0x0000000e11057210 */ /* 0x000fe20007ffe0ff */
[----:B------:R-:W-:-:S05]  /*2100*/  IMAD.MOV.U32 R14, RZ, RZ, R24 ;  /* 0x000000ffff0e7224 */ /* 0x000fca00078e0018 */
[----:B------:R-:W-:Y:S01]  /*2110*/  ISETP.GE.U32.AND P0, PT, R14, R15, PT ;  /* 0x0000000f0e00720c */ /* 0x000fe20003f06070 */
[----:B0-----:R-:W-:-:S05]  /*2120*/  IMAD.WIDE.U32 R2, R5, 0x2, R2 ;  /* 0x0000000205027825 */ /* 0x001fca00078e0002 */
[----:B------:R0:W-:Y:S07]  /*2130*/  STG.E.U16 desc[UR4][R2.64], R25 ;  /* 0x0000001902007986 */ /* 0x0001ee000c101504 */
[----:B------:R-:W-:Y:S05]  /*2140*/  @P0 BRA `(.L_x_9751) ;  /* 0x0000000000300947 */ /* 0x000fea0003800000 */
[----:B0-----:R-:W0:Y:S01]  /*2150*/  LDC.64 R2, c[0x0][0x388] ;  /* 0x0000e200ff027b82 */ /* 0x001e220000000a00 */
[----:B------:R-:W-:Y:S02]  /*2160*/  IADD3 R5, PT, PT, R17, R14, RZ ;  /* 0x0000000e11057210 */ /* 0x000fe40007ffe0ff */
[----:B------:R-:W-:-:S03]  /*2170*/  IADD3 R14, PT, PT, R14, 0x80, RZ ;  /* 0x000000800e0e7810 */ /* 0x000fc60007ffe0ff */
[----:B0-----:R-:W-:-:S05]  /*2180*/  IMAD.WIDE.U32 R2, R5, 0x2, R2 ;  /* 0x0000000205027825 */ /* 0x001fca00078e0002 */
[----:B------:R0:W-:Y:S02]  /*2190*/  STG.E.U16 desc[UR4][R2.64], R20 ;  /* 0x0000001402007986 */ /* 0x0001e4000c101504 */
.L_x_9750:
[----:B------:R-:W-:-:S13]  /*21a0*/  ISETP.GE.U32.AND P0, PT, R14, R15, PT ;  /* 0x0000000f0e00720c */ /* 0x000fda0003f06070 */
[----:B------:R-:W-:Y:S05]  /*21b0*/  @P0 BRA `(.L_x_9752) ;  /* 0x0000000000300947 */ /* 0x000fea0003800000 */
[----:B0-----:R-:W0:Y:S01]  /*21c0*/  LDC.64 R2, c[0x0][0x388] ;  /* 0x0000e200ff027b82 */ /* 0x001e220000000a00 */
[----:B------:R-:W-:Y:S02]  /*21d0*/  IADD3 R5, PT, PT, R17, R14, RZ ;  /* 0x0000000e11057210 */ /* 0x000fe40007ffe0ff */
[----:B------:R-:W-:-:S03]  /*21e0*/  IADD3 R14, PT, PT, R14, 0x80, RZ ;  /* 0x000000800e0e7810 */ /* 0x000fc60007ffe0ff */
[----:B0-----:R-:W-:-:S05]  /*21f0*/  IMAD.WIDE.U32 R2, R5, 0x2, R2 ;  /* 0x0000000205027825 */ /* 0x001fca00078e0002 */
[----:B------:R1:W-:Y:S02]  /*2200*/  STG.E.U16 desc[UR4][R2.64], R12 ;  /* 0x0000000c02007986 */ /* 0x0003e4000c101504 */
.L_x_9751:
[----:B------:R-:W-:-:S13]  /*2210*/  ISETP.GE.U32.AND P0, PT, R14, R15, PT ;  /* 0x0000000f0e00720c */ /* 0x000fda0003f06070 */
[----:B------:R-:W-:Y:S05]  /*2220*/  @P0 BRA `(.L_x_9753) ;  /* 0x0000000000300947 */ /* 0x000fea0003800000 */
[----:B01----:R-:W0:Y:S01]  /*2230*/  LDC.64 R2, c[0x0][0x388] ;  /* 0x0000e200ff027b82 */ /* 0x003e220000000a00 */
[----:B------:R-:W-:Y:S02]  /*2240*/  IADD3 R5, PT, PT, R17, R14, RZ ;  /* 0x0000000e11057210 */ /* 0x000fe40007ffe0ff */
[----:B------:R-:W-:-:S03]  /*2250*/  IADD3 R14, PT, PT, R14, 0x80, RZ ;  /* 0x000000800e0e7810 */ /* 0x000fc60007ffe0ff */
[----:B0-----:R-:W-:-:S05]  /*2260*/  IMAD.WIDE.U32 R2, R5, 0x2, R2 ;  /* 0x0000000205027825 */ /* 0x001fca00078e0002 */
[----:B------:R1:W-:Y:S02]  /*2270*/  STG.E.U16 desc[UR4][R2.64], R10 ;  /* 0x0000000a02007986 */ /* 0x0003e4000c101504 */
.L_x_9752:
[----:B------:R-:W-:-:S13]  /*2280*/  ISETP.GE.U32.AND P0, PT, R14, R15, PT ;  /* 0x0000000f0e00720c */ /* 0x000fda0003f06070 */
[----:B------:R-:W-:Y:S05]  /*2290*/  @P0 BRA `(.L_x_9754) ;  /* 0x0000000000340947 */ /* 0x000fea0003800000 */
[----:B01----:R-:W0:Y:S01]  /*22a0*/  LDC.64 R2, c[0x0][0x388] ;  /* 0x0000e200ff027b82 */ /* 0x003e220000000a00 */
[----:B------:R-:W-:Y:S02]  /*22b0*/  IADD3 R5, PT, PT, R17, R14, RZ ;  /* 0x0000000e11057210 */ /* 0x000fe40007ffe0ff */
[----:B------:R-:W-:-:S03]  /*22c0*/  IADD3 R14, PT, PT, R14, 0x80, RZ ;  /* 0x000000800e0e7810 */ /* 0x000fc60007ffe0ff */
[----:B0-----:R-:W-:-:S05]  /*22d0*/  IMAD.WIDE.U32 R2, R5, 0x2, R2 ;  /* 0x0000000205027825 */ /* 0x001fca00078e0002 */
[----:B------:R2:W-:Y:S02]  /*22e0*/  STG.E.U16 desc[UR4][R2.64], R8 ;  /* 0x0000000802007986 */ /* 0x0005e4000c101504 */
.L_x_9753:
        /* <DEDUP_REMOVED lines=8> */
.L_x_9754:
[----:B------:R-:W-:Y:S05]  /*2370*/  BSYNC.RELIABLE B1 ;  /* 0x0000000000017941 */ /* 0x000fea0003800100 */
.L_x_9749:
[----:B------:R-:W-:-:S13]  /*2380*/  ISETP.GE.U32.AND P0, PT, R14, R15, PT ;  /* 0x0000000f0e00720c */ /* 0x000fda0003f06070 */
[----:B012---:R-:W0:Y:S01]  /*2390*/  @!P0 LDC.64 R2, c[0x0][0x388] ;  /* 0x0000e200ff028b82 */ /* 0x007e220000000a00 */
[----:B------:R-:W-:Y:S01]  /*23a0*/  @!P0 IADD3 R5, PT, PT, R17, R14, RZ ;  /* 0x0000000e11058210 */ /* 0x000fe20007ffe0ff */
[----:B------:R-:W-:-:S04]  /*23b0*/  @!P0 VIADD R14, R14, 0x80 ;  /* 0x000000800e0e8836 */ /* 0x000fc80000000000 */
[----:B0-----:R-:W-:-:S05]  /*23c0*/  @!P0 IMAD.WIDE.U32 R2, R5, 0x2, R2 ;  /* 0x0000000205028825 */ /* 0x001fca00078e0002 */
[----:B------:R3:W-:Y:S02]  /*23d0*/  @!P0 STG.E.U16 desc[UR4][R2.64], R4 ;  /* 0x0000000402008986 */ /* 0x0007e4000c101504 */
.L_x_9755:
[----:B------:R-:W-:Y:S05]  /*23e0*/  BSYNC.RECONVERGENT B0 ;  /* 0x0000000000007941 */ /* 0x000fea0003800200 */
.L_x_9748:
        /* <DEDUP_REMOVED lines=8> */
.L_x_9715:
[----:B------:R-:W0:Y:S01]  /*2470*/  S2R R2, SR_TID.X ;  /* 0x0000000000027919 */ /* 0x000e220000002100 */
[----:B------:R-:W1:Y:S08]  /*2480*/  LDC.64 R4, c[0x0][0x390] ;  /* 0x0000e400ff047b82 */ /* 0x000e700000000a00 */
[----:B------:R-:W2:Y:S01]  /*2490*/  LDC.64 R6, c[0x0][0x398] ;  /* 0x0000e600ff067b82 */ /* 0x000ea20000000a00 */
[----:B-1----:R-:W-:-:S04]  /*24a0*/  IMAD.WIDE.U32 R4, R17, 0x2, R4 ;  /* 0x0000000211047825 */ /* 0x002fc800078e0004 */
[----:B0-----:R-:W-:-:S04]  /*24b0*/  IMAD.WIDE.U32 R14, R2, 0x4, R4 ;  /* 0x00000004020e7825 */ /* 0x001fc800078e0004 */
[----:B--2---:R-:W-:Y:S01]  /*24c0*/  IMAD.WIDE.U32 R6, R17, 0x2, R6 ;  /* 0x0000000211067825 */ /* 0x004fe200078e0006 */
[----:B------:R-:W5:Y:S04]  /*24d0*/  LDG.E R9, desc[UR4][R14.64+0x200] ;  /* 0x000200040e097981 */ /* 0x000f68000c1e1900 */
[----:B------:R-:W5:Y:S01]  /*24e0*/  LDG.E R11, desc[UR4][R14.64+0x400] ;  /* 0x000400040e0b7981 */ /* 0x000f62000c1e1900 */
[----:B------:R-:W-:-:S03]  /*24f0*/  IMAD.WIDE.U32 R18, R2, 0x4, R6 ;  /* 0x0000000402127825 */ /* 0x000fc600078e0006 */
[----:B------:R-:W2:Y:S04]  /*2500*/  LDG.E R6, desc[UR4][R14.64] ;  /* 0x000000040e067981 */ /* 0x000ea8000c1e1900 */
[----:B------:R-:W3:Y:S04]  /*2510*/  LDG.E R5, desc[UR4][R18.64] ;  /* 0x0000000412057981 */ /* 0x000ee8000c1e1900 */
[----:B------:R-:W5:Y:S04]  /*2520*/  LDG.E R4, desc[UR4][R18.64+0x200] ;  /* 0x0002000412047981 */ /* 0x000f68000c1e1900 */
[----:B------:R-:W5:Y:S04]  /*2530*/  LDG.E R10, desc[UR4][R18.64+0x400] ;  /* 0x00040004120a7981 */ /* 0x000f68000c1e1900 */
[----:B------:R-:W5:Y:S04]  /*2540*/  LDG.E R12, desc[UR4][R18.64+0x600] ;  /* 0x00060004120c7981 */ /* 0x000f68000c1e1900 */
[----:B------:R0:W5:Y:S01]  /*2550*/  LDG.E R13, desc[UR4][R14.64+0x600] ;  /* 0x000600040e0d7981 */ /* 0x000162000c1e1900 */
[----:B------:R-:W-:Y:S01]  /*2560*/  BSSY.RECONVERGENT B2, `(.L_x_9756) ;  /* 0x0000013000027945 */ /* 0x000fe20003800200 */
[----:B--2---:R-:W-:-:S02]  /*2570*/  HADD2.F32 R8, -RZ, R6.H0_H0 ;  /* 0x20000006ff087230 */ /* 0x004fc40000004100 */
[----:B---3--:R-:W-:-:S03]  /*2580*/  HADD2.F32 R3, -RZ, R5.H0_H0 ;  /* 0x20000005ff037230 */ /* 0x008fc60000004100 */
[C---:B------:R-:W-:Y:S02]  /*2590*/  FADD.FTZ R7, |R8|.reuse, -RZ ;  /* 0x800000ff08077221 */ /* 0x040fe40000010200 */
[----:B------:R-:W-:Y:S01]  /*25a0*/  FADD.FTZ R0, |R3|, -RZ ;  /* 0x800000ff03007221 */ /* 0x000fe20000010200 */
        /* <DEDUP_REMOVED lines=12> */
[----:B-----5:R-:W-:Y:S05]  /*2670*/  CALL.REL.NOINC `($__internal_22_$__cuda_sm3x_div_rn_ftz_f32_slowpath) ;  /* 0x0000001400d87944 */ /* 0x020fea0003c00000 */
[----:B------:R-:W-:-:S07]  /*2680*/  MOV R7, R0 ;  /* 0x0000000000077202 */ /* 0x000fce0000000f00 */
.L_x_9757:
[----:B------:R-:W-:Y:S05]  /*2690*/  BSYNC.RECONVERGENT B2 ;  /* 0x0000000000027941 */ /* 0x000fea0003800200 */
.L_x_9756:
[----:B------:R-:W-:Y:S02]  /*26a0*/  HFMA2 R15, -RZ, RZ, 0.89990234375, 10328 ;  /* 0x3b33710bff0f7431 */ /* 0x000fe400000001ff */
[----:B------:R-:W-:Y:S01]  /*26b0*/  FMUL.FTZ R0, R7, R7 ;  /* 0x0000000707007220 */ /* 0x000fe20000410000 */
[----:B------:R-:W-:Y:S01]  /*26c0*/  HADD2.F32 R5, -RZ, R5.H1_H1 ;  /* 0x30000005ff057230 */ /* 0x000fe20000004100 */
[C---:B------:R-:W-:Y:S01]  /*26d0*/  ISETP.GE.AND P0, PT, R3.reuse, RZ, PT ;  /* 0x000000ff0300720c */ /* 0x040fe20003f06270 */
[----:B------:R-:W-:Y:S02]  /*26e0*/  HADD2.F32 R6, -RZ, R6.H1_H1 ;  /* 0x30000006ff067230 */ /* 0x000fe40000004100 */
[----:B------:R-:W-:Y:S01]  /*26f0*/  FFMA.FTZ R15, R0, R15, -0.015681877732276916504 ;  /* 0xbc807748000f7423 */ /* 0x000fe2000001000f */
[----:B------:R-:W-:Y:S01]  /*2700*/  FSETP.NEU.FTZ.AND P1, PT, |R3|, |R8|, PT ;  /* 0x400000080300720b */ /* 0x000fe20003f3d200 */
[----:B------:R-:W-:Y:S01]  /*2710*/  FADD.FTZ R16, |R5|, -RZ ;  /* 0x800000ff05107221 */ /* 0x000fe20000010200 */
[----:B------:R-:W-:Y:S01]  /*2720*/  FADD.FTZ R3, |R8|, |R3| ;  /* 0x4000000308037221 */ /* 0x000fe20000010200 */
[----:B------:R-:W-:Y:S01]  /*2730*/  FFMA.FTZ R15, R0, R15, 0.042200751602649688721 ;  /* 0x3d2cdab2000f7423 */ /* 0x000fe2000001000f */
[C---:B------:R-:W-:Y:S01]  /*2740*/  FADD.FTZ R19, |R6|.reuse, -RZ ;  /* 0x800000ff06137221 */ /* 0x040fe20000010200 */
[----:B------:R-:W-:Y:S01]  /*2750*/  FSETP.GT.FTZ.AND P3, PT, |R6|, |R5|, PT ;  /* 0x400000050600720b */ /* 0x000fe20003f74200 */
[----:B------:R-:W-:Y:S01]  /*2760*/  BSSY.RECONVERGENT B2, `(.L_x_9758) ;  /* 0x0000023000027945 */ /* 0x000fe20003800200 */
        /* <DEDUP_REMOVED lines=8> */
[----:B------:R-:W-:-:S03]  /*27f0*/  MOV R15, 0x3f6ee581 ;  /* 0x3f6ee581000f7802 */ /* 0x000fc60000000f00 */
        /* <DEDUP_REMOVED lines=23> */
[----:B-----5:R-:W-:Y:S05]  /*2970*/  CALL.REL.NOINC `($__internal_22_$__cuda_sm3x_div_rn_ftz_f32_slowpath) ;  /* 0x0000001400187944 */ /* 0x020fea0003c00000 */
[----:B------:R-:W-:-:S07]  /*2980*/  MOV R15, R0 ;  /* 0x00000000000f7202 */ /* 0x000fce0000000f00 */
.L_x_9759:
[----:B------:R-:W-:Y:S05]  /*2990*/  BSYNC.RECONVERGENT B2 ;  /* 0x0000000000027941 */ /* 0x000fea0003800200 */
.L_x_9758:
[----:B------:R-:W-:Y:S02]  /*29a0*/  HFMA2 R3, -RZ, RZ, 0.89990234375, 10328 ;  /* 0x3b33710bff037431 */ /* 0x000fe400000001ff */
[----:B------:R-:W-:Y:S01]  /*29b0*/  FMUL.FTZ R0, R15, R15 ;  /* 0x0000000f0f007220 */ /* 0x000fe20000410000 */
[----:B-----5:R-:W-:Y:S01]  /*29c0*/  HADD2.F32 R8, -RZ, R9.H0_H0 ;  /* 0x20000009ff087230 */ /* 0x020fe20000004100 */
[C---:B------:R-:W-:Y:S01]  /*29d0*/  ISETP.GE.AND P0, PT, R5.reuse, RZ, PT ;  /* 0x000000ff0500720c */ /* 0x040fe20003f06270 */
[----:B------:R-:W-:Y:S02]  /*29e0*/  HFMA2 R18, -RZ, RZ, 2.04296875, -15.78125 ;  /* 0x4016cbe4ff127431 */ /* 0x000fe400000001ff */
[----:B------:R-:W-:Y:S01]  /*29f0*/  FFMA.FTZ R3, R0, R3, -0.015681877732276916504 ;  /* 0xbc80774800037423 */ /* 0x000fe20000010003 */
[----:B------:R-:W-:Y:S01]  /*2a00*/  FSETP.NEU.FTZ.AND P1, PT, |R5|, |R6|, PT ;  /* 0x400000060500720b */ /* 0x000fe20003f3d200 */
[----:B------:R-:W-:Y:S01]  /*2a10*/  FADD.FTZ R21, |R8|, -RZ ;  /* 0x800000ff08157221 */ /* 0x000fe20000010200 */
[----:B------:R-:W-:Y:S01]  /*2a20*/  FADD.FTZ R5, |R6|, |R5| ;  /* 0x4000000506057221 */ /* 0x000fe20000010200 */
[C---:B------:R-:W-:Y:S01]  /*2a30*/  FFMA.FTZ R3, R0.reuse, R3, 0.042200751602649688721 ;  /* 0x3d2cdab200037423 */ /* 0x040fe20000010003 */
[----:B------:R-:W-:Y:S03]  /*2a40*/  BSSY.RECONVERGENT B2, `(.L_x_9760) ;  /* 0x0000024000027945 */ /* 0x000fe60003800200 */
[----:B------:R-:W-:-:S04]  /*2a50*/  FFMA.FTZ R3, R0, R3, -0.074792981147766113281 ;  /* 0xbd992d1000037423 */ /* 0x000fc80000010003 */
[----:B------:R-:W-:Y:S01]  /*2a60*/  FFMA.FTZ R19, R0, R3, 0.10640415549278259277 ;  /* 0x3dd9ea6c00137423 */ /* 0x000fe20000010003 */
[----:B------:R-:W-:-:S03]  /*2a70*/  HADD2.F32 R3, -RZ, R4.H0_H0 ;  /* 0x20000004ff037230 */ /* 0x000fc60000004100 */
[----:B------:R-:W-:Y:S02]  /*2a80*/  FFMA.FTZ R19, R0, R19, -0.14207722246646881104 ;  /* 0xbe117cb100137423 */ /* 0x000fe40000010013 */
[----:B------:R-:W-:Y:S01]  /*2a90*/  FADD.FTZ R16, |R3|, -RZ ;  /* 0x800000ff03107221 */ /* 0x000fe20000010200 */
[----:B------:R-:W-:Y:S01]  /*2aa0*/  FSETP.GT.FTZ.AND P2, PT, |R8|, |R3|, PT ;  /* 0x400000030800720b */ /* 0x000fe20003f54200 */
[----:B------:R-:W-:-:S03]  /*2ab0*/  FFMA.FTZ R19, R0, R19, 0.19993925094604492188 ;  /* 0x3e4cbce000137423 */ /* 0x000fc60000010013 */
[----:B------:R-:W-:Y:S01]  /*2ac0*/  FSEL R28, R21, R16, P2 ;  /* 0x00000010151c7208 */ /* 0x000fe20001000000 */
[----:B------:R-:W-:-:S03]  /*2ad0*/  FFMA.FTZ R19, R0, R19, -0.33333197236061096191 ;  /* 0xbeaaaa7d00137423 */ /* 0x000fc60000010013 */
[----:B------:R-:W0:Y:S01]  /*2ae0*/  MUFU.RCP R23, R28 ;  /* 0x0000001c00177308 */ /* 0x000e220000001000 */
[----:B------:R-:W-:Y:S01]  /*2af0*/  FMUL.FTZ R0, R0, R19 ;  /* 0x0000001300007220 */ /* 0x000fe20000410000 */
[----:B------:R-:W-:-:S03]  /*2b00*/  MOV R19, 0x3f6ee581 ;  /* 0x3f6ee58100137802 */ /* 0x000fc60000000f00 */
        /* <DEDUP_REMOVED lines=8> */
[----:B------:R-:W-:Y:S02]  /*2b90*/  FSEL R0, R16, R21, P2 ;  /* 0x0000001510007208 */ /* 0x000fe40001000000 */
[----:B------:R-:W-:Y:S01]  /*2ba0*/  @!P1 FSEL R15, R18, 0.78539818525314331055, !P0 ;  /* 0x3f490fdb120f9808 */ /* 0x000fe20004000000 */
[----:B------:R-:W-:Y:S01]  /*2bb0*/  FFMA R23, R23, R14, R23 ;  /* 0x0000000e17177223 */ /* 0x000fe20000000017 */
[----:B------:R-:W0:Y:S03]  /*2bc0*/  FCHK P1, R0, R28 ;  /* 0x0000001c00007302 */ /* 0x000e260000020000 */
[----:B------:R-:W-:-:S02]  /*2bd0*/  FFMA R14, R0, R23, RZ ;  /* 0x00000017000e7223 */ /* 0x000fc400000000ff */
[----:B------:R-:W-:Y:S02]  /*2be0*/  @!P3 FSEL R15, RZ, 3.1415927410125732422, P0 ;  /* 0x40490fdbff0fb808 */ /* 0x000fe40000000000 */
[----:B------:R-:W-:Y:S01]  /*2bf0*/  FSETP.NAN.FTZ.AND P0, PT, |R5|, |R5|, PT ;  /* 0x400000050500720b */ /* 0x000fe20003f18200 */
[----:B------:R-:W-:Y:S01]  /*2c00*/  FFMA R16, -R28, R14, R0 ;  /* 0x0000000e1c107223 */ /* 0x000fe20000000100 */
[----:B------:R-:W-:-:S03]  /*2c10*/  LOP3.LUT R6, R15, 0x80000000, R6, 0xb8, !PT ;  /* 0x800000000f067812 */ /* 0x000fc600078eb806 */
[----:B------:R-:W-:Y:S01]  /*2c20*/  FFMA R16, R23, R16, R14 ;  /* 0x0000001017107223 */ /* 0x000fe2000000000e */
[----:B------:R-:W-:Y:S01]  /*2c30*/  FSEL R6, R5, R6, P0 ;  /* 0x0000000605067208 */ /* 0x000fe20000000000 */
[----:B0-----:R-:W-:Y:S06]  /*2c40*/  @!P1 BRA `(.L_x_9761) ;  /* 0x00000000000c9947 */ /* 0x001fec0003800000 */
[----:B------:R-:W-:-:S07]  /*2c50*/  MOV R16, 0x2c70 ;  /* 0x00002c7000107802 */ /* 0x000fce0000000f00 */
[----:B------:R-:W-:Y:S05]  /*2c60*/  CALL.REL.NOINC `($__internal_22_$__cuda_sm3x_div_rn_ftz_f32_slowpath) ;  /* 0x00000010005c7944 */ /* 0x000fea0003c00000 */
[----:B------:R-:W-:-:S07]  /*2c70*/  MOV R16, R0 ;  /* 0x0000000000107202 */ /* 0x000fce0000000f00 */
.L_x_9761:
[----:B------:R-:W-:Y:S05]  /*2c80*/  BSYNC.RECONVERGENT B2 ;  /* 0x0000000000027941 */ /* 0x000fea0003800200 */
.L_x_9760:
[----:B------:R-:W-:Y:S02]  /*2c90*/  IMAD.MOV.U32 R5, RZ, RZ, 0x3b33710b ;  /* 0x3b33710bff057424 */ /* 0x000fe400078e00ff */
[----:B------:R-:W-:Y:S01]  /*2ca0*/  FMUL.FTZ R0, R16, R16 ;  /* 0x0000001010007220 */ /* 0x000fe20000410000 */
[----:B------:R-:W-:Y:S02]  /*2cb0*/  HADD2.F32 R4, -RZ, R4.H1_H1 ;  /* 0x30000004ff047230 */ /* 0x000fe40000004100 */
[----:B------:R-:W-:Y:S02]  /*2cc0*/  HFMA2 R20, -RZ, RZ, 1.857421875, -1409 ;  /* 0x3f6ee581ff147431 */ /* 0x000fe400000001ff */
[----:B------:R-:W-:Y:S02]  /*2cd0*/  HADD2.F32 R9, -RZ, R9.H1_H1 ;  /* 0x30000009ff097230 */ /* 0x000fe40000004100 */
[----:B------:R-:W-:Y:S01]  /*2ce0*/  FFMA.FTZ R5, R0, R5, -0.015681877732276916504 ;  /* 0xbc80774800057423 */ /* 0x000fe20000010005 */
[C---:B------:R-:W-:Y:S01]  /*2cf0*/  ISETP.GE.AND P0, PT, R3.reuse, RZ, PT ;  /* 0x000000ff0300720c */ /* 0x040fe20003f06270 */
[----:B------:R-:W-:Y:S01]  /*2d00*/  FADD.FTZ R18, |R4|, -RZ ;  /* 0x800000ff04127221 */ /* 0x000fe20000010200 */
[----:B------:R-:W-:Y:S01]  /*2d10*/  FSETP.NEU.FTZ.AND P1, PT, |R3|, |R8|, PT ;  /* 0x400000080300720b */ /* 0x000fe20003f3d200 */
[----:B------:R-:W-:Y:S01]  /*2d20*/  FFMA.FTZ R5, R0, R5, 0.042200751602649688721 ;  /* 0x3d2cdab200057423 */ /* 0x000fe20000010005 */
[C---:B------:R-:W-:Y:S01]  /*2d30*/  FADD.FTZ R19, |R9|.reuse, -RZ ;  /* 0x800000ff09137221 */ /* 0x040fe20000010200 */
[----:B------:R-:W-:Y:S01]  /*2d40*/  FSETP.GT.FTZ.AND P3, PT, |R9|, |R4|, PT ;  /* 0x400000040900720b */ /* 0x000fe20003f74200 */
[----:B------:R-:W-:Y:S01]  /*2d50*/  FADD.FTZ R3, |R8|, |R3| ;  /* 0x4000000308037221 */ /* 0x000fe20000010200 */
[----:B------:R-:W-:Y:S01]  /*2d60*/  FFMA.FTZ R5, R0, R5, -0.074792981147766113281 ;  /* 0xbd992d1000057423 */ /* 0x000fe20000010005 */
[----:B------:R-:W-:Y:S01]  /*2d70*/  BSSY.RECONVERGENT B2, `(.L_x_9762) ;  /* 0x0000021000027945 */ /* 0x000fe20003800200 */
[----:B------:R-:W-:-:S02]  /*2d80*/  FSEL R14, R19, R18, P3 ;  /* 0x00000012130e7208 */ /* 0x000fc40001800000 */
[C---:B------:R-:W-:Y:S02]  /*2d90*/  FFMA.FTZ R5, R0.reuse, R5, 0.10640415549278259277 ;  /* 0x3dd9ea6c00057423 */ /* 0x040fe40000010005 */
[----:B------:R-:W0:Y:S02]  /*2da0*/  MUFU.RCP R21, R14 ;  /* 0x0000000e00157308 */ /* 0x000e240000001000 */
        /* <DEDUP_REMOVED lines=12> */
[----:B------:R-:W-:Y:S01]  /*2e70*/  MOV R5, 0x4016cbe4 ;  /* 0x4016cbe400057802 */ /* 0x000fe20000000f00 */
[----:B0-----:R-:W-:-:S03]  /*2e80*/  FFMA R16, -R14, R21, 1 ;  /* 0x3f8000000e107423 */ /* 0x001fc60000000115 */
[----:B------:R-:W-:Y:S01]  /*2e90*/  @!P1 FSEL R15, R5, 0.78539818525314331055, !P0 ;  /* 0x3f490fdb050f9808 */ /* 0x000fe20004000000 */
[----:B------:R-:W0:Y:S01]  /*2ea0*/  FCHK P1, R0, R14 ;  /* 0x0000000e00007302 */ /* 0x000e220000020000 */
[----:B------:R-:W-:-:S03]  /*2eb0*/  FFMA R21, R21, R16, R21 ;  /* 0x0000001015157223 */ /* 0x000fc60000000015 */
[----:B------:R-:W-:Y:S01]  /*2ec0*/  @!P2 FSEL R15, RZ, 3.1415927410125732422, P0 ;  /* 0x40490fdbff0fa808 */ /* 0x000fe20000000000 */
        /* <DEDUP_REMOVED lines=9> */
[----:B------:R-:W-:Y:S05]  /*2f60*/  CALL.REL.NOINC `($__internal_22_$__cuda_sm3x_div_rn_ftz_f32_slowpath) ;  /* 0x0000000c009c7944 */ /* 0x000fea0003c00000 */
[----:B------:R-:W-:-:S07]  /*2f70*/  MOV R16, R0 ;  /* 0x0000000000107202 */ /* 0x000fce0000000f00 */
.L_x_9763:
[----:B------:R-:W-:Y:S05]  /*2f80*/  BSYNC.RECONVERGENT B2 ;  /* 0x0000000000027941 */ /* 0x000fea0003800200 */
.L_x_9762:
[----:B------:R-:W-:Y:S02]  /*2f90*/  HFMA2 R3, -RZ, RZ, 0.89990234375, 10328 ;  /* 0x3b33710bff037431 */ /* 0x000fe400000001ff */
[----:B------:R-:W-:Y:S01]  /*2fa0*/  FMUL.FTZ R0, R16, R16 ;  /* 0x0000001010007220 */ /* 0x000fe20000410000 */
[----:B------:R-:W-:Y:S01]  /*2fb0*/  HADD2.F32 R8, -RZ, R11.H0_H0 ;  /* 0x2000000bff087230 */ /* 0x000fe20000004100 */
[----:B------:R-:W-:Y:S01]  /*2fc0*/  MOV R18, 0x3f6ee581 ;  /* 0x3f6ee58100127802 */ /* 0x000fe20000000f00 */
[----:B------:R-:W-:Y:S01]  /*2fd0*/  BSSY.RECONVERGENT B2, `(.L_x_9764) ;  /* 0x000002a000027945 */ /* 0x000fe20003800200 */
[----:B------:R-:W-:Y:S01]  /*2fe0*/  FFMA.FTZ R3, R0, R3, -0.015681877732276916504 ;  /* 0xbc80774800037423 */ /* 0x000fe20000010003 */
[----:B------:R-:W-:Y:S01]  /*2ff0*/  ISETP.GE.AND P0, PT, R4, RZ, PT ;  /* 0x000000ff0400720c */ /* 0x000fe20003f06270 */
[----:B------:R-:W-:Y:S01]  /*3000*/  FADD.FTZ R20, |R8|, -RZ ;  /* 0x800000ff08147221 */ /* 0x000fe20000010200 */
[----:B------:R-:W-:Y:S01]  /*3010*/  FSETP.NEU.FTZ.AND P1, PT, |R4|, |R9|, PT ;  /* 0x400000090400720b */ /* 0x000fe20003f3d200 */
[----:B------:R-:W-:Y:S01]  /*3020*/  FFMA.FTZ R3, R0, R3, 0.042200751602649688721 ;  /* 0x3d2cdab200037423 */ /* 0x000fe20000010003 */
[----:B------:R-:W-:-:S03]  /*3030*/  FADD.FTZ R4, |R9|, |R4| ;  /* 0x4000000409047221 */ /* 0x000fc60000010200 */
        /* <DEDUP_REMOVED lines=32> */
[----:B------:R-:W-:-:S07]  /*3240*/  MOV R16, 0x3260 ;  /* 0x0000326000107802 */ /* 0x000fce0000000f00 */
[----:B------:R-:W-:Y:S05]  /*3250*/  CALL.REL.NOINC `($__internal_22_$__cuda_sm3x_div_rn_ftz_f32_slowpath) ;  /* 0x0000000800e07944 */ /* 0x000fea0003c00000 */
[----:B------:R-:W-:-:S07]  /*3260*/  MOV R15, R0 ;  /* 0x00000000000f7202 */ /* 0x000fce0000000f00 */
.L_x_9765:
[----:B------:R-:W-:Y:S05]  /*3270*/  BSYNC.RECONVERGENT B2 ;  /* 0x0000000000027941 */ /* 0x000fea0003800200 */
.L_x_9764:
[----:B------:R-:W-:Y:S02]  /*3280*/  HFMA2 R9, -RZ, RZ, 0.89990234375, 10328 ;  /* 0x3b33710bff097431 */ /* 0x000fe400000001ff */
[----:B------:R-:W-:Y:S01]  /*3290*/  FMUL.FTZ R0, R15, R15 ;  /* 0x0000000f0f007220 */ /* 0x000fe20000410000 */
[----:B------:R-:W-:Y:S01]  /*32a0*/  HADD2.F32 R10, -RZ, R10.H1_H1 ;  /* 0x3000000aff0a7230 */ /* 0x000fe20000004100 */
[----:B------:R-:W-:Y:S01]  /*32b0*/  MOV R23, 0x3f6ee581 ;  /* 0x3f6ee58100177802 */ /* 0x000fe20000000f00 */
        /* <DEDUP_REMOVED lines=19> */
[C---:B------:R-:W-:Y:S01]  /*33f0*/  FSEL R15, R23.reuse, 1.8663789033889770508, P2 ;  /* 0x3feee581170f7808 */ /* 0x040fe20001000000 */
[----:B0-----:R-:W-:Y:S02]  /*3400*/  FFMA R18, -R14, R21, 1 ;  /* 0x3f8000000e127423 */ /* 0x001fe40000000115 */
[----:B------:R-:W-:Y:S02]  /*3410*/  FFMA.FTZ R9, R23, 1.6832555532455444336, -R0 ;  /* 0x3fd774eb17097823 */ /* 0x000fe40000010800 */
        /* <DEDUP_REMOVED lines=19> */
[----:B------:R-:W-:Y:S05]  /*3550*/  CALL.REL.NOINC `($__internal_22_$__cuda_sm3x_div_rn_ftz_f32_slowpath) ;  /* 0x0000000800207944 */ /* 0x000fea0003c00000 */
[----:B------:R-:W-:-:S07]  /*3560*/  MOV R15, R0 ;  /* 0x00000000000f7202 */ /* 0x000fce0000000f00 */
.L_x_9767:
[----:B------:R-:W-:Y:S05]  /*3570*/  BSYNC.RECONVERGENT B2 ;  /* 0x0000000000027941 */ /* 0x000fea0003800200 */
.L_x_9766:
[----:B------:R-:W-:Y:S02]  /*3580*/  HFMA2 R9, -RZ, RZ, 0.89990234375, 10328 ;  /* 0x3b33710bff097431 */ /* 0x000fe400000001ff */
[----:B------:R-:W-:Y:S01]  /*3590*/  FMUL.FTZ R0, R15, R15 ;  /* 0x0000000f0f007220 */ /* 0x000fe20000410000 */
[----:B------:R-:W-:Y:S01]  /*35a0*/  HADD2.F32 R8, -RZ, R12.H0_H0 ;  /* 0x2000000cff087230 */ /* 0x000fe20000004100 */
[----:B------:R-:W-:Y:S01]  /*35b0*/  ISETP.GE.AND P0, PT, R10, RZ, PT ;  /* 0x000000ff0a00720c */ /* 0x000fe20003f06270 */
[----:B------:R-:W-:Y:S01]  /*35c0*/  BSSY.RECONVERGENT B2, `(.L_x_9768) ;  /* 0x000002a000027945 */ /* 0x000fe20003800200 */
        /* <DEDUP_REMOVED lines=8> */
[----:B------:R-:W-:-:S03]  /*3650*/  HADD2.F32 R9, -RZ, R13.H0_H0 ;  /* 0x2000000dff097230 */ /* 0x000fc60000004100 */
[C---:B------:R-:W-:Y:S02]  /*3660*/  FFMA.FTZ R19, R0.reuse, R19, -0.14207722246646881104 ;  /* 0xbe117cb100137423 */ /* 0x040fe40000010013 */
[C---:B------:R-:W-:Y:S01]  /*3670*/  FADD.FTZ R21, |R9|.reuse, -RZ ;  /* 0x800000ff09157221 */ /* 0x040fe20000010200 */
        /* <DEDUP_REMOVED lines=12> */
[----:B------:R-:W-:Y:S02]  /*3740*/  HFMA2 R15, -RZ, RZ, 2.04296875, -15.78125 ;  /* 0x4016cbe4ff0f7431 */ /* 0x000fe400000001ff */
[----:B0-----:R-:W-:Y:S01]  /*3750*/  FFMA R14, -R28, R23, 1 ;  /* 0x3f8000001c0e7423 */ /* 0x001fe20000000117 */
[----:B------:R-:W-:Y:S01]  /*3760*/  @!P0 FFMA.FTZ R16, R19, 1.6832555532455444336, R0 ;  /* 0x3fd774eb13108823 */ /* 0x000fe20000010000 */
[----:B------:R-:W-:Y:S02]  /*3770*/  FSEL R0, R18, R21, P3 ;  /* 0x0000001512007208 */ /* 0x000fe40001800000 */
[----:B------:R-:W-:Y:S01]  /*3780*/  @!P1 FSEL R16, R15, 0.78539818525314331055, !P0 ;  /* 0x3f490fdb0f109808 */ /* 0x000fe20004000000 */
[----:B------:R-:W-:Y:S01]  /*3790*/  FFMA R23, R23, R14, R23 ;  /* 0x0000000e17177223 */ /* 0x000fe20000000017 */
[----:B------:R-:W0:Y:S01]  /*37a0*/  FCHK P1, R0, R28 ;  /* 0x0000001c00007302 */ /* 0x000e220000020000 */
[----:B------:R-:W-:-:S02]  /*37b0*/  @!P2 FSEL R16, RZ, 3.1415927410125732422, P0 ;  /* 0x40490fdbff10a808 */ /* 0x000fc40000000000 */
        /* <DEDUP_REMOVED lines=10> */
.L_x_9769:
[----:B------:R-:W-:Y:S05]  /*3860*/  BSYNC.RECONVERGENT B2 ;  /* 0x0000000000027941 */ /* 0x000fea0003800200 */
.L_x_9768:
[----:B------:R-:W-:Y:S02]  /*3870*/  HFMA2 R11, -RZ, RZ, 0.89990234375, 10328 ;  /* 0x3b33710bff0b7431 */ /* 0x000fe400000001ff */
[----:B------:R-:W-:Y:S01]  /*3880*/  FMUL.FTZ R0, R14, R14 ;  /* 0x0000000e0e007220 */ /* 0x000fe20000410000 */
[----:B------:R-:W-:Y:S01]  /*3890*/  HADD2.F32 R12, -RZ, R12.H1_H1 ;  /* 0x3000000cff0c7230 */ /* 0x000fe20000004100 */
[----:B------:R-:W-:Y:S01]  /*38a0*/  MOV R19, 0x3f6ee581 ;  /* 0x3f6ee58100137802 */ /* 0x000fe20000000f00 */
[----:B------:R-:W-:Y:S02]  /*38b0*/  HADD2.F32 R13, -RZ, R13.H1_H1 ;  /* 0x3000000dff0d7230 */ /* 0x000fe40000004100 */
[----:B------:R-:W-:Y:S01]  /*38c0*/  FFMA.FTZ R11, R0, R11, -0.015681877732276916504 ;  /* 0xbc807748000b7423 */ /* 0x000fe2000001000b */
[----:B------:R-:W-:Y:S01]  /*38d0*/  ISETP.GE.AND P0, PT, R8, RZ, PT ;  /* 0x000000ff0800720c */ /* 0x000fe20003f06270 */
[----:B------:R-:W-:Y:S01]  /*38e0*/  FADD.FTZ R18, |R12|, -RZ ;  /* 0x800000ff0c127221 */ /* 0x000fe20000010200 */
[----:B------:R-:W-:Y:S01]  /*38f0*/  FSETP.NEU.FTZ.AND P1, PT, |R8|, |R9|, PT ;  /* 0x400000090800720b */ /* 0x000fe20003f3d200 */
[C---:B------:R-:W-:Y:S01]  /*3900*/  FFMA.FTZ R11, R0.reuse, R11, 0.042200751602649688721 ;  /* 0x3d2cdab2000b7423 */ /* 0x040fe2000001000b */
[C---:B------:R-:W-:Y:S01]  /*3910*/  FADD.FTZ R21, |R13|.reuse, -RZ ;  /* 0x800000ff0d157221 */ /* 0x040fe20000010200 */
[----:B------:R-:W-:Y:S01]  /*3920*/  FSETP.GT.FTZ.AND P2, PT, |R13|, |R12|, PT ;  /* 0x4000000c0d00720b */ /* 0x000fe20003f54200 */
        /* <DEDUP_REMOVED lines=33> */
[----:B------:R-:W-:Y:S05]  /*3b40*/  CALL.REL.NOINC `($__internal_22_$__cuda_sm3x_div_rn_ftz_f32_slowpath) ;  /* 0x0000000000a47944 */ /* 0x000fea0003c00000 */
[----:B------:R-:W-:-:S07]  /*3b50*/  MOV R14, R0 ;  /* 0x00000000000e7202 */ /* 0x000fce0000000f00 */
.L_x_9771:
[----:B------:R-:W-:Y:S05]  /*3b60*/  BSYNC.RECONVERGENT B2 ;  /* 0x0000000000027941 */ /* 0x000fea0003800200 */
.L_x_9770:
        /* <DEDUP_REMOVED lines=9> */
[----:B------:R-:W-:-:S02]  /*3c00*/  F2FP.F16.F32.PACK_AB R7, R6, R7 ;  /* 0x000000070607723e */ /* 0x000fc400000000ff */
[----:B------:R-:W-:Y:S01]  /*3c10*/  F2FP.F16.F32.PACK_AB R5, R4, R5 ;  /* 0x000000050405723e */ /* 0x000fe200000000ff */
[----:B------:R-:W-:Y:S01]  /*3c20*/  FFMA.FTZ R9, R0, R9, -0.074792981147766113281 ;  /* 0xbd992d1000097423 */ /* 0x000fe20000010009 */
[----:B------:R-:W-:-:S03]  /*3c30*/  F2FP.F16.F32.PACK_AB R3, R10, R3 ;  /* 0x000000030a03723e */ /* 0x000fc600000000ff */
        /* <DEDUP_REMOVED lines=20> */
[----:B------:R-:W-:Y:S02]  /*3d80*/  F2FP.F16.F32.PACK_AB R13, R13, R8 ;  /* 0x000000080d0d723e */ /* 0x000fe400000000ff */
[----:B------:R-:W-:Y:S04]  /*3d90*/  STG.E desc[UR4][R14.64], R7 ;  /* 0x000000070e007986 */ /* 0x000fe8000c101904 */
[----:B------:R-:W-:Y:S04]  /*3da0*/  STG.E desc[UR4][R14.64+0x200], R5 ;  /* 0x000200050e007986 */ /* 0x000fe8000c101904 */
[----:B------:R-:W-:Y:S04]  /*3db0*/  STG.E desc[UR4][R14.64+0x400], R3 ;  /* 0x000400030e007986 */ /* 0x000fe8000c101904 */
[----:B------:R-:W-:Y:S01]  /*3dc0*/  STG.E desc[UR4][R14.64+0x600], R13 ;  /* 0x0006000d0e007986 */ /* 0x000fe2000c101904 */
[----:B------:R-:W-:Y:S05]  /*3dd0*/  EXIT ;  /* 0x000000000000794d */ /* 0x000fea0003800000 */
        .weak           $__internal_22_$__cuda_sm3x_div_rn_ftz_f32_slowpath
        .type           $__internal_22_$__cuda_sm3x_div_rn_ftz_f32_slowpath,@function
        .size           $__internal_22_$__cuda_sm3x_div_rn_ftz_f32_slowpath,(.L_x_16769 - $__internal_22_$__cuda_sm3x_div_rn_ftz_f32_slowpath)
$__internal_22_$__cuda_sm3x_div_rn_ftz_f32_slowpath:
        /* <DEDUP_REMOVED lines=35> */
.L_x_9774:
[----:B------:R-:W-:Y:S05]  /*4010*/  BSYNC.RELIABLE B1 ;  /* 0x0000000000017941 */ /* 0x000fea0003800100 */
.L_x_9773:
        /* <DEDUP_REMOVED lines=27> */
.L_x_9780:
[----:B------:R-:W-:-:S07]  /*41d0*/  LEA R0, R21, R0, 0x17 ;  /* 0x0000000015007211 */ /* 0x000fce00078eb8ff */
.L_x_9781:
[----:B------:R-:W-:Y:S05]  /*41e0*/  BSYNC.RECONVERGENT B1 ;  /* 0x0000000000017941 */ /* 0x000fea0003800200 */
.L_x_9779:
[----:B------:R-:W-:Y:S05]  /*41f0*/  BRA `(.L_x_9782) ;  /* 0x0000000000207947 */ /* 0x000fea0003800000 */
.L_x_9778:
[----:B------:R-:W-:-:S04]  /*4200*/  LOP3.LUT R0, R28, 0x80000000, R0, 0x48, !PT ;  /* 0x800000001c007812 */ /* 0x000fc800078e4800 */
[----:B------:R-:W-:Y:S01]  /*4210*/  LOP3.LUT R0, R0, 0x7f800000, RZ, 0xfc, !PT ;  /* 0x7f80000000007812 */ /* 0x000fe200078efcff */
[----:B------:R-:W-:Y:S06]  /*4220*/  BRA `(.L_x_9782) ;  /* 0x0000000000147947 */ /* 0x000fec0003800000 */
.L_x_9777:
[----:B------:R-:W-:Y:S01]  /*4230*/  LOP3.LUT R0, R28, 0x80000000, R0, 0x48, !PT ;  /* 0x800000001c007812 */ /* 0x000fe200078e4800 */
[----:B------:R-:W-:Y:S06]  /*4240*/  BRA `(.L_x_9782) ;  /* 0x00000000000c7947 */ /* 0x000fec0003800000 */
.L_x_9776:
[----:B------:R-:W0:Y:S01]  /*4250*/  MUFU.RSQ R0, -QNAN ;  /* 0xffc0000000007908 */ /* 0x000e220000001400 */
[----:B------:R-:W-:Y:S05]  /*4260*/  BRA `(.L_x_9782) ;  /* 0x0000000000047947 */ /* 0x000fea0003800000 */
.L_x_9775:
[----:B------:R-:W-:-:S07]  /*4270*/  FADD.FTZ R0, R0, R28 ;  /* 0x0000001c00007221 */ /* 0x000fce0000010000 */
.L_x_9782:
[----:B------:R-:W-:Y:S05]  /*4280*/  BSYNC.RECONVERGENT B0 ;  /* 0x0000000000007941 */ /* 0x000fea0003800200 */
.L_x_9772:
[----:B------:R-:W-:Y:S01]  /*4290*/  MOV R18, R16 ;  /* 0x0000001000127202 */ /* 0x000fe20000000f00 */
[----:B------:R-:W-:-:S04]  /*42a0*/  HFMA2 R19, -RZ, RZ, 0, 0 ;  /* 0x00000000ff137431 */ /* 0x000fc800000001ff */
[----:B0-----:R-:W-:Y:S05]  /*42b0*/  RET.REL.NODEC R18 `(_ZN2at6native29vectorized_elementwise_kernelILi2ENS0_13BinaryFunctorIN3c104HalfES4_S4_ZZZNS0_17atan2_kernel_cudaERNS_18TensorIteratorBaseEENKUlvE_clEvENKUlvE1_clEvEUlS4_S4_E_EESt5arrayIPcLm3EEEEviT0_T1_) ;  /* 0xffffffbc12507950 */ /* 0x001fea0003c3ffff */
.L_x_9783:
        /* <DEDUP_REMOVED lines=12> */
.L_x_16769:


//--------------------- .text._ZN2at6native29vectorized_elementwise_kernelILi4ENS0_13BinaryFunctorIN3c104HalfES4_S4_ZZZNS0_17atan2_kernel_cudaERNS_18TensorIteratorBaseEENKUlvE_clEvENKUlvE1_clEvEUlS4_S4_E_EESt5arrayIPcLm3EEEEviT0_T1_ --------------------------
	.section	.text._ZN2at6native29vectorized_elementwise_kernelILi4ENS0_13BinaryFunctorIN3c104HalfES4_S4_ZZZNS0_17atan2_kernel_cudaERNS_18TensorIteratorBaseEENKUlvE_clEvENKUlvE1_clEvEUlS4_S4_E_EESt5arrayIPcLm3EEEEviT0_T1_,"ax",@progbits
	.align	128
        .global         _ZN2at6native29vectorized_elementwise_kernelILi4ENS0_13BinaryFunctorIN3c104HalfES4_S4_ZZZNS0_17atan2_kernel_cudaERNS_18TensorIteratorBaseEENKUlvE_clEvENKUlvE1_clEvEUlS4_S4_E_EESt5arrayIPcLm3EEEEviT0_T1_
        .type           _ZN2at6native29vectorized_elementwise_kernelILi4ENS0_13BinaryFunctorIN3c104HalfES4_S4_ZZZNS0_17atan2_kernel_cudaERNS_18TensorIteratorBaseEENKUlvE_clEvENKUlvE1_clEvEUlS4_S4_E_EESt5arrayIPcLm3EEEEviT0_T1_,@function
        .size           _ZN2at6native29vectorized_elementwise_kernelILi4ENS0_13BinaryFunctorIN3c104HalfES4_S4_ZZZNS0_17atan2_kernel_cudaERNS_18TensorIteratorBaseEENKUlvE_clEvENKUlvE1_clEvEUlS4_S4_E_EESt5arrayIPcLm3EEEEviT0_T1_,(.L_x_16770 - _ZN2at6native29vectorized_elementwise_kernelILi4ENS0_13BinaryFunctorIN3c104HalfES4_S4_ZZZNS0_17atan2_kernel_cudaERNS_18TensorIteratorBaseEENKUlvE_clEvENKUlvE1_clEvEUlS4_S4_E_EESt5arrayIPcLm3EEEEviT0_T1_)
        .other          _ZN2at6native29vectorized_elementwise_kernelILi4ENS0_13BinaryFunctorIN3c104HalfES4_S4_ZZZNS0_17atan2_kernel_cudaERNS_18TensorIteratorBaseEENKUlvE_clEvENKUlvE1_clEvEUlS4_S4_E_EESt5arrayIPcLm3EEEEviT0_T1_,@"STO_CUDA_ENTRY STV_DEFAULT"
_ZN2at6native29vectorized_elementwise_kernelILi4ENS0_13BinaryFunctorIN3c104HalfES4_S4_ZZZNS0_17atan2_kernel_cudaERNS_18TensorIteratorBaseEENKUlvE_clEvENKUlvE1_clEvEUlS4_S4_E_EESt5arrayIPcLm3EEEEviT0_T1_:
.text._ZN2at6native29vectorized_elementwise_kernelILi4ENS0_13BinaryFunctorIN3c104HalfES4_S4_ZZZNS0_17atan2_kernel_cudaERNS_18TensorIteratorBaseEENKUlvE_clEvENKUlvE1_clEvEUlS4_S4_E_EESt5arrayIPcLm3EEEEviT0_T1_:
        /* <DEDUP_REMOVED lines=29> */
[----:B------:R-:W5:Y:S01]  /*01d0*/  @!P2 LDG.E.U16 R8, desc[UR4][R16.64] ;  /* 0x000000041008a981 */ /* 0x000f62000c1e1500 */
[----:B------:R-:W-:Y:S02]  /*01e0*/  @!P3 IADD3 R23, PT, PT, R2, R9, RZ ;  /* 0x000000090217b210 */ /* 0x000fe40007ffe0ff */
[----:B------:R-:W-:Y:S01]  /*01f0*/  @!P3 IADD3 R9, PT, PT, R9, 0x80, RZ ;  /* 0x000000800909b810 */ /* 0x000fe20007ffe0ff */
[----:B------:R-:W5:Y:S02]  /*0200*/  @!P2 LDG.E.U16 R0, desc[UR4][R18.64] ;  /* 0x000000041200a981 */ /* 0x000f64000c1e1500 */
[----:B------:R-:W2:Y:S01]  /*0210*/  LDC.64 R32, c[0x0][0x390] ;  /* 0x0000e400ff207b82 */ /* 0x000ea20000000a00 */
[----:B---3--:R-:W-:Y:S01]  /*0220*/  @!P3 IMAD.WIDE.U32 R28, R23, 0x2, R28 ;  /* 0x00000002171cb825 */ /* 0x008fe200078e001c */
[----:B------:R-:W-:-:S03]  /*0230*/  ISETP.GE.U32.AND P4, PT, R9, R22, PT ;  /* 0x000000160900720c */ /* 0x000fc60003f86070 */
[----:B----4-:R-:W-:Y:S01]  /*0240*/  @!P3 IMAD.WIDE.U32 R30, R23, 0x2, R30 ;  /* 0x00000002171eb825 */ /* 0x010fe200078e001e */
[----:B------:R3:W5:Y:S02]  /*0250*/  @!P3 LDG.E.U16 R24, desc[UR4][R28.64] ;  /* 0x000000041c18b981 */ /* 0x000764000c1e1500 */
[----:B------:R-:W4:Y:S02]  /*0260*/  LDC.64 R34, c[0x0][0x398] ;  /* 0x0000e600ff227b82 */ /* 0x000f240000000a00 */
[----:B------:R3:W5:Y:S05]  /*0270*/  @!P3 LDG.E.U16 R25, desc[UR4][R30.64] ;  /* 0x000000041e19b981 */ /* 0x00076a000c1e1500 */
[----:B------:R-:W-:Y:S01]  /*0280*/  @!P4 IADD3 R11, PT, PT, R2, R9, RZ ;  /* 0x00000009020bc210 */ /* 0x000fe20007ffe0ff */
[----:B---3--:R-:W3:Y:S01]  /*0290*/  LDC.64 R28, c[0x0][0x398] ;  /* 0x0000e600ff1c7b82 */ /* 0x008ee20000000a00 */
[----:B------:R-:W-:-:S04]  /*02a0*/  @!P4 IADD3 R9, PT, PT, R9, 0x80, RZ ;  /* 0x000000800909c810 */ /* 0x000fc80007ffe0ff */
[----:B------:R-:W-:Y:S02]  /*02b0*/  ISETP.GE.U32.AND P5, PT, R9, R22, PT ;  /* 0x000000160900720c */ /* 0x000fe40003fa6070 */
[----:B------:R-:W-:Y:S01]  /*02c0*/  PRMT R19, RZ, 0x7610, R19 ;  /* 0x00007610ff137816 */ /* 0x000fe20000000013 */
[----:B------:R-:W4:Y:S10]  /*02d0*/  LDC.64 R30, c[0x0][0x390] ;  /* 0x0000e400ff1e7b82 */ /* 0x000f340000000a00 */
[----:B------:R-:W-:-:S02]  /*02e0*/  @!P5 IADD3 R3, PT, PT, R2, R9, RZ ;  /* 0x000000090203d210 */ /* 0x000fc40007ffe0ff */
[----:B------:R-:W-:-:S04]  /*02f0*/  @!P5 IADD3 R9, PT, PT, R9, 0x80, RZ ;  /* 0x000000800909d810 */ /* 0x000fc80007ffe0ff */
[----:B------:R-:W-:-:S13]  /*0300*/  ISETP.GE.U32.AND P0, PT, R9, R22, PT ;  /* 0x000000160900720c */ /* 0x000fda0003f06070 */
[----:B------:R-:W-:Y:S02]  /*0310*/  @!P0 IADD3 R15, PT, PT, R2, R9, RZ ;  /* 0x00000009020f8210 */ /* 0x000fe40007ffe0ff */
[----:B------:R-:W-:-:S04]  /*0320*/  @!P0 IADD3 R9, PT, PT, R9, 0x80, RZ ;  /* 0x0000008009098810 */ /* 0x000fc80007ffe0ff */
[----:B------:R-:W-:Y:S01]  /*0330*/  ISETP.GE.U32.AND P1, PT, R9, R22, PT ;  /* 0x000000160900720c */ /* 0x000fe20003f26070 */
[----:B0-----:R-:W-:Y:S01]  /*0340*/  @!P4 IMAD.WIDE.U32 R26, R11, 0x2, R26 ;  /* 0x000000020b1ac825 */ /* 0x001fe200078e001a */
[----:B------:R-:W-:-:S03]  /*0350*/  PRMT R18, RZ, 0x7610, R18 ;  /* 0x00007610ff127816 */ /* 0x000fc60000000012 */
[----:B------:R-:W-:Y:S01]  /*0360*/  @!P4 IMAD.WIDE.U32 R6, R11, 0x2, R6 ;  /* 0x000000020b06c825 */ /* 0x000fe200078e0006 */
[----:B------:R0:W5:Y:S01]  /*0370*/  @!P4 LDG.E.U16 R20, desc[UR4][R26.64] ;  /* 0x000000041a14c981 */ /* 0x000162000c1e1500 */
[----:B------:R-:W2:Y:S02]  /*0380*/  LDC.64 R10, c[0x0][0x390] ;  /* 0x0000e400ff0a7b82 */ /* 0x000ea40000000a00 */
[C---:B------:R-:W-:Y:S01]  /*0390*/  @!P5 IMAD.WIDE.U32 R4, R3.reuse, 0x2, R4 ;  /* 0x000000020304d825 */ /* 0x040fe200078e0004 */
[----:B------:R3:W5:Y:S03]  /*03a0*/  @!P4 LDG.E.U16 R19, desc[UR4][R6.64] ;  /* 0x000000040613c981 */ /* 0x000766000c1e1500 */
[----:B------:R-:W-:Y:S01]  /*03b0*/  @!P1 IADD3 R13, PT, PT, R2, R9, RZ ;  /* 0x00000009020d9210 */ /* 0x000fe20007ffe0ff */
[----:B-1----:R-:W-:Y:S01]  /*03c0*/  @!P5 IMAD.WIDE.U32 R36, R3, 0x2, R36 ;  /* 0x000000020324d825 */ /* 0x002fe200078e0024 */
[----:B------:R-:W-:Y:S01]  /*03d0*/  @!P1 IADD3 R9, PT, PT, R9, 0x80, RZ ;  /* 0x0000008009099810 */ /* 0x000fe20007ffe0ff */
[----:B0-----:R-:W0:Y:S01]  /*03e0*/  LDC.64 R26, c[0x0][0x398] ;  /* 0x0000e600ff1a7b82 */ /* 0x001e220000000a00 */
[----:B------:R1:W5:Y:S02]  /*03f0*/  @!P5 LDG.E.U16 R18, desc[UR4][R4.64] ;  /* 0x000000040412d981 */ /* 0x000364000c1e1500 */
[----:B------:R-:W-:-:S05]  /*0400*/  ISETP.GE.U32.AND P3, PT, R9, R22, PT ;  /* 0x000000160900720c */ /* 0x000fca0003f66070 */
[----:B---3--:R-:W3:Y:S08]  /*0410*/  LDC.64 R6, c[0x0][0x390] ;  /* 0x0000e400ff067b82 */ /* 0x008ef00000000a00 */
[----:B------:R-:W-:Y:S01]  /*0420*/  @!P3 IADD3 R3, PT, PT, R2, R9, RZ ;  /* 0x000000090203b210 */ /* 0x000fe20007ffe0ff */
[----:B-1----:R-:W1:Y:S01]  /*0430*/  LDC.64 R4, c[0x0][0x398] ;  /* 0x0000e600ff047b82 */ /* 0x002e620000000a00 */
[----:B------:R-:W-:-:S04]  /*0440*/  @!P3 IADD3 R9, PT, PT, R9, 0x80, RZ ;  /* 0x000000800909b810 */ /* 0x000fc80007ffe0ff */
[----:B------:R-:W-:Y:S01]  /*0450*/  ISETP.GE.U32.AND P2, PT, R9, R22, PT ;  /* 0x000000160900720c */ /* 0x000fe20003f46070 */
[----:B--2---:R-:W-:Y:S01]  /*0460*/  @!P0 IMAD.WIDE.U32 R10, R15, 0x2, R10 ;  /* 0x000000020f0a8825 */ /* 0x004fe200078e000a */
[----:B------:R-:W-:Y:S02]  /*0470*/  PRMT R16, RZ, 0x7610, R16 ;  /* 0x00007610ff107816 */ /* 0x000fe40000000010 */
[----:B------:R-:W-:Y:S01]  /*0480*/  PRMT R17, RZ, 0x7610, R17 ;  /* 0x00007610ff117816 */ /* 0x000fe20000000011 */
[C---:B------:R-:W-:Y:S01]  /*0490*/  @!P1 IMAD.WIDE.U32 R32, R13.reuse, 0x2, R32 ;  /* 0x000000020d209825 */ /* 0x040fe200078e0020 */
[----:B------:R-:W-:Y:S02]  /*04a0*/  PRMT R14, RZ, 0x7610, R14 ;  /* 0x00007610ff0e7816 */ /* 0x000fe4000000000e */
[----:B------:R2:W5:Y:S01]  /*04b0*/  @!P0 LDG.E.U16 R16, desc[UR4][R10.64] ;  /* 0x000000040a108981 */ /* 0x000562000c1e1500 */
[----:B0-----:R-:W-:-:S04]  /*04c0*/  @!P1 IMAD.WIDE.U32 R26, R13, 0x2, R26 ;  /* 0x000000020d1a9825 */ /* 0x001fc800078e001a */
[----:B------:R-:W-:Y:S01]  /*04d0*/  @!P2 IADD3 R9, PT, PT, R2, R9, RZ ;  /* 0x000000090209a210 */ /* 0x000fe20007ffe0ff */
[----:B---3--:R-:W-:Y:S01]  /*04e0*/  @!P3 IMAD.WIDE.U32 R6, R3, 0x2, R6 ;  /* 0x000000020306b825 */ /* 0x008fe200078e0006 */
[----:B------:R-:W-:Y:S01]  /*04f0*/  PRMT R13, RZ, 0x7610, R13 ;  /* 0x00007610ff0d7816 */ /* 0x000fe2000000000d */
[----:B------:R0:W5:Y:S01]  /*0500*/  @!P5 LDG.E.U16 R17, desc[UR4][R36.64] ;  /* 0x000000042411d981 */ /* 0x000162000c1e1500 */
[----:B------:R-:W-:Y:S01]  /*0510*/  PRMT R12, RZ, 0x7610, R12 ;  /* 0x00007610ff0c7816 */ /* 0x000fe2000000000c */
[C---:B----4-:R-:W-:Y:S01]  /*0520*/  @!P2 IMAD.WIDE.U32 R30, R9.reuse, 0x2, R30 ;  /* 0x00000002091ea825 */ /* 0x050fe200078e001e */
[----:B--2---:R-:W-:Y:S01]  /*0530*/  PRMT R11, RZ, 0x7610, R11 ;  /* 0x00007610ff0b7816 */ /* 0x004fe2000000000b */
[----:B------:R0:W5:Y:S01]  /*0540*/  @!P1 LDG.E.U16 R14, desc[UR4][R32.64] ;  /* 0x00000004200e9981 */ /* 0x000162000c1e1500 */
[----:B------:R-:W-:Y:S01]  /*0550*/  PRMT R10, RZ, 0x7610, R10 ;  /* 0x00007610ff0a7816 */ /* 0x000fe2000000000a */
[----:B------:R-:W-:Y:S01]  /*0560*/  @!P2 IMAD.WIDE.U32 R28, R9, 0x2, R28 ;  /* 0x00000002091ca825 */ /* 0x000fe200078e001c */
[----:B------:R-:W-:Y:S01]  /*0570*/  PRMT R9, RZ, 0x7610, R9 ;  /* 0x00007610ff097816 */ /* 0x000fe20000000009 */
[----:B------:R0:W5:Y:S02]  /*0580*/  @!P1 LDG.E.U16 R13, desc[UR4][R26.64] ;  /* 0x000000041a0d9981 */ /* 0x000164000c1e1500 */
[----:B-1----:R-:W-:-:S02]  /*0590*/  @!P3 IMAD.WIDE.U32 R4, R3, 0x2, R4 ;  /* 0x000000020304b825 */ /* 0x002fc400078e0004 */
[----:B------:R0:W5:Y:S04]  /*05a0*/  @!P3 LDG.E.U16 R12, desc[UR4][R6.64] ;  /* 0x00000004060cb981 */ /* 0x000168000c1e1500 */
[----:B------:R0:W5:Y:S04]  /*05b0*/  @!P3 LDG.E.U16 R11, desc[UR4][R4.64] ;  /* 0x00000004040bb981 */ /* 0x000168000c1e1500 */
[----:B------:R0:W5:Y:S04]  /*05c0*/  @!P2 LDG.E.U16 R10, desc[UR4][R30.64] ;  /* 0x000000041e0aa981 */ /* 0x000168000c1e1500 */
[----:B------:R0:W5:Y:S01]  /*05d0*/  @!P2 LDG.E.U16 R9, desc[UR4][R28.64] ;  /* 0x000000041c09a981 */ /* 0x000162000c1e1500 */
[----:B------:R-:W-:Y:S01]  /*05e0*/  @!P0 IMAD.WIDE.U32 R34, R15, 0x2, R34 ;  /* 0x000000020f228825 */ /* 0x000fe200078e0022 */
[----:B------:R-:W-:-:S06]  /*05f0*/  PRMT R15, RZ, 0x7610, R15 ;  /* 0x00007610ff0f7816 */ /* 0x000fcc000000000f */
[----:B------:R0:W5:Y:S01]  /*0600*/  @!P0 LDG.E.U16 R15, desc[UR4][R34.64] ;  /* 0x00000004220f8981 */ /* 0x000162000c1e1500 */
[----:B------:R-:W-:Y:S01]  /*0610*/  ISETP.GE.U32.AND P0, PT, R21, R22, PT ;  /* 0x000000161500720c */ /* 0x000fe20003f06070 */
[----:B------:R-:W-:-:S12]  /*0620*/  BSSY.RECONVERGENT B2, `(.L_x_9785) ;  /* 0x0000032000027945 */ /* 0x000fd80003800200 */
[----:B0-----:R-:W-:Y:S05]  /*0630*/  @P0 BRA `(.L_x_9786) ;  /* 0x0000000000c00947 */ /* 0x001fea0003800000 */
        /* <DEDUP_REMOVED lines=18> */
[----:B------:R-:W-:Y:S05]  /*0760*/  CALL.REL.NOINC `($__internal_23_$__cuda_sm3x_div_rn_ftz_f32_slowpath) ;  /* 0x00000034006c7944 */ /* 0x000fea0003c00000 */
.L_x_9788:
[----:B------:R-:W-:Y:S05]  /*0770*/  BSYNC.RECONVERGENT B3 ;  /* 0x0000000000037941 */ /* 0x000fea0003800200 */
.L_x_9787:
        /* <DEDUP_REMOVED lines=28> */
.L_x_9786:
[----:B------:R-:W-:Y:S05]  /*0940*/  BSYNC.RECONVERGENT B2 ;  /* 0x0000000000027941 */ /* 0x000fea0003800200 */
.L_x_9785:
        /* <DEDUP_REMOVED lines=22> */
[----:B------:R-:W-:Y:S05]  /*0ab0*/  CALL.REL.NOINC `($__internal_23_$__cuda_sm3x_div_rn_ftz_f32_slowpath) ;  /* 0x0000003000987944 */ /* 0x000fea0003c00000 */
.L_x_9792:
[----:B------:R-:W-:Y:S05]  /*0ac0*/  BSYNC.RECONVERGENT B3 ;  /* 0x0000000000037941 */ /* 0x000fea0003800200 */
.L_x_9791:
        /* <DEDUP_REMOVED lines=28> */
.L_x_9790:
[----:B------:R-:W-:Y:S05]  /*0c90*/  BSYNC.RECONVERGENT B2 ;  /* 0x0000000000027941 */ /* 0x000fea0003800200 */
.L_x_9789:
        /* <DEDUP_REMOVED lines=23> */
.L_x_9796:
[----:B------:R-:W-:Y:S05]  /*0e10*/  BSYNC.RECONVERGENT B3 ;  /* 0x0000000000037941 */ /* 0x000fea0003800200 */
.L_x_9795:
        /* <DEDUP_REMOVED lines=28> */
.L_x_9794:
[----:B------:R-:W-:Y:S05]  /*0fe0*/  BSYNC.RECONVERGENT B2 ;  /* 0x0000000000027941 */ /* 0x000fea0003800200 */
.L_x_9793:
        /* <DEDUP_REMOVED lines=23> */
.L_x_9800:
[----:B------:R-:W-:Y:S05]  /*1160*/  BSYNC.RECONVERGENT B3 ;  /* 0x0000000000037941 */ /* 0x000fea0003800200 */
.L_x_9799:
        /* <DEDUP_REMOVED lines=28> */
.L_x_9798:
[----:B------:R-:W-:Y:S05]  /*1330*/  BSYNC.RECONVERGENT B2 ;  /* 0x0000000000027941 */ /* 0x000fea0003800200 */
.L_x_9797:
        /* <DEDUP_REMOVED lines=23> */
.L_x_9804:
[----:B------:R-:W-:Y:S05]  /*14b0*/  BSYNC.RECONVERGENT B3 ;  /* 0x0000000000037941 */ /* 0x000fea0003800200 */
.L_x_9803:
        /* <DEDUP_REMOVED lines=28> */
.L_x_9802:
[----:B------:R-:W-:Y:S05]  /*1680*/  BSYNC.RECONVERGENT B2 ;  /* 0x0000000000027941 */ /* 0x000fea0003800200 */
.L_x_9801:
        /* <DEDUP_REMOVED lines=23> */
.L_x_9808:
[----:B------:R-:W-:Y:S05]  /*1800*/  BSYNC.RECONVERGENT B3 ;  /* 0x0000000000037941 */ /* 0x000fea0003800200 */
.L_x_9807:
        /* <DEDUP_REMOVED lines=28> */
.L_x_9806:
[----:B------:R-:W-:Y:S05]  /*19d0*/  BSYNC.RECONVERGENT B2 ;  /* 0x0000000000027941 */ /* 0x000fea0003800200 */
.L_x_9805:
        /* <DEDUP_REMOVED lines=23> */
.L_x_9812:
[----:B------:R-:W-:Y:S05]  /*1b50*/  BSYNC.RECONVERGENT B3 ;  /* 0x0000000000037941 */ /* 0x000fea0003800200 */
.L_x_9811:
        /* <DEDUP_REMOVED lines=28> */
.L_x_9810:
[----:B------:R-:W-:Y:S05]  /*1d20*/  BSYNC.RECONVERGENT B2 ;  /* 0x0000000000027941 */ /* 0x000fea0003800200 */
.L_x_9809:
        /* <DEDUP_REMOVED lines=23> */
.L_x_9816:
[----:B------:R-:W-:Y:S05]  /*1ea0*/  BSYNC.RECONVERGENT B3 ;  /* 0x0000000000037941 */ /* 0x000fea0003800200 */
.L_x_9815:
        /* <DEDUP_REMOVED lines=28> */
.L_x_9814:
[----:B------:R-:W-:Y:S05]  /*2070*/  BSYNC.RECONVERGENT B2 ;  /* 0x0000000000027941 */ /* 0x000fea0003800200 */
.L_x_9813:
        /* <DEDUP_REMOVED lines=9> */
[----:B-----5:R0:W-:Y:S07]  /*2110*/  STG.E.U16 desc[UR4][R4.64], R8 ;  /* 0x0000000804007986 */ /* 0x0201ee000c101504 */
[----:B------:R-:W-:Y:S05]  /*2120*/  @P0 BRA `(.L_x_9820) ;  /* 0x0000000000300947 */ /* 0x000fea0003800000 */
[----:B0-----:R-:W0:Y:S01]  /*2130*/  LDC.64 R4, c[0x0][0x388] ;  /* 0x0000e200ff047b82 */ /* 0x001e220000000a00 */
[----:B------:R-:W-:Y:S02]  /*2140*/  IADD3 R3, PT, PT, R2, R21, RZ ;  /* 0x0000001502037210 */ /* 0x000fe40007ffe0ff */
[----:B------:R-:W-:-:S03]  /*2150*/  IADD3 R21, PT, PT, R21, 0x80, RZ ;  /* 0x0000008015157810 */ /* 0x000fc60007ffe0ff */
[----:B0-----:R-:W-:-:S05]  /*2160*/  IMAD.WIDE.U32 R4, R3, 0x2, R4 ;  /* 0x0000000203047825 */ /* 0x001fca00078e0004 */
[----:B------:R0:W-:Y:S02]  /*2170*/  STG.E.U16 desc[UR4][R4.64], R24 ;  /* 0x0000001804007986 */ /* 0x0001e4000c101504 */
.L_x_9819:
[----:B------:R-:W-:-:S13]  /*2180*/  ISETP.GE.U32.AND P0, PT, R21, R22, PT ;  /* 0x000000161500720c */ /* 0x000fda0003f06070 */
[----:B------:R-:W-:Y:S05]  /*2190*/  @P0 BRA `(.L_x_9821) ;  /* 0x0000000000300947 */ /* 0x000fea0003800000 */
[----:B0-----:R-:W0:Y:S01]  /*21a0*/  LDC.64 R4, c[0x0][0x388] ;  /* 0x0000e200ff047b82 */ /* 0x001e220000000a00 */
[----:B------:R-:W-:Y:S02]  /*21b0*/  IADD3 R3, PT, PT, R2, R21, RZ ;  /* 0x0000001502037210 */ /* 0x000fe40007ffe0ff */
[----:B------:R-:W-:-:S03]  /*21c0*/  IADD3 R21, PT, PT, R21, 0x80, RZ ;  /* 0x0000008015157810 */ /* 0x000fc60007ffe0ff */
[----:B0-----:R-:W-:-:S05]  /*21d0*/  IMAD.WIDE.U32 R4, R3, 0x2, R4 ;  /* 0x0000000203047825 */ /* 0x001fca00078e0004 */
[----:B-----5:R1:W-:Y:S02]  /*21e0*/  STG.E.U16 desc[UR4][R4.64], R19 ;  /* 0x0000001304007986 */ /* 0x0203e4000c101504 */
.L_x_9820:
[----:B------:R-:W-:-:S13]  /*21f0*/  ISETP.GE.U32.AND P0, PT, R21, R22, PT ;  /* 0x000000161500720c */ /* 0x000fda0003f06070 */
[----:B------:R-:W-:Y:S05]  /*2200*/  @P0 BRA `(.L_x_9822) ;  /* 0x0000000000300947 */ /* 0x000fea0003800000 */
[----:B01----:R-:W0:Y:S01]  /*2210*/  LDC.64 R4, c[0x0][0x388] ;  /* 0x0000e200ff047b82 */ /* 0x003e220000000a00 */
[----:B------:R-:W-:Y:S02]  /*2220*/  IADD3 R3, PT, PT, R2, R21, RZ ;  /* 0x0000001502037210 */ /* 0x000fe40007ffe0ff */
[----:B------:R-:W-:-:S03]  /*2230*/  IADD3 R21, PT, PT, R21, 0x80, RZ ;  /* 0x0000008015157810 */ /* 0x000fc60007ffe0ff */
[----:B0-----:R-:W-:-:S05]  /*2240*/  IMAD.WIDE.U32 R4, R3, 0x2, R4 ;  /* 0x0000000203047825 */ /* 0x001fca00078e0004 */
[----:B------:R1:W-:Y:S02]  /*2250*/  STG.E.U16 desc[UR4][R4.64], R17 ;  /* 0x0000001104007986 */ /* 0x0003e4000c101504 */
.L_x_9821:
[----:B------:R-:W-:-:S13]  /*2260*/  ISETP.GE.U32.AND P0, PT, R21, R22, PT ;  /* 0x000000161500720c */ /* 0x000fda0003f06070 */
[----:B------:R-:W-:Y:S05]  /*2270*/  @P0 BRA `(.L_x_9823) ;  /* 0x0000000000340947 */ /* 0x000fea0003800000 */
[----:B01----:R-:W0:Y:S01]  /*2280*/  LDC.64 R4, c[0x0][0x388] ;  /* 0x0000e200ff047b82 */ /* 0x003e220000000a00 */
[----:B------:R-:W-:Y:S01]  /*2290*/  IMAD.IADD R3, R2, 0x1, R21 ;  /* 0x0000000102037824 */ /* 0x000fe200078e0215 */
[----:B------:R-:W-:-:S03]  /*22a0*/  IADD3 R21, PT, PT, R21, 0x80, RZ ;  /* 0x0000008015157810 */ /* 0x000fc60007ffe0ff */
[----:B0-----:R-:W-:-:S05]  /*22b0*/  IMAD.WIDE.U32 R4, R3, 0x2, R4 ;  /* 0x0000000203047825 */ /* 0x001fca00078e0004 */
[----:B-----5:R2:W-:Y:S02]  /*22c0*/  STG.E.U16 desc[UR4][R4.64], R15 ;  /* 0x0000000f04007986 */ /* 0x0205e4000c101504 */
.L_x_9822:
        /* <DEDUP_REMOVED lines=8> */
.L_x_9823:
[----:B------:R-:W-:Y:S05]  /*2350*/  BSYNC.RELIABLE B1 ;  /* 0x0000000000017941 */ /* 0x000fea0003800100 */
.L_x_9818:
[----:B------:R-:W-:-:S13]  /*2360*/  ISETP.GE.U32.AND P0, PT, R21, R22, PT ;  /* 0x000000161500720c */ /* 0x000fda0003f06070 */
[----:B012---:R-:W0:Y:S01]  /*2370*/  @!P0 LDC.64 R4, c[0x0][0x388] ;  /* 0x0000e200ff048b82 */ /* 0x007e220000000a00 */
[----:B------:R-:W-:Y:S02]  /*2380*/  @!P0 IADD3 R3, PT, PT, R2, R21, RZ ;  /* 0x0000001502038210 */ /* 0x000fe40007ffe0ff */
[----:B------:R-:W-:-:S03]  /*2390*/  @!P0 IADD3 R21, PT, PT, R21, 0x80, RZ ;  /* 0x0000008015158810 */ /* 0x000fc60007ffe0ff */
[----:B0-----:R-:W-:-:S05]  /*23a0*/  @!P0 IMAD.WIDE.U32 R4, R3, 0x2, R4 ;  /* 0x0000000203048825 */ /* 0x001fca00078e0004 */
[----:B-----5:R3:W-:Y:S02]  /*23b0*/  @!P0 STG.E.U16 desc[UR4][R4.64], R11 ;  /* 0x0000000b04008986 */ /* 0x0207e4000c101504 */
.L_x_9824:
[----:B------:R-:W-:Y:S05]  /*23c0*/  BSYNC.RECONVERGENT B0 ;  /* 0x0000000000007941 */ /* 0x000fea0003800200 */
.L_x_9817:
        /* <DEDUP_REMOVED lines=8> */
.L_x_9784:
[----:B------:R-:W0:Y:S01]  /*2450*/  S2R R7, SR_TID.X ;  /* 0x0000000000077919 */ /* 0x000e220000002100 */
[----:B------:R-:W1:Y:S08]  /*2460*/  LDC.64 R4, c[0x0][0x390] ;  /* 0x0000e400ff047b82 */ /* 0x000e700000000a00 */
[----:B------:R-:W2:Y:S01]  /*2470*/  LDC.64 R8, c[0x0][0x398] ;  /* 0x0000e600ff087b82 */ /* 0x000ea20000000a00 */
[----:B-1----:R-:W-:-:S04]  /*2480*/  IMAD.WIDE.U32 R4, R2, 0x2, R4 ;  /* 0x0000000202047825 */ /* 0x002fc800078e0004 */
[----:B0-----:R-:W-:-:S04]  /*2490*/  IMAD.WIDE.U32 R4, R7, 0x8, R4 ;  /* 0x0000000807047825 */ /* 0x001fc800078e0004 */
[----:B--2---:R-:W-:Y:S01]  /*24a0*/  IMAD.WIDE.U32 R8, R2, 0x2, R8 ;  /* 0x0000000202087825 */ /* 0x004fe200078e0008 */
[----:B------:R0:W5:Y:S03]  /*24b0*/  LDG.E.64 R12, desc[UR4][R4.64+0x400] ;  /* 0x00040004040c7981 */ /* 0x000166000c1e1b00 */
[----:B------:R-:W-:Y:S02]  /*24c0*/  IMAD.WIDE.U32 R20, R7, 0x8, R8 ;  /* 0x0000000807147825 */ /* 0x000fe400078e0008 */
[----:B------:R-:W2:Y:S04]  /*24d0*/  LDG.E.64 R8, desc[UR4][R4.64] ;  /* 0x0000000404087981 */ /* 0x000ea8000c1e1b00 */
[----:B------:R-:W3:Y:S04]  /*24e0*/  LDG.E.64 R10, desc[UR4][R20.64] ;  /* 0x00000004140a7981 */ /* 0x000ee8000c1e1b00 */
[----:B------:R0:W5:Y:S01]  /*24f0*/  LDG.E.64 R14, desc[UR4][R20.64+0x400] ;  /* 0x00040004140e7981 */ /* 0x000162000c1e1b00 */
[----:B------:R-:W-:Y:S01]  /*2500*/  BSSY.RECONVERGENT B2, `(.L_x_9825) ;  /* 0x0000013000027945 */ /* 0x000fe20003800200 */
[----:B--2---:R-:W-:-:S02]  /*2510*/  HADD2.F32 R17, -RZ, R8.H0_H0 ;  /* 0x20000008ff117230 */ /* 0x004fc40000004100 */
[----:B---3--:R-:W-:-:S03]  /*2520*/  HADD2.F32 R16, -RZ, R10.H0_H0 ;  /* 0x2000000aff107230 */ /* 0x008fc60000004100 */
[C---:B------:R-:W-:Y:S02]  /*2530*/  FADD.FTZ R0, |R17|.reuse, -RZ ;  /* 0x800000ff11007221 */ /* 0x040fe40000010200 */
        /* <DEDUP_REMOVED lines=8> */
[----:B------:R-:W-:-:S04]  /*25c0*/  FFMA R3, R27, R6, RZ ;  /* 0x000000061b037223 */ /* 0x000fc800000000ff */
[----:B------:R-:W-:-:S04]  /*25d0*/  FFMA R0, -R18, R3, R27 ;  /* 0x0000000312007223 */ /* 0x000fc8000000011b */
[----:B------:R-:W-:Y:S01]  /*25e0*/  FFMA R0, R6, R0, R3 ;  /* 0x0000000006007223 */ /* 0x000fe20000000003 */
[----:B0-2---:R-:W-:Y:S06]  /*25f0*/  @!P0 BRA `(.L_x_9826) ;  /* 0x00000000000c8947 */ /* 0x005fec0003800000 */
[----:B------:R-:W-:Y:S02]  /*2600*/  MOV R0, R18 ;  /* 0x0000001200007202 */ /* 0x000fe40000000f00 */
[----:B------:R-:W-:-:S07]  /*2610*/  MOV R4, 0x2630 ;  /* 0x0000263000047802 */ /* 0x000fce0000000f00 */
[----:B-----5:R-:W-:Y:S05]  /*2620*/  CALL.REL.NOINC `($__internal_23_$__cuda_sm3x_div_rn_ftz_f32_slowpath) ;  /* 0x0000001400bc7944 */ /* 0x020fea0003c00000 */
.L_x_9826:
[----:B------:R-:W-:Y:S05]  /*2630*/  BSYNC.RECONVERGENT B2 ;  /* 0x0000000000027941 */ /* 0x000fea0003800200 */
.L_x_9825:
[----:B------:R-:W-:Y:S02]  /*2640*/  HFMA2 R4, -RZ, RZ, 0.89990234375, 10328 ;  /* 0x3b33710bff047431 */ /* 0x000fe400000001ff */
[----:B------:R-:W-:Y:S01]  /*2650*/  FMUL.FTZ R3, R0, R0 ;  /* 0x0000000000037220 */ /* 0x000fe20000410000 */
[----:B------:R-:W-:Y:S01]  /*2660*/  HADD2.F32 R10, -RZ, R10.H1_H1 ;  /* 0x3000000aff0a7230 */ /* 0x000fe20000004100 */
[----:B------:R-:W-:Y:S01]  /*2670*/  MOV R5, 0x3f6ee581 ;  /* 0x3f6ee58100057802 */ /* 0x000fe20000000f00 */
[----:B------:R-:W-:Y:S02]  /*2680*/  HADD2.F32 R19, -RZ, R8.H1_H1 ;  /* 0x30000008ff137230 */ /* 0x000fe40000004100 */
[C---:B------:R-:W-:Y:S01]  /*2690*/  FFMA.FTZ R4, R3.reuse, R4, -0.015681877732276916504 ;  /* 0xbc80774803047423 */ /* 0x040fe20000010004 */
[----:B------:R-:W-:Y:S01]  /*26a0*/  ISETP.GE.AND P0, PT, R16, RZ, PT ;  /* 0x000000ff1000720c */ /* 0x000fe20003f06270 */
        /* <DEDUP_REMOVED lines=9> */
[----:B------:R-:W-:Y:S01]  /*2740*/  FFMA.FTZ R4, R3, R4, 0.10640415549278259277 ;  /* 0x3dd9ea6c03047423 */ /* 0x000fe20000010004 */
[----:B------:R-:W-:Y:S01]  /*2750*/  FSEL R27, R27, R6, P3 ;  /* 0x000000061b1b7208 */ /* 0x000fe20001800000 */
[----:B------:R-:W0:Y:S02]  /*2760*/  MUFU.RCP R21, R8 ;  /* 0x0000000800157308 */ /* 0x000e240000001000 */
        /* <DEDUP_REMOVED lines=9> */
[----:B------:R-:W-:Y:S01]  /*2800*/  HFMA2 R3, -RZ, RZ, 2.04296875, -15.78125 ;  /* 0x4016cbe4ff037431 */ /* 0x000fe200000001ff */
[----:B------:R-:W-:Y:S02]  /*2810*/  FSETP.NEU.FTZ.AND P2, PT, R18, RZ, PT ;  /* 0x000000ff1200720b */ /* 0x000fe40003f5d000 */
[----:B------:R-:W-:Y:S01]  /*2820*/  @!P0 FFMA.FTZ R4, R5, 1.6832555532455444336, R0 ;  /* 0x3fd774eb05048823 */ /* 0x000fe20000010000 */
[----:B0-----:R-:W-:Y:S01]  /*2830*/  FFMA R0, -R8, R21, 1 ;  /* 0x3f80000008007423 */ /* 0x001fe20000000115 */
[----:B------:R-:W-:Y:S01]  /*2840*/  @!P1 FSEL R4, R3, 0.78539818525314331055, !P0 ;  /* 0x3f490fdb03049808 */ /* 0x000fe20004000000 */
[----:B------:R-:W0:Y:S02]  /*2850*/  FCHK P1, R27, R8 ;  /* 0x000000081b007302 */ /* 0x000e240000020000 */
[----:B------:R-:W-:-:S04]  /*2860*/  FFMA R0, R21, R0, R21 ;  /* 0x0000000015007223 */ /* 0x000fc80000000015 */
        /* <DEDUP_REMOVED lines=10> */
[----:B-----5:R-:W-:Y:S05]  /*2910*/  CALL.REL.NOINC `($__internal_23_$__cuda_sm3x_div_rn_ftz_f32_slowpath) ;  /* 0x0000001400007944 */ /* 0x020fea0003c00000 */
.L_x_9828:
[----:B------:R-:W-:Y:S05]  /*2920*/  BSYNC.RECONVERGENT B2 ;  /* 0x0000000000027941 */ /* 0x000fea0003800200 */
.L_x_9827:
[----:B------:R-:W-:Y:S01]  /*2930*/  MOV R4, 0x3b33710b ;  /* 0x3b33710b00047802 */ /* 0x000fe20000000f00 */
[----:B------:R-:W-:Y:S01]  /*2940*/  FMUL.FTZ R3, R0, R0 ;  /* 0x0000000000037220 */ /* 0x000fe20000410000 */
[----:B------:R-:W-:Y:S02]  /*2950*/  HADD2.F32 R17, -RZ, R11.H0_H0 ;  /* 0x2000000bff117230 */ /* 0x000fe40000004100 */
[----:B------:R-:W-:Y:S02]  /*2960*/  HFMA2 R5, -RZ, RZ, 1.857421875, -1409 ;  /* 0x3f6ee581ff057431 */ /* 0x000fe400000001ff */
[----:B------:R-:W-:Y:S02]  /*2970*/  HADD2.F32 R18, -RZ, R9.H0_H0 ;  /* 0x20000009ff127230 */ /* 0x000fe40000004100 */
        /* <DEDUP_REMOVED lines=40> */
[----:B-----5:R-:W-:Y:S05]  /*2c00*/  CALL.REL.NOINC `($__internal_23_$__cuda_sm3x_div_rn_ftz_f32_slowpath) ;  /* 0x0000001000447944 */ /* 0x020fea0003c00000 */
.L_x_9830:
[----:B------:R-:W-:Y:S05]  /*2c10*/  BSYNC.RECONVERGENT B2 ;  /* 0x0000000000027941 */ /* 0x000fea0003800200 */
.L_x_9829:
[----:B------:R-:W-:Y:S02]  /*2c20*/  IMAD.MOV.U32 R4, RZ, RZ, 0x3b33710b ;  /* 0x3b33710bff047424 */ /* 0x000fe400078e00ff */
[----:B------:R-:W-:Y:S01]  /*2c30*/  FMUL.FTZ R3, R0, R0 ;  /* 0x0000000000037220 */ /* 0x000fe20000410000 */
[----:B------:R-:W-:Y:S02]  /*2c40*/  HADD2.F32 R11, -RZ, R11.H1_H1 ;  /* 0x3000000bff0b7230 */ /* 0x000fe40000004100 */
[----:B------:R-:W-:Y:S02]  /*2c50*/  HFMA2 R5, -RZ, RZ, 1.857421875, -1409 ;  /* 0x3f6ee581ff057431 */ /* 0x000fe400000001ff */
        /* <DEDUP_REMOVED lines=9> */
[----:B------:R-:W-:Y:S01]  /*2cf0*/  FFMA.FTZ R4, R3, R4, -0.074792981147766113281 ;  /* 0xbd992d1003047423 */ /* 0x000fe20000010004 */
[----:B------:R-:W-:Y:S01]  /*2d00*/  BSSY.RECONVERGENT B2, `(.L_x_9831) ;  /* 0x0000020000027945 */ /* 0x000fe20003800200 */
[----:B------:R-:W-:-:S02]  /*2d10*/  FSEL R9, R6, R27, P3 ;  /* 0x0000001b06097208 */ /* 0x000fc40001800000 */
[----:B------:R-:W-:Y:S01]  /*2d20*/  FFMA.FTZ R4, R3, R4, 0.10640415549278259277 ;  /* 0x3dd9ea6c03047423 */ /* 0x000fe20000010004 */
[----:B------:R-:W-:-:S03]  /*2d30*/  FSEL R27, R27, R6, P3 ;  /* 0x000000061b1b7208 */ /* 0x000fc60001800000 */
[----:B------:R-:W-:-:S04]  /*2d40*/  FFMA.FTZ R4, R3, R4, -0.14207722246646881104 ;  /* 0xbe117cb103047423 */ /* 0x000fc80000010004 */
        /* <DEDUP_REMOVED lines=8> */
[----:B------:R-:W-:Y:S01]  /*2dd0*/  @!P2 FADD.FTZ R0, -R0, -RZ ;  /* 0x800000ff0000a221 */ /* 0x000fe20000010100 */
[----:B------:R-:W-:-:S03]  /*2de0*/  FSETP.NEU.FTZ.AND P2, PT, R20, RZ, PT ;  /* 0x000000ff1400720b */ /* 0x000fc60003f5d000 */
        /* <DEDUP_REMOVED lines=16> */
[----:B-----5:R-:W-:Y:S05]  /*2ef0*/  CALL.REL.NOINC `($__internal_23_$__cuda_sm3x_div_rn_ftz_f32_slowpath) ;  /* 0x0000000c00887944 */ /* 0x020fea0003c00000 */
.L_x_9832:
[----:B------:R-:W-:Y:S05]  /*2f00*/  BSYNC.RECONVERGENT B2 ;  /* 0x0000000000027941 */ /* 0x000fea0003800200 */
.L_x_9831:
[----:B------:R-:W-:Y:S02]  /*2f10*/  HFMA2 R4, -RZ, RZ, 0.89990234375, 10328 ;  /* 0x3b33710bff047431 */ /* 0x000fe400000001ff */
[----:B------:R-:W-:Y:S01]  /*2f20*/  FMUL.FTZ R3, R0, R0 ;  /* 0x0000000000037220 */ /* 0x000fe20000410000 */
[----:B-----5:R-:W-:Y:S01]  /*2f30*/  HADD2.F32 R17, -RZ, R14.H0_H0 ;  /* 0x2000000eff117230 */ /* 0x020fe20000004100 */
[----:B------:R-:W-:Y:S01]  /*2f40*/  MOV R5, 0x3f6ee581 ;  /* 0x3f6ee58100057802 */ /* 0x000fe20000000f00 */
[----:B------:R-:W-:Y:S02]  /*2f50*/  HADD2.F32 R18, -RZ, R12.H0_H0 ;  /* 0x2000000cff127230 */ /* 0x000fe40000004100 */
[----:B------:R-:W-:Y:S01]  /*2f60*/  FFMA.FTZ R4, R3, R4, -0.015681877732276916504 ;  /* 0xbc80774803047423 */ /* 0x000fe20000010004 */
[----:B------:R-:W-:Y:S01]  /*2f70*/  ISETP.GE.AND P0, PT, R11, RZ, PT ;  /* 0x000000ff0b00720c */ /* 0x000fe20003f06270 */
[----:B------:R-:W-:Y:S01]  /*2f80*/  FADD.FTZ R27, |R17|, -RZ ;  /* 0x800000ff111b7221 */ /* 0x000fe20000010200 */
[----:B------:R-:W-:Y:S01]  /*2f90*/  FSETP.NEU.FTZ.AND P1, PT, |R11|, |R8|, PT ;  /* 0x400000080b00720b */ /* 0x000fe20003f3d200 */
[C---:B------:R-:W-:Y:S01]  /*2fa0*/  FFMA.FTZ R4, R3.reuse, R4, 0.042200751602649688721 ;  /* 0x3d2cdab203047423 */ /* 0x040fe20000010004 */
[C---:B------:R-:W-:Y:S01]  /*2fb0*/  FADD.FTZ R6, |R18|.reuse, -RZ ;  /* 0x800000ff12067221 */ /* 0x040fe20000010200 */
[----:B------:R-:W-:Y:S01]  /*2fc0*/  FSETP.GT.FTZ.AND P2, PT, |R18|, |R17|, PT ;  /* 0x400000111200720b */ /* 0x000fe20003f54200 */
[----:B------:R-:W-:Y:S01]  /*2fd0*/  BSSY.RECONVERGENT B2, `(.L_x_9833) ;  /* 0x0000022000027945 */ /* 0x000fe20003800200 */
[----:B------:R-:W-:-:S02]  /*2fe0*/  FFMA.FTZ R4, R3, R4, -0.074792981147766113281 ;  /* 0xbd992d1003047423 */ /* 0x000fc40000010004 */
[----:B------:R-:W-:Y:S02]  /*2ff0*/  FSEL R20, R6, R27, P2 ;  /* 0x0000001b06147208 */ /* 0x000fe40001000000 */
[----:B------:R-:W-:Y:S01]  /*3000*/  FFMA.FTZ R4, R3, R4, 0.10640415549278259277 ;  /* 0x3dd9ea6c03047423 */ /* 0x000fe20000010004 */
[----:B------:R-:W-:Y:S01]  /*3010*/  FSEL R27, R27, R6, P2 ;  /* 0x000000061b1b7208 */ /* 0x000fe20001000000 */
[----:B------:R-:W0:Y:S02]  /*3020*/  MUFU.RCP R21, R20 ;  /* 0x0000001400157308 */ /* 0x000e240000001000 */
        /* <DEDUP_REMOVED lines=10> */
[----:B------:R-:W-:Y:S01]  /*30d0*/  FSETP.NEU.FTZ.AND P3, PT, R9, RZ, PT ;  /* 0x000000ff0900720b */ /* 0x000fe20003f7d000 */
[----:B------:R-:W-:Y:S02]  /*30e0*/  FADD.FTZ R9, |R8|, |R11| ;  /* 0x4000000b08097221 */ /* 0x000fe40000010200 */
        /* <DEDUP_REMOVED lines=15> */
[----:B------:R-:W-:Y:S05]  /*31e0*/  CALL.REL.NOINC `($__internal_23_$__cuda_sm3x_div_rn_ftz_f32_slowpath) ;  /* 0x0000000800cc7944 */ /* 0x000fea0003c00000 */
.L_x_9834:
[----:B------:R-:W-:Y:S05]  /*31f0*/  BSYNC.RECONVERGENT B2 ;  /* 0x0000000000027941 */ /* 0x000fea0003800200 */
.L_x_9833:
[----:B------:R-:W-:Y:S01]  /*3200*/  MOV R4, 0x3b33710b ;  /* 0x3b33710b00047802 */ /* 0x000fe20000000f00 */
        /* <DEDUP_REMOVED lines=45> */
.L_x_9836:
[----:B------:R-:W-:Y:S05]  /*34e0*/  BSYNC.RECONVERGENT B2 ;  /* 0x0000000000027941 */ /* 0x000fea0003800200 */
.L_x_9835:
[----:B------:R-:W-:Y:S02]  /*34f0*/  HFMA2 R4, -RZ, RZ, 0.89990234375, 10328 ;  /* 0x3b33710bff047431 */ /* 0x000fe400000001ff */
[----:B------:R-:W-:Y:S01]  /*3500*/  FMUL.FTZ R3, R0, R0 ;  /* 0x0000000000037220 */ /* 0x000fe20000410000 */
[----:B------:R-:W-:Y:S01]  /*3510*/  HADD2.F32 R17, -RZ, R15.H0_H0 ;  /* 0x2000000fff117230 */ /* 0x000fe20000004100 */
[----:B------:R-:W-:Y:S01]  /*3520*/  MOV R5, 0x3f6ee581 ;  /* 0x3f6ee58100057802 */ /* 0x000fe20000000f00 */
        /* <DEDUP_REMOVED lines=9> */
[C---:B------:R-:W-:Y:S01]  /*35c0*/  FFMA.FTZ R4, R3.reuse, R4, -0.074792981147766113281 ;  /* 0xbd992d1003047423 */ /* 0x040fe20000010004 */
[----:B------:R-:W-:Y:S01]  /*35d0*/  FSETP.NEU.FTZ.AND P2, PT, R8, RZ, PT ;  /* 0x000000ff0800720b */ /* 0x000fe20003f5d000 */
[----:B------:R-:W-:Y:S01]  /*35e0*/  BSSY.RECONVERGENT B2, `(.L_x_9837) ;  /* 0x000001f000027945 */ /* 0x000fe20003800200 */
[----:B------:R-:W-:Y:S01]  /*35f0*/  FSEL R20, R6, R27, P3 ;  /* 0x0000001b06147208 */ /* 0x000fe20001800000 */
[----:B------:R-:W-:Y:S01]  /*3600*/  FFMA.FTZ R4, R3, R4, 0.10640415549278259277 ;  /* 0x3dd9ea6c03047423 */ /* 0x000fe20000010004 */
[----:B------:R-:W-:-:S02]  /*3610*/  FSEL R27, R27, R6, P3 ;  /* 0x000000061b1b7208 */ /* 0x000fc40001800000 */
[----:B------:R-:W0:Y:S01]  /*3620*/  MUFU.RCP R21, R20 ;  /* 0x0000001400157308 */ /* 0x000e220000001000 */
        /* <DEDUP_REMOVED lines=9> */
[----:B------:R-:W-:-:S03]  /*36c0*/  HFMA2 R3, -RZ, RZ, 2.04296875, -15.78125 ;  /* 0x4016cbe4ff037431 */ /* 0x000fc600000001ff */
[----:B------:R-:W-:Y:S01]  /*36d0*/  @!P0 FFMA.FTZ R4, R5, 1.6832555532455444336, R0 ;  /* 0x3fd774eb05048823 */ /* 0x000fe20000010000 */
[----:B0-----:R-:W-:Y:S01]  /*36e0*/  FFMA R0, -R20, R21, 1 ;  /* 0x3f80000014007423 */ /* 0x001fe20000000115 */
[----:B------:R-:W-:Y:S01]  /*36f0*/  @!P1 FSEL R4, R3, 0.78539818525314331055, !P0 ;  /* 0x3f490fdb03049808 */ /* 0x000fe20004000000 */
[----:B------:R-:W0:Y:S01]  /*3700*/  FCHK P1, R27, R20 ;  /* 0x000000141b007302 */ /* 0x000e220000020000 */
[----:B------:R-:W-:Y:S01]  /*3710*/  @!P2 FSEL R4, RZ, 3.1415927410125732422, P0 ;  /* 0x40490fdbff04a808 */ /* 0x000fe20000000000 */
        /* <DEDUP_REMOVED lines=10> */
[----:B------:R-:W-:Y:S05]  /*37c0*/  CALL.REL.NOINC `($__internal_23_$__cuda_sm3x_div_rn_ftz_f32_slowpath) ;  /* 0x0000000400547944 */ /* 0x000fea0003c00000 */
.L_x_9838:
[----:B------:R-:W-:Y:S05]  /*37d0*/  BSYNC.RECONVERGENT B2 ;  /* 0x0000000000027941 */ /* 0x000fea0003800200 */
.L_x_9837:
[----:B------:R-:W-:Y:S02]  /*37e0*/  IMAD.MOV.U32 R4, RZ, RZ, 0x3b33710b ;  /* 0x3b33710bff047424 */ /* 0x000fe400078e00ff */
        /* <DEDUP_REMOVED lines=44> */
[----:B------:R-:W-:Y:S05]  /*3ab0*/  CALL.REL.NOINC `($__internal_23_$__cuda_sm3x_div_rn_ftz_f32_slowpath) ;  /* 0x0000000000987944 */ /* 0x000fea0003c00000 */
.L_x_9840:
[----:B------:R-:W-:Y:S05]  /*3ac0*/  BSYNC.RECONVERGENT B2 ;  /* 0x0000000000027941 */ /* 0x000fea0003800200 */
.L_x_9839:
        /* <DEDUP_REMOVED lines=10> */
[----:B------:R-:W-:Y:S01]  /*3b70*/  F2FP.F16.F32.PACK_AB R16, R19, R16 ;  /* 0x000000101310723e */ /* 0x000fe200000000ff */
[----:B------:R-:W-:Y:S01]  /*3b80*/  FFMA.FTZ R4, R3, R4, -0.074792981147766113281 ;  /* 0xbd992d1003047423 */ /* 0x000fe20000010004 */
[----:B------:R-:W-:-:S03]  /*3b90*/  F2FP.F16.F32.PACK_AB R12, R11, R12 ;  /* 0x0000000c0b0c723e */ /* 0x000fc600000000ff */
[----:B------:R-:W-:-:S04]  /*3ba0*/  FFMA.FTZ R4, R3, R4, 0.10640415549278259277 ;  /* 0x3dd9ea6c03047423 */ /* 0x000fc80000010004 */
[----:B------:R-:W-:-:S04]  /*3bb0*/  FFMA.FTZ R4, R3, R4, -0.14207722246646881104 ;  /* 0xbe117cb103047423 */ /* 0x000fc80000010004 */
[----:B------:R-:W-:-:S04]  /*3bc0*/  FFMA.FTZ R4, R3, R4, 0.19993925094604492188 ;  /* 0x3e4cbce003047423 */ /* 0x000fc80000010004 */
[----:B------:R-:W-:-:S04]  /*3bd0*/  FFMA.FTZ R4, R3, R4, -0.33333197236061096191 ;  /* 0xbeaaaa7d03047423 */ /* 0x000fc80000010004 */
[----:B------:R-:W-:Y:S02]  /*3be0*/  FMUL.FTZ R3, R3, R4 ;  /* 0x0000000403037220 */ /* 0x000fe40000410000 */
[----:B------:R-:W0:Y:S02]  /*3bf0*/  LDC.64 R4, c[0x0][0x388] ;  /* 0x0000e200ff047b82 */ /* 0x000e240000000a00 */
[----:B------:R-:W-:-:S04]  /*3c00*/  FFMA.FTZ R0, R3, R0, R0 ;  /* 0x0000000003007223 */ /* 0x000fc80000010000 */
[----:B------:R-:W-:Y:S01]  /*3c10*/  FFMA.FTZ R3, R17, 1.6832555532455444336, -R0 ;  /* 0x3fd774eb11037823 */ /* 0x000fe20000010800 */
[----:B------:R-:W-:-:S04]  /*3c20*/  F2FP.F16.F32.PACK_AB R17, R9, R10 ;  /* 0x0000000a0911723e */ /* 0x000fc800000000ff */
        /* <DEDUP_REMOVED lines=11> */
[----:B------:R-:W-:Y:S01]  /*3ce0*/  F2FP.F16.F32.PACK_AB R13, R15, R14 ;  /* 0x0000000e0f0d723e */ /* 0x000fe200000000ff */
[----:B------:R-:W-:Y:S04]  /*3cf0*/  STG.E.64 desc[UR4][R4.64], R16 ;  /* 0x0000001004007986 */ /* 0x000fe8000c101b04 */
[----:B------:R-:W-:Y:S01]  /*3d00*/  STG.E.64 desc[UR4][R4.64+0x400], R12 ;  /* 0x0004000c04007986 */ /* 0x000fe2000c101b04 */
[----:B------:R-:W-:Y:S05]  /*3d10*/  EXIT ;  /* 0x000000000000794d */ /* 0x000fea0003800000 */
        .weak           $__internal_23_$__cuda_sm3x_div_rn_ftz_f32_slowpath
        .type           $__internal_23_$__cuda_sm3x_div_rn_ftz_f32_slowpath,@function
        .size           $__internal_23_$__cuda_sm3x_div_rn_ftz_f32_slowpath,(.L_x_16770 - $__internal_23_$__cuda_sm3x_div_rn_ftz_f32_slowpath)
$__internal_23_$__cuda_sm3x_div_rn_ftz_f32_slowpath:
        /* <DEDUP_REMOVED lines=35> */
.L_x_9843:
[----:B------:R-:W-:Y:S05]  /*3f50*/  BSYNC.RELIABLE B1 ;  /* 0x0000000000017941 */ /* 0x000fea0003800100 */
.L_x_9842:
        /* <DEDUP_REMOVED lines=27> */
.L_x_9849:
[----:B------:R-:W-:-:S07]  /*4110*/  LEA R0, R3, R0, 0x17 ;  /* 0x0000000003007211 */ /* 0x000fce00078eb8ff */
.L_x_9850:
[----:B------:R-:W-:Y:S05]  /*4120*/  BSYNC.RECONVERGENT B1 ;  /* 0x0000000000017941 */ /* 0x000fea0003800200 */
.L_x_9848:
[----:B------:R-:W-:Y:S05]  /*4130*/  BRA `(.L_x_9851) ;  /* 0x0000000000207947 */ /* 0x000fea0003800000 */
.L_x_9847:
[----:B------:R-:W-:-:S04]  /*4140*/  LOP3.LUT R27, R0, 0x80000000, R27, 0x48, !PT ;  /* 0x80000000001b7812 */ /* 0x000fc800078e481b */
[----:B------:R-:W-:Y:S01]  /*4150*/  LOP3.LUT R0, R27, 0x7f800000, RZ, 0xfc, !PT ;  /* 0x7f8000001b007812 */ /* 0x000fe200078efcff */
[----:B------:R-:W-:Y:S06]  /*4160*/  BRA `(.L_x_9851) ;  /* 0x0000000000147947 */ /* 0x000fec0003800000 */
.L_x_9846:
[----:B------:R-:W-:Y:S01]  /*4170*/  LOP3.LUT R0, R0, 0x80000000, R27, 0x48, !PT ;  /* 0x8000000000007812 */ /* 0x000fe200078e481b */
[----:B------:R-:W-:Y:S06]  /*4180*/  BRA `(.L_x_9851) ;  /* 0x00000000000c7947 */ /* 0x000fec0003800000 */
.L_x_9845:
[----:B------:R-:W0:Y:S01]  /*4190*/  MUFU.RSQ R0, -QNAN ;  /* 0xffc0000000007908 */ /* 0x000e220000001400 */
[----:B------:R-:W-:Y:S05]  /*41a0*/  BRA `(.L_x_9851) ;  /* 0x0000000000047947 */ /* 0x000fea0003800000 */
.L_x_9844:
[----:B------:R-:W-:-:S07]  /*41b0*/  FADD.FTZ R0, R27, R0 ;  /* 0x000000001b007221 */ /* 0x000fce0000010000 */
.L_x_9851:
[----:B------:R-:W-:Y:S05]  /*41c0*/  BSYNC.RECONVERGENT B0 ;  /* 0x0000000000007941 */ /* 0x000fea0003800200 */
.L_x_9841:
[----:B------:R-:W-:-:S04]  /*41d0*/  HFMA2 R5, -RZ, RZ, 0, 0 ;  /* 0x00000000ff057431 */ /* 0x000fc800000001ff */
[----:B0-----:R-:W-:Y:S05]  /*41e0*/  RET.REL.NODEC R4 `(_ZN2at6native29vectorized_elementwise_kernelILi4ENS0_13BinaryFunctorIN3c104HalfES4_S4_ZZZNS0_17atan2_kernel_cudaERNS_18TensorIteratorBaseEENKUlvE_clEvENKUlvE1_clEvEUlS4_S4_E_EESt5arrayIPcLm3EEEEviT0_T1_) ;  /* 0xffffffbc04847950 */ /* 0x001fea0003c3ffff */
.L_x_9852:
        /* <DEDUP_REMOVED lines=9> */
.L_x_16770:


//--------------------- .text._ZN2at6native29vectorized_elementwise_kernelILi8ENS0_13BinaryFunctorIN3c104HalfES4_S4_ZZZNS0_17atan2_kernel_cudaERNS_18TensorIteratorBaseEENKUlvE_clEvENKUlvE1_clEvEUlS4_S4_E_EESt5arrayIPcLm3EEEEviT0_T1_ --------------------------
	.section	.text._ZN2at6native29vectorized_elementwise_kernelILi8ENS0_13BinaryFunctorIN3c104HalfES4_S4_ZZZNS0_17atan2_kernel_cudaERNS_18TensorIteratorBaseEENKUlvE_clEvENKUlvE1_clEvEUlS4_S4_E_EESt5arrayIPcLm3EEEEviT0_T1_,"ax",@progbits
	.align	128
        .global         _ZN2at6native29vectorized_elementwise_kernelILi8ENS0_13BinaryFunctorIN3c104HalfES4_S4_ZZZNS0_17atan2_kernel_cudaERNS_18TensorIteratorBaseEENKUlvE_clEvENKUlvE1_clEvEUlS4_S4_E_EESt5arrayIPcLm3EEEEviT0_T1_
        .type           _ZN2at6native29vectorized_elementwise_kernelILi8ENS0_13BinaryFunctorIN3c104HalfES4_S4_ZZZNS0_17atan2_kernel_cudaERNS_18TensorIteratorBaseEENKUlvE_clEvENKUlvE1_clEvEUlS4_S4_E_EESt5arrayIPcLm3EEEEviT0_T1_,@function
        .size           _ZN2at6native29vectorized_elementwise_kernelILi8ENS0_13BinaryFunctorIN3c104HalfES4_S4_ZZZNS0_17atan2_kernel_cudaERNS_18TensorIteratorBaseEENKUlvE_clEvENKUlvE1_clEvEUlS4_S4_E_EESt5arrayIPcLm3EEEEviT0_T1_,(.L_x_16902 - _ZN2at6native29vectorized_elementwise_kernelILi8ENS0_13BinaryFunctorIN3c104HalfES4_S4_ZZZNS0_17atan2_kernel_cudaERNS_18TensorIteratorBaseEENKUlvE_clEvENKUlvE1_clEvEUlS4_S4_E_EESt5arrayIPcLm3EEEEviT0_T1_)
        .other          _ZN2at6native29vectorized_elementwise_kernelILi8ENS0_13BinaryFunctorIN3c104HalfES4_S4_ZZZNS0_17atan2_kernel_cudaERNS_18TensorIteratorBaseEENKUlvE_clEvENKUlvE1_clEvEUlS4_S4_E_EESt5arrayIPcLm3EEEEviT0_T1_,@"STO_CUDA_ENTRY STV_DEFAULT"
_ZN2at6native29vectorized_elementwise_kernelILi8ENS0_13BinaryFunctorIN3c104HalfES4_S4_ZZZNS0_17atan2_kernel_cudaERNS_18TensorIteratorBaseEENKUlvE_clEvENKUlvE1_clEvEUlS4_S4_E_EESt5arrayIPcLm3EEEEviT0_T1_:
.text._ZN2at6native29vectorized_elementwise_kernelILi8ENS0_13BinaryFunctorIN3c104HalfES4_S4_ZZZNS0_17atan2_kernel_cudaERNS_18TensorIteratorBaseEENKUlvE_clEvENKUlvE1_clEvEUlS4_S4_E_EESt5arrayIPcLm3EEEEviT0_T1_:
[----:B------:R-:W-:Y:S01]  /*0000*/  LDC R1, c[0x0][0x37c] ;  /* 0x0000df00ff017b82 */ /* 0x000fe20000000800 */
[----:B------:R-:W-:Y:S05]  /*0010*/  EXIT ;  /* 0x000000000000794d */ /* 0x000fea0003800000 */
.L_x_9853:
        /* <DEDUP_REMOVED lines=14> */
.L_x_16902:


//--------------------- .text._ZN2at6native18elementwise_kernelILi128ELi4EZNS0_15gpu_kernel_implINS0_13BUnaryFunctorIN3c104HalfES5_S5_ZZZNS0_17atan2_kernel_cudaERNS_18TensorIteratorBaseEENKUlvE_clEvENKUlvE1_clEvEUlS5_S5_E_EEEEvS7_RKT_EUliE_EEviT1_ --------------------------
	.section	.text._ZN2at6native18elementwise_kernelILi128ELi4EZNS0_15gpu_kernel_implINS0_13BUnaryFunctorIN3c104HalfES5_S5_ZZZNS0_17atan2_kernel_cudaERNS_18TensorIteratorBaseEENKUlvE_clEvENKUlvE1_clEvEUlS5_S5_E_EEEEvS7_RKT_EUliE_EEviT1_,"ax",@progbits
	.align	128
        .global         _ZN2at6native18elementwise_kernelILi128ELi4EZNS0_15gpu_kernel_implINS0_13BUnaryFunctorIN3c104HalfES5_S5_ZZZNS0_17atan2_kernel_cudaERNS_18TensorIteratorBaseEENKUlvE_clEvENKUlvE1_clEvEUlS5_S5_E_EEEEvS7_RKT_EUliE_EEviT1_
        .type           _ZN2at6native18elementwise_kernelILi128ELi4EZNS0_15gpu_kernel_implINS0_13BUnaryFunctorIN3c104HalfES5_S5_ZZZNS0_17atan2_kernel_cudaERNS_18TensorIteratorBaseEENKUlvE_clEvENKUlvE1_clEvEUlS5_S5_E_EEEEvS7_RKT_EUliE_EEviT1_,@function
        .size           _ZN2at6native18elementwise_kernelILi128ELi4EZNS0_15gpu_kernel_implINS0_13BUnaryFunctorIN3c104HalfES5_S5_ZZZNS0_17atan2_kernel_cudaERNS_18TensorIteratorBaseEENKUlvE_clEvENKUlvE1_clEvEUlS5_S5_E_EEEEvS7_RKT_EUliE_EEviT1_,(.L_x_16771 - _ZN2at6native18elementwise_kernelILi128ELi4EZNS0_15gpu_kernel_implINS0_13BUnaryFunctorIN3c104HalfES5_S5_ZZZNS0_17atan2_kernel_cudaERNS_18TensorIteratorBaseEENKUlvE_clEvENKUlvE1_clEvEUlS5_S5_E_EEEEvS7_RKT_EUliE_EEviT1_)
        .other          _ZN2at6native18elementwise_kernelILi128ELi4EZNS0_15gpu_kernel_implINS0_13BUnaryFunctorIN3c104HalfES5_S5_ZZZNS0_17atan2_kernel_cudaERNS_18TensorIteratorBaseEENKUlvE_clEvENKUlvE1_clEvEUlS5_S5_E_EEEEvS7_RKT_EUliE_EEviT1_,@"STO_CUDA_ENTRY STV_DEFAULT"
_ZN2at6native18elementwise_kernelILi128ELi4EZNS0_15gpu_kernel_implINS0_13BUnaryFunctorIN3c104HalfES5_S5_ZZZNS0_17atan2_kernel_cudaERNS_18TensorIteratorBaseEENKUlvE_clEvENKUlvE1_clEvEUlS5_S5_E_EEEEvS7_RKT_EUliE_EEviT1_:
.text._ZN2at6native18elementwise_kernelILi128ELi4EZNS0_15gpu_kernel_implINS0_13BUnaryFunctorIN3c104HalfES5_S5_ZZZNS0_17atan2_kernel_cudaERNS_18TensorIteratorBaseEENKUlvE_clEvENKUlvE1_clEvEUlS5_S5_E_EEEEvS7_RKT_EUliE_EEviT1_:
        /* <DEDUP_REMOVED lines=319> */
.L_x_9856:
        /* <DEDUP_REMOVED lines=19> */
.L_x_9860:
[----:B------:R-:W2:Y:S02]  /*1520*/  LDG.E.U8 R2, desc[UR36][R2.64] ;  /* 0x0000002402027981 */ /* 0x000ea4000c1e1100 */
[----:B--2---:R-:W-:-:S04]  /*1530*/  I2FP.F32.U32 R0, R2 ;  /* 0x0000000200007245 */ /* 0x004fc80000201000 */
[----:B------:R-:W-:-:S04]  /*1540*/  F2FP.F16.F32.PACK_AB R0, RZ, R0 ;  /* 0x00000000ff00723e */ /* 0x000fc800000000ff */
[----:B------:R-:W-:Y:S01]  /*1550*/  PRMT R8, R0, 0x7610, R8 ;  /* 0x0000761000087816 */ /* 0x000fe20000000008 */
[----:B------:R-:W-:Y:S06]  /*1560*/  BRA `(.L_x_9862) ;  /* 0x0000000c00d47947 */ /* 0x000fec0003800000 */
.L_x_9859:
        /* <DEDUP_REMOVED lines=11> */
.L_x_9864:
[----:B------:R-:W2:Y:S02]  /*1620*/  LDG.E R2, desc[UR36][R2.64] ;  /* 0x0000002402027981 */ /* 0x000ea4000c1e1900 */
[----:B--2---:R-:W-:-:S04]  /*1630*/  I2FP.F32.S32 R0, R2 ;  /* 0x0000000200007245 */ /* 0x004fc80000201400 */
[----:B------:R-:W-:-:S04]  /*1640*/  F2FP.F16.F32.PACK_AB R0, RZ, R0 ;  /* 0x00000000ff00723e */ /* 0x000fc800000000ff */
[----:B------:R-:W-:Y:S01]  /*1650*/  PRMT R8, R0, 0x7610, R8 ;  /* 0x0000761000087816 */ /* 0x000fe20000000008 */
[----:B------:R-:W-:Y:S06]  /*1660*/  BRA `(.L_x_9862) ;  /* 0x0000000c00947947 */ /* 0x000fec0003800000 */
.L_x_9863:
[----:B------:R-:W2:Y:S02]  /*1670*/  LDG.E.U16 R2, desc[UR36][R2.64] ;  /* 0x0000002402027981 */ /* 0x000ea4000c1e1500 */
[----:B--2---:R-:W0:Y:S02]  /*1680*/  I2F.S16 R0, R2 ;  /* 0x0000000200007306 */ /* 0x004e240000101400 */
[----:B0-----:R-:W-:-:S04]  /*1690*/  F2FP.F16.F32.PACK_AB R0, RZ, R0 ;  /* 0x00000000ff00723e */ /* 0x001fc800000000ff */
[----:B------:R-:W-:Y:S01]  /*16a0*/  PRMT R8, R0, 0x7610, R8 ;  /* 0x0000761000087816 */ /* 0x000fe20000000008 */
[----:B------:R-:W-:Y:S06]  /*16b0*/  BRA `(.L_x_9862) ;  /* 0x0000000c00807947 */ /* 0x000fec0003800000 */
.L_x_9858:
        /* <DEDUP_REMOVED lines=9> */
.L_x_9866:
[----:B------:R0:W5:Y:S01]  /*1750*/  LDG.E.U16 R8, desc[UR36][R2.64] ;  /* 0x0000002402087981 */ /* 0x000162000c1e1500 */
[----:B------:R-:W-:Y:S05]  /*1760*/  BRA `(.L_x_9862) ;  /* 0x0000000c00547947 */ /* 0x000fea0003800000 */
.L_x_9865:
        /* <DEDUP_REMOVED lines=9> */
.L_x_9868:
[----:B------:R1:W5:Y:S01]  /*1800*/  LDG.E.U16 R8, desc[UR36][R2.64] ;  /* 0x0000002402087981 */ /* 0x000362000c1e1500 */
[----:B------:R-:W-:Y:S05]  /*1810*/  BRA `(.L_x_9862) ;  /* 0x0000000c00287947 */ /* 0x000fea0003800000 */
.L_x_9867:
        /* <DEDUP_REMOVED lines=13> */
.L_x_9857:
        /* <DEDUP_REMOVED lines=14> */
.L_x_9871:
        /* <DEDUP_REMOVED lines=13> */
.L_x_9870:
        /* <DEDUP_REMOVED lines=27> */
.L_x_9873:
        /* <DEDUP_REMOVED lines=14> */
.L_x_9872:
[----:B------:R-:W2:Y:S02]  /*1d30*/  LDG.E.U16 R0, desc[UR36][R2.64] ;  /* 0x0000002402007981 */ /* 0x000ea4000c1e1500 */
[----:B--2---:R-:W-:-:S05]  /*1d40*/  IMAD.U32 R0, R0, 0x10000, RZ ;  /* 0x0001000000007824 */ /* 0x004fca00078e00ff */
[----:B------:R-:W-:-:S04]  /*1d50*/  F2FP.F16.F32.PACK_AB R0, RZ, R0 ;  /* 0x00000000ff00723e */ /* 0x000fc800000000ff */
[----:B------:R-:W-:Y:S01]  /*1d60*/  PRMT R8, R0, 0x7610, R8 ;  /* 0x0000761000087816 */ /* 0x000fe20000000008 */
[----:B------:R-:W-:Y:S06]  /*1d70*/  BRA `(.L_x_9862) ;  /* 0x0000000400d07947 */ /* 0x000fec0003800000 */
.L_x_9869:
        /* <DEDUP_REMOVED lines=13> */
.L_x_9876:
        /* <DEDUP_REMOVED lines=21> */
.L_x_9880:
[----:B------:R-:W-:Y:S05]  /*1fa0*/  BSYNC.RECONVERGENT B1 ;  /* 0x0000000000017941 */ /* 0x000fea0003800200 */
.L_x_9879:
[----:B------:R-:W-:Y:S02]  /*1fb0*/  SHF.L.U32 R0, R0, 0x14, RZ ;  /* 0x0000001400007819 */ /* 0x000fe400000006ff */
[----:B------:R-:W-:-:S04]  /*1fc0*/  LEA R2, R2, 0x3b800000, 0x17 ;  /* 0x3b80000002027811 */ /* 0x000fc800078eb8ff */
[----:B------:R-:W-:-:S07]  /*1fd0*/  LOP3.LUT R0, R2, R0, R7, 0xfe, !PT ;  /* 0x0000000002007212 */ /* 0x000fce00078efe07 */
.L_x_9878:
[----:B------:R-:W-:Y:S05]  /*1fe0*/  BSYNC.RECONVERGENT B0 ;  /* 0x0000000000007941 */ /* 0x000fea0003800200 */
.L_x_9877:
[----:B------:R-:W-:-:S04]  /*1ff0*/  F2FP.F16.F32.PACK_AB R0, RZ, R0 ;  /* 0x00000000ff00723e */ /* 0x000fc800000000ff */
[----:B------:R-:W-:Y:S01]  /*2000*/  PRMT R8, R0, 0x7610, R8 ;  /* 0x0000761000087816 */ /* 0x000fe20000000008 */
[----:B------:R-:W-:Y:S06]  /*2010*/  BRA `(.L_x_9862) ;  /* 0x0000000400287947 */ /* 0x000fec0003800000 */
.L_x_9875:
        /* <DEDUP_REMOVED lines=21> */
.L_x_9884:
[----:B------:R-:W-:Y:S05]  /*2170*/  BSYNC.RECONVERGENT B1 ;  /* 0x0000000000017941 */ /* 0x000fea0003800200 */
.L_x_9883:
[----:B------:R-:W-:Y:S01]  /*2180*/  IMAD.SHL.U32 R0, R0, 0x200000, RZ ;  /* 0x0020000000007824 */ /* 0x000fe200078e00ff */
[----:B------:R-:W-:-:S04]  /*2190*/  LEA R2, R2, 0x37800000, 0x17 ;  /* 0x3780000002027811 */ /* 0x000fc800078eb8ff */
[----:B------:R-:W-:-:S07]  /*21a0*/  LOP3.LUT R0, R2, R0, R7, 0xfe, !PT ;  /* 0x0000000002007212 */ /* 0x000fce00078efe07 */
.L_x_9882:
[----:B------:R-:W-:Y:S05]  /*21b0*/  BSYNC.RECONVERGENT B0 ;  /* 0x0000000000007941 */ /* 0x000fea0003800200 */
.L_x_9881:
[----:B------:R-:W-:-:S04]  /*21c0*/  F2FP.F16.F32.PACK_AB R0, RZ, R0 ;  /* 0x00000000ff00723e */ /* 0x000fc800000000ff */
[----:B------:R-:W-:Y:S01]  /*21d0*/  PRMT R8, R0, 0x7610, R8 ;  /* 0x0000761000087816 */ /* 0x000fe20000000008 */
[----:B------:R-:W-:Y:S06]  /*21e0*/  BRA `(.L_x_9862) ;  /* 0x0000000000b47947 */ /* 0x000fec0003800000 */
.L_x_9874:
[----:B------:R-:W-:-:S09]  /*21f0*/  UISETP.NE.AND UP0, UPT, UR4, 0x1c, UPT ;  /* 0x0000001c0400788c */ /* 0x000fd2000bf05270 */
[----:B------:R-:W-:Y:S05]  /*2200*/  BRA.U !UP0, `(.L_x_9885) ;  /* 0x00000001089c7547 */ /* 0x000fea000b800000 */
[----:B------:R-:W-:-:S09]  /*2210*/  UISETP.NE.AND UP0, UPT, UR4, 0x1d, UPT ;  /* 0x0000001d0400788c */ /* 0x000fd2000bf05270 */
[----:B------:R-:W-:Y:S05]  /*2220*/  BRA.U !UP0, `(.L_x_9886) ;  /* 0x0000000108807547 */ /* 0x000fea000b800000 */
[----:B------:R-:W-:-:S09]  /*2230*/  UISETP.NE.AND UP0, UPT, UR4, 0x2c, UPT ;  /* 0x0000002c0400788c */ /* 0x000fd2000bf05270 */
[----:B------:R-:W-:Y:S05]  /*2240*/  BRA.U !UP0, `(.L_x_9887) ;  /* 0x0000000108487547 */ /* 0x000fea000b800000 */
.L_x_9861:
        /* <DEDUP_REMOVED lines=16> */
.L_x_9888:
[----:B------:R-:W-:Y:S01]  /*2350*/  PRMT R8, RZ, 0x7610, R8 ;  /* 0x00007610ff087816 */ /* 0x000fe20000000008 */
[----:B------:R-:W-:Y:S06]  /*2360*/  BRA `(.L_x_9862) ;  /* 0x0000000000547947 */ /* 0x000fec0003800000 */
.L_x_9887:
        /* <DEDUP_REMOVED lines=8> */
.L_x_9890:
[----:B------:R-:W-:Y:S05]  /*23f0*/  BSYNC.RECONVERGENT B0 ;  /* 0x0000000000007941 */ /* 0x000fea0003800200 */
.L_x_9889:
[----:B------:R-:W-:-:S04]  /*2400*/  F2FP.F16.F32.PACK_AB R0, RZ, R0 ;  /* 0x00000000ff00723e */ /* 0x000fc800000000ff */
[----:B------:R-:W-:Y:S01]  /*2410*/  PRMT R8, R0, 0x7610, R8 ;  /* 0x0000761000087816 */ /* 0x000fe20000000008 */
[----:B------:R-:W-:Y:S06]  /*2420*/  BRA `(.L_x_9862) ;  /* 0x0000000000247947 */ /* 0x000fec0003800000 */
.L_x_9886:
[----:B------:R-:W2:Y:S02]  /*2430*/  LDG.E.64 R2, desc[UR36][R2.64] ;  /* 0x0000002402027981 */ /* 0x000ea4000c1e1b00 */
[----:B--2---:R-:W0:Y:S02]  /*2440*/  I2F.U64 R0, R2 ;  /* 0x0000000200007312 */ /* 0x004e240000301000 */
[----:B0-----:R-:W-:-:S04]  /*2450*/  F2FP.F16.F32.PACK_AB R0, RZ, R0 ;  /* 0x00000000ff00723e */ /* 0x001fc800000000ff */
[----:B------:R-:W-:Y:S01]  /*2460*/  PRMT R8, R0, 0x7610, R8 ;  /* 0x0000761000087816 */ /* 0x000fe20000000008 */
[----:B------:R-:W-:Y:S06]  /*2470*/  BRA `(.L_x_9862) ;  /* 0x0000000000107947 */ /* 0x000fec0003800000 */
.L_x_9885:
[----:B------:R-:W2:Y:S02]  /*2480*/  LDG.E R2, desc[UR36][R2.64] ;  /* 0x0000002402027981 */ /* 0x000ea4000c1e1900 */
[----:B--2---:R-:W-:-:S04]  /*2490*/  I2FP.F32.U32 R0, R2 ;  /* 0x0000000200007245 */ /* 0x004fc80000201000 */
[----:B------:R-:W-:-:S04]  /*24a0*/  F2FP.F16.F32.PACK_AB R0, RZ, R0 ;  /* 0x00000000ff00723e */ /* 0x000fc800000000ff */
[----:B------:R-:W-:-:S07]  /*24b0*/  PRMT R8, R0, 0x7610, R8 ;  /* 0x0000761000087816 */ /* 0x000fce0000000008 */
.L_x_9862:
[----:B------:R-:W2:Y:S01]  /*24c0*/  LDC.U16 R9, c[0x0][0x592] ;  /* 0x00016480ff097b82 */ /* 0x000ea20000000400 */
[----:B-----5:R-:W-:Y:S01]  /*24d0*/  HADD2.F32 R8, -RZ, R8.H0_H0 ;  /* 0x20000008ff087230 */ /* 0x020fe20000004100 */
[----:B------:R-:W3:Y:S01]  /*24e0*/  LDCU.64 UR4, c[0x0][0x580] ;  /* 0x0000b000ff0477ac */ /* 0x000ee20008000a00 */
[----:B------:R-:W-:Y:S03]  /*24f0*/  BSSY.RECONVERGENT B1, `(.L_x_9891) ;  /* 0x0000014000017945 */ /* 0x000fe60003800200 */
[----:B01----:R-:W-:Y:S01]  /*2500*/  FADD.FTZ R3, |R8|, -RZ ;  /* 0x800000ff08037221 */ /* 0x003fe20000010200 */
[----:B---3--:R-:W-:Y:S01]  /*2510*/  IADD3 R4, P1, PT, R16, UR4, RZ ;  /* 0x0000000410047c10 */ /* 0x008fe2000ff3e0ff */
[----:B--2---:R-:W-:-:S05]  /*2520*/  HADD2.F32 R9, -RZ, R9.H0_H0 ;  /* 0x20000009ff097230 */ /* 0x004fca0000004100 */
        /* <DEDUP_REMOVED lines=14> */
[----:B------:R-:W-:Y:S05]  /*2610*/  CALL.REL.NOINC `($__internal_24_$__cuda_sm3x_div_rn_ftz_f32_slowpath) ;  /* 0x000000b000e47944 */ /* 0x000fea0003c00000 */
[----:B------:R-:W-:-:S07]  /*2620*/  IMAD.MOV.U32 R2, RZ, RZ, R13 ;  /* 0x000000ffff027224 */ /* 0x000fce00078e000d */
.L_x_9892:
[----:B------:R-:W-:Y:S05]  /*2630*/  BSYNC.RECONVERGENT B1 ;  /* 0x0000000000017941 */ /* 0x000fea0003800200 */
.L_x_9891:
[----:B------:R-:W-:Y:S02]  /*2640*/  HFMA2 R3, -RZ, RZ, 0.89990234375, 10328 ;  /* 0x3b33710bff037431 */ /* 0x000fe400000001ff */
        /* <DEDUP_REMOVED lines=42> */
.L_x_9896:
[----:B------:R-:W-:-:S06]  /*28f0*/  HADD2.F32 R3, -RZ, R8.H0_H0 ;  /* 0x20000008ff037230 */ /* 0x000fcc0000004100 */
[----:B------:R-:W0:Y:S02]  /*2900*/  F2I.S64.TRUNC R2, R3 ;  /* 0x0000000300027311 */ /* 0x000e24000020d900 */
[----:B0-----:R0:W-:Y:S01]  /*2910*/  STG.E.U8 desc[UR36][R4.64], R2 ;  /* 0x0000000204007986 */ /* 0x0011e2000c101124 */
[----:B------:R-:W-:Y:S05]  /*2920*/  BRA `(.L_x_9898) ;  /* 0x0000000c00707947 */ /* 0x000fea0003800000 */
.L_x_9895:
        /* <DEDUP_REMOVED lines=10> */
.L_x_9900:
[----:B------:R-:W-:-:S04]  /*29d0*/  HADD2.F32 R8, -RZ, R8.H0_H0 ;  /* 0x20000008ff087230 */ /* 0x000fc80000004100 */
[----:B------:R-:W0:Y:S02]  /*29e0*/  F2I.FTZ.TRUNC.NTZ R3, R8 ;  /* 0x0000000800037305 */ /* 0x000e24000021f100 */
[----:B0-----:R0:W-:Y:S01]  /*29f0*/  STG.E desc[UR36][R4.64], R3 ;  /* 0x0000000304007986 */ /* 0x0011e2000c101924 */
[----:B------:R-:W-:Y:S05]  /*2a00*/  BRA `(.L_x_9898) ;  /* 0x0000000c00387947 */ /* 0x000fea0003800000 */
.L_x_9899:
[----:B------:R-:W-:-:S04]  /*2a10*/  HADD2.F32 R8, -RZ, R8.H0_H0 ;  /* 0x20000008ff087230 */ /* 0x000fc80000004100 */
[----:B------:R-:W0:Y:S02]  /*2a20*/  F2I.FTZ.TRUNC.NTZ R3, R8 ;  /* 0x0000000800037305 */ /* 0x000e24000021f100 */
[----:B0-----:R0:W-:Y:S01]  /*2a30*/  STG.E.U16 desc[UR36][R4.64], R3 ;  /* 0x0000000304007986 */ /* 0x0011e2000c101524 */
[----:B------:R-:W-:Y:S05]  /*2a40*/  BRA `(.L_x_9898) ;  /* 0x0000000c00287947 */ /* 0x000fea0003800000 */
.L_x_9894:
        /* <DEDUP_REMOVED lines=9> */
.L_x_9902:
[----:B------:R0:W-:Y:S01]  /*2ae0*/  STG.E.U16 desc[UR36][R4.64], R8 ;  /* 0x0000000804007986 */ /* 0x0001e2000c101524 */
[----:B------:R-:W-:Y:S05]  /*2af0*/  BRA `(.L_x_9898) ;  /* 0x0000000800fc7947 */ /* 0x000fea0003800000 */
.L_x_9901:
        /* <DEDUP_REMOVED lines=10> */
.L_x_9904:
[----:B------:R-:W-:-:S05]  /*2ba0*/  HADD2.F32 R0, -RZ, R8.H0_H0 ;  /* 0x20000008ff007230 */ /* 0x000fca0000004100 */
[----:B------:R-:W-:-:S04]  /*2bb0*/  F2FP.F16.F32.PACK_AB R0, RZ, R0 ;  /* 0x00000000ff00723e */ /* 0x000fc800000000ff */
[----:B------:R-:W-:-:S05]  /*2bc0*/  PRMT R0, R0, 0x5410, RZ ;  /* 0x0000541000007816 */ /* 0x000fca00000000ff */
[----:B------:R0:W-:Y:S01]  /*2bd0*/  STG.E desc[UR36][R4.64], R0 ;  /* 0x0000000004007986 */ /* 0x0001e2000c101924 */
[----:B------:R-:W-:Y:S05]  /*2be0*/  BRA `(.L_x_9898) ;  /* 0x0000000800c07947 */ /* 0x000fea0003800000 */
.L_x_9903:
[----:B------:R-:W-:-:S05]  /*2bf0*/  HADD2.F32 R2, -RZ, R8.H0_H0 ;  /* 0x20000008ff027230 */ /* 0x000fca0000004100 */
[----:B------:R-:W-:-:S06]  /*2c00*/  FMUL.FTZ R2, R2, 1 ;  /* 0x3f80000002027820 */ /* 0x000fcc0000410000 */
[----:B------:R-:W0:Y:S02]  /*2c10*/  F2F.F64.F32 R2, R2 ;  /* 0x0000000200027310 */ /* 0x000e240000201800 */
[----:B0-----:R0:W-:Y:S01]  /*2c20*/  STG.E.64 desc[UR36][R4.64], R2 ;  /* 0x0000000204007986 */ /* 0x0011e2000c101b24 */
[----:B------:R-:W-:Y:S05]  /*2c30*/  BRA `(.L_x_9898) ;  /* 0x0000000800ac7947 */ /* 0x000fea0003800000 */
.L_x_9893:
        /* <DEDUP_REMOVED lines=13> */
.L_x_9907:
[----:B------:R-:W-:Y:S01]  /*2d10*/  HADD2.F32 R8, -RZ, R8.H0_H0 ;  /* 0x20000008ff087230 */ /* 0x000fe20000004100 */
[----:B------:R-:W-:-:S04]  /*2d20*/  CS2R R10, SRZ ;  /* 0x00000000000a7805 */ /* 0x000fc8000001ff00 */
[----:B------:R-:W-:-:S06]  /*2d30*/  FMUL.FTZ R8, R8, 1 ;  /* 0x3f80000008087820 */ /* 0x000fcc0000410000 */
[----:B------:R-:W0:Y:S02]  /*2d40*/  F2F.F64.F32 R8, R8 ;  /* 0x0000000800087310 */ /* 0x000e240000201800 */
[----:B0-----:R0:W-:Y:S01]  /*2d50*/  STG.E.128 desc[UR36][R4.64], R8 ;  /* 0x0000000804007986 */ /* 0x0011e2000c101d24 */
[----:B------:R-:W-:Y:S05]  /*2d60*/  BRA `(.L_x_9898) ;  /* 0x0000000800607947 */ /* 0x000fea0003800000 */
.L_x_9906:
        /* <DEDUP_REMOVED lines=8> */
[----:B------:R-:W-:-:S03]  /*2df0*/  MOV R0, 0x7f ;  /* 0x0000007f00007802 */ /* 0x000fc60000000f00 */
        /* <DEDUP_REMOVED lines=10> */
.L_x_9911:
[----:B------:R-:W-:Y:S05]  /*2ea0*/  BSYNC.RECONVERGENT B0 ;  /* 0x0000000000007941 */ /* 0x000fea0003800200 */
.L_x_9910:
[----:B------:R-:W-:-:S05]  /*2eb0*/  LOP3.LUT R3, R0, 0x80, R3, 0xf8, !PT ;  /* 0x0000008000037812 */ /* 0x000fca00078ef803 */
[----:B------:R0:W-:Y:S01]  /*2ec0*/  STG.E.U8 desc[UR36][R4.64], R3 ;  /* 0x0000000304007986 */ /* 0x0001e2000c101124 */
[----:B------:R-:W-:Y:S05]  /*2ed0*/  BRA `(.L_x_9898) ;  /* 0x0000000800047947 */ /* 0x000fea0003800000 */
.L_x_9909:
        /* <DEDUP_REMOVED lines=15> */
.L_x_9913:
[----:B------:R-:W-:Y:S05]  /*2fd0*/  BSYNC.RECONVERGENT B0 ;  /* 0x0000000000007941 */ /* 0x000fea0003800200 */
.L_x_9912:
[----:B------:R-:W-:-:S05]  /*2fe0*/  LOP3.LUT R3, R0, 0x80, R3, 0xf8, !PT ;  /* 0x0000008000037812 */ /* 0x000fca00078ef803 */
[----:B------:R0:W-:Y:S01]  /*2ff0*/  STG.E.U8 desc[UR36][R4.64], R3 ;  /* 0x0000000304007986 */ /* 0x0001e2000c101124 */
[----:B------:R-:W-:Y:S05]  /*3000*/  BRA `(.L_x_9898) ;  /* 0x0000000400b87947 */ /* 0x000fea0003800000 */
.L_x_9908:
[----:B------:R-:W-:-:S05]  /*3010*/  HADD2.F32 R0, -RZ, R8.H0_H0 ;  /* 0x20000008ff007230 */ /* 0x000fca0000004100 */
[----:B------:R-:W-:-:S05]  /*3020*/  F2FP.BF16.F32.PACK_AB R0, RZ, R0 ;  /* 0x00000000ff00723e */ /* 0x000fca00000010ff */
[----:B------:R0:W-:Y:S01]  /*3030*/  STG.E.U16 desc[UR36][R4.64], R0 ;  /* 0x0000000004007986 */ /* 0x0001e2000c101524 */
[----:B------:R-:W-:Y:S05]  /*3040*/  BRA `(.L_x_9898) ;  /* 0x0000000400a87947 */ /* 0x000fea0003800000 */
.L_x_9905:
        /* <DEDUP_REMOVED lines=12> */
.L_x_9916:
        /* <DEDUP_REMOVED lines=13> */
.L_x_9919:
[----:B------:R-:W-:-:S04]  /*31e0*/  SHF.R.U32.HI R0, RZ, 0x14, R3 ;  /* 0x00000014ff007819 */ /* 0x000fc80000011603 */
[----:B------:R-:W-:-:S04]  /*31f0*/  LOP3.LUT R0, R0, 0x1, RZ, 0xc0, !PT ;  /* 0x0000000100007812 */ /* 0x000fc800078ec0ff */
[----:B------:R-:W-:-:S04]  /*3200*/  IADD3 R0, PT, PT, R3, 0x487ffff, R0 ;  /* 0x0487ffff03007810 */ /* 0x000fc80007ffe000 */
[----:B------:R-:W-:-:S04]  /*3210*/  SHF.R.U32.HI R0, RZ, 0x14, R0 ;  /* 0x00000014ff007819 */ /* 0x000fc80000011600 */
[----:B------:R-:W-:-:S07]  /*3220*/  LOP3.LUT R0, R0, 0xff, RZ, 0xc0, !PT ;  /* 0x000000ff00007812 */ /* 0x000fce00078ec0ff */
.L_x_9920:
[----:B------:R-:W-:-:S04]  /*3230*/  SHF.R.U32.HI R3, RZ, 0x18, R3 ;  /* 0x00000018ff037819 */ /* 0x000fc80000011603 */
[----:B------:R-:W-:-:S04]  /*3240*/  LOP3.LUT R0, R0, 0x80, R3, 0xf8, !PT ;  /* 0x0000008000007812 */ /* 0x000fc800078ef803 */
[----:B------:R-:W-:-:S07]  /*3250*/  PRMT R2, R0, 0x7610, R2 ;  /* 0x0000761000027816 */ /* 0x000fce0000000002 */
.L_x_9918:
[----:B------:R-:W-:Y:S05]  /*3260*/  BSYNC.RECONVERGENT B0 ;  /* 0x0000000000007941 */ /* 0x000fea0003800200 */
.L_x_9917:
[----:B------:R1:W-:Y:S01]  /*3270*/  STG.E.U8 desc[UR36][R4.64], R2 ;  /* 0x0000000204007986 */ /* 0x0003e2000c101124 */
[----:B------:R-:W-:Y:S05]  /*3280*/  BRA `(.L_x_9898) ;  /* 0x0000000400187947 */ /* 0x000fea0003800000 */
.L_x_9915:
        /* <DEDUP_REMOVED lines=13> */
.L_x_9923:
[----:B------:R-:W-:-:S04]  /*3360*/  SHF.R.U32.HI R0, RZ, 0x15, R3 ;  /* 0x00000015ff007819 */ /* 0x000fc80000011603 */
[----:B------:R-:W-:-:S04]  /*3370*/  LOP3.LUT R0, R0, 0x1, RZ, 0xc0, !PT ;  /* 0x0000000100007812 */ /* 0x000fc800078ec0ff */
[----:B------:R-:W-:-:S04]  /*3380*/  IADD3 R0, PT, PT, R3, 0x88fffff, R0 ;  /* 0x088fffff03007810 */ /* 0x000fc80007ffe000 */
[----:B------:R-:W-:-:S04]  /*3390*/  SHF.R.U32.HI R0, RZ, 0x15, R0 ;  /* 0x00000015ff007819 */ /* 0x000fc80000011600 */
[----:B------:R-:W-:-:S07]  /*33a0*/  LOP3.LUT R0, R0, 0xff, RZ, 0xc0, !PT ;  /* 0x000000ff00007812 */ /* 0x000fce00078ec0ff */
.L_x_9924:
[----:B------:R-:W-:-:S04]  /*33b0*/  SHF.R.U32.HI R3, RZ, 0x18, R3 ;  /* 0x00000018ff037819 */ /* 0x000fc80000011603 */
[----:B------:R-:W-:-:S04]  /*33c0*/  LOP3.LUT R0, R0, 0x80, R3, 0xf8, !PT ;  /* 0x0000008000007812 */ /* 0x000fc800078ef803 */
[----:B------:R-:W-:-:S07]  /*33d0*/  PRMT R2, R0, 0x7610, R2 ;  /* 0x0000761000027816 */ /* 0x000fce0000000002 */
.L_x_9922:
[----:B------:R-:W-:Y:S05]  /*33e0*/  BSYNC.RECONVERGENT B0 ;  /* 0x0000000000007941 */ /* 0x000fea0003800200 */
.L_x_9921:
[----:B------:R2:W-:Y:S01]  /*33f0*/  STG.E.U8 desc[UR36][R4.64], R2 ;  /* 0x0000000204007986 */ /* 0x0005e2000c101124 */
[----:B------:R-:W-:Y:S05]  /*3400*/  BRA `(.L_x_9898) ;  /* 0x0000000000b87947 */ /* 0x000fea0003800000 */
.L_x_9914:
[----:B------:R-:W-:-:S09]  /*3410*/  UISETP.NE.AND UP0, UPT, UR4, 0x1c, UPT ;  /* 0x0000001c0400788c */ /* 0x000fd2000bf05270 */
[----:B------:R-:W-:Y:S05]  /*3420*/  BRA.U !UP0, `(.L_x_9925) ;  /* 0x0000000108a47547 */ /* 0x000fea000b800000 */
[----:B------:R-:W-:-:S09]  /*3430*/  UISETP.NE.AND UP0, UPT, UR4, 0x1d, UPT ;  /* 0x0000001d0400788c */ /* 0x000fd2000bf05270 */
[----:B------:R-:W-:Y:S05]  /*3440*/  BRA.U !UP0, `(.L_x_9926) ;  /* 0x00000001088c7547 */ /* 0x000fea000b800000 */
[----:B------:R-:W-:-:S09]  /*3450*/  UISETP.NE.AND UP0, UPT, UR4, 0x2c, UPT ;  /* 0x0000002c0400788c */ /* 0x000fd2000bf05270 */
[----:B------:R-:W-:Y:S05]  /*3460*/  BRA.U !UP0, `(.L_x_9927) ;  /* 0x0000000108447547 */ /* 0x000fea000b800000 */
.L_x_9897:
        /* <DEDUP_REMOVED lines=8> */
[----:B0-----:R-:W-:Y:S01]  /*34f0*/  MOV R4, UR6 ;  /* 0x0000000600047c02 */ /* 0x001fe20008000f00 */
[----:B------:R-:W-:-:S02]  /*3500*/  IMAD.U32 R5, RZ, RZ, UR7 ;  /* 0x00000007ff057e24 */ /* 0x000fc4000f8e00ff */
[----:B---3--:R-:W-:Y:S02]  /*3510*/  IMAD.U32 R6, RZ, RZ, UR8 ;  /* 0x00000008ff067e24 */ /* 0x008fe4000f8e00ff */
[----:B------:R-:W-:Y:S01]  /*3520*/  IMAD.U32 R7, RZ, RZ, UR9 ;  /* 0x00000009ff077e24 */ /* 0x000fe2000f8e00ff */
[----:B----4-:R-:W-:Y:S01]  /*3530*/  MOV R10, UR4 ;  /* 0x00000004000a7c02 */ /* 0x010fe20008000f00 */
[----:B-1----:R-:W-:-:S07]  /*3540*/  IMAD.U32 R11, RZ, RZ, UR5 ;  /* 0x00000005ff0b7e24 */ /* 0x002fce000f8e00ff */
[----:B------:R-:W-:-:S07]  /*3550*/  LEPC R20, `(.L_x_9928) ;  /* 0x000000001014794e */ /* 0x000fce0000000000 */
[----:B--2---:R-:W-:Y:S05]  /*3560*/  CALL.ABS.NOINC R2 ;  /* 0x0000000002007343 */ /* 0x004fea0003c00000 */
.L_x_9928:
[----:B------:R-:W-:Y:S05]  /*3570*/  BRA `(.L_x_9898) ;  /* 0x00000000005c7947 */ /* 0x000fea0003800000 */
.L_x_9927:
        /* <DEDUP_REMOVED lines=16> */
.L_x_9926:
[----:B------:R-:W-:-:S06]  /*3680*/  HADD2.F32 R2, -RZ, R8.H0_H0 ;  /* 0x20000008ff027230 */ /* 0x000fcc0000004100 */
[----:B------:R-:W0:Y:S02]  /*3690*/  F2I.U64.TRUNC R2, R2 ;  /* 0x0000000200027311 */ /* 0x000e24000020d800 */
[----:B0-----:R0:W-:Y:S01]  /*36a0*/  STG.E.64 desc[UR36][R4.64], R2 ;  /* 0x0000000204007986 */ /* 0x0011e2000c101b24 */
[----:B------:R-:W-:Y:S05]  /*36b0*/  BRA `(.L_x_9898) ;  /* 0x00000000000c7947 */ /* 0x000fea0003800000 */
.L_x_9925:
[----:B------:R-:W-:-:S04]  /*36c0*/  HADD2.F32 R8, -RZ, R8.H0_H0 ;  /* 0x20000008ff087230 */ /* 0x000fc80000004100 */
[----:B------:R-:W0:Y:S02]  /*36d0*/  F2I.FTZ.U32.TRUNC.NTZ R3, R8 ;  /* 0x0000000800037305 */ /* 0x000e24000021f000 */
[----:B0-----:R3:W-:Y:S02]  /*36e0*/  STG.E desc[UR36][R4.64], R3 ;  /* 0x0000000304007986 */ /* 0x0017e4000c101924 */
.L_x_9898:
[----:B------:R-:W-:-:S07]  /*36f0*/  VIADD R17, R17, 0x80 ;  /* 0x0000008011117836 */ /* 0x000fce0000000000 */
.L_x_9855:
[----:B------:R-:W-:Y:S05]  /*3700*/  BSYNC.RECONVERGENT B6 ;  /* 0x0000000000067941 */ /* 0x000fea0003800200 */
.L_x_9854:
        /* <DEDUP_REMOVED lines=14> */
[----:B-12---:R-:W-:-:S05]  /*37f0*/  IMAD.HI.U32 R2, R17, UR4, R16 ;  /* 0x0000000411027c27 */ /* 0x006fca000f8e0010 */
[----:B---34-:R-:W-:-:S05]  /*3800*/  SHF.R.U32.HI R3, RZ, UR5, R2 ;  /* 0x00000005ff037c19 */ /* 0x018fca0008011602 */
        /* <DEDUP_REMOVED lines=291> */
.L_x_9931:
[----:B------:R-:W1:Y:S01]  /*4a40*/  LDCU.64 UR6, c[0x0][0x588] ;  /* 0x0000b100ff0677ac */ /* 0x000e620008000a00 */
[----:B------:R-:W-:-:S04]  /*4a50*/  UPRMT UR4, UR42, 0x9910, URZ ;  /* 0x000099102a047896 */ /* 0x000fc800080000ff */
[----:B------:R-:W-:Y:S01]  /*4a60*/  UISETP.GT.AND UP0, UPT, UR4, 0x9, UPT ;  /* 0x000000090400788c */ /* 0x000fe2000bf04270 */
[----:B-12---:R-:W-:-:S04]  /*4a70*/  IADD3 R2, P0, PT, R0, UR6, RZ ;  /* 0x0000000600027c10 */ /* 0x006fc8000ff1e0ff */
[----:B---34-:R-:W-:-:S04]  /*4a80*/  IADD3.X R3, PT, PT, RZ, UR7, RZ, P0, !PT ;  /* 0x00000007ff037c10 */ /* 0x018fc800087fe4ff */
        /* <DEDUP_REMOVED lines=14> */
.L_x_9935:
[----:B------:R-:W2:Y:S02]  /*4b70*/  LDG.E.U8 R2, desc[UR36][R2.64] ;  /* 0x0000002402027981 */ /* 0x000ea4000c1e1100 */
[----:B--2---:R-:W-:-:S04]  /*4b80*/  I2FP.F32.U32 R0, R2 ;  /* 0x0000000200007245 */ /* 0x004fc80000201000 */
[----:B------:R-:W-:-:S04]  /*4b90*/  F2FP.F16.F32.PACK_AB R0, RZ, R0 ;  /* 0x00000000ff00723e */ /* 0x000fc800000000ff */
[----:B------:R-:W-:Y:S01]  /*4ba0*/  PRMT R8, R0, 0x7610, R8 ;  /* 0x0000761000087816 */ /* 0x000fe20000000008 */
[----:B------:R-:W-:Y:S06]  /*4bb0*/  BRA `(.L_x_9937) ;  /* 0x0000000c00d47947 */ /* 0x000fec0003800000 */
.L_x_9934:
        /* <DEDUP_REMOVED lines=11> */
.L_x_9939:
[----:B------:R-:W2:Y:S02]  /*4c70*/  LDG.E R2, desc[UR36][R2.64] ;  /* 0x0000002402027981 */ /* 0x000ea4000c1e1900 */
[----:B--2---:R-:W-:-:S04]  /*4c80*/  I2FP.F32.S32 R0, R2 ;  /* 0x0000000200007245 */ /* 0x004fc80000201400 */
[----:B------:R-:W-:-:S04]  /*4c90*/  F2FP.F16.F32.PACK_AB R0, RZ, R0 ;  /* 0x00000000ff00723e */ /* 0x000fc800000000ff */
[----:B------:R-:W-:Y:S01]  /*4ca0*/  PRMT R8, R0, 0x7610, R8 ;  /* 0x0000761000087816 */ /* 0x000fe20000000008 */
[----:B------:R-:W-:Y:S06]  /*4cb0*/  BRA `(.L_x_9937) ;  /* 0x0000000c00947947 */ /* 0x000fec0003800000 */
.L_x_9938:
[----:B------:R-:W2:Y:S02]  /*4cc0*/  LDG.E.U16 R2, desc[UR36][R2.64] ;  /* 0x0000002402027981 */ /* 0x000ea4000c1e1500 */
[----:B--2---:R-:W0:Y:S02]  /*4cd0*/  I2F.S16 R0, R2 ;  /* 0x0000000200007306 */ /* 0x004e240000101400 */
[----:B0-----:R-:W-:-:S04]  /*4ce0*/  F2FP.F16.F32.PACK_AB R0, RZ, R0 ;  /* 0x00000000ff00723e */ /* 0x001fc800000000ff */
[----:B------:R-:W-:Y:S01]  /*4cf0*/  PRMT R8, R0, 0x7610, R8 ;  /* 0x0000761000087816 */ /* 0x000fe20000000008 */
[----:B------:R-:W-:Y:S06]  /*4d00*/  BRA `(.L_x_9937) ;  /* 0x0000000c00807947 */ /* 0x000fec0003800000 */
.L_x_9933:
        /* <DEDUP_REMOVED lines=9> */
.L_x_9941:
[----:B------:R0:W5:Y:S01]  /*4da0*/  LDG.E.U16 R8, desc[UR36][R2.64] ;  /* 0x0000002402087981 */ /* 0x000162000c1e1500 */
[----:B------:R-:W-:Y:S05]  /*4db0*/  BRA `(.L_x_9937) ;  /* 0x0000000c00547947 */ /* 0x000fea0003800000 */
.L_x_9940:
        /* <DEDUP_REMOVED lines=9> */
.L_x_9943:
[----:B------:R1:W5:Y:S01]  /*4e50*/  LDG.E.U16 R8, desc[UR36][R2.64] ;  /* 0x0000002402087981 */ /* 0x000362000c1e1500 */
[----:B------:R-:W-:Y:S05]  /*4e60*/  BRA `(.L_x_9937) ;  /* 0x0000000c00287947 */ /* 0x000fea0003800000 */
.L_x_9942:
        /* <DEDUP_REMOVED lines=13> */
.L_x_9932:
        /* <DEDUP_REMOVED lines=14> */
.L_x_9946:
        /* <DEDUP_REMOVED lines=13> */
.L_x_9945:
        /* <DEDUP_REMOVED lines=27> */
.L_x_9948:
        /* <DEDUP_REMOVED lines=14> */
.L_x_9947:
[----:B------:R-:W2:Y:S02]  /*5380*/  LDG.E.U16 R0, desc[UR36][R2.64] ;  /* 0x0000002402007981 */ /* 0x000ea4000c1e1500 */
[----:B--2---:R-:W-:-:S05]  /*5390*/  IMAD.U32 R0, R0, 0x10000, RZ ;  /* 0x0001000000007824 */ /* 0x004fca00078e00ff */
[----:B------:R-:W-:-:S04]  /*53a0*/  F2FP.F16.F32.PACK_AB R0, RZ, R0 ;  /* 0x00000000ff00723e */ /* 0x000fc800000000ff */
[----:B------:R-:W-:Y:S01]  /*53b0*/  PRMT R8, R0, 0x7610, R8 ;  /* 0x0000761000087816 */ /* 0x000fe20000000008 */
[----:B------:R-:W-:Y:S06]  /*53c0*/  BRA `(.L_x_9937) ;  /* 0x0000000400d07947 */ /* 0x000fec0003800000 */
.L_x_9944:
        /* <DEDUP_REMOVED lines=13> */
.L_x_9951:
        /* <DEDUP_REMOVED lines=21> */
.L_x_9955:
[----:B------:R-:W-:Y:S05]  /*55f0*/  BSYNC.RECONVERGENT B1 ;  /* 0x0000000000017941 */ /* 0x000fea0003800200 */
.L_x_9954:
[----:B------:R-:W-:Y:S02]  /*5600*/  SHF.L.U32 R0, R0, 0x14, RZ ;  /* 0x0000001400007819 */ /* 0x000fe400000006ff */
[----:B------:R-:W-:-:S04]  /*5610*/  LEA R2, R2, 0x3b800000, 0x17 ;  /* 0x3b80000002027811 */ /* 0x000fc800078eb8ff */
[----:B------:R-:W-:-:S07]  /*5620*/  LOP3.LUT R0, R2, R0, R7, 0xfe, !PT ;  /* 0x0000000002007212 */ /* 0x000fce00078efe07 */
.L_x_9953:
[----:B------:R-:W-:Y:S05]  /*5630*/  BSYNC.RECONVERGENT B0 ;  /* 0x0000000000007941 */ /* 0x000fea0003800200 */
.L_x_9952:
[----:B------:R-:W-:-:S04]  /*5640*/  F2FP.F16.F32.PACK_AB R0, RZ, R0 ;  /* 0x00000000ff00723e */ /* 0x000fc800000000ff */
[----:B------:R-:W-:Y:S01]  /*5650*/  PRMT R8, R0, 0x7610, R8 ;  /* 0x0000761000087816 */ /* 0x000fe20000000008 */
[----:B------:R-:W-:Y:S06]  /*5660*/  BRA `(.L_x_9937) ;  /* 0x0000000400287947 */ /* 0x000fec0003800000 */
.L_x_9950:
        /* <DEDUP_REMOVED lines=21> */
.L_x_9959:
[----:B------:R-:W-:Y:S05]  /*57c0*/  BSYNC.RECONVERGENT B1 ;  /* 0x0000000000017941 */ /* 0x000fea0003800200 */
.L_x_9958:
[----:B------:R-:W-:Y:S01]  /*57d0*/  IMAD.SHL.U32 R0, R0, 0x200000, RZ ;  /* 0x0020000000007824 */ /* 0x000fe200078e00ff */
[----:B------:R-:W-:-:S04]  /*57e0*/  LEA R2, R2, 0x37800000, 0x17 ;  /* 0x3780000002027811 */ /* 0x000fc800078eb8ff */
[----:B------:R-:W-:-:S07]  /*57f0*/  LOP3.LUT R0, R2, R0, R7, 0xfe, !PT ;  /* 0x0000000002007212 */ /* 0x000fce00078efe07 */
.L_x_9957:
[----:B------:R-:W-:Y:S05]  /*5800*/  BSYNC.RECONVERGENT B0 ;  /* 0x0000000000007941 */ /* 0x000fea0003800200 */
.L_x_9956:
[----:B------:R-:W-:-:S04]  /*5810*/  F2FP.F16.F32.PACK_AB R0, RZ, R0 ;  /* 0x00000000ff00723e */ /* 0x000fc800000000ff */
[----:B------:R-:W-:Y:S01]  /*5820*/  PRMT R8, R0, 0x7610, R8 ;  /* 0x0000761000087816 */ /* 0x000fe20000000008 */
[----:B------:R-:W-:Y:S06]  /*5830*/  BRA `(.L_x_9937) ;  /* 0x0000000000b47947 */ /* 0x000fec0003800000 */
.L_x_9949:
        /* <DEDUP_REMOVED lines=14> */
.L_x_9963:
[----:B------:R-:W-:Y:S05]  /*5920*/  BSYNC.RECONVERGENT B0 ;  /* 0x0000000000007941 */ /* 0x000fea0003800200 */
.L_x_9962:
[----:B------:R-:W-:-:S04]  /*5930*/  F2FP.F16.F32.PACK_AB R0, RZ, R0 ;  /* 0x00000000ff00723e */ /* 0x000fc800000000ff */
[----:B------:R-:W-:Y:S01]  /*5940*/  PRMT R8, R0, 0x7610, R8 ;  /* 0x0000761000087816 */ /* 0x000fe20000000008 */
[----:B------:R-:W-:Y:S06]  /*5950*/  BRA `(.L_x_9937) ;  /* 0x00000000006c7947 */ /* 0x000fec0003800000 */
.L_x_9936:
        /* <DEDUP_REMOVED lines=16> */
.L_x_9964:
[----:B------:R-:W-:Y:S01]  /*5a60*/  PRMT R8, RZ, 0x7610, R8 ;  /* 0x00007610ff087816 */ /* 0x000fe20000000008 */
[----:B------:R-:W-:Y:S06]  /*5a70*/  BRA `(.L_x_9937) ;  /* 0x0000000000247947 */ /* 0x000fec0003800000 */
.L_x_9961:
[----:B------:R-:W2:Y:S02]  /*5a80*/  LDG.E.64 R2, desc[UR36][R2.64] ;  /* 0x0000002402027981 */ /* 0x000ea4000c1e1b00 */
[----:B--2---:R-:W0:Y:S02]  /*5a90*/  I2F.U64 R0, R2 ;  /* 0x0000000200007312 */ /* 0x004e240000301000 */
[----:B0-----:R-:W-:-:S04]  /*5aa0*/  F2FP.F16.F32.PACK_AB R0, RZ, R0 ;  /* 0x00000000ff00723e */ /* 0x001fc800000000ff */
[----:B------:R-:W-:Y:S01]  /*5ab0*/  PRMT R8, R0, 0x7610, R8 ;  /* 0x0000761000087816 */ /* 0x000fe20000000008 */
[----:B------:R-:W-:Y:S06]  /*5ac0*/  BRA `(.L_x_9937) ;  /* 0x0000000000107947 */ /* 0x000fec0003800000 */
.L_x_9960:
[----:B------:R-:W2:Y:S02]  /*5ad0*/  LDG.E R2, desc[UR36][R2.64] ;  /* 0x0000002402027981 */ /* 0x000ea4000c1e1900 */
[----:B--2---:R-:W-:-:S04]  /*5ae0*/  I2FP.F32.U32 R0, R2 ;  /* 0x0000000200007245 */ /* 0x004fc80000201000 */
[----:B------:R-:W-:-:S04]  /*5af0*/  F2FP.F16.F32.PACK_AB R0, RZ, R0 ;  /* 0x00000000ff00723e */ /* 0x000fc800000000ff */
[----:B------:R-:W-:-:S07]  /*5b00*/  PRMT R8, R0, 0x7610, R8 ;  /* 0x0000761000087816 */ /* 0x000fce0000000008 */
.L_x_9937:
[----:B------:R-:W2:Y:S01]  /*5b10*/  LDC.U16 R9, c[0x0][0x592] ;  /* 0x00016480ff097b82 */ /* 0x000ea20000000400 */
[----:B-----5:R-:W-:Y:S01]  /*5b20*/  HADD2.F32 R8, -RZ, R8.H0_H0 ;  /* 0x20000008ff087230 */ /* 0x020fe20000004100 */
[----:B------:R-:W3:Y:S01]  /*5b30*/  LDCU.64 UR4, c[0x0][0x580] ;  /* 0x0000b000ff0477ac */ /* 0x000ee20008000a00 */
[----:B------:R-:W-:Y:S03]  /*5b40*/  BSSY.RECONVERGENT B1, `(.L_x_9965) ;  /* 0x0000014000017945 */ /* 0x000fe60003800200 */
[----:B------:R-:W-:Y:S01]  /*5b50*/  FADD.FTZ R0, |R8|, -RZ ;  /* 0x800000ff08007221 */ /* 0x000fe20000010200 */
[----:B---3--:R-:W-:Y:S01]  /*5b60*/  IADD3 R4, P1, PT, R16, UR4, RZ ;  /* 0x0000000410047c10 */ /* 0x008fe2000ff3e0ff */
[----:B--2---:R-:W-:-:S05]  /*5b70*/  HADD2.F32 R9, -RZ, R9.H0_H0 ;  /* 0x20000009ff097230 */ /* 0x004fca0000004100 */
[----:B------:R-:W-:Y:S01]  /*5b80*/  FADD.FTZ R5, |R9|, -RZ ;  /* 0x800000ff09057221 */ /* 0x000fe20000010200 */
[----:B------:R-:W-:-:S04]  /*5b90*/  FSETP.GT.FTZ.AND P5, PT, |R8|, |R9|, PT ;  /* 0x400000090800720b */ /* 0x000fc80003fb4200 */
[----:B------:R-:W-:Y:S02]  /*5ba0*/  FSEL R11, R0, R5, P5 ;  /* 0x00000005000b7208 */ /* 0x000fe40002800000 */
[----:B------:R-:W-:Y:S02]  /*5bb0*/  FSEL R0, R5, R0, P5 ;  /* 0x0000000005007208 */ /* 0x000fe40002800000 */
[----:B01----:R-:W0:Y:S01]  /*5bc0*/  MUFU.RCP R2, R11 ;  /* 0x0000000b00027308 */ /* 0x003e220000001000 */
[----:B------:R-:W-:-:S07]  /*5bd0*/  IADD3.X R5, PT, PT, RZ, UR5, RZ, P1, !PT ;  /* 0x00000005ff057c10 */ /* 0x000fce0008ffe4ff */
        /* <DEDUP_REMOVED lines=8> */
[----:B------:R-:W-:Y:S05]  /*5c60*/  CALL.REL.NOINC `($__internal_24_$__cuda_sm3x_div_rn_ftz_f32_slowpath) ;  /* 0x0000007c00507944 */ /* 0x000fea0003c00000 */
[----:B------:R-:W-:-:S07]  /*5c70*/  IMAD.MOV.U32 R2, RZ, RZ, R13 ;  /* 0x000000ffff027224 */ /* 0x000fce00078e000d */
.L_x_9966:
[----:B------:R-:W-:Y:S05]  /*5c80*/  BSYNC.RECONVERGENT B1 ;  /* 0x0000000000017941 */ /* 0x000fea0003800200 */
.L_x_9965:
        /* <DEDUP_REMOVED lines=43> */
.L_x_9970:
[----:B------:R-:W-:-:S06]  /*5f40*/  HADD2.F32 R3, -RZ, R8.H0_H0 ;  /* 0x20000008ff037230 */ /* 0x000fcc0000004100 */
[----:B------:R-:W0:Y:S02]  /*5f50*/  F2I.S64.TRUNC R2, R3 ;  /* 0x0000000300027311 */ /* 0x000e24000020d900 */
[----:B0-----:R0:W-:Y:S01]  /*5f60*/  STG.E.U8 desc[UR36][R4.64], R2 ;  /* 0x0000000204007986 */ /* 0x0011e2000c101124 */
[----:B------:R-:W-:Y:S05]  /*5f70*/  BRA `(.L_x_9972) ;  /* 0x0000000c006c7947 */ /* 0x000fea0003800000 */
.L_x_9969:
        /* <DEDUP_REMOVED lines=10> */
.L_x_9974:
[----:B------:R-:W-:-:S04]  /*6020*/  HADD2.F32 R8, -RZ, R8.H0_H0 ;  /* 0x20000008ff087230 */ /* 0x000fc80000004100 */
[----:B------:R-:W0:Y:S02]  /*6030*/  F2I.FTZ.TRUNC.NTZ R3, R8 ;  /* 0x0000000800037305 */ /* 0x000e24000021f100 */
[----:B0-----:R0:W-:Y:S01]  /*6040*/  STG.E desc[UR36][R4.64], R3 ;  /* 0x0000000304007986 */ /* 0x0011e2000c101924 */
[----:B------:R-:W-:Y:S05]  /*6050*/  BRA `(.L_x_9972) ;  /* 0x0000000c00347947 */ /* 0x000fea0003800000 */
.L_x_9973:
[----:B------:R-:W-:-:S04]  /*6060*/  HADD2.F32 R8, -RZ, R8.H0_H0 ;  /* 0x20000008ff087230 */ /* 0x000fc80000004100 */
[----:B------:R-:W0:Y:S02]  /*6070*/  F2I.FTZ.TRUNC.NTZ R3, R8 ;  /* 0x0000000800037305 */ /* 0x000e24000021f100 */
[----:B0-----:R0:W-:Y:S01]  /*6080*/  STG.E.U16 desc[UR36][R4.64], R3 ;  /* 0x0000000304007986 */ /* 0x0011e2000c101524 */
[----:B------:R-:W-:Y:S05]  /*6090*/  BRA `(.L_x_9972) ;  /* 0x0000000c00247947 */ /* 0x000fea0003800000 */
.L_x_9968:
        /* <DEDUP_REMOVED lines=9> */
.L_x_9976:
[----:B------:R0:W-:Y:S01]  /*6130*/  STG.E.U16 desc[UR36][R4.64], R8 ;  /* 0x0000000804007986 */ /* 0x0001e2000c101524 */
[----:B------:R-:W-:Y:S05]  /*6140*/  BRA `(.L_x_9972) ;  /* 0x0000000800f87947 */ /* 0x000fea0003800000 */
.L_x_9975:
        /* <DEDUP_REMOVED lines=10> */
.L_x_9978:
[----:B------:R-:W-:-:S05]  /*61f0*/  HADD2.F32 R0, -RZ, R8.H0_H0 ;  /* 0x20000008ff007230 */ /* 0x000fca0000004100 */
[----:B------:R-:W-:-:S04]  /*6200*/  F2FP.F16.F32.PACK_AB R0, RZ, R0 ;  /* 0x00000000ff00723e */ /* 0x000fc800000000ff */
[----:B------:R-:W-:-:S05]  /*6210*/  PRMT R0, R0, 0x5410, RZ ;  /* 0x0000541000007816 */ /* 0x000fca00000000ff */
[----:B------:R0:W-:Y:S01]  /*6220*/  STG.E desc[UR36][R4.64], R0 ;  /* 0x0000000004007986 */ /* 0x0001e2000c101924 */
[----:B------:R-:W-:Y:S05]  /*6230*/  BRA `(.L_x_9972) ;  /* 0x0000000800bc7947 */ /* 0x000fea0003800000 */
.L_x_9977:
[----:B------:R-:W-:-:S05]  /*6240*/  HADD2.F32 R2, -RZ, R8.H0_H0 ;  /* 0x20000008ff027230 */ /* 0x000fca0000004100 */
[----:B------:R-:W-:-:S06]  /*6250*/  FMUL.FTZ R2, R2, 1 ;  /* 0x3f80000002027820 */ /* 0x000fcc0000410000 */
[----:B------:R-:W0:Y:S02]  /*6260*/  F2F.F64.F32 R2, R2 ;  /* 0x0000000200027310 */ /* 0x000e240000201800 */
[----:B0-----:R0:W-:Y:S01]  /*6270*/  STG.E.64 desc[UR36][R4.64], R2 ;  /* 0x0000000204007986 */ /* 0x0011e2000c101b24 */
[----:B------:R-:W-:Y:S05]  /*6280*/  BRA `(.L_x_9972) ;  /* 0x0000000800a87947 */ /* 0x000fea0003800000 */
.L_x_9967:
        /* <DEDUP_REMOVED lines=14> */
.L_x_9982:
        /* <DEDUP_REMOVED lines=17> */
.L_x_9985:
[----:B------:R-:W-:-:S04]  /*6480*/  SHF.R.U32.HI R3, RZ, 0x18, R7 ;  /* 0x00000018ff037819 */ /* 0x000fc80000011607 */
[----:B------:R-:W-:-:S04]  /*6490*/  LOP3.LUT R0, R0, 0x80, R3, 0xf8, !PT ;  /* 0x0000008000007812 */ /* 0x000fc800078ef803 */
[----:B------:R-:W-:-:S07]  /*64a0*/  PRMT R2, R0, 0x7610, R2 ;  /* 0x0000761000027816 */ /* 0x000fce0000000002 */
.L_x_9984:
[----:B------:R-:W-:Y:S05]  /*64b0*/  BSYNC.RECONVERGENT B0 ;  /* 0x0000000000007941 */ /* 0x000fea0003800200 */
.L_x_9983:
[----:B------:R0:W-:Y:S01]  /*64c0*/  STG.E.U8 desc[UR36][R4.64], R2 ;  /* 0x0000000204007986 */ /* 0x0001e2000c101124 */
[----:B------:R-:W-:Y:S05]  /*64d0*/  BRA `(.L_x_9972) ;  /* 0x0000000800147947 */ /* 0x000fea0003800000 */
.L_x_9981:
        /* <DEDUP_REMOVED lines=17> */
.L_x_9988:
[----:B------:R-:W-:-:S04]  /*65f0*/  SHF.R.U32.HI R3, RZ, 0x18, R7 ;  /* 0x00000018ff037819 */ /* 0x000fc80000011607 */
[----:B------:R-:W-:-:S04]  /*6600*/  LOP3.LUT R0, R0, 0x80, R3, 0xf8, !PT ;  /* 0x0000008000007812 */ /* 0x000fc800078ef803 */
[----:B------:R-:W-:-:S07]  /*6610*/  PRMT R2, R0, 0x7610, R2 ;  /* 0x0000761000027816 */ /* 0x000fce0000000002 */
.L_x_9987:
[----:B------:R-:W-:Y:S05]  /*6620*/  BSYNC.RECONVERGENT B0 ;  /* 0x0000000000007941 */ /* 0x000fea0003800200 */
.L_x_9986:
[----:B------:R0:W-:Y:S01]  /*6630*/  STG.E.U8 desc[UR36][R4.64], R2 ;  /* 0x0000000204007986 */ /* 0x0001e2000c101124 */
[----:B------:R-:W-:Y:S05]  /*6640*/  BRA `(.L_x_9972) ;  /* 0x0000000400b87947 */ /* 0x000fea0003800000 */
.L_x_9980:
        /* <DEDUP_REMOVED lines=22> */
.L_x_9990:
[----:B------:R-:W-:-:S06]  /*67b0*/  HADD2.F32 R2, -RZ, R8.H0_H0 ;  /* 0x20000008ff027230 */ /* 0x000fcc0000004100 */
[----:B------:R-:W0:Y:S02]  /*67c0*/  F2I.U64.TRUNC R2, R2 ;  /* 0x0000000200027311 */ /* 0x000e24000020d800 */
[----:B0-----:R0:W-:Y:S01]  /*67d0*/  STG.E.64 desc[UR36][R4.64], R2 ;  /* 0x0000000204007986 */ /* 0x0011e2000c101b24 */
[----:B------:R-:W-:Y:S05]  /*67e0*/  BRA `(.L_x_9972) ;  /* 0x0000000400507947 */ /* 0x000fea0003800000 */
.L_x_9989:
[----:B------:R-:W-:-:S04]  /*67f0*/  HADD2.F32 R8, -RZ, R8.H0_H0 ;  /* 0x20000008ff087230 */ /* 0x000fc80000004100 */
[----:B------:R-:W0:Y:S02]  /*6800*/  F2I.FTZ.U32.TRUNC.NTZ R3, R8 ;  /* 0x0000000800037305 */ /* 0x000e24000021f000 */
[----:B0-----:R0:W-:Y:S01]  /*6810*/  STG.E desc[UR36][R4.64], R3 ;  /* 0x0000000304007986 */ /* 0x0011e2000c101924 */
[----:B------:R-:W-:Y:S05]  /*6820*/  BRA `(.L_x_9972) ;  /* 0x0000000400407947 */ /* 0x000fea0003800000 */
.L_x_9979:
        /* <DEDUP_REMOVED lines=11> */
.L_x_9992:
[----:B------:R-:W-:Y:S01]  /*68e0*/  HADD2.F32 R8, -RZ, R8.H0_H0 ;  /* 0x20000008ff087230 */ /* 0x000fe20000004100 */
[----:B------:R-:W-:-:S04]  /*68f0*/  CS2R R10, SRZ ;  /* 0x00000000000a7805 */ /* 0x000fc8000001ff00 */
[----:B------:R-:W-:-:S06]  /*6900*/  FMUL.FTZ R8, R8, 1 ;  /* 0x3f80000008087820 */ /* 0x000fcc0000410000 */
[----:B------:R-:W0:Y:S02]  /*6910*/  F2F.F64.F32 R8, R8 ;  /* 0x0000000800087310 */ /* 0x000e240000201800 */
[----:B0-----:R4:W-:Y:S01]  /*6920*/  STG.E.128 desc[UR36][R4.64], R8 ;  /* 0x0000000804007986 */ /* 0x0019e2000c101d24 */
[----:B------:R-:W-:Y:S05]  /*6930*/  BRA `(.L_x_9972) ;  /* 0x0000000000fc7947 */ /* 0x000fea0003800000 */
.L_x_9991:
[----:B------:R-:W-:-:S09]  /*6940*/  UISETP.NE.AND UP0, UPT, UR4, 0xf, UPT ;  /* 0x0000000f0400788c */ /* 0x000fd2000bf05270 */
[----:B------:R-:W-:Y:S05]  /*6950*/  BRA.U !UP0, `(.L_x_9993) ;  /* 0x0000000108e87547 */ /* 0x000fea000b800000 */
[----:B------:R-:W-:-:S09]  /*6960*/  UISETP.NE.AND UP0, UPT, UR4, 0x17, UPT ;  /* 0x000000170400788c */ /* 0x000fd2000bf05270 */
[----:B------:R-:W-:Y:S05]  /*6970*/  BRA.U !UP0, `(.L_x_9994) ;  /* 0x0000000108907547 */ /* 0x000fea000b800000 */
[----:B------:R-:W-:-:S09]  /*6980*/  UISETP.NE.AND UP0, UPT, UR4, 0x18, UPT ;  /* 0x000000180400788c */ /* 0x000fd2000bf05270 */
[----:B------:R-:W-:Y:S05]  /*6990*/  BRA.U !UP0, `(.L_x_9995) ;  /* 0x0000000108447547 */ /* 0x000fea000b800000 */
.L_x_9971:
        /* <DEDUP_REMOVED lines=16> */
.L_x_9996:
[----:B------:R-:W-:Y:S05]  /*6aa0*/  BRA `(.L_x_9972) ;  /* 0x0000000000a07947 */ /* 0x000fea0003800000 */
.L_x_9995:
        /* <DEDUP_REMOVED lines=13> */
.L_x_9998:
[----:B------:R-:W-:Y:S05]  /*6b80*/  BSYNC.RECONVERGENT B0 ;  /* 0x0000000000007941 */ /* 0x000fea0003800200 */
.L_x_9997:
[----:B------:R-:W-:-:S05]  /*6b90*/  LOP3.LUT R3, R0, 0x80, R3, 0xf8, !PT ;  /* 0x0000008000037812 */ /* 0x000fca00078ef803 */
[----:B------:R2:W-:Y:S01]  /*6ba0*/  STG.E.U8 desc[UR36][R4.64], R3 ;  /* 0x0000000304007986 */ /* 0x0005e2000c101124 */
[----:B------:R-:W-:Y:S05]  /*6bb0*/  BRA `(.L_x_9972) ;  /* 0x00000000005c7947 */ /* 0x000fea0003800000 */
.L_x_9994:
        /* <DEDUP_REMOVED lines=12> */
.L_x_10000:
[----:B------:R-:W-:Y:S01]  /*6c80*/  IMAD.MOV.U32 R0, RZ, RZ, 0x7f ;  /* 0x0000007fff007424 */ /* 0x000fe200078e00ff */
[----:B------:R-:W-:-:S04]  /*6c90*/  ISETP.GT.U32.AND P0, PT, R2, 0x7f800000, PT ;  /* 0x7f8000000200780c */ /* 0x000fc80003f04070 */
[----:B------:R-:W-:-:S09]  /*6ca0*/  SEL R0, R0, 0x7c, P0 ;  /* 0x0000007c00007807 */ /* 0x000fd20000000000 */
.L_x_10001:
[----:B------:R-:W-:Y:S05]  /*6cb0*/  BSYNC.RECONVERGENT B0 ;  /* 0x0000000000007941 */ /* 0x000fea0003800200 */
.L_x_9999:
[----:B------:R-:W-:-:S04]  /*6cc0*/  SHF.R.U32.HI R3, RZ, 0x18, R3 ;  /* 0x00000018ff037819 */ /* 0x000fc80000011603 */
[----:B------:R-:W-:-:S05]  /*6cd0*/  LOP3.LUT R3, R0, 0x80, R3, 0xf8, !PT ;  /* 0x0000008000037812 */ /* 0x000fca00078ef803 */
[----:B------:R1:W-:Y:S01]  /*6ce0*/  STG.E.U8 desc[UR36][R4.64], R3 ;  /* 0x0000000304007986 */ /* 0x0003e2000c101124 */
[----:B------:R-:W-:Y:S05]  /*6cf0*/  BRA `(.L_x_9972) ;  /* 0x00000000000c7947 */ /* 0x000fea0003800000 */
.L_x_9993:
[----:B------:R-:W-:-:S05]  /*6d00*/  HADD2.F32 R0, -RZ, R8.H0_H0 ;  /* 0x20000008ff007230 */ /* 0x000fca0000004100 */
[----:B------:R-:W-:-:S05]  /*6d10*/  F2FP.BF16.F32.PACK_AB R0, RZ, R0 ;  /* 0x00000000ff00723e */ /* 0x000fca00000010ff */
[----:B------:R0:W-:Y:S02]  /*6d20*/  STG.E.U16 desc[UR36][R4.64], R0 ;  /* 0x0000000004007986 */ /* 0x0001e4000c101524 */
.L_x_9972:
[----:B------:R-:W-:-:S07]  /*6d30*/  VIADD R17, R17, 0x80 ;  /* 0x0000008011117836 */ /* 0x000fce0000000000 */
.L_x_9930:
[----:B------:R-:W-:Y:S05]  /*6d40*/  BSYNC.RECONVERGENT B6 ;  /* 0x0000000000067941 */ /* 0x000fea0003800200 */
.L_x_9929:
        /* <DEDUP_REMOVED lines=14> */
[----:B-12---:R-:W-:-:S05]  /*6e30*/  IMAD.HI.U32 R2, R17, UR4, R16 ;  /* 0x0000000411027c27 */ /* 0x006fca000f8e0010 */
[----:B---34-:R-:W-:-:S04]  /*6e40*/  SHF.R.U32.HI R3, RZ, UR5, R2 ;  /* 0x00000005ff037c19 */ /* 0x018fc80008011602 */
        /* <DEDUP_REMOVED lines=291> */
.L_x_10004:
[----:B------:R-:W1:Y:S01]  /*8080*/  LDCU.64 UR6, c[0x0][0x588] ;  /* 0x0000b100ff0677ac */ /* 0x000e620008000a00 */
[----:B------:R-:W-:-:S04]  /*8090*/  UPRMT UR4, UR42, 0x9910, URZ ;  /* 0x000099102a047896 */ /* 0x000fc800080000ff */
[----:B------:R-:W-:Y:S01]  /*80a0*/  UISETP.GT.AND UP0, UPT, UR4, 0x9, UPT ;  /* 0x000000090400788c */ /* 0x000fe2000bf04270 */
[----:B-12---:R-:W-:-:S05]  /*80b0*/  IADD3 R2, P0, PT, R0, UR6, RZ ;  /* 0x0000000600027c10 */ /* 0x006fca000ff1e0ff */
[----:B---34-:R-:W-:-:S03]  /*80c0*/  IMAD.X R3, RZ, RZ, UR7, P0 ;  /* 0x00000007ff037e24 */ /* 0x018fc600080e06ff */
        /* <DEDUP_REMOVED lines=14> */
.L_x_10008:
[----:B------:R-:W2:Y:S02]  /*81b0*/  LDG.E.U8 R2, desc[UR36][R2.64] ;  /* 0x0000002402027981 */ /* 0x000ea4000c1e1100 */
[----:B--2---:R-:W-:-:S04]  /*81c0*/  I2FP.F32.U32 R0, R2 ;  /* 0x0000000200007245 */ /* 0x004fc80000201000 */
[----:B------:R-:W-:-:S04]  /*81d0*/  F2FP.F16.F32.PACK_AB R0, RZ, R0 ;  /* 0x00000000ff00723e */ /* 0x000fc800000000ff */
[----:B------:R-:W-:Y:S01]  /*81e0*/  PRMT R8, R0, 0x7610, R8 ;  /* 0x0000761000087816 */ /* 0x000fe20000000008 */
[----:B------:R-:W-:Y:S06]  /*81f0*/  BRA `(.L_x_10010) ;  /* 0x0000000c00d47947 */ /* 0x000fec0003800000 */
.L_x_10007:
        /* <DEDUP_REMOVED lines=11> */
.L_x_10012:
[----:B------:R-:W2:Y:S02]  /*82b0*/  LDG.E R2, desc[UR36][R2.64] ;  /* 0x0000002402027981 */ /* 0x000ea4000c1e1900 */
[----:B--2---:R-:W-:-:S04]  /*82c0*/  I2FP.F32.S32 R0, R2 ;  /* 0x0000000200007245 */ /* 0x004fc80000201400 */
[----:B------:R-:W-:-:S04]  /*82d0*/  F2FP.F16.F32.PACK_AB R0, RZ, R0 ;  /* 0x00000000ff00723e */ /* 0x000fc800000000ff */
[----:B------:R-:W-:Y:S01]  /*82e0*/  PRMT R8, R0, 0x7610, R8 ;  /* 0x0000761000087816 */ /* 0x000fe20000000008 */
[----:B------:R-:W-:Y:S06]  /*82f0*/  BRA `(.L_x_10010) ;  /* 0x0000000c00947947 */ /* 0x000fec0003800000 */
.L_x_10011:
[----:B------:R-:W2:Y:S02]  /*8300*/  LDG.E.U16 R2, desc[UR36][R2.64] ;  /* 0x0000002402027981 */ /* 0x000ea4000c1e1500 */
[----:B--2---:R-:W0:Y:S02]  /*8310*/  I2F.S16 R0, R2 ;  /* 0x0000000200007306 */ /* 0x004e240000101400 */
[----:B0-----:R-:W-:-:S04]  /*8320*/  F2FP.F16.F32.PACK_AB R0, RZ, R0 ;  /* 0x00000000ff00723e */ /* 0x001fc800000000ff */
[----:B------:R-:W-:Y:S01]  /*8330*/  PRMT R8, R0, 0x7610, R8 ;  /* 0x0000761000087816 */ /* 0x000fe20000000008 */
[----:B------:R-:W-:Y:S06]  /*8340*/  BRA `(.L_x_10010) ;  /* 0x0000000c00807947 */ /* 0x000fec0003800000 */
.L_x_10006:
        /* <DEDUP_REMOVED lines=9> */
.L_x_10014:
[----:B------:R1:W5:Y:S01]  /*83e0*/  LDG.E.U16 R8, desc[UR36][R2.64] ;  /* 0x0000002402087981 */ /* 0x000362000c1e1500 */
[----:B------:R-:W-:Y:S05]  /*83f0*/  BRA `(.L_x_10010) ;  /* 0x0000000c00547947 */ /* 0x000fea0003800000 */
.L_x_10013:
        /* <DEDUP_REMOVED lines=9> */
.L_x_10016:
[----:B------:R0:W5:Y:S01]  /*8490*/  LDG.E.U16 R8, desc[UR36][R2.64] ;  /* 0x0000002402087981 */ /* 0x000162000c1e1500 */
[----:B------:R-:W-:Y:S05]  /*84a0*/  BRA `(.L_x_10010) ;  /* 0x0000000c00287947 */ /* 0x000fea0003800000 */
.L_x_10015:
        /* <DEDUP_REMOVED lines=13> */
.L_x_10005:
        /* <DEDUP_REMOVED lines=14> */
.L_x_10019:
        /* <DEDUP_REMOVED lines=13> */
.L_x_10018:
        /* <DEDUP_REMOVED lines=27> */
.L_x_10021:
        /* <DEDUP_REMOVED lines=14> */
.L_x_10020:
[----:B------:R-:W2:Y:S02]  /*89c0*/  LDG.E.U16 R0, desc[UR36][R2.64] ;  /* 0x0000002402007981 */ /* 0x000ea4000c1e1500 */
[----:B--2---:R-:W-:-:S05]  /*89d0*/  IMAD.U32 R0, R0, 0x10000, RZ ;  /* 0x0001000000007824 */ /* 0x004fca00078e00ff */
[----:B------:R-:W-:-:S04]  /*89e0*/  F2FP.F16.F32.PACK_AB R0, RZ, R0 ;  /* 0x00000000ff00723e */ /* 0x000fc800000000ff */
[----:B------:R-:W-:Y:S01]  /*89f0*/  PRMT R8, R0, 0x7610, R8 ;  /* 0x0000761000087816 */ /* 0x000fe20000000008 */
[----:B------:R-:W-:Y:S06]  /*8a00*/  BRA `(.L_x_10010) ;  /* 0x0000000400d07947 */ /* 0x000fec0003800000 */
.L_x_10017:
        /* <DEDUP_REMOVED lines=13> */
.L_x_10024:
        /* <DEDUP_REMOVED lines=21> */
.L_x_10028:
[----:B------:R-:W-:Y:S05]  /*8c30*/  BSYNC.RECONVERGENT B1 ;  /* 0x0000000000017941 */ /* 0x000fea0003800200 */
.L_x_10027:
[----:B------:R-:W-:Y:S01]  /*8c40*/  IMAD.SHL.U32 R0, R0, 0x100000, RZ ;  /* 0x0010000000007824 */ /* 0x000fe200078e00ff */
[----:B------:R-:W-:-:S04]  /*8c50*/  LEA R2, R2, 0x3b800000, 0x17 ;  /* 0x3b80000002027811 */ /* 0x000fc800078eb8ff */
[----:B------:R-:W-:-:S07]  /*8c60*/  LOP3.LUT R0, R2, R0, R7, 0xfe, !PT ;  /* 0x0000000002007212 */ /* 0x000fce00078efe07 */
.L_x_10026:
[----:B------:R-:W-:Y:S05]  /*8c70*/  BSYNC.RECONVERGENT B0 ;  /* 0x0000000000007941 */ /* 0x000fea0003800200 */
.L_x_10025:
[----:B------:R-:W-:-:S04]  /*8c80*/  F2FP.F16.F32.PACK_AB R0, RZ, R0 ;  /* 0x00000000ff00723e */ /* 0x000fc800000000ff */
[----:B------:R-:W-:Y:S01]  /*8c90*/  PRMT R8, R0, 0x7610, R8 ;  /* 0x0000761000087816 */ /* 0x000fe20000000008 */
[----:B------:R-:W-:Y:S06]  /*8ca0*/  BRA `(.L_x_10010) ;  /* 0x0000000400287947 */ /* 0x000fec0003800000 */
.L_x_10023:
        /* <DEDUP_REMOVED lines=21> */
.L_x_10032:
[----:B------:R-:W-:Y:S05]  /*8e00*/  BSYNC.RECONVERGENT B1 ;  /* 0x0000000000017941 */ /* 0x000fea0003800200 */
.L_x_10031:
[----:B------:R-:W-:Y:S02]  /*8e10*/  SHF.L.U32 R0, R0, 0x15, RZ ;  /* 0x0000001500007819 */ /* 0x000fe400000006ff */
[----:B------:R-:W-:-:S04]  /*8e20*/  LEA R2, R2, 0x37800000, 0x17 ;  /* 0x3780000002027811 */ /* 0x000fc800078eb8ff */
[----:B------:R-:W-:-:S07]  /*8e30*/  LOP3.LUT R0, R2, R0, R7, 0xfe, !PT ;  /* 0x0000000002007212 */ /* 0x000fce00078efe07 */
.L_x_10030:
[----:B------:R-:W-:Y:S05]  /*8e40*/  BSYNC.RECONVERGENT B0 ;  /* 0x0000000000007941 */ /* 0x000fea0003800200 */
.L_x_10029:
[----:B------:R-:W-:-:S04]  /*8e50*/  F2FP.F16.F32.PACK_AB R0, RZ, R0 ;  /* 0x00000000ff00723e */ /* 0x000fc800000000ff */
[----:B------:R-:W-:Y:S01]  /*8e60*/  PRMT R8, R0, 0x7610, R8 ;  /* 0x0000761000087816 */ /* 0x000fe20000000008 */
[----:B------:R-:W-:Y:S06]  /*8e70*/  BRA `(.L_x_10010) ;  /* 0x0000000000b47947 */ /* 0x000fec0003800000 */
.L_x_10022:
        /* <DEDUP_REMOVED lines=14> */
.L_x_10036:
[----:B------:R-:W-:Y:S05]  /*8f60*/  BSYNC.RECONVERGENT B0 ;  /* 0x0000000000007941 */ /* 0x000fea0003800200 */
.L_x_10035:
[----:B------:R-:W-:-:S04]  /*8f70*/  F2FP.F16.F32.PACK_AB R0, RZ, R0 ;  /* 0x00000000ff00723e */ /* 0x000fc800000000ff */
[----:B------:R-:W-:Y:S01]  /*8f80*/  PRMT R8, R0, 0x7610, R8 ;  /* 0x0000761000087816 */ /* 0x000fe20000000008 */
[----:B------:R-:W-:Y:S06]  /*8f90*/  BRA `(.L_x_10010) ;  /* 0x00000000006c7947 */ /* 0x000fec0003800000 */
.L_x_10009:
        /* <DEDUP_REMOVED lines=16> */
.L_x_10037:
[----:B------:R-:W-:Y:S01]  /*90a0*/  PRMT R8, RZ, 0x7610, R8 ;  /* 0x00007610ff087816 */ /* 0x000fe20000000008 */
[----:B------:R-:W-:Y:S06]  /*90b0*/  BRA `(.L_x_10010) ;  /* 0x0000000000247947 */ /* 0x000fec0003800000 */
.L_x_10034:
[----:B------:R-:W2:Y:S02]  /*90c0*/  LDG.E.64 R2, desc[UR36][R2.64] ;  /* 0x0000002402027981 */ /* 0x000ea4000c1e1b00 */
[----:B--2---:R-:W0:Y:S02]  /*90d0*/  I2F.U64 R0, R2 ;  /* 0x0000000200007312 */ /* 0x004e240000301000 */
[----:B0-----:R-:W-:-:S04]  /*90e0*/  F2FP.F16.F32.PACK_AB R0, RZ, R0 ;  /* 0x00000000ff00723e */ /* 0x001fc800000000ff */
[----:B------:R-:W-:Y:S01]  /*90f0*/  PRMT R8, R0, 0x7610, R8 ;  /* 0x0000761000087816 */ /* 0x000fe20000000008 */
[----:B------:R-:W-:Y:S06]  /*9100*/  BRA `(.L_x_10010) ;  /* 0x0000000000107947 */ /* 0x000fec0003800000 */
.L_x_10033:
[----:B------:R-:W2:Y:S02]  /*9110*/  LDG.E R2, desc[UR36][R2.64] ;  /* 0x0000002402027981 */ /* 0x000ea4000c1e1900 */
[----:B--2---:R-:W-:-:S04]  /*9120*/  I2FP.F32.U32 R0, R2 ;  /* 0x0000000200007245 */ /* 0x004fc80000201000 */
[----:B------:R-:W-:-:S04]  /*9130*/  F2FP.F16.F32.PACK_AB R0, RZ, R0 ;  /* 0x00000000ff00723e */ /* 0x000fc800000000ff */
[----:B------:R-:W-:-:S07]  /*9140*/  PRMT R8, R0, 0x7610, R8 ;  /* 0x0000761000087816 */ /* 0x000fce0000000008 */
.L_x_10010:
        /* <DEDUP_REMOVED lines=10> */
[----:B------:R-:W-:Y:S01]  /*91f0*/  FSEL R0, R5, R0, P5 ;  /* 0x0000000005007208 */ /* 0x000fe20002800000 */
[----:B------:R-:W-:Y:S01]  /*9200*/  IMAD.X R5, RZ, RZ, UR5, P1 ;  /* 0x00000005ff057e24 */ /* 0x000fe200088e06ff */
[----:B01----:R-:W0:Y:S08]  /*9210*/  MUFU.RCP R2, R11 ;  /* 0x0000000b00027308 */ /* 0x003e300000001000 */
        /* <DEDUP_REMOVED lines=10> */
.L_x_10039:
[----:B------:R-:W-:Y:S05]  /*92c0*/  BSYNC.RECONVERGENT B1 ;  /* 0x0000000000017941 */ /* 0x000fea0003800200 */
.L_x_10038:
[----:B------:R-:W-:Y:S01]  /*92d0*/  MOV R3, 0x3b33710b ;  /* 0x3b33710b00037802 */ /* 0x000fe20000000f00 */
[----:B------:R-:W-:Y:S01]  /*92e0*/  FMUL.FTZ R0, R2, R2 ;  /* 0x0000000202007220 */ /* 0x000fe20000410000 */
[----:B------:R-:W-:Y:S01]  /*92f0*/  IMAD.MOV.U32 R7, RZ, RZ, 0x3f6ee581 ;  /* 0x3f6ee581ff077424 */ /* 0x000fe200078e00ff */
[C---:B------:R-:W-:Y:S01]  /*9300*/  ISETP.GE.AND P2, PT, R9.reuse, RZ, PT ;  /* 0x000000ff0900720c */ /* 0x040fe20003f46270 */
[----:B------:R-:W-:Y:S01]  /*9310*/  UPRMT UR4, UR41, 0x9910, URZ ;  /* 0x0000991029047896 */ /* 0x000fe200080000ff */
        /* <DEDUP_REMOVED lines=38> */
.L_x_10043:
[----:B------:R-:W-:-:S06]  /*9580*/  HADD2.F32 R3, -RZ, R8.H0_H0 ;  /* 0x20000008ff037230 */ /* 0x000fcc0000004100 */
[----:B------:R-:W0:Y:S02]  /*9590*/  F2I.S64.TRUNC R2, R3 ;  /* 0x0000000300027311 */ /* 0x000e24000020d900 */
[----:B0-----:R0:W-:Y:S01]  /*95a0*/  STG.E.U8 desc[UR36][R4.64], R2 ;  /* 0x0000000204007986 */ /* 0x0011e2000c101124 */
[----:B------:R-:W-:Y:S05]  /*95b0*/  BRA `(.L_x_10045) ;  /* 0x0000000c006c7947 */ /* 0x000fea0003800000 */
.L_x_10042:
        /* <DEDUP_REMOVED lines=10> */
.L_x_10047:
[----:B------:R-:W-:-:S04]  /*9660*/  HADD2.F32 R8, -RZ, R8.H0_H0 ;  /* 0x20000008ff087230 */ /* 0x000fc80000004100 */
[----:B------:R-:W0:Y:S02]  /*9670*/  F2I.FTZ.TRUNC.NTZ R3, R8 ;  /* 0x0000000800037305 */ /* 0x000e24000021f100 */
[----:B0-----:R0:W-:Y:S01]  /*9680*/  STG.E desc[UR36][R4.64], R3 ;  /* 0x0000000304007986 */ /* 0x0011e2000c101924 */
[----:B------:R-:W-:Y:S05]  /*9690*/  BRA `(.L_x_10045) ;  /* 0x0000000c00347947 */ /* 0x000fea0003800000 */
.L_x_10046:
[----:B------:R-:W-:-:S04]  /*96a0*/  HADD2.F32 R8, -RZ, R8.H0_H0 ;  /* 0x20000008ff087230 */ /* 0x000fc80000004100 */
[----:B------:R-:W0:Y:S02]  /*96b0*/  F2I.FTZ.TRUNC.NTZ R3, R8 ;  /* 0x0000000800037305 */ /* 0x000e24000021f100 */
[----:B0-----:R0:W-:Y:S01]  /*96c0*/  STG.E.U16 desc[UR36][R4.64], R3 ;  /* 0x0000000304007986 */ /* 0x0011e2000c101524 */
[----:B------:R-:W-:Y:S05]  /*96d0*/  BRA `(.L_x_10045) ;  /* 0x0000000c00247947 */ /* 0x000fea0003800000 */
.L_x_10041:
        /* <DEDUP_REMOVED lines=9> */
.L_x_10049:
[----:B------:R0:W-:Y:S01]  /*9770*/  STG.E.U16 desc[UR36][R4.64], R8 ;  /* 0x0000000804007986 */ /* 0x0001e2000c101524 */
[----:B------:R-:W-:Y:S05]  /*9780*/  BRA `(.L_x_10045) ;  /* 0x0000000800f87947 */ /* 0x000fea0003800000 */
.L_x_10048:
        /* <DEDUP_REMOVED lines=10> */
.L_x_10051:
[----:B------:R-:W-:-:S05]  /*9830*/  HADD2.F32 R0, -RZ, R8.H0_H0 ;  /* 0x20000008ff007230 */ /* 0x000fca0000004100 */
[----:B------:R-:W-:-:S04]  /*9840*/  F2FP.F16.F32.PACK_AB R0, RZ, R0 ;  /* 0x00000000ff00723e */ /* 0x000fc800000000ff */
[----:B------:R-:W-:-:S05]  /*9850*/  PRMT R0, R0, 0x5410, RZ ;  /* 0x0000541000007816 */ /* 0x000fca00000000ff */
[----:B------:R0:W-:Y:S01]  /*9860*/  STG.E desc[UR36][R4.64], R0 ;  /* 0x0000000004007986 */ /* 0x0001e2000c101924 */
[----:B------:R-:W-:Y:S05]  /*9870*/  BRA `(.L_x_10045) ;  /* 0x0000000800bc7947 */ /* 0x000fea0003800000 */
.L_x_10050:
[----:B------:R-:W-:-:S05]  /*9880*/  HADD2.F32 R2, -RZ, R8.H0_H0 ;  /* 0x20000008ff027230 */ /* 0x000fca0000004100 */
[----:B------:R-:W-:-:S06]  /*9890*/  FMUL.FTZ R2, R2, 1 ;  /* 0x3f80000002027820 */ /* 0x000fcc0000410000 */
[----:B------:R-:W0:Y:S02]  /*98a0*/  F2F.F64.F32 R2, R2 ;  /* 0x0000000200027310 */ /* 0x000e240000201800 */
[----:B0-----:R0:W-:Y:S01]  /*98b0*/  STG.E.64 desc[UR36][R4.64], R2 ;  /* 0x0000000204007986 */ /* 0x0011e2000c101b24 */
[----:B------:R-:W-:Y:S05]  /*98c0*/  BRA `(.L_x_10045) ;  /* 0x0000000800a87947 */ /* 0x000fea0003800000 */
.L_x_10040:
        /* <DEDUP_REMOVED lines=14> */
.L_x_10055:
        /* <DEDUP_REMOVED lines=17> */
.L_x_10058:
[----:B------:R-:W-:-:S04]  /*9ac0*/  SHF.R.U32.HI R3, RZ, 0x18, R7 ;  /* 0x00000018ff037819 */ /* 0x000fc80000011607 */
[----:B------:R-:W-:-:S04]  /*9ad0*/  LOP3.LUT R0, R0, 0x80, R3, 0xf8, !PT ;  /* 0x0000008000007812 */ /* 0x000fc800078ef803 */
[----:B------:R-:W-:-:S07]  /*9ae0*/  PRMT R2, R0, 0x7610, R2 ;  /* 0x0000761000027816 */ /* 0x000fce0000000002 */
.L_x_10057:
[----:B------:R-:W-:Y:S05]  /*9af0*/  BSYNC.RECONVERGENT B0 ;  /* 0x0000000000007941 */ /* 0x000fea0003800200 */
.L_x_10056:
[----:B------:R0:W-:Y:S01]  /*9b00*/  STG.E.U8 desc[UR36][R4.64], R2 ;  /* 0x0000000204007986 */ /* 0x0001e2000c101124 */
[----:B------:R-:W-:Y:S05]  /*9b10*/  BRA `(.L_x_10045) ;  /* 0x0000000800147947 */ /* 0x000fea0003800000 */
.L_x_10054:
        /* <DEDUP_REMOVED lines=17> */
.L_x_10061:
[----:B------:R-:W-:-:S04]  /*9c30*/  SHF.R.U32.HI R3, RZ, 0x18, R7 ;  /* 0x00000018ff037819 */ /* 0x000fc80000011607 */
[----:B------:R-:W-:-:S04]  /*9c40*/  LOP3.LUT R0, R0, 0x80, R3, 0xf8, !PT ;  /* 0x0000008000007812 */ /* 0x000fc800078ef803 */
[----:B------:R-:W-:-:S07]  /*9c50*/  PRMT R2, R0, 0x7610, R2 ;  /* 0x0000761000027816 */ /* 0x000fce0000000002 */
.L_x_10060:
[----:B------:R-:W-:Y:S05]  /*9c60*/  BSYNC.RECONVERGENT B0 ;  /* 0x0000000000007941 */ /* 0x000fea0003800200 */
.L_x_10059:
[----:B------:R0:W-:Y:S01]  /*9c70*/  STG.E.U8 desc[UR36][R4.64], R2 ;  /* 0x0000000204007986 */ /* 0x0001e2000c101124 */
[----:B------:R-:W-:Y:S05]  /*9c80*/  BRA `(.L_x_10045) ;  /* 0x0000000400b87947 */ /* 0x000fea0003800000 */
.L_x_10053:
        /* <DEDUP_REMOVED lines=22> */
.L_x_10063:
[----:B------:R-:W-:-:S06]  /*9df0*/  HADD2.F32 R2, -RZ, R8.H0_H0 ;  /* 0x20000008ff027230 */ /* 0x000fcc0000004100 */
[----:B------:R-:W0:Y:S02]  /*9e00*/  F2I.U64.TRUNC R2, R2 ;  /* 0x0000000200027311 */ /* 0x000e24000020d800 */
[----:B0-----:R0:W-:Y:S01]  /*9e10*/  STG.E.64 desc[UR36][R4.64], R2 ;  /* 0x0000000204007986 */ /* 0x0011e2000c101b24 */
[----:B------:R-:W-:Y:S05]  /*9e20*/  BRA `(.L_x_10045) ;  /* 0x0000000400507947 */ /* 0x000fea0003800000 */
.L_x_10062:
[----:B------:R-:W-:-:S04]  /*9e30*/  HADD2.F32 R8, -RZ, R8.H0_H0 ;  /* 0x20000008ff087230 */ /* 0x000fc80000004100 */
[----:B------:R-:W0:Y:S02]  /*9e40*/  F2I.FTZ.U32.TRUNC.NTZ R3, R8 ;  /* 0x0000000800037305 */ /* 0x000e24000021f000 */
[----:B0-----:R0:W-:Y:S01]  /*9e50*/  STG.E desc[UR36][R4.64], R3 ;  /* 0x0000000304007986 */ /* 0x0011e2000c101924 */
[----:B------:R-:W-:Y:S05]  /*9e60*/  BRA `(.L_x_10045) ;  /* 0x0000000400407947 */ /* 0x000fea0003800000 */
.L_x_10052:
        /* <DEDUP_REMOVED lines=11> */
.L_x_10065:
[----:B------:R-:W-:Y:S01]  /*9f20*/  HADD2.F32 R8, -RZ, R8.H0_H0 ;  /* 0x20000008ff087230 */ /* 0x000fe20000004100 */
[----:B------:R-:W-:-:S04]  /*9f30*/  CS2R R10, SRZ ;  /* 0x00000000000a7805 */ /* 0x000fc8000001ff00 */
[----:B------:R-:W-:-:S06]  /*9f40*/  FMUL.FTZ R8, R8, 1 ;  /* 0x3f80000008087820 */ /* 0x000fcc0000410000 */
[----:B------:R-:W0:Y:S02]  /*9f50*/  F2F.F64.F32 R8, R8 ;  /* 0x0000000800087310 */ /* 0x000e240000201800 */
[----:B0-----:R3:W-:Y:S01]  /*9f60*/  STG.E.128 desc[UR36][R4.64], R8 ;  /* 0x0000000804007986 */ /* 0x0017e2000c101d24 */
[----:B------:R-:W-:Y:S05]  /*9f70*/  BRA `(.L_x_10045) ;  /* 0x0000000000fc7947 */ /* 0x000fea0003800000 */
.L_x_10064:
[----:B------:R-:W-:-:S09]  /*9f80*/  UISETP.NE.AND UP0, UPT, UR4, 0xf, UPT ;  /* 0x0000000f0400788c */ /* 0x000fd2000bf05270 */
[----:B------:R-:W-:Y:S05]  /*9f90*/  BRA.U !UP0, `(.L_x_10066) ;  /* 0x0000000108e87547 */ /* 0x000fea000b800000 */
[----:B------:R-:W-:-:S09]  /*9fa0*/  UISETP.NE.AND UP0, UPT, UR4, 0x17, UPT ;  /* 0x000000170400788c */ /* 0x000fd2000bf05270 */
[----:B------:R-:W-:Y:S05]  /*9fb0*/  BRA.U !UP0, `(.L_x_10067) ;  /* 0x0000000108907547 */ /* 0x000fea000b800000 */
[----:B------:R-:W-:-:S09]  /*9fc0*/  UISETP.NE.AND UP0, UPT, UR4, 0x18, UPT ;  /* 0x000000180400788c */ /* 0x000fd2000bf05270 */
[----:B------:R-:W-:Y:S05]  /*9fd0*/  BRA.U !UP0, `(.L_x_10068) ;  /* 0x0000000108447547 */ /* 0x000fea000b800000 */
.L_x_10044:
        /* <DEDUP_REMOVED lines=16> */
.L_x_10069:
[----:B------:R-:W-:Y:S05]  /*a0e0*/  BRA `(.L_x_10045) ;  /* 0x0000000000a07947 */ /* 0x000fea0003800000 */
.L_x_10068:
        /* <DEDUP_REMOVED lines=13> */
.L_x_10071:
[----:B------:R-:W-:Y:S05]  /*a1c0*/  BSYNC.RECONVERGENT B0 ;  /* 0x0000000000007941 */ /* 0x000fea0003800200 */
.L_x_10070:
[----:B------:R-:W-:-:S05]  /*a1d0*/  LOP3.LUT R3, R0, 0x80, R3, 0xf8, !PT ;  /* 0x0000008000037812 */ /* 0x000fca00078ef803 */
[----:B------:R2:W-:Y:S01]  /*a1e0*/  STG.E.U8 desc[UR36][R4.64], R3 ;  /* 0x0000000304007986 */ /* 0x0005e2000c101124 */
[----:B------:R-:W-:Y:S05]  /*a1f0*/  BRA `(.L_x_10045) ;  /* 0x00000000005c7947 */ /* 0x000fea0003800000 */
.L_x_10067:
        /* <DEDUP_REMOVED lines=12> */
.L_x_10073:
[----:B------:R-:W-:Y:S01]  /*a2c0*/  IMAD.MOV.U32 R0, RZ, RZ, 0x7f ;  /* 0x0000007fff007424 */ /* 0x000fe200078e00ff */
[----:B------:R-:W-:-:S04]  /*a2d0*/  ISETP.GT.U32.AND P0, PT, R2, 0x7f800000, PT ;  /* 0x7f8000000200780c */ /* 0x000fc80003f04070 */
[----:B------:R-:W-:-:S09]  /*a2e0*/  SEL R0, R0, 0x7c, P0 ;  /* 0x0000007c00007807 */ /* 0x000fd20000000000 */
.L_x_10074:
[----:B------:R-:W-:Y:S05]  /*a2f0*/  BSYNC.RECONVERGENT B0 ;  /* 0x0000000000007941 */ /* 0x000fea0003800200 */
.L_x_10072:
[----:B------:R-:W-:-:S04]  /*a300*/  SHF.R.U32.HI R3, RZ, 0x18, R3 ;  /* 0x00000018ff037819 */ /* 0x000fc80000011603 */
[----:B------:R-:W-:-:S05]  /*a310*/  LOP3.LUT R3, R0, 0x80, R3, 0xf8, !PT ;  /* 0x0000008000037812 */ /* 0x000fca00078ef803 */
[----:B------:R1:W-:Y:S01]  /*a320*/  STG.E.U8 desc[UR36][R4.64], R3 ;  /* 0x0000000304007986 */ /* 0x0003e2000c101124 */
[----:B------:R-:W-:Y:S05]  /*a330*/  BRA `(.L_x_10045) ;  /* 0x00000000000c7947 */ /* 0x000fea0003800000 */
.L_x_10066:
[----:B------:R-:W-:-:S05]  /*a340*/  HADD2.F32 R0, -RZ, R8.H0_H0 ;  /* 0x20000008ff007230 */ /* 0x000fca0000004100 */
[----:B------:R-:W-:-:S05]  /*a350*/  F2FP.BF16.F32.PACK_AB R0, RZ, R0 ;  /* 0x00000000ff00723e */ /* 0x000fca00000010ff */
[----:B------:R0:W-:Y:S02]  /*a360*/  STG.E.U16 desc[UR36][R4.64], R0 ;  /* 0x0000000004007986 */ /* 0x0001e4000c101524 */
.L_x_10045:
[----:B------:R-:W-:-:S07]  /*a370*/  IADD3 R17, PT, PT, R17, 0x80, RZ ;  /* 0x0000008011117810 */ /* 0x000fce0007ffe0ff */
.L_x_10003:
[----:B------:R-:W-:Y:S05]  /*a380*/  BSYNC.RECONVERGENT B6 ;  /* 0x0000000000067941 */ /* 0x000fea0003800200 */
.L_x_10002:
        /* <DEDUP_REMOVED lines=306> */
.L_x_10075:
[----:B------:R-:W0:Y:S01]  /*b6b0*/  LDCU.128 UR8, c[0x0][0x580] ;  /* 0x0000b000ff0877ac */ /* 0x000e220008000c00 */
[----:B------:R-:W-:-:S04]  /*b6c0*/  UPRMT UR4, UR42, 0x9910, URZ ;  /* 0x000099102a047896 */ /* 0x000fc800080000ff */
[----:B------:R-:W-:Y:S01]  /*b6d0*/  UISETP.GT.AND UP0, UPT, UR4, 0x9, UPT ;  /* 0x000000090400788c */ /* 0x000fe2000bf04270 */
[----:B0-----:R-:W-:Y:S02]  /*b6e0*/  IADD3 R16, P0, PT, R16, UR8, RZ ;  /* 0x0000000810107c10 */ /* 0x001fe4000ff1e0ff */
[----:B-12---:R-:W-:-:S03]  /*b6f0*/  IADD3 R2, P1, PT, R0, UR10, RZ ;  /* 0x0000000a00027c10 */ /* 0x006fc6000ff3e0ff */
[----:B------:R-:W-:Y:S01]  /*b700*/  IMAD.X R17, RZ, RZ, UR9, P0 ;  /* 0x00000009ff117e24 */ /* 0x000fe200080e06ff */
[----:B---34-:R-:W-:Y:S02]  /*b710*/  IADD3.X R3, PT, PT, RZ, UR11, RZ, P1, !PT ;  /* 0x0000000bff037c10 */ /* 0x018fe40008ffe4ff */
        /* <DEDUP_REMOVED lines=14> */
.L_x_10079:
[----:B------:R-:W2:Y:S02]  /*b800*/  LDG.E.U8 R2, desc[UR36][R2.64] ;  /* 0x0000002402027981 */ /* 0x000ea4000c1e1100 */
[----:B--2---:R-:W-:-:S04]  /*b810*/  I2FP.F32.U32 R0, R2 ;  /* 0x0000000200007245 */ /* 0x004fc80000201000 */
[----:B------:R-:W-:-:S04]  /*b820*/  F2FP.F16.F32.PACK_AB R0, RZ, R0 ;  /* 0x00000000ff00723e */ /* 0x000fc800000000ff */
[----:B------:R-:W-:Y:S01]  /*b830*/  PRMT R4, R0, 0x7610, R4 ;  /* 0x0000761000047816 */ /* 0x000fe20000000004 */
[----:B------:R-:W-:Y:S06]  /*b840*/  BRA `(.L_x_10081) ;  /* 0x0000000c00d47947 */ /* 0x000fec0003800000 */
.L_x_10078:
        /* <DEDUP_REMOVED lines=11> */
.L_x_10083:
[----:B------:R-:W2:Y:S02]  /*b900*/  LDG.E R2, desc[UR36][R2.64] ;  /* 0x0000002402027981 */ /* 0x000ea4000c1e1900 */
[----:B--2---:R-:W-:-:S04]  /*b910*/  I2FP.F32.S32 R0, R2 ;  /* 0x0000000200007245 */ /* 0x004fc80000201400 */
[----:B------:R-:W-:-:S04]  /*b920*/  F2FP.F16.F32.PACK_AB R0, RZ, R0 ;  /* 0x00000000ff00723e */ /* 0x000fc800000000ff */
[----:B------:R-:W-:Y:S01]  /*b930*/  PRMT R4, R0, 0x7610, R4 ;  /* 0x0000761000047816 */ /* 0x000fe20000000004 */
[----:B------:R-:W-:Y:S06]  /*b940*/  BRA `(.L_x_10081) ;  /* 0x0000000c00947947 */ /* 0x000fec0003800000 */
.L_x_10082:
[----:B------:R-:W2:Y:S02]  /*b950*/  LDG.E.U16 R2, desc[UR36][R2.64] ;  /* 0x0000002402027981 */ /* 0x000ea4000c1e1500 */
[----:B--2---:R-:W0:Y:S02]  /*b960*/  I2F.S16 R0, R2 ;  /* 0x0000000200007306 */ /* 0x004e240000101400 */
[----:B0-----:R-:W-:-:S04]  /*b970*/  F2FP.F16.F32.PACK_AB R0, RZ, R0 ;  /* 0x00000000ff00723e */ /* 0x001fc800000000ff */
[----:B------:R-:W-:Y:S01]  /*b980*/  PRMT R4, R0, 0x7610, R4 ;  /* 0x0000761000047816 */ /* 0x000fe20000000004 */
[----:B------:R-:W-:Y:S06]  /*b990*/  BRA `(.L_x_10081) ;  /* 0x0000000c00807947 */ /* 0x000fec0003800000 */
.L_x_10077:
        /* <DEDUP_REMOVED lines=9> */
.L_x_10085:
[----:B------:R1:W5:Y:S01]  /*ba30*/  LDG.E.U16 R4, desc[UR36][R2.64] ;  /* 0x0000002402047981 */ /* 0x000362000c1e1500 */
[----:B------:R-:W-:Y:S05]  /*ba40*/  BRA `(.L_x_10081) ;  /* 0x0000000c00547947 */ /* 0x000fea0003800000 */
.L_x_10084:
        /* <DEDUP_REMOVED lines=9> */
.L_x_10087:
[----:B------:R0:W5:Y:S01]  /*bae0*/  LDG.E.U16 R4, desc[UR36][R2.64] ;  /* 0x0000002402047981 */ /* 0x000162000c1e1500 */
[----:B------:R-:W-:Y:S05]  /*baf0*/  BRA `(.L_x_10081) ;  /* 0x0000000c00287947 */ /* 0x000fea0003800000 */
.L_x_10086:
        /* <DEDUP_REMOVED lines=13> */
.L_x_10076:
        /* <DEDUP_REMOVED lines=14> */
.L_x_10090:
        /* <DEDUP_REMOVED lines=13> */
.L_x_10089:
        /* <DEDUP_REMOVED lines=27> */
.L_x_10092:
        /* <DEDUP_REMOVED lines=14> */
.L_x_10091:
[----:B------:R-:W2:Y:S02]  /*c010*/  LDG.E.U16 R0, desc[UR36][R2.64] ;  /* 0x0000002402007981 */ /* 0x000ea4000c1e1500 */
[----:B--2---:R-:W-:-:S05]  /*c020*/  IMAD.U32 R0, R0, 0x10000, RZ ;  /* 0x0001000000007824 */ /* 0x004fca00078e00ff */
[----:B------:R-:W-:-:S04]  /*c030*/  F2FP.F16.F32.PACK_AB R0, RZ, R0 ;  /* 0x00000000ff00723e */ /* 0x000fc800000000ff */
[----:B------:R-:W-:Y:S01]  /*c040*/  PRMT R4, R0, 0x7610, R4 ;  /* 0x0000761000047816 */ /* 0x000fe20000000004 */
[----:B------:R-:W-:Y:S06]  /*c050*/  BRA `(.L_x_10081) ;  /* 0x0000000400d07947 */ /* 0x000fec0003800000 */
.L_x_10088:
        /* <DEDUP_REMOVED lines=13> */
.L_x_10095:
        /* <DEDUP_REMOVED lines=21> */
.L_x_10099:
[----:B------:R-:W-:Y:S05]  /*c280*/  BSYNC.RECONVERGENT B1 ;  /* 0x0000000000017941 */ /* 0x000fea0003800200 */
.L_x_10098:
[----:B------:R-:W-:Y:S02]  /*c290*/  SHF.L.U32 R0, R0, 0x14, RZ ;  /* 0x0000001400007819 */ /* 0x000fe400000006ff */
[----:B------:R-:W-:-:S04]  /*c2a0*/  LEA R2, R2, 0x3b800000, 0x17 ;  /* 0x3b80000002027811 */ /* 0x000fc800078eb8ff */
[----:B------:R-:W-:-:S07]  /*c2b0*/  LOP3.LUT R0, R2, R0, R7, 0xfe, !PT ;  /* 0x0000000002007212 */ /* 0x000fce00078efe07 */
.L_x_10097:
[----:B------:R-:W-:Y:S05]  /*c2c0*/  BSYNC.RECONVERGENT B0 ;  /* 0x0000000000007941 */ /* 0x000fea0003800200 */
.L_x_10096:
[----:B------:R-:W-:-:S04]  /*c2d0*/  F2FP.F16.F32.PACK_AB R0, RZ, R0 ;  /* 0x00000000ff00723e */ /* 0x000fc800000000ff */
[----:B------:R-:W-:Y:S01]  /*c2e0*/  PRMT R4, R0, 0x7610, R4 ;  /* 0x0000761000047816 */ /* 0x000fe20000000004 */
[----:B------:R-:W-:Y:S06]  /*c2f0*/  BRA `(.L_x_10081) ;  /* 0x0000000400287947 */ /* 0x000fec0003800000 */
.L_x_10094:
        /* <DEDUP_REMOVED lines=21> */
.L_x_10103:
[----:B------:R-:W-:Y:S05]  /*c450*/  BSYNC.RECONVERGENT B1 ;  /* 0x0000000000017941 */ /* 0x000fea0003800200 */
.L_x_10102:
[----:B------:R-:W-:Y:S01]  /*c460*/  IMAD.SHL.U32 R0, R0, 0x200000, RZ ;  /* 0x0020000000007824 */ /* 0x000fe200078e00ff */
[----:B------:R-:W-:-:S04]  /*c470*/  LEA R2, R2, 0x37800000, 0x17 ;  /* 0x3780000002027811 */ /* 0x000fc800078eb8ff */
[----:B------:R-:W-:-:S07]  /*c480*/  LOP3.LUT R0, R2, R0, R7, 0xfe, !PT ;  /* 0x0000000002007212 */ /* 0x000fce00078efe07 */
.L_x_10101:
[----:B------:R-:W-:Y:S05]  /*c490*/  BSYNC.RECONVERGENT B0 ;  /* 0x0000000000007941 */ /* 0x000fea0003800200 */
.L_x_10100:
[----:B------:R-:W-:-:S04]  /*c4a0*/  F2FP.F16.F32.PACK_AB R0, RZ, R0 ;  /* 0x00000000ff00723e */ /* 0x000fc800000000ff */
[----:B------:R-:W-:Y:S01]  /*c4b0*/  PRMT R4, R0, 0x7610, R4 ;  /* 0x0000761000047816 */ /* 0x000fe20000000004 */
[----:B------:R-:W-:Y:S06]  /*c4c0*/  BRA `(.L_x_10081) ;  /* 0x0000000000b47947 */ /* 0x000fec0003800000 */
.L_x_10093:
        /* <DEDUP_REMOVED lines=14> */
.L_x_10107:
[----:B------:R-:W-:Y:S05]  /*c5b0*/  BSYNC.RECONVERGENT B0 ;  /* 0x0000000000007941 */ /* 0x000fea0003800200 */
.L_x_10106:
[----:B------:R-:W-:-:S04]  /*c5c0*/  F2FP.F16.F32.PACK_AB R0, RZ, R0 ;  /* 0x00000000ff00723e */ /* 0x000fc800000000ff */
[----:B------:R-:W-:Y:S01]  /*c5d0*/  PRMT R4, R0, 0x7610, R4 ;  /* 0x0000761000047816 */ /* 0x000fe20000000004 */
[----:B------:R-:W-:Y:S06]  /*c5e0*/  BRA `(.L_x_10081) ;  /* 0x00000000006c7947 */ /* 0x000fec0003800000 */
.L_x_10080:
[----:B------:R-:W-:Y:S01]  /*c5f0*/  MOV R0, 0x0 ;  /* 0x0000000000007802 */ /* 0x000fe20000000f00 */
[----:B------:R-:W0:Y:S01]  /*c600*/  LDCU.64 UR4, c[0x4][0x128] ;  /* 0x01002500ff0477ac */ /* 0x000e220008000a00 */
[----:B------:R-:W-:Y:S02]  /*c610*/  HFMA2 R8, -RZ, RZ, 0, 4.64916229248046875e-06 ;  /* 0x0000004eff087431 */ /* 0x000fe400000001ff */
        /* <DEDUP_REMOVED lines=13> */
.L_x_10108:
[----:B------:R-:W-:Y:S01]  /*c6f0*/  PRMT R4, RZ, 0x7610, R4 ;  /* 0x00007610ff047816 */ /* 0x000fe20000000004 */
[----:B------:R-:W-:Y:S06]  /*c700*/  BRA `(.L_x_10081) ;  /* 0x0000000000247947 */ /* 0x000fec0003800000 */
.L_x_10105:
[----:B------:R-:W2:Y:S02]  /*c710*/  LDG.E.64 R2, desc[UR36][R2.64] ;  /* 0x0000002402027981 */ /* 0x000ea4000c1e1b00 */
[----:B--2---:R-:W0:Y:S02]  /*c720*/  I2F.U64 R0, R2 ;  /* 0x0000000200007312 */ /* 0x004e240000301000 */
[----:B0-----:R-:W-:-:S04]  /*c730*/  F2FP.F16.F32.PACK_AB R0, RZ, R0 ;  /* 0x00000000ff00723e */ /* 0x001fc800000000ff */
[----:B------:R-:W-:Y:S01]  /*c740*/  PRMT R4, R0, 0x7610, R4 ;  /* 0x0000761000047816 */ /* 0x000fe20000000004 */
[----:B------:R-:W-:Y:S06]  /*c750*/  BRA `(.L_x_10081) ;  /* 0x0000000000107947 */ /* 0x000fec0003800000 */
.L_x_10104:
[----:B------:R-:W2:Y:S02]  /*c760*/  LDG.E R2, desc[UR36][R2.64] ;  /* 0x0000002402027981 */ /* 0x000ea4000c1e1900 */
[----:B--2---:R-:W-:-:S04]  /*c770*/  I2FP.F32.U32 R0, R2 ;  /* 0x0000000200007245 */ /* 0x004fc80000201000 */
[----:B------:R-:W-:-:S04]  /*c780*/  F2FP.F16.F32.PACK_AB R0, RZ, R0 ;  /* 0x00000000ff00723e */ /* 0x000fc800000000ff */
[----:B------:R-:W-:-:S07]  /*c790*/  PRMT R4, R0, 0x7610, R4 ;  /* 0x0000761000047816 */ /* 0x000fce0000000004 */
.L_x_10081:
[----:B------:R-:W2:Y:S01]  /*c7a0*/  LDC.U16 R5, c[0x0][0x592] ;  /* 0x00016480ff057b82 */ /* 0x000ea20000000400 */
[----:B-----5:R-:W-:Y:S01]  /*c7b0*/  HADD2.F32 R4, -RZ, R4.H0_H0 ;  /* 0x20000004ff047230 */ /* 0x020fe20000004100 */
[----:B------:R-:W-:Y:S04]  /*c7c0*/  BSSY.RECONVERGENT B1, `(.L_x_10109) ;  /* 0x0000013000017945 */ /* 0x000fe80003800200 */
[----:B------:R-:W-:Y:S01]  /*c7d0*/  FADD.FTZ R0, |R4|, -RZ ;  /* 0x800000ff04007221 */ /* 0x000fe20000010200 */
[----:B--2---:R-:W-:-:S05]  /*c7e0*/  HADD2.F32 R5, -RZ, R5.H0_H0 ;  /* 0x20000005ff057230 */ /* 0x004fca0000004100 */
[----:B------:R-:W-:Y:S01]  /*c7f0*/  FADD.FTZ R7, |R5|, -RZ ;  /* 0x800000ff05077221 */ /* 0x000fe20000010200 */
[----:B------:R-:W-:-:S04]  /*c800*/  FSETP.GT.FTZ.AND P5, PT, |R4|, |R5|, PT ;  /* 0x400000050400720b */ /* 0x000fc80003fb4200 */
[----:B------:R-:W-:Y:S02]  /*c810*/  FSEL R9, R0, R7, P5 ;  /* 0x0000000700097208 */ /* 0x000fe40002800000 */
[----:B------:R-:W-:Y:S02]  /*c820*/  FSEL R0, R7, R0, P5 ;  /* 0x0000000007007208 */ /* 0x000fe40002800000 */
        /* <DEDUP_REMOVED lines=10> */
[----:B------:R-:W-:Y:S05]  /*c8d0*/  CALL.REL.NOINC `($__internal_24_$__cuda_sm3x_div_rn_ftz_f32_slowpath) ;  /* 0x0000001000347944 */ /* 0x000fea0003c00000 */
[----:B------:R-:W-:-:S07]  /*c8e0*/  IMAD.MOV.U32 R2, RZ, RZ, R13 ;  /* 0x000000ffff027224 */ /* 0x000fce00078e000d */
.L_x_10110:
[----:B------:R-:W-:Y:S05]  /*c8f0*/  BSYNC.RECONVERGENT B1 ;  /* 0x0000000000017941 */ /* 0x000fea0003800200 */
.L_x_10109:
[----:B------:R-:W-:Y:S02]  /*c900*/  IMAD.MOV.U32 R3, RZ, RZ, 0x3b33710b ;  /* 0x3b33710bff037424 */ /* 0x000fe400078e00ff */
[----:B------:R-:W-:Y:S01]  /*c910*/  FMUL.FTZ R0, R2, R2 ;  /* 0x0000000202007220 */ /* 0x000fe20000410000 */
[----:B------:R-:W-:Y:S01]  /*c920*/  HFMA2 R7, -RZ, RZ, 1.857421875, -1409 ;  /* 0x3f6ee581ff077431 */ /* 0x000fe200000001ff */
        /* <DEDUP_REMOVED lines=40> */
.L_x_10114:
[----:B------:R-:W-:-:S06]  /*cbb0*/  HADD2.F32 R3, -RZ, R4.H0_H0 ;  /* 0x20000004ff037230 */ /* 0x000fcc0000004100 */
[----:B------:R-:W0:Y:S02]  /*cbc0*/  F2I.S64.TRUNC R2, R3 ;  /* 0x0000000300027311 */ /* 0x000e24000020d900 */
[----:B0-----:R-:W-:Y:S01]  /*cbd0*/  STG.E.U8 desc[UR36][R16.64], R2 ;  /* 0x0000000210007986 */ /* 0x001fe2000c101124 */
[----:B------:R-:W-:Y:S05]  /*cbe0*/  EXIT ;  /* 0x000000000000794d */ /* 0x000fea0003800000 */
.L_x_10113:
        /* <DEDUP_REMOVED lines=10> */
.L_x_10117:
[----:B------:R-:W-:-:S04]  /*cc90*/  HADD2.F32 R4, -RZ, R4.H0_H0 ;  /* 0x20000004ff047230 */ /* 0x000fc80000004100 */
[----:B------:R-:W0:Y:S02]  /*cca0*/  F2I.FTZ.TRUNC.NTZ R3, R4 ;  /* 0x0000000400037305 */ /* 0x000e24000021f100 */
[----:B0-----:R-:W-:Y:S01]  /*ccb0*/  STG.E desc[UR36][R16.64], R3 ;  /* 0x0000000310007986 */ /* 0x001fe2000c101924 */
[----:B------:R-:W-:Y:S05]  /*ccc0*/  EXIT ;  /* 0x000000000000794d */ /* 0x000fea0003800000 */
.L_x_10116:
[----:B------:R-:W-:-:S04]  /*ccd0*/  HADD2.F32 R4, -RZ, R4.H0_H0 ;  /* 0x20000004ff047230 */ /* 0x000fc80000004100 */
[----:B------:R-:W0:Y:S02]  /*cce0*/  F2I.FTZ.TRUNC.NTZ R3, R4 ;  /* 0x0000000400037305 */ /* 0x000e24000021f100 */
[----:B0-----:R-:W-:Y:S01]  /*ccf0*/  STG.E.U16 desc[UR36][R16.64], R3 ;  /* 0x0000000310007986 */ /* 0x001fe2000c101524 */
[----:B------:R-:W-:Y:S05]  /*cd00*/  EXIT ;  /* 0x000000000000794d */ /* 0x000fea0003800000 */
.L_x_10112:
        /* <DEDUP_REMOVED lines=9> */
.L_x_10119:
[----:B------:R-:W-:Y:S01]  /*cda0*/  STG.E.U16 desc[UR36][R16.64], R4 ;  /* 0x0000000410007986 */ /* 0x000fe2000c101524 */
[----:B------:R-:W-:Y:S05]  /*cdb0*/  EXIT ;  /* 0x000000000000794d */ /* 0x000fea0003800000 */
.L_x_10118:
        /* <DEDUP_REMOVED lines=10> */
.L_x_10121:
[----:B------:R-:W-:-:S05]  /*ce60*/  HADD2.F32 R0, -RZ, R4.H0_H0 ;  /* 0x20000004ff007230 */ /* 0x000fca0000004100 */
[----:B------:R-:W-:-:S04]  /*ce70*/  F2FP.F16.F32.PACK_AB R0, RZ, R0 ;  /* 0x00000000ff00723e */ /* 0x000fc800000000ff */
[----:B------:R-:W-:-:S05]  /*ce80*/  PRMT R0, R0, 0x5410, RZ ;  /* 0x0000541000007816 */ /* 0x000fca00000000ff */
[----:B------:R-:W-:Y:S01]  /*ce90*/  STG.E desc[UR36][R16.64], R0 ;  /* 0x0000000010007986 */ /* 0x000fe2000c101924 */
[----:B------:R-:W-:Y:S05]  /*cea0*/  EXIT ;  /* 0x000000000000794d */ /* 0x000fea0003800000 */
.L_x_10120:
[----:B------:R-:W-:-:S05]  /*ceb0*/  HADD2.F32 R2, -RZ, R4.H0_H0 ;  /* 0x20000004ff027230 */ /* 0x000fca0000004100 */
[----:B------:R-:W-:-:S06]  /*cec0*/  FMUL.FTZ R2, R2, 1 ;  /* 0x3f80000002027820 */ /* 0x000fcc0000410000 */
[----:B------:R-:W0:Y:S02]  /*ced0*/  F2F.F64.F32 R2, R2 ;  /* 0x0000000200027310 */ /* 0x000e240000201800 */
[----:B0-----:R-:W-:Y:S01]  /*cee0*/  STG.E.64 desc[UR36][R16.64], R2 ;  /* 0x0000000210007986 */ /* 0x001fe2000c101b24 */
[----:B------:R-:W-:Y:S05]  /*cef0*/  EXIT ;  /* 0x000000000000794d */ /* 0x000fea0003800000 */
.L_x_10111:
        /* <DEDUP_REMOVED lines=14> */
.L_x_10125:
        /* <DEDUP_REMOVED lines=17> */
.L_x_10128:
[----:B------:R-:W-:-:S04]  /*d0f0*/  SHF.R.U32.HI R3, RZ, 0x18, R3 ;  /* 0x00000018ff037819 */ /* 0x000fc80000011603 */
[----:B------:R-:W-:-:S04]  /*d100*/  LOP3.LUT R0, R0, 0x80, R3, 0xf8, !PT ;  /* 0x0000008000007812 */ /* 0x000fc800078ef803 */
[----:B------:R-:W-:-:S07]  /*d110*/  PRMT R8, R0, 0x7610, R8 ;  /* 0x0000761000087816 */ /* 0x000fce0000000008 */
.L_x_10127:
[----:B------:R-:W-:Y:S05]  /*d120*/  BSYNC.RECONVERGENT B0 ;  /* 0x0000000000007941 */ /* 0x000fea0003800200 */
.L_x_10126:
[----:B------:R-:W-:Y:S01]  /*d130*/  STG.E.U8 desc[UR36][R16.64], R8 ;  /* 0x0000000810007986 */ /* 0x000fe2000c101124 */
[----:B------:R-:W-:Y:S05]  /*d140*/  EXIT ;  /* 0x000000000000794d */ /* 0x000fea0003800000 */
.L_x_10124:
        /* <DEDUP_REMOVED lines=17> */
.L_x_10131:
[----:B------:R-:W-:-:S04]  /*d260*/  SHF.R.U32.HI R3, RZ, 0x18, R3 ;  /* 0x00000018ff037819 */ /* 0x000fc80000011603 */
[----:B------:R-:W-:-:S04]  /*d270*/  LOP3.LUT R0, R0, 0x80, R3, 0xf8, !PT ;  /* 0x0000008000007812 */ /* 0x000fc800078ef803 */
[----:B------:R-:W-:-:S07]  /*d280*/  PRMT R8, R0, 0x7610, R8 ;  /* 0x0000761000087816 */ /* 0x000fce0000000008 */
.L_x_10130:
[----:B------:R-:W-:Y:S05]  /*d290*/  BSYNC.RECONVERGENT B0 ;  /* 0x0000000000007941 */ /* 0x000fea0003800200 */
.L_x_10129:
[----:B------:R-:W-:Y:S01]  /*d2a0*/  STG.E.U8 desc[UR36][R16.64], R8 ;  /* 0x0000000810007986 */ /* 0x000fe2000c101124 */
[----:B------:R-:W-:Y:S05]  /*d2b0*/  EXIT ;  /* 0x000000000000794d */ /* 0x000fea0003800000 */
.L_x_10123:
        /* <DEDUP_REMOVED lines=22> */
.L_x_10133:
[----:B------:R-:W-:-:S06]  /*d420*/  HADD2.F32 R2, -RZ, R4.H0_H0 ;  /* 0x20000004ff027230 */ /* 0x000fcc0000004100 */
[----:B------:R-:W0:Y:S02]  /*d430*/  F2I.U64.TRUNC R2, R2 ;  /* 0x0000000200027311 */ /* 0x000e24000020d800 */
[----:B0-----:R-:W-:Y:S01]  /*d440*/  STG.E.64 desc[UR36][R16.64], R2 ;  /* 0x0000000210007986 */ /* 0x001fe2000c101b24 */
[----:B------:R-:W-:Y:S05]  /*d450*/  EXIT ;  /* 0x000000000000794d */ /* 0x000fea0003800000 */
.L_x_10132:
[----:B------:R-:W-:-:S04]  /*d460*/  HADD2.F32 R4, -RZ, R4.H0_H0 ;  /* 0x20000004ff047230 */ /* 0x000fc80000004100 */
[----:B------:R-:W0:Y:S02]  /*d470*/  F2I.FTZ.U32.TRUNC.NTZ R3, R4 ;  /* 0x0000000400037305 */ /* 0x000e24000021f000 */
[----:B0-----:R-:W-:Y:S01]  /*d480*/  STG.E desc[UR36][R16.64], R3 ;  /* 0x0000000310007986 */ /* 0x001fe2000c101924 */
[----:B------:R-:W-:Y:S05]  /*d490*/  EXIT ;  /* 0x000000000000794d */ /* 0x000fea0003800000 */
.L_x_10122:
        /* <DEDUP_REMOVED lines=11> */
.L_x_10135:
[----:B------:R-:W-:Y:S01]  /*d550*/  HADD2.F32 R4, -RZ, R4.H0_H0 ;  /* 0x20000004ff047230 */ /* 0x000fe20000004100 */
[----:B------:R-:W-:-:S04]  /*d560*/  CS2R R6, SRZ ;  /* 0x0000000000067805 */ /* 0x000fc8000001ff00 */
[----:B------:R-:W-:-:S06]  /*d570*/  FMUL.FTZ R4, R4, 1 ;  /* 0x3f80000004047820 */ /* 0x000fcc0000410000 */
[----:B------:R-:W0:Y:S02]  /*d580*/  F2F.F64.F32 R4, R4 ;  /* 0x0000000400047310 */ /* 0x000e240000201800 */
[----:B0-----:R-:W-:Y:S01]  /*d590*/  STG.E.128 desc[UR36][R16.64], R4 ;  /* 0x0000000410007986 */ /* 0x001fe2000c101d24 */
[----:B------:R-:W-:Y:S05]  /*d5a0*/  EXIT ;  /* 0x000000000000794d */ /* 0x000fea0003800000 */
.L_x_10134:
[----:B------:R-:W-:-:S09]  /*d5b0*/  UISETP.NE.AND UP0, UPT, UR4, 0xf, UPT ;  /* 0x0000000f0400788c */ /* 0x000fd2000bf05270 */
[----:B------:R-:W-:Y:S05]  /*d5c0*/  BRA.U !UP0, `(.L_x_10136) ;  /* 0x0000000108e87547 */ /* 0x000fea000b800000 */
[----:B------:R-:W-:-:S09]  /*d5d0*/  UISETP.NE.AND UP0, UPT, UR4, 0x17, UPT ;  /* 0x000000170400788c */ /* 0x000fd2000bf05270 */
[----:B------:R-:W-:Y:S05]  /*d5e0*/  BRA.U !UP0, `(.L_x_10137) ;  /* 0x0000000108907547 */ /* 0x000fea000b800000 */
[----:B------:R-:W-:-:S09]  /*d5f0*/  UISETP.NE.AND UP0, UPT, UR4, 0x18, UPT ;  /* 0x000000180400788c */ /* 0x000fd2000bf05270 */
[----:B------:R-:W-:Y:S05]  /*d600*/  BRA.U !UP0, `(.L_x_10138) ;  /* 0x0000000108447547 */ /* 0x000fea000b800000 */
.L_x_10115:
        /* <DEDUP_REMOVED lines=16> */
.L_x_10139:
[----:B------:R-:W-:Y:S05]  /*d710*/  EXIT ;  /* 0x000000000000794d */ /* 0x000fea0003800000 */
.L_x_10138:
        /* <DEDUP_REMOVED lines=13> */
.L_x_10141:
[----:B------:R-:W-:Y:S05]  /*d7f0*/  BSYNC.RECONVERGENT B0 ;  /* 0x0000000000007941 */ /* 0x000fea0003800200 */
.L_x_10140:
[----:B------:R-:W-:-:S05]  /*d800*/  LOP3.LUT R3, R0, 0x80, R3, 0xf8, !PT ;  /* 0x0000008000037812 */ /* 0x000fca00078ef803 */
[----:B------:R-:W-:Y:S01]  /*d810*/  STG.E.U8 desc[UR36][R16.64], R3 ;  /* 0x0000000310007986 */ /* 0x000fe2000c101124 */
[----:B------:R-:W-:Y:S05]  /*d820*/  EXIT ;  /* 0x000000000000794d */ /* 0x000fea0003800000 */
.L_x_10137:
        /* <DEDUP_REMOVED lines=12> */
.L_x_10143:
[----:B------:R-:W-:Y:S01]  /*d8f0*/  IMAD.MOV.U32 R0, RZ, RZ, 0x7f ;  /* 0x0000007fff007424 */ /* 0x000fe200078e00ff */
[----:B------:R-:W-:-:S04]  /*d900*/  ISETP.GT.U32.AND P0, PT, R2, 0x7f800000, PT ;  /* 0x7f8000000200780c */ /* 0x000fc80003f04070 */
[----:B------:R-:W-:-:S09]  /*d910*/  SEL R0, R0, 0x7c, P0 ;  /* 0x0000007c00007807 */ /* 0x000fd20000000000 */
.L_x_10144:
[----:B------:R-:W-:Y:S05]  /*d920*/  BSYNC.RECONVERGENT B0 ;  /* 0x0000000000007941 */ /* 0x000fea0003800200 */
.L_x_10142:
[----:B------:R-:W-:-:S04]  /*d930*/  SHF.R.U32.HI R3, RZ, 0x18, R3 ;  /* 0x00000018ff037819 */ /* 0x000fc80000011603 */
[----:B------:R-:W-:-:S05]  /*d940*/  LOP3.LUT R3, R0, 0x80, R3, 0xf8, !PT ;  /* 0x0000008000037812 */ /* 0x000fca00078ef803 */
[----:B------:R-:W-:Y:S01]  /*d950*/  STG.E.U8 desc[UR36][R16.64], R3 ;  /* 0x0000000310007986 */ /* 0x000fe2000c101124 */
[----:B------:R-:W-:Y:S05]  /*d960*/  EXIT ;  /* 0x000000000000794d */ /* 0x000fea0003800000 */
.L_x_10136:
[----:B------:R-:W-:-:S05]  /*d970*/  HADD2.F32 R0, -RZ, R4.H0_H0 ;  /* 0x20000004ff007230 */ /* 0x000fca0000004100 */
[----:B------:R-:W-:-:S05]  /*d980*/  F2FP.BF16.F32.PACK_AB R0, RZ, R0 ;  /* 0x00000000ff00723e */ /* 0x000fca00000010ff */
[----:B------:R-:W-:Y:S01]  /*d990*/  STG.E.U16 desc[UR36][R16.64], R0 ;  /* 0x0000000010007986 */ /* 0x000fe2000c101524 */
[----:B------:R-:W-:Y:S05]  /*d9a0*/  EXIT ;  /* 0x000000000000794d */ /* 0x000fea0003800000 */
        .weak           $__internal_24_$__cuda_sm3x_div_rn_ftz_f32_slowpath
        .type           $__internal_24_$__cuda_sm3x_div_rn_ftz_f32_slowpath,@function
        .size           $__internal_24_$__cuda_sm3x_div_rn_ftz_f32_slowpath,(.L_x_16771 - $__internal_24_$__cuda_sm3x_div_rn_ftz_f32_slowpath)
$__internal_24_$__cuda_sm3x_div_rn_ftz_f32_slowpath:
        /* <DEDUP_REMOVED lines=32> */
.L_x_10147:
[----:B------:R-:W-:Y:S05]  /*dbb0*/  BSYNC.RELIABLE B2 ;  /* 0x0000000000027941 */ /* 0x000fea0003800100 */
.L_x_10146:
        /* <DEDUP_REMOVED lines=27> */
.L_x_10153:
[----:B------:R-:W-:-:S07]  /*dd70*/  LEA R13, R3, R13, 0x17 ;  /* 0x0000000d030d7211 */ /* 0x000fce00078eb8ff */
.L_x_10154:
[----:B------:R-:W-:Y:S05]  /*dd80*/  BSYNC.RECONVERGENT B2 ;  /* 0x0000000000027941 */ /* 0x000fea0003800200 */
.L_x_10152:
[----:B------:R-:W-:Y:S05]  /*dd90*/  BRA `(.L_x_10155) ;  /* 0x0000000000207947 */ /* 0x000fea0003800000 */
.L_x_10151:
[----:B------:R-:W-:-:S04]  /*dda0*/  LOP3.LUT R0, R11, 0x80000000, R0, 0x48, !PT ;  /* 0x800000000b007812 */ /* 0x000fc800078e4800 */
[----:B------:R-:W-:Y:S01]  /*ddb0*/  LOP3.LUT R13, R0, 0x7f800000, RZ, 0xfc, !PT ;  /* 0x7f800000000d7812 */ /* 0x000fe200078efcff */
[----:B------:R-:W-:Y:S06]  /*ddc0*/  BRA `(.L_x_10155) ;  /* 0x0000000000147947 */ /* 0x000fec0003800000 */
.L_x_10150:
[----:B------:R-:W-:Y:S01]  /*ddd0*/  LOP3.LUT R13, R11, 0x80000000, R0, 0x48, !PT ;  /* 0x800000000b0d7812 */ /* 0x000fe200078e4800 */
[----:B------:R-:W-:Y:S06]  /*dde0*/  BRA `(.L_x_10155) ;  /* 0x00000000000c7947 */ /* 0x000fec0003800000 */
.L_x_10149:
[----:B------:R-:W0:Y:S01]  /*ddf0*/  MUFU.RSQ R13, -QNAN ;  /* 0xffc00000000d7908 */ /* 0x000e220000001400 */
[----:B------:R-:W-:Y:S05]  /*de00*/  BRA `(.L_x_10155) ;  /* 0x0000000000047947 */ /* 0x000fea0003800000 */
.L_x_10148:
[----:B------:R-:W-:-:S07]  /*de10*/  FADD.FTZ R13, R0, R11 ;  /* 0x0000000b000d7221 */ /* 0x000fce0000010000 */
.L_x_10155:
[----:B------:R-:W-:Y:S05]  /*de20*/  BSYNC.RECONVERGENT B0 ;  /* 0x0000000000007941 */ /* 0x000fea0003800200 */
.L_x_10145:
[----:B------:R-:W-:-:S04]  /*de30*/  IMAD.MOV.U32 R3, RZ, RZ, 0x0 ;  /* 0x00000000ff037424 */ /* 0x000fc800078e00ff */
[----:B0-----:R-:W-:Y:S05]  /*de40*/  RET.REL.NODEC R2 `(_ZN2at6native18elementwise_kernelILi128ELi4EZNS0_15gpu_kernel_implINS0_13BUnaryFunctorIN3c104HalfES5_S5_ZZZNS0_17atan2_kernel_cudaERNS_18TensorIteratorBaseEENKUlvE_clEvENKUlvE1_clEvEUlS5_S5_E_EEEEvS7_RKT_EUliE_EEviT1_) ;  /* 0xffffff20026c7950 */ /* 0x001fea0003c3ffff */
.L_x_10156:
        /* <DEDUP_REMOVED lines=11> */
.L_x_16771:


//--------------------- .text._ZN2at6native27unrolled_elementwise_kernelINS0_13BUnaryFunctorIN3c104HalfES4_S4_ZZZNS0_17atan2_kernel_cudaERNS_18TensorIteratorBaseEENKUlvE_clEvENKUlvE1_clEvEUlS4_S4_E_EESt5arrayIPcLm2EELi4E23TrivialOffsetCalculatorILi1EjESF_NS0_6memory12LoadWithCastILi1EEENSG_13StoreWithCastILi1EEEEEviT_T0_T2_T3_T4_T5_ --------------------------
	.section	.text._ZN2at6native27unrolled_elementwise_kernelINS0_13BUnaryFunctorIN3c104HalfES4_S4_ZZZNS0_17atan2_kernel_cudaERNS_18TensorIteratorBaseEENKUlvE_clEvENKUlvE1_clEvEUlS4_S4_E_EESt5arrayIPcLm2EELi4E23TrivialOffsetCalculatorILi1EjESF_NS0_6memory12LoadWithCastILi1EEENSG_13StoreWithCastILi1EEEEEviT_T0_T2_T3_T4_T5_,"ax",@progbits
	.align	128
        .global         _ZN2at6native27unrolled_elementwise_kernelINS0_13BUnaryFunctorIN3c104HalfES4_S4_ZZZNS0_17atan2_kernel_cudaERNS_18TensorIteratorBaseEENKUlvE_clEvENKUlvE1_clEvEUlS4_S4_E_EESt5arrayIPcLm2EELi4E23TrivialOffsetCalculatorILi1EjESF_NS0_6memory12LoadWithCastILi1EEENSG_13StoreWithCastILi1EEEEEviT_T0_T2_T3_T4_T5_
        .type           _ZN2at6native27unrolled_elementwise_kernelINS0_13BUnaryFunctorIN3c104HalfES4_S4_ZZZNS0_17atan2_kernel_cudaERNS_18TensorIteratorBaseEENKUlvE_clEvENKUlvE1_clEvEUlS4_S4_E_EESt5arrayIPcLm2EELi4E23TrivialOffsetCalculatorILi1EjESF_NS0_6memory12LoadWithCastILi1EEENSG_13StoreWithCastILi1EEEEEviT_T0_T2_T3_T4_T5_,@function
        .size           _ZN2at6native27unrolled_elementwise_kernelINS0_13BUnaryFunctorIN3c104HalfES4_S4_ZZZNS0_17atan2_kernel_cudaERNS_18TensorIteratorBaseEENKUlvE_clEvENKUlvE1_clEvEUlS4_S4_E_EESt5arrayIPcLm2EELi4E23TrivialOffsetCalculatorILi1EjESF_NS0_6memory12LoadWithCastILi1EEENSG_13StoreWithCastILi1EEEEEviT_T0_T2_T3_T4_T5_,(.L_x_16772 - _ZN2at6native27unrolled_elementwise_kernelINS0_13BUnaryFunctorIN3c104HalfES4_S4_ZZZNS0_17atan2_kernel_cudaERNS_18TensorIteratorBaseEENKUlvE_clEvENKUlvE1_clEvEUlS4_S4_E_EESt5arrayIPcLm2EELi4E23TrivialOffsetCalculatorILi1EjESF_NS0_6memory12LoadWithCastILi1EEENSG_13StoreWithCastILi1EEEEEviT_T0_T2_T3_T4_T5_)
        .other          _ZN2at6native27unrolled_elementwise_kernelINS0_13BUnaryFunctorIN3c104HalfES4_S4_ZZZNS0_17atan2_kernel_cudaERNS_18TensorIteratorBaseEENKUlvE_clEvENKUlvE1_clEvEUlS4_S4_E_EESt5arrayIPcLm2EELi4E23TrivialOffsetCalculatorILi1EjESF_NS0_6memory12LoadWithCastILi1EEENSG_13StoreWithCastILi1EEEEEviT_T0_T2_T3_T4_T5_,@"STO_CUDA_ENTRY STV_DEFAULT"
_ZN2at6native27unrolled_elementwise_kernelINS0_13BUnaryFunctorIN3c104HalfES4_S4_ZZZNS0_17atan2_kernel_cudaERNS_18TensorIteratorBaseEENKUlvE_clEvENKUlvE1_clEvEUlS4_S4_E_EESt5arrayIPcLm2EELi4E23TrivialOffsetCalculatorILi1EjESF_NS0_6memory12LoadWithCastILi1EEENSG_13StoreWithCastILi1EEEEEviT_T0_T2_T3_T4_T5_:
.text._ZN2at6native27unrolled_elementwise_kernelINS0_13BUnaryFunctorIN3c104HalfES4_S4_ZZZNS0_17atan2_kernel_cudaERNS_18TensorIteratorBaseEENKUlvE_clEvENKUlvE1_clEvEUlS4_S4_E_EESt5arrayIPcLm2EELi4E23TrivialOffsetCalculatorILi1EjESF_NS0_6memory12LoadWithCastILi1EEENSG_13StoreWithCastILi1EEEEEviT_T0_T2_T3_T4_T5_:
        /* <DEDUP_REMOVED lines=34> */
.L_x_10162:
[----:B------:R-:W2:Y:S02]  /*0220*/  LDG.E.U8 R2, desc[UR36][R2.64] ;  /* 0x0000002402027981 */ /* 0x000ea4000c1e1100 */
[----:B--2---:R-:W-:-:S04]  /*0230*/  I2FP.F32.U32 R0, R2 ;  /* 0x0000000200007245 */ /* 0x004fc80000201000 */
[----:B------:R-:W-:-:S04]  /*0240*/  F2FP.F16.F32.PACK_AB R0, RZ, R0 ;  /* 0x00000000ff00723e */ /* 0x000fc800000000ff */
[----:B------:R-:W-:Y:S01]  /*0250*/  PRMT R18, R0, 0x7610, R18 ;  /* 0x0000761000127816 */ /* 0x000fe20000000012 */
[----:B------:R-:W-:Y:S06]  /*0260*/  BRA `(.L_x_10164) ;  /* 0x0000000c00d47947 */ /* 0x000fec0003800000 */
.L_x_10161:
        /* <DEDUP_REMOVED lines=11> */
.L_x_10166:
[----:B------:R-:W2:Y:S02]  /*0320*/  LDG.E R2, desc[UR36][R2.64] ;  /* 0x0000002402027981 */ /* 0x000ea4000c1e1900 */
[----:B--2---:R-:W-:-:S04]  /*0330*/  I2FP.F32.S32 R0, R2 ;  /* 0x0000000200007245 */ /* 0x004fc80000201400 */
[----:B------:R-:W-:-:S04]  /*0340*/  F2FP.F16.F32.PACK_AB R0, RZ, R0 ;  /* 0x00000000ff00723e */ /* 0x000fc800000000ff */
[----:B------:R-:W-:Y:S01]  /*0350*/  PRMT R18, R0, 0x7610, R18 ;  /* 0x0000761000127816 */ /* 0x000fe20000000012 */
[----:B------:R-:W-:Y:S06]  /*0360*/  BRA `(.L_x_10164) ;  /* 0x0000000c00947947 */ /* 0x000fec0003800000 */
.L_x_10165:
[----:B------:R-:W2:Y:S02]  /*0370*/  LDG.E.U16 R2, desc[UR36][R2.64] ;  /* 0x0000002402027981 */ /* 0x000ea4000c1e1500 */
[----:B--2---:R-:W0:Y:S02]  /*0380*/  I2F.S16 R0, R2 ;  /* 0x0000000200007306 */ /* 0x004e240000101400 */
[----:B0-----:R-:W-:-:S04]  /*0390*/  F2FP.F16.F32.PACK_AB R0, RZ, R0 ;  /* 0x00000000ff00723e */ /* 0x001fc800000000ff */
[----:B------:R-:W-:Y:S01]  /*03a0*/  PRMT R18, R0, 0x7610, R18 ;  /* 0x0000761000127816 */ /* 0x000fe20000000012 */
[----:B------:R-:W-:Y:S06]  /*03b0*/  BRA `(.L_x_10164) ;  /* 0x0000000c00807947 */ /* 0x000fec0003800000 */
.L_x_10160:
        /* <DEDUP_REMOVED lines=9> */
.L_x_10168:
[----:B------:R1:W5:Y:S01]  /*0450*/  LDG.E.U16 R18, desc[UR36][R2.64] ;  /* 0x0000002402127981 */ /* 0x000362000c1e1500 */
[----:B------:R-:W-:Y:S05]  /*0460*/  BRA `(.L_x_10164) ;  /* 0x0000000c00547947 */ /* 0x000fea0003800000 */
.L_x_10167:
        /* <DEDUP_REMOVED lines=9> */
.L_x_10170:
[----:B------:R0:W5:Y:S01]  /*0500*/  LDG.E.U16 R18, desc[UR36][R2.64] ;  /* 0x0000002402127981 */ /* 0x000162000c1e1500 */
[----:B------:R-:W-:Y:S05]  /*0510*/  BRA `(.L_x_10164) ;  /* 0x0000000c00287947 */ /* 0x000fea0003800000 */
.L_x_10169:
        /* <DEDUP_REMOVED lines=13> */
.L_x_10159:
        /* <DEDUP_REMOVED lines=14> */
.L_x_10173:
        /* <DEDUP_REMOVED lines=13> */
.L_x_10172:
        /* <DEDUP_REMOVED lines=27> */
.L_x_10175:
        /* <DEDUP_REMOVED lines=14> */
.L_x_10174:
[----:B------:R-:W2:Y:S02]  /*0a30*/  LDG.E.U16 R0, desc[UR36][R2.64] ;  /* 0x0000002402007981 */ /* 0x000ea4000c1e1500 */
[----:B--2---:R-:W-:-:S05]  /*0a40*/  IMAD.U32 R0, R0, 0x10000, RZ ;  /* 0x0001000000007824 */ /* 0x004fca00078e00ff */
[----:B------:R-:W-:-:S04]  /*0a50*/  F2FP.F16.F32.PACK_AB R0, RZ, R0 ;  /* 0x00000000ff00723e */ /* 0x000fc800000000ff */
[----:B------:R-:W-:Y:S01]  /*0a60*/  PRMT R18, R0, 0x7610, R18 ;  /* 0x0000761000127816 */ /* 0x000fe20000000012 */
[----:B------:R-:W-:Y:S06]  /*0a70*/  BRA `(.L_x_10164) ;  /* 0x0000000400d07947 */ /* 0x000fec0003800000 */
.L_x_10171:
        /* <DEDUP_REMOVED lines=13> */
.L_x_10178:
        /* <DEDUP_REMOVED lines=21> */
.L_x_10182:
[----:B------:R-:W-:Y:S05]  /*0ca0*/  BSYNC.RECONVERGENT B1 ;  /* 0x0000000000017941 */ /* 0x000fea0003800200 */
.L_x_10181:
[----:B------:R-:W-:Y:S01]  /*0cb0*/  IMAD.SHL.U32 R0, R0, 0x100000, RZ ;  /* 0x0010000000007824 */ /* 0x000fe200078e00ff */
[----:B------:R-:W-:-:S04]  /*0cc0*/  LEA R2, R2, 0x3b800000, 0x17 ;  /* 0x3b80000002027811 */ /* 0x000fc800078eb8ff */
[----:B------:R-:W-:-:S07]  /*0cd0*/  LOP3.LUT R0, R2, R0, R7, 0xfe, !PT ;  /* 0x0000000002007212 */ /* 0x000fce00078efe07 */
.L_x_10180:
[----:B------:R-:W-:Y:S05]  /*0ce0*/  BSYNC.RECONVERGENT B0 ;  /* 0x0000000000007941 */ /* 0x000fea0003800200 */
.L_x_10179:
[----:B------:R-:W-:-:S04]  /*0cf0*/  F2FP.F16.F32.PACK_AB R0, RZ, R0 ;  /* 0x00000000ff00723e */ /* 0x000fc800000000ff */
[----:B------:R-:W-:Y:S01]  /*0d00*/  PRMT R18, R0, 0x7610, R18 ;  /* 0x0000761000127816 */ /* 0x000fe20000000012 */
[----:B------:R-:W-:Y:S06]  /*0d10*/  BRA `(.L_x_10164) ;  /* 0x0000000400287947 */ /* 0x000fec0003800000 */
.L_x_10177:
        /* <DEDUP_REMOVED lines=21> */
.L_x_10186:
[----:B------:R-:W-:Y:S05]  /*0e70*/  BSYNC.RECONVERGENT B1 ;  /* 0x0000000000017941 */ /* 0x000fea0003800200 */
.L_x_10185:
[----:B------:R-:W-:Y:S01]  /*0e80*/  IMAD.SHL.U32 R0, R0, 0x200000, RZ ;  /* 0x0020000000007824 */ /* 0x000fe200078e00ff */
[----:B------:R-:W-:-:S04]  /*0e90*/  LEA R2, R2, 0x37800000, 0x17 ;  /* 0x3780000002027811 */ /* 0x000fc800078eb8ff */
[----:B------:R-:W-:-:S07]  /*0ea0*/  LOP3.LUT R0, R2, R0, R7, 0xfe, !PT ;  /* 0x0000000002007212 */ /* 0x000fce00078efe07 */
.L_x_10184:
[----:B------:R-:W-:Y:S05]  /*0eb0*/  BSYNC.RECONVERGENT B0 ;  /* 0x0000000000007941 */ /* 0x000fea0003800200 */
.L_x_10183:
[----:B------:R-:W-:-:S04]  /*0ec0*/  F2FP.F16.F32.PACK_AB R0, RZ, R0 ;  /* 0x00000000ff00723e */ /* 0x000fc800000000ff */
[----:B------:R-:W-:Y:S01]  /*0ed0*/  PRMT R18, R0, 0x7610, R18 ;  /* 0x0000761000127816 */ /* 0x000fe20000000012 */
[----:B------:R-:W-:Y:S06]  /*0ee0*/  BRA `(.L_x_10164) ;  /* 0x0000000000b47947 */ /* 0x000fec0003800000 */
.L_x_10176:
[----:B------:R-:W-:-:S09]  /*0ef0*/  UISETP.NE.AND UP0, UPT, UR4, 0x1c, UPT ;  /* 0x0000001c0400788c */ /* 0x000fd2000bf05270 */
[----:B------:R-:W-:Y:S05]  /*0f00*/  BRA.U !UP0, `(.L_x_10187) ;  /* 0x00000001089c7547 */ /* 0x000fea000b800000 */
[----:B------:R-:W-:-:S09]  /*0f10*/  UISETP.NE.AND UP0, UPT, UR4, 0x1d, UPT ;  /* 0x0000001d0400788c */ /* 0x000fd2000bf05270 */
[----:B------:R-:W-:Y:S05]  /*0f20*/  BRA.U !UP0, `(.L_x_10188) ;  /* 0x0000000108807547 */ /* 0x000fea000b800000 */
[----:B------:R-:W-:-:S09]  /*0f30*/  UISETP.NE.AND UP0, UPT, UR4, 0x2c, UPT ;  /* 0x0000002c0400788c */ /* 0x000fd2000bf05270 */
[----:B------:R-:W-:Y:S05]  /*0f40*/  BRA.U !UP0, `(.L_x_10189) ;  /* 0x0000000108487547 */ /* 0x000fea000b800000 */
.L_x_10163:
        /* <DEDUP_REMOVED lines=16> */
.L_x_10190:
[----:B------:R-:W-:Y:S01]  /*1050*/  PRMT R18, RZ, 0x7610, R18 ;  /* 0x00007610ff127816 */ /* 0x000fe20000000012 */
[----:B------:R-:W-:Y:S06]  /*1060*/  BRA `(.L_x_10164) ;  /* 0x0000000000547947 */ /* 0x000fec0003800000 */
.L_x_10189:
        /* <DEDUP_REMOVED lines=8> */
.L_x_10192:
[----:B------:R-:W-:Y:S05]  /*10f0*/  BSYNC.RECONVERGENT B0 ;  /* 0x0000000000007941 */ /* 0x000fea0003800200 */
.L_x_10191:
[----:B------:R-:W-:-:S04]  /*1100*/  F2FP.F16.F32.PACK_AB R0, RZ, R0 ;  /* 0x00000000ff00723e */ /* 0x000fc800000000ff */
[----:B------:R-:W-:Y:S01]  /*1110*/  PRMT R18, R0, 0x7610, R18 ;  /* 0x0000761000127816 */ /* 0x000fe20000000012 */
[----:B------:R-:W-:Y:S06]  /*1120*/  BRA `(.L_x_10164) ;  /* 0x0000000000247947 */ /* 0x000fec0003800000 */
.L_x_10188:
[----:B------:R-:W2:Y:S02]  /*1130*/  LDG.E.64 R2, desc[UR36][R2.64] ;  /* 0x0000002402027981 */ /* 0x000ea4000c1e1b00 */
[----:B--2---:R-:W0:Y:S02]  /*1140*/  I2F.U64 R0, R2 ;  /* 0x0000000200007312 */ /* 0x004e240000301000 */
[----:B0-----:R-:W-:-:S04]  /*1150*/  F2FP.F16.F32.PACK_AB R0, RZ, R0 ;  /* 0x00000000ff00723e */ /* 0x001fc800000000ff */
[----:B------:R-:W-:Y:S01]  /*1160*/  PRMT R18, R0, 0x7610, R18 ;  /* 0x0000761000127816 */ /* 0x000fe20000000012 */
[----:B------:R-:W-:Y:S06]  /*1170*/  BRA `(.L_x_10164) ;  /* 0x0000000000107947 */ /* 0x000fec0003800000 */
.L_x_10187:
[----:B------:R-:W2:Y:S02]  /*1180*/  LDG.E R2, desc[UR36][R2.64] ;  /* 0x0000002402027981 */ /* 0x000ea4000c1e1900 */
[----:B--2---:R-:W-:-:S04]  /*1190*/  I2FP.F32.U32 R0, R2 ;  /* 0x0000000200007245 */ /* 0x004fc80000201000 */
[----:B------:R-:W-:-:S04]  /*11a0*/  F2FP.F16.F32.PACK_AB R0, RZ, R0 ;  /* 0x00000000ff00723e */ /* 0x000fc800000000ff */
[----:B------:R-:W-:-:S07]  /*11b0*/  PRMT R18, R0, 0x7610, R18 ;  /* 0x0000761000127816 */ /* 0x000fce0000000012 */
.L_x_10164:
[----:B------:R-:W-:-:S07]  /*11c0*/  VIADD R23, R19, 0x80 ;  /* 0x0000008013177836 */ /* 0x000fce0000000000 */
.L_x_10158:
[----:B------:R-:W-:Y:S05]  /*11d0*/  BSYNC.RECONVERGENT B6 ;  /* 0x0000000000067941 */ /* 0x000fea0003800200 */
.L_x_10157:
        /* <DEDUP_REMOVED lines=26> */
.L_x_10198:
[----:B------:R-:W2:Y:S02]  /*1380*/  LDG.E.U8 R2, desc[UR36][R2.64] ;  /* 0x0000002402027981 */ /* 0x000ea4000c1e1100 */
[----:B--2---:R-:W-:-:S04]  /*1390*/  I2FP.F32.U32 R0, R2 ;  /* 0x0000000200007245 */ /* 0x004fc80000201000 */
[----:B------:R-:W-:-:S04]  /*13a0*/  F2FP.F16.F32.PACK_AB R0, RZ, R0 ;  /* 0x00000000ff00723e */ /* 0x000fc800000000ff */
[----:B------:R-:W-:Y:S01]  /*13b0*/  PRMT R22, R0, 0x7610, R22 ;  /* 0x0000761000167816 */ /* 0x000fe20000000016 */
[----:B------:R-:W-:Y:S06]  /*13c0*/  BRA `(.L_x_10200) ;  /* 0x0000000c00d47947 */ /* 0x000fec0003800000 */
.L_x_10197:
        /* <DEDUP_REMOVED lines=11> */
.L_x_10202:
[----:B------:R-:W2:Y:S02]  /*1480*/  LDG.E R2, desc[UR36][R2.64] ;  /* 0x0000002402027981 */ /* 0x000ea4000c1e1900 */
[----:B--2---:R-:W-:-:S04]  /*1490*/  I2FP.F32.S32 R0, R2 ;  /* 0x0000000200007245 */ /* 0x004fc80000201400 */
[----:B------:R-:W-:-:S04]  /*14a0*/  F2FP.F16.F32.PACK_AB R0, RZ, R0 ;  /* 0x00000000ff00723e */ /* 0x000fc800000000ff */
[----:B------:R-:W-:Y:S01]  /*14b0*/  PRMT R22, R0, 0x7610, R22 ;  /* 0x0000761000167816 */ /* 0x000fe20000000016 */
[----:B------:R-:W-:Y:S06]  /*14c0*/  BRA `(.L_x_10200) ;  /* 0x0000000c00947947 */ /* 0x000fec0003800000 */
.L_x_10201:
[----:B------:R-:W2:Y:S02]  /*14d0*/  LDG.E.U16 R2, desc[UR36][R2.64] ;  /* 0x0000002402027981 */ /* 0x000ea4000c1e1500 */
[----:B--2---:R-:W0:Y:S02]  /*14e0*/  I2F.S16 R0, R2 ;  /* 0x0000000200007306 */ /* 0x004e240000101400 */
[----:B0-----:R-:W-:-:S04]  /*14f0*/  F2FP.F16.F32.PACK_AB R0, RZ, R0 ;  /* 0x00000000ff00723e */ /* 0x001fc800000000ff */
[----:B------:R-:W-:Y:S01]  /*1500*/  PRMT R22, R0, 0x7610, R22 ;  /* 0x0000761000167816 */ /* 0x000fe20000000016 */
[----:B------:R-:W-:Y:S06]  /*1510*/  BRA `(.L_x_10200) ;  /* 0x0000000c00807947 */ /* 0x000fec0003800000 */
.L_x_10196:
        /* <DEDUP_REMOVED lines=9> */
.L_x_10204:
[----:B------:R0:W5:Y:S01]  /*15b0*/  LDG.E.U16 R22, desc[UR36][R2.64] ;  /* 0x0000002402167981 */ /* 0x000162000c1e1500 */
[----:B------:R-:W-:Y:S05]  /*15c0*/  BRA `(.L_x_10200) ;  /* 0x0000000c00547947 */ /* 0x000fea0003800000 */
.L_x_10203:
        /* <DEDUP_REMOVED lines=9> */
.L_x_10206:
[----:B------:R1:W5:Y:S01]  /*1660*/  LDG.E.U16 R22, desc[UR36][R2.64] ;  /* 0x0000002402167981 */ /* 0x000362000c1e1500 */
[----:B------:R-:W-:Y:S05]  /*1670*/  BRA `(.L_x_10200) ;  /* 0x0000000c00287947 */ /* 0x000fea0003800000 */
.L_x_10205:
        /* <DEDUP_REMOVED lines=13> */
.L_x_10195:
        /* <DEDUP_REMOVED lines=14> */
.L_x_10209:
        /* <DEDUP_REMOVED lines=13> */
.L_x_10208:
        /* <DEDUP_REMOVED lines=27> */
.L_x_10211:
        /* <DEDUP_REMOVED lines=14> */
.L_x_10210:
[----:B------:R-:W2:Y:S02]  /*1b90*/  LDG.E.U16 R0, desc[UR36][R2.64] ;  /* 0x0000002402007981 */ /* 0x000ea4000c1e1500 */
[----:B--2---:R-:W-:-:S05]  /*1ba0*/  IMAD.U32 R0, R0, 0x10000, RZ ;  /* 0x0001000000007824 */ /* 0x004fca00078e00ff */
[----:B------:R-:W-:-:S04]  /*1bb0*/  F2FP.F16.F32.PACK_AB R0, RZ, R0 ;  /* 0x00000000ff00723e */ /* 0x000fc800000000ff */
[----:B------:R-:W-:Y:S01]  /*1bc0*/  PRMT R22, R0, 0x7610, R22 ;  /* 0x0000761000167816 */ /* 0x000fe20000000016 */
[----:B------:R-:W-:Y:S06]  /*1bd0*/  BRA `(.L_x_10200) ;  /* 0x0000000400d07947 */ /* 0x000fec0003800000 */
.L_x_10207:
        /* <DEDUP_REMOVED lines=13> */
.L_x_10214:
        /* <DEDUP_REMOVED lines=21> */
.L_x_10218:
[----:B------:R-:W-:Y:S05]  /*1e00*/  BSYNC.RECONVERGENT B1 ;  /* 0x0000000000017941 */ /* 0x000fea0003800200 */
.L_x_10217:
[----:B------:R-:W-:Y:S01]  /*1e10*/  IMAD.SHL.U32 R0, R0, 0x100000, RZ ;  /* 0x0010000000007824 */ /* 0x000fe200078e00ff */
[----:B------:R-:W-:-:S04]  /*1e20*/  LEA R2, R2, 0x3b800000, 0x17 ;  /* 0x3b80000002027811 */ /* 0x000fc800078eb8ff */
[----:B------:R-:W-:-:S07]  /*1e30*/  LOP3.LUT R0, R2, R0, R7, 0xfe, !PT ;  /* 0x0000000002007212 */ /* 0x000fce00078efe07 */
.L_x_10216:
[----:B------:R-:W-:Y:S05]  /*1e40*/  BSYNC.RECONVERGENT B0 ;  /* 0x0000000000007941 */ /* 0x000fea0003800200 */
.L_x_10215:
[----:B------:R-:W-:-:S04]  /*1e50*/  F2FP.F16.F32.PACK_AB R0, RZ, R0 ;  /* 0x00000000ff00723e */ /* 0x000fc800000000ff */
[----:B------:R-:W-:Y:S01]  /*1e60*/  PRMT R22, R0, 0x7610, R22 ;  /* 0x0000761000167816 */ /* 0x000fe20000000016 */
[----:B------:R-:W-:Y:S06]  /*1e70*/  BRA `(.L_x_10200) ;  /* 0x0000000400287947 */ /* 0x000fec0003800000 */
.L_x_10213:
        /* <DEDUP_REMOVED lines=21> */
.L_x_10222:
[----:B------:R-:W-:Y:S05]  /*1fd0*/  BSYNC.RECONVERGENT B1 ;  /* 0x0000000000017941 */ /* 0x000fea0003800200 */
.L_x_10221:
[----:B------:R-:W-:Y:S01]  /*1fe0*/  IMAD.SHL.U32 R0, R0, 0x200000, RZ ;  /* 0x0020000000007824 */ /* 0x000fe200078e00ff */
[----:B------:R-:W-:-:S04]  /*1ff0*/  LEA R2, R2, 0x37800000, 0x17 ;  /* 0x3780000002027811 */ /* 0x000fc800078eb8ff */
[----:B------:R-:W-:-:S07]  /*2000*/  LOP3.LUT R0, R2, R0, R7, 0xfe, !PT ;  /* 0x0000000002007212 */ /* 0x000fce00078efe07 */
.L_x_10220:
[----:B------:R-:W-:Y:S05]  /*2010*/  BSYNC.RECONVERGENT B0 ;  /* 0x0000000000007941 */ /* 0x000fea0003800200 */
.L_x_10219:
[----:B------:R-:W-:-:S04]  /*2020*/  F2FP.F16.F32.PACK_AB R0, RZ, R0 ;  /* 0x00000000ff00723e */ /* 0x000fc800000000ff */
[----:B------:R-:W-:Y:S01]  /*2030*/  PRMT R22, R0, 0x7610, R22 ;  /* 0x0000761000167816 */ /* 0x000fe20000000016 */
[----:B------:R-:W-:Y:S06]  /*2040*/  BRA `(.L_x_10200) ;  /* 0x0000000000b47947 */ /* 0x000fec0003800000 */
.L_x_10212:
        /* <DEDUP_REMOVED lines=14> */
.L_x_10226:
[----:B------:R-:W-:Y:S05]  /*2130*/  BSYNC.RECONVERGENT B0 ;  /* 0x0000000000007941 */ /* 0x000fea0003800200 */
.L_x_10225:
[----:B------:R-:W-:-:S04]  /*2140*/  F2FP.F16.F32.PACK_AB R0, RZ, R0 ;  /* 0x00000000ff00723e */ /* 0x000fc800000000ff */
[----:B------:R-:W-:Y:S01]  /*2150*/  PRMT R22, R0, 0x7610, R22 ;  /* 0x0000761000167816 */ /* 0x000fe20000000016 */
[----:B------:R-:W-:Y:S06]  /*2160*/  BRA `(.L_x_10200) ;  /* 0x00000000006c7947 */ /* 0x000fec0003800000 */
.L_x_10199:
        /* <DEDUP_REMOVED lines=16> */
.L_x_10227:
[----:B------:R-:W-:Y:S01]  /*2270*/  PRMT R22, RZ, 0x7610, R22 ;  /* 0x00007610ff167816 */ /* 0x000fe20000000016 */
[----:B------:R-:W-:Y:S06]  /*2280*/  BRA `(.L_x_10200) ;  /* 0x0000000000247947 */ /* 0x000fec0003800000 */
.L_x_10224:
[----:B------:R-:W2:Y:S02]  /*2290*/  LDG.E.64 R2, desc[UR36][R2.64] ;  /* 0x0000002402027981 */ /* 0x000ea4000c1e1b00 */
[----:B--2---:R-:W0:Y:S02]  /*22a0*/  I2F.U64 R0, R2 ;  /* 0x0000000200007312 */ /* 0x004e240000301000 */
[----:B0-----:R-:W-:-:S04]  /*22b0*/  F2FP.F16.F32.PACK_AB R0, RZ, R0 ;  /* 0x00000000ff00723e */ /* 0x001fc800000000ff */
[----:B------:R-:W-:Y:S01]  /*22c0*/  PRMT R22, R0, 0x7610, R22 ;  /* 0x0000761000167816 */ /* 0x000fe20000000016 */
[----:B------:R-:W-:Y:S06]  /*22d0*/  BRA `(.L_x_10200) ;  /* 0x0000000000107947 */ /* 0x000fec0003800000 */
.L_x_10223:
[----:B------:R-:W2:Y:S02]  /*22e0*/  LDG.E R2, desc[UR36][R2.64] ;  /* 0x0000002402027981 */ /* 0x000ea4000c1e1900 */
[----:B--2---:R-:W-:-:S04]  /*22f0*/  I2FP.F32.U32 R0, R2 ;  /* 0x0000000200007245 */ /* 0x004fc80000201000 */
[----:B------:R-:W-:-:S04]  /*2300*/  F2FP.F16.F32.PACK_AB R0, RZ, R0 ;  /* 0x00000000ff00723e */ /* 0x000fc800000000ff */
[----:B------:R-:W-:-:S07]  /*2310*/  PRMT R22, R0, 0x7610, R22 ;  /* 0x0000761000167816 */ /* 0x000fce0000000016 */
.L_x_10200:
[----:B------:R-:W-:-:S07]  /*2320*/  VIADD R23, R23, 0x80 ;  /* 0x0000008017177836 */ /* 0x000fce0000000000 */
.L_x_10194:
[----:B------:R-:W-:Y:S05]  /*2330*/  BSYNC.RECONVERGENT B6 ;  /* 0x0000000000067941 */ /* 0x000fea0003800200 */
.L_x_10193:
        /* <DEDUP_REMOVED lines=26> */
.L_x_10233:
[----:B------:R-:W2:Y:S02]  /*24e0*/  LDG.E.U8 R2, desc[UR36][R2.64] ;  /* 0x0000002402027981 */ /* 0x000ea4000c1e1100 */
[----:B--2---:R-:W-:-:S04]  /*24f0*/  I2FP.F32.U32 R0, R2 ;  /* 0x0000000200007245 */ /* 0x004fc80000201000 */
[----:B------:R-:W-:-:S04]  /*2500*/  F2FP.F16.F32.PACK_AB R0, RZ, R0 ;  /* 0x00000000ff00723e */ /* 0x000fc800000000ff */
[----:B------:R-:W-:Y:S01]  /*2510*/  PRMT R24, R0, 0x7610, R24 ;  /* 0x0000761000187816 */ /* 0x000fe20000000018 */
[----:B------:R-:W-:Y:S06]  /*2520*/  BRA `(.L_x_10235) ;  /* 0x0000000c00d47947 */ /* 0x000fec0003800000 */
.L_x_10232:
        /* <DEDUP_REMOVED lines=11> */
.L_x_10237:
[----:B------:R-:W2:Y:S02]  /*25e0*/  LDG.E R2, desc[UR36][R2.64] ;  /* 0x0000002402027981 */ /* 0x000ea4000c1e1900 */
[----:B--2---:R-:W-:-:S04]  /*25f0*/  I2FP.F32.S32 R0, R2 ;  /* 0x0000000200007245 */ /* 0x004fc80000201400 */
[----:B------:R-:W-:-:S04]  /*2600*/  F2FP.F16.F32.PACK_AB R0, RZ, R0 ;  /* 0x00000000ff00723e */ /* 0x000fc800000000ff */
[----:B------:R-:W-:Y:S01]  /*2610*/  PRMT R24, R0, 0x7610, R24 ;  /* 0x0000761000187816 */ /* 0x000fe20000000018 */
[----:B------:R-:W-:Y:S06]  /*2620*/  BRA `(.L_x_10235) ;  /* 0x0000000c00947947 */ /* 0x000fec0003800000 */
.L_x_10236:
[----:B------:R-:W2:Y:S02]  /*2630*/  LDG.E.U16 R2, desc[UR36][R2.64] ;  /* 0x0000002402027981 */ /* 0x000ea4000c1e1500 */
[----:B--2---:R-:W0:Y:S02]  /*2640*/  I2F.S16 R0, R2 ;  /* 0x0000000200007306 */ /* 0x004e240000101400 */
[----:B0-----:R-:W-:-:S04]  /*2650*/  F2FP.F16.F32.PACK_AB R0, RZ, R0 ;  /* 0x00000000ff00723e */ /* 0x001fc800000000ff */
[----:B------:R-:W-:Y:S01]  /*2660*/  PRMT R24, R0, 0x7610, R24 ;  /* 0x0000761000187816 */ /* 0x000fe20000000018 */
[----:B------:R-:W-:Y:S06]  /*2670*/  BRA `(.L_x_10235) ;  /* 0x0000000c00807947 */ /* 0x000fec0003800000 */
.L_x_10231:
        /* <DEDUP_REMOVED lines=9> */
.L_x_10239:
[----:B------:R0:W5:Y:S01]  /*2710*/  LDG.E.U16 R24, desc[UR36][R2.64] ;  /* 0x0000002402187981 */ /* 0x000162000c1e1500 */
[----:B------:R-:W-:Y:S05]  /*2720*/  BRA `(.L_x_10235) ;  /* 0x0000000c00547947 */ /* 0x000fea0003800000 */
.L_x_10238:
        /* <DEDUP_REMOVED lines=9> */
.L_x_10241:
[----:B------:R1:W5:Y:S01]  /*27c0*/  LDG.E.U16 R24, desc[UR36][R2.64] ;  /* 0x0000002402187981 */ /* 0x000362000c1e1500 */
[----:B------:R-:W-:Y:S05]  /*27d0*/  BRA `(.L_x_10235) ;  /* 0x0000000c00287947 */ /* 0x000fea0003800000 */
.L_x_10240:
        /* <DEDUP_REMOVED lines=13> */
.L_x_10230:
        /* <DEDUP_REMOVED lines=14> */
.L_x_10244:
        /* <DEDUP_REMOVED lines=13> */
.L_x_10243:
        /* <DEDUP_REMOVED lines=27> */
.L_x_10246:
        /* <DEDUP_REMOVED lines=14> */
.L_x_10245:
[----:B------:R-:W2:Y:S02]  /*2cf0*/  LDG.E.U16 R0, desc[UR36][R2.64] ;  /* 0x0000002402007981 */ /* 0x000ea4000c1e1500 */
[----:B--2---:R-:W-:-:S05]  /*2d00*/  IMAD.U32 R0, R0, 0x10000, RZ ;  /* 0x0001000000007824 */ /* 0x004fca00078e00ff */
[----:B------:R-:W-:-:S04]  /*2d10*/  F2FP.F16.F32.PACK_AB R0, RZ, R0 ;  /* 0x00000000ff00723e */ /* 0x000fc800000000ff */
[----:B------:R-:W-:Y:S01]  /*2d20*/  PRMT R24, R0, 0x7610, R24 ;  /* 0x0000761000187816 */ /* 0x000fe20000000018 */
[----:B------:R-:W-:Y:S06]  /*2d30*/  BRA `(.L_x_10235) ;  /* 0x0000000400d07947 */ /* 0x000fec0003800000 */
.L_x_10242:
        /* <DEDUP_REMOVED lines=13> */
.L_x_10249:
        /* <DEDUP_REMOVED lines=21> */
.L_x_10253:
[----:B------:R-:W-:Y:S05]  /*2f60*/  BSYNC.RECONVERGENT B1 ;  /* 0x0000000000017941 */ /* 0x000fea0003800200 */
.L_x_10252:
[----:B------:R-:W-:Y:S01]  /*2f70*/  IMAD.SHL.U32 R0, R0, 0x100000, RZ ;  /* 0x0010000000007824 */ /* 0x000fe200078e00ff */
[----:B------:R-:W-:-:S04]  /*2f80*/  LEA R2, R2, 0x3b800000, 0x17 ;  /* 0x3b80000002027811 */ /* 0x000fc800078eb8ff */
[----:B------:R-:W-:-:S07]  /*2f90*/  LOP3.LUT R0, R2, R0, R7, 0xfe, !PT ;  /* 0x0000000002007212 */ /* 0x000fce00078efe07 */
.L_x_10251:
[----:B------:R-:W-:Y:S05]  /*2fa0*/  BSYNC.RECONVERGENT B0 ;  /* 0x0000000000007941 */ /* 0x000fea0003800200 */
.L_x_10250:
[----:B------:R-:W-:-:S04]  /*2fb0*/  F2FP.F16.F32.PACK_AB R0, RZ, R0 ;  /* 0x00000000ff00723e */ /* 0x000fc800000000ff */
[----:B------:R-:W-:Y:S01]  /*2fc0*/  PRMT R24, R0, 0x7610, R24 ;  /* 0x0000761000187816 */ /* 0x000fe20000000018 */
[----:B------:R-:W-:Y:S06]  /*2fd0*/  BRA `(.L_x_10235) ;  /* 0x0000000400287947 */ /* 0x000fec0003800000 */
.L_x_10248:
        /* <DEDUP_REMOVED lines=21> */
.L_x_10257:
[----:B------:R-:W-:Y:S05]  /*3130*/  BSYNC.RECONVERGENT B1 ;  /* 0x0000000000017941 */ /* 0x000fea0003800200 */
.L_x_10256:
[----:B------:R-:W-:Y:S01]  /*3140*/  IMAD.SHL.U32 R0, R0, 0x200000, RZ ;  /* 0x0020000000007824 */ /* 0x000fe200078e00ff */
[----:B------:R-:W-:-:S04]  /*3150*/  LEA R2, R2, 0x37800000, 0x17 ;  /* 0x3780000002027811 */ /* 0x000fc800078eb8ff */
[----:B------:R-:W-:-:S07]  /*3160*/  LOP3.LUT R0, R2, R0, R7, 0xfe, !PT ;  /* 0x0000000002007212 */ /* 0x000fce00078efe07 */
.L_x_10255:
[----:B------:R-:W-:Y:S05]  /*3170*/  BSYNC.RECONVERGENT B0 ;  /* 0x0000000000007941 */ /* 0x000fea0003800200 */
.L_x_10254:
[----:B------:R-:W-:-:S04]  /*3180*/  F2FP.F16.F32.PACK_AB R0, RZ, R0 ;  /* 0x00000000ff00723e */ /* 0x000fc800000000ff */
[----:B------:R-:W-:Y:S01]  /*3190*/  PRMT R24, R0, 0x7610, R24 ;  /* 0x0000761000187816 */ /* 0x000fe20000000018 */
[----:B------:R-:W-:Y:S06]  /*31a0*/  BRA `(.L_x_10235) ;  /* 0x0000000000b47947 */ /* 0x000fec0003800000 */
.L_x_10247:
        /* <DEDUP_REMOVED lines=14> */
.L_x_10261:
[----:B------:R-:W-:Y:S05]  /*3290*/  BSYNC.RECONVERGENT B0 ;  /* 0x0000000000007941 */ /* 0x000fea0003800200 */
.L_x_10260:
[----:B------:R-:W-:-:S04]  /*32a0*/  F2FP.F16.F32.PACK_AB R0, RZ, R0 ;  /* 0x00000000ff00723e */ /* 0x000fc800000000ff */
[----:B------:R-:W-:Y:S01]  /*32b0*/  PRMT R24, R0, 0x7610, R24 ;  /* 0x0000761000187816 */ /* 0x000fe20000000018 */
[----:B------:R-:W-:Y:S06]  /*32c0*/  BRA `(.L_x_10235) ;  /* 0x00000000006c7947 */ /* 0x000fec0003800000 */
.L_x_10234:
        /* <DEDUP_REMOVED lines=16> */
.L_x_10262:
[----:B------:R-:W-:Y:S01]  /*33d0*/  PRMT R24, RZ, 0x7610, R24 ;  /* 0x00007610ff187816 */ /* 0x000fe20000000018 */
[----:B------:R-:W-:Y:S06]  /*33e0*/  BRA `(.L_x_10235) ;  /* 0x0000000000247947 */ /* 0x000fec0003800000 */
.L_x_10259:
[----:B------:R-:W2:Y:S02]  /*33f0*/  LDG.E.64 R2, desc[UR36][R2.64] ;  /* 0x0000002402027981 */ /* 0x000ea4000c1e1b00 */
[----:B--2---:R-:W0:Y:S02]  /*3400*/  I2F.U64 R0, R2 ;  /* 0x0000000200007312 */ /* 0x004e240000301000 */
[----:B0-----:R-:W-:-:S04]  /*3410*/  F2FP.F16.F32.PACK_AB R0, RZ, R0 ;  /* 0x00000000ff00723e */ /* 0x001fc800000000ff */
[----:B------:R-:W-:Y:S01]  /*3420*/  PRMT R24, R0, 0x7610, R24 ;  /* 0x0000761000187816 */ /* 0x000fe20000000018 */
[----:B------:R-:W-:Y:S06]  /*3430*/  BRA `(.L_x_10235) ;  /* 0x0000000000107947 */ /* 0x000fec0003800000 */
.L_x_10258:
[----:B------:R-:W2:Y:S02]  /*3440*/  LDG.E R2, desc[UR36][R2.64] ;  /* 0x0000002402027981 */ /* 0x000ea4000c1e1900 */
[----:B--2---:R-:W-:-:S04]  /*3450*/  I2FP.F32.U32 R0, R2 ;  /* 0x0000000200007245 */ /* 0x004fc80000201000 */
[----:B------:R-:W-:-:S04]  /*3460*/  F2FP.F16.F32.PACK_AB R0, RZ, R0 ;  /* 0x00000000ff00723e */ /* 0x000fc800000000ff */
[----:B------:R-:W-:-:S07]  /*3470*/  PRMT R24, R0, 0x7610, R24 ;  /* 0x0000761000187816 */ /* 0x000fce0000000018 */
.L_x_10235:
[----:B------:R-:W-:-:S07]  /*3480*/  VIADD R23, R23, 0x80 ;  /* 0x0000008017177836 */ /* 0x000fce0000000000 */
.L_x_10229:
[----:B------:R-:W-:Y:S05]  /*3490*/  BSYNC.RECONVERGENT B6 ;  /* 0x0000000000067941 */ /* 0x000fea0003800200 */
.L_x_10228:
[----:B------:R-:W-:Y:S01]  /*34a0*/  ISETP.GE.AND P0, PT, R23, R16, PT ;  /* 0x000000101700720c */ /* 0x000fe20003f06270 */
[----:B------:R-:W-:Y:S01]  /*34b0*/  BSSY.RECONVERGENT B6, `(.L_x_10263) ;  /* 0x0000112000067945 */ /* 0x000fe20003800200 */
[----:B01----:R-:W-:-:S11]  /*34c0*/  PRMT R3, RZ, 0x7610, R3 ;  /* 0x00007610ff037816 */ /* 0x003fd60000000003 */
        /* <DEDUP_REMOVED lines=23> */
.L_x_10268:
[----:B------:R-:W2:Y:S02]  /*3640*/  LDG.E.U8 R4, desc[UR36][R4.64] ;  /* 0x0000002404047981 */ /* 0x000ea4000c1e1100 */
[----:B--2---:R-:W-:-:S04]  /*3650*/  I2FP.F32.U32 R0, R4 ;  /* 0x0000000400007245 */ /* 0x004fc80000201000 */
[----:B------:R-:W-:-:S04]  /*3660*/  F2FP.F16.F32.PACK_AB R0, RZ, R0 ;  /* 0x00000000ff00723e */ /* 0x000fc800000000ff */
[----:B------:R-:W-:Y:S01]  /*3670*/  PRMT R3, R0, 0x7610, R3 ;  /* 0x0000761000037816 */ /* 0x000fe20000000003 */
[----:B------:R-:W-:Y:S06]  /*3680*/  BRA `(.L_x_10264) ;  /* 0x0000000c00d07947 */ /* 0x000fec0003800000 */
.L_x_10267:
        /* <DEDUP_REMOVED lines=11> */
.L_x_10271:
[----:B------:R-:W2:Y:S02]  /*3740*/  LDG.E R4, desc[UR36][R4.64] ;  /* 0x0000002404047981 */ /* 0x000ea4000c1e1900 */
[----:B--2---:R-:W-:-:S04]  /*3750*/  I2FP.F32.S32 R0, R4 ;  /* 0x0000000400007245 */ /* 0x004fc80000201400 */
[----:B------:R-:W-:-:S04]  /*3760*/  F2FP.F16.F32.PACK_AB R0, RZ, R0 ;  /* 0x00000000ff00723e */ /* 0x000fc800000000ff */
[----:B------:R-:W-:Y:S01]  /*3770*/  PRMT R3, R0, 0x7610, R3 ;  /* 0x0000761000037816 */ /* 0x000fe20000000003 */
[----:B------:R-:W-:Y:S06]  /*3780*/  BRA `(.L_x_10264) ;  /* 0x0000000c00907947 */ /* 0x000fec0003800000 */
.L_x_10270:
[----:B------:R-:W2:Y:S02]  /*3790*/  LDG.E.U16 R4, desc[UR36][R4.64] ;  /* 0x0000002404047981 */ /* 0x000ea4000c1e1500 */
[----:B--2---:R-:W0:Y:S02]  /*37a0*/  I2F.S16 R0, R4 ;  /* 0x0000000400007306 */ /* 0x004e240000101400 */
[----:B0-----:R-:W-:-:S04]  /*37b0*/  F2FP.F16.F32.PACK_AB R0, RZ, R0 ;  /* 0x00000000ff00723e */ /* 0x001fc800000000ff */
[----:B------:R-:W-:Y:S01]  /*37c0*/  PRMT R3, R0, 0x7610, R3 ;  /* 0x0000761000037816 */ /* 0x000fe20000000003 */
[----:B------:R-:W-:Y:S06]  /*37d0*/  BRA `(.L_x_10264) ;  /* 0x0000000c007c7947 */ /* 0x000fec0003800000 */
.L_x_10266:
        /* <DEDUP_REMOVED lines=9> */
.L_x_10273:
[----:B------:R0:W5:Y:S01]  /*3870*/  LDG.E.U16 R3, desc[UR36][R4.64] ;  /* 0x0000002404037981 */ /* 0x000162000c1e1500 */
[----:B------:R-:W-:Y:S05]  /*3880*/  BRA `(.L_x_10264) ;  /* 0x0000000c00507947 */ /* 0x000fea0003800000 */
.L_x_10272:
        /* <DEDUP_REMOVED lines=9> */
.L_x_10275:
[----:B------:R1:W5:Y:S01]  /*3920*/  LDG.E.U16 R3, desc[UR36][R4.64] ;  /* 0x0000002404037981 */ /* 0x000362000c1e1500 */
[----:B------:R-:W-:Y:S05]  /*3930*/  BRA `(.L_x_10264) ;  /* 0x0000000c00247947 */ /* 0x000fea0003800000 */
.L_x_10274:
        /* <DEDUP_REMOVED lines=13> */
.L_x_10265:
        /* <DEDUP_REMOVED lines=14> */
.L_x_10278:
        /* <DEDUP_REMOVED lines=13> */
.L_x_10277:
        /* <DEDUP_REMOVED lines=24> */
[----:B------:R-:W-:Y:S01]  /*3d40*/  F2FP.F16.F32.PACK_AB R3, RZ, R3 ;  /* 0x00000003ff03723e */ /* 0x000fe200000000ff */
[----:B------:R-:W-:Y:S06]  /*3d50*/  BRA `(.L_x_10264) ;  /* 0x00000008001c7947 */ /* 0x000fec0003800000 */
.L_x_10280:
        /* <DEDUP_REMOVED lines=14> */
.L_x_10279:
[----:B------:R-:W2:Y:S02]  /*3e40*/  LDG.E.U16 R0, desc[UR36][R4.64] ;  /* 0x0000002404007981 */ /* 0x000ea4000c1e1500 */
[----:B--2---:R-:W-:-:S05]  /*3e50*/  IMAD.U32 R0, R0, 0x10000, RZ ;  /* 0x0001000000007824 */ /* 0x004fca00078e00ff */
[----:B------:R-:W-:-:S04]  /*3e60*/  F2FP.F16.F32.PACK_AB R0, RZ, R0 ;  /* 0x00000000ff00723e */ /* 0x000fc800000000ff */
[----:B------:R-:W-:Y:S01]  /*3e70*/  PRMT R3, R0, 0x7610, R3 ;  /* 0x0000761000037816 */ /* 0x000fe20000000003 */
[----:B------:R-:W-:Y:S06]  /*3e80*/  BRA `(.L_x_10264) ;  /* 0x0000000400d07947 */ /* 0x000fec0003800000 */
.L_x_10276:
        /* <DEDUP_REMOVED lines=13> */
.L_x_10283:
        /* <DEDUP_REMOVED lines=21> */
.L_x_10287:
[----:B------:R-:W-:Y:S05]  /*40b0*/  BSYNC.RECONVERGENT B1 ;  /* 0x0000000000017941 */ /* 0x000fea0003800200 */
.L_x_10286:
[----:B------:R-:W-:Y:S01]  /*40c0*/  IMAD.SHL.U32 R0, R0, 0x100000, RZ ;  /* 0x0010000000007824 */ /* 0x000fe200078e00ff */
[----:B------:R-:W-:-:S04]  /*40d0*/  LEA R2, R2, 0x3b800000, 0x17 ;  /* 0x3b80000002027811 */ /* 0x000fc800078eb8ff */
[----:B------:R-:W-:-:S07]  /*40e0*/  LOP3.LUT R0, R2, R0, R7, 0xfe, !PT ;  /* 0x0000000002007212 */ /* 0x000fce00078efe07 */
.L_x_10285:
[----:B------:R-:W-:Y:S05]  /*40f0*/  BSYNC.RECONVERGENT B0 ;  /* 0x0000000000007941 */ /* 0x000fea0003800200 */
.L_x_10284:
[----:B------:R-:W-:-:S04]  /*4100*/  F2FP.F16.F32.PACK_AB R0, RZ, R0 ;  /* 0x00000000ff00723e */ /* 0x000fc800000000ff */
[----:B------:R-:W-:Y:S01]  /*4110*/  PRMT R3, R0, 0x7610, R3 ;  /* 0x0000761000037816 */ /* 0x000fe20000000003 */
[----:B------:R-:W-:Y:S06]  /*4120*/  BRA `(.L_x_10264) ;  /* 0x0000000400287947 */ /* 0x000fec0003800000 */
.L_x_10282:
        /* <DEDUP_REMOVED lines=21> */
.L_x_10291:
[----:B------:R-:W-:Y:S05]  /*4280*/  BSYNC.RECONVERGENT B1 ;  /* 0x0000000000017941 */ /* 0x000fea0003800200 */
.L_x_10290:
[----:B------:R-:W-:Y:S01]  /*4290*/  IMAD.SHL.U32 R0, R0, 0x200000, RZ ;  /* 0x0020000000007824 */ /* 0x000fe200078e00ff */
[----:B------:R-:W-:-:S04]  /*42a0*/  LEA R2, R2, 0x37800000, 0x17 ;  /* 0x3780000002027811 */ /* 0x000fc800078eb8ff */
[----:B------:R-:W-:-:S07]  /*42b0*/  LOP3.LUT R0, R2, R0, R7, 0xfe, !PT ;  /* 0x0000000002007212 */ /* 0x000fce00078efe07 */
.L_x_10289:
[----:B------:R-:W-:Y:S05]  /*42c0*/  BSYNC.RECONVERGENT B0 ;  /* 0x0000000000007941 */ /* 0x000fea0003800200 */
.L_x_10288:
[----:B------:R-:W-:-:S04]  /*42d0*/  F2FP.F16.F32.PACK_AB R0, RZ, R0 ;  /* 0x00000000ff00723e */ /* 0x000fc800000000ff */
[----:B------:R-:W-:Y:S01]  /*42e0*/  PRMT R3, R0, 0x7610, R3 ;  /* 0x0000761000037816 */ /* 0x000fe20000000003 */
[----:B------:R-:W-:Y:S06]  /*42f0*/  BRA `(.L_x_10264) ;  /* 0x0000000000b47947 */ /* 0x000fec0003800000 */
.L_x_10281:
        /* <DEDUP_REMOVED lines=14> */
.L_x_10295:
[----:B------:R-:W-:Y:S05]  /*43e0*/  BSYNC.RECONVERGENT B0 ;  /* 0x0000000000007941 */ /* 0x000fea0003800200 */
.L_x_10294:
[----:B------:R-:W-:-:S04]  /*43f0*/  F2FP.F16.F32.PACK_AB R0, RZ, R0 ;  /* 0x00000000ff00723e */ /* 0x000fc800000000ff */
[----:B------:R-:W-:Y:S01]  /*4400*/  PRMT R3, R0, 0x7610, R3 ;  /* 0x0000761000037816 */ /* 0x000fe20000000003 */
[----:B------:R-:W-:Y:S06]  /*4410*/  BRA `(.L_x_10264) ;  /* 0x00000000006c7947 */ /* 0x000fec0003800000 */
.L_x_10269:
        /* <DEDUP_REMOVED lines=16> */
.L_x_10296:
[----:B------:R-:W-:Y:S01]  /*4520*/  PRMT R3, RZ, 0x7610, R3 ;  /* 0x00007610ff037816 */ /* 0x000fe20000000003 */
[----:B------:R-:W-:Y:S06]  /*4530*/  BRA `(.L_x_10264) ;  /* 0x0000000000247947 */ /* 0x000fec0003800000 */
.L_x_10293:
[----:B------:R-:W2:Y:S02]  /*4540*/  LDG.E.64 R4, desc[UR36][R4.64] ;  /* 0x0000002404047981 */ /* 0x000ea4000c1e1b00 */
[----:B--2---:R-:W0:Y:S02]  /*4550*/  I2F.U64 R0, R4 ;  /* 0x0000000400007312 */ /* 0x004e240000301000 */
[----:B0-----:R-:W-:-:S04]  /*4560*/  F2FP.F16.F32.PACK_AB R0, RZ, R0 ;  /* 0x00000000ff00723e */ /* 0x001fc800000000ff */
[----:B------:R-:W-:Y:S01]  /*4570*/  PRMT R3, R0, 0x7610, R3 ;  /* 0x0000761000037816 */ /* 0x000fe20000000003 */
[----:B------:R-:W-:Y:S06]  /*4580*/  BRA `(.L_x_10264) ;  /* 0x0000000000107947 */ /* 0x000fec0003800000 */
.L_x_10292:
[----:B------:R-:W2:Y:S02]  /*4590*/  LDG.E R4, desc[UR36][R4.64] ;  /* 0x0000002404047981 */ /* 0x000ea4000c1e1900 */
[----:B--2---:R-:W-:-:S04]  /*45a0*/  I2FP.F32.U32 R0, R4 ;  /* 0x0000000400007245 */ /* 0x004fc80000201000 */
[----:B------:R-:W-:-:S04]  /*45b0*/  F2FP.F16.F32.PACK_AB R0, RZ, R0 ;  /* 0x00000000ff00723e */ /* 0x000fc800000000ff */
[----:B------:R-:W-:-:S07]  /*45c0*/  PRMT R3, R0, 0x7610, R3 ;  /* 0x0000761000037816 */ /* 0x000fce0000000003 */
.L_x_10264:
[----:B------:R-:W-:Y:S05]  /*45d0*/  BSYNC.RECONVERGENT B6 ;  /* 0x0000000000067941 */ /* 0x000fea0003800200 */
.L_x_10263:
[----:B------:R-:W-:Y:S01]  /*45e0*/  ISETP.GE.AND P0, PT, R19, R16, PT ;  /* 0x000000101300720c */ /* 0x000fe20003f06270 */
[----:B------:R-:W-:-:S12]  /*45f0*/  BSSY.RECONVERGENT B1, `(.L_x_10297) ;  /* 0x0000034000017945 */ /* 0x000fd80003800200 */
[----:B------:R-:W-:Y:S05]  /*4600*/  @P0 BRA `(.L_x_10298) ;  /* 0x0000000000c80947 */ /* 0x000fea0003800000 */
[----:B------:R-:W2:Y:S01]  /*4610*/  LDC.U16 R13, c[0x0][0x386] ;  /* 0x0000e180ff0d7b82 */ /* 0x000ea20000000400 */
[----:B-----5:R-:W-:Y:S01]  /*4620*/  HADD2.F32 R18, -RZ, R18.H0_H0 ;  /* 0x20000012ff127230 */ /* 0x020fe20000004100 */
[----:B------:R-:W-:Y:S04]  /*4630*/  BSSY.RECONVERGENT B2, `(.L_x_10299) ;  /* 0x0000013000027945 */ /* 0x000fe80003800200 */
[----:B01----:R-:W-:Y:S01]  /*4640*/  FADD.FTZ R5, |R18|, -RZ ;  /* 0x800000ff12057221 */ /* 0x003fe20000010200 */
        /* <DEDUP_REMOVED lines=15> */
[----:B------:R-:W-:Y:S05]  /*4740*/  CALL.REL.NOINC `($__internal_25_$__cuda_sm3x_div_rn_ftz_f32_slowpath) ;  /* 0x0000004c00007944 */ /* 0x000fea0003c00000 */
[----:B------:R-:W-:-:S07]  /*4750*/  IMAD.MOV.U32 R2, RZ, RZ, R9 ;  /* 0x000000ffff027224 */ /* 0x000fce00078e0009 */
.L_x_10300:
[----:B------:R-:W-:Y:S05]  /*4760*/  BSYNC.RECONVERGENT B2 ;  /* 0x0000000000027941 */ /* 0x000fea0003800200 */
.L_x_10299:
        /* <DEDUP_REMOVED lines=27> */
[----:B------:R-:W-:-:S07]  /*4920*/  F2FP.F16.F32.PACK_AB R2, RZ, R2 ;  /* 0x00000002ff02723e */ /* 0x000fce00000000ff */
.L_x_10298:
[----:B------:R-:W-:Y:S05]  /*4930*/  BSYNC.RECONVERGENT B1 ;  /* 0x0000000000017941 */ /* 0x000fea0003800200 */
.L_x_10297:
[----:B------:R-:W-:Y:S01]  /*4940*/  VIADD R23, R19, 0x80 ;  /* 0x0000008013177836 */ /* 0x000fe20000000000 */
[----:B------:R-:W-:Y:S04]  /*4950*/  BSSY.RECONVERGENT B1, `(.L_x_10301) ;  /* 0x0000035000017945 */ /* 0x000fe80003800200 */
[----:B------:R-:W-:-:S13]  /*4960*/  ISETP.GE.AND P0, PT, R23, R16, PT ;  /* 0x000000101700720c */ /* 0x000fda0003f06270 */
[----:B------:R-:W-:Y:S05]  /*4970*/  @P0 BRA `(.L_x_10302) ;  /* 0x0000000000c80947 */ /* 0x000fea0003800000 */
        /* <DEDUP_REMOVED lines=21> */
.L_x_10304:
[----:B------:R-:W-:Y:S05]  /*4ad0*/  BSYNC.RECONVERGENT B2 ;  /* 0x0000000000027941 */ /* 0x000fea0003800200 */
.L_x_10303:
        /* <DEDUP_REMOVED lines=28> */
.L_x_10302:
[----:B------:R-:W-:Y:S05]  /*4ca0*/  BSYNC.RECONVERGENT B1 ;  /* 0x0000000000017941 */ /* 0x000fea0003800200 */
.L_x_10301:
[----:B01----:R-:W-:Y:S01]  /*4cb0*/  VIADD R5, R19, 0x100 ;  /* 0x0000010013057836 */ /* 0x003fe20000000000 */
[----:B------:R-:W-:Y:S04]  /*4cc0*/  BSSY.RECONVERGENT B1, `(.L_x_10305) ;  /* 0x0000035000017945 */ /* 0x000fe80003800200 */
[----:B------:R-:W-:-:S13]  /*4cd0*/  ISETP.GE.AND P0, PT, R5, R16, PT ;  /* 0x000000100500720c */ /* 0x000fda0003f06270 */
[----:B------:R-:W-:Y:S05]  /*4ce0*/  @P0 BRA `(.L_x_10306) ;  /* 0x0000000000c80947 */ /* 0x000fea0003800000 */
[----:B------:R-:W0:Y:S01]  /*4cf0*/  LDC.U16 R12, c[0x0][0x386] ;  /* 0x0000e180ff0c7b82 */ /* 0x000e220000000400 */
[----:B-----5:R-:W-:Y:S01]  /*4d00*/  HADD2.F32 R13, -RZ, R24.H0_H0 ;  /* 0x20000018ff0d7230 */ /* 0x020fe20000004100 */
[----:B------:R-:W-:Y:S04]  /*4d10*/  BSSY.RECONVERGENT B2, `(.L_x_10307) ;  /* 0x0000013000027945 */ /* 0x000fe80003800200 */
[----:B------:R-:W-:Y:S01]  /*4d20*/  FADD.FTZ R0, |R13|, -RZ ;  /* 0x800000ff0d007221 */ /* 0x000fe20000010200 */
[----:B0-----:R-:W-:-:S05]  /*4d30*/  HADD2.F32 R12, -RZ, R12.H0_H0 ;  /* 0x2000000cff0c7230 */ /* 0x001fca0000004100 */
        /* <DEDUP_REMOVED lines=16> */
.L_x_10308:
[----:B------:R-:W-:Y:S05]  /*4e40*/  BSYNC.RECONVERGENT B2 ;  /* 0x0000000000027941 */ /* 0x000fea0003800200 */
.L_x_10307:
        /* <DEDUP_REMOVED lines=28> */
.L_x_10306:
[----:B------:R-:W-:Y:S05]  /*5010*/  BSYNC.RECONVERGENT B1 ;  /* 0x0000000000017941 */ /* 0x000fea0003800200 */
.L_x_10305:
[----:B------:R-:W-:Y:S01]  /*5020*/  VIADD R5, R19, 0x180 ;  /* 0x0000018013057836 */ /* 0x000fe20000000000 */
        /* <DEDUP_REMOVED lines=24> */
.L_x_10312:
[----:B------:R-:W-:Y:S05]  /*51b0*/  BSYNC.RECONVERGENT B2 ;  /* 0x0000000000027941 */ /* 0x000fea0003800200 */
.L_x_10311:
        /* <DEDUP_REMOVED lines=28> */
.L_x_10310:
[----:B------:R-:W-:Y:S05]  /*5380*/  BSYNC.RECONVERGENT B1 ;  /* 0x0000000000017941 */ /* 0x000fea0003800200 */
.L_x_10309:
        /* <DEDUP_REMOVED lines=28> */
.L_x_10319:
[----:B------:R-:W-:Y:S02]  /*5550*/  HADD2.F32 R3, -RZ, R2.H0_H0 ;  /* 0x20000002ff037230 */ /* 0x000fe40000004100 */
[----:B------:R-:W-:-:S04]  /*5560*/  IMAD.MOV.U32 R19, RZ, RZ, R23 ;  /* 0x000000ffff137224 */ /* 0x000fc800078e0017 */
[----:B------:R-:W0:Y:S02]  /*5570*/  F2I.S64.TRUNC R2, R3 ;  /* 0x0000000300027311 */ /* 0x000e24000020d900 */
[----:B0-----:R0:W-:Y:S01]  /*5580*/  STG.E.U8 desc[UR36][R8.64], R2 ;  /* 0x0000000208007986 */ /* 0x0011e2000c101124 */
[----:B------:R-:W-:Y:S05]  /*5590*/  BRA `(.L_x_10321) ;  /* 0x0000000c00c07947 */ /* 0x000fea0003800000 */
.L_x_10318:
        /* <DEDUP_REMOVED lines=11> */
.L_x_10323:
[----:B------:R-:W-:Y:S02]  /*5650*/  HADD2.F32 R2, -RZ, R2.H0_H0 ;  /* 0x20000002ff027230 */ /* 0x000fe40000004100 */
[----:B------:R-:W-:Y:S02]  /*5660*/  IMAD.MOV.U32 R19, RZ, RZ, R23 ;  /* 0x000000ffff137224 */ /* 0x000fe400078e0017 */
[----:B------:R-:W0:Y:S02]  /*5670*/  F2I.FTZ.TRUNC.NTZ R3, R2 ;  /* 0x0000000200037305 */ /* 0x000e24000021f100 */
[----:B0-----:R0:W-:Y:S01]  /*5680*/  STG.E desc[UR36][R8.64], R3 ;  /* 0x0000000308007986 */ /* 0x0011e2000c101924 */
[----:B------:R-:W-:Y:S05]  /*5690*/  BRA `(.L_x_10321) ;  /* 0x0000000c00807947 */ /* 0x000fea0003800000 */
.L_x_10322:
[----:B------:R-:W-:Y:S02]  /*56a0*/  HADD2.F32 R2, -RZ, R2.H0_H0 ;  /* 0x20000002ff027230 */ /* 0x000fe40000004100 */
[----:B------:R-:W-:Y:S02]  /*56b0*/  IMAD.MOV.U32 R19, RZ, RZ, R23 ;  /* 0x000000ffff137224 */ /* 0x000fe400078e0017 */
[----:B------:R-:W0:Y:S02]  /*56c0*/  F2I.FTZ.TRUNC.NTZ R3, R2 ;  /* 0x0000000200037305 */ /* 0x000e24000021f100 */
[----:B0-----:R0:W-:Y:S01]  /*56d0*/  STG.E.U16 desc[UR36][R8.64], R3 ;  /* 0x0000000308007986 */ /* 0x0011e2000c101524 */
[----:B------:R-:W-:Y:S05]  /*56e0*/  BRA `(.L_x_10321) ;  /* 0x0000000c006c7947 */ /* 0x000fea0003800000 */
.L_x_10317:
        /* <DEDUP_REMOVED lines=10> */
.L_x_10325:
[----:B------:R0:W-:Y:S01]  /*5790*/  STG.E.U16 desc[UR36][R8.64], R2 ;  /* 0x0000000208007986 */ /* 0x0001e2000c101524 */
[----:B------:R-:W-:Y:S01]  /*57a0*/  IMAD.MOV.U32 R19, RZ, RZ, R23 ;  /* 0x000000ffff137224 */ /* 0x000fe200078e0017 */
[----:B------:R-:W-:Y:S06]  /*57b0*/  BRA `(.L_x_10321) ;  /* 0x0000000c00387947 */ /* 0x000fec0003800000 */
.L_x_10324:
        /* <DEDUP_REMOVED lines=11> */
.L_x_10327:
[----:B------:R-:W-:Y:S02]  /*5870*/  HADD2.F32 R0, -RZ, R2.H0_H0 ;  /* 0x20000002ff007230 */ /* 0x000fe40000004100 */
[----:B------:R-:W-:-:S03]  /*5880*/  IMAD.MOV.U32 R19, RZ, RZ, R23 ;  /* 0x000000ffff137224 */ /* 0x000fc600078e0017 */
[----:B------:R-:W-:-:S04]  /*5890*/  F2FP.F16.F32.PACK_AB R0, RZ, R0 ;  /* 0x00000000ff00723e */ /* 0x000fc800000000ff */
[----:B------:R-:W-:-:S05]  /*58a0*/  PRMT R0, R0, 0x5410, RZ ;  /* 0x0000541000007816 */ /* 0x000fca00000000ff */
[----:B------:R0:W-:Y:S01]  /*58b0*/  STG.E desc[UR36][R8.64], R0 ;  /* 0x0000000008007986 */ /* 0x0001e2000c101924 */
[----:B------:R-:W-:Y:S05]  /*58c0*/  BRA `(.L_x_10321) ;  /* 0x0000000800f47947 */ /* 0x000fea0003800000 */
.L_x_10326:
[----:B------:R-:W-:Y:S02]  /*58d0*/  HADD2.F32 R2, -RZ, R2.H0_H0 ;  /* 0x20000002ff027230 */ /* 0x000fe40000004100 */
[----:B------:R-:W-:-:S03]  /*58e0*/  IMAD.MOV.U32 R19, RZ, RZ, R23 ;  /* 0x000000ffff137224 */ /* 0x000fc600078e0017 */
[----:B------:R-:W-:-:S06]  /*58f0*/  FMUL.FTZ R2, R2, 1 ;  /* 0x3f80000002027820 */ /* 0x000fcc0000410000 */
[----:B------:R-:W0:Y:S02]  /*5900*/  F2F.F64.F32 R2, R2 ;  /* 0x0000000200027310 */ /* 0x000e240000201800 */
[----:B0-----:R0:W-:Y:S01]  /*5910*/  STG.E.64 desc[UR36][R8.64], R2 ;  /* 0x0000000208007986 */ /* 0x0011e2000c101b24 */
[----:B------:R-:W-:Y:S05]  /*5920*/  BRA `(.L_x_10321) ;  /* 0x0000000800dc7947 */ /* 0x000fea0003800000 */
.L_x_10316:
        /* <DEDUP_REMOVED lines=14> */
.L_x_10330:
[----:B------:R-:W-:Y:S01]  /*5a10*/  HADD2.F32 R2, -RZ, R2.H0_H0 ;  /* 0x20000002ff027230 */ /* 0x000fe20000004100 */
[----:B------:R-:W-:Y:S01]  /*5a20*/  CS2R R6, SRZ ;  /* 0x0000000000067805 */ /* 0x000fe2000001ff00 */
[----:B------:R-:W-:-:S03]  /*5a30*/  IMAD.MOV.U32 R19, RZ, RZ, R23 ;  /* 0x000000ffff137224 */ /* 0x000fc600078e0017 */
[----:B------:R-:W-:-:S04]  /*5a40*/  FMUL.FTZ R2, R2, 1 ;  /* 0x3f80000002027820 */ /* 0x000fc80000410000 */
[----:B------:R-:W0:Y:S02]  /*5a50*/  F2F.F64.F32 R4, R2 ;  /* 0x0000000200047310 */ /* 0x000e240000201800 */
[----:B0-----:R3:W-:Y:S01]  /*5a60*/  STG.E.128 desc[UR36][R8.64], R4 ;  /* 0x0000000408007986 */ /* 0x0017e2000c101d24 */
[----:B------:R-:W-:Y:S05]  /*5a70*/  BRA `(.L_x_10321) ;  /* 0x0000000800887947 */ /* 0x000fea0003800000 */
.L_x_10329:
        /* <DEDUP_REMOVED lines=19> */
.L_x_10334:
[----:B------:R-:W-:Y:S05]  /*5bb0*/  BSYNC.RECONVERGENT B0 ;  /* 0x0000000000007941 */ /* 0x000fea0003800200 */
.L_x_10333:
[----:B------:R-:W-:Y:S01]  /*5bc0*/  LOP3.LUT R3, R0, 0x80, R3, 0xf8, !PT ;  /* 0x0000008000037812 */ /* 0x000fe200078ef803 */
[----:B------:R-:W-:-:S04]  /*5bd0*/  IMAD.MOV.U32 R19, RZ, RZ, R23 ;  /* 0x000000ffff137224 */ /* 0x000fc800078e0017 */
[----:B------:R2:W-:Y:S01]  /*5be0*/  STG.E.U8 desc[UR36][R8.64], R3 ;  /* 0x0000000308007986 */ /* 0x0005e2000c101124 */
[----:B------:R-:W-:Y:S05]  /*5bf0*/  BRA `(.L_x_10321) ;  /* 0x0000000800287947 */ /* 0x000fea0003800000 */
.L_x_10332:
        /* <DEDUP_REMOVED lines=15> */
.L_x_10336:
[----:B------:R-:W-:Y:S05]  /*5cf0*/  BSYNC.RECONVERGENT B0 ;  /* 0x0000000000007941 */ /* 0x000fea0003800200 */
.L_x_10335:
[----:B------:R-:W-:Y:S01]  /*5d00*/  LOP3.LUT R3, R0, 0x80, R3, 0xf8, !PT ;  /* 0x0000008000037812 */ /* 0x000fe200078ef803 */
[----:B------:R-:W-:-:S04]  /*5d10*/  IMAD.MOV.U32 R19, RZ, RZ, R23 ;  /* 0x000000ffff137224 */ /* 0x000fc800078e0017 */
[----:B------:R1:W-:Y:S01]  /*5d20*/  STG.E.U8 desc[UR36][R8.64], R3 ;  /* 0x0000000308007986 */ /* 0x0003e2000c101124 */
[----:B------:R-:W-:Y:S05]  /*5d30*/  BRA `(.L_x_10321) ;  /* 0x0000000400d87947 */ /* 0x000fea0003800000 */
.L_x_10331:
[----:B------:R-:W-:Y:S02]  /*5d40*/  HADD2.F32 R0, -RZ, R2.H0_H0 ;  /* 0x20000002ff007230 */ /* 0x000fe40000004100 */
[----:B------:R-:W-:-:S03]  /*5d50*/  IMAD.MOV.U32 R19, RZ, RZ, R23 ;  /* 0x000000ffff137224 */ /* 0x000fc600078e0017 */
[----:B------:R-:W-:-:S05]  /*5d60*/  F2FP.BF16.F32.PACK_AB R0, RZ, R0 ;  /* 0x00000000ff00723e */ /* 0x000fca00000010ff */
[----:B------:R0:W-:Y:S01]  /*5d70*/  STG.E.U16 desc[UR36][R8.64], R0 ;  /* 0x0000000008007986 */ /* 0x0001e2000c101524 */
[----:B------:R-:W-:Y:S05]  /*5d80*/  BRA `(.L_x_10321) ;  /* 0x0000000400c47947 */ /* 0x000fea0003800000 */
.L_x_10328:
        /* <DEDUP_REMOVED lines=13> */
.L_x_10339:
        /* <DEDUP_REMOVED lines=13> */
.L_x_10342:
[----:B------:R-:W-:-:S04]  /*5f30*/  SHF.R.U32.HI R0, RZ, 0x14, R3 ;  /* 0x00000014ff007819 */ /* 0x000fc80000011603 */
[----:B------:R-:W-:-:S04]  /*5f40*/  LOP3.LUT R0, R0, 0x1, RZ, 0xc0, !PT ;  /* 0x0000000100007812 */ /* 0x000fc800078ec0ff */
[----:B------:R-:W-:-:S04]  /*5f50*/  IADD3 R0, PT, PT, R3, 0x487ffff, R0 ;  /* 0x0487ffff03007810 */ /* 0x000fc80007ffe000 */
[----:B------:R-:W-:-:S04]  /*5f60*/  SHF.R.U32.HI R0, RZ, 0x14, R0 ;  /* 0x00000014ff007819 */ /* 0x000fc80000011600 */
[----:B------:R-:W-:-:S07]  /*5f70*/  LOP3.LUT R0, R0, 0xff, RZ, 0xc0, !PT ;  /* 0x000000ff00007812 */ /* 0x000fce00078ec0ff */
.L_x_10343:
[----:B------:R-:W-:-:S04]  /*5f80*/  SHF.R.U32.HI R3, RZ, 0x18, R3 ;  /* 0x00000018ff037819 */ /* 0x000fc80000011603 */
[----:B------:R-:W-:-:S04]  /*5f90*/  LOP3.LUT R0, R0, 0x80, R3, 0xf8, !PT ;  /* 0x0000008000007812 */ /* 0x000fc800078ef803 */
[----:B------:R-:W-:-:S07]  /*5fa0*/  PRMT R4, R0, 0x7610, R4 ;  /* 0x0000761000047816 */ /* 0x000fce0000000004 */
.L_x_10341:
[----:B------:R-:W-:Y:S05]  /*5fb0*/  BSYNC.RECONVERGENT B0 ;  /* 0x0000000000007941 */ /* 0x000fea0003800200 */
.L_x_10340:
[----:B------:R0:W-:Y:S01]  /*5fc0*/  STG.E.U8 desc[UR36][R8.64], R4 ;  /* 0x0000000408007986 */ /* 0x0001e2000c101124 */
[----:B------:R-:W-:Y:S01]  /*5fd0*/  IMAD.MOV.U32 R19, RZ, RZ, R23 ;  /* 0x000000ffff137224 */ /* 0x000fe200078e0017 */
[----:B------:R-:W-:Y:S06]  /*5fe0*/  BRA `(.L_x_10321) ;  /* 0x00000004002c7947 */ /* 0x000fec0003800000 */
.L_x_10338:
        /* <DEDUP_REMOVED lines=13> */
.L_x_10346:
[----:B------:R-:W-:-:S04]  /*60c0*/  SHF.R.U32.HI R0, RZ, 0x15, R3 ;  /* 0x00000015ff007819 */ /* 0x000fc80000011603 */
[----:B------:R-:W-:-:S04]  /*60d0*/  LOP3.LUT R0, R0, 0x1, RZ, 0xc0, !PT ;  /* 0x0000000100007812 */ /* 0x000fc800078ec0ff */
[----:B------:R-:W-:-:S04]  /*60e0*/  IADD3 R0, PT, PT, R3, 0x88fffff, R0 ;  /* 0x088fffff03007810 */ /* 0x000fc80007ffe000 */
[----:B------:R-:W-:-:S04]  /*60f0*/  SHF.R.U32.HI R0, RZ, 0x15, R0 ;  /* 0x00000015ff007819 */ /* 0x000fc80000011600 */
[----:B------:R-:W-:-:S07]  /*6100*/  LOP3.LUT R0, R0, 0xff, RZ, 0xc0, !PT ;  /* 0x000000ff00007812 */ /* 0x000fce00078ec0ff */
.L_x_10347:
[----:B------:R-:W-:-:S04]  /*6110*/  SHF.R.U32.HI R3, RZ, 0x18, R3 ;  /* 0x00000018ff037819 */ /* 0x000fc80000011603 */
[----:B------:R-:W-:-:S04]  /*6120*/  LOP3.LUT R0, R0, 0x80, R3, 0xf8, !PT ;  /* 0x0000008000007812 */ /* 0x000fc800078ef803 */
[----:B------:R-:W-:-:S07]  /*6130*/  PRMT R4, R0, 0x7610, R4 ;  /* 0x0000761000047816 */ /* 0x000fce0000000004 */
.L_x_10345:
[----:B------:R-:W-:Y:S05]  /*6140*/  BSYNC.RECONVERGENT B0 ;  /* 0x0000000000007941 */ /* 0x000fea0003800200 */
.L_x_10344:
[----:B------:R0:W-:Y:S01]  /*6150*/  STG.E.U8 desc[UR36][R8.64], R4 ;  /* 0x0000000408007986 */ /* 0x0001e2000c101124 */
[----:B------:R-:W-:Y:S01]  /*6160*/  IMAD.MOV.U32 R19, RZ, RZ, R23 ;  /* 0x000000ffff137224 */ /* 0x000fe200078e0017 */
[----:B------:R-:W-:Y:S06]  /*6170*/  BRA `(.L_x_10321) ;  /* 0x0000000000c87947 */ /* 0x000fec0003800000 */
.L_x_10337:
[----:B------:R-:W-:-:S13]  /*6180*/  ISETP.NE.AND P0, PT, R0, 0x1c, PT ;  /* 0x0000001c0000780c */ /* 0x000fda0003f05270 */
[----:B------:R-:W-:Y:S05]  /*6190*/  @!P0 BRA `(.L_x_10348) ;  /* 0x0000000000b08947 */ /* 0x000fea0003800000 */
[----:B------:R-:W-:-:S13]  /*61a0*/  ISETP.NE.AND P0, PT, R0, 0x1d, PT ;  /* 0x0000001d0000780c */ /* 0x000fda0003f05270 */
[----:B------:R-:W-:Y:S05]  /*61b0*/  @!P0 BRA `(.L_x_10349) ;  /* 0x0000000000948947 */ /* 0x000fea0003800000 */
[----:B------:R-:W-:-:S13]  /*61c0*/  ISETP.NE.AND P0, PT, R0, 0x2c, PT ;  /* 0x0000002c0000780c */ /* 0x000fda0003f05270 */
[----:B------:R-:W-:Y:S05]  /*61d0*/  @!P0 BRA `(.L_x_10350) ;  /* 0x0000000000488947 */ /* 0x000fea0003800000 */
.L_x_10320:
        /* <DEDUP_REMOVED lines=16> */
.L_x_10351:
[----:B------:R-:W-:Y:S01]  /*62e0*/  IMAD.MOV.U32 R19, RZ, RZ, R23 ;  /* 0x000000ffff137224 */ /* 0x000fe200078e0017 */
[----:B------:R-:W-:Y:S06]  /*62f0*/  BRA `(.L_x_10321) ;  /* 0x0000000000687947 */ /* 0x000fec0003800000 */
.L_x_10350:
        /* <DEDUP_REMOVED lines=17> */
.L_x_10349:
[----:B------:R-:W-:Y:S02]  /*6410*/  HADD2.F32 R2, -RZ, R2.H0_H0 ;  /* 0x20000002ff027230 */ /* 0x000fe40000004100 */
[----:B------:R-:W-:-:S04]  /*6420*/  IMAD.MOV.U32 R19, RZ, RZ, R23 ;  /* 0x000000ffff137224 */ /* 0x000fc800078e0017 */
[----:B------:R-:W0:Y:S02]  /*6430*/  F2I.U64.TRUNC R2, R2 ;  /* 0x0000000200027311 */ /* 0x000e24000020d800 */
[----:B0-----:R0:W-:Y:S01]  /*6440*/  STG.E.64 desc[UR36][R8.64], R2 ;  /* 0x0000000208007986 */ /* 0x0011e2000c101b24 */
[----:B------:R-:W-:Y:S05]  /*6450*/  BRA `(.L_x_10321) ;  /* 0x0000000000107947 */ /* 0x000fea0003800000 */
.L_x_10348:
[----:B------:R-:W-:Y:S02]  /*6460*/  HADD2.F32 R2, -RZ, R2.H0_H0 ;  /* 0x20000002ff027230 */ /* 0x000fe40000004100 */
[----:B------:R-:W-:Y:S02]  /*6470*/  IMAD.MOV.U32 R19, RZ, RZ, R23 ;  /* 0x000000ffff137224 */ /* 0x000fe400078e0017 */
[----:B------:R-:W0:Y:S02]  /*6480*/  F2I.FTZ.U32.TRUNC.NTZ R3, R2 ;  /* 0x0000000200037305 */ /* 0x000e24000021f000 */
[----:B0-----:R0:W-:Y:S03]  /*6490*/  STG.E desc[UR36][R8.64], R3 ;  /* 0x0000000308007986 */ /* 0x0011e6000c101924 */
.L_x_10321:
[----:B------:R-:W-:-:S13]  /*64a0*/  ISETP.GE.AND P0, PT, R19, R16, PT ;  /* 0x000000101300720c */ /* 0x000fda0003f06270 */
[----:B------:R-:W-:Y:S05]  /*64b0*/  @P0 BREAK.RELIABLE B6 ;  /* 0x0000000000060942 */ /* 0x000fea0003800100 */
[----:B------:R-:W-:Y:S05]  /*64c0*/  @P0 BRA `(.L_x_10352) ;  /* 0x0000001c00c00947 */ /* 0x000fea0003800000 */
[----:B------:R-:W5:Y:S01]  /*64d0*/  LDCU UR4, c[0x0][0x3a8] ;  /* 0x00007500ff0477ac */ /* 0x000f620008000800 */
[----:B012-4-:R-:W0:Y:S01]  /*64e0*/  LDC.64 R2, c[0x0][0x388] ;  /* 0x0000e200ff027b82 */ /* 0x017e220000000a00 */
[----:B------:R-:W-:Y:S01]  /*64f0*/  IMAD R0, R17, 0x200, R19 ;  /* 0x0000020011007824 */ /* 0x000fe200078e0213 */
[----:B---3--:R-:W-:-:S03]  /*6500*/  PRMT R4, R18, 0x9910, RZ ;  /* 0x0000991012047816 */ /* 0x008fc600000000ff */
        /* <DEDUP_REMOVED lines=16> */
[----:B0-----:R1:W-:Y:S01]  /*6610*/  STG.E.U8 desc[UR36][R2.64], R25 ;  /* 0x0000001902007986 */ /* 0x0013e2000c101124 */
[----:B------:R-:W-:Y:S05]  /*6620*/  BRA `(.L_x_10358) ;  /* 0x0000000c007c7947 */ /* 0x000fea0003800000 */
.L_x_10356:
[----:B------:R-:W-:-:S06]  /*6630*/  HADD2.F32 R5, -RZ, R25.H0_H0 ;  /* 0x20000019ff057230 */ /* 0x000fcc0000004100 */
[----:B------:R-:W0:Y:S02]  /*6640*/  F2I.S64.TRUNC R4, R5 ;  /* 0x0000000500047311 */ /* 0x000e24000020d900 */
[----:B0-----:R0:W-:Y:S01]  /*6650*/  STG.E.U8 desc[UR36][R2.64], R4 ;  /* 0x0000000402007986 */ /* 0x0011e2000c101124 */
[----:B------:R-:W-:Y:S05]  /*6660*/  BRA `(.L_x_10358) ;  /* 0x0000000c006c7947 */ /* 0x000fea0003800000 */
.L_x_10355:
        /* <DEDUP_REMOVED lines=10> */
.L_x_10360:
[----:B------:R-:W-:-:S06]  /*6710*/  HADD2.F32 R25, -RZ, R25.H0_H0 ;  /* 0x20000019ff197230 */ /* 0x000fcc0000004100 */
[----:B------:R-:W0:Y:S02]  /*6720*/  F2I.FTZ.TRUNC.NTZ R25, R25 ;  /* 0x0000001900197305 */ /* 0x000e24000021f100 */
[----:B0-----:R3:W-:Y:S01]  /*6730*/  STG.E desc[UR36][R2.64], R25 ;  /* 0x0000001902007986 */ /* 0x0017e2000c101924 */
[----:B------:R-:W-:Y:S05]  /*6740*/  BRA `(.L_x_10358) ;  /* 0x0000000c00347947 */ /* 0x000fea0003800000 */
.L_x_10359:
[----:B------:R-:W-:-:S06]  /*6750*/  HADD2.F32 R25, -RZ, R25.H0_H0 ;  /* 0x20000019ff197230 */ /* 0x000fcc0000004100 */
[----:B------:R-:W0:Y:S02]  /*6760*/  F2I.FTZ.TRUNC.NTZ R25, R25 ;  /* 0x0000001900197305 */ /* 0x000e24000021f100 */
[----:B0-----:R2:W-:Y:S01]  /*6770*/  STG.E.U16 desc[UR36][R2.64], R25 ;  /* 0x0000001902007986 */ /* 0x0015e2000c101524 */
[----:B------:R-:W-:Y:S05]  /*6780*/  BRA `(.L_x_10358) ;  /* 0x0000000c00247947 */ /* 0x000fea0003800000 */
.L_x_10354:
        /* <DEDUP_REMOVED lines=9> */
.L_x_10362:
[----:B------:R0:W-:Y:S01]  /*6820*/  STG.E.U16 desc[UR36][R2.64], R25 ;  /* 0x0000001902007986 */ /* 0x0001e2000c101524 */
[----:B------:R-:W-:Y:S05]  /*6830*/  BRA `(.L_x_10358) ;  /* 0x0000000800f87947 */ /* 0x000fea0003800000 */
.L_x_10361:
        /* <DEDUP_REMOVED lines=10> */
.L_x_10364:
[----:B------:R-:W-:-:S05]  /*68e0*/  HADD2.F32 R0, -RZ, R25.H0_H0 ;  /* 0x20000019ff007230 */ /* 0x000fca0000004100 */
[----:B------:R-:W-:-:S04]  /*68f0*/  F2FP.F16.F32.PACK_AB R0, RZ, R0 ;  /* 0x00000000ff00723e */ /* 0x000fc800000000ff */
[----:B------:R-:W-:-:S05]  /*6900*/  PRMT R0, R0, 0x5410, RZ ;  /* 0x0000541000007816 */ /* 0x000fca00000000ff */
[----:B------:R0:W-:Y:S01]  /*6910*/  STG.E desc[UR36][R2.64], R0 ;  /* 0x0000000002007986 */ /* 0x0001e2000c101924 */
[----:B------:R-:W-:Y:S05]  /*6920*/  BRA `(.L_x_10358) ;  /* 0x0000000800bc7947 */ /* 0x000fea0003800000 */
.L_x_10363:
[----:B------:R-:W-:-:S05]  /*6930*/  HADD2.F32 R4, -RZ, R25.H0_H0 ;  /* 0x20000019ff047230 */ /* 0x000fca0000004100 */
[----:B------:R-:W-:-:S06]  /*6940*/  FMUL.FTZ R4, R4, 1 ;  /* 0x3f80000004047820 */ /* 0x000fcc0000410000 */
[----:B------:R-:W0:Y:S02]  /*6950*/  F2F.F64.F32 R4, R4 ;  /* 0x0000000400047310 */ /* 0x000e240000201800 */
[----:B0-----:R0:W-:Y:S01]  /*6960*/  STG.E.64 desc[UR36][R2.64], R4 ;  /* 0x0000000402007986 */ /* 0x0011e2000c101b24 */
[----:B------:R-:W-:Y:S05]  /*6970*/  BRA `(.L_x_10358) ;  /* 0x0000000800a87947 */ /* 0x000fea0003800000 */
.L_x_10353:
        /* <DEDUP_REMOVED lines=14> */
.L_x_10368:
        /* <DEDUP_REMOVED lines=18> */
.L_x_10371:
[----:B------:R-:W-:-:S04]  /*6b80*/  SHF.R.U32.HI R5, RZ, 0x18, R5 ;  /* 0x00000018ff057819 */ /* 0x000fc80000011605 */
[----:B------:R-:W-:-:S07]  /*6b90*/  LOP3.LUT R0, R0, 0x80, R5, 0xf8, !PT ;  /* 0x0000008000007812 */ /* 0x000fce00078ef805 */
.L_x_10370:
[----:B------:R-:W-:Y:S05]  /*6ba0*/  BSYNC.RECONVERGENT B0 ;  /* 0x0000000000007941 */ /* 0x000fea0003800200 */
.L_x_10369:
[----:B------:R0:W-:Y:S01]  /*6bb0*/  STG.E.U8 desc[UR36][R2.64], R0 ;  /* 0x0000000002007986 */ /* 0x0001e2000c101124 */
[----:B------:R-:W-:Y:S05]  /*6bc0*/  BRA `(.L_x_10358) ;  /* 0x0000000800147947 */ /* 0x000fea0003800000 */
.L_x_10367:
        /* <DEDUP_REMOVED lines=18> */
.L_x_10374:
[----:B------:R-:W-:-:S04]  /*6cf0*/  SHF.R.U32.HI R5, RZ, 0x18, R5 ;  /* 0x00000018ff057819 */ /* 0x000fc80000011605 */
[----:B------:R-:W-:-:S07]  /*6d00*/  LOP3.LUT R0, R0, 0x80, R5, 0xf8, !PT ;  /* 0x0000008000007812 */ /* 0x000fce00078ef805 */
.L_x_10373:
[----:B------:R-:W-:Y:S05]  /*6d10*/  BSYNC.RECONVERGENT B0 ;  /* 0x0000000000007941 */ /* 0x000fea0003800200 */
.L_x_10372:
[----:B------:R0:W-:Y:S01]  /*6d20*/  STG.E.U8 desc[UR36][R2.64], R0 ;  /* 0x0000000002007986 */ /* 0x0001e2000c101124 */
[----:B------:R-:W-:Y:S05]  /*6d30*/  BRA `(.L_x_10358) ;  /* 0x0000000400b87947 */ /* 0x000fea0003800000 */
.L_x_10366:
        /* <DEDUP_REMOVED lines=22> */
.L_x_10376:
[----:B------:R-:W-:-:S06]  /*6ea0*/  HADD2.F32 R4, -RZ, R25.H0_H0 ;  /* 0x20000019ff047230 */ /* 0x000fcc0000004100 */
[----:B------:R-:W0:Y:S02]  /*6eb0*/  F2I.U64.TRUNC R4, R4 ;  /* 0x0000000400047311 */ /* 0x000e24000020d800 */
[----:B0-----:R0:W-:Y:S01]  /*6ec0*/  STG.E.64 desc[UR36][R2.64], R4 ;  /* 0x0000000402007986 */ /* 0x0011e2000c101b24 */
[----:B------:R-:W-:Y:S05]  /*6ed0*/  BRA `(.L_x_10358) ;  /* 0x0000000400507947 */ /* 0x000fea0003800000 */
.L_x_10375:
[----:B------:R-:W-:-:S06]  /*6ee0*/  HADD2.F32 R25, -RZ, R25.H0_H0 ;  /* 0x20000019ff197230 */ /* 0x000fcc0000004100 */
[----:B------:R-:W0:Y:S02]  /*6ef0*/  F2I.FTZ.U32.TRUNC.NTZ R25, R25 ;  /* 0x0000001900197305 */ /* 0x000e24000021f000 */
[----:B0-----:R0:W-:Y:S01]  /*6f00*/  STG.E desc[UR36][R2.64], R25 ;  /* 0x0000001902007986 */ /* 0x0011e2000c101924 */
[----:B------:R-:W-:Y:S05]  /*6f10*/  BRA `(.L_x_10358) ;  /* 0x0000000400407947 */ /* 0x000fea0003800000 */
.L_x_10365:
        /* <DEDUP_REMOVED lines=11> */
.L_x_10378:
[----:B------:R-:W-:Y:S01]  /*6fd0*/  HADD2.F32 R25, -RZ, R25.H0_H0 ;  /* 0x20000019ff197230 */ /* 0x000fe20000004100 */
[----:B------:R-:W-:-:S04]  /*6fe0*/  CS2R R6, SRZ ;  /* 0x0000000000067805 */ /* 0x000fc8000001ff00 */
[----:B------:R-:W-:-:S06]  /*6ff0*/  FMUL.FTZ R4, R25, 1 ;  /* 0x3f80000019047820 */ /* 0x000fcc0000410000 */
[----:B------:R-:W0:Y:S02]  /*7000*/  F2F.F64.F32 R4, R4 ;  /* 0x0000000400047310 */ /* 0x000e240000201800 */
[----:B0-----:R0:W-:Y:S01]  /*7010*/  STG.E.128 desc[UR36][R2.64], R4 ;  /* 0x0000000402007986 */ /* 0x0011e2000c101d24 */
[----:B------:R-:W-:Y:S05]  /*7020*/  BRA `(.L_x_10358) ;  /* 0x0000000000fc7947 */ /* 0x000fea0003800000 */
.L_x_10377:
[----:B------:R-:W-:-:S13]  /*7030*/  ISETP.NE.AND P0, PT, R0, 0xf, PT ;  /* 0x0000000f0000780c */ /* 0x000fda0003f05270 */
[----:B------:R-:W-:Y:S05]  /*7040*/  @!P0 BRA `(.L_x_10379) ;  /* 0x0000000000e88947 */ /* 0x000fea0003800000 */
[----:B------:R-:W-:-:S13]  /*7050*/  ISETP.NE.AND P0, PT, R0, 0x17, PT ;  /* 0x000000170000780c */ /* 0x000fda0003f05270 */
[----:B------:R-:W-:Y:S05]  /*7060*/  @!P0 BRA `(.L_x_10380) ;  /* 0x0000000000908947 */ /* 0x000fea0003800000 */
[----:B------:R-:W-:-:S13]  /*7070*/  ISETP.NE.AND P0, PT, R0, 0x18, PT ;  /* 0x000000180000780c */ /* 0x000fda0003f05270 */
[----:B------:R-:W-:Y:S05]  /*7080*/  @!P0 BRA `(.L_x_10381) ;  /* 0x0000000000448947 */ /* 0x000fea0003800000 */
.L_x_10357:
        /* <DEDUP_REMOVED lines=16> */
.L_x_10382:
[----:B------:R-:W-:Y:S05]  /*7190*/  BRA `(.L_x_10358) ;  /* 0x0000000000a07947 */ /* 0x000fea0003800000 */
.L_x_10381:
        /* <DEDUP_REMOVED lines=13> */
.L_x_10384:
[----:B------:R-:W-:Y:S05]  /*7270*/  BSYNC.RECONVERGENT B0 ;  /* 0x0000000000007941 */ /* 0x000fea0003800200 */
.L_x_10383:
[----:B------:R-:W-:-:S05]  /*7280*/  LOP3.LUT R5, R0, 0x80, R5, 0xf8, !PT ;  /* 0x0000008000057812 */ /* 0x000fca00078ef805 */
[----:B------:R0:W-:Y:S01]  /*7290*/  STG.E.U8 desc[UR36][R2.64], R5 ;  /* 0x0000000502007986 */ /* 0x0001e2000c101124 */
[----:B------:R-:W-:Y:S05]  /*72a0*/  BRA `(.L_x_10358) ;  /* 0x00000000005c7947 */ /* 0x000fea0003800000 */
.L_x_10380:
        /* <DEDUP_REMOVED lines=12> */
.L_x_10386:
[----:B------:R-:W-:Y:S01]  /*7370*/  IMAD.MOV.U32 R0, RZ, RZ, 0x7f ;  /* 0x0000007fff007424 */ /* 0x000fe200078e00ff */
[----:B------:R-:W-:-:S04]  /*7380*/  ISETP.GT.U32.AND P0, PT, R4, 0x7f800000, PT ;  /* 0x7f8000000400780c */ /* 0x000fc80003f04070 */
[----:B------:R-:W-:-:S09]  /*7390*/  SEL R0, R0, 0x7c, P0 ;  /* 0x0000007c00007807 */ /* 0x000fd20000000000 */
.L_x_10387:
[----:B------:R-:W-:Y:S05]  /*73a0*/  BSYNC.RECONVERGENT B0 ;  /* 0x0000000000007941 */ /* 0x000fea0003800200 */
.L_x_10385:
[----:B------:R-:W-:-:S04]  /*73b0*/  SHF.R.U32.HI R5, RZ, 0x18, R5 ;  /* 0x00000018ff057819 */ /* 0x000fc80000011605 */
[----:B------:R-:W-:-:S05]  /*73c0*/  LOP3.LUT R5, R0, 0x80, R5, 0xf8, !PT ;  /* 0x0000008000057812 */ /* 0x000fca00078ef805 */
[----:B------:R0:W-:Y:S01]  /*73d0*/  STG.E.U8 desc[UR36][R2.64], R5 ;  /* 0x0000000502007986 */ /* 0x0001e2000c101124 */
[----:B------:R-:W-:Y:S05]  /*73e0*/  BRA `(.L_x_10358) ;  /* 0x00000000000c7947 */ /* 0x000fea0003800000 */
.L_x_10379:
[----:B------:R-:W-:-:S05]  /*73f0*/  HADD2.F32 R0, -RZ, R25.H0_H0 ;  /* 0x20000019ff007230 */ /* 0x000fca0000004100 */
[----:B------:R-:W-:-:S05]  /*7400*/  F2FP.BF16.F32.PACK_AB R0, RZ, R0 ;  /* 0x00000000ff00723e */ /* 0x000fca00000010ff */
[----:B------:R0:W-:Y:S02]  /*7410*/  STG.E.U16 desc[UR36][R2.64], R0 ;  /* 0x0000000002007986 */ /* 0x0001e4000c101524 */
.L_x_10358:
[----:B------:R-:W-:-:S07]  /*7420*/  VIADD R19, R19, 0x80 ;  /* 0x0000008013137836 */ /* 0x000fce0000000000 */
.L_x_10315:
[----:B------:R-:W-:-:S13]  /*7430*/  ISETP.GE.AND P0, PT, R19, R16, PT ;  /* 0x000000101300720c */ /* 0x000fda0003f06270 */
[----:B------:R-:W-:Y:S05]  /*7440*/  @P0 BREAK.RELIABLE B6 ;  /* 0x0000000000060942 */ /* 0x000fea0003800100 */
[----:B------:R-:W-:Y:S05]  /*7450*/  @P0 BRA `(.L_x_10352) ;  /* 0x0000000c00dc0947 */ /* 0x000fea0003800000 */
[----:B------:R-:W-:Y:S05]  /*7460*/  BSYNC.RELIABLE B6 ;  /* 0x0000000000067941 */ /* 0x000fea0003800100 */
.L_x_10314:
        /* <DEDUP_REMOVED lines=22> */
.L_x_10391:
[----:B------:R-:W-:-:S06]  /*75d0*/  HADD2.F32 R5, -RZ, R24.H0_H0 ;  /* 0x20000018ff057230 */ /* 0x000fcc0000004100 */
[----:B------:R-:W0:Y:S02]  /*75e0*/  F2I.S64.TRUNC R4, R5 ;  /* 0x0000000500047311 */ /* 0x000e24000020d900 */
[----:B0-----:R0:W-:Y:S01]  /*75f0*/  STG.E.U8 desc[UR36][R2.64], R4 ;  /* 0x0000000402007986 */ /* 0x0011e2000c101124 */
[----:B------:R-:W-:Y:S05]  /*7600*/  BRA `(.L_x_10393) ;  /* 0x0000000c006c7947 */ /* 0x000fea0003800000 */
.L_x_10390:
        /* <DEDUP_REMOVED lines=10> */
.L_x_10395:
[----:B------:R-:W-:-:S04]  /*76b0*/  HADD2.F32 R24, -RZ, R24.H0_H0 ;  /* 0x20000018ff187230 */ /* 0x000fc80000004100 */
[----:B------:R-:W0:Y:S02]  /*76c0*/  F2I.FTZ.TRUNC.NTZ R5, R24 ;  /* 0x0000001800057305 */ /* 0x000e24000021f100 */
[----:B0-----:R0:W-:Y:S01]  /*76d0*/  STG.E desc[UR36][R2.64], R5 ;  /* 0x0000000502007986 */ /* 0x0011e2000c101924 */
[----:B------:R-:W-:Y:S05]  /*76e0*/  BRA `(.L_x_10393) ;  /* 0x0000000c00347947 */ /* 0x000fea0003800000 */
.L_x_10394:
[----:B------:R-:W-:-:S04]  /*76f0*/  HADD2.F32 R24, -RZ, R24.H0_H0 ;  /* 0x20000018ff187230 */ /* 0x000fc80000004100 */
[----:B------:R-:W0:Y:S02]  /*7700*/  F2I.FTZ.TRUNC.NTZ R5, R24 ;  /* 0x0000001800057305 */ /* 0x000e24000021f100 */
[----:B0-----:R0:W-:Y:S01]  /*7710*/  STG.E.U16 desc[UR36][R2.64], R5 ;  /* 0x0000000502007986 */ /* 0x0011e2000c101524 */
[----:B------:R-:W-:Y:S05]  /*7720*/  BRA `(.L_x_10393) ;  /* 0x0000000c00247947 */ /* 0x000fea0003800000 */
.L_x_10389:
        /* <DEDUP_REMOVED lines=9> */
.L_x_10397:
[----:B------:R0:W-:Y:S01]  /*77c0*/  STG.E.U16 desc[UR36][R2.64], R24 ;  /* 0x0000001802007986 */ /* 0x0001e2000c101524 */
[----:B------:R-:W-:Y:S05]  /*77d0*/  BRA `(.L_x_10393) ;  /* 0x0000000800f87947 */ /* 0x000fea0003800000 */
.L_x_10396:
        /* <DEDUP_REMOVED lines=10> */
.L_x_10399:
[----:B------:R-:W-:-:S05]  /*7880*/  HADD2.F32 R0, -RZ, R24.H0_H0 ;  /* 0x20000018ff007230 */ /* 0x000fca0000004100 */
[----:B------:R-:W-:-:S04]  /*7890*/  F2FP.F16.F32.PACK_AB R0, RZ, R0 ;  /* 0x00000000ff00723e */ /* 0x000fc800000000ff */
[----:B------:R-:W-:-:S05]  /*78a0*/  PRMT R0, R0, 0x5410, RZ ;  /* 0x0000541000007816 */ /* 0x000fca00000000ff */
[----:B------:R0:W-:Y:S01]  /*78b0*/  STG.E desc[UR36][R2.64], R0 ;  /* 0x0000000002007986 */ /* 0x0001e2000c101924 */
[----:B------:R-:W-:Y:S05]  /*78c0*/  BRA `(.L_x_10393) ;  /* 0x0000000800bc7947 */ /* 0x000fea0003800000 */
.L_x_10398:
[----:B------:R-:W-:-:S05]  /*78d0*/  HADD2.F32 R4, -RZ, R24.H0_H0 ;  /* 0x20000018ff047230 */ /* 0x000fca0000004100 */
[----:B------:R-:W-:-:S06]  /*78e0*/  FMUL.FTZ R4, R4, 1 ;  /* 0x3f80000004047820 */ /* 0x000fcc0000410000 */
[----:B------:R-:W0:Y:S02]  /*78f0*/  F2F.F64.F32 R4, R4 ;  /* 0x0000000400047310 */ /* 0x000e240000201800 */
[----:B0-----:R0:W-:Y:S01]  /*7900*/  STG.E.64 desc[UR36][R2.64], R4 ;  /* 0x0000000402007986 */ /* 0x0011e2000c101b24 */
[----:B------:R-:W-:Y:S05]  /*7910*/  BRA `(.L_x_10393) ;  /* 0x0000000800a87947 */ /* 0x000fea0003800000 */
.L_x_10388:
        /* <DEDUP_REMOVED lines=14> */
.L_x_10403:
        /* <DEDUP_REMOVED lines=18> */
.L_x_10406:
[----:B------:R-:W-:-:S04]  /*7b20*/  SHF.R.U32.HI R5, RZ, 0x18, R5 ;  /* 0x00000018ff057819 */ /* 0x000fc80000011605 */
[----:B------:R-:W-:-:S07]  /*7b30*/  LOP3.LUT R0, R0, 0x80, R5, 0xf8, !PT ;  /* 0x0000008000007812 */ /* 0x000fce00078ef805 */
.L_x_10405:
[----:B------:R-:W-:Y:S05]  /*7b40*/  BSYNC.RECONVERGENT B0 ;  /* 0x0000000000007941 */ /* 0x000fea0003800200 */
.L_x_10404:
[----:B------:R3:W-:Y:S01]  /*7b50*/  STG.E.U8 desc[UR36][R2.64], R0 ;  /* 0x0000000002007986 */ /* 0x0007e2000c101124 */
[----:B------:R-:W-:Y:S05]  /*7b60*/  BRA `(.L_x_10393) ;  /* 0x0000000800147947 */ /* 0x000fea0003800000 */
.L_x_10402:
        /* <DEDUP_REMOVED lines=18> */
.L_x_10409:
[----:B------:R-:W-:-:S04]  /*7c90*/  SHF.R.U32.HI R5, RZ, 0x18, R5 ;  /* 0x00000018ff057819 */ /* 0x000fc80000011605 */
[----:B------:R-:W-:-:S07]  /*7ca0*/  LOP3.LUT R0, R0, 0x80, R5, 0xf8, !PT ;  /* 0x0000008000007812 */ /* 0x000fce00078ef805 */
.L_x_10408:
[----:B------:R-:W-:Y:S05]  /*7cb0*/  BSYNC.RECONVERGENT B0 ;  /* 0x0000000000007941 */ /* 0x000fea0003800200 */
.L_x_10407:
[----:B------:R0:W-:Y:S01]  /*7cc0*/  STG.E.U8 desc[UR36][R2.64], R0 ;  /* 0x0000000002007986 */ /* 0x0001e2000c101124 */
[----:B------:R-:W-:Y:S05]  /*7cd0*/  BRA `(.L_x_10393) ;  /* 0x0000000400b87947 */ /* 0x000fea0003800000 */
.L_x_10401:
        /* <DEDUP_REMOVED lines=22> */
.L_x_10411:
[----:B------:R-:W-:-:S06]  /*7e40*/  HADD2.F32 R4, -RZ, R24.H0_H0 ;  /* 0x20000018ff047230 */ /* 0x000fcc0000004100 */
[----:B------:R-:W0:Y:S02]  /*7e50*/  F2I.U64.TRUNC R4, R4 ;  /* 0x0000000400047311 */ /* 0x000e24000020d800 */
[----:B0-----:R2:W-:Y:S01]  /*7e60*/  STG.E.64 desc[UR36][R2.64], R4 ;  /* 0x0000000402007986 */ /* 0x0015e2000c101b24 */
[----:B------:R-:W-:Y:S05]  /*7e70*/  BRA `(.L_x_10393) ;  /* 0x0000000400507947 */ /* 0x000fea0003800000 */
.L_x_10410:
[----:B------:R-:W-:-:S04]  /*7e80*/  HADD2.F32 R24, -RZ, R24.H0_H0 ;  /* 0x20000018ff187230 */ /* 0x000fc80000004100 */
[----:B------:R-:W0:Y:S02]  /*7e90*/  F2I.FTZ.U32.TRUNC.NTZ R5, R24 ;  /* 0x0000001800057305 */ /* 0x000e24000021f000 */
[----:B0-----:R0:W-:Y:S01]  /*7ea0*/  STG.E desc[UR36][R2.64], R5 ;  /* 0x0000000502007986 */ /* 0x0011e2000c101924 */
[----:B------:R-:W-:Y:S05]  /*7eb0*/  BRA `(.L_x_10393) ;  /* 0x0000000400407947 */ /* 0x000fea0003800000 */
.L_x_10400:
        /* <DEDUP_REMOVED lines=11> */
.L_x_10413:
[----:B------:R-:W-:Y:S01]  /*7f70*/  HADD2.F32 R24, -RZ, R24.H0_H0 ;  /* 0x20000018ff187230 */ /* 0x000fe20000004100 */
[----:B------:R-:W-:-:S04]  /*7f80*/  CS2R R6, SRZ ;  /* 0x0000000000067805 */ /* 0x000fc8000001ff00 */
[----:B------:R-:W-:-:S06]  /*7f90*/  FMUL.FTZ R4, R24, 1 ;  /* 0x3f80000018047820 */ /* 0x000fcc0000410000 */
[----:B------:R-:W0:Y:S02]  /*7fa0*/  F2F.F64.F32 R4, R4 ;  /* 0x0000000400047310 */ /* 0x000e240000201800 */
[----:B0-----:R0:W-:Y:S01]  /*7fb0*/  STG.E.128 desc[UR36][R2.64], R4 ;  /* 0x0000000402007986 */ /* 0x0011e2000c101d24 */
[----:B------:R-:W-:Y:S05]  /*7fc0*/  BRA `(.L_x_10393) ;  /* 0x0000000000fc7947 */ /* 0x000fea0003800000 */
.L_x_10412:
[----:B------:R-:W-:-:S13]  /*7fd0*/  ISETP.NE.AND P0, PT, R0, 0xf, PT ;  /* 0x0000000f0000780c */ /* 0x000fda0003f05270 */
[----:B------:R-:W-:Y:S05]  /*7fe0*/  @!P0 BRA `(.L_x_10414) ;  /* 0x0000000000e88947 */ /* 0x000fea0003800000 */
[----:B------:R-:W-:-:S13]  /*7ff0*/  ISETP.NE.AND P0, PT, R0, 0x17, PT ;  /* 0x000000170000780c */ /* 0x000fda0003f05270 */
[----:B------:R-:W-:Y:S05]  /*8000*/  @!P0 BRA `(.L_x_10415) ;  /* 0x0000000000908947 */ /* 0x000fea0003800000 */
[----:B------:R-:W-:-:S13]  /*8010*/  ISETP.NE.AND P0, PT, R0, 0x18, PT ;  /* 0x000000180000780c */ /* 0x000fda0003f05270 */
[----:B------:R-:W-:Y:S05]  /*8020*/  @!P0 BRA `(.L_x_10416) ;  /* 0x0000000000448947 */ /* 0x000fea0003800000 */
.L_x_10392:
        /* <DEDUP_REMOVED lines=16> */
.L_x_10417:
[----:B------:R-:W-:Y:S05]  /*8130*/  BRA `(.L_x_10393) ;  /* 0x0000000000a07947 */ /* 0x000fea0003800000 */
.L_x_10416:
        /* <DEDUP_REMOVED lines=13> */
.L_x_10419:
[----:B------:R-:W-:Y:S05]  /*8210*/  BSYNC.RECONVERGENT B0 ;  /* 0x0000000000007941 */ /* 0x000fea0003800200 */
.L_x_10418:
[----:B------:R-:W-:-:S05]  /*8220*/  LOP3.LUT R5, R0, 0x80, R5, 0xf8, !PT ;  /* 0x0000008000057812 */ /* 0x000fca00078ef805 */
[----:B------:R0:W-:Y:S01]  /*8230*/  STG.E.U8 desc[UR36][R2.64], R5 ;  /* 0x0000000502007986 */ /* 0x0001e2000c101124 */
[----:B------:R-:W-:Y:S05]  /*8240*/  BRA `(.L_x_10393) ;  /* 0x00000000005c7947 */ /* 0x000fea0003800000 */
.L_x_10415:
        /* <DEDUP_REMOVED lines=12> */
.L_x_10421:
[----:B------:R-:W-:Y:S01]  /*8310*/  IMAD.MOV.U32 R0, RZ, RZ, 0x7f ;  /* 0x0000007fff007424 */ /* 0x000fe200078e00ff */
[----:B------:R-:W-:-:S04]  /*8320*/  ISETP.GT.U32.AND P0, PT, R4, 0x7f800000, PT ;  /* 0x7f8000000400780c */ /* 0x000fc80003f04070 */
[----:B------:R-:W-:-:S09]  /*8330*/  SEL R0, R0, 0x7c, P0 ;  /* 0x0000007c00007807 */ /* 0x000fd20000000000 */
.L_x_10422:
[----:B------:R-:W-:Y:S05]  /*8340*/  BSYNC.RECONVERGENT B0 ;  /* 0x0000000000007941 */ /* 0x000fea0003800200 */
.L_x_10420:
[----:B------:R-:W-:-:S04]  /*8350*/  SHF.R.U32.HI R5, RZ, 0x18, R5 ;  /* 0x00000018ff057819 */ /* 0x000fc80000011605 */
[----:B------:R-:W-:-:S05]  /*8360*/  LOP3.LUT R5, R0, 0x80, R5, 0xf8, !PT ;  /* 0x0000008000057812 */ /* 0x000fca00078ef805 */
[----:B------:R0:W-:Y:S01]  /*8370*/  STG.E.U8 desc[UR36][R2.64], R5 ;  /* 0x0000000502007986 */ /* 0x0001e2000c101124 */
[----:B------:R-:W-:Y:S05]  /*8380*/  BRA `(.L_x_10393) ;  /* 0x00000000000c7947 */ /* 0x000fea0003800000 */
.L_x_10414:
[----:B------:R-:W-:-:S05]  /*8390*/  HADD2.F32 R0, -RZ, R24.H0_H0 ;  /* 0x20000018ff007230 */ /* 0x000fca0000004100 */
[----:B------:R-:W-:-:S05]  /*83a0*/  F2FP.BF16.F32.PACK_AB R0, RZ, R0 ;  /* 0x00000000ff00723e */ /* 0x000fca00000010ff */
[----:B------:R0:W-:Y:S02]  /*83b0*/  STG.E.U16 desc[UR36][R2.64], R0 ;  /* 0x0000000002007986 */ /* 0x0001e4000c101524 */
.L_x_10393:
[----:B------:R-:W-:-:S07]  /*83c0*/  VIADD R19, R19, 0x80 ;  /* 0x0000008013137836 */ /* 0x000fce0000000000 */
.L_x_10352:
[----:B------:R-:W-:Y:S05]  /*83d0*/  BSYNC.RECONVERGENT B7 ;  /* 0x0000000000077941 */ /* 0x000fea0003800200 */
.L_x_10313:
        /* <DEDUP_REMOVED lines=21> */
[----:B0-----:R-:W-:Y:S01]  /*8530*/  STG.E.U8 desc[UR36][R2.64], R5 ;  /* 0x0000000502007986 */ /* 0x001fe2000c101124 */
[----:B------:R-:W-:Y:S05]  /*8540*/  EXIT ;  /* 0x000000000000794d */ /* 0x000fea0003800000 */
.L_x_10426:
[----:B------:R-:W-:-:S06]  /*8550*/  HADD2.F32 R5, -RZ, R22.H0_H0 ;  /* 0x20000016ff057230 */ /* 0x000fcc0000004100 */
[----:B------:R-:W0:Y:S02]  /*8560*/  F2I.S64.TRUNC R4, R5 ;  /* 0x0000000500047311 */ /* 0x000e24000020d900 */
[----:B0-----:R-:W-:Y:S01]  /*8570*/  STG.E.U8 desc[UR36][R2.64], R4 ;  /* 0x0000000402007986 */ /* 0x001fe2000c101124 */
[----:B------:R-:W-:Y:S05]  /*8580*/  EXIT ;  /* 0x000000000000794d */ /* 0x000fea0003800000 */
.L_x_10425:
        /* <DEDUP_REMOVED lines=10> */
.L_x_10429:
[----:B------:R-:W-:-:S04]  /*8630*/  HADD2.F32 R22, -RZ, R22.H0_H0 ;  /* 0x20000016ff167230 */ /* 0x000fc80000004100 */
[----:B------:R-:W0:Y:S02]  /*8640*/  F2I.FTZ.TRUNC.NTZ R5, R22 ;  /* 0x0000001600057305 */ /* 0x000e24000021f100 */
[----:B0-----:R-:W-:Y:S01]  /*8650*/  STG.E desc[UR36][R2.64], R5 ;  /* 0x0000000502007986 */ /* 0x001fe2000c101924 */
[----:B------:R-:W-:Y:S05]  /*8660*/  EXIT ;  /* 0x000000000000794d */ /* 0x000fea0003800000 */
.L_x_10428:
[----:B------:R-:W-:-:S04]  /*8670*/  HADD2.F32 R22, -RZ, R22.H0_H0 ;  /* 0x20000016ff167230 */ /* 0x000fc80000004100 */
[----:B------:R-:W0:Y:S02]  /*8680*/  F2I.FTZ.TRUNC.NTZ R5, R22 ;  /* 0x0000001600057305 */ /* 0x000e24000021f100 */
[----:B0-----:R-:W-:Y:S01]  /*8690*/  STG.E.U16 desc[UR36][R2.64], R5 ;  /* 0x0000000502007986 */ /* 0x001fe2000c101524 */
[----:B------:R-:W-:Y:S05]  /*86a0*/  EXIT ;  /* 0x000000000000794d */ /* 0x000fea0003800000 */
.L_x_10424:
        /* <DEDUP_REMOVED lines=9> */
.L_x_10431:
[----:B------:R-:W-:Y:S01]  /*8740*/  STG.E.U16 desc[UR36][R2.64], R22 ;  /* 0x0000001602007986 */ /* 0x000fe2000c101524 */
[----:B------:R-:W-:Y:S05]  /*8750*/  EXIT ;  /* 0x000000000000794d */ /* 0x000fea0003800000 */
.L_x_10430:
        /* <DEDUP_REMOVED lines=10> */
.L_x_10433:
[----:B------:R-:W-:-:S05]  /*8800*/  HADD2.F32 R0, -RZ, R22.H0_H0 ;  /* 0x20000016ff007230 */ /* 0x000fca0000004100 */
[----:B------:R-:W-:-:S04]  /*8810*/  F2FP.F16.F32.PACK_AB R0, RZ, R0 ;  /* 0x00000000ff00723e */ /* 0x000fc800000000ff */
[----:B------:R-:W-:-:S05]  /*8820*/  PRMT R0, R0, 0x5410, RZ ;  /* 0x0000541000007816 */ /* 0x000fca00000000ff */
[----:B------:R-:W-:Y:S01]  /*8830*/  STG.E desc[UR36][R2.64], R0 ;  /* 0x0000000002007986 */ /* 0x000fe2000c101924 */
[----:B------:R-:W-:Y:S05]  /*8840*/  EXIT ;  /* 0x000000000000794d */ /* 0x000fea0003800000 */
.L_x_10432:
[----:B------:R-:W-:-:S05]  /*8850*/  HADD2.F32 R4, -RZ, R22.H0_H0 ;  /* 0x20000016ff047230 */ /* 0x000fca0000004100 */
[----:B------:R-:W-:-:S06]  /*8860*/  FMUL.FTZ R4, R4, 1 ;  /* 0x3f80000004047820 */ /* 0x000fcc0000410000 */
[----:B------:R-:W0:Y:S02]  /*8870*/  F2F.F64.F32 R4, R4 ;  /* 0x0000000400047310 */ /* 0x000e240000201800 */
[----:B0-----:R-:W-:Y:S01]  /*8880*/  STG.E.64 desc[UR36][R2.64], R4 ;  /* 0x0000000402007986 */ /* 0x001fe2000c101b24 */
[----:B------:R-:W-:Y:S05]  /*8890*/  EXIT ;  /* 0x000000000000794d */ /* 0x000fea0003800000 */
.L_x_10423:
        /* <DEDUP_REMOVED lines=14> */
.L_x_10437:
        /* <DEDUP_REMOVED lines=18> */
.L_x_10440:
[----:B------:R-:W-:-:S04]  /*8aa0*/  SHF.R.U32.HI R5, RZ, 0x18, R5 ;  /* 0x00000018ff057819 */ /* 0x000fc80000011605 */
[----:B------:R-:W-:-:S07]  /*8ab0*/  LOP3.LUT R0, R0, 0x80, R5, 0xf8, !PT ;  /* 0x0000008000007812 */ /* 0x000fce00078ef805 */
.L_x_10439:
[----:B------:R-:W-:Y:S05]  /*8ac0*/  BSYNC.RECONVERGENT B0 ;  /* 0x0000000000007941 */ /* 0x000fea0003800200 */
.L_x_10438:
[----:B------:R-:W-:Y:S01]  /*8ad0*/  STG.E.U8 desc[UR36][R2.64], R0 ;  /* 0x0000000002007986 */ /* 0x000fe2000c101124 */
[----:B------:R-:W-:Y:S05]  /*8ae0*/  EXIT ;  /* 0x000000000000794d */ /* 0x000fea0003800000 */
.L_x_10436:
        /* <DEDUP_REMOVED lines=18> */
.L_x_10443:
[----:B------:R-:W-:-:S04]  /*8c10*/  SHF.R.U32.HI R5, RZ, 0x18, R5 ;  /* 0x00000018ff057819 */ /* 0x000fc80000011605 */
[----:B------:R-:W-:-:S07]  /*8c20*/  LOP3.LUT R0, R0, 0x80, R5, 0xf8, !PT ;  /* 0x0000008000007812 */ /* 0x000fce00078ef805 */
.L_x_10442:
[----:B------:R-:W-:Y:S05]  /*8c30*/  BSYNC.RECONVERGENT B0 ;  /* 0x0000000000007941 */ /* 0x000fea0003800200 */
.L_x_10441:
[----:B------:R-:W-:Y:S01]  /*8c40*/  STG.E.U8 desc[UR36][R2.64], R0 ;  /* 0x0000000002007986 */ /* 0x000fe2000c101124 */
[----:B------:R-:W-:Y:S05]  /*8c50*/  EXIT ;  /* 0x000000000000794d */ /* 0x000fea0003800000 */
.L_x_10435:
        /* <DEDUP_REMOVED lines=22> */
.L_x_10445:
[----:B------:R-:W-:-:S06]  /*8dc0*/  HADD2.F32 R4, -RZ, R22.H0_H0 ;  /* 0x20000016ff047230 */ /* 0x000fcc0000004100 */
[----:B------:R-:W0:Y:S02]  /*8dd0*/  F2I.U64.TRUNC R4, R4 ;  /* 0x0000000400047311 */ /* 0x000e24000020d800 */
[----:B0-----:R-:W-:Y:S01]  /*8de0*/  STG.E.64 desc[UR36][R2.64], R4 ;  /* 0x0000000402007986 */ /* 0x001fe2000c101b24 */
[----:B------:R-:W-:Y:S05]  /*8df0*/  EXIT ;  /* 0x000000000000794d */ /* 0x000fea0003800000 */
.L_x_10444:
[----:B------:R-:W-:-:S04]  /*8e00*/  HADD2.F32 R22, -RZ, R22.H0_H0 ;  /* 0x20000016ff167230 */ /* 0x000fc80000004100 */
[----:B------:R-:W0:Y:S02]  /*8e10*/  F2I.FTZ.U32.TRUNC.NTZ R5, R22 ;  /* 0x0000001600057305 */ /* 0x000e24000021f000 */
[----:B0-----:R-:W-:Y:S01]  /*8e20*/  STG.E desc[UR36][R2.64], R5 ;  /* 0x0000000502007986 */ /* 0x001fe2000c101924 */
[----:B------:R-:W-:Y:S05]  /*8e30*/  EXIT ;  /* 0x000000000000794d */ /* 0x000fea0003800000 */
.L_x_10434:
        /* <DEDUP_REMOVED lines=11> */
.L_x_10447:
[----:B------:R-:W-:Y:S01]  /*8ef0*/  HADD2.F32 R22, -RZ, R22.H0_H0 ;  /* 0x20000016ff167230 */ /* 0x000fe20000004100 */
[----:B------:R-:W-:-:S04]  /*8f00*/  CS2R R6, SRZ ;  /* 0x0000000000067805 */ /* 0x000fc8000001ff00 */
[----:B------:R-:W-:-:S06]  /*8f10*/  FMUL.FTZ R4, R22, 1 ;  /* 0x3f80000016047820 */ /* 0x000fcc0000410000 */
[----:B------:R-:W0:Y:S02]  /*8f20*/  F2F.F64.F32 R4, R4 ;  /* 0x0000000400047310 */ /* 0x000e240000201800 */
[----:B0-----:R-:W-:Y:S01]  /*8f30*/  STG.E.128 desc[UR36][R2.64], R4 ;  /* 0x0000000402007986 */ /* 0x001fe2000c101d24 */
[----:B------:R-:W-:Y:S05]  /*8f40*/  EXIT ;  /* 0x000000000000794d */ /* 0x000fea0003800000 */
.L_x_10446:
[----:B------:R-:W-:-:S13]  /*8f50*/  ISETP.NE.AND P0, PT, R0, 0xf, PT ;  /* 0x0000000f0000780c */ /* 0x000fda0003f05270 */
[----:B------:R-:W-:Y:S05]  /*8f60*/  @!P0 BRA `(.L_x_10448) ;  /* 0x0000000000e88947 */ /* 0x000fea0003800000 */
[----:B------:R-:W-:-:S13]  /*8f70*/  ISETP.NE.AND P0, PT, R0, 0x17, PT ;  /* 0x000000170000780c */ /* 0x000fda0003f05270 */
[----:B------:R-:W-:Y:S05]  /*8f80*/  @!P0 BRA `(.L_x_10449) ;  /* 0x0000000000908947 */ /* 0x000fea0003800000 */
[----:B------:R-:W-:-:S13]  /*8f90*/  ISETP.NE.AND P0, PT, R0, 0x18, PT ;  /* 0x000000180000780c */ /* 0x000fda0003f05270 */
[----:B------:R-:W-:Y:S05]  /*8fa0*/  @!P0 BRA `(.L_x_10450) ;  /* 0x0000000000448947 */ /* 0x000fea0003800000 */
.L_x_10427:
        /* <DEDUP_REMOVED lines=16> */
.L_x_10451:
[----:B------:R-:W-:Y:S05]  /*90b0*/  EXIT ;  /* 0x000000000000794d */ /* 0x000fea0003800000 */
.L_x_10450:
        /* <DEDUP_REMOVED lines=13> */
.L_x_10453:
[----:B------:R-:W-:Y:S05]  /*9190*/  BSYNC.RECONVERGENT B0 ;  /* 0x0000000000007941 */ /* 0x000fea0003800200 */
.L_x_10452:
[----:B------:R-:W-:-:S05]  /*91a0*/  LOP3.LUT R5, R0, 0x80, R5, 0xf8, !PT ;  /* 0x0000008000057812 */ /* 0x000fca00078ef805 */
[----:B------:R-:W-:Y:S01]  /*91b0*/  STG.E.U8 desc[UR36][R2.64], R5 ;  /* 0x0000000502007986 */ /* 0x000fe2000c101124 */
[----:B------:R-:W-:Y:S05]  /*91c0*/  EXIT ;  /* 0x000000000000794d */ /* 0x000fea0003800000 */
.L_x_10449:
        /* <DEDUP_REMOVED lines=12> */
.L_x_10455:
[----:B------:R-:W-:Y:S01]  /*9290*/  IMAD.MOV.U32 R0, RZ, RZ, 0x7f ;  /* 0x0000007fff007424 */ /* 0x000fe200078e00ff */
[----:B------:R-:W-:-:S04]  /*92a0*/  ISETP.GT.U32.AND P0, PT, R4, 0x7f800000, PT ;  /* 0x7f8000000400780c */ /* 0x000fc80003f04070 */
[----:B------:R-:W-:-:S09]  /*92b0*/  SEL R0, R0, 0x7c, P0 ;  /* 0x0000007c00007807 */ /* 0x000fd20000000000 */
.L_x_10456:
[----:B------:R-:W-:Y:S05]  /*92c0*/  BSYNC.RECONVERGENT B0 ;  /* 0x0000000000007941 */ /* 0x000fea0003800200 */
.L_x_10454:
[----:B------:R-:W-:-:S04]  /*92d0*/  SHF.R.U32.HI R5, RZ, 0x18, R5 ;  /* 0x00000018ff057819 */ /* 0x000fc80000011605 */
[----:B------:R-:W-:-:S05]  /*92e0*/  LOP3.LUT R5, R0, 0x80, R5, 0xf8, !PT ;  /* 0x0000008000057812 */ /* 0x000fca00078ef805 */
[----:B------:R-:W-:Y:S01]  /*92f0*/  STG.E.U8 desc[UR36][R2.64], R5 ;  /* 0x0000000502007986 */ /* 0x000fe2000c101124 */
[----:B------:R-:W-:Y:S05]  /*9300*/  EXIT ;  /* 0x000000000000794d */ /* 0x000fea0003800000 */
.L_x_10448:
[----:B------:R-:W-:-:S05]  /*9310*/  HADD2.F32 R0, -RZ, R22.H0_H0 ;  /* 0x20000016ff007230 */ /* 0x000fca0000004100 */
[----:B------:R-:W-:-:S05]  /*9320*/  F2FP.BF16.F32.PACK_AB R0, RZ, R0 ;  /* 0x00000000ff00723e */ /* 0x000fca00000010ff */
[----:B------:R-:W-:Y:S01]  /*9330*/  STG.E.U16 desc[UR36][R2.64], R0 ;  /* 0x0000000002007986 */ /* 0x000fe2000c101524 */
[----:B------:R-:W-:Y:S05]  /*9340*/  EXIT ;  /* 0x000000000000794d */ /* 0x000fea0003800000 */
        .weak           $__internal_25_$__cuda_sm3x_div_rn_ftz_f32_slowpath
        .type           $__internal_25_$__cuda_sm3x_div_rn_ftz_f32_slowpath,@function
        .size           $__internal_25_$__cuda_sm3x_div_rn_ftz_f32_slowpath,(.L_x_16772 - $__internal_25_$__cuda_sm3x_div_rn_ftz_f32_slowpath)
$__internal_25_$__cuda_sm3x_div_rn_ftz_f32_slowpath:
        /* <DEDUP_REMOVED lines=32> */
.L_x_10459:
[----:B------:R-:W-:Y:S05]  /*9550*/  BSYNC.RELIABLE B3 ;  /* 0x0000000000037941 */ /* 0x000fea0003800100 */
.L_x_10458:
        /* <DEDUP_REMOVED lines=27> */
.L_x_10465:
[----:B------:R-:W-:-:S07]  /*9710*/  IMAD R9, R5, 0x800000, R9 ;  /* 0x0080000005097824 */ /* 0x000fce00078e0209 */
.L_x_10466:
[----:B------:R-:W-:Y:S05]  /*9720*/  BSYNC.RECONVERGENT B3 ;  /* 0x0000000000037941 */ /* 0x000fea0003800200 */
.L_x_10464:
[----:B------:R-:W-:Y:S05]  /*9730*/  BRA `(.L_x_10467) ;  /* 0x0000000000207947 */ /* 0x000fea0003800000 */
.L_x_10463:
[----:B------:R-:W-:-:S04]  /*9740*/  LOP3.LUT R0, R7, 0x80000000, R0, 0x48, !PT ;  /* 0x8000000007007812 */ /* 0x000fc800078e4800 */
[----:B------:R-:W-:Y:S01]  /*9750*/  LOP3.LUT R9, R0, 0x7f800000, RZ, 0xfc, !PT ;  /* 0x7f80000000097812 */ /* 0x000fe200078efcff */
[----:B------:R-:W-:Y:S06]  /*9760*/  BRA `(.L_x_10467) ;  /* 0x0000000000147947 */ /* 0x000fec0003800000 */
.L_x_10462:
[----:B------:R-:W-:Y:S01]  /*9770*/  LOP3.LUT R9, R7, 0x80000000, R0, 0x48, !PT ;  /* 0x8000000007097812 */ /* 0x000fe200078e4800 */
[----:B------:R-:W-:Y:S06]  /*9780*/  BRA `(.L_x_10467) ;  /* 0x00000000000c7947 */ /* 0x000fec0003800000 */
.L_x_10461:
[----:B------:R-:W0:Y:S01]  /*9790*/  MUFU.RSQ R9, -QNAN ;  /* 0xffc0000000097908 */ /* 0x000e220000001400 */
[----:B------:R-:W-:Y:S05]  /*97a0*/  BRA `(.L_x_10467) ;  /* 0x0000000000047947 */ /* 0x000fea0003800000 */
.L_x_10460:
[----:B------:R-:W-:-:S07]  /*97b0*/  FADD.FTZ R9, R0, R7 ;  /* 0x0000000700097221 */ /* 0x000fce0000010000 */
.L_x_10467:
[----:B------:R-:W-:Y:S05]  /*97c0*/  BSYNC.RECONVERGENT B0 ;  /* 0x0000000000007941 */ /* 0x000fea0003800200 */
.L_x_10457:
[----:B------:R-:W-:-:S04]  /*97d0*/  IMAD.MOV.U32 R5, RZ, RZ, 0x0 ;  /* 0x00000000ff057424 */ /* 0x000fc800078e00ff */
[----:B0-----:R-:W-:Y:S05]  /*97e0*/  RET.REL.NODEC R4 `(_ZN2at6native27unrolled_elementwise_kernelINS0_13BUnaryFunctorIN3c104HalfES4_S4_ZZZNS0_17atan2_kernel_cudaERNS_18TensorIteratorBaseEENKUlvE_clEvENKUlvE1_clEvEUlS4_S4_E_EESt5arrayIPcLm2EELi4E23TrivialOffsetCalculatorILi1EjESF_NS0_6memory12LoadWithCastILi1EEENSG_13StoreWithCastILi1EEEEEviT_T0_T2_T3_T4_T5_) ;  /* 0xffffff6804047950 */ /* 0x001fea0003c3ffff */
.L_x_10468:
        /* <DEDUP_REMOVED lines=9> */
.L_x_16772:


//--------------------- .text._ZN2at6native18elementwise_kernelILi128ELi4EZNS0_22gpu_kernel_impl_nocastINS0_13BUnaryFunctorIN3c104HalfES5_S5_ZZZNS0_17atan2_kernel_cudaERNS_18TensorIteratorBaseEENKUlvE_clEvENKUlvE1_clEvEUlS5_S5_E_EEEEvS7_RKT_EUliE_EEviT1_ --------------------------
	.section	.text._ZN2at6native18elementwise_kernelILi128ELi4EZNS0_22gpu_kernel_impl_nocastINS0_13BUnaryFunctorIN3c104HalfES5_S5_ZZZNS0_17atan2_kernel_cudaERNS_18TensorIteratorBaseEENKUlvE_clEvENKUlvE1_clEvEUlS5_S5_E_EEEEvS7_RKT_EUliE_EEviT1_,"ax",@progbits
	.align	128
        .global         _ZN2at6native18elementwise_kernelILi128ELi4EZNS0_22gpu_kernel_impl_nocastINS0_13BUnaryFunctorIN3c104HalfES5_S5_ZZZNS0_17atan2_kernel_cudaERNS_18TensorIteratorBaseEENKUlvE_clEvENKUlvE1_clEvEUlS5_S5_E_EEEEvS7_RKT_EUliE_EEviT1_
        .type           _ZN2at6native18elementwise_kernelILi128ELi4EZNS0_22gpu_kernel_impl_nocastINS0_13BUnaryFunctorIN3c104HalfES5_S5_ZZZNS0_17atan2_kernel_cudaERNS_18TensorIteratorBaseEENKUlvE_clEvENKUlvE1_clEvEUlS5_S5_E_EEEEvS7_RKT_EUliE_EEviT1_,@function
        .size           _ZN2at6native18elementwise_kernelILi128ELi4EZNS0_22gpu_kernel_impl_nocastINS0_13BUnaryFunctorIN3c104HalfES5_S5_ZZZNS0_17atan2_kernel_cudaERNS_18TensorIteratorBaseEENKUlvE_clEvENKUlvE1_clEvEUlS5_S5_E_EEEEvS7_RKT_EUliE_EEviT1_,(.L_x_16773 - _ZN2at6native18elementwise_kernelILi128ELi4EZNS0_22gpu_kernel_impl_nocastINS0_13BUnaryFunctorIN3c104HalfES5_S5_ZZZNS0_17atan2_kernel_cudaERNS_18TensorIteratorBaseEENKUlvE_clEvENKUlvE1_clEvEUlS5_S5_E_EEEEvS7_RKT_EUliE_EEviT1_)
        .other          _ZN2at6native18elementwise_kernelILi128ELi4EZNS0_22gpu_kernel_impl_nocastINS0_13BUnaryFunctorIN3c104HalfES5_S5_ZZZNS0_17atan2_kernel_cudaERNS_18TensorIteratorBaseEENKUlvE_clEvENKUlvE1_clEvEUlS5_S5_E_EEEEvS7_RKT_EUliE_EEviT1_,@"STO_CUDA_ENTRY STV_DEFAULT"
_ZN2at6native18elementwise_kernelILi128ELi4EZNS0_22gpu_kernel_impl_nocastINS0_13BUnaryFunctorIN3c104HalfES5_S5_ZZZNS0_17atan2_kernel_cudaERNS_18TensorIteratorBaseEENKUlvE_clEvENKUlvE1_clEvEUlS5_S5_E_EEEEvS7_RKT_EUliE_EEviT1_:
.text._ZN2at6native18elementwise_kernelILi128ELi4EZNS0_22gpu_kernel_impl_nocastINS0_13BUnaryFunctorIN3c104HalfES5_S5_ZZZNS0_17atan2_kernel_cudaERNS_18TensorIteratorBaseEENKUlvE_clEvENKUlvE1_clEvEUlS5_S5_E_EEEEvS7_RKT_EUliE_EEviT1_:
        /* <DEDUP_REMOVED lines=14> */
[----:B0-----:R-:W2:Y:S06]  /*00e0*/  LDG.E.U16 R2, desc[UR6][R2.64] ;  /* 0x0000000602027981 */ /* 0x001eac000c1e1500 */
[----:B------:R-:W0:Y:S02]  /*00f0*/  LDC.U16 R4, c[0x0][0x592] ;  /* 0x00016480ff047b82 */ /* 0x000e240000000400 */
[----:B0-----:R-:W-:-:S05]  /*0100*/  HADD2.F32 R4, -RZ, R4.H0_H0 ;  /* 0x20000004ff047230 */ /* 0x001fca0000004100 */
[----:B------:R-:W-:Y:S01]  /*0110*/  FADD.FTZ R11, |R4|, -RZ ;  /* 0x800000ff040b7221 */ /* 0x000fe20000010200 */
[----:B--2---:R-:W-:-:S05]  /*0120*/  HADD2.F32 R13, -RZ, R2.H0_H0 ;  /* 0x20000002ff0d7230 */ /* 0x004fca0000004100 */
        /* <DEDUP_REMOVED lines=13> */
[----:B------:R-:W-:Y:S05]  /*0200*/  CALL.REL.NOINC `($__internal_26_$__cuda_sm3x_div_rn_ftz_f32_slowpath) ;  /* 0x00000064008c7944 */ /* 0x000fea0003c00000 */
.L_x_10472:
        /* <DEDUP_REMOVED lines=31> */
.L_x_10471:
[----:B------:R-:W-:Y:S05]  /*0400*/  BSYNC.RECONVERGENT B1 ;  /* 0x0000000000017941 */ /* 0x000fea0003800200 */
.L_x_10470:
[----:B------:R-:W1:Y:S01]  /*0410*/  LDCU UR4, c[0x0][0x380] ;  /* 0x00007000ff0477ac */ /* 0x000e620008000800 */
[----:B------:R-:W-:Y:S01]  /*0420*/  BSSY.RECONVERGENT B1, `(.L_x_10473) ;  /* 0x0000036000017945 */ /* 0x000fe20003800200 */
[----:B-1----:R-:W-:-:S13]  /*0430*/  ISETP.GE.AND P0, PT, R7, UR4, PT ;  /* 0x0000000407007c0c */ /* 0x002fda000bf06270 */
[----:B------:R-:W-:Y:S05]  /*0440*/  @P0 BRA `(.L_x_10474) ;  /* 0x0000000000cc0947 */ /* 0x000fea0003800000 */
[----:B0-----:R-:W0:Y:S02]  /*0450*/  LDC.64 R2, c[0x0][0x588] ;  /* 0x00016200ff027b82 */ /* 0x001e240000000a00 */
        /* <DEDUP_REMOVED lines=19> */
.L_x_10475:
        /* <DEDUP_REMOVED lines=31> */
.L_x_10474:
[----:B------:R-:W-:Y:S05]  /*0780*/  BSYNC.RECONVERGENT B1 ;  /* 0x0000000000017941 */ /* 0x000fea0003800200 */
.L_x_10473:
[----:B------:R-:W2:Y:S01]  /*0790*/  LDCU UR4, c[0x0][0x380] ;  /* 0x00007000ff0477ac */ /* 0x000ea20008000800 */
[----:B------:R-:W-:Y:S01]  /*07a0*/  BSSY.RECONVERGENT B1, `(.L_x_10476) ;  /* 0x0000036000017945 */ /* 0x000fe20003800200 */
[----:B--2---:R-:W-:-:S13]  /*07b0*/  ISETP.GE.AND P0, PT, R7, UR4, PT ;  /* 0x0000000407007c0c */ /* 0x004fda000bf06270 */
[----:B------:R-:W-:Y:S05]  /*07c0*/  @P0 BRA `(.L_x_10477) ;  /* 0x0000000000cc0947 */ /* 0x000fea0003800000 */
[----:B01----:R-:W0:Y:S02]  /*07d0*/  LDC.64 R2, c[0x0][0x588] ;  /* 0x00016200ff027b82 */ /* 0x003e240000000a00 */
        /* <DEDUP_REMOVED lines=19> */
.L_x_10478:
        /* <DEDUP_REMOVED lines=31> */
.L_x_10477:
[----:B------:R-:W-:Y:S05]  /*0b00*/  BSYNC.RECONVERGENT B1 ;  /* 0x0000000000017941 */ /* 0x000fea0003800200 */
.L_x_10476:
[----:B------:R-:W3:Y:S02]  /*0b10*/  LDCU UR4, c[0x0][0x380] ;  /* 0x00007000ff0477ac */ /* 0x000ee40008000800 */
[----:B---3--:R-:W-:-:S13]  /*0b20*/  ISETP.GE.AND P0, PT, R7, UR4, PT ;  /* 0x0000000407007c0c */ /* 0x008fda000bf06270 */
[----:B------:R-:W-:Y:S05]  /*0b30*/  @P0 EXIT ;  /* 0x000000000000094d */ /* 0x000fea0003800000 */
[----:B012---:R-:W0:Y:S02]  /*0b40*/  LDC.64 R2, c[0x0][0x588] ;  /* 0x00016200ff027b82 */ /* 0x007e240000000a00 */
        /* <DEDUP_REMOVED lines=19> */
.L_x_10479:
        /* <DEDUP_REMOVED lines=31> */
.L_x_10469:
        /* <DEDUP_REMOVED lines=305> */
.L_x_10482:
[----:B------:R-:W0:Y:S02]  /*2180*/  LDCU.128 UR8, c[0x0][0x580] ;  /* 0x0000b000ff0877ac */ /* 0x000e240008000c00 */
[----:B0-----:R-:W-:-:S04]  /*2190*/  IADD3 R2, P0, PT, R0, UR10, RZ ;  /* 0x0000000a00027c10 */ /* 0x001fc8000ff1e0ff */
[----:B------:R-:W-:-:S05]  /*21a0*/  IADD3.X R3, PT, PT, RZ, UR11, RZ, P0, !PT ;  /* 0x0000000bff037c10 */ /* 0x000fca00087fe4ff */
[----:B------:R-:W2:Y:S01]  /*21b0*/  LDG.E.U16 R2, desc[UR6][R2.64] ;  /* 0x0000000602027981 */ /* 0x000ea2000c1e1500 */
[----:B------:R-:W0:Y:S01]  /*21c0*/  LDC.U16 R14, c[0x0][0x592] ;  /* 0x00016480ff0e7b82 */ /* 0x000e220000000400 */
[----:B------:R-:W-:Y:S01]  /*21d0*/  IADD3 R12, P1, PT, R13, UR8, RZ ;  /* 0x000000080d0c7c10 */ /* 0x000fe2000ff3e0ff */
[----:B------:R-:W-:Y:S04]  /*21e0*/  BSSY.RECONVERGENT B2, `(.L_x_10483) ;  /* 0x0000013000027945 */ /* 0x000fe80003800200 */
[----:B------:R-:W-:Y:S02]  /*21f0*/  IMAD.X R13, RZ, RZ, UR9, P1 ;  /* 0x00000009ff0d7e24 */ /* 0x000fe400088e06ff */
        /* <DEDUP_REMOVED lines=17> */
.L_x_10484:
[----:B------:R-:W-:Y:S05]  /*2310*/  BSYNC.RECONVERGENT B2 ;  /* 0x0000000000027941 */ /* 0x000fea0003800200 */
.L_x_10483:
        /* <DEDUP_REMOVED lines=30> */
.L_x_10481:
[----:B------:R-:W-:Y:S05]  /*2500*/  BSYNC.RECONVERGENT B1 ;  /* 0x0000000000017941 */ /* 0x000fea0003800200 */
.L_x_10480:
        /* <DEDUP_REMOVED lines=302> */
.L_x_10487:
[----:B------:R-:W0:Y:S02]  /*37f0*/  LDCU.128 UR8, c[0x0][0x580] ;  /* 0x0000b000ff0877ac */ /* 0x000e240008000c00 */
[----:B0-----:R-:W-:-:S04]  /*3800*/  IADD3 R2, P0, PT, R0, UR10, RZ ;  /* 0x0000000a00027c10 */ /* 0x001fc8000ff1e0ff */
[----:B------:R-:W-:-:S05]  /*3810*/  IADD3.X R3, PT, PT, RZ, UR11, RZ, P0, !PT ;  /* 0x0000000bff037c10 */ /* 0x000fca00087fe4ff */
[----:B------:R-:W2:Y:S01]  /*3820*/  LDG.E.U16 R2, desc[UR6][R2.64] ;  /* 0x0000000602027981 */ /* 0x000ea2000c1e1500 */
[----:B------:R-:W0:Y:S01]  /*3830*/  LDC.U16 R14, c[0x0][0x592] ;  /* 0x00016480ff0e7b82 */ /* 0x000e220000000400 */
[----:B------:R-:W-:Y:S01]  /*3840*/  IADD3 R12, P1, PT, R13, UR8, RZ ;  /* 0x000000080d0c7c10 */ /* 0x000fe2000ff3e0ff */
[----:B------:R-:W-:Y:S03]  /*3850*/  BSSY.RECONVERGENT B2, `(.L_x_10488) ;  /* 0x0000013000027945 */ /* 0x000fe60003800200 */
[----:B------:R-:W-:Y:S01]  /*3860*/  IADD3.X R13, PT, PT, RZ, UR9, RZ, P1, !PT ;  /* 0x00000009ff0d7c10 */ /* 0x000fe20008ffe4ff */
        /* <DEDUP_REMOVED lines=17> */
.L_x_10489:
[----:B------:R-:W-:Y:S05]  /*3980*/  BSYNC.RECONVERGENT B2 ;  /* 0x0000000000027941 */ /* 0x000fea0003800200 */
.L_x_10488:
[----:B------:R-:W-:Y:S01]  /*3990*/  MOV R3, 0x3b33710b ;  /* 0x3b33710b00037802 */ /* 0x000fe20000000f00 */
[----:B------:R-:W-:Y:S01]  /*39a0*/  FMUL.FTZ R2, R0, R0 ;  /* 0x0000000000027220 */ /* 0x000fe20000410000 */
[----:B------:R-:W-:Y:S01]  /*39b0*/  HFMA2 R5, -RZ, RZ, 1.857421875, -1409 ;  /* 0x3f6ee581ff057431 */ /* 0x000fe200000001ff */
        /* <DEDUP_REMOVED lines=27> */
.L_x_10486:
[----:B------:R-:W-:Y:S05]  /*3b70*/  BSYNC.RECONVERGENT B1 ;  /* 0x0000000000017941 */ /* 0x000fea0003800200 */
.L_x_10485:
        /* <DEDUP_REMOVED lines=302> */
.L_x_10492:
        /* <DEDUP_REMOVED lines=25> */
.L_x_10494:
[----:B------:R-:W-:Y:S05]  /*4ff0*/  BSYNC.RECONVERGENT B2 ;  /* 0x0000000000027941 */ /* 0x000fea0003800200 */
.L_x_10493:
        /* <DEDUP_REMOVED lines=30> */
.L_x_10491:
[----:B------:R-:W-:Y:S05]  /*51e0*/  BSYNC.RECONVERGENT B1 ;  /* 0x0000000000017941 */ /* 0x000fea0003800200 */
.L_x_10490:
[----:B------:R-:W3:Y:S02]  /*51f0*/  LDCU UR4, c[0x0][0x380] ;  /* 0x00007000ff0477ac */ /* 0x000ee40008000800 */
[----:B---3--:R-:W-:-:S13]  /*5200*/  ISETP.GE.AND P0, PT, R7, UR4, PT ;  /* 0x0000000407007c0c */ /* 0x008fda000bf06270 */
[----:B------:R-:W-:Y:S05]  /*5210*/  @P0 EXIT ;  /* 0x000000000000094d */ /* 0x000fea0003800000 */
[----:B------:R-:W3:Y:S01]  /*5220*/  LDCU.64 UR4, c[0x0][0x390] ;  /* 0x00007200ff0477ac */ /* 0x000ee20008000a00 */
[----:B------:R-:W-:Y:S01]  /*5230*/  HFMA2 R2, -RZ, RZ, 0, 0 ;  /* 0x00000000ff027431 */ /* 0x000fe200000001ff */
[----:B------:R-:W-:Y:S01]  /*5240*/  MOV R3, R7 ;  /* 0x0000000700037202 */ /* 0x000fe20000000f00 */
[----:B------:R-:W4:Y:S01]  /*5250*/  LDCU UR8, c[0x0][0x38c] ;  /* 0x00007180ff0877ac */ /* 0x000f220008000800 */
[----:B------:R-:W-:Y:S01]  /*5260*/  ISETP.NE.AND P0, PT, R4, RZ, PT ;  /* 0x000000ff0400720c */ /* 0x000fe20003f05270 */
[----:B------:R-:W5:Y:S01]  /*5270*/  LDCU.64 UR10, c[0x0][0x4b8] ;  /* 0x00009700ff0a77ac */ /* 0x000f620008000a00 */
[----:B---3--:R-:W-:-:S05]  /*5280*/  IMAD.HI.U32 R2, R7, UR4, R2 ;  /* 0x0000000407027c27 */ /* 0x008fca000f8e0002 */
[----:B------:R-:W-:-:S04]  /*5290*/  SHF.R.U32.HI R3, RZ, UR5, R2 ;  /* 0x00000005ff037c19 */ /* 0x000fc80008011602 */
[----:B------:R-:W-:-:S05]  /*52a0*/  IADD3 R0, PT, PT, -R3, RZ, RZ ;  /* 0x000000ff03007210 */ /* 0x000fca0007ffe1ff */
[----:B----4-:R-:W-:-:S04]  /*52b0*/  IMAD R0, R0, UR8, R7 ;  /* 0x0000000800007c24 */ /* 0x010fc8000f8e0207 */
[C---:B-----5:R-:W-:Y:S02]  /*52c0*/  IMAD R7, R0.reuse, UR10, RZ ;  /* 0x0000000a00077c24 */ /* 0x060fe4000f8e02ff */
[----:B------:R-:W-:Y:S01]  /*52d0*/  IMAD R0, R0, UR11, RZ ;  /* 0x0000000b00007c24 */ /* 0x000fe2000f8e02ff */
[----:B------:R-:W-:Y:S06]  /*52e0*/  @!P0 BRA `(.L_x_10495) ;  /* 0x0000001000748947 */ /* 0x000fec0003800000 */
[----:B------:R-:W3:Y:S01]  /*52f0*/  LDCU.64 UR8, c[0x0][0x398] ;  /* 0x00007300ff0877ac */ /* 0x000ee20008000a00 */
[----:B------:R-:W-:Y:S02]  /*5300*/  MOV R2, RZ ;  /* 0x000000ff00027202 */ /* 0x000fe40000000f00 */
[----:B------:R-:W-:Y:S01]  /*5310*/  ISETP.NE.AND P0, PT, R6, 0x2, PT ;  /* 0x000000020600780c */ /* 0x000fe20003f05270 */
[----:B------:R-:W4:Y:S01]  /*5320*/  LDCU UR4, c[0x0][0x3a0] ;  /* 0x00007400ff0477ac */ /* 0x000f220008000800 */
[----:B------:R-:W5:Y:S01]  /*5330*/  LDCU.64 UR10, c[0x0][0x4c0] ;  /* 0x00009800ff0a77ac */ /* 0x000f620008000a00 */
[----:B---3--:R-:W-:-:S05]  /*5340*/  IMAD.HI.U32 R4, R3, UR9, R2 ;  /* 0x0000000903047c27 */ /* 0x008fca000f8e0002 */
[----:B----4-:R-:W-:-:S04]  /*5350*/  SHF.R.U32.HI R5, RZ, UR4, R4 ;  /* 0x00000004ff057c19 */ /* 0x010fc80008011604 */
[----:B------:R-:W-:-:S05]  /*5360*/  IADD3 R2, PT, PT, -R5, RZ, RZ ;  /* 0x000000ff05027210 */ /* 0x000fca0007ffe1ff */
[----:B------:R-:W-:-:S04]  /*5370*/  IMAD R2, R2, UR8, R3 ;  /* 0x0000000802027c24 */ /* 0x000fc8000f8e0203 */
[C---:B-----5:R-:W-:Y:S02]  /*5380*/  IMAD R7, R2.reuse, UR10, R7 ;  /* 0x0000000a02077c24 */ /* 0x060fe4000f8e0207 */
[----:B------:R-:W-:Y:S01]  /*5390*/  IMAD R0, R2, UR11, R0 ;  /* 0x0000000b02007c24 */ /* 0x000fe2000f8e0200 */
[----:B------:R-:W-:Y:S06]  /*53a0*/  @!P0 BRA `(.L_x_10495) ;  /* 0x0000001000448947 */ /* 0x000fec0003800000 */
[----:B------:R-:W3:Y:S01]  /*53b0*/  LDCU.64 UR4, c[0x0][0x3a8] ;  /* 0x00007500ff0477ac */ /* 0x000ee20008000a00 */
[----:B------:R-:W-:Y:S01]  /*53c0*/  HFMA2 R4, -RZ, RZ, 0, 0 ;  /* 0x00000000ff047431 */ /* 0x000fe200000001ff */
[----:B------:R-:W-:Y:S01]  /*53d0*/  ISETP.NE.AND P0, PT, R6, 0x3, PT ;  /* 0x000000030600780c */ /* 0x000fe20003f05270 */
[----:B------:R-:W4:Y:S01]  /*53e0*/  LDCU UR8, c[0x0][0x3a4] ;  /* 0x00007480ff0877ac */ /* 0x000f220008000800 */
[----:B------:R-:W5:Y:S02]  /*53f0*/  LDCU.64 UR10, c[0x0][0x4c8] ;  /* 0x00009900ff0a77ac */ /* 0x000f640008000a00 */
[----:B---3--:R-:W-:-:S05]  /*5400*/  IMAD.HI.U32 R2, R5, UR4, R4 ;  /* 0x0000000405027c27 */ /* 0x008fca000f8e0004 */
[----:B------:R-:W-:-:S04]  /*5410*/  SHF.R.U32.HI R3, RZ, UR5, R2 ;  /* 0x00000005ff037c19 */ /* 0x000fc80008011602 */
[----:B------:R-:W-:-:S05]  /*5420*/  IADD3 R4, PT, PT, -R3, RZ, RZ ;  /* 0x000000ff03047210 */ /* 0x000fca0007ffe1ff */
[----:B----4-:R-:W-:-:S04]  /*5430*/  IMAD R4, R4, UR8, R5 ;  /* 0x0000000804047c24 */ /* 0x010fc8000f8e0205 */
[C---:B-----5:R-:W-:Y:S02]  /*5440*/  IMAD R7, R4.reuse, UR10, R7 ;  /* 0x0000000a04077c24 */ /* 0x060fe4000f8e0207 */
[----:B------:R-:W-:Y:S01]  /*5450*/  IMAD R0, R4, UR11, R0 ;  /* 0x0000000b04007c24 */ /* 0x000fe2000f8e0200 */
        /* <DEDUP_REMOVED lines=74> */
[----:B------:R-:W-:Y:S01]  /*5900*/  IMAD.MOV.U32 R2, RZ, RZ, RZ ;  /* 0x000000ffff027224 */ /* 0x000fe200078e00ff */
        /* <DEDUP_REMOVED lines=136> */
[----:B------:R-:W-:-:S05]  /*6190*/  SHF.R.U32.HI R3, RZ, UR5, R2 ;  /* 0x00000005ff037c19 */ /* 0x000fca0008011602 */
[----:B------:R-:W-:-:S04]  /*61a0*/  IMAD.MOV R4, RZ, RZ, -R3 ;  /* 0x000000ffff047224 */ /* 0x000fc800078e0a03 */
        /* <DEDUP_REMOVED lines=28> */
[----:B------:R-:W-:Y:S01]  /*6370*/  ISETP.NE.AND P0, PT, R6, 0x18, PT ;  /* 0x000000180600780c */ /* 0x000fe20003f05270 */
[----:B------:R-:W3:Y:S01]  /*6380*/  LDCU.64 UR8, c[0x0][0x4a0] ;  /* 0x00009400ff0877ac */ /* 0x000ee20008000a00 */
[----:B------:R-:W-:Y:S01]  /*6390*/  HFMA2 R2, -RZ, RZ, 0, 0 ;  /* 0x00000000ff027431 */ /* 0x000fe200000001ff */
[----:B------:R-:W4:Y:S10]  /*63a0*/  LDCU UR4, c[0x0][0x4a8] ;  /* 0x00009500ff0477ac */ /* 0x000f340008000800 */
[----:B------:R-:W5:Y:S01]  /*63b0*/  @P0 LDC.64 R10, c[0x0][0x4b0] ;  /* 0x00012c00ff0a0b82 */ /* 0x000f620000000a00 */
[----:B---3--:R-:W-:-:S07]  /*63c0*/  IMAD.HI.U32 R4, R3, UR9, R2 ;  /* 0x0000000903047c27 */ /* 0x008fce000f8e0002 */
[----:B012---:R-:W0:Y:S01]  /*63d0*/  @P0 LDC R13, c[0x0][0x4ac] ;  /* 0x00012b00ff0d0b82 */ /* 0x007e220000000800 */
[----:B----4-:R-:W-:Y:S01]  /*63e0*/  SHF.R.U32.HI R5, RZ, UR4, R4 ;  /* 0x00000004ff057c19 */ /* 0x010fe20008011604 */
        /* <DEDUP_REMOVED lines=13> */
.L_x_10495:
[----:B------:R-:W3:Y:S02]  /*64c0*/  LDCU.128 UR8, c[0x0][0x580] ;  /* 0x0000b000ff0877ac */ /* 0x000ee40008000c00 */
[----:B---3--:R-:W-:-:S04]  /*64d0*/  IADD3 R2, P0, PT, R0, UR10, RZ ;  /* 0x0000000a00027c10 */ /* 0x008fc8000ff1e0ff */
[----:B------:R-:W-:-:S05]  /*64e0*/  IADD3.X R3, PT, PT, RZ, UR11, RZ, P0, !PT ;  /* 0x0000000bff037c10 */ /* 0x000fca00087fe4ff */
[----:B------:R-:W3:Y:S01]  /*64f0*/  LDG.E.U16 R2, desc[UR6][R2.64] ;  /* 0x0000000602027981 */ /* 0x000ee2000c1e1500 */
[----:B012---:R-:W0:Y:S01]  /*6500*/  LDC.U16 R13, c[0x0][0x592] ;  /* 0x00016480ff0d7b82 */ /* 0x007e220000000400 */
[----:B------:R-:W-:Y:S01]  /*6510*/  BSSY.RECONVERGENT B1, `(.L_x_10496) ;  /* 0x0000014000017945 */ /* 0x000fe20003800200 */
[----:B0-----:R-:W-:-:S05]  /*6520*/  HADD2.F32 R13, -RZ, R13.H0_H0 ;  /* 0x2000000dff0d7230 */ /* 0x001fca0000004100 */
[----:B------:R-:W-:Y:S01]  /*6530*/  FADD.FTZ R6, |R13|, -RZ ;  /* 0x800000ff0d067221 */ /* 0x000fe20000010200 */
[----:B---3--:R-:W-:-:S05]  /*6540*/  HADD2.F32 R4, -RZ, R2.H0_H0 ;  /* 0x20000002ff047230 */ /* 0x008fca0000004100 */
[C---:B------:R-:W-:Y:S01]  /*6550*/  FADD.FTZ R11, |R4|.reuse, -RZ ;  /* 0x800000ff040b7221 */ /* 0x040fe20000010200 */
[----:B------:R-:W-:-:S04]  /*6560*/  FSETP.GT.FTZ.AND P2, PT, |R4|, |R13|, PT ;  /* 0x4000000d0400720b */ /* 0x000fc80003f54200 */
[----:B------:R-:W-:Y:S02]  /*6570*/  FSEL R16, R11, R6, P2 ;  /* 0x000000060b107208 */ /* 0x000fe40001000000 */
[----:B------:R-:W-:Y:S02]  /*6580*/  FSEL R11, R6, R11, P2 ;  /* 0x0000000b060b7208 */ /* 0x000fe40001000000 */
[----:B------:R-:W0:Y:S01]  /*6590*/  MUFU.RCP R5, R16 ;  /* 0x0000001000057308 */ /* 0x000e220000001000 */
[----:B------:R-:W-:-:S04]  /*65a0*/  IADD3 R6, P1, PT, R7, UR8, RZ ;  /* 0x0000000807067c10 */ /* 0x000fc8000ff3e0ff */
[----:B------:R-:W-:-:S03]  /*65b0*/  IADD3.X R7, PT, PT, RZ, UR9, RZ, P1, !PT ;  /* 0x00000009ff077c10 */ /* 0x000fc60008ffe4ff */
        /* <DEDUP_REMOVED lines=9> */
.L_x_10497:
[----:B------:R-:W-:Y:S05]  /*6650*/  BSYNC.RECONVERGENT B1 ;  /* 0x0000000000017941 */ /* 0x000fea0003800200 */
.L_x_10496:
        /* <DEDUP_REMOVED lines=30> */
        .weak           $__internal_26_$__cuda_sm3x_div_rn_ftz_f32_slowpath
        .type           $__internal_26_$__cuda_sm3x_div_rn_ftz_f32_slowpath,@function
        .size           $__internal_26_$__cuda_sm3x_div_rn_ftz_f32_slowpath,(.L_x_16773 - $__internal_26_$__cuda_sm3x_div_rn_ftz_f32_slowpath)
$__internal_26_$__cuda_sm3x_div_rn_ftz_f32_slowpath:
        /* <DEDUP_REMOVED lines=32> */
.L_x_10500:
[----:B------:R-:W-:Y:S05]  /*6a40*/  BSYNC.RELIABLE B3 ;  /* 0x0000000000037941 */ /* 0x000fea0003800100 */
.L_x_10499:
        /* <DEDUP_REMOVED lines=27> */
.L_x_10506:
[----:B------:R-:W-:-:S07]  /*6c00*/  LEA R0, R3, R0, 0x17 ;  /* 0x0000000003007211 */ /* 0x000fce00078eb8ff */
.L_x_10507:
[----:B------:R-:W-:Y:S05]  /*6c10*/  BSYNC.RECONVERGENT B3 ;  /* 0x0000000000037941 */ /* 0x000fea0003800200 */
.L_x_10505:
[----:B------:R-:W-:Y:S05]  /*6c20*/  BRA `(.L_x_10508) ;  /* 0x0000000000207947 */ /* 0x000fea0003800000 */
.L_x_10504:
[----:B------:R-:W-:-:S04]  /*6c30*/  LOP3.LUT R11, R16, 0x80000000, R11, 0x48, !PT ;  /* 0x80000000100b7812 */ /* 0x000fc800078e480b */
[----:B------:R-:W-:Y:S01]  /*6c40*/  LOP3.LUT R0, R11, 0x7f800000, RZ, 0xfc, !PT ;  /* 0x7f8000000b007812 */ /* 0x000fe200078efcff */
[----:B------:R-:W-:Y:S06]  /*6c50*/  BRA `(.L_x_10508) ;  /* 0x0000000000147947 */ /* 0x000fec0003800000 */
.L_x_10503:
[----:B------:R-:W-:Y:S01]  /*6c60*/  LOP3.LUT R0, R16, 0x80000000, R11, 0x48, !PT ;  /* 0x8000000010007812 */ /* 0x000fe200078e480b */
[----:B------:R-:W-:Y:S06]  /*6c70*/  BRA `(.L_x_10508) ;  /* 0x00000000000c7947 */ /* 0x000fec0003800000 */
.L_x_10502:
[----:B------:R-:W0:Y:S01]  /*6c80*/  MUFU.RSQ R0, -QNAN ;  /* 0xffc0000000007908 */ /* 0x000e220000001400 */
[----:B------:R-:W-:Y:S05]  /*6c90*/  BRA `(.L_x_10508) ;  /* 0x0000000000047947 */ /* 0x000fea0003800000 */
.L_x_10501:
[----:B------:R-:W-:-:S07]  /*6ca0*/  FADD.FTZ R0, R11, R16 ;  /* 0x000000100b007221 */ /* 0x000fce0000010000 */
.L_x_10508:
[----:B------:R-:W-:Y:S05]  /*6cb0*/  BSYNC.RECONVERGENT B0 ;  /* 0x0000000000007941 */ /* 0x000fea0003800200 */
.L_x_10498:
[----:B------:R-:W-:-:S04]  /*6cc0*/  MOV R3, 0x0 ;  /* 0x0000000000037802 */ /* 0x000fc80000000f00 */
[----:B0-----:R-:W-:Y:S05]  /*6cd0*/  RET.REL.NODEC R2 `(_ZN2at6native18elementwise_kernelILi128ELi4EZNS0_22gpu_kernel_impl_nocastINS0_13BUnaryFunctorIN3c104HalfES5_S5_ZZZNS0_17atan2_kernel_cudaERNS_18TensorIteratorBaseEENKUlvE_clEvENKUlvE1_clEvEUlS5_S5_E_EEEEvS7_RKT_EUliE_EEviT1_) ;  /* 0xffffff9002c87950 */ /* 0x001fea0003c3ffff */
.L_x_10509:
        /* <DEDUP_REMOVED lines=10> */
.L_x_16773:


//--------------------- .text._ZN2at6native27unrolled_elementwise_kernelINS0_13BUnaryFunctorIN3c104HalfES4_S4_ZZZNS0_17atan2_kernel_cudaERNS_18TensorIteratorBaseEENKUlvE_clEvENKUlvE1_clEvEUlS4_S4_E_EESt5arrayIPcLm2EELi4E23TrivialOffsetCalculatorILi1EjESF_NS0_6memory15LoadWithoutCastENSG_16StoreWithoutCastEEEviT_T0_T2_T3_T4_T5_ --------------------------
	.section	.text._ZN2at6native27unrolled_elementwise_kernelINS0_13BUnaryFunctorIN3c104HalfES4_S4_ZZZNS0_17atan2_kernel_cudaERNS_18TensorIteratorBaseEENKUlvE_clEvENKUlvE1_clEvEUlS4_S4_E_EESt5arrayIPcLm2EELi4E23TrivialOffsetCalculatorILi1EjESF_NS0_6memory15LoadWithoutCastENSG_16StoreWithoutCastEEEviT_T0_T2_T3_T4_T5_,"ax",@progbits
	.align	128
        .global         _ZN2at6native27unrolled_elementwise_kernelINS0_13BUnaryFunctorIN3c104HalfES4_S4_ZZZNS0_17atan2_kernel_cudaERNS_18TensorIteratorBaseEENKUlvE_clEvENKUlvE1_clEvEUlS4_S4_E_EESt5arrayIPcLm2EELi4E23TrivialOffsetCalculatorILi1EjESF_NS0_6memory15LoadWithoutCastENSG_16StoreWithoutCastEEEviT_T0_T2_T3_T4_T5_
        .type           _ZN2at6native27unrolled_elementwise_kernelINS0_13BUnaryFunctorIN3c104HalfES4_S4_ZZZNS0_17atan2_kernel_cudaERNS_18TensorIteratorBaseEENKUlvE_clEvENKUlvE1_clEvEUlS4_S4_E_EESt5arrayIPcLm2EELi4E23TrivialOffsetCalculatorILi1EjESF_NS0_6memory15LoadWithoutCastENSG_16StoreWithoutCastEEEviT_T0_T2_T3_T4_T5_,@function
        .size           _ZN2at6native27unrolled_elementwise_kernelINS0_13BUnaryFunctorIN3c104HalfES4_S4_ZZZNS0_17atan2_kernel_cudaERNS_18TensorIteratorBaseEENKUlvE_clEvENKUlvE1_clEvEUlS4_S4_E_EESt5arrayIPcLm2EELi4E23TrivialOffsetCalculatorILi1EjESF_NS0_6memory15LoadWithoutCastENSG_16StoreWithoutCastEEEviT_T0_T2_T3_T4_T5_,(.L_x_16774 - _ZN2at6native27unrolled_elementwise_kernelINS0_13BUnaryFunctorIN3c104HalfES4_S4_ZZZNS0_17atan2_kernel_cudaERNS_18TensorIteratorBaseEENKUlvE_clEvENKUlvE1_clEvEUlS4_S4_E_EESt5arrayIPcLm2EELi4E23TrivialOffsetCalculatorILi1EjESF_NS0_6memory15LoadWithoutCastENSG_16StoreWithoutCastEEEviT_T0_T2_T3_T4_T5_)
        .other          _ZN2at6native27unrolled_elementwise_kernelINS0_13BUnaryFunctorIN3c104HalfES4_S4_ZZZNS0_17atan2_kernel_cudaERNS_18TensorIteratorBaseEENKUlvE_clEvENKUlvE1_clEvEUlS4_S4_E_EESt5arrayIPcLm2EELi4E23TrivialOffsetCalculatorILi1EjESF_NS0_6memory15LoadWithoutCastENSG_16StoreWithoutCastEEEviT_T0_T2_T3_T4_T5_,@"STO_CUDA_ENTRY STV_DEFAULT"
_ZN2at6native27unrolled_elementwise_kernelINS0_13BUnaryFunctorIN3c104HalfES4_S4_ZZZNS0_17atan2_kernel_cudaERNS_18TensorIteratorBaseEENKUlvE_clEvENKUlvE1_clEvEUlS4_S4_E_EESt5arrayIPcLm2EELi4E23TrivialOffsetCalculatorILi1EjESF_NS0_6memory15LoadWithoutCastENSG_16StoreWithoutCastEEEviT_T0_T2_T3_T4_T5_:
.text._ZN2at6native27unrolled_elementwise_kernelINS0_13BUnaryFunctorIN3c104HalfES4_S4_ZZZNS0_17atan2_kernel_cudaERNS_18TensorIteratorBaseEENKUlvE_clEvENKUlvE1_clEvEUlS4_S4_E_EESt5arrayIPcLm2EELi4E23TrivialOffsetCalculatorILi1EjESF_NS0_6memory15LoadWithoutCastENSG_16StoreWithoutCastEEEviT_T0_T2_T3_T4_T5_:
[----:B------:R-:W-:Y:S01]  /*0000*/  LDC R1, c[0x0][0x37c] ;  /* 0x0000df00ff017b82 */ /* 0x000fe20000000800 */
[----:B------:R-:W0:Y:S07]  /*0010*/  S2R R5, SR_CTAID.X ;  /* 0x0000000000057919 */ /* 0x000e2e0000002500 */
[----:B------:R-:W0:Y:S01]  /*0020*/  LDC R2, c[0x0][0x380] ;  /* 0x0000e000ff027b82 */ /* 0x000e220000000800 */
[----:B------:R-:W1:Y:S01]  /*0030*/  LDCU.64 UR4, c[0x0][0x358] ;  /* 0x00006b00ff0477ac */ /* 0x000e620008000a00 */
[----:B------:R-:W-:Y:S01]  /*0040*/  PRMT R4, RZ, 0x7610, R4 ;  /* 0x00007610ff047816 */ /* 0x000fe20000000004 */
[----:B------:R-:W2:Y:S01]  /*0050*/  S2R R0, SR_TID.X ;  /* 0x0000000000007919 */ /* 0x000ea20000002100 */
[----:B0-----:R-:W-:Y:S01]  /*0060*/  IMAD R3, R5, -0x200, R2 ;  /* 0xfffffe0005037824 */ /* 0x001fe200078e0202 */
[----:B--2---:R-:W-:-:S04]  /*0070*/  MOV R2, R0 ;  /* 0x0000000000027202 */ /* 0x004fc80000000f00 */
        /* <DEDUP_REMOVED lines=9> */
[----:B0-----:R-:W-:Y:S01]  /*0110*/  @!P0 IMAD.WIDE.U32 R8, R13, 0x2, R8 ;  /* 0x000000020d088825 */ /* 0x001fe200078e0008 */
[----:B------:R-:W-:-:S04]  /*0120*/  PRMT R13, RZ, 0x7610, R13 ;  /* 0x00007610ff0d7816 */ /* 0x000fc8000000000d */
[----:B-1----:R0:W5:Y:S07]  /*0130*/  @!P0 LDG.E.U16 R4, desc[UR4][R8.64] ;  /* 0x0000000408048981 */ /* 0x00216e000c1e1500 */
[----:B------:R-:W-:Y:S01]  /*0140*/  @!P3 LEA R19, R5, R0, 0x9 ;  /* 0x000000000513b211 */ /* 0x000fe200078e48ff */
[----:B------:R-:W-:Y:S01]  /*0150*/  @!P3 VIADD R0, R0, 0x80 ;  /* 0x000000800000b836 */ /* 0x000fe20000000000 */
[----:B------:R-:W1:Y:S04]  /*0160*/  @!P3 LDC.64 R10, c[0x0][0x390] ;  /* 0x0000e400ff0abb82 */ /* 0x000e680000000a00 */
[----:B------:R-:W-:Y:S01]  /*0170*/  ISETP.GE.AND P2, PT, R0, R3, PT ;  /* 0x000000030000720c */ /* 0x000fe20003f46270 */
[----:B--2---:R-:W-:-:S12]  /*0180*/  @!P1 IMAD.WIDE.U32 R14, R17, 0x2, R14 ;  /* 0x00000002110e9825 */ /* 0x004fd800078e000e */
[----:B------:R-:W2:Y:S01]  /*0190*/  @!P2 LDC.64 R6, c[0x0][0x390] ;  /* 0x0000e400ff06ab82 */ /* 0x000ea20000000a00 */
[----:B------:R-:W-:Y:S02]  /*01a0*/  @!P2 IMAD R21, R5, 0x200, R0 ;  /* 0x000002000515a824 */ /* 0x000fe400078e0200 */
[----:B-1----:R-:W-:Y:S01]  /*01b0*/  @!P3 IMAD.WIDE.U32 R18, R19, 0x2, R10 ;  /* 0x000000021312b825 */ /* 0x002fe200078e000a */
[----:B------:R-:W-:-:S04]  /*01c0*/  PRMT R10, RZ, 0x7610, R10 ;  /* 0x00007610ff0a7816 */ /* 0x000fc8000000000a */
[----:B------:R0:W5:Y:S01]  /*01d0*/  @!P3 LDG.E.U16 R13, desc[UR4][R18.64] ;  /* 0x00000004120db981 */ /* 0x000162000c1e1500 */
[----:B--2---:R-:W-:Y:S01]  /*01e0*/  @!P2 IMAD.WIDE.U32 R16, R21, 0x2, R6 ;  /* 0x000000021510a825 */ /* 0x004fe200078e0006 */
[----:B------:R-:W-:-:S04]  /*01f0*/  PRMT R7, RZ, 0x7610, R7 ;  /* 0x00007610ff077816 */ /* 0x000fc80000000007 */
[----:B------:R0:W5:Y:S04]  /*0200*/  @!P2 LDG.E.U16 R10, desc[UR4][R16.64] ;  /* 0x00000004100aa981 */ /* 0x000168000c1e1500 */
[----:B------:R0:W5:Y:S01]  /*0210*/  @!P1 LDG.E.U16 R7, desc[UR4][R14.64] ;  /* 0x000000040e079981 */ /* 0x000162000c1e1500 */
[----:B------:R-:W-:Y:S01]  /*0220*/  ISETP.GE.AND P0, PT, R2, R3, PT ;  /* 0x000000030200720c */ /* 0x000fe20003f06270 */
[----:B------:R-:W-:-:S12]  /*0230*/  BSSY.RECONVERGENT B1, `(.L_x_10510) ;  /* 0x0000034000017945 */ /* 0x000fd80003800200 */
[----:B0-----:R-:W-:Y:S05]  /*0240*/  @P0 BRA `(.L_x_10511) ;  /* 0x0000000000c80947 */ /* 0x001fea0003800000 */
        /* <DEDUP_REMOVED lines=19> */
[----:B------:R-:W-:Y:S05]  /*0380*/  CALL.REL.NOINC `($__internal_27_$__cuda_sm3x_div_rn_ftz_f32_slowpath) ;  /* 0x0000000c00947944 */ /* 0x000fea0003c00000 */
[----:B------:R-:W-:-:S07]  /*0390*/  IMAD.MOV.U32 R6, RZ, RZ, R15 ;  /* 0x000000ffff067224 */ /* 0x000fce00078e000f */
.L_x_10513:
[----:B------:R-:W-:Y:S05]  /*03a0*/  BSYNC.RECONVERGENT B2 ;  /* 0x0000000000027941 */ /* 0x000fea0003800200 */
.L_x_10512:
        /* <DEDUP_REMOVED lines=28> */
.L_x_10511:
[----:B------:R-:W-:Y:S05]  /*0570*/  BSYNC.RECONVERGENT B1 ;  /* 0x0000000000017941 */ /* 0x000fea0003800200 */
.L_x_10510:
        /* <DEDUP_REMOVED lines=25> */
.L_x_10517:
[----:B------:R-:W-:Y:S05]  /*0710*/  BSYNC.RECONVERGENT B2 ;  /* 0x0000000000027941 */ /* 0x000fea0003800200 */
.L_x_10516:
        /* <DEDUP_REMOVED lines=28> */
.L_x_10515:
[----:B------:R-:W-:Y:S05]  /*08e0*/  BSYNC.RECONVERGENT B1 ;  /* 0x0000000000017941 */ /* 0x000fea0003800200 */
.L_x_10514:
        /* <DEDUP_REMOVED lines=25> */
.L_x_10521:
[----:B------:R-:W-:Y:S05]  /*0a80*/  BSYNC.RECONVERGENT B2 ;  /* 0x0000000000027941 */ /* 0x000fea0003800200 */
.L_x_10520:
        /* <DEDUP_REMOVED lines=28> */
.L_x_10519:
[----:B------:R-:W-:Y:S05]  /*0c50*/  BSYNC.RECONVERGENT B1 ;  /* 0x0000000000017941 */ /* 0x000fea0003800200 */
.L_x_10518:
[----:B------:R-:W-:Y:S01]  /*0c60*/  IADD3 R0, PT, PT, R2, 0x180, RZ ;  /* 0x0000018002007810 */ /* 0x000fe20007ffe0ff */
[----:B------:R-:W-:Y:S03]  /*0c70*/  BSSY.RECONVERGENT B1, `(.L_x_10522) ;  /* 0x0000035000017945 */ /* 0x000fe60003800200 */
[----:B------:R-:W-:-:S13]  /*0c80*/  ISETP.GE.AND P0, PT, R0, R3, PT ;  /* 0x000000030000720c */ /* 0x000fda0003f06270 */
[----:B------:R-:W-:Y:S05]  /*0c90*/  @P0 BRA `(.L_x_10523) ;  /* 0x0000000000c80947 */ /* 0x000fea0003800000 */
[----:B------:R-:W0:Y:S01]  /*0ca0*/  LDC.U16 R0, c[0x0][0x386] ;  /* 0x0000e180ff007b82 */ /* 0x000e220000000400 */
[----:B-----5:R-:W-:Y:S01]  /*0cb0*/  HADD2.F32 R19, -RZ, R10.H0_H0 ;  /* 0x2000000aff137230 */ /* 0x020fe20000004100 */
[----:B------:R-:W-:Y:S01]  /*0cc0*/  BSSY.RECONVERGENT B2, `(.L_x_10524) ;  /* 0x0000013000027945 */ /* 0x000fe20003800200 */
[----:B0-----:R-:W-:-:S03]  /*0cd0*/  HADD2.F32 R10, -RZ, R0.H0_H0 ;  /* 0x20000000ff0a7230 */ /* 0x001fc60000004100 */
        /* <DEDUP_REMOVED lines=15> */
[----:B------:R-:W-:Y:S05]  /*0dd0*/  CALL.REL.NOINC `($__internal_27_$__cuda_sm3x_div_rn_ftz_f32_slowpath) ;  /* 0x0000000400007944 */ /* 0x000fea0003c00000 */
[----:B------:R-:W-:-:S07]  /*0de0*/  MOV R8, R15 ;  /* 0x0000000f00087202 */ /* 0x000fce0000000f00 */
.L_x_10525:
[----:B------:R-:W-:Y:S05]  /*0df0*/  BSYNC.RECONVERGENT B2 ;  /* 0x0000000000027941 */ /* 0x000fea0003800200 */
.L_x_10524:
        /* <DEDUP_REMOVED lines=28> */
.L_x_10523:
[----:B------:R-:W-:Y:S05]  /*0fc0*/  BSYNC.RECONVERGENT B1 ;  /* 0x0000000000017941 */ /* 0x000fea0003800200 */
.L_x_10522:
[----:B------:R-:W-:Y:S01]  /*0fd0*/  ISETP.GE.AND P0, PT, R2, R3, PT ;  /* 0x000000030200720c */ /* 0x000fe20003f06270 */
[----:B------:R-:W-:Y:S04]  /*0fe0*/  BSSY.RECONVERGENT B0, `(.L_x_10526) ;  /* 0x0000017000007945 */ /* 0x000fe80003800200 */
[----:B------:R-:W-:Y:S08]  /*0ff0*/  BSSY.RELIABLE B1, `(.L_x_10527) ;  /* 0x000000f000017945 */ /* 0x000ff00003800100 */
[----:B------:R-:W-:Y:S05]  /*1000*/  @P0 BRA `(.L_x_10528) ;  /* 0x0000000000340947 */ /* 0x000fea0003800000 */
[----:B------:R-:W0:Y:S01]  /*1010*/  LDC.64 R8, c[0x0][0x388] ;  /* 0x0000e200ff087b82 */ /* 0x000e220000000a00 */
[----:B------:R-:W-:Y:S01]  /*1020*/  LEA R11, R5, R2, 0x9 ;  /* 0x00000002050b7211 */ /* 0x000fe200078e48ff */
[----:B------:R-:W-:-:S05]  /*1030*/  IMAD.MOV.U32 R2, RZ, RZ, R6 ;  /* 0x000000ffff027224 */ /* 0x000fca00078e0006 */
[----:B------:R-:W-:-:S13]  /*1040*/  ISETP.GE.AND P0, PT, R2, R3, PT ;  /* 0x000000030200720c */ /* 0x000fda0003f06270 */
[----:B------:R-:W-:Y:S05]  /*1050*/  @P0 BREAK.RELIABLE B1 ;  /* 0x0000000000010942 */ /* 0x000fea0003800100 */
[----:B0-----:R-:W-:-:S05]  /*1060*/  IMAD.WIDE.U32 R8, R11, 0x2, R8 ;  /* 0x000000020b087825 */ /* 0x001fca00078e0008 */
[----:B-----5:R0:W-:Y:S01]  /*1070*/  STG.E.U16 desc[UR4][R8.64], R4 ;  /* 0x0000000408007986 */ /* 0x0201e2000c101504 */
[----:B------:R-:W-:Y:S05]  /*1080*/  @P0 BRA `(.L_x_10529) ;  /* 0x0000000000300947 */ /* 0x000fea0003800000 */
[----:B0-----:R-:W0:Y:S01]  /*1090*/  LDC.64 R8, c[0x0][0x388] ;  /* 0x0000e200ff087b82 */ /* 0x001e220000000a00 */
[----:B------:R-:W-:Y:S02]  /*10a0*/  LEA R11, R5, R2, 0x9 ;  /* 0x00000002050b7211 */ /* 0x000fe400078e48ff */
[----:B------:R-:W-:-:S03]  /*10b0*/  IADD3 R2, PT, PT, R2, 0x80, RZ ;  /* 0x0000008002027810 */ /* 0x000fc60007ffe0ff */
[----:B0-----:R-:W-:-:S05]  /*10c0*/  IMAD.WIDE.U32 R8, R11, 0x2, R8 ;  /* 0x000000020b087825 */ /* 0x001fca00078e0008 */
[----:B------:R0:W-:Y:S02]  /*10d0*/  STG.E.U16 desc[UR4][R8.64], R7 ;  /* 0x0000000708007986 */ /* 0x0001e4000c101504 */
.L_x_10528:
[----:B------:R-:W-:Y:S05]  /*10e0*/  BSYNC.RELIABLE B1 ;  /* 0x0000000000017941 */ /* 0x000fea0003800100 */
.L_x_10527:
[----:B------:R-:W-:-:S13]  /*10f0*/  ISETP.GE.AND P0, PT, R2, R3, PT ;  /* 0x000000030200720c */ /* 0x000fda0003f06270 */
[----:B0----5:R-:W0:Y:S01]  /*1100*/  @!P0 LDC.64 R6, c[0x0][0x388] ;  /* 0x0000e200ff068b82 */ /* 0x021e220000000a00 */
[----:B------:R-:W-:Y:S01]  /*1110*/  @!P0 IMAD R9, R5, 0x200, R2 ;  /* 0x0000020005098824 */ /* 0x000fe200078e0202 */
[----:B------:R-:W-:-:S03]  /*1120*/  @!P0 IADD3 R2, PT, PT, R2, 0x80, RZ ;  /* 0x0000008002028810 */ /* 0x000fc60007ffe0ff */
[----:B0-----:R-:W-:-:S05]  /*1130*/  @!P0 IMAD.WIDE.U32 R6, R9, 0x2, R6 ;  /* 0x0000000209068825 */ /* 0x001fca00078e0006 */
[----:B------:R1:W-:Y:S02]  /*1140*/  @!P0 STG.E.U16 desc[UR4][R6.64], R13 ;  /* 0x0000000d06008986 */ /* 0x0003e4000c101504 */
.L_x_10529:
[----:B------:R-:W-:Y:S05]  /*1150*/  BSYNC.RECONVERGENT B0 ;  /* 0x0000000000007941 */ /* 0x000fea0003800200 */
.L_x_10526:
[----:B------:R-:W-:Y:S05]  /*1160*/  WARPSYNC.ALL ;  /* 0x0000000000007948 */ /* 0x000fea0003800000 */
[----:B------:R-:W-:-:S13]  /*1170*/  ISETP.GE.AND P0, PT, R2, R3, PT ;  /* 0x000000030200720c */ /* 0x000fda0003f06270 */
[----:B------:R-:W-:Y:S05]  /*1180*/  @P0 EXIT ;  /* 0x000000000000094d */ /* 0x000fea0003800000 */
[----:B-1----:R-:W1:Y:S01]  /*1190*/  LDC.64 R6, c[0x0][0x388] ;  /* 0x0000e200ff067b82 */ /* 0x002e620000000a00 */
[----:B------:R-:W-:-:S05]  /*11a0*/  LEA R3, R5, R2, 0x9 ;  /* 0x0000000205037211 */ /* 0x000fca00078e48ff */
[----:B-1----:R-:W-:-:S05]  /*11b0*/  IMAD.WIDE.U32 R2, R3, 0x2, R6 ;  /* 0x0000000203027825 */ /* 0x002fca00078e0006 */
[----:B------:R-:W-:Y:S01]  /*11c0*/  STG.E.U16 desc[UR4][R2.64], R19 ;  /* 0x0000001302007986 */ /* 0x000fe2000c101504 */
[----:B------:R-:W-:Y:S05]  /*11d0*/  EXIT ;  /* 0x000000000000794d */ /* 0x000fea0003800000 */
        .weak           $__internal_27_$__cuda_sm3x_div_rn_ftz_f32_slowpath
        .type           $__internal_27_$__cuda_sm3x_div_rn_ftz_f32_slowpath,@function
        .size           $__internal_27_$__cuda_sm3x_div_rn_ftz_f32_slowpath,(.L_x_16774 - $__internal_27_$__cuda_sm3x_div_rn_ftz_f32_slowpath)
$__internal_27_$__cuda_sm3x_div_rn_ftz_f32_slowpath:
        /* <DEDUP_REMOVED lines=32> */
.L_x_10532:
[----:B------:R-:W-:Y:S05]  /*13e0*/  BSYNC.RELIABLE B3 ;  /* 0x0000000000037941 */ /* 0x000fea0003800100 */
.L_x_10531:
[----:B------:R-:W-:Y:S01]  /*13f0*/  IADD3 R9, PT, PT, R9, -0x7f, RZ ;  /* 0xffffff8109097810 */ /* 0x000fe20007ffe0ff */
[----:B------:R-:W-:Y:S01]  /*1400*/  VIADD R12, R12, 0xffffff81 ;  /* 0xffffff810c0c7836 */ /* 0x000fe20000000000 */
[----:B------:R-:W-:Y:S03]  /*1410*/  BSSY.RECONVERGENT B3, `(.L_x_10537) ;  /* 0x000001a000037945 */ /* 0x000fe60003800200 */
        /* <DEDUP_REMOVED lines=24> */
.L_x_10538:
[----:B------:R-:W-:-:S07]  /*15a0*/  LEA R15, R9, R15, 0x17 ;  /* 0x0000000f090f7211 */ /* 0x000fce00078eb8ff */
.L_x_10539:
[----:B------:R-:W-:Y:S05]  /*15b0*/  BSYNC.RECONVERGENT B3 ;  /* 0x0000000000037941 */ /* 0x000fea0003800200 */
.L_x_10537:
[----:B------:R-:W-:Y:S05]  /*15c0*/  BRA `(.L_x_10540) ;  /* 0x0000000000207947 */ /* 0x000fea0003800000 */
.L_x_10536:
[----:B------:R-:W-:-:S04]  /*15d0*/  LOP3.LUT R0, R11, 0x80000000, R0, 0x48, !PT ;  /* 0x800000000b007812 */ /* 0x000fc800078e4800 */
[----:B------:R-:W-:Y:S01]  /*15e0*/  LOP3.LUT R15, R0, 0x7f800000, RZ, 0xfc, !PT ;  /* 0x7f800000000f7812 */ /* 0x000fe200078efcff */
[----:B------:R-:W-:Y:S06]  /*15f0*/  BRA `(.L_x_10540) ;  /* 0x0000000000147947 */ /* 0x000fec0003800000 */
.L_x_10535:
[----:B------:R-:W-:Y:S01]  /*1600*/  LOP3.LUT R15, R11, 0x80000000, R0, 0x48, !PT ;  /* 0x800000000b0f7812 */ /* 0x000fe200078e4800 */
[----:B------:R-:W-:Y:S06]  /*1610*/  BRA `(.L_x_10540) ;  /* 0x00000000000c7947 */ /* 0x000fec0003800000 */
.L_x_10534:
[----:B------:R-:W0:Y:S01]  /*1620*/  MUFU.RSQ R15, -QNAN ;  /* 0xffc00000000f7908 */ /* 0x000e220000001400 */
[----:B------:R-:W-:Y:S05]  /*1630*/  BRA `(.L_x_10540) ;  /* 0x0000000000047947 */ /* 0x000fea0003800000 */
.L_x_10533:
[----:B------:R-:W-:-:S07]  /*1640*/  FADD.FTZ R15, R0, R11 ;  /* 0x0000000b000f7221 */ /* 0x000fce0000010000 */
.L_x_10540:
[----:B------:R-:W-:Y:S05]  /*1650*/  BSYNC.RECONVERGENT B0 ;  /* 0x0000000000007941 */ /* 0x000fea0003800200 */
.L_x_10530:
[----:B------:R-:W-:-:S04]  /*1660*/  HFMA2 R9, -RZ, RZ, 0, 0 ;  /* 0x00000000ff097431 */ /* 0x000fc800000001ff */
[----:B0-----:R-:W-:Y:S05]  /*1670*/  RET.REL.NODEC R8 `(_ZN2at6native27unrolled_elementwise_kernelINS0_13BUnaryFunctorIN3c104HalfES4_S4_ZZZNS0_17atan2_kernel_cudaERNS_18TensorIteratorBaseEENKUlvE_clEvENKUlvE1_clEvEUlS4_S4_E_EESt5arrayIPcLm2EELi4E23TrivialOffsetCalculatorILi1EjESF_NS0_6memory15LoadWithoutCastENSG_16StoreWithoutCastEEEviT_T0_T2_T3_T4_T5_) ;  /* 0xffffffe808607950 */ /* 0x001fea0003c3ffff */
.L_x_10541:
        /* <DEDUP_REMOVED lines=16> */
.L_x_16774:


//--------------------- .text._ZN2at6native29vectorized_elementwise_kernelILi2ENS0_13BUnaryFunctorIN3c104HalfES4_S4_ZZZNS0_17atan2_kernel_cudaERNS_18TensorIteratorBaseEENKUlvE_clEvENKUlvE1_clEvEUlS4_S4_E_EESt5arrayIPcLm2EEEEviT0_T1_ --------------------------
	.section	.text._ZN2at6native29vectorized_elementwise_kernelILi2ENS0_13BUnaryFunctorIN3c104HalfES4_S4_ZZZNS0_17atan2_kernel_cudaERNS_18TensorIteratorBaseEENKUlvE_clEvENKUlvE1_clEvEUlS4_S4_E_EESt5arrayIPcLm2EEEEviT0_T1_,"ax",@progbits
	.align	128
        .global         _ZN2at6native29vectorized_elementwise_kernelILi2ENS0_13BUnaryFunctorIN3c104HalfES4_S4_ZZZNS0_17atan2_kernel_cudaERNS_18TensorIteratorBaseEENKUlvE_clEvENKUlvE1_clEvEUlS4_S4_E_EESt5arrayIPcLm2EEEEviT0_T1_
        .type           _ZN2at6native29vectorized_elementwise_kernelILi2ENS0_13BUnaryFunctorIN3c104HalfES4_S4_ZZZNS0_17atan2_kernel_cudaERNS_18TensorIteratorBaseEENKUlvE_clEvENKUlvE1_clEvEUlS4_S4_E_EESt5arrayIPcLm2EEEEviT0_T1_,@function
        .size           _ZN2at6native29vectorized_elementwise_kernelILi2ENS0_13BUnaryFunctorIN3c104HalfES4_S4_ZZZNS0_17atan2_kernel_cudaERNS_18TensorIteratorBaseEENKUlvE_clEvENKUlvE1_clEvEUlS4_S4_E_EESt5arrayIPcLm2EEEEviT0_T1_,(.L_x_16775 - _ZN2at6native29vectorized_elementwise_kernelILi2ENS0_13BUnaryFunctorIN3c104HalfES4_S4_ZZZNS0_17atan2_kernel_cudaERNS_18TensorIteratorBaseEENKUlvE_clEvENKUlvE1_clEvEUlS4_S4_E_EESt5arrayIPcLm2EEEEviT0_T1_)
        .other          _ZN2at6native29vectorized_elementwise_kernelILi2ENS0_13BUnaryFunctorIN3c104HalfES4_S4_ZZZNS0_17atan2_kernel_cudaERNS_18TensorIteratorBaseEENKUlvE_clEvENKUlvE1_clEvEUlS4_S4_E_EESt5arrayIPcLm2EEEEviT0_T1_,@"STO_CUDA_ENTRY STV_DEFAULT"
_ZN2at6native29vectorized_elementwise_kernelILi2ENS0_13BUnaryFunctorIN3c104HalfES4_S4_ZZZNS0_17atan2_kernel_cudaERNS_18TensorIteratorBaseEENKUlvE_clEvENKUlvE1_clEvEUlS4_S4_E_EESt5arrayIPcLm2EEEEviT0_T1_:
.text._ZN2at6native29vectorized_elementwise_kernelILi2ENS0_13BUnaryFunctorIN3c104HalfES4_S4_ZZZNS0_17atan2_kernel_cudaERNS_18TensorIteratorBaseEENKUlvE_clEvENKUlvE1_clEvEUlS4_S4_E_EESt5arrayIPcLm2EEEEviT0_T1_:
        /* <DEDUP_REMOVED lines=9> */
[----:B------:R-:W-:Y:S02]  /*0090*/  PRMT R3, RZ, 0x7610, R3 ;  /* 0x00007610ff037816 */ /* 0x000fe40000000003 */
[----:B0-----:R-:W-:Y:S02]  /*00a0*/  ISETP.GE.U32.AND P6, PT, R29, R18, PT ;  /* 0x000000121d00720c */ /* 0x001fe40003fc6070 */
[----:B------:R-:W-:-:S11]  /*00b0*/  MOV R13, R29 ;  /* 0x0000001d000d7202 */ /* 0x000fd60000000f00 */
[----:B------:R-:W-:Y:S01]  /*00c0*/  @!P6 IADD3 R29, PT, PT, R13, 0x80, RZ ;  /* 0x000000800d1de810 */ /* 0x000fe20007ffe0ff */
[----:B------:R-:W0:Y:S01]  /*00d0*/  @!P6 LDC.64 R4, c[0x0][0x390] ;  /* 0x0000e400ff04eb82 */ /* 0x000e220000000a00 */
[----:B------:R-:W-:Y:S02]  /*00e0*/  @!P6 IADD3 R9, PT, PT, R2, R13, RZ ;  /* 0x0000000d0209e210 */ /* 0x000fe40007ffe0ff */
[----:B------:R-:W-:-:S13]  /*00f0*/  ISETP.GE.U32.AND P5, PT, R29, R18, PT ;  /* 0x000000121d00720c */ /* 0x000fda0003fa6070 */
[----:B------:R-:W-:Y:S01]  /*0100*/  @!P5 IADD3 R6, PT, PT, R2, R29, RZ ;  /* 0x0000001d0206d210 */ /* 0x000fe20007ffe0ff */
[----:B------:R-:W1:Y:S01]  /*0110*/  @!P5 LDC.64 R14, c[0x0][0x390] ;  /* 0x0000e400ff0edb82 */ /* 0x000e620000000a00 */
[----:B------:R-:W-:-:S04]  /*0120*/  @!P5 IADD3 R29, PT, PT, R29, 0x80, RZ ;  /* 0x000000801d1dd810 */ /* 0x000fc80007ffe0ff */
[----:B------:R-:W-:Y:S01]  /*0130*/  ISETP.GE.U32.AND P4, PT, R29, R18, PT ;  /* 0x000000121d00720c */ /* 0x000fe20003f86070 */
[----:B0-----:R-:W-:-:S05]  /*0140*/  @!P6 IMAD.WIDE.U32 R4, R9, 0x2, R4 ;  /* 0x000000020904e825 */ /* 0x001fca00078e0004 */
[----:B------:R0:W5:Y:S07]  /*0150*/  @!P6 LDG.E.U16 R3, desc[UR4][R4.64] ;  /* 0x000000040403e981 */ /* 0x00016e000c1e1500 */
[----:B------:R-:W-:Y:S01]  /*0160*/  @!P4 IADD3 R7, PT, PT, R2, R29, RZ ;  /* 0x0000001d0207c210 */ /* 0x000fe20007ffe0ff */
[----:B------:R-:W2:Y:S01]  /*0170*/  @!P4 LDC.64 R26, c[0x0][0x390] ;  /* 0x0000e400ff1acb82 */ /* 0x000ea20000000a00 */
[----:B------:R-:W-:-:S04]  /*0180*/  @!P4 IADD3 R29, PT, PT, R29, 0x80, RZ ;  /* 0x000000801d1dc810 */ /* 0x000fc80007ffe0ff */
[----:B------:R-:W-:-:S13]  /*0190*/  ISETP.GE.U32.AND P3, PT, R29, R18, PT ;  /* 0x000000121d00720c */ /* 0x000fda0003f66070 */
[----:B------:R-:W-:Y:S01]  /*01a0*/  @!P3 IADD3 R0, PT, PT, R2, R29, RZ ;  /* 0x0000001d0200b210 */ /* 0x000fe20007ffe0ff */
[----:B------:R-:W3:Y:S01]  /*01b0*/  @!P3 LDC.64 R22, c[0x0][0x390] ;  /* 0x0000e400ff16bb82 */ /* 0x000ee20000000a00 */
[----:B------:R-:W-:-:S04]  /*01c0*/  @!P3 IADD3 R29, PT, PT, R29, 0x80, RZ ;  /* 0x000000801d1db810 */ /* 0x000fc80007ffe0ff */
[----:B------:R-:W-:-:S13]  /*01d0*/  ISETP.GE.U32.AND P2, PT, R29, R18, PT ;  /* 0x000000121d00720c */ /* 0x000fda0003f46070 */
[----:B------:R-:W-:Y:S01]  /*01e0*/  @!P2 IMAD.IADD R19, R2, 0x1, R29 ;  /* 0x000000010213a824 */ /* 0x000fe200078e021d */
[----:B------:R-:W-:Y:S01]  /*01f0*/  @!P2 IADD3 R29, PT, PT, R29, 0x80, RZ ;  /* 0x000000801d1da810 */ /* 0x000fe20007ffe0ff */
[----:B------:R-:W4:Y:S03]  /*0200*/  @!P2 LDC.64 R20, c[0x0][0x390] ;  /* 0x0000e400ff14ab82 */ /* 0x000f260000000a00 */
[----:B------:R-:W-:-:S13]  /*0210*/  ISETP.GE.U32.AND P1, PT, R29, R18, PT ;  /* 0x000000121d00720c */ /* 0x000fda0003f26070 */
[----:B------:R-:W-:Y:S01]  /*0220*/  @!P1 IADD3 R11, PT, PT, R2, R29, RZ ;  /* 0x0000001d020b9210 */ /* 0x000fe20007ffe0ff */
[----:B------:R-:W4:Y:S01]  /*0230*/  @!P1 LDC.64 R16, c[0x0][0x390] ;  /* 0x0000e400ff109b82 */ /* 0x000f220000000a00 */
[----:B------:R-:W-:-:S04]  /*0240*/  @!P1 IADD3 R29, PT, PT, R29, 0x80, RZ ;  /* 0x000000801d1d9810 */ /* 0x000fc80007ffe0ff */
[----:B------:R-:W-:-:S13]  /*0250*/  ISETP.GE.U32.AND P0, PT, R29, R18, PT ;  /* 0x000000121d00720c */ /* 0x000fda0003f06070 */
[----:B------:R-:W-:Y:S01]  /*0260*/  @!P0 IADD3 R9, PT, PT, R2, R29, RZ ;  /* 0x0000001d02098210 */ /* 0x000fe20007ffe0ff */
[----:B0-----:R-:W0:Y:S01]  /*0270*/  @!P0 LDC.64 R4, c[0x0][0x390] ;  /* 0x0000e400ff048b82 */ /* 0x001e220000000a00 */
[----:B------:R-:W-:-:S04]  /*0280*/  @!P0 IADD3 R29, PT, PT, R29, 0x80, RZ ;  /* 0x000000801d1d8810 */ /* 0x000fc80007ffe0ff */
[----:B------:R-:W-:-:S13]  /*0290*/  ISETP.GE.U32.AND P6, PT, R29, R18, PT ;  /* 0x000000121d00720c */ /* 0x000fda0003fc6070 */
[----:B------:R-:W4:Y:S01]  /*02a0*/  @!P6 LDC.64 R24, c[0x0][0x390] ;  /* 0x0000e400ff18eb82 */ /* 0x000f220000000a00 */
[----:B-1----:R-:W-:Y:S01]  /*02b0*/  @!P5 IMAD.WIDE.U32 R14, R6, 0x2, R14 ;  /* 0x00000002060ed825 */ /* 0x002fe200078e000e */
[----:B------:R-:W-:Y:S02]  /*02c0*/  PRMT R6, RZ, 0x7610, R6 ;  /* 0x00007610ff067816 */ /* 0x000fe40000000006 */
[----:B------:R-:W-:Y:S01]  /*02d0*/  @!P6 IADD3 R29, PT, PT, R2, R29, RZ ;  /* 0x0000001d021de210 */ /* 0x000fe20007ffe0ff */
[----:B--2---:R-:W-:Y:S01]  /*02e0*/  @!P4 IMAD.WIDE.U32 R26, R7, 0x2, R26 ;  /* 0x00000002071ac825 */ /* 0x004fe200078e001a */
[----:B------:R-:W-:Y:S02]  /*02f0*/  PRMT R7, RZ, 0x7610, R7 ;  /* 0x00007610ff077816 */ /* 0x000fe40000000007 */
[----:B------:R1:W5:Y:S01]  /*0300*/  @!P5 LDG.E.U16 R6, desc[UR4][R14.64] ;  /* 0x000000040e06d981 */ /* 0x000362000c1e1500 */
[----:B0-----:R-:W-:Y:S01]  /*0310*/  @!P0 IMAD.WIDE.U32 R4, R9, 0x2, R4 ;  /* 0x0000000209048825 */ /* 0x001fe200078e0004 */
[----:B------:R-:W-:-:S02]  /*0320*/  PRMT R8, RZ, 0x7610, R8 ;  /* 0x00007610ff087816 */ /* 0x000fc40000000008 */
[----:B------:R-:W-:Y:S01]  /*0330*/  PRMT R9, RZ, 0x7610, R9 ;  /* 0x00007610ff097816 */ /* 0x000fe20000000009 */
[----:B---3--:R-:W-:Y:S01]  /*0340*/  @!P3 IMAD.WIDE.U32 R22, R0, 0x2, R22 ;  /* 0x000000020016b825 */ /* 0x008fe200078e0016 */
[----:B------:R-:W-:Y:S01]  /*0350*/  PRMT R10, RZ, 0x7610, R10 ;  /* 0x00007610ff0a7816 */ /* 0x000fe2000000000a */
[----:B------:R0:W5:Y:S02]  /*0360*/  @!P4 LDG.E.U16 R7, desc[UR4][R26.64] ;  /* 0x000000041a07c981 */ /* 0x000164000c1e1500 */
[----:B----4-:R-:W-:Y:S01]  /*0370*/  @!P2 IMAD.WIDE.U32 R20, R19, 0x2, R20 ;  /* 0x000000021314a825 */ /* 0x010fe200078e0014 */
[----:B-1----:R-:W-:Y:S01]  /*0380*/  PRMT R14, RZ, 0x7610, R14 ;  /* 0x00007610ff0e7816 */ /* 0x002fe2000000000e */
[----:B------:R0:W5:Y:S02]  /*0390*/  @!P3 LDG.E.U16 R8, desc[UR4][R22.64] ;  /* 0x000000041608b981 */ /* 0x000164000c1e1500 */
[----:B------:R-:W-:Y:S02]  /*03a0*/  @!P1 IMAD.WIDE.U32 R16, R11, 0x2, R16 ;  /* 0x000000020b109825 */ /* 0x000fe400078e0010 */
[----:B------:R0:W5:Y:S02]  /*03b0*/  @!P2 LDG.E.U16 R9, desc[UR4][R20.64] ;  /* 0x000000041409a981 */ /* 0x000164000c1e1500 */
[----:B------:R-:W-:-:S02]  /*03c0*/  @!P6 IMAD.WIDE.U32 R24, R29, 0x2, R24 ;  /* 0x000000021d18e825 */ /* 0x000fc400078e0018 */
[----:B------:R0:W5:Y:S04]  /*03d0*/  @!P1 LDG.E.U16 R10, desc[UR4][R16.64] ;  /* 0x00000004100a9981 */ /* 0x000168000c1e1500 */
[----:B------:R0:W5:Y:S01]  /*03e0*/  @!P6 LDG.E.U16 R14, desc[UR4][R24.64] ;  /* 0x00000004180ee981 */ /* 0x000162000c1e1500 */
[----:B------:R-:W-:-:S06]  /*03f0*/  PRMT R11, RZ, 0x7610, R11 ;  /* 0x00007610ff0b7816 */ /* 0x000fcc000000000b */
[----:B------:R0:W5:Y:S01]  /*0400*/  @!P0 LDG.E.U16 R11, desc[UR4][R4.64] ;  /* 0x00000004040b8981 */ /* 0x000162000c1e1500 */
[----:B------:R-:W-:Y:S01]  /*0410*/  ISETP.GE.U32.AND P0, PT, R13, R18, PT ;  /* 0x000000120d00720c */ /* 0x000fe20003f06070 */
        /* <DEDUP_REMOVED lines=20> */
[----:B------:R-:W-:Y:S05]  /*0560*/  CALL.REL.NOINC `($__internal_28_$__cuda_sm3x_div_rn_ftz_f32_slowpath) ;  /* 0x0000003400347944 */ /* 0x000fea0003c00000 */
[----:B------:R-:W-:-:S07]  /*0570*/  MOV R4, R0 ;  /* 0x0000000000047202 */ /* 0x000fce0000000f00 */
.L_x_10546:
[----:B------:R-:W-:Y:S05]  /*0580*/  BSYNC.RECONVERGENT B3 ;  /* 0x0000000000037941 */ /* 0x000fea0003800200 */
.L_x_10545:
        /* <DEDUP_REMOVED lines=28> */
.L_x_10544:
[----:B------:R-:W-:Y:S05]  /*0750*/  BSYNC.RECONVERGENT B2 ;  /* 0x0000000000027941 */ /* 0x000fea0003800200 */
.L_x_10543:
[----:B------:R-:W-:Y:S01]  /*0760*/  IADD3 R12, PT, PT, R13, 0x80, RZ ;  /* 0x000000800d0c7810 */ /* 0x000fe20007ffe0ff */
[----:B------:R-:W-:Y:S03]  /*0770*/  BSSY.RECONVERGENT B2, `(.L_x_10547) ;  /* 0x0000034000027945 */ /* 0x000fe60003800200 */
[----:B------:R-:W-:-:S13]  /*0780*/  ISETP.GE.U32.AND P0, PT, R12, R18, PT ;  /* 0x000000120c00720c */ /* 0x000fda0003f06070 */
        /* <DEDUP_REMOVED lines=21> */
.L_x_10550:
[----:B------:R-:W-:Y:S05]  /*08e0*/  BSYNC.RECONVERGENT B3 ;  /* 0x0000000000037941 */ /* 0x000fea0003800200 */
.L_x_10549:
        /* <DEDUP_REMOVED lines=28> */
.L_x_10548:
[----:B------:R-:W-:Y:S05]  /*0ab0*/  BSYNC.RECONVERGENT B2 ;  /* 0x0000000000027941 */ /* 0x000fea0003800200 */
.L_x_10547:
[----:B------:R-:W-:Y:S01]  /*0ac0*/  IADD3 R15, PT, PT, R13, 0x100, RZ ;  /* 0x000001000d0f7810 */ /* 0x000fe20007ffe0ff */
[----:B------:R-:W-:Y:S03]  /*0ad0*/  BSSY.RECONVERGENT B2, `(.L_x_10551) ;  /* 0x0000034000027945 */ /* 0x000fe60003800200 */
[----:B------:R-:W-:-:S13]  /*0ae0*/  ISETP.GE.U32.AND P0, PT, R15, R18, PT ;  /* 0x000000120f00720c */ /* 0x000fda0003f06070 */
[----:B------:R-:W-:Y:S05]  /*0af0*/  @P0 BRA `(.L_x_10552) ;  /* 0x0000000000c40947 */ /* 0x000fea0003800000 */
[----:B-----5:R-:W0:Y:S01]  /*0b00*/  LDC.U16 R6, c[0x0][0x386] ;  /* 0x0000e180ff067b82 */ /* 0x020e220000000400 */
[----:B------:R-:W-:Y:S01]  /*0b10*/  HADD2.F32 R7, -RZ, R7.H0_H0 ;  /* 0x20000007ff077230 */ /* 0x000fe20000004100 */
        /* <DEDUP_REMOVED lines=17> */
[----:B------:R-:W-:-:S07]  /*0c30*/  IMAD.MOV.U32 R4, RZ, RZ, R0 ;  /* 0x000000ffff047224 */ /* 0x000fce00078e0000 */
.L_x_10554:
[----:B------:R-:W-:Y:S05]  /*0c40*/  BSYNC.RECONVERGENT B3 ;  /* 0x0000000000037941 */ /* 0x000fea0003800200 */
.L_x_10553:
        /* <DEDUP_REMOVED lines=28> */
.L_x_10552:
[----:B------:R-:W-:Y:S05]  /*0e10*/  BSYNC.RECONVERGENT B2 ;  /* 0x0000000000027941 */ /* 0x000fea0003800200 */
.L_x_10551:
[----:B-----5:R-:W-:Y:S01]  /*0e20*/  IADD3 R7, PT, PT, R13, 0x180, RZ ;  /* 0x000001800d077810 */ /* 0x020fe20007ffe0ff */
[----:B------:R-:W-:Y:S03]  /*0e30*/  BSSY.RECONVERGENT B2, `(.L_x_10555) ;  /* 0x0000034000027945 */ /* 0x000fe60003800200 */
[----:B------:R-:W-:-:S13]  /*0e40*/  ISETP.GE.U32.AND P0, PT, R7, R18, PT ;  /* 0x000000120700720c */ /* 0x000fda0003f06070 */
[----:B------:R-:W-:Y:S05]  /*0e50*/  @P0 BRA `(.L_x_10556) ;  /* 0x0000000000c40947 */ /* 0x000fea0003800000 */
[----:B------:R-:W0:Y:S01]  /*0e60*/  LDC.U16 R7, c[0x0][0x386] ;  /* 0x0000e180ff077b82 */ /* 0x000e220000000400 */
        /* <DEDUP_REMOVED lines=19> */
.L_x_10558:
[----:B------:R-:W-:Y:S05]  /*0fa0*/  BSYNC.RECONVERGENT B3 ;  /* 0x0000000000037941 */ /* 0x000fea0003800200 */
.L_x_10557:
        /* <DEDUP_REMOVED lines=28> */
.L_x_10556:
[----:B------:R-:W-:Y:S05]  /*1170*/  BSYNC.RECONVERGENT B2 ;  /* 0x0000000000027941 */ /* 0x000fea0003800200 */
.L_x_10555:
[----:B------:R-:W-:Y:S01]  /*1180*/  VIADD R15, R13, 0x200 ;  /* 0x000002000d0f7836 */ /* 0x000fe20000000000 */
[----:B------:R-:W-:Y:S04]  /*1190*/  BSSY.RECONVERGENT B2, `(.L_x_10559) ;  /* 0x0000034000027945 */ /* 0x000fe80003800200 */
        /* <DEDUP_REMOVED lines=22> */
.L_x_10562:
[----:B------:R-:W-:Y:S05]  /*1300*/  BSYNC.RECONVERGENT B3 ;  /* 0x0000000000037941 */ /* 0x000fea0003800200 */
.L_x_10561:
        /* <DEDUP_REMOVED lines=28> */
.L_x_10560:
[----:B------:R-:W-:Y:S05]  /*14d0*/  BSYNC.RECONVERGENT B2 ;  /* 0x0000000000027941 */ /* 0x000fea0003800200 */
.L_x_10559:
[----:B------:R-:W-:Y:S01]  /*14e0*/  IADD3 R9, PT, PT, R13, 0x280, RZ ;  /* 0x000002800d097810 */ /* 0x000fe20007ffe0ff */
        /* <DEDUP_REMOVED lines=23> */
.L_x_10566:
[----:B------:R-:W-:Y:S05]  /*1660*/  BSYNC.RECONVERGENT B3 ;  /* 0x0000000000037941 */ /* 0x000fea0003800200 */
.L_x_10565:
        /* <DEDUP_REMOVED lines=28> */
.L_x_10564:
[----:B------:R-:W-:Y:S05]  /*1830*/  BSYNC.RECONVERGENT B2 ;  /* 0x0000000000027941 */ /* 0x000fea0003800200 */
.L_x_10563:
        /* <DEDUP_REMOVED lines=24> */
.L_x_10570:
[----:B------:R-:W-:Y:S05]  /*19c0*/  BSYNC.RECONVERGENT B3 ;  /* 0x0000000000037941 */ /* 0x000fea0003800200 */
.L_x_10569:
        /* <DEDUP_REMOVED lines=28> */
.L_x_10568:
[----:B------:R-:W-:Y:S05]  /*1b90*/  BSYNC.RECONVERGENT B2 ;  /* 0x0000000000027941 */ /* 0x000fea0003800200 */
.L_x_10567:
        /* <DEDUP_REMOVED lines=24> */
.L_x_10574:
[----:B------:R-:W-:Y:S05]  /*1d20*/  BSYNC.RECONVERGENT B3 ;  /* 0x0000000000037941 */ /* 0x000fea0003800200 */
.L_x_10573:
        /* <DEDUP_REMOVED lines=28> */
.L_x_10572:
[----:B------:R-:W-:Y:S05]  /*1ef0*/  BSYNC.RECONVERGENT B2 ;  /* 0x0000000000027941 */ /* 0x000fea0003800200 */
.L_x_10571:
        /* <DEDUP_REMOVED lines=16> */
.L_x_10577:
[----:B------:R-:W-:-:S13]  /*2000*/  ISETP.GE.U32.AND P0, PT, R13, R18, PT ;  /* 0x000000120d00720c */ /* 0x000fda0003f06070 */
[----:B------:R-:W-:Y:S05]  /*2010*/  @P0 BRA `(.L_x_10579) ;  /* 0x0000000000300947 */ /* 0x000fea0003800000 */
[----:B0-----:R-:W0:Y:S01]  /*2020*/  LDC.64 R4, c[0x0][0x388] ;  /* 0x0000e200ff047b82 */ /* 0x001e220000000a00 */
[----:B------:R-:W-:Y:S02]  /*2030*/  IADD3 R3, PT, PT, R2, R13, RZ ;  /* 0x0000000d02037210 */ /* 0x000fe40007ffe0ff */
[----:B------:R-:W-:-:S03]  /*2040*/  IADD3 R13, PT, PT, R13, 0x80, RZ ;  /* 0x000000800d0d7810 */ /* 0x000fc60007ffe0ff */
[----:B0-----:R-:W-:-:S05]  /*2050*/  IMAD.WIDE.U32 R4, R3, 0x2, R4 ;  /* 0x0000000203047825 */ /* 0x001fca00078e0004 */
[----:B------:R1:W-:Y:S02]  /*2060*/  STG.E.U16 desc[UR4][R4.64], R6 ;  /* 0x0000000604007986 */ /* 0x0003e4000c101504 */
.L_x_10578:
[----:B------:R-:W-:-:S13]  /*2070*/  ISETP.GE.U32.AND P0, PT, R13, R18, PT ;  /* 0x000000120d00720c */ /* 0x000fda0003f06070 */
[----:B------:R-:W-:Y:S05]  /*2080*/  @P0 BRA `(.L_x_10580) ;  /* 0x0000000000300947 */ /* 0x000fea0003800000 */
[----:B-1----:R-:W1:Y:S01]  /*2090*/  LDC.64 R4, c[0x0][0x388] ;  /* 0x0000e200ff047b82 */ /* 0x002e620000000a00 */
[----:B0-----:R-:W-:Y:S01]  /*20a0*/  IADD3 R3, PT, PT, R2, R13, RZ ;  /* 0x0000000d02037210 */ /* 0x001fe20007ffe0ff */
[----:B------:R-:W-:-:S04]  /*20b0*/  VIADD R13, R13, 0x80 ;  /* 0x000000800d0d7836 */ /* 0x000fc80000000000 */
[----:B-1----:R-:W-:-:S05]  /*20c0*/  IMAD.WIDE.U32 R4, R3, 0x2, R4 ;  /* 0x0000000203047825 */ /* 0x002fca00078e0004 */
[----:B------:R1:W-:Y:S02]  /*20d0*/  STG.E.U16 desc[UR4][R4.64], R7 ;  /* 0x0000000704007986 */ /* 0x0003e4000c101504 */
.L_x_10579:
[----:B------:R-:W-:-:S13]  /*20e0*/  ISETP.GE.U32.AND P0, PT, R13, R18, PT ;  /* 0x000000120d00720c */ /* 0x000fda0003f06070 */
[----:B------:R-:W-:Y:S05]  /*20f0*/  @P0 BRA `(.L_x_10581) ;  /* 0x0000000000340947 */ /* 0x000fea0003800000 */
[----:B01----:R-:W0:Y:S01]  /*2100*/  LDC.64 R4, c[0x0][0x388] ;  /* 0x0000e200ff047b82 */ /* 0x003e220000000a00 */
[----:B------:R-:W-:Y:S02]  /*2110*/  IADD3 R3, PT, PT, R2, R13, RZ ;  /* 0x0000000d02037210 */ /* 0x000fe40007ffe0ff */
[----:B------:R-:W-:-:S03]  /*2120*/  IADD3 R13, PT, PT, R13, 0x80, RZ ;  /* 0x000000800d0d7810 */ /* 0x000fc60007ffe0ff */
[----:B0-----:R-:W-:-:S05]  /*2130*/  IMAD.WIDE.U32 R4, R3, 0x2, R4 ;  /* 0x0000000203047825 */ /* 0x001fca00078e0004 */
[----:B------:R2:W-:Y:S02]  /*2140*/  STG.E.U16 desc[UR4][R4.64], R8 ;  /* 0x0000000804007986 */ /* 0x0005e4000c101504 */
.L_x_10580:
        /* <DEDUP_REMOVED lines=8> */
.L_x_10581:
[----:B------:R-:W-:Y:S05]  /*21d0*/  BSYNC.RELIABLE B1 ;  /* 0x0000000000017941 */ /* 0x000fea0003800100 */
.L_x_10576:
[----:B------:R-:W-:-:S13]  /*21e0*/  ISETP.GE.U32.AND P0, PT, R13, R18, PT ;  /* 0x000000120d00720c */ /* 0x000fda0003f06070 */
[----:B012---:R-:W0:Y:S01]  /*21f0*/  @!P0 LDC.64 R4, c[0x0][0x388] ;  /* 0x0000e200ff048b82 */ /* 0x007e220000000a00 */
[----:B------:R-:W-:Y:S02]  /*2200*/  @!P0 IADD3 R3, PT, PT, R2, R13, RZ ;  /* 0x0000000d02038210 */ /* 0x000fe40007ffe0ff */
[----:B------:R-:W-:-:S03]  /*2210*/  @!P0 IADD3 R13, PT, PT, R13, 0x80, RZ ;  /* 0x000000800d0d8810 */ /* 0x000fc60007ffe0ff */
[----:B0-----:R-:W-:-:S05]  /*2220*/  @!P0 IMAD.WIDE.U32 R4, R3, 0x2, R4 ;  /* 0x0000000203048825 */ /* 0x001fca00078e0004 */
[----:B------:R3:W-:Y:S02]  /*2230*/  @!P0 STG.E.U16 desc[UR4][R4.64], R10 ;  /* 0x0000000a04008986 */ /* 0x0007e4000c101504 */
.L_x_10582:
[----:B------:R-:W-:Y:S05]  /*2240*/  BSYNC.RECONVERGENT B0 ;  /* 0x0000000000007941 */ /* 0x000fea0003800200 */
.L_x_10575:
        /* <DEDUP_REMOVED lines=8> */
.L_x_10542:
[----:B------:R-:W0:Y:S01]  /*22d0*/  S2R R3, SR_TID.X ;  /* 0x0000000000037919 */ /* 0x000e220000002100 */
[----:B------:R-:W1:Y:S02]  /*22e0*/  LDC.64 R4, c[0x0][0x390] ;  /* 0x0000e400ff047b82 */ /* 0x000e640000000a00 */
[----:B-1----:R-:W-:-:S04]  /*22f0*/  IMAD.WIDE.U32 R4, R2, 0x2, R4 ;  /* 0x0000000202047825 */ /* 0x002fc800078e0004 */
[----:B0-----:R-:W-:-:S05]  /*2300*/  IMAD.WIDE.U32 R16, R3, 0x4, R4 ;  /* 0x0000000403107825 */ /* 0x001fca00078e0004 */
[----:B------:R-:W2:Y:S04]  /*2310*/  LDG.E R10, desc[UR4][R16.64] ;  /* 0x00000004100a7981 */ /* 0x000ea8000c1e1900 */
[----:B------:R0:W5:Y:S04]  /*2320*/  LDG.E R12, desc[UR4][R16.64+0x200] ;  /* 0x00020004100c7981 */ /* 0x000168000c1e1900 */
[----:B------:R0:W5:Y:S04]  /*2330*/  LDG.E R20, desc[UR4][R16.64+0x400] ;  /* 0x0004000410147981 */ /* 0x000168000c1e1900 */
[----:B------:R0:W5:Y:S01]  /*2340*/  LDG.E R18, desc[UR4][R16.64+0x600] ;  /* 0x0006000410127981 */ /* 0x000162000c1e1900 */
[----:B------:R-:W1:Y:S01]  /*2350*/  LDC.U16 R5, c[0x0][0x386] ;  /* 0x0000e180ff057b82 */ /* 0x000e620000000400 */
[----:B------:R-:W-:Y:S01]  /*2360*/  HFMA2 R8, -RZ, RZ, 2.04296875, -15.78125 ;  /* 0x4016cbe4ff087431 */ /* 0x000fe200000001ff */
[----:B------:R-:W-:Y:S01]  /*2370*/  BSSY.RECONVERGENT B2, `(.L_x_10583) ;  /* 0x0000017000027945 */ /* 0x000fe20003800200 */
[----:B-1----:R-:W-:-:S05]  /*2380*/  HADD2.F32 R5, -RZ, R5.H0_H0 ;  /* 0x20000005ff057230 */ /* 0x002fca0000004100 */
[C---:B------:R-:W-:Y:S01]  /*2390*/  FADD.FTZ R6, |R5|.reuse, -RZ ;  /* 0x800000ff05067221 */ /* 0x040fe20000010200 */
[----:B------:R-:W-:Y:S01]  /*23a0*/  ISETP.GE.AND P2, PT, R5, RZ, PT ;  /* 0x000000ff0500720c */ /* 0x000fe20003f46270 */
[----:B--2---:R-:W-:-:S05]  /*23b0*/  HADD2.F32 R14, -RZ, R10.H0_H0 ;  /* 0x2000000aff0e7230 */ /* 0x004fca0000004100 */
        /* <DEDUP_REMOVED lines=14> */
[----:B------:R-:W-:Y:S01]  /*24a0*/  IMAD.MOV.U32 R15, RZ, RZ, R9 ;  /* 0x000000ffff0f7224 */ /* 0x000fe200078e0009 */
[----:B------:R-:W-:-:S07]  /*24b0*/  MOV R4, 0x24d0 ;  /* 0x000024d000047802 */ /* 0x000fce0000000f00 */
[----:B-----5:R-:W-:Y:S05]  /*24c0*/  CALL.REL.NOINC `($__internal_28_$__cuda_sm3x_div_rn_ftz_f32_slowpath) ;  /* 0x00000014005c7944 */ /* 0x020fea0003c00000 */
[----:B------:R-:W-:-:S07]  /*24d0*/  MOV R4, R0 ;  /* 0x0000000000047202 */ /* 0x000fce0000000f00 */
.L_x_10584:
[----:B------:R-:W-:Y:S05]  /*24e0*/  BSYNC.RECONVERGENT B2 ;  /* 0x0000000000027941 */ /* 0x000fea0003800200 */
.L_x_10583:
[----:B------:R-:W-:Y:S02]  /*24f0*/  HFMA2 R11, -RZ, RZ, 0.89990234375, 10328 ;  /* 0x3b33710bff0b7431 */ /* 0x000fe400000001ff */
[----:B------:R-:W-:Y:S01]  /*2500*/  FMUL.FTZ R0, R4, R4 ;  /* 0x0000000404007220 */ /* 0x000fe20000410000 */
[----:B------:R-:W-:Y:S01]  /*2510*/  HADD2.F32 R10, -RZ, R10.H1_H1 ;  /* 0x3000000aff0a7230 */ /* 0x000fe20000004100 */
[----:B------:R-:W-:Y:S01]  /*2520*/  MOV R13, 0x3f6ee581 ;  /* 0x3f6ee581000d7802 */ /* 0x000fe20000000f00 */
[----:B------:R-:W-:Y:S01]  /*2530*/  BSSY.RECONVERGENT B2, `(.L_x_10585) ;  /* 0x0000026000027945 */ /* 0x000fe20003800200 */
[----:B------:R-:W-:Y:S01]  /*2540*/  FFMA.FTZ R11, R0, R11, -0.015681877732276916504 ;  /* 0xbc807748000b7423 */ /* 0x000fe2000001000b */
[----:B------:R-:W-:Y:S01]  /*2550*/  FSETP.NEU.FTZ.AND P1, PT, |R5|, |R14|, PT ;  /* 0x4000000e0500720b */ /* 0x000fe20003f3d200 */
[C---:B------:R-:W-:Y:S01]  /*2560*/  FADD.FTZ R17, |R10|.reuse, -RZ ;  /* 0x800000ff0a117221 */ /* 0x040fe20000010200 */
[----:B------:R-:W-:Y:S01]  /*2570*/  FSETP.GT.FTZ.AND P4, PT, |R10|, |R5|, PT ;  /* 0x400000050a00720b */ /* 0x000fe20003f94200 */
[C---:B------:R-:W-:Y:S01]  /*2580*/  FFMA.FTZ R11, R0.reuse, R11, 0.042200751602649688721 ;  /* 0x3d2cdab2000b7423 */ /* 0x040fe2000001000b */
[----:B------:R-:W-:Y:S01]  /*2590*/  FSETP.NEU.FTZ.AND P0, PT, R9, RZ, PT ;  /* 0x000000ff0900720b */ /* 0x000fe20003f1d000 */
[----:B------:R-:W-:Y:S01]  /*25a0*/  FADD.FTZ R9, |R5|, |R14| ;  /* 0x4000000e05097221 */ /* 0x000fe20000010200 */
        /* <DEDUP_REMOVED lines=28> */
[----:B-----5:R-:W-:Y:S05]  /*2770*/  CALL.REL.NOINC `($__internal_28_$__cuda_sm3x_div_rn_ftz_f32_slowpath) ;  /* 0x0000001000b07944 */ /* 0x020fea0003c00000 */
[----:B------:R-:W-:-:S07]  /*2780*/  MOV R4, R0 ;  /* 0x0000000000047202 */ /* 0x000fce0000000f00 */
.L_x_10586:
[----:B------:R-:W-:Y:S05]  /*2790*/  BSYNC.RECONVERGENT B2 ;  /* 0x0000000000027941 */ /* 0x000fea0003800200 */
.L_x_10585:
[----:B------:R-:W-:Y:S02]  /*27a0*/  HFMA2 R11, -RZ, RZ, 0.89990234375, 10328 ;  /* 0x3b33710bff0b7431 */ /* 0x000fe400000001ff */
[----:B------:R-:W-:Y:S01]  /*27b0*/  FMUL.FTZ R0, R4, R4 ;  /* 0x0000000404007220 */ /* 0x000fe20000410000 */
[----:B-----5:R-:W-:Y:S01]  /*27c0*/  HADD2.F32 R14, -RZ, R12.H0_H0 ;  /* 0x2000000cff0e7230 */ /* 0x020fe20000004100 */
[----:B------:R-:W-:Y:S01]  /*27d0*/  MOV R17, 0x3f6ee581 ;  /* 0x3f6ee58100117802 */ /* 0x000fe20000000f00 */
[----:B------:R-:W-:Y:S01]  /*27e0*/  BSSY.RECONVERGENT B2, `(.L_x_10587) ;  /* 0x0000027000027945 */ /* 0x000fe20003800200 */
[----:B------:R-:W-:Y:S01]  /*27f0*/  FFMA.FTZ R11, R0, R11, -0.015681877732276916504 ;  /* 0xbc807748000b7423 */ /* 0x000fe2000001000b */
[----:B------:R-:W-:Y:S01]  /*2800*/  FSETP.NEU.FTZ.AND P1, PT, |R5|, |R10|, PT ;  /* 0x4000000a0500720b */ /* 0x000fe20003f3d200 */
[C---:B------:R-:W-:Y:S01]  /*2810*/  FADD.FTZ R19, |R14|.reuse, -RZ ;  /* 0x800000ff0e137221 */ /* 0x040fe20000010200 */
[----:B------:R-:W-:Y:S01]  /*2820*/  FSETP.GT.FTZ.AND P3, PT, |R14|, |R5|, PT ;  /* 0x400000050e00720b */ /* 0x000fe20003f74200 */
[----:B------:R-:W-:Y:S01]  /*2830*/  FFMA.FTZ R11, R0, R11, 0.042200751602649688721 ;  /* 0x3d2cdab2000b7423 */ /* 0x000fe2000001000b */
[----:B------:R-:W-:-:S03]  /*2840*/  FSETP.NEU.FTZ.AND P0, PT, R15, RZ, PT ;  /* 0x000000ff0f00720b */ /* 0x000fc60003f1d000 */
        /* <DEDUP_REMOVED lines=30> */
[----:B------:R-:W-:Y:S05]  /*2a30*/  CALL.REL.NOINC `($__internal_28_$__cuda_sm3x_div_rn_ftz_f32_slowpath) ;  /* 0x0000001000007944 */ /* 0x000fea0003c00000 */
[----:B------:R-:W-:-:S07]  /*2a40*/  MOV R4, R0 ;  /* 0x0000000000047202 */ /* 0x000fce0000000f00 */
.L_x_10588:
[----:B------:R-:W-:Y:S05]  /*2a50*/  BSYNC.RECONVERGENT B2 ;  /* 0x0000000000027941 */ /* 0x000fea0003800200 */
.L_x_10587:
[----:B------:R-:W-:Y:S02]  /*2a60*/  IMAD.MOV.U32 R13, RZ, RZ, 0x3b33710b ;  /* 0x3b33710bff0d7424 */ /* 0x000fe400078e00ff */
[----:B------:R-:W-:Y:S01]  /*2a70*/  FMUL.FTZ R0, R4, R4 ;  /* 0x0000000404007220 */ /* 0x000fe20000410000 */
[----:B------:R-:W-:Y:S02]  /*2a80*/  HADD2.F32 R12, -RZ, R12.H1_H1 ;  /* 0x3000000cff0c7230 */ /* 0x000fe40000004100 */
[----:B------:R-:W-:Y:S01]  /*2a90*/  HFMA2 R17, -RZ, RZ, 1.857421875, -1409 ;  /* 0x3f6ee581ff117431 */ /* 0x000fe200000001ff */
[----:B------:R-:W-:Y:S01]  /*2aa0*/  FSETP.NEU.FTZ.AND P1, PT, |R5|, |R14|, PT ;  /* 0x4000000e0500720b */ /* 0x000fe20003f3d200 */
[----:B------:R-:W-:Y:S01]  /*2ab0*/  FFMA.FTZ R13, R0, R13, -0.015681877732276916504 ;  /* 0xbc807748000d7423 */ /* 0x000fe2000001000d */
[----:B------:R-:W-:Y:S01]  /*2ac0*/  FSETP.NEU.FTZ.AND P0, PT, R11, RZ, PT ;  /* 0x000000ff0b00720b */ /* 0x000fe20003f1d000 */
[C---:B------:R-:W-:Y:S01]  /*2ad0*/  FADD.FTZ R19, |R12|.reuse, -RZ ;  /* 0x800000ff0c137221 */ /* 0x040fe20000010200 */
[----:B------:R-:W-:Y:S01]  /*2ae0*/  FSETP.GT.FTZ.AND P4, PT, |R12|, |R5|, PT ;  /* 0x400000050c00720b */ /* 0x000fe20003f94200 */
        /* <DEDUP_REMOVED lines=31> */
[----:B------:R-:W-:Y:S05]  /*2ce0*/  CALL.REL.NOINC `($__internal_28_$__cuda_sm3x_div_rn_ftz_f32_slowpath) ;  /* 0x0000000c00547944 */ /* 0x000fea0003c00000 */
[----:B------:R-:W-:-:S07]  /*2cf0*/  MOV R4, R0 ;  /* 0x0000000000047202 */ /* 0x000fce0000000f00 */
.L_x_10590:
[----:B------:R-:W-:Y:S05]  /*2d00*/  BSYNC.RECONVERGENT B2 ;  /* 0x0000000000027941 */ /* 0x000fea0003800200 */
.L_x_10589:
[----:B------:R-:W-:Y:S02]  /*2d10*/  HFMA2 R13, -RZ, RZ, 0.89990234375, 10328 ;  /* 0x3b33710bff0d7431 */ /* 0x000fe400000001ff */
[----:B------:R-:W-:Y:S01]  /*2d20*/  FMUL.FTZ R0, R4, R4 ;  /* 0x0000000404007220 */ /* 0x000fe20000410000 */
[----:B------:R-:W-:Y:S01]  /*2d30*/  HADD2.F32 R14, -RZ, R20.H0_H0 ;  /* 0x20000014ff0e7230 */ /* 0x000fe20000004100 */
[----:B------:R-:W-:Y:S01]  /*2d40*/  MOV R19, 0x3f6ee581 ;  /* 0x3f6ee58100137802 */ /* 0x000fe20000000f00 */
[----:B------:R-:W-:Y:S01]  /*2d50*/  BSSY.RECONVERGENT B2, `(.L_x_10591) ;  /* 0x0000027000027945 */ /* 0x000fe20003800200 */
[----:B------:R-:W-:Y:S01]  /*2d60*/  FFMA.FTZ R13, R0, R13, -0.015681877732276916504 ;  /* 0xbc807748000d7423 */ /* 0x000fe2000001000d */
[----:B------:R-:W-:Y:S01]  /*2d70*/  FSETP.NEU.FTZ.AND P1, PT, |R5|, |R12|, PT ;  /* 0x4000000c0500720b */ /* 0x000fe20003f3d200 */
[C---:B------:R-:W-:Y:S01]  /*2d80*/  FADD.FTZ R21, |R14|.reuse, -RZ ;  /* 0x800000ff0e157221 */ /* 0x040fe20000010200 */
[----:B------:R-:W-:Y:S01]  /*2d90*/  FSETP.GT.FTZ.AND P3, PT, |R14|, |R5|, PT ;  /* 0x400000050e00720b */ /* 0x000fe20003f74200 */
[----:B------:R-:W-:Y:S01]  /*2da0*/  FFMA.FTZ R13, R0, R13, 0.042200751602649688721 ;  /* 0x3d2cdab2000d7423 */ /* 0x000fe2000001000d */
[----:B------:R-:W-:Y:S01]  /*2db0*/  FSETP.NEU.FTZ.AND P0, PT, R15, RZ, PT ;  /* 0x000000ff0f00720b */ /* 0x000fe20003f1d000 */
[----:B------:R-:W-:-:S02]  /*2dc0*/  FADD.FTZ R15, |R5|, |R12| ;  /* 0x4000000c050f7221 */ /* 0x000fc40000010200 */
        /* <DEDUP_REMOVED lines=31> */
.L_x_10592:
[----:B------:R-:W-:Y:S05]  /*2fc0*/  BSYNC.RECONVERGENT B2 ;  /* 0x0000000000027941 */ /* 0x000fea0003800200 */
.L_x_10591:
        /* <DEDUP_REMOVED lines=42> */
[----:B------:R-:W-:-:S07]  /*3270*/  IMAD.MOV.U32 R4, RZ, RZ, R0 ;  /* 0x000000ffff047224 */ /* 0x000fce00078e0000 */
.L_x_10594:
[----:B------:R-:W-:Y:S05]  /*3280*/  BSYNC.RECONVERGENT B2 ;  /* 0x0000000000027941 */ /* 0x000fea0003800200 */
.L_x_10593:
        /* <DEDUP_REMOVED lines=42> */
.L_x_10596:
[----:B------:R-:W-:Y:S05]  /*3530*/  BSYNC.RECONVERGENT B2 ;  /* 0x0000000000027941 */ /* 0x000fea0003800200 */
.L_x_10595:
[----:B------:R-:W-:Y:S02]  /*3540*/  HFMA2 R17, -RZ, RZ, 0.89990234375, 10328 ;  /* 0x3b33710bff117431 */ /* 0x000fe400000001ff */
[----:B------:R-:W-:Y:S01]  /*3550*/  FMUL.FTZ R0, R4, R4 ;  /* 0x0000000404007220 */ /* 0x000fe20000410000 */
[----:B------:R-:W-:Y:S01]  /*3560*/  HADD2.F32 R26, -RZ, R18.H1_H1 ;  /* 0x30000012ff1a7230 */ /* 0x000fe20000004100 */
        /* <DEDUP_REMOVED lines=40> */
.L_x_10598:
[----:B------:R-:W-:Y:S05]  /*37f0*/  BSYNC.RECONVERGENT B2 ;  /* 0x0000000000027941 */ /* 0x000fea0003800200 */
.L_x_10597:
[----:B------:R-:W-:Y:S02]  /*3800*/  HFMA2 R15, -RZ, RZ, 0.89990234375, 10328 ;  /* 0x3b33710bff0f7431 */ /* 0x000fe400000001ff */
[----:B------:R-:W-:Y:S01]  /*3810*/  FMUL.FTZ R0, R4, R4 ;  /* 0x0000000404007220 */ /* 0x000fe20000410000 */
[----:B------:R-:W-:Y:S02]  /*3820*/  MOV R19, 0x3f6ee581 ;  /* 0x3f6ee58100137802 */ /* 0x000fe40000000f00 */
[----:B------:R-:W-:Y:S01]  /*3830*/  FSETP.NEU.FTZ.AND P0, PT, R18, RZ, PT ;  /* 0x000000ff1200720b */ /* 0x000fe20003f1d000 */
[----:B------:R-:W-:Y:S01]  /*3840*/  FFMA.FTZ R15, R0, R15, -0.015681877732276916504 ;  /* 0xbc807748000f7423 */ /* 0x000fe2000001000f */
[C---:B------:R-:W-:Y:S01]  /*3850*/  FSETP.NEU.FTZ.AND P1, PT, |R5|.reuse, |R26|, PT ;  /* 0x4000001a0500720b */ /* 0x040fe20003f3d200 */
[----:B------:R-:W-:Y:S01]  /*3860*/  FADD.FTZ R5, |R5|, |R26| ;  /* 0x4000001a05057221 */ /* 0x000fe20000010200 */
[----:B------:R-:W-:Y:S01]  /*3870*/  F2FP.F16.F32.PACK_AB R9, R10, R9 ;  /* 0x000000090a09723e */ /* 0x000fe200000000ff */
[----:B------:R-:W-:Y:S01]  /*3880*/  FFMA.FTZ R15, R0, R15, 0.042200751602649688721 ;  /* 0x3d2cdab2000f7423 */ /* 0x000fe2000001000f */
[----:B------:R-:W-:-:S02]  /*3890*/  F2FP.F16.F32.PACK_AB R11, R12, R11 ;  /* 0x0000000b0c0b723e */ /* 0x000fc400000000ff */
[----:B------:R-:W-:Y:S01]  /*38a0*/  F2FP.F16.F32.PACK_AB R13, R20, R13 ;  /* 0x0000000d140d723e */ /* 0x000fe200000000ff */
        /* <DEDUP_REMOVED lines=25> */
        .weak           $__internal_28_$__cuda_sm3x_div_rn_ftz_f32_slowpath
        .type           $__internal_28_$__cuda_sm3x_div_rn_ftz_f32_slowpath,@function
        .size           $__internal_28_$__cuda_sm3x_div_rn_ftz_f32_slowpath,(.L_x_16775 - $__internal_28_$__cuda_sm3x_div_rn_ftz_f32_slowpath)
$__internal_28_$__cuda_sm3x_div_rn_ftz_f32_slowpath:
        /* <DEDUP_REMOVED lines=37> */
.L_x_10601:
[----:B------:R-:W-:Y:S05]  /*3c90*/  BSYNC.RELIABLE B1 ;  /* 0x0000000000017941 */ /* 0x000fea0003800100 */
.L_x_10600:
        /* <DEDUP_REMOVED lines=27> */
.L_x_10607:
[----:B------:R-:W-:-:S07]  /*3e50*/  LEA R0, R19, R0, 0x17 ;  /* 0x0000000013007211 */ /* 0x000fce00078eb8ff */
.L_x_10608:
[----:B------:R-:W-:Y:S05]  /*3e60*/  BSYNC.RECONVERGENT B1 ;  /* 0x0000000000017941 */ /* 0x000fea0003800200 */
.L_x_10606:
[----:B------:R-:W-:Y:S05]  /*3e70*/  BRA `(.L_x_10609) ;  /* 0x0000000000207947 */ /* 0x000fea0003800000 */
.L_x_10605:
[----:B------:R-:W-:-:S04]  /*3e80*/  LOP3.LUT R0, R15, 0x80000000, R0, 0x48, !PT ;  /* 0x800000000f007812 */ /* 0x000fc800078e4800 */
[----:B------:R-:W-:Y:S01]  /*3e90*/  LOP3.LUT R0, R0, 0x7f800000, RZ, 0xfc, !PT ;  /* 0x7f80000000007812 */ /* 0x000fe200078efcff */
[----:B------:R-:W-:Y:S06]  /*3ea0*/  BRA `(.L_x_10609) ;  /* 0x0000000000147947 */ /* 0x000fec0003800000 */
.L_x_10604:
[----:B------:R-:W-:Y:S01]  /*3eb0*/  LOP3.LUT R0, R15, 0x80000000, R0, 0x48, !PT ;  /* 0x800000000f007812 */ /* 0x000fe200078e4800 */
[----:B------:R-:W-:Y:S06]  /*3ec0*/  BRA `(.L_x_10609) ;  /* 0x00000000000c7947 */ /* 0x000fec0003800000 */
.L_x_10603:
[----:B------:R-:W0:Y:S01]  /*3ed0*/  MUFU.RSQ R0, -QNAN ;  /* 0xffc0000000007908 */ /* 0x000e220000001400 */
[----:B------:R-:W-:Y:S05]  /*3ee0*/  BRA `(.L_x_10609) ;  /* 0x0000000000047947 */ /* 0x000fea0003800000 */
.L_x_10602:
[----:B------:R-:W-:-:S07]  /*3ef0*/  FADD.FTZ R0, R0, R15 ;  /* 0x0000000f00007221 */ /* 0x000fce0000010000 */
.L_x_10609:
[----:B------:R-:W-:Y:S05]  /*3f00*/  BSYNC.RECONVERGENT B0 ;  /* 0x0000000000007941 */ /* 0x000fea0003800200 */
.L_x_10599:
[----:B------:R-:W-:Y:S01]  /*3f10*/  MOV R16, R4 ;  /* 0x0000000400107202 */ /* 0x000fe20000000f00 */
[----:B------:R-:W-:-:S04]  /*3f20*/  HFMA2 R17, -RZ, RZ, 0, 0 ;  /* 0x00000000ff117431 */ /* 0x000fc800000001ff */
[----:B0-----:R-:W-:Y:S05]  /*3f30*/  RET.REL.NODEC R16 `(_ZN2at6native29vectorized_elementwise_kernelILi2ENS0_13BUnaryFunctorIN3c104HalfES4_S4_ZZZNS0_17atan2_kernel_cudaERNS_18TensorIteratorBaseEENKUlvE_clEvENKUlvE1_clEvEUlS4_S4_E_EESt5arrayIPcLm2EEEEviT0_T1_) ;  /* 0xffffffc010307950 */ /* 0x001fea0003c3ffff */
.L_x_10610:
        /* <DEDUP_REMOVED lines=12> */
.L_x_16775:


//--------------------- .text._ZN2at6native29vectorized_elementwise_kernelILi4ENS0_13BUnaryFunctorIN3c104HalfES4_S4_ZZZNS0_17atan2_kernel_cudaERNS_18TensorIteratorBaseEENKUlvE_clEvENKUlvE1_clEvEUlS4_S4_E_EESt5arrayIPcLm2EEEEviT0_T1_ --------------------------
	.section	.text._ZN2at6native29vectorized_elementwise_kernelILi4ENS0_13BUnaryFunctorIN3c104HalfES4_S4_ZZZNS0_17atan2_kernel_cudaERNS_18TensorIteratorBaseEENKUlvE_clEvENKUlvE1_clEvEUlS4_S4_E_EESt5arrayIPcLm2EEEEviT0_T1_,"ax",@progbits
	.align	128
        .global         _ZN2at6native29vectorized_elementwise_kernelILi4ENS0_13BUnaryFunctorIN3c104HalfES4_S4_ZZZNS0_17atan2_kernel_cudaERNS_18TensorIteratorBaseEENKUlvE_clEvENKUlvE1_clEvEUlS4_S4_E_EESt5arrayIPcLm2EEEEviT0_T1_
        .type           _ZN2at6native29vectorized_elementwise_kernelILi4ENS0_13BUnaryFunctorIN3c104HalfES4_S4_ZZZNS0_17atan2_kernel_cudaERNS_18TensorIteratorBaseEENKUlvE_clEvENKUlvE1_clEvEUlS4_S4_E_EESt5arrayIPcLm2EEEEviT0_T1_,@function
        .size           _ZN2at6native29vectorized_elementwise_kernelILi4ENS0_13BUnaryFunctorIN3c104HalfES4_S4_ZZZNS0_17atan2_kernel_cudaERNS_18TensorIteratorBaseEENKUlvE_clEvENKUlvE1_clEvEUlS4_S4_E_EESt5arrayIPcLm2EEEEviT0_T1_,(.L_x_16776 - _ZN2at6native29vectorized_elementwise_kernelILi4ENS0_13BUnaryFunctorIN3c104HalfES4_S4_ZZZNS0_17atan2_kernel_cudaERNS_18TensorIteratorBaseEENKUlvE_clEvENKUlvE1_clEvEUlS4_S4_E_EESt5arrayIPcLm2EEEEviT0_T1_)
        .other          _ZN2at6native29vectorized_elementwise_kernelILi4ENS0_13BUnaryFunctorIN3c104HalfES4_S4_ZZZNS0_17atan2_kernel_cudaERNS_18TensorIteratorBaseEENKUlvE_clEvENKUlvE1_clEvEUlS4_S4_E_EESt5arrayIPcLm2EEEEviT0_T1_,@"STO_CUDA_ENTRY STV_DEFAULT"
_ZN2at6native29vectorized_elementwise_kernelILi4ENS0_13BUnaryFunctorIN3c104HalfES4_S4_ZZZNS0_17atan2_kernel_cudaERNS_18TensorIteratorBaseEENKUlvE_clEvENKUlvE1_clEvEUlS4_S4_E_EESt5arrayIPcLm2EEEEviT0_T1_:
.text._ZN2at6native29vectorized_elementwise_kernelILi4ENS0_13BUnaryFunctorIN3c104HalfES4_S4_ZZZNS0_17atan2_kernel_cudaERNS_18TensorIteratorBaseEENKUlvE_clEvENKUlvE1_clEvEUlS4_S4_E_EESt5arrayIPcLm2EEEEviT0_T1_:
        /* <DEDUP_REMOVED lines=30> */
[----:B------:R-:W-:Y:S01]  /*01e0*/  @!P2 IADD3 R27, PT, PT, R2, R29, RZ ;  /* 0x0000001d021ba210 */ /* 0x000fe20007ffe0ff */
[----:B------:R-:W4:Y:S01]  /*01f0*/  @!P2 LDC.64 R12, c[0x0][0x390] ;  /* 0x0000e400ff0cab82 */ /* 0x000f220000000a00 */
[----:B------:R-:W-:-:S04]  /*0200*/  @!P2 IADD3 R29, PT, PT, R29, 0x80, RZ ;  /* 0x000000801d1da810 */ /* 0x000fc80007ffe0ff */
[----:B------:R-:W-:-:S13]  /*0210*/  ISETP.GE.U32.AND P1, PT, R29, R20, PT ;  /* 0x000000141d00720c */ /* 0x000fda0003f26070 */
[----:B------:R-:W-:Y:S01]  /*0220*/  @!P1 IADD3 R15, PT, PT, R2, R29, RZ ;  /* 0x0000001d020f9210 */ /* 0x000fe20007ffe0ff */
[----:B------:R-:W1:Y:S01]  /*0230*/  @!P1 LDC.64 R10, c[0x0][0x390] ;  /* 0x0000e400ff0a9b82 */ /* 0x000e620000000a00 */
[----:B------:R-:W-:-:S04]  /*0240*/  @!P1 IADD3 R29, PT, PT, R29, 0x80, RZ ;  /* 0x000000801d1d9810 */ /* 0x000fc80007ffe0ff */
[----:B------:R-:W-:-:S13]  /*0250*/  ISETP.GE.U32.AND P0, PT, R29, R20, PT ;  /* 0x000000141d00720c */ /* 0x000fda0003f06070 */
[----:B------:R-:W-:Y:S01]  /*0260*/  @!P0 IADD3 R9, PT, PT, R2, R29, RZ ;  /* 0x0000001d02098210 */ /* 0x000fe20007ffe0ff */
[----:B--2---:R-:W-:Y:S01]  /*0270*/  @!P4 IMAD.WIDE.U32 R18, R7, 0x2, R18 ;  /* 0x000000020712c825 */ /* 0x004fe200078e0012 */
[----:B------:R-:W-:Y:S01]  /*0280*/  @!P0 IADD3 R29, PT, PT, R29, 0x80, RZ ;  /* 0x000000801d1d8810 */ /* 0x000fe20007ffe0ff */
[----:B0-----:R-:W0:Y:S03]  /*0290*/  @!P0 LDC.64 R4, c[0x0][0x390] ;  /* 0x0000e400ff048b82 */ /* 0x001e260000000a00 */
[----:B------:R-:W-:-:S13]  /*02a0*/  ISETP.GE.U32.AND P6, PT, R29, R20, PT ;  /* 0x000000141d00720c */ /* 0x000fda0003fc6070 */
[----:B------:R-:W2:Y:S01]  /*02b0*/  @!P6 LDC.64 R24, c[0x0][0x390] ;  /* 0x0000e400ff18eb82 */ /* 0x000ea20000000a00 */
[----:B------:R-:W-:Y:S02]  /*02c0*/  PRMT R7, RZ, 0x7610, R7 ;  /* 0x00007610ff077816 */ /* 0x000fe40000000007 */
[----:B------:R-:W-:Y:S01]  /*02d0*/  @!P6 IADD3 R29, PT, PT, R2, R29, RZ ;  /* 0x0000001d021de210 */ /* 0x000fe20007ffe0ff */
[----:B-1----:R-:W-:Y:S01]  /*02e0*/  @!P1 IMAD.WIDE.U32 R10, R15, 0x2, R10 ;  /* 0x000000020f0a9825 */ /* 0x002fe200078e000a */
[----:B------:R-:W-:Y:S02]  /*02f0*/  PRMT R8, RZ, 0x7610, R8 ;  /* 0x00007610ff087816 */ /* 0x000fe40000000008 */
[----:B------:R1:W5:Y:S01]  /*0300*/  @!P4 LDG.E.U16 R7, desc[UR4][R18.64] ;  /* 0x000000041207c981 */ /* 0x000362000c1e1500 */
[----:B------:R-:W-:Y:S01]  /*0310*/  PRMT R15, RZ, 0x7610, R15 ;  /* 0x00007610ff0f7816 */ /* 0x000fe2000000000f */
[----:B---3--:R-:W-:-:S04]  /*0320*/  @!P3 IMAD.WIDE.U32 R22, R0, 0x2, R22 ;  /* 0x000000020016b825 */ /* 0x008fc800078e0016 */
[----:B----4-:R-:W-:Y:S01]  /*0330*/  @!P2 IMAD.WIDE.U32 R12, R27, 0x2, R12 ;  /* 0x000000021b0ca825 */ /* 0x010fe200078e000c */
[----:B------:R-:W5:Y:S01]  /*0340*/  @!P3 LDG.E.U16 R8, desc[UR4][R22.64] ;  /* 0x000000041608b981 */ /* 0x000f62000c1e1500 */
[----:B-1----:R-:W-:-:S03]  /*0350*/  PRMT R19, RZ, 0x7610, R19 ;  /* 0x00007610ff137816 */ /* 0x002fc60000000013 */
[----:B------:R-:W5:Y:S01]  /*0360*/  @!P1 LDG.E.U16 R15, desc[UR4][R10.64] ;  /* 0x000000040a0f9981 */ /* 0x000f62000c1e1500 */
[----:B--2---:R-:W-:Y:S01]  /*0370*/  @!P6 IMAD.WIDE.U32 R24, R29, 0x2, R24 ;  /* 0x000000021d18e825 */ /* 0x004fe200078e0018 */
[----:B------:R-:W-:-:S04]  /*0380*/  PRMT R29, RZ, 0x7610, R29 ;  /* 0x00007610ff1d7816 */ /* 0x000fc8000000001d */
[----:B------:R-:W5:Y:S04]  /*0390*/  @!P6 LDG.E.U16 R19, desc[UR4][R24.64] ;  /* 0x000000041813e981 */ /* 0x000f68000c1e1500 */
[----:B------:R-:W5:Y:S01]  /*03a0*/  @!P2 LDG.E.U16 R29, desc[UR4][R12.64] ;  /* 0x000000040c1da981 */ /* 0x000f62000c1e1500 */
[----:B------:R-:W-:Y:S01]  /*03b0*/  @!P5 IMAD.WIDE.U32 R16, R6, 0x2, R16 ;  /* 0x000000020610d825 */ /* 0x000fe200078e0010 */
[----:B------:R-:W-:-:S03]  /*03c0*/  PRMT R6, RZ, 0x7610, R6 ;  /* 0x00007610ff067816 */ /* 0x000fc60000000006 */
[----:B0-----:R-:W-:-:S03]  /*03d0*/  @!P0 IMAD.WIDE.U32 R4, R9, 0x2, R4 ;  /* 0x0000000209048825 */ /* 0x001fc600078e0004 */
[----:B------:R0:W5:Y:S02]  /*03e0*/  @!P5 LDG.E.U16 R6, desc[UR4][R16.64] ;  /* 0x000000041006d981 */ /* 0x000164000c1e1500 */
[----:B0-----:R-:W-:-:S06]  /*03f0*/  PRMT R16, RZ, 0x7610, R16 ;  /* 0x00007610ff107816 */ /* 0x001fcc0000000010 */
        /* <DEDUP_REMOVED lines=22> */
[----:B------:R-:W-:Y:S05]  /*0560*/  CALL.REL.NOINC `($__internal_29_$__cuda_sm3x_div_rn_ftz_f32_slowpath) ;  /* 0x0000003000e47944 */ /* 0x000fea0003c00000 */
.L_x_10615:
[----:B------:R-:W-:Y:S05]  /*0570*/  BSYNC.RECONVERGENT B3 ;  /* 0x0000000000037941 */ /* 0x000fea0003800200 */
.L_x_10614:
        /* <DEDUP_REMOVED lines=28> */
.L_x_10613:
[----:B------:R-:W-:Y:S05]  /*0740*/  BSYNC.RECONVERGENT B2 ;  /* 0x0000000000027941 */ /* 0x000fea0003800200 */
.L_x_10612:
        /* <DEDUP_REMOVED lines=23> */
.L_x_10619:
[----:B------:R-:W-:Y:S05]  /*08c0*/  BSYNC.RECONVERGENT B3 ;  /* 0x0000000000037941 */ /* 0x000fea0003800200 */
.L_x_10618:
        /* <DEDUP_REMOVED lines=28> */
.L_x_10617:
[----:B------:R-:W-:Y:S05]  /*0a90*/  BSYNC.RECONVERGENT B2 ;  /* 0x0000000000027941 */ /* 0x000fea0003800200 */
.L_x_10616:
        /* <DEDUP_REMOVED lines=23> */
.L_x_10623:
[----:B------:R-:W-:Y:S05]  /*0c10*/  BSYNC.RECONVERGENT B3 ;  /* 0x0000000000037941 */ /* 0x000fea0003800200 */
.L_x_10622:
        /* <DEDUP_REMOVED lines=28> */
.L_x_10621:
[----:B------:R-:W-:Y:S05]  /*0de0*/  BSYNC.RECONVERGENT B2 ;  /* 0x0000000000027941 */ /* 0x000fea0003800200 */
.L_x_10620:
        /* <DEDUP_REMOVED lines=23> */
.L_x_10627:
[----:B------:R-:W-:Y:S05]  /*0f60*/  BSYNC.RECONVERGENT B3 ;  /* 0x0000000000037941 */ /* 0x000fea0003800200 */
.L_x_10626:
        /* <DEDUP_REMOVED lines=28> */
.L_x_10625:
[----:B------:R-:W-:Y:S05]  /*1130*/  BSYNC.RECONVERGENT B2 ;  /* 0x0000000000027941 */ /* 0x000fea0003800200 */
.L_x_10624:
        /* <DEDUP_REMOVED lines=23> */
.L_x_10631:
[----:B------:R-:W-:Y:S05]  /*12b0*/  BSYNC.RECONVERGENT B3 ;  /* 0x0000000000037941 */ /* 0x000fea0003800200 */
.L_x_10630:
        /* <DEDUP_REMOVED lines=28> */
.L_x_10629:
[----:B------:R-:W-:Y:S05]  /*1480*/  BSYNC.RECONVERGENT B2 ;  /* 0x0000000000027941 */ /* 0x000fea0003800200 */
.L_x_10628:
        /* <DEDUP_REMOVED lines=23> */
.L_x_10635:
[----:B------:R-:W-:Y:S05]  /*1600*/  BSYNC.RECONVERGENT B3 ;  /* 0x0000000000037941 */ /* 0x000fea0003800200 */
.L_x_10634:
        /* <DEDUP_REMOVED lines=28> */
.L_x_10633:
[----:B------:R-:W-:Y:S05]  /*17d0*/  BSYNC.RECONVERGENT B2 ;  /* 0x0000000000027941 */ /* 0x000fea0003800200 */
.L_x_10632:
        /* <DEDUP_REMOVED lines=23> */
.L_x_10639:
[----:B------:R-:W-:Y:S05]  /*1950*/  BSYNC.RECONVERGENT B3 ;  /* 0x0000000000037941 */ /* 0x000fea0003800200 */
.L_x_10638:
        /* <DEDUP_REMOVED lines=28> */
.L_x_10637:
[----:B------:R-:W-:Y:S05]  /*1b20*/  BSYNC.RECONVERGENT B2 ;  /* 0x0000000000027941 */ /* 0x000fea0003800200 */
.L_x_10636:
        /* <DEDUP_REMOVED lines=23> */
.L_x_10643:
[----:B------:R-:W-:Y:S05]  /*1ca0*/  BSYNC.RECONVERGENT B3 ;  /* 0x0000000000037941 */ /* 0x000fea0003800200 */
.L_x_10642:
        /* <DEDUP_REMOVED lines=28> */
.L_x_10641:
[----:B------:R-:W-:Y:S05]  /*1e70*/  BSYNC.RECONVERGENT B2 ;  /* 0x0000000000027941 */ /* 0x000fea0003800200 */
.L_x_10640:
        /* <DEDUP_REMOVED lines=16> */
.L_x_10646:
[----:B------:R-:W-:-:S13]  /*1f80*/  ISETP.GE.U32.AND P0, PT, R21, R20, PT ;  /* 0x000000141500720c */ /* 0x000fda0003f06070 */
[----:B------:R-:W-:Y:S05]  /*1f90*/  @P0 BRA `(.L_x_10648) ;  /* 0x0000000000300947 */ /* 0x000fea0003800000 */
[----:B0-----:R-:W0:Y:S01]  /*1fa0*/  LDC.64 R4, c[0x0][0x388] ;  /* 0x0000e200ff047b82 */ /* 0x001e220000000a00 */
[----:B------:R-:W-:Y:S02]  /*1fb0*/  IADD3 R3, PT, PT, R2, R21, RZ ;  /* 0x0000001502037210 */ /* 0x000fe40007ffe0ff */
[----:B------:R-:W-:-:S03]  /*1fc0*/  IADD3 R21, PT, PT, R21, 0x80, RZ ;  /* 0x0000008015157810 */ /* 0x000fc60007ffe0ff */
[----:B0-----:R-:W-:-:S05]  /*1fd0*/  IMAD.WIDE.U32 R4, R3, 0x2, R4 ;  /* 0x0000000203047825 */ /* 0x001fca00078e0004 */
[----:B------:R1:W-:Y:S02]  /*1fe0*/  STG.E.U16 desc[UR4][R4.64], R6 ;  /* 0x0000000604007986 */ /* 0x0003e4000c101504 */
.L_x_10647:
[----:B------:R-:W-:-:S13]  /*1ff0*/  ISETP.GE.U32.AND P0, PT, R21, R20, PT ;  /* 0x000000141500720c */ /* 0x000fda0003f06070 */
[----:B------:R-:W-:Y:S05]  /*2000*/  @P0 BRA `(.L_x_10649) ;  /* 0x0000000000300947 */ /* 0x000fea0003800000 */
[----:B-1----:R-:W1:Y:S01]  /*2010*/  LDC.64 R4, c[0x0][0x388] ;  /* 0x0000e200ff047b82 */ /* 0x002e620000000a00 */
[----:B0-----:R-:W-:Y:S02]  /*2020*/  IADD3 R3, PT, PT, R2, R21, RZ ;  /* 0x0000001502037210 */ /* 0x001fe40007ffe0ff */
[----:B------:R-:W-:-:S03]  /*2030*/  IADD3 R21, PT, PT, R21, 0x80, RZ ;  /* 0x0000008015157810 */ /* 0x000fc60007ffe0ff */
[----:B-1----:R-:W-:-:S05]  /*2040*/  IMAD.WIDE.U32 R4, R3, 0x2, R4 ;  /* 0x0000000203047825 */ /* 0x002fca00078e0004 */
[----:B------:R1:W-:Y:S02]  /*2050*/  STG.E.U16 desc[UR4][R4.64], R7 ;  /* 0x0000000704007986 */ /* 0x0003e4000c101504 */
.L_x_10648:
[----:B------:R-:W-:-:S13]  /*2060*/  ISETP.GE.U32.AND P0, PT, R21, R20, PT ;  /* 0x000000141500720c */ /* 0x000fda0003f06070 */
[----:B------:R-:W-:Y:S05]  /*2070*/  @P0 BRA `(.L_x_10650) ;  /* 0x0000000000340947 */ /* 0x000fea0003800000 */
[----:B01----:R-:W0:Y:S01]  /*2080*/  LDC.64 R4, c[0x0][0x388] ;  /* 0x0000e200ff047b82 */ /* 0x003e220000000a00 */
[----:B------:R-:W-:Y:S02]  /*2090*/  IADD3 R3, PT, PT, R2, R21, RZ ;  /* 0x0000001502037210 */ /* 0x000fe40007ffe0ff */
[----:B------:R-:W-:-:S03]  /*20a0*/  IADD3 R21, PT, PT, R21, 0x80, RZ ;  /* 0x0000008015157810 */ /* 0x000fc60007ffe0ff */
[----:B0-----:R-:W-:-:S05]  /*20b0*/  IMAD.WIDE.U32 R4, R3, 0x2, R4 ;  /* 0x0000000203047825 */ /* 0x001fca00078e0004 */
[----:B------:R2:W-:Y:S02]  /*20c0*/  STG.E.U16 desc[UR4][R4.64], R8 ;  /* 0x0000000804007986 */ /* 0x0005e4000c101504 */
.L_x_10649:
        /* <DEDUP_REMOVED lines=8> */
.L_x_10650:
[----:B------:R-:W-:Y:S05]  /*2150*/  BSYNC.RELIABLE B1 ;  /* 0x0000000000017941 */ /* 0x000fea0003800100 */
.L_x_10645:
[----:B------:R-:W-:-:S13]  /*2160*/  ISETP.GE.U32.AND P0, PT, R21, R20, PT ;  /* 0x000000141500720c */ /* 0x000fda0003f06070 */
[----:B012---:R-:W0:Y:S01]  /*2170*/  @!P0 LDC.64 R4, c[0x0][0x388] ;  /* 0x0000e200ff048b82 */ /* 0x007e220000000a00 */
[----:B------:R-:W-:Y:S02]  /*2180*/  @!P0 IADD3 R3, PT, PT, R2, R21, RZ ;  /* 0x0000001502038210 */ /* 0x000fe40007ffe0ff */
[----:B------:R-:W-:-:S03]  /*2190*/  @!P0 IADD3 R21, PT, PT, R21, 0x80, RZ ;  /* 0x0000008015158810 */ /* 0x000fc60007ffe0ff */
[----:B0-----:R-:W-:-:S05]  /*21a0*/  @!P0 IMAD.WIDE.U32 R4, R3, 0x2, R4 ;  /* 0x0000000203048825 */ /* 0x001fca00078e0004 */
[----:B------:R3:W-:Y:S02]  /*21b0*/  @!P0 STG.E.U16 desc[UR4][R4.64], R15 ;  /* 0x0000000f04008986 */ /* 0x0007e4000c101504 */
.L_x_10651:
[----:B------:R-:W-:Y:S05]  /*21c0*/  BSYNC.RECONVERGENT B0 ;  /* 0x0000000000007941 */ /* 0x000fea0003800200 */
.L_x_10644:
        /* <DEDUP_REMOVED lines=8> */
.L_x_10611:
[----:B------:R-:W0:Y:S01]  /*2250*/  S2R R3, SR_TID.X ;  /* 0x0000000000037919 */ /* 0x000e220000002100 */
[----:B------:R-:W1:Y:S02]  /*2260*/  LDC.64 R4, c[0x0][0x390] ;  /* 0x0000e400ff047b82 */ /* 0x000e640000000a00 */
[----:B-1----:R-:W-:-:S04]  /*2270*/  IMAD.WIDE.U32 R4, R2, 0x2, R4 ;  /* 0x0000000202047825 */ /* 0x002fc800078e0004 */
[----:B0-----:R-:W-:-:S05]  /*2280*/  IMAD.WIDE.U32 R8, R3, 0x8, R4 ;  /* 0x0000000803087825 */ /* 0x001fca00078e0004 */
[----:B------:R-:W2:Y:S01]  /*2290*/  LDG.E.64 R14, desc[UR4][R8.64] ;  /* 0x00000004080e7981 */ /* 0x000ea2000c1e1b00 */
[----:B------:R-:W0:Y:S03]  /*22a0*/  LDC.U16 R5, c[0x0][0x386] ;  /* 0x0000e180ff057b82 */ /* 0x000e260000000400 */
[----:B------:R1:W5:Y:S01]  /*22b0*/  LDG.E.64 R16, desc[UR4][R8.64+0x400] ;  /* 0x0004000408107981 */ /* 0x000362000c1e1b00 */
[----:B------:R-:W-:Y:S01]  /*22c0*/  BSSY.RECONVERGENT B2, `(.L_x_10652) ;  /* 0x0000017000027945 */ /* 0x000fe20003800200 */
[----:B-1----:R-:W-:Y:S02]  /*22d0*/  HFMA2 R8, -RZ, RZ, 2.04296875, -15.78125 ;  /* 0x4016cbe4ff087431 */ /* 0x002fe400000001ff */
[----:B0-----:R-:W-:-:S05]  /*22e0*/  HADD2.F32 R5, -RZ, R5.H0_H0 ;  /* 0x20000005ff057230 */ /* 0x001fca0000004100 */
[C---:B------:R-:W-:Y:S01]  /*22f0*/  FADD.FTZ R6, |R5|.reuse, -RZ ;  /* 0x800000ff05067221 */ /* 0x040fe20000010200 */
[----:B------:R-:W-:Y:S01]  /*2300*/  ISETP.GE.AND P2, PT, R5, RZ, PT ;  /* 0x000000ff0500720c */ /* 0x000fe20003f46270 */
        /* <DEDUP_REMOVED lines=15> */
[----:B------:R-:W-:Y:S02]  /*2400*/  MOV R23, R19 ;  /* 0x0000001300177202 */ /* 0x000fe40000000f00 */
[----:B------:R-:W-:-:S07]  /*2410*/  MOV R4, 0x2430 ;  /* 0x0000243000047802 */ /* 0x000fce0000000f00 */
[----:B-----5:R-:W-:Y:S05]  /*2420*/  CALL.REL.NOINC `($__internal_29_$__cuda_sm3x_div_rn_ftz_f32_slowpath) ;  /* 0x0000001400347944 */ /* 0x020fea0003c00000 */
.L_x_10653:
[----:B------:R-:W-:Y:S05]  /*2430*/  BSYNC.RECONVERGENT B2 ;  /* 0x0000000000027941 */ /* 0x000fea0003800200 */
.L_x_10652:
[----:B------:R-:W-:Y:S01]  /*2440*/  MOV R9, 0x3b33710b ;  /* 0x3b33710b00097802 */ /* 0x000fe20000000f00 */
        /* <DEDUP_REMOVED lines=39> */
[----:B-----5:R-:W-:Y:S05]  /*26c0*/  CALL.REL.NOINC `($__internal_29_$__cuda_sm3x_div_rn_ftz_f32_slowpath) ;  /* 0x00000010008c7944 */ /* 0x020fea0003c00000 */
.L_x_10655:
[----:B------:R-:W-:Y:S05]  /*26d0*/  BSYNC.RECONVERGENT B2 ;  /* 0x0000000000027941 */ /* 0x000fea0003800200 */
.L_x_10654:
[----:B------:R-:W-:Y:S01]  /*26e0*/  MOV R9, 0x3b33710b ;  /* 0x3b33710b00097802 */ /* 0x000fe20000000f00 */
[----:B------:R-:W-:Y:S01]  /*26f0*/  FMUL.FTZ R4, R0, R0 ;  /* 0x0000000000047220 */ /* 0x000fe20000410000 */
[----:B------:R-:W-:Y:S02]  /*2700*/  HADD2.F32 R22, -RZ, R15.H0_H0 ;  /* 0x2000000fff167230 */ /* 0x000fe40000004100 */
[----:B------:R-:W-:Y:S01]  /*2710*/  HFMA2 R11, -RZ, RZ, 1.857421875, -1409 ;  /* 0x3f6ee581ff0b7431 */ /* 0x000fe200000001ff */
[----:B------:R-:W-:Y:S01]  /*2720*/  FSETP.NEU.FTZ.AND P1, PT, |R5|, |R14|, PT ;  /* 0x4000000e0500720b */ /* 0x000fe20003f3d200 */
[----:B------:R-:W-:Y:S01]  /*2730*/  FFMA.FTZ R9, R4, R9, -0.015681877732276916504 ;  /* 0xbc80774804097423 */ /* 0x000fe20000010009 */
[----:B------:R-:W-:Y:S01]  /*2740*/  FSETP.NEU.FTZ.AND P0, PT, R23, RZ, PT ;  /* 0x000000ff1700720b */ /* 0x000fe20003f1d000 */
[C---:B------:R-:W-:Y:S01]  /*2750*/  FADD.FTZ R25, |R22|.reuse, -RZ ;  /* 0x800000ff16197221 */ /* 0x040fe20000010200 */
[----:B------:R-:W-:Y:S01]  /*2760*/  FSETP.GT.FTZ.AND P3, PT, |R22|, |R5|, PT ;  /* 0x400000051600720b */ /* 0x000fe20003f74200 */
[C---:B------:R-:W-:Y:S01]  /*2770*/  FFMA.FTZ R9, R4.reuse, R9, 0.042200751602649688721 ;  /* 0x3d2cdab204097423 */ /* 0x040fe20000010009 */
[----:B------:R-:W-:Y:S02]  /*2780*/  BSSY.RECONVERGENT B2, `(.L_x_10656) ;  /* 0x0000020000027945 */ /* 0x000fe40003800200 */
        /* <DEDUP_REMOVED lines=30> */
[----:B-----5:R-:W-:Y:S05]  /*2970*/  CALL.REL.NOINC `($__internal_29_$__cuda_sm3x_div_rn_ftz_f32_slowpath) ;  /* 0x0000000c00e07944 */ /* 0x020fea0003c00000 */
.L_x_10657:
[----:B------:R-:W-:Y:S05]  /*2980*/  BSYNC.RECONVERGENT B2 ;  /* 0x0000000000027941 */ /* 0x000fea0003800200 */
.L_x_10656:
        /* <DEDUP_REMOVED lines=41> */
.L_x_10659:
[----:B------:R-:W-:Y:S05]  /*2c20*/  BSYNC.RECONVERGENT B2 ;  /* 0x0000000000027941 */ /* 0x000fea0003800200 */
.L_x_10658:
[----:B------:R-:W-:Y:S01]  /*2c30*/  MOV R9, 0x3b33710b ;  /* 0x3b33710b00097802 */ /* 0x000fe20000000f00 */
[----:B------:R-:W-:Y:S01]  /*2c40*/  FMUL.FTZ R4, R0, R0 ;  /* 0x0000000000047220 */ /* 0x000fe20000410000 */
[----:B-----5:R-:W-:Y:S01]  /*2c50*/  HADD2.F32 R22, -RZ, R16.H0_H0 ;  /* 0x20000010ff167230 */ /* 0x020fe20000004100 */
[----:B------:R-:W-:Y:S01]  /*2c60*/  FSETP.NEU.FTZ.AND P1, PT, |R5|, |R20|, PT ;  /* 0x400000140500720b */ /* 0x000fe20003f3d200 */
[----:B------:R-:W-:Y:S02]  /*2c70*/  IMAD.MOV.U32 R11, RZ, RZ, 0x3f6ee581 ;  /* 0x3f6ee581ff0b7424 */ /* 0x000fe400078e00ff */
        /* <DEDUP_REMOVED lines=36> */
[----:B------:R-:W-:Y:S05]  /*2ec0*/  CALL.REL.NOINC `($__internal_29_$__cuda_sm3x_div_rn_ftz_f32_slowpath) ;  /* 0x00000008008c7944 */ /* 0x000fea0003c00000 */
.L_x_10661:
[----:B------:R-:W-:Y:S05]  /*2ed0*/  BSYNC.RECONVERGENT B2 ;  /* 0x0000000000027941 */ /* 0x000fea0003800200 */
.L_x_10660:
        /* <DEDUP_REMOVED lines=40> */
[----:B------:R-:W-:Y:S05]  /*3160*/  CALL.REL.NOINC `($__internal_29_$__cuda_sm3x_div_rn_ftz_f32_slowpath) ;  /* 0x0000000400e47944 */ /* 0x000fea0003c00000 */
.L_x_10663:
[----:B------:R-:W-:Y:S05]  /*3170*/  BSYNC.RECONVERGENT B2 ;  /* 0x0000000000027941 */ /* 0x000fea0003800200 */
.L_x_10662:
        /* <DEDUP_REMOVED lines=10> */
[----:B------:R-:W-:-:S02]  /*3220*/  FSETP.NEU.FTZ.AND P0, PT, R23, RZ, PT ;  /* 0x000000ff1700720b */ /* 0x000fc40003f1d000 */
[----:B------:R-:W-:Y:S01]  /*3230*/  FSEL R16, R25, R6, P4 ;  /* 0x0000000619107208 */ /* 0x000fe20002000000 */
[----:B------:R-:W-:Y:S01]  /*3240*/  FFMA.FTZ R9, R4, R9, -0.074792981147766113281 ;  /* 0xbd992d1004097423 */ /* 0x000fe20000010009 */
[----:B------:R-:W-:Y:S02]  /*3250*/  FSEL R25, R6, R25, P4 ;  /* 0x0000001906197208 */ /* 0x000fe40002000000 */
[----:B------:R-:W0:Y:S01]  /*3260*/  MUFU.RCP R13, R16 ;  /* 0x00000010000d7308 */ /* 0x000e220000001000 */
[----:B------:R-:W-:-:S04]  /*3270*/  FFMA.FTZ R9, R4, R9, 0.10640415549278259277 ;  /* 0x3dd9ea6c04097423 */ /* 0x000fc80000010009 */
        /* <DEDUP_REMOVED lines=8> */
[----:B------:R-:W-:-:S04]  /*3300*/  FSEL R11, R11, 1.8663789033889770508, P5 ;  /* 0x3feee5810b0b7808 */ /* 0x000fc80002800000 */
[----:B------:R-:W-:Y:S01]  /*3310*/  FSEL R4, R9, R0, P5 ;  /* 0x0000000009047208 */ /* 0x000fe20002800000 */
[----:B------:R-:W-:-:S04]  /*3320*/  @!P5 FADD.FTZ R0, -R0, -RZ ;  /* 0x800000ff0000d221 */ /* 0x000fc80000010100 */
[----:B------:R-:W-:Y:S01]  /*3330*/  @!P2 FFMA.FTZ R4, R11, 1.6832555532455444336, R0 ;  /* 0x3fd774eb0b04a823 */ /* 0x000fe20000010000 */
[----:B------:R-:W-:-:S04]  /*3340*/  FFMA R11, R25, R10, RZ ;  /* 0x0000000a190b7223 */ /* 0x000fc800000000ff */
[----:B------:R-:W-:Y:S01]  /*3350*/  FSEL R9, R7, R4, !P1 ;  /* 0x0000000407097208 */ /* 0x000fe20004800000 */
[----:B------:R-:W0:Y:S01]  /*3360*/  FCHK P1, R25, R16 ;  /* 0x0000001019007302 */ /* 0x000e220000020000 */
[----:B------:R-:W-:Y:S01]  /*3370*/  FADD.FTZ R4, |R5|, |R24| ;  /* 0x4000001805047221 */ /* 0x000fe20000010200 */
[----:B------:R-:W-:Y:S01]  /*3380*/  FFMA R0, -R16, R11, R25 ;  /* 0x0000000b10007223 */ /* 0x000fe20000000119 */
[----:B------:R-:W-:-:S03]  /*3390*/  FSEL R9, R8, R9, !P0 ;  /* 0x0000000908097208 */ /* 0x000fc60004000000 */
[----:B------:R-:W-:Y:S01]  /*33a0*/  FSETP.NAN.FTZ.AND P0, PT, |R4|, |R4|, PT ;  /* 0x400000040400720b */ /* 0x000fe20003f18200 */
[----:B------:R-:W-:Y:S01]  /*33b0*/  FFMA R0, R10, R0, R11 ;  /* 0x000000000a007223 */ /* 0x000fe2000000000b */
[----:B------:R-:W-:-:S04]  /*33c0*/  LOP3.LUT R9, R9, 0x80000000, R24, 0xb8, !PT ;  /* 0x8000000009097812 */ /* 0x000fc800078eb818 */
[----:B------:R-:W-:Y:S01]  /*33d0*/  FSEL R24, R4, R9, P0 ;  /* 0x0000000904187208 */ /* 0x000fe20000000000 */
[----:B0-----:R-:W-:Y:S06]  /*33e0*/  @!P1 BRA `(.L_x_10665) ;  /* 0x00000000000c9947 */ /* 0x001fec0003800000 */
[----:B------:R-:W-:Y:S02]  /*33f0*/  MOV R23, R16 ;  /* 0x0000001000177202 */ /* 0x000fe40000000f00 */
[----:B------:R-:W-:-:S07]  /*3400*/  MOV R4, 0x3420 ;  /* 0x0000342000047802 */ /* 0x000fce0000000f00 */
[----:B------:R-:W-:Y:S05]  /*3410*/  CALL.REL.NOINC `($__internal_29_$__cuda_sm3x_div_rn_ftz_f32_slowpath) ;  /* 0x0000000400387944 */ /* 0x000fea0003c00000 */
.L_x_10665:
[----:B------:R-:W-:Y:S05]  /*3420*/  BSYNC.RECONVERGENT B2 ;  /* 0x0000000000027941 */ /* 0x000fea0003800200 */
.L_x_10664:
        /* <DEDUP_REMOVED lines=42> */
.L_x_10667:
[----:B------:R-:W-:Y:S05]  /*36d0*/  BSYNC.RECONVERGENT B2 ;  /* 0x0000000000027941 */ /* 0x000fea0003800200 */
.L_x_10666:
[----:B------:R-:W-:Y:S02]  /*36e0*/  HFMA2 R9, -RZ, RZ, 0.89990234375, 10328 ;  /* 0x3b33710bff097431 */ /* 0x000fe400000001ff */
[----:B------:R-:W-:Y:S01]  /*36f0*/  FMUL.FTZ R4, R0, R0 ;  /* 0x0000000000047220 */ /* 0x000fe20000410000 */
[----:B------:R-:W-:Y:S01]  /*3700*/  MOV R13, 0x3f6ee581 ;  /* 0x3f6ee581000d7802 */ /* 0x000fe20000000f00 */
[----:B------:R-:W0:Y:S01]  /*3710*/  LDC.64 R10, c[0x0][0x388] ;  /* 0x0000e200ff0a7b82 */ /* 0x000e220000000a00 */
[----:B------:R-:W-:Y:S01]  /*3720*/  FSETP.NEU.FTZ.AND P0, PT, R17, RZ, PT ;  /* 0x000000ff1100720b */ /* 0x000fe20003f1d000 */
[----:B------:R-:W-:Y:S01]  /*3730*/  FFMA.FTZ R9, R4, R9, -0.015681877732276916504 ;  /* 0xbc80774804097423 */ /* 0x000fe20000010009 */
[C---:B------:R-:W-:Y:S01]  /*3740*/  FSETP.NEU.FTZ.AND P1, PT, |R5|.reuse, |R26|, PT ;  /* 0x4000001a0500720b */ /* 0x040fe20003f3d200 */
[----:B------:R-:W-:Y:S01]  /*3750*/  FADD.FTZ R5, |R5|, |R26| ;  /* 0x4000001a05057221 */ /* 0x000fe20000010200 */
[----:B------:R-:W-:Y:S01]  /*3760*/  F2FP.F16.F32.PACK_AB R14, R14, R19 ;  /* 0x000000130e0e723e */ /* 0x000fe200000000ff */
[----:B------:R-:W-:Y:S01]  /*3770*/  FFMA.FTZ R9, R4, R9, 0.042200751602649688721 ;  /* 0x3d2cdab204097423 */ /* 0x000fe20000010009 */
[----:B------:R-:W-:-:S03]  /*3780*/  F2FP.F16.F32.PACK_AB R15, R20, R15 ;  /* 0x0000000f140f723e */ /* 0x000fc600000000ff */
[----:B------:R-:W-:-:S04]  /*3790*/  FFMA.FTZ R9, R4, R9, -0.074792981147766113281 ;  /* 0xbd992d1004097423 */ /* 0x000fc80000010009 */
[----:B------:R-:W-:-:S04]  /*37a0*/  FFMA.FTZ R9, R4, R9, 0.10640415549278259277 ;  /* 0x3dd9ea6c04097423 */ /* 0x000fc80000010009 */
[----:B------:R-:W-:-:S04]  /*37b0*/  FFMA.FTZ R9, R4, R9, -0.14207722246646881104 ;  /* 0xbe117cb104097423 */ /* 0x000fc80000010009 */
[----:B------:R-:W-:Y:S01]  /*37c0*/  FFMA.FTZ R9, R4, R9, 0.19993925094604492188 ;  /* 0x3e4cbce004097423 */ /* 0x000fe20000010009 */
[----:B0-----:R-:W-:-:S04]  /*37d0*/  IMAD.WIDE.U32 R10, R2, 0x2, R10 ;  /* 0x00000002020a7825 */ /* 0x001fc800078e000a */
[----:B------:R-:W-:-:S04]  /*37e0*/  FFMA.FTZ R9, R4, R9, -0.33333197236061096191 ;  /* 0xbeaaaa7d04097423 */ /* 0x000fc80000010009 */
[----:B------:R-:W-:Y:S01]  /*37f0*/  FMUL.FTZ R9, R4, R9 ;  /* 0x0000000904097220 */ /* 0x000fe20000410000 */
[----:B------:R-:W-:-:S04]  /*3800*/  IMAD.WIDE.U32 R10, R3, 0x8, R10 ;  /* 0x00000008030a7825 */ /* 0x000fc800078e000a */
[----:B------:R-:W-:Y:S01]  /*3810*/  FFMA.FTZ R0, R9, R0, R0 ;  /* 0x0000000009007223 */ /* 0x000fe20000010000 */
[----:B------:R-:W-:Y:S03]  /*3820*/  STG.E.64 desc[UR4][R10.64], R14 ;  /* 0x0000000e0a007986 */ /* 0x000fe6000c101b04 */
[C---:B------:R-:W-:Y:S01]  /*3830*/  FFMA.FTZ R9, R13.reuse, 1.6832555532455444336, -R0 ;  /* 0x3fd774eb0d097823 */ /* 0x040fe20000010800 */
[----:B------:R-:W-:-:S04]  /*3840*/  FSEL R13, R13, 1.8663789033889770508, P3 ;  /* 0x3feee5810d0d7808 */ /* 0x000fc80001800000 */
[----:B------:R-:W-:Y:S01]  /*3850*/  FSEL R4, R9, R0, P3 ;  /* 0x0000000009047208 */ /* 0x000fe20001800000 */
[----:B------:R-:W-:-:S04]  /*3860*/  @!P3 FADD.FTZ R0, -R0, -RZ ;  /* 0x800000ff0000b221 */ /* 0x000fc80000010100 */
[----:B------:R-:W-:-:S05]  /*3870*/  @!P2 FFMA.FTZ R4, R13, 1.6832555532455444336, R0 ;  /* 0x3fd774eb0d04a823 */ /* 0x000fca0000010000 */
[----:B------:R-:W-:Y:S02]  /*3880*/  @P0 FSEL R8, R7, R4, !P1 ;  /* 0x0000000407080208 */ /* 0x000fe40004800000 */
[C---:B------:R-:W-:Y:S02]  /*3890*/  FSETP.NAN.FTZ.AND P0, PT, |R5|.reuse, |R5|, PT ;  /* 0x400000050500720b */ /* 0x040fe40003f18200 */
[----:B------:R-:W-:Y:S02]  /*38a0*/  LOP3.LUT R8, R8, 0x80000000, R26, 0xb8, !PT ;  /* 0x8000000008087812 */ /* 0x000fe400078eb81a */
[----:B------:R-:W-:Y:S02]  /*38b0*/  F2FP.F16.F32.PACK_AB R4, R24, R21 ;  /* 0x000000151804723e */ /* 0x000fe400000000ff */
[----:B------:R-:W-:-:S04]  /*38c0*/  FSEL R5, R5, R8, P0 ;  /* 0x0000000805057208 */ /* 0x000fc80000000000 */
[----:B------:R-:W-:-:S05]  /*38d0*/  F2FP.F16.F32.PACK_AB R5, R5, R6 ;  /* 0x000000060505723e */ /* 0x000fca00000000ff */
[----:B------:R-:W-:Y:S01]  /*38e0*/  STG.E.64 desc[UR4][R10.64+0x400], R4 ;  /* 0x000400040a007986 */ /* 0x000fe2000c101b04 */
[----:B------:R-:W-:Y:S05]  /*38f0*/  EXIT ;  /* 0x000000000000794d */ /* 0x000fea0003800000 */
        .weak           $__internal_29_$__cuda_sm3x_div_rn_ftz_f32_slowpath
        .type           $__internal_29_$__cuda_sm3x_div_rn_ftz_f32_slowpath,@function
        .size           $__internal_29_$__cuda_sm3x_div_rn_ftz_f32_slowpath,(.L_x_16776 - $__internal_29_$__cuda_sm3x_div_rn_ftz_f32_slowpath)
$__internal_29_$__cuda_sm3x_div_rn_ftz_f32_slowpath:
        /* <DEDUP_REMOVED lines=37> */
.L_x_10670:
[----:B------:R-:W-:Y:S05]  /*3b50*/  BSYNC.RELIABLE B1 ;  /* 0x0000000000017941 */ /* 0x000fea0003800100 */
.L_x_10669:
        /* <DEDUP_REMOVED lines=27> */
.L_x_10676:
[----:B------:R-:W-:-:S07]  /*3d10*/  LEA R0, R9, R0, 0x17 ;  /* 0x0000000009007211 */ /* 0x000fce00078eb8ff */
.L_x_10677:
[----:B------:R-:W-:Y:S05]  /*3d20*/  BSYNC.RECONVERGENT B1 ;  /* 0x0000000000017941 */ /* 0x000fea0003800200 */
.L_x_10675:
[----:B------:R-:W-:Y:S05]  /*3d30*/  BRA `(.L_x_10678) ;  /* 0x0000000000207947 */ /* 0x000fea0003800000 */
.L_x_10674:
[----:B------:R-:W-:-:S04]  /*3d40*/  LOP3.LUT R25, R23, 0x80000000, R25, 0x48, !PT ;  /* 0x8000000017197812 */ /* 0x000fc800078e4819 */
[----:B------:R-:W-:Y:S01]  /*3d50*/  LOP3.LUT R0, R25, 0x7f800000, RZ, 0xfc, !PT ;  /* 0x7f80000019007812 */ /* 0x000fe200078efcff */
[----:B------:R-:W-:Y:S06]  /*3d60*/  BRA `(.L_x_10678) ;  /* 0x0000000000147947 */ /* 0x000fec0003800000 */
.L_x_10673:
[----:B------:R-:W-:Y:S01]  /*3d70*/  LOP3.LUT R0, R23, 0x80000000, R25, 0x48, !PT ;  /* 0x8000000017007812 */ /* 0x000fe200078e4819 */
[----:B------:R-:W-:Y:S06]  /*3d80*/  BRA `(.L_x_10678) ;  /* 0x00000000000c7947 */ /* 0x000fec0003800000 */
.L_x_10672:
[----:B------:R-:W0:Y:S01]  /*3d90*/  MUFU.RSQ R0, -QNAN ;  /* 0xffc0000000007908 */ /* 0x000e220000001400 */
[----:B------:R-:W-:Y:S05]  /*3da0*/  BRA `(.L_x_10678) ;  /* 0x0000000000047947 */ /* 0x000fea0003800000 */
.L_x_10671:
[----:B------:R-:W-:-:S07]  /*3db0*/  FADD.FTZ R0, R25, R23 ;  /* 0x0000001719007221 */ /* 0x000fce0000010000 */
.L_x_10678:
[----:B------:R-:W-:Y:S05]  /*3dc0*/  BSYNC.RECONVERGENT B0 ;  /* 0x0000000000007941 */ /* 0x000fea0003800200 */
.L_x_10668:
[----:B------:R-:W-:Y:S01]  /*3dd0*/  MOV R10, R4 ;  /* 0x00000004000a7202 */ /* 0x000fe20000000f00 */
[----:B------:R-:W-:-:S04]  /*3de0*/  HFMA2 R11, -RZ, RZ, 0, 0 ;  /* 0x00000000ff0b7431 */ /* 0x000fc800000001ff */
[----:B0-----:R-:W-:Y:S05]  /*3df0*/  RET.REL.NODEC R10 `(_ZN2at6native29vectorized_elementwise_kernelILi4ENS0_13BUnaryFunctorIN3c104HalfES4_S4_ZZZNS0_17atan2_kernel_cudaERNS_18TensorIteratorBaseEENKUlvE_clEvENKUlvE1_clEvEUlS4_S4_E_EESt5arrayIPcLm2EEEEviT0_T1_) ;  /* 0xffffffc00a807950 */ /* 0x001fea0003c3ffff */
.L_x_10679:
        /* <DEDUP_REMOVED lines=16> */
.L_x_16776:


//--------------------- .text._ZN2at6native29vectorized_elementwise_kernelILi8ENS0_13BUnaryFunctorIN3c104HalfES4_S4_ZZZNS0_17atan2_kernel_cudaERNS_18TensorIteratorBaseEENKUlvE_clEvENKUlvE1_clEvEUlS4_S4_E_EESt5arrayIPcLm2EEEEviT0_T1_ --------------------------
	.section	.text._ZN2at6native29vectorized_elementwise_kernelILi8ENS0_13BUnaryFunctorIN3c104HalfES4_S4_ZZZNS0_17atan2_kernel_cudaERNS_18TensorIteratorBaseEENKUlvE_clEvENKUlvE1_clEvEUlS4_S4_E_EESt5arrayIPcLm2EEEEviT0_T1_,"ax",@progbits
	.align	128
        .global         _ZN2at6native29vectorized_elementwise_kernelILi8ENS0_13BUnaryFunctorIN3c104HalfES4_S4_ZZZNS0_17atan2_kernel_cudaERNS_18TensorIteratorBaseEENKUlvE_clEvENKUlvE1_clEvEUlS4_S4_E_EESt5arrayIPcLm2EEEEviT0_T1_
        .type           _ZN2at6native29vectorized_elementwise_kernelILi8ENS0_13BUnaryFunctorIN3c104HalfES4_S4_ZZZNS0_17atan2_kernel_cudaERNS_18TensorIteratorBaseEENKUlvE_clEvENKUlvE1_clEvEUlS4_S4_E_EESt5arrayIPcLm2EEEEviT0_T1_,@function
        .size           _ZN2at6native29vectorized_elementwise_kernelILi8ENS0_13BUnaryFunctorIN3c104HalfES4_S4_ZZZNS0_17atan2_kernel_cudaERNS_18TensorIteratorBaseEENKUlvE_clEvENKUlvE1_clEvEUlS4_S4_E_EESt5arrayIPcLm2EEEEviT0_T1_,(.L_x_16909 - _ZN2at6native29vectorized_elementwise_kernelILi8ENS0_13BUnaryFunctorIN3c104HalfES4_S4_ZZZNS0_17atan2_kernel_cudaERNS_18TensorIteratorBaseEENKUlvE_clEvENKUlvE1_clEvEUlS4_S4_E_EESt5arrayIPcLm2EEEEviT0_T1_)
        .other          _ZN2at6native29vectorized_elementwise_kernelILi8ENS0_13BUnaryFunctorIN3c104HalfES4_S4_ZZZNS0_17atan2_kernel_cudaERNS_18TensorIteratorBaseEENKUlvE_clEvENKUlvE1_clEvEUlS4_S4_E_EESt5arrayIPcLm2EEEEviT0_T1_,@"STO_CUDA_ENTRY STV_DEFAULT"
_ZN2at6native29vectorized_elementwise_kernelILi8ENS0_13BUnaryFunctorIN3c104HalfES4_S4_ZZZNS0_17atan2_kernel_cudaERNS_18TensorIteratorBaseEENKUlvE_clEvENKUlvE1_clEvEUlS4_S4_E_EESt5arrayIPcLm2EEEEviT0_T1_:
.text._ZN2at6native29vectorized_elementwise_kernelILi8ENS0_13BUnaryFunctorIN3c104HalfES4_S4_ZZZNS0_17atan2_kernel_cudaERNS_18TensorIteratorBaseEENKUlvE_clEvENKUlvE1_clEvEUlS4_S4_E_EESt5arrayIPcLm2EEEEviT0_T1_:
[----:B------:R-:W-:Y:S01]  /*0000*/  LDC R1, c[0x0][0x37c] ;  /* 0x0000df00ff017b82 */ /* 0x000fe20000000800 */
[----:B------:R-:W-:Y:S05]  /*0010*/  EXIT ;  /* 0x000000000000794d */ /* 0x000fea0003800000 */
.L_x_10680:
        /* <DEDUP_REMOVED lines=14> */
.L_x_16909:


//--------------------- .text._ZN2at6native18elementwise_kernelILi128ELi4EZNS0_15gpu_kernel_implINS0_13AUnaryFunctorIN3c104HalfES5_S5_ZZZNS0_17atan2_kernel_cudaERNS_18TensorIteratorBaseEENKUlvE_clEvENKUlvE1_clEvEUlS5_S5_E_EEEEvS7_RKT_EUliE_EEviT1_ --------------------------
	.section	.text._ZN2at6native18elementwise_kernelILi128ELi4EZNS0_15gpu_kernel_implINS0_13AUnaryFunctorIN3c104HalfES5_S5_ZZZNS0_17atan2_kernel_cudaERNS_18TensorIteratorBaseEENKUlvE_clEvENKUlvE1_clEvEUlS5_S5_E_EEEEvS7_RKT_EUliE_EEviT1_,"ax",@progbits
	.align	128
        .global         _ZN2at6native18elementwise_kernelILi128ELi4EZNS0_15gpu_kernel_implINS0_13AUnaryFunctorIN3c104HalfES5_S5_ZZZNS0_17atan2_kernel_cudaERNS_18TensorIteratorBaseEENKUlvE_clEvENKUlvE1_clEvEUlS5_S5_E_EEEEvS7_RKT_EUliE_EEviT1_
        .type           _ZN2at6native18elementwise_kernelILi128ELi4EZNS0_15gpu_kernel_implINS0_13AUnaryFunctorIN3c104HalfES5_S5_ZZZNS0_17atan2_kernel_cudaERNS_18TensorIteratorBaseEENKUlvE_clEvENKUlvE1_clEvEUlS5_S5_E_EEEEvS7_RKT_EUliE_EEviT1_,@function
        .size           _ZN2at6native18elementwise_kernelILi128ELi4EZNS0_15gpu_kernel_implINS0_13AUnaryFunctorIN3c104HalfES5_S5_ZZZNS0_17atan2_kernel_cudaERNS_18TensorIteratorBaseEENKUlvE_clEvENKUlvE1_clEvEUlS5_S5_E_EEEEvS7_RKT_EUliE_EEviT1_,(.L_x_16777 - _ZN2at6native18elementwise_kernelILi128ELi4EZNS0_15gpu_kernel_implINS0_13AUnaryFunctorIN3c104HalfES5_S5_ZZZNS0_17atan2_kernel_cudaERNS_18TensorIteratorBaseEENKUlvE_clEvENKUlvE1_clEvEUlS5_S5_E_EEEEvS7_RKT_EUliE_EEviT1_)
        .other          _ZN2at6native18elementwise_kernelILi128ELi4EZNS0_15gpu_kernel_implINS0_13AUnaryFunctorIN3c104HalfES5_S5_ZZZNS0_17atan2_kernel_cudaERNS_18TensorIteratorBaseEENKUlvE_clEvENKUlvE1_clEvEUlS5_S5_E_EEEEvS7_RKT_EUliE_EEviT1_,@"STO_CUDA_ENTRY STV_DEFAULT"
_ZN2at6native18elementwise_kernelILi128ELi4EZNS0_15gpu_kernel_implINS0_13AUnaryFunctorIN3c104HalfES5_S5_ZZZNS0_17atan2_kernel_cudaERNS_18TensorIteratorBaseEENKUlvE_clEvENKUlvE1_clEvEUlS5_S5_E_EEEEvS7_RKT_EUliE_EEviT1_:
.text._ZN2at6native18elementwise_kernelILi128ELi4EZNS0_15gpu_kernel_implINS0_13AUnaryFunctorIN3c104HalfES5_S5_ZZZNS0_17atan2_kernel_cudaERNS_18TensorIteratorBaseEENKUlvE_clEvENKUlvE1_clEvEUlS5_S5_E_EEEEvS7_RKT_EUliE_EEviT1_:
        /* <DEDUP_REMOVED lines=319> */
.L_x_10683:
        /* <DEDUP_REMOVED lines=19> */
.L_x_10687:
[----:B------:R-:W2:Y:S02]  /*1520*/  LDG.E.U8 R2, desc[UR36][R2.64] ;  /* 0x0000002402027981 */ /* 0x000ea4000c1e1100 */
[----:B--2---:R-:W-:-:S04]  /*1530*/  I2FP.F32.U32 R0, R2 ;  /* 0x0000000200007245 */ /* 0x004fc80000201000 */
[----:B------:R-:W-:-:S04]  /*1540*/  F2FP.F16.F32.PACK_AB R0, RZ, R0 ;  /* 0x00000000ff00723e */ /* 0x000fc800000000ff */
[----:B------:R-:W-:Y:S01]  /*1550*/  PRMT R9, R0, 0x7610, R9 ;  /* 0x0000761000097816 */ /* 0x000fe20000000009 */
[----:B------:R-:W-:Y:S06]  /*1560*/  BRA `(.L_x_10689) ;  /* 0x0000000c00d47947 */ /* 0x000fec0003800000 */
.L_x_10686:
        /* <DEDUP_REMOVED lines=11> */
.L_x_10691:
[----:B------:R-:W2:Y:S02]  /*1620*/  LDG.E R2, desc[UR36][R2.64] ;  /* 0x0000002402027981 */ /* 0x000ea4000c1e1900 */
[----:B--2---:R-:W-:-:S04]  /*1630*/  I2FP.F32.S32 R0, R2 ;  /* 0x0000000200007245 */ /* 0x004fc80000201400 */
[----:B------:R-:W-:-:S04]  /*1640*/  F2FP.F16.F32.PACK_AB R0, RZ, R0 ;  /* 0x00000000ff00723e */ /* 0x000fc800000000ff */
[----:B------:R-:W-:Y:S01]  /*1650*/  PRMT R9, R0, 0x7610, R9 ;  /* 0x0000761000097816 */ /* 0x000fe20000000009 */
[----:B------:R-:W-:Y:S06]  /*1660*/  BRA `(.L_x_10689) ;  /* 0x0000000c00947947 */ /* 0x000fec0003800000 */
.L_x_10690:
[----:B------:R-:W2:Y:S02]  /*1670*/  LDG.E.U16 R2, desc[UR36][R2.64] ;  /* 0x0000002402027981 */ /* 0x000ea4000c1e1500 */
[----:B--2---:R-:W0:Y:S02]  /*1680*/  I2F.S16 R0, R2 ;  /* 0x0000000200007306 */ /* 0x004e240000101400 */
[----:B0-----:R-:W-:-:S04]  /*1690*/  F2FP.F16.F32.PACK_AB R0, RZ, R0 ;  /* 0x00000000ff00723e */ /* 0x001fc800000000ff */
[----:B------:R-:W-:Y:S01]  /*16a0*/  PRMT R9, R0, 0x7610, R9 ;  /* 0x0000761000097816 */ /* 0x000fe20000000009 */
[----:B------:R-:W-:Y:S06]  /*16b0*/  BRA `(.L_x_10689) ;  /* 0x0000000c00807947 */ /* 0x000fec0003800000 */
.L_x_10685:
        /* <DEDUP_REMOVED lines=9> */
.L_x_10693:
[----:B------:R0:W5:Y:S01]  /*1750*/  LDG.E.U16 R9, desc[UR36][R2.64] ;  /* 0x0000002402097981 */ /* 0x000162000c1e1500 */
[----:B------:R-:W-:Y:S05]  /*1760*/  BRA `(.L_x_10689) ;  /* 0x0000000c00547947 */ /* 0x000fea0003800000 */
.L_x_10692:
        /* <DEDUP_REMOVED lines=9> */
.L_x_10695:
[----:B------:R1:W5:Y:S01]  /*1800*/  LDG.E.U16 R9, desc[UR36][R2.64] ;  /* 0x0000002402097981 */ /* 0x000362000c1e1500 */
[----:B------:R-:W-:Y:S05]  /*1810*/  BRA `(.L_x_10689) ;  /* 0x0000000c00287947 */ /* 0x000fea0003800000 */
.L_x_10694:
        /* <DEDUP_REMOVED lines=13> */
.L_x_10684:
        /* <DEDUP_REMOVED lines=14> */
.L_x_10698:
        /* <DEDUP_REMOVED lines=13> */
.L_x_10697:
        /* <DEDUP_REMOVED lines=27> */
.L_x_10700:
        /* <DEDUP_REMOVED lines=14> */
.L_x_10699:
[----:B------:R-:W2:Y:S02]  /*1d30*/  LDG.E.U16 R0, desc[UR36][R2.64] ;  /* 0x0000002402007981 */ /* 0x000ea4000c1e1500 */
[----:B--2---:R-:W-:-:S05]  /*1d40*/  IMAD.U32 R0, R0, 0x10000, RZ ;  /* 0x0001000000007824 */ /* 0x004fca00078e00ff */
[----:B------:R-:W-:-:S04]  /*1d50*/  F2FP.F16.F32.PACK_AB R0, RZ, R0 ;  /* 0x00000000ff00723e */ /* 0x000fc800000000ff */
[----:B------:R-:W-:Y:S01]  /*1d60*/  PRMT R9, R0, 0x7610, R9 ;  /* 0x0000761000097816 */ /* 0x000fe20000000009 */
[----:B------:R-:W-:Y:S06]  /*1d70*/  BRA `(.L_x_10689) ;  /* 0x0000000400d07947 */ /* 0x000fec0003800000 */
.L_x_10696:
        /* <DEDUP_REMOVED lines=13> */
.L_x_10703:
        /* <DEDUP_REMOVED lines=21> */
.L_x_10707:
[----:B------:R-:W-:Y:S05]  /*1fa0*/  BSYNC.RECONVERGENT B1 ;  /* 0x0000000000017941 */ /* 0x000fea0003800200 */
.L_x_10706:
[----:B------:R-:W-:Y:S02]  /*1fb0*/  SHF.L.U32 R0, R0, 0x14, RZ ;  /* 0x0000001400007819 */ /* 0x000fe400000006ff */
[----:B------:R-:W-:-:S04]  /*1fc0*/  LEA R2, R2, 0x3b800000, 0x17 ;  /* 0x3b80000002027811 */ /* 0x000fc800078eb8ff */
[----:B------:R-:W-:-:S07]  /*1fd0*/  LOP3.LUT R0, R2, R0, R7, 0xfe, !PT ;  /* 0x0000000002007212 */ /* 0x000fce00078efe07 */
.L_x_10705:
[----:B------:R-:W-:Y:S05]  /*1fe0*/  BSYNC.RECONVERGENT B0 ;  /* 0x0000000000007941 */ /* 0x000fea0003800200 */
.L_x_10704:
[----:B------:R-:W-:-:S04]  /*1ff0*/  F2FP.F16.F32.PACK_AB R0, RZ, R0 ;  /* 0x00000000ff00723e */ /* 0x000fc800000000ff */
[----:B------:R-:W-:Y:S01]  /*2000*/  PRMT R9, R0, 0x7610, R9 ;  /* 0x0000761000097816 */ /* 0x000fe20000000009 */
[----:B------:R-:W-:Y:S06]  /*2010*/  BRA `(.L_x_10689) ;  /* 0x0000000400287947 */ /* 0x000fec0003800000 */
.L_x_10702:
        /* <DEDUP_REMOVED lines=21> */
.L_x_10711:
[----:B------:R-:W-:Y:S05]  /*2170*/  BSYNC.RECONVERGENT B1 ;  /* 0x0000000000017941 */ /* 0x000fea0003800200 */
.L_x_10710:
[----:B------:R-:W-:Y:S01]  /*2180*/  IMAD.SHL.U32 R0, R0, 0x200000, RZ ;  /* 0x0020000000007824 */ /* 0x000fe200078e00ff */
[----:B------:R-:W-:-:S04]  /*2190*/  LEA R2, R2, 0x37800000, 0x17 ;  /* 0x3780000002027811 */ /* 0x000fc800078eb8ff */
[----:B------:R-:W-:-:S07]  /*21a0*/  LOP3.LUT R0, R2, R0, R7, 0xfe, !PT ;  /* 0x0000000002007212 */ /* 0x000fce00078efe07 */
.L_x_10709:
[----:B------:R-:W-:Y:S05]  /*21b0*/  BSYNC.RECONVERGENT B0 ;  /* 0x0000000000007941 */ /* 0x000fea0003800200 */
.L_x_10708:
[----:B------:R-:W-:-:S04]  /*21c0*/  F2FP.F16.F32.PACK_AB R0, RZ, R0 ;  /* 0x00000000ff00723e */ /* 0x000fc800000000ff */
[----:B------:R-:W-:Y:S01]  /*21d0*/  PRMT R9, R0, 0x7610, R9 ;  /* 0x0000761000097816 */ /* 0x000fe20000000009 */
[----:B------:R-:W-:Y:S06]  /*21e0*/  BRA `(.L_x_10689) ;  /* 0x0000000000b47947 */ /* 0x000fec0003800000 */
.L_x_10701:
[----:B------:R-:W-:-:S09]  /*21f0*/  UISETP.NE.AND UP0, UPT, UR4, 0x1c, UPT ;  /* 0x0000001c0400788c */ /* 0x000fd2000bf05270 */
[----:B------:R-:W-:Y:S05]  /*2200*/  BRA.U !UP0, `(.L_x_10712) ;  /* 0x00000001089c7547 */ /* 0x000fea000b800000 */
[----:B------:R-:W-:-:S09]  /*2210*/  UISETP.NE.AND UP0, UPT, UR4, 0x1d, UPT ;  /* 0x0000001d0400788c */ /* 0x000fd2000bf05270 */
[----:B------:R-:W-:Y:S05]  /*2220*/  BRA.U !UP0, `(.L_x_10713) ;  /* 0x0000000108807547 */ /* 0x000fea000b800000 */
[----:B------:R-:W-:-:S09]  /*2230*/  UISETP.NE.AND UP0, UPT, UR4, 0x2c, UPT ;  /* 0x0000002c0400788c */ /* 0x000fd2000bf05270 */
[----:B------:R-:W-:Y:S05]  /*2240*/  BRA.U !UP0, `(.L_x_10714) ;  /* 0x0000000108487547 */ /* 0x000fea000b800000 */
.L_x_10688:
        /* <DEDUP_REMOVED lines=16> */
.L_x_10715:
[----:B------:R-:W-:Y:S01]  /*2350*/  PRMT R9, RZ, 0x7610, R9 ;  /* 0x00007610ff097816 */ /* 0x000fe20000000009 */
[----:B------:R-:W-:Y:S06]  /*2360*/  BRA `(.L_x_10689) ;  /* 0x0000000000547947 */ /* 0x000fec0003800000 */
.L_x_10714:
        /* <DEDUP_REMOVED lines=8> */
.L_x_10717:
[----:B------:R-:W-:Y:S05]  /*23f0*/  BSYNC.RECONVERGENT B0 ;  /* 0x0000000000007941 */ /* 0x000fea0003800200 */
.L_x_10716:
[----:B------:R-:W-:-:S04]  /*2400*/  F2FP.F16.F32.PACK_AB R0, RZ, R0 ;  /* 0x00000000ff00723e */ /* 0x000fc800000000ff */
[----:B------:R-:W-:Y:S01]  /*2410*/  PRMT R9, R0, 0x7610, R9 ;  /* 0x0000761000097816 */ /* 0x000fe20000000009 */
[----:B------:R-:W-:Y:S06]  /*2420*/  BRA `(.L_x_10689) ;  /* 0x0000000000247947 */ /* 0x000fec0003800000 */
.L_x_10713:
[----:B------:R-:W2:Y:S02]  /*2430*/  LDG.E.64 R2, desc[UR36][R2.64] ;  /* 0x0000002402027981 */ /* 0x000ea4000c1e1b00 */
[----:B--2---:R-:W0:Y:S02]  /*2440*/  I2F.U64 R0, R2 ;  /* 0x0000000200007312 */ /* 0x004e240000301000 */
[----:B0-----:R-:W-:-:S04]  /*2450*/  F2FP.F16.F32.PACK_AB R0, RZ, R0 ;  /* 0x00000000ff00723e */ /* 0x001fc800000000ff */
[----:B------:R-:W-:Y:S01]  /*2460*/  PRMT R9, R0, 0x7610, R9 ;  /* 0x0000761000097816 */ /* 0x000fe20000000009 */
[----:B------:R-:W-:Y:S06]  /*2470*/  BRA `(.L_x_10689) ;  /* 0x0000000000107947 */ /* 0x000fec0003800000 */
.L_x_10712:
[----:B------:R-:W2:Y:S02]  /*2480*/  LDG.E R2, desc[UR36][R2.64] ;  /* 0x0000002402027981 */ /* 0x000ea4000c1e1900 */
[----:B--2---:R-:W-:-:S04]  /*2490*/  I2FP.F32.U32 R0, R2 ;  /* 0x0000000200007245 */ /* 0x004fc80000201000 */
[----:B------:R-:W-:-:S04]  /*24a0*/  F2FP.F16.F32.PACK_AB R0, RZ, R0 ;  /* 0x00000000ff00723e */ /* 0x000fc800000000ff */
[----:B------:R-:W-:-:S07]  /*24b0*/  PRMT R9, R0, 0x7610, R9 ;  /* 0x0000761000097816 */ /* 0x000fce0000000009 */
.L_x_10689:
[----:B------:R-:W2:Y:S01]  /*24c0*/  LDC.U16 R8, c[0x0][0x592] ;  /* 0x00016480ff087b82 */ /* 0x000ea20000000400 */
[----:B-----5:R-:W-:Y:S01]  /*24d0*/  HADD2.F32 R9, -RZ, R9.H0_H0 ;  /* 0x20000009ff097230 */ /* 0x020fe20000004100 */
[----:B------:R-:W3:Y:S01]  /*24e0*/  LDCU.64 UR4, c[0x0][0x580] ;  /* 0x0000b000ff0477ac */ /* 0x000ee20008000a00 */
[----:B------:R-:W-:Y:S03]  /*24f0*/  BSSY.RECONVERGENT B1, `(.L_x_10718) ;  /* 0x0000014000017945 */ /* 0x000fe60003800200 */
[----:B------:R-:W-:Y:S01]  /*2500*/  FADD.FTZ R0, |R9|, -RZ ;  /* 0x800000ff09007221 */ /* 0x000fe20000010200 */
[----:B---3--:R-:W-:Y:S01]  /*2510*/  IADD3 R4, P1, PT, R16, UR4, RZ ;  /* 0x0000000410047c10 */ /* 0x008fe2000ff3e0ff */
[----:B--2---:R-:W-:-:S05]  /*2520*/  HADD2.F32 R8, -RZ, R8.H0_H0 ;  /* 0x20000008ff087230 */ /* 0x004fca0000004100 */
[C---:B01----:R-:W-:Y:S01]  /*2530*/  FADD.FTZ R3, |R8|.reuse, -RZ ;  /* 0x800000ff08037221 */ /* 0x043fe20000010200 */
        /* <DEDUP_REMOVED lines=13> */
[----:B------:R-:W-:Y:S05]  /*2610*/  CALL.REL.NOINC `($__internal_30_$__cuda_sm3x_div_rn_ftz_f32_slowpath) ;  /* 0x000000b000e07944 */ /* 0x000fea0003c00000 */
[----:B------:R-:W-:-:S07]  /*2620*/  IMAD.MOV.U32 R2, RZ, RZ, R13 ;  /* 0x000000ffff027224 */ /* 0x000fce00078e000d */
.L_x_10719:
[----:B------:R-:W-:Y:S05]  /*2630*/  BSYNC.RECONVERGENT B1 ;  /* 0x0000000000017941 */ /* 0x000fea0003800200 */
.L_x_10718:
        /* <DEDUP_REMOVED lines=43> */
.L_x_10723:
[----:B------:R-:W-:-:S06]  /*28f0*/  HADD2.F32 R3, -RZ, R8.H0_H0 ;  /* 0x20000008ff037230 */ /* 0x000fcc0000004100 */
[----:B------:R-:W0:Y:S02]  /*2900*/  F2I.S64.TRUNC R2, R3 ;  /* 0x0000000300027311 */ /* 0x000e24000020d900 */
[----:B0-----:R0:W-:Y:S01]  /*2910*/  STG.E.U8 desc[UR36][R4.64], R2 ;  /* 0x0000000204007986 */ /* 0x0011e2000c101124 */
[----:B------:R-:W-:Y:S05]  /*2920*/  BRA `(.L_x_10725) ;  /* 0x0000000c00707947 */ /* 0x000fea0003800000 */
.L_x_10722:
        /* <DEDUP_REMOVED lines=10> */
.L_x_10727:
[----:B------:R-:W-:-:S04]  /*29d0*/  HADD2.F32 R8, -RZ, R8.H0_H0 ;  /* 0x20000008ff087230 */ /* 0x000fc80000004100 */
[----:B------:R-:W0:Y:S02]  /*29e0*/  F2I.FTZ.TRUNC.NTZ R3, R8 ;  /* 0x0000000800037305 */ /* 0x000e24000021f100 */
[----:B0-----:R0:W-:Y:S01]  /*29f0*/  STG.E desc[UR36][R4.64], R3 ;  /* 0x0000000304007986 */ /* 0x0011e2000c101924 */
[----:B------:R-:W-:Y:S05]  /*2a00*/  BRA `(.L_x_10725) ;  /* 0x0000000c00387947 */ /* 0x000fea0003800000 */
.L_x_10726:
[----:B------:R-:W-:-:S04]  /*2a10*/  HADD2.F32 R8, -RZ, R8.H0_H0 ;  /* 0x20000008ff087230 */ /* 0x000fc80000004100 */
[----:B------:R-:W0:Y:S02]  /*2a20*/  F2I.FTZ.TRUNC.NTZ R3, R8 ;  /* 0x0000000800037305 */ /* 0x000e24000021f100 */
[----:B0-----:R0:W-:Y:S01]  /*2a30*/  STG.E.U16 desc[UR36][R4.64], R3 ;  /* 0x0000000304007986 */ /* 0x0011e2000c101524 */
[----:B------:R-:W-:Y:S05]  /*2a40*/  BRA `(.L_x_10725) ;  /* 0x0000000c00287947 */ /* 0x000fea0003800000 */
.L_x_10721:
        /* <DEDUP_REMOVED lines=9> */
.L_x_10729:
[----:B------:R0:W-:Y:S01]  /*2ae0*/  STG.E.U16 desc[UR36][R4.64], R8 ;  /* 0x0000000804007986 */ /* 0x0001e2000c101524 */
[----:B------:R-:W-:Y:S05]  /*2af0*/  BRA `(.L_x_10725) ;  /* 0x0000000800fc7947 */ /* 0x000fea0003800000 */
.L_x_10728:
        /* <DEDUP_REMOVED lines=10> */
.L_x_10731:
[----:B------:R-:W-:-:S05]  /*2ba0*/  HADD2.F32 R0, -RZ, R8.H0_H0 ;  /* 0x20000008ff007230 */ /* 0x000fca0000004100 */
[----:B------:R-:W-:-:S04]  /*2bb0*/  F2FP.F16.F32.PACK_AB R0, RZ, R0 ;  /* 0x00000000ff00723e */ /* 0x000fc800000000ff */
[----:B------:R-:W-:-:S05]  /*2bc0*/  PRMT R0, R0, 0x5410, RZ ;  /* 0x0000541000007816 */ /* 0x000fca00000000ff */
[----:B------:R0:W-:Y:S01]  /*2bd0*/  STG.E desc[UR36][R4.64], R0 ;  /* 0x0000000004007986 */ /* 0x0001e2000c101924 */
[----:B------:R-:W-:Y:S05]  /*2be0*/  BRA `(.L_x_10725) ;  /* 0x0000000800c07947 */ /* 0x000fea0003800000 */
.L_x_10730:
[----:B------:R-:W-:-:S05]  /*2bf0*/  HADD2.F32 R2, -RZ, R8.H0_H0 ;  /* 0x20000008ff027230 */ /* 0x000fca0000004100 */
[----:B------:R-:W-:-:S06]  /*2c00*/  FMUL.FTZ R2, R2, 1 ;  /* 0x3f80000002027820 */ /* 0x000fcc0000410000 */
[----:B------:R-:W0:Y:S02]  /*2c10*/  F2F.F64.F32 R2, R2 ;  /* 0x0000000200027310 */ /* 0x000e240000201800 */
[----:B0-----:R0:W-:Y:S01]  /*2c20*/  STG.E.64 desc[UR36][R4.64], R2 ;  /* 0x0000000204007986 */ /* 0x0011e2000c101b24 */
[----:B------:R-:W-:Y:S05]  /*2c30*/  BRA `(.L_x_10725) ;  /* 0x0000000800ac7947 */ /* 0x000fea0003800000 */
.L_x_10720:
        /* <DEDUP_REMOVED lines=13> */
.L_x_10734:
[----:B------:R-:W-:Y:S01]  /*2d10*/  HADD2.F32 R8, -RZ, R8.H0_H0 ;  /* 0x20000008ff087230 */ /* 0x000fe20000004100 */
[----:B------:R-:W-:-:S04]  /*2d20*/  CS2R R10, SRZ ;  /* 0x00000000000a7805 */ /* 0x000fc8000001ff00 */
[----:B------:R-:W-:-:S06]  /*2d30*/  FMUL.FTZ R8, R8, 1 ;  /* 0x3f80000008087820 */ /* 0x000fcc0000410000 */
[----:B------:R-:W0:Y:S02]  /*2d40*/  F2F.F64.F32 R8, R8 ;  /* 0x0000000800087310 */ /* 0x000e240000201800 */
[----:B0-----:R0:W-:Y:S01]  /*2d50*/  STG.E.128 desc[UR36][R4.64], R8 ;  /* 0x0000000804007986 */ /* 0x0011e2000c101d24 */
[----:B------:R-:W-:Y:S05]  /*2d60*/  BRA `(.L_x_10725) ;  /* 0x0000000800607947 */ /* 0x000fea0003800000 */
.L_x_10733:
        /* <DEDUP_REMOVED lines=19> */
.L_x_10738:
[----:B------:R-:W-:Y:S05]  /*2ea0*/  BSYNC.RECONVERGENT B0 ;  /* 0x0000000000007941 */ /* 0x000fea0003800200 */
.L_x_10737:
[----:B------:R-:W-:-:S05]  /*2eb0*/  LOP3.LUT R3, R0, 0x80, R3, 0xf8, !PT ;  /* 0x0000008000037812 */ /* 0x000fca00078ef803 */
[----:B------:R0:W-:Y:S01]  /*2ec0*/  STG.E.U8 desc[UR36][R4.64], R3 ;  /* 0x0000000304007986 */ /* 0x0001e2000c101124 */
[----:B------:R-:W-:Y:S05]  /*2ed0*/  BRA `(.L_x_10725) ;  /* 0x0000000800047947 */ /* 0x000fea0003800000 */
.L_x_10736:
        /* <DEDUP_REMOVED lines=15> */
.L_x_10740:
[----:B------:R-:W-:Y:S05]  /*2fd0*/  BSYNC.RECONVERGENT B0 ;  /* 0x0000000000007941 */ /* 0x000fea0003800200 */
.L_x_10739:
[----:B------:R-:W-:-:S05]  /*2fe0*/  LOP3.LUT R3, R0, 0x80, R3, 0xf8, !PT ;  /* 0x0000008000037812 */ /* 0x000fca00078ef803 */
[----:B------:R0:W-:Y:S01]  /*2ff0*/  STG.E.U8 desc[UR36][R4.64], R3 ;  /* 0x0000000304007986 */ /* 0x0001e2000c101124 */
[----:B------:R-:W-:Y:S05]  /*3000*/  BRA `(.L_x_10725) ;  /* 0x0000000400b87947 */ /* 0x000fea0003800000 */
.L_x_10735:
[----:B------:R-:W-:-:S05]  /*3010*/  HADD2.F32 R0, -RZ, R8.H0_H0 ;  /* 0x20000008ff007230 */ /* 0x000fca0000004100 */
[----:B------:R-:W-:-:S05]  /*3020*/  F2FP.BF16.F32.PACK_AB R0, RZ, R0 ;  /* 0x00000000ff00723e */ /* 0x000fca00000010ff */
[----:B------:R0:W-:Y:S01]  /*3030*/  STG.E.U16 desc[UR36][R4.64], R0 ;  /* 0x0000000004007986 */ /* 0x0001e2000c101524 */
[----:B------:R-:W-:Y:S05]  /*3040*/  BRA `(.L_x_10725) ;  /* 0x0000000400a87947 */ /* 0x000fea0003800000 */
.L_x_10732:
        /* <DEDUP_REMOVED lines=12> */
.L_x_10743:
        /* <DEDUP_REMOVED lines=13> */
.L_x_10746:
[----:B------:R-:W-:-:S04]  /*31e0*/  SHF.R.U32.HI R0, RZ, 0x14, R3 ;  /* 0x00000014ff007819 */ /* 0x000fc80000011603 */
[----:B------:R-:W-:-:S04]  /*31f0*/  LOP3.LUT R0, R0, 0x1, RZ, 0xc0, !PT ;  /* 0x0000000100007812 */ /* 0x000fc800078ec0ff */
[----:B------:R-:W-:-:S04]  /*3200*/  IADD3 R0, PT, PT, R3, 0x487ffff, R0 ;  /* 0x0487ffff03007810 */ /* 0x000fc80007ffe000 */
[----:B------:R-:W-:-:S04]  /*3210*/  SHF.R.U32.HI R0, RZ, 0x14, R0 ;  /* 0x00000014ff007819 */ /* 0x000fc80000011600 */
[----:B------:R-:W-:-:S07]  /*3220*/  LOP3.LUT R0, R0, 0xff, RZ, 0xc0, !PT ;  /* 0x000000ff00007812 */ /* 0x000fce00078ec0ff */
.L_x_10747:
[----:B------:R-:W-:-:S04]  /*3230*/  SHF.R.U32.HI R3, RZ, 0x18, R3 ;  /* 0x00000018ff037819 */ /* 0x000fc80000011603 */
[----:B------:R-:W-:-:S04]  /*3240*/  LOP3.LUT R0, R0, 0x80, R3, 0xf8, !PT ;  /* 0x0000008000007812 */ /* 0x000fc800078ef803 */
[----:B------:R-:W-:-:S07]  /*3250*/  PRMT R2, R0, 0x7610, R2 ;  /* 0x0000761000027816 */ /* 0x000fce0000000002 */
.L_x_10745:
[----:B------:R-:W-:Y:S05]  /*3260*/  BSYNC.RECONVERGENT B0 ;  /* 0x0000000000007941 */ /* 0x000fea0003800200 */
.L_x_10744:
[----:B------:R1:W-:Y:S01]  /*3270*/  STG.E.U8 desc[UR36][R4.64], R2 ;  /* 0x0000000204007986 */ /* 0x0003e2000c101124 */
[----:B------:R-:W-:Y:S05]  /*3280*/  BRA `(.L_x_10725) ;  /* 0x0000000400187947 */ /* 0x000fea0003800000 */
.L_x_10742:
        /* <DEDUP_REMOVED lines=13> */
.L_x_10750:
[----:B------:R-:W-:-:S04]  /*3360*/  SHF.R.U32.HI R0, RZ, 0x15, R3 ;  /* 0x00000015ff007819 */ /* 0x000fc80000011603 */
[----:B------:R-:W-:-:S04]  /*3370*/  LOP3.LUT R0, R0, 0x1, RZ, 0xc0, !PT ;  /* 0x0000000100007812 */ /* 0x000fc800078ec0ff */
[----:B------:R-:W-:-:S04]  /*3380*/  IADD3 R0, PT, PT, R3, 0x88fffff, R0 ;  /* 0x088fffff03007810 */ /* 0x000fc80007ffe000 */
[----:B------:R-:W-:-:S04]  /*3390*/  SHF.R.U32.HI R0, RZ, 0x15, R0 ;  /* 0x00000015ff007819 */ /* 0x000fc80000011600 */
[----:B------:R-:W-:-:S07]  /*33a0*/  LOP3.LUT R0, R0, 0xff, RZ, 0xc0, !PT ;  /* 0x000000ff00007812 */ /* 0x000fce00078ec0ff */
.L_x_10751:
[----:B------:R-:W-:-:S04]  /*33b0*/  SHF.R.U32.HI R3, RZ, 0x18, R3 ;  /* 0x00000018ff037819 */ /* 0x000fc80000011603 */
[----:B------:R-:W-:-:S04]  /*33c0*/  LOP3.LUT R0, R0, 0x80, R3, 0xf8, !PT ;  /* 0x0000008000007812 */ /* 0x000fc800078ef803 */
[----:B------:R-:W-:-:S07]  /*33d0*/  PRMT R2, R0, 0x7610, R2 ;  /* 0x0000761000027816 */ /* 0x000fce0000000002 */
.L_x_10749:
[----:B------:R-:W-:Y:S05]  /*33e0*/  BSYNC.RECONVERGENT B0 ;  /* 0x0000000000007941 */ /* 0x000fea0003800200 */
.L_x_10748:
[----:B------:R2:W-:Y:S01]  /*33f0*/  STG.E.U8 desc[UR36][R4.64], R2 ;  /* 0x0000000204007986 */ /* 0x0005e2000c101124 */
[----:B------:R-:W-:Y:S05]  /*3400*/  BRA `(.L_x_10725) ;  /* 0x0000000000b87947 */ /* 0x000fea0003800000 */
.L_x_10741:
[----:B------:R-:W-:-:S09]  /*3410*/  UISETP.NE.AND UP0, UPT, UR4, 0x1c, UPT ;  /* 0x0000001c0400788c */ /* 0x000fd2000bf05270 */
[----:B------:R-:W-:Y:S05]  /*3420*/  BRA.U !UP0, `(.L_x_10752) ;  /* 0x0000000108a47547 */ /* 0x000fea000b800000 */
[----:B------:R-:W-:-:S09]  /*3430*/  UISETP.NE.AND UP0, UPT, UR4, 0x1d, UPT ;  /* 0x0000001d0400788c */ /* 0x000fd2000bf05270 */
[----:B------:R-:W-:Y:S05]  /*3440*/  BRA.U !UP0, `(.L_x_10753) ;  /* 0x00000001088c7547 */ /* 0x000fea000b800000 */
[----:B------:R-:W-:-:S09]  /*3450*/  UISETP.NE.AND UP0, UPT, UR4, 0x2c, UPT ;  /* 0x0000002c0400788c */ /* 0x000fd2000bf05270 */
[----:B------:R-:W-:Y:S05]  /*3460*/  BRA.U !UP0, `(.L_x_10754) ;  /* 0x0000000108447547 */ /* 0x000fea000b800000 */
.L_x_10724:
        /* <DEDUP_REMOVED lines=16> */
.L_x_10755:
[----:B------:R-:W-:Y:S05]  /*3570*/  BRA `(.L_x_10725) ;  /* 0x00000000005c7947 */ /* 0x000fea0003800000 */
.L_x_10754:
        /* <DEDUP_REMOVED lines=16> */
.L_x_10753:
[----:B------:R-:W-:-:S06]  /*3680*/  HADD2.F32 R2, -RZ, R8.H0_H0 ;  /* 0x20000008ff027230 */ /* 0x000fcc0000004100 */
[----:B------:R-:W0:Y:S02]  /*3690*/  F2I.U64.TRUNC R2, R2 ;  /* 0x0000000200027311 */ /* 0x000e24000020d800 */
[----:B0-----:R0:W-:Y:S01]  /*36a0*/  STG.E.64 desc[UR36][R4.64], R2 ;  /* 0x0000000204007986 */ /* 0x0011e2000c101b24 */
[----:B------:R-:W-:Y:S05]  /*36b0*/  BRA `(.L_x_10725) ;  /* 0x00000000000c7947 */ /* 0x000fea0003800000 */
.L_x_10752:
[----:B------:R-:W-:-:S04]  /*36c0*/  HADD2.F32 R8, -RZ, R8.H0_H0 ;  /* 0x20000008ff087230 */ /* 0x000fc80000004100 */
[----:B------:R-:W0:Y:S02]  /*36d0*/  F2I.FTZ.U32.TRUNC.NTZ R3, R8 ;  /* 0x0000000800037305 */ /* 0x000e24000021f000 */
[----:B0-----:R3:W-:Y:S02]  /*36e0*/  STG.E desc[UR36][R4.64], R3 ;  /* 0x0000000304007986 */ /* 0x0017e4000c101924 */
.L_x_10725:
[----:B------:R-:W-:-:S07]  /*36f0*/  VIADD R17, R17, 0x80 ;  /* 0x0000008011117836 */ /* 0x000fce0000000000 */
.L_x_10682:
[----:B------:R-:W-:Y:S05]  /*3700*/  BSYNC.RECONVERGENT B6 ;  /* 0x0000000000067941 */ /* 0x000fea0003800200 */
.L_x_10681:
        /* <DEDUP_REMOVED lines=307> */
.L_x_10758:
        /* <DEDUP_REMOVED lines=19> */
.L_x_10762:
[----:B------:R-:W2:Y:S02]  /*4b70*/  LDG.E.U8 R2, desc[UR36][R2.64] ;  /* 0x0000002402027981 */ /* 0x000ea4000c1e1100 */
[----:B--2---:R-:W-:-:S04]  /*4b80*/  I2FP.F32.U32 R0, R2 ;  /* 0x0000000200007245 */ /* 0x004fc80000201000 */
[----:B------:R-:W-:-:S04]  /*4b90*/  F2FP.F16.F32.PACK_AB R0, RZ, R0 ;  /* 0x00000000ff00723e */ /* 0x000fc800000000ff */
[----:B------:R-:W-:Y:S01]  /*4ba0*/  PRMT R9, R0, 0x7610, R9 ;  /* 0x0000761000097816 */ /* 0x000fe20000000009 */
[----:B------:R-:W-:Y:S06]  /*4bb0*/  BRA `(.L_x_10764) ;  /* 0x0000000c00d47947 */ /* 0x000fec0003800000 */
.L_x_10761:
        /* <DEDUP_REMOVED lines=11> */
.L_x_10766:
[----:B------:R-:W2:Y:S02]  /*4c70*/  LDG.E R2, desc[UR36][R2.64] ;  /* 0x0000002402027981 */ /* 0x000ea4000c1e1900 */
[----:B--2---:R-:W-:-:S04]  /*4c80*/  I2FP.F32.S32 R0, R2 ;  /* 0x0000000200007245 */ /* 0x004fc80000201400 */
[----:B------:R-:W-:-:S04]  /*4c90*/  F2FP.F16.F32.PACK_AB R0, RZ, R0 ;  /* 0x00000000ff00723e */ /* 0x000fc800000000ff */
[----:B------:R-:W-:Y:S01]  /*4ca0*/  PRMT R9, R0, 0x7610, R9 ;  /* 0x0000761000097816 */ /* 0x000fe20000000009 */
[----:B------:R-:W-:Y:S06]  /*4cb0*/  BRA `(.L_x_10764) ;  /* 0x0000000c00947947 */ /* 0x000fec0003800000 */
.L_x_10765:
[----:B------:R-:W2:Y:S02]  /*4cc0*/  LDG.E.U16 R2, desc[UR36][R2.64] ;  /* 0x0000002402027981 */ /* 0x000ea4000c1e1500 */
[----:B--2---:R-:W0:Y:S02]  /*4cd0*/  I2F.S16 R0, R2 ;  /* 0x0000000200007306 */ /* 0x004e240000101400 */
[----:B0-----:R-:W-:-:S04]  /*4ce0*/  F2FP.F16.F32.PACK_AB R0, RZ, R0 ;  /* 0x00000000ff00723e */ /* 0x001fc800000000ff */
[----:B------:R-:W-:Y:S01]  /*4cf0*/  PRMT R9, R0, 0x7610, R9 ;  /* 0x0000761000097816 */ /* 0x000fe20000000009 */
[----:B------:R-:W-:Y:S06]  /*4d00*/  BRA `(.L_x_10764) ;  /* 0x0000000c00807947 */ /* 0x000fec0003800000 */
.L_x_10760:
        /* <DEDUP_REMOVED lines=9> */
.L_x_10768:
[----:B------:R0:W5:Y:S01]  /*4da0*/  LDG.E.U16 R9, desc[UR36][R2.64] ;  /* 0x0000002402097981 */ /* 0x000162000c1e1500 */
[----:B------:R-:W-:Y:S05]  /*4db0*/  BRA `(.L_x_10764) ;  /* 0x0000000c00547947 */ /* 0x000fea0003800000 */
.L_x_10767:
        /* <DEDUP_REMOVED lines=9> */
.L_x_10770:
[----:B------:R1:W5:Y:S01]  /*4e50*/  LDG.E.U16 R9, desc[UR36][R2.64] ;  /* 0x0000002402097981 */ /* 0x000362000c1e1500 */
[----:B------:R-:W-:Y:S05]  /*4e60*/  BRA `(.L_x_10764) ;  /* 0x0000000c00287947 */ /* 0x000fea0003800000 */
.L_x_10769:
        /* <DEDUP_REMOVED lines=13> */
.L_x_10759:
        /* <DEDUP_REMOVED lines=14> */
.L_x_10773:
        /* <DEDUP_REMOVED lines=13> */
.L_x_10772:
        /* <DEDUP_REMOVED lines=27> */
.L_x_10775:
        /* <DEDUP_REMOVED lines=14> */
.L_x_10774:
[----:B------:R-:W2:Y:S02]  /*5380*/  LDG.E.U16 R0, desc[UR36][R2.64] ;  /* 0x0000002402007981 */ /* 0x000ea4000c1e1500 */
[----:B--2---:R-:W-:-:S05]  /*5390*/  IMAD.U32 R0, R0, 0x10000, RZ ;  /* 0x0001000000007824 */ /* 0x004fca00078e00ff */
[----:B------:R-:W-:-:S04]  /*53a0*/  F2FP.F16.F32.PACK_AB R0, RZ, R0 ;  /* 0x00000000ff00723e */ /* 0x000fc800000000ff */
[----:B------:R-:W-:Y:S01]  /*53b0*/  PRMT R9, R0, 0x7610, R9 ;  /* 0x0000761000097816 */ /* 0x000fe20000000009 */
[----:B------:R-:W-:Y:S06]  /*53c0*/  BRA `(.L_x_10764) ;  /* 0x0000000400d07947 */ /* 0x000fec0003800000 */
.L_x_10771:
        /* <DEDUP_REMOVED lines=13> */
.L_x_10778:
        /* <DEDUP_REMOVED lines=21> */
.L_x_10782:
[----:B------:R-:W-:Y:S05]  /*55f0*/  BSYNC.RECONVERGENT B1 ;  /* 0x0000000000017941 */ /* 0x000fea0003800200 */
.L_x_10781:
[----:B------:R-:W-:Y:S02]  /*5600*/  SHF.L.U32 R0, R0, 0x14, RZ ;  /* 0x0000001400007819 */ /* 0x000fe400000006ff */
[----:B------:R-:W-:-:S04]  /*5610*/  LEA R2, R2, 0x3b800000, 0x17 ;  /* 0x3b80000002027811 */ /* 0x000fc800078eb8ff */
[----:B------:R-:W-:-:S07]  /*5620*/  LOP3.LUT R0, R2, R0, R7, 0xfe, !PT ;  /* 0x0000000002007212 */ /* 0x000fce00078efe07 */
.L_x_10780:
[----:B------:R-:W-:Y:S05]  /*5630*/  BSYNC.RECONVERGENT B0 ;  /* 0x0000000000007941 */ /* 0x000fea0003800200 */
.L_x_10779:
[----:B------:R-:W-:-:S04]  /*5640*/  F2FP.F16.F32.PACK_AB R0, RZ, R0 ;  /* 0x00000000ff00723e */ /* 0x000fc800000000ff */
[----:B------:R-:W-:Y:S01]  /*5650*/  PRMT R9, R0, 0x7610, R9 ;  /* 0x0000761000097816 */ /* 0x000fe20000000009 */
[----:B------:R-:W-:Y:S06]  /*5660*/  BRA `(.L_x_10764) ;  /* 0x0000000400287947 */ /* 0x000fec0003800000 */
.L_x_10777:
        /* <DEDUP_REMOVED lines=21> */
.L_x_10786:
[----:B------:R-:W-:Y:S05]  /*57c0*/  BSYNC.RECONVERGENT B1 ;  /* 0x0000000000017941 */ /* 0x000fea0003800200 */
.L_x_10785:
[----:B------:R-:W-:Y:S01]  /*57d0*/  IMAD.SHL.U32 R0, R0, 0x200000, RZ ;  /* 0x0020000000007824 */ /* 0x000fe200078e00ff */
[----:B------:R-:W-:-:S04]  /*57e0*/  LEA R2, R2, 0x37800000, 0x17 ;  /* 0x3780000002027811 */ /* 0x000fc800078eb8ff */
[----:B------:R-:W-:-:S07]  /*57f0*/  LOP3.LUT R0, R2, R0, R7, 0xfe, !PT ;  /* 0x0000000002007212 */ /* 0x000fce00078efe07 */
.L_x_10784:
[----:B------:R-:W-:Y:S05]  /*5800*/  BSYNC.RECONVERGENT B0 ;  /* 0x0000000000007941 */ /* 0x000fea0003800200 */
.L_x_10783:
[----:B------:R-:W-:-:S04]  /*5810*/  F2FP.F16.F32.PACK_AB R0, RZ, R0 ;  /* 0x00000000ff00723e */ /* 0x000fc800000000ff */
[----:B------:R-:W-:Y:S01]  /*5820*/  PRMT R9, R0, 0x7610, R9 ;  /* 0x0000761000097816 */ /* 0x000fe20000000009 */
[----:B------:R-:W-:Y:S06]  /*5830*/  BRA `(.L_x_10764) ;  /* 0x0000000000b47947 */ /* 0x000fec0003800000 */
.L_x_10776:
        /* <DEDUP_REMOVED lines=14> */
.L_x_10790:
[----:B------:R-:W-:Y:S05]  /*5920*/  BSYNC.RECONVERGENT B0 ;  /* 0x0000000000007941 */ /* 0x000fea0003800200 */
.L_x_10789:
[----:B------:R-:W-:-:S04]  /*5930*/  F2FP.F16.F32.PACK_AB R0, RZ, R0 ;  /* 0x00000000ff00723e */ /* 0x000fc800000000ff */
[----:B------:R-:W-:Y:S01]  /*5940*/  PRMT R9, R0, 0x7610, R9 ;  /* 0x0000761000097816 */ /* 0x000fe20000000009 */
[----:B------:R-:W-:Y:S06]  /*5950*/  BRA `(.L_x_10764) ;  /* 0x00000000006c7947 */ /* 0x000fec0003800000 */
.L_x_10763:
        /* <DEDUP_REMOVED lines=16> */
.L_x_10791:
[----:B------:R-:W-:Y:S01]  /*5a60*/  PRMT R9, RZ, 0x7610, R9 ;  /* 0x00007610ff097816 */ /* 0x000fe20000000009 */
[----:B------:R-:W-:Y:S06]  /*5a70*/  BRA `(.L_x_10764) ;  /* 0x0000000000247947 */ /* 0x000fec0003800000 */
.L_x_10788:
[----:B------:R-:W2:Y:S02]  /*5a80*/  LDG.E.64 R2, desc[UR36][R2.64] ;  /* 0x0000002402027981 */ /* 0x000ea4000c1e1b00 */
[----:B--2---:R-:W0:Y:S02]  /*5a90*/  I2F.U64 R0, R2 ;  /* 0x0000000200007312 */ /* 0x004e240000301000 */
[----:B0-----:R-:W-:-:S04]  /*5aa0*/  F2FP.F16.F32.PACK_AB R0, RZ, R0 ;  /* 0x00000000ff00723e */ /* 0x001fc800000000ff */
[----:B------:R-:W-:Y:S01]  /*5ab0*/  PRMT R9, R0, 0x7610, R9 ;  /* 0x0000761000097816 */ /* 0x000fe20000000009 */
[----:B------:R-:W-:Y:S06]  /*5ac0*/  BRA `(.L_x_10764) ;  /* 0x0000000000107947 */ /* 0x000fec0003800000 */
.L_x_10787:
[----:B------:R-:W2:Y:S02]  /*5ad0*/  LDG.E R2, desc[UR36][R2.64] ;  /* 0x0000002402027981 */ /* 0x000ea4000c1e1900 */
[----:B--2---:R-:W-:-:S04]  /*5ae0*/  I2FP.F32.U32 R0, R2 ;  /* 0x0000000200007245 */ /* 0x004fc80000201000 */
[----:B------:R-:W-:-:S04]  /*5af0*/  F2FP.F16.F32.PACK_AB R0, RZ, R0 ;  /* 0x00000000ff00723e */ /* 0x000fc800000000ff */
[----:B------:R-:W-:-:S07]  /*5b00*/  PRMT R9, R0, 0x7610, R9 ;  /* 0x0000761000097816 */ /* 0x000fce0000000009 */
.L_x_10764:
[----:B------:R-:W2:Y:S01]  /*5b10*/  LDC.U16 R8, c[0x0][0x592] ;  /* 0x00016480ff087b82 */ /* 0x000ea20000000400 */
[----:B-----5:R-:W-:Y:S01]  /*5b20*/  HADD2.F32 R9, -RZ, R9.H0_H0 ;  /* 0x20000009ff097230 */ /* 0x020fe20000004100 */
[----:B------:R-:W3:Y:S01]  /*5b30*/  LDCU.64 UR4, c[0x0][0x580] ;  /* 0x0000b000ff0477ac */ /* 0x000ee20008000a00 */
[----:B------:R-:W-:Y:S03]  /*5b40*/  BSSY.RECONVERGENT B1, `(.L_x_10792) ;  /* 0x0000014000017945 */ /* 0x000fe60003800200 */
[----:B------:R-:W-:Y:S01]  /*5b50*/  FADD.FTZ R0, |R9|, -RZ ;  /* 0x800000ff09007221 */ /* 0x000fe20000010200 */
[----:B---3--:R-:W-:Y:S01]  /*5b60*/  IADD3 R4, P1, PT, R16, UR4, RZ ;  /* 0x0000000410047c10 */ /* 0x008fe2000ff3e0ff */
[----:B--2---:R-:W-:-:S05]  /*5b70*/  HADD2.F32 R8, -RZ, R8.H0_H0 ;  /* 0x20000008ff087230 */ /* 0x004fca0000004100 */
[C---:B------:R-:W-:Y:S01]  /*5b80*/  FADD.FTZ R5, |R8|.reuse, -RZ ;  /* 0x800000ff08057221 */ /* 0x040fe20000010200 */
        /* <DEDUP_REMOVED lines=13> */
[----:B------:R-:W-:Y:S05]  /*5c60*/  CALL.REL.NOINC `($__internal_30_$__cuda_sm3x_div_rn_ftz_f32_slowpath) ;  /* 0x0000007c004c7944 */ /* 0x000fea0003c00000 */
[----:B------:R-:W-:-:S07]  /*5c70*/  IMAD.MOV.U32 R2, RZ, RZ, R13 ;  /* 0x000000ffff027224 */ /* 0x000fce00078e000d */
.L_x_10793:
[----:B------:R-:W-:Y:S05]  /*5c80*/  BSYNC.RECONVERGENT B1 ;  /* 0x0000000000017941 */ /* 0x000fea0003800200 */
.L_x_10792:
        /* <DEDUP_REMOVED lines=43> */
.L_x_10797:
[----:B------:R-:W-:-:S06]  /*5f40*/  HADD2.F32 R3, -RZ, R8.H0_H0 ;  /* 0x20000008ff037230 */ /* 0x000fcc0000004100 */
[----:B------:R-:W0:Y:S02]  /*5f50*/  F2I.S64.TRUNC R2, R3 ;  /* 0x0000000300027311 */ /* 0x000e24000020d900 */
[----:B0-----:R0:W-:Y:S01]  /*5f60*/  STG.E.U8 desc[UR36][R4.64], R2 ;  /* 0x0000000204007986 */ /* 0x0011e2000c101124 */
[----:B------:R-:W-:Y:S05]  /*5f70*/  BRA `(.L_x_10799) ;  /* 0x0000000c006c7947 */ /* 0x000fea0003800000 */
.L_x_10796:
        /* <DEDUP_REMOVED lines=10> */
.L_x_10801:
[----:B------:R-:W-:-:S04]  /*6020*/  HADD2.F32 R8, -RZ, R8.H0_H0 ;  /* 0x20000008ff087230 */ /* 0x000fc80000004100 */
[----:B------:R-:W0:Y:S02]  /*6030*/  F2I.FTZ.TRUNC.NTZ R3, R8 ;  /* 0x0000000800037305 */ /* 0x000e24000021f100 */
[----:B0-----:R0:W-:Y:S01]  /*6040*/  STG.E desc[UR36][R4.64], R3 ;  /* 0x0000000304007986 */ /* 0x0011e2000c101924 */
[----:B------:R-:W-:Y:S05]  /*6050*/  BRA `(.L_x_10799) ;  /* 0x0000000c00347947 */ /* 0x000fea0003800000 */
.L_x_10800:
[----:B------:R-:W-:-:S04]  /*6060*/  HADD2.F32 R8, -RZ, R8.H0_H0 ;  /* 0x20000008ff087230 */ /* 0x000fc80000004100 */
[----:B------:R-:W0:Y:S02]  /*6070*/  F2I.FTZ.TRUNC.NTZ R3, R8 ;  /* 0x0000000800037305 */ /* 0x000e24000021f100 */
[----:B0-----:R0:W-:Y:S01]  /*6080*/  STG.E.U16 desc[UR36][R4.64], R3 ;  /* 0x0000000304007986 */ /* 0x0011e2000c101524 */
[----:B------:R-:W-:Y:S05]  /*6090*/  BRA `(.L_x_10799) ;  /* 0x0000000c00247947 */ /* 0x000fea0003800000 */
.L_x_10795:
        /* <DEDUP_REMOVED lines=9> */
.L_x_10803:
[----:B------:R0:W-:Y:S01]  /*6130*/  STG.E.U16 desc[UR36][R4.64], R8 ;  /* 0x0000000804007986 */ /* 0x0001e2000c101524 */
[----:B------:R-:W-:Y:S05]  /*6140*/  BRA `(.L_x_10799) ;  /* 0x0000000800f87947 */ /* 0x000fea0003800000 */
.L_x_10802:
        /* <DEDUP_REMOVED lines=10> */
.L_x_10805:
[----:B------:R-:W-:-:S05]  /*61f0*/  HADD2.F32 R0, -RZ, R8.H0_H0 ;  /* 0x20000008ff007230 */ /* 0x000fca0000004100 */
[----:B------:R-:W-:-:S04]  /*6200*/  F2FP.F16.F32.PACK_AB R0, RZ, R0 ;  /* 0x00000000ff00723e */ /* 0x000fc800000000ff */
[----:B------:R-:W-:-:S05]  /*6210*/  PRMT R0, R0, 0x5410, RZ ;  /* 0x0000541000007816 */ /* 0x000fca00000000ff */
[----:B------:R0:W-:Y:S01]  /*6220*/  STG.E desc[UR36][R4.64], R0 ;  /* 0x0000000004007986 */ /* 0x0001e2000c101924 */
[----:B------:R-:W-:Y:S05]  /*6230*/  BRA `(.L_x_10799) ;  /* 0x0000000800bc7947 */ /* 0x000fea0003800000 */
.L_x_10804:
[----:B------:R-:W-:-:S05]  /*6240*/  HADD2.F32 R2, -RZ, R8.H0_H0 ;  /* 0x20000008ff027230 */ /* 0x000fca0000004100 */
[----:B------:R-:W-:-:S06]  /*6250*/  FMUL.FTZ R2, R2, 1 ;  /* 0x3f80000002027820 */ /* 0x000fcc0000410000 */
[----:B------:R-:W0:Y:S02]  /*6260*/  F2F.F64.F32 R2, R2 ;  /* 0x0000000200027310 */ /* 0x000e240000201800 */
[----:B0-----:R0:W-:Y:S01]  /*6270*/  STG.E.64 desc[UR36][R4.64], R2 ;  /* 0x0000000204007986 */ /* 0x0011e2000c101b24 */
[----:B------:R-:W-:Y:S05]  /*6280*/  BRA `(.L_x_10799) ;  /* 0x0000000800a87947 */ /* 0x000fea0003800000 */
.L_x_10794:
        /* <DEDUP_REMOVED lines=14> */
.L_x_10809:
        /* <DEDUP_REMOVED lines=17> */
.L_x_10812:
[----:B------:R-:W-:-:S04]  /*6480*/  SHF.R.U32.HI R3, RZ, 0x18, R7 ;  /* 0x00000018ff037819 */ /* 0x000fc80000011607 */
[----:B------:R-:W-:-:S04]  /*6490*/  LOP3.LUT R0, R0, 0x80, R3, 0xf8, !PT ;  /* 0x0000008000007812 */ /* 0x000fc800078ef803 */
[----:B------:R-:W-:-:S07]  /*64a0*/  PRMT R2, R0, 0x7610, R2 ;  /* 0x0000761000027816 */ /* 0x000fce0000000002 */
.L_x_10811:
[----:B------:R-:W-:Y:S05]  /*64b0*/  BSYNC.RECONVERGENT B0 ;  /* 0x0000000000007941 */ /* 0x000fea0003800200 */
.L_x_10810:
[----:B------:R0:W-:Y:S01]  /*64c0*/  STG.E.U8 desc[UR36][R4.64], R2 ;  /* 0x0000000204007986 */ /* 0x0001e2000c101124 */
[----:B------:R-:W-:Y:S05]  /*64d0*/  BRA `(.L_x_10799) ;  /* 0x0000000800147947 */ /* 0x000fea0003800000 */
.L_x_10808:
        /* <DEDUP_REMOVED lines=17> */
.L_x_10815:
[----:B------:R-:W-:-:S04]  /*65f0*/  SHF.R.U32.HI R3, RZ, 0x18, R7 ;  /* 0x00000018ff037819 */ /* 0x000fc80000011607 */
[----:B------:R-:W-:-:S04]  /*6600*/  LOP3.LUT R0, R0, 0x80, R3, 0xf8, !PT ;  /* 0x0000008000007812 */ /* 0x000fc800078ef803 */
[----:B------:R-:W-:-:S07]  /*6610*/  PRMT R2, R0, 0x7610, R2 ;  /* 0x0000761000027816 */ /* 0x000fce0000000002 */
.L_x_10814:
[----:B------:R-:W-:Y:S05]  /*6620*/  BSYNC.RECONVERGENT B0 ;  /* 0x0000000000007941 */ /* 0x000fea0003800200 */
.L_x_10813:
[----:B------:R0:W-:Y:S01]  /*6630*/  STG.E.U8 desc[UR36][R4.64], R2 ;  /* 0x0000000204007986 */ /* 0x0001e2000c101124 */
[----:B------:R-:W-:Y:S05]  /*6640*/  BRA `(.L_x_10799) ;  /* 0x0000000400b87947 */ /* 0x000fea0003800000 */
.L_x_10807:
        /* <DEDUP_REMOVED lines=22> */
.L_x_10817:
[----:B------:R-:W-:-:S06]  /*67b0*/  HADD2.F32 R2, -RZ, R8.H0_H0 ;  /* 0x20000008ff027230 */ /* 0x000fcc0000004100 */
[----:B------:R-:W0:Y:S02]  /*67c0*/  F2I.U64.TRUNC R2, R2 ;  /* 0x0000000200027311 */ /* 0x000e24000020d800 */
[----:B0-----:R0:W-:Y:S01]  /*67d0*/  STG.E.64 desc[UR36][R4.64], R2 ;  /* 0x0000000204007986 */ /* 0x0011e2000c101b24 */
[----:B------:R-:W-:Y:S05]  /*67e0*/  BRA `(.L_x_10799) ;  /* 0x0000000400507947 */ /* 0x000fea0003800000 */
.L_x_10816:
[----:B------:R-:W-:-:S04]  /*67f0*/  HADD2.F32 R8, -RZ, R8.H0_H0 ;  /* 0x20000008ff087230 */ /* 0x000fc80000004100 */
[----:B------:R-:W0:Y:S02]  /*6800*/  F2I.FTZ.U32.TRUNC.NTZ R3, R8 ;  /* 0x0000000800037305 */ /* 0x000e24000021f000 */
[----:B0-----:R0:W-:Y:S01]  /*6810*/  STG.E desc[UR36][R4.64], R3 ;  /* 0x0000000304007986 */ /* 0x0011e2000c101924 */
[----:B------:R-:W-:Y:S05]  /*6820*/  BRA `(.L_x_10799) ;  /* 0x0000000400407947 */ /* 0x000fea0003800000 */
.L_x_10806:
        /* <DEDUP_REMOVED lines=11> */
.L_x_10819:
[----:B------:R-:W-:Y:S01]  /*68e0*/  HADD2.F32 R8, -RZ, R8.H0_H0 ;  /* 0x20000008ff087230 */ /* 0x000fe20000004100 */
[----:B------:R-:W-:-:S04]  /*68f0*/  CS2R R10, SRZ ;  /* 0x00000000000a7805 */ /* 0x000fc8000001ff00 */
[----:B------:R-:W-:-:S06]  /*6900*/  FMUL.FTZ R8, R8, 1 ;  /* 0x3f80000008087820 */ /* 0x000fcc0000410000 */
[----:B------:R-:W0:Y:S02]  /*6910*/  F2F.F64.F32 R8, R8 ;  /* 0x0000000800087310 */ /* 0x000e240000201800 */
[----:B0-----:R4:W-:Y:S01]  /*6920*/  STG.E.128 desc[UR36][R4.64], R8 ;  /* 0x0000000804007986 */ /* 0x0019e2000c101d24 */
[----:B------:R-:W-:Y:S05]  /*6930*/  BRA `(.L_x_10799) ;  /* 0x0000000000fc7947 */ /* 0x000fea0003800000 */
.L_x_10818:
[----:B------:R-:W-:-:S09]  /*6940*/  UISETP.NE.AND UP0, UPT, UR4, 0xf, UPT ;  /* 0x0000000f0400788c */ /* 0x000fd2000bf05270 */
[----:B------:R-:W-:Y:S05]  /*6950*/  BRA.U !UP0, `(.L_x_10820) ;  /* 0x0000000108e87547 */ /* 0x000fea000b800000 */
[----:B------:R-:W-:-:S09]  /*6960*/  UISETP.NE.AND UP0, UPT, UR4, 0x17, UPT ;  /* 0x000000170400788c */ /* 0x000fd2000bf05270 */
[----:B------:R-:W-:Y:S05]  /*6970*/  BRA.U !UP0, `(.L_x_10821) ;  /* 0x0000000108907547 */ /* 0x000fea000b800000 */
[----:B------:R-:W-:-:S09]  /*6980*/  UISETP.NE.AND UP0, UPT, UR4, 0x18, UPT ;  /* 0x000000180400788c */ /* 0x000fd2000bf05270 */
[----:B------:R-:W-:Y:S05]  /*6990*/  BRA.U !UP0, `(.L_x_10822) ;  /* 0x0000000108447547 */ /* 0x000fea000b800000 */
.L_x_10798:
        /* <DEDUP_REMOVED lines=16> */
.L_x_10823:
[----:B------:R-:W-:Y:S05]  /*6aa0*/  BRA `(.L_x_10799) ;  /* 0x0000000000a07947 */ /* 0x000fea0003800000 */
.L_x_10822:
        /* <DEDUP_REMOVED lines=13> */
.L_x_10825:
[----:B------:R-:W-:Y:S05]  /*6b80*/  BSYNC.RECONVERGENT B0 ;  /* 0x0000000000007941 */ /* 0x000fea0003800200 */
.L_x_10824:
[----:B------:R-:W-:-:S05]  /*6b90*/  LOP3.LUT R3, R0, 0x80, R3, 0xf8, !PT ;  /* 0x0000008000037812 */ /* 0x000fca00078ef803 */
[----:B------:R2:W-:Y:S01]  /*6ba0*/  STG.E.U8 desc[UR36][R4.64], R3 ;  /* 0x0000000304007986 */ /* 0x0005e2000c101124 */
[----:B------:R-:W-:Y:S05]  /*6bb0*/  BRA `(.L_x_10799) ;  /* 0x00000000005c7947 */ /* 0x000fea0003800000 */
.L_x_10821:
        /* <DEDUP_REMOVED lines=12> */
.L_x_10827:
[----:B------:R-:W-:Y:S01]  /*6c80*/  IMAD.MOV.U32 R0, RZ, RZ, 0x7f ;  /* 0x0000007fff007424 */ /* 0x000fe200078e00ff */
[----:B------:R-:W-:-:S04]  /*6c90*/  ISETP.GT.U32.AND P0, PT, R2, 0x7f800000, PT ;  /* 0x7f8000000200780c */ /* 0x000fc80003f04070 */
[----:B------:R-:W-:-:S09]  /*6ca0*/  SEL R0, R0, 0x7c, P0 ;  /* 0x0000007c00007807 */ /* 0x000fd20000000000 */
.L_x_10828:
[----:B------:R-:W-:Y:S05]  /*6cb0*/  BSYNC.RECONVERGENT B0 ;  /* 0x0000000000007941 */ /* 0x000fea0003800200 */
.L_x_10826:
[----:B------:R-:W-:-:S04]  /*6cc0*/  SHF.R.U32.HI R3, RZ, 0x18, R3 ;  /* 0x00000018ff037819 */ /* 0x000fc80000011603 */
[----:B------:R-:W-:-:S05]  /*6cd0*/  LOP3.LUT R3, R0, 0x80, R3, 0xf8, !PT ;  /* 0x0000008000037812 */ /* 0x000fca00078ef803 */
[----:B------:R1:W-:Y:S01]  /*6ce0*/  STG.E.U8 desc[UR36][R4.64], R3 ;  /* 0x0000000304007986 */ /* 0x0003e2000c101124 */
[----:B------:R-:W-:Y:S05]  /*6cf0*/  BRA `(.L_x_10799) ;  /* 0x00000000000c7947 */ /* 0x000fea0003800000 */
.L_x_10820:
[----:B------:R-:W-:-:S05]  /*6d00*/  HADD2.F32 R0, -RZ, R8.H0_H0 ;  /* 0x20000008ff007230 */ /* 0x000fca0000004100 */
[----:B------:R-:W-:-:S05]  /*6d10*/  F2FP.BF16.F32.PACK_AB R0, RZ, R0 ;  /* 0x00000000ff00723e */ /* 0x000fca00000010ff */
[----:B------:R0:W-:Y:S02]  /*6d20*/  STG.E.U16 desc[UR36][R4.64], R0 ;  /* 0x0000000004007986 */ /* 0x0001e4000c101524 */
.L_x_10799:
[----:B------:R-:W-:-:S07]  /*6d30*/  VIADD R17, R17, 0x80 ;  /* 0x0000008011117836 */ /* 0x000fce0000000000 */
.L_x_10757:
[----:B------:R-:W-:Y:S05]  /*6d40*/  BSYNC.RECONVERGENT B6 ;  /* 0x0000000000067941 */ /* 0x000fea0003800200 */
.L_x_10756:
        /* <DEDUP_REMOVED lines=307> */
.L_x_10831:
        /* <DEDUP_REMOVED lines=19> */
.L_x_10835:
[----:B------:R-:W2:Y:S02]  /*81b0*/  LDG.E.U8 R2, desc[UR36][R2.64] ;  /* 0x0000002402027981 */ /* 0x000ea4000c1e1100 */
[----:B--2---:R-:W-:-:S04]  /*81c0*/  I2FP.F32.U32 R0, R2 ;  /* 0x0000000200007245 */ /* 0x004fc80000201000 */
[----:B------:R-:W-:-:S04]  /*81d0*/  F2FP.F16.F32.PACK_AB R0, RZ, R0 ;  /* 0x00000000ff00723e */ /* 0x000fc800000000ff */
[----:B------:R-:W-:Y:S01]  /*81e0*/  PRMT R9, R0, 0x7610, R9 ;  /* 0x0000761000097816 */ /* 0x000fe20000000009 */
[----:B------:R-:W-:Y:S06]  /*81f0*/  BRA `(.L_x_10837) ;  /* 0x0000000c00d47947 */ /* 0x000fec0003800000 */
.L_x_10834:
        /* <DEDUP_REMOVED lines=11> */
.L_x_10839:
[----:B------:R-:W2:Y:S02]  /*82b0*/  LDG.E R2, desc[UR36][R2.64] ;  /* 0x0000002402027981 */ /* 0x000ea4000c1e1900 */
[----:B--2---:R-:W-:-:S04]  /*82c0*/  I2FP.F32.S32 R0, R2 ;  /* 0x0000000200007245 */ /* 0x004fc80000201400 */
[----:B------:R-:W-:-:S04]  /*82d0*/  F2FP.F16.F32.PACK_AB R0, RZ, R0 ;  /* 0x00000000ff00723e */ /* 0x000fc800000000ff */
[----:B------:R-:W-:Y:S01]  /*82e0*/  PRMT R9, R0, 0x7610, R9 ;  /* 0x0000761000097816 */ /* 0x000fe20000000009 */
[----:B------:R-:W-:Y:S06]  /*82f0*/  BRA `(.L_x_10837) ;  /* 0x0000000c00947947 */ /* 0x000fec0003800000 */
.L_x_10838:
[----:B------:R-:W2:Y:S02]  /*8300*/  LDG.E.U16 R2, desc[UR36][R2.64] ;  /* 0x0000002402027981 */ /* 0x000ea4000c1e1500 */
[----:B--2---:R-:W0:Y:S02]  /*8310*/  I2F.S16 R0, R2 ;  /* 0x0000000200007306 */ /* 0x004e240000101400 */
[----:B0-----:R-:W-:-:S04]  /*8320*/  F2FP.F16.F32.PACK_AB R0, RZ, R0 ;  /* 0x00000000ff00723e */ /* 0x001fc800000000ff */
[----:B------:R-:W-:Y:S01]  /*8330*/  PRMT R9, R0, 0x7610, R9 ;  /* 0x0000761000097816 */ /* 0x000fe20000000009 */
[----:B------:R-:W-:Y:S06]  /*8340*/  BRA `(.L_x_10837) ;  /* 0x0000000c00807947 */ /* 0x000fec0003800000 */
.L_x_10833:
        /* <DEDUP_REMOVED lines=9> */
.L_x_10841:
[----:B------:R1:W5:Y:S01]  /*83e0*/  LDG.E.U16 R9, desc[UR36][R2.64] ;  /* 0x0000002402097981 */ /* 0x000362000c1e1500 */
[----:B------:R-:W-:Y:S05]  /*83f0*/  BRA `(.L_x_10837) ;  /* 0x0000000c00547947 */ /* 0x000fea0003800000 */
.L_x_10840:
        /* <DEDUP_REMOVED lines=9> */
.L_x_10843:
[----:B------:R0:W5:Y:S01]  /*8490*/  LDG.E.U16 R9, desc[UR36][R2.64] ;  /* 0x0000002402097981 */ /* 0x000162000c1e1500 */
[----:B------:R-:W-:Y:S05]  /*84a0*/  BRA `(.L_x_10837) ;  /* 0x0000000c00287947 */ /* 0x000fea0003800000 */
.L_x_10842:
        /* <DEDUP_REMOVED lines=13> */
.L_x_10832:
        /* <DEDUP_REMOVED lines=14> */
.L_x_10846:
        /* <DEDUP_REMOVED lines=13> */
.L_x_10845:
        /* <DEDUP_REMOVED lines=27> */
.L_x_10848:
        /* <DEDUP_REMOVED lines=14> */
.L_x_10847:
[----:B------:R-:W2:Y:S02]  /*89c0*/  LDG.E.U16 R0, desc[UR36][R2.64] ;  /* 0x0000002402007981 */ /* 0x000ea4000c1e1500 */
[----:B--2---:R-:W-:-:S05]  /*89d0*/  IMAD.U32 R0, R0, 0x10000, RZ ;  /* 0x0001000000007824 */ /* 0x004fca00078e00ff */
[----:B------:R-:W-:-:S04]  /*89e0*/  F2FP.F16.F32.PACK_AB R0, RZ, R0 ;  /* 0x00000000ff00723e */ /* 0x000fc800000000ff */
[----:B------:R-:W-:Y:S01]  /*89f0*/  PRMT R9, R0, 0x7610, R9 ;  /* 0x0000761000097816 */ /* 0x000fe20000000009 */
[----:B------:R-:W-:Y:S06]  /*8a00*/  BRA `(.L_x_10837) ;  /* 0x0000000400d07947 */ /* 0x000fec0003800000 */
.L_x_10844:
        /* <DEDUP_REMOVED lines=13> */
.L_x_10851:
        /* <DEDUP_REMOVED lines=21> */
.L_x_10855:
[----:B------:R-:W-:Y:S05]  /*8c30*/  BSYNC.RECONVERGENT B1 ;  /* 0x0000000000017941 */ /* 0x000fea0003800200 */
.L_x_10854:
[----:B------:R-:W-:Y:S01]  /*8c40*/  IMAD.SHL.U32 R0, R0, 0x100000, RZ ;  /* 0x0010000000007824 */ /* 0x000fe200078e00ff */
[----:B------:R-:W-:-:S04]  /*8c50*/  LEA R2, R2, 0x3b800000, 0x17 ;  /* 0x3b80000002027811 */ /* 0x000fc800078eb8ff */
[----:B------:R-:W-:-:S07]  /*8c60*/  LOP3.LUT R0, R2, R0, R7, 0xfe, !PT ;  /* 0x0000000002007212 */ /* 0x000fce00078efe07 */
.L_x_10853:
[----:B------:R-:W-:Y:S05]  /*8c70*/  BSYNC.RECONVERGENT B0 ;  /* 0x0000000000007941 */ /* 0x000fea0003800200 */
.L_x_10852:
[----:B------:R-:W-:-:S04]  /*8c80*/  F2FP.F16.F32.PACK_AB R0, RZ, R0 ;  /* 0x00000000ff00723e */ /* 0x000fc800000000ff */
[----:B------:R-:W-:Y:S01]  /*8c90*/  PRMT R9, R0, 0x7610, R9 ;  /* 0x0000761000097816 */ /* 0x000fe20000000009 */
[----:B------:R-:W-:Y:S06]  /*8ca0*/  BRA `(.L_x_10837) ;  /* 0x0000000400287947 */ /* 0x000fec0003800000 */
.L_x_10850:
        /* <DEDUP_REMOVED lines=21> */
.L_x_10859:
[----:B------:R-:W-:Y:S05]  /*8e00*/  BSYNC.RECONVERGENT B1 ;  /* 0x0000000000017941 */ /* 0x000fea0003800200 */
.L_x_10858:
[----:B------:R-:W-:Y:S02]  /*8e10*/  SHF.L.U32 R0, R0, 0x15, RZ ;  /* 0x0000001500007819 */ /* 0x000fe400000006ff */
[----:B------:R-:W-:-:S04]  /*8e20*/  LEA R2, R2, 0x37800000, 0x17 ;  /* 0x3780000002027811 */ /* 0x000fc800078eb8ff */
[----:B------:R-:W-:-:S07]  /*8e30*/  LOP3.LUT R0, R2, R0, R7, 0xfe, !PT ;  /* 0x0000000002007212 */ /* 0x000fce00078efe07 */
.L_x_10857:
[----:B------:R-:W-:Y:S05]  /*8e40*/  BSYNC.RECONVERGENT B0 ;  /* 0x0000000000007941 */ /* 0x000fea0003800200 */
.L_x_10856:
[----:B------:R-:W-:-:S04]  /*8e50*/  F2FP.F16.F32.PACK_AB R0, RZ, R0 ;  /* 0x00000000ff00723e */ /* 0x000fc800000000ff */
[----:B------:R-:W-:Y:S01]  /*8e60*/  PRMT R9, R0, 0x7610, R9 ;  /* 0x0000761000097816 */ /* 0x000fe20000000009 */
[----:B------:R-:W-:Y:S06]  /*8e70*/  BRA `(.L_x_10837) ;  /* 0x0000000000b47947 */ /* 0x000fec0003800000 */
.L_x_10849:
        /* <DEDUP_REMOVED lines=14> */
.L_x_10863:
[----:B------:R-:W-:Y:S05]  /*8f60*/  BSYNC.RECONVERGENT B0 ;  /* 0x0000000000007941 */ /* 0x000fea0003800200 */
.L_x_10862:
[----:B------:R-:W-:-:S04]  /*8f70*/  F2FP.F16.F32.PACK_AB R0, RZ, R0 ;  /* 0x00000000ff00723e */ /* 0x000fc800000000ff */
[----:B------:R-:W-:Y:S01]  /*8f80*/  PRMT R9, R0, 0x7610, R9 ;  /* 0x0000761000097816 */ /* 0x000fe20000000009 */
[----:B------:R-:W-:Y:S06]  /*8f90*/  BRA `(.L_x_10837) ;  /* 0x00000000006c7947 */ /* 0x000fec0003800000 */
.L_x_10836:
        /* <DEDUP_REMOVED lines=16> */
.L_x_10864:
[----:B------:R-:W-:Y:S01]  /*90a0*/  PRMT R9, RZ, 0x7610, R9 ;  /* 0x00007610ff097816 */ /* 0x000fe20000000009 */
[----:B------:R-:W-:Y:S06]  /*90b0*/  BRA `(.L_x_10837) ;  /* 0x0000000000247947 */ /* 0x000fec0003800000 */
.L_x_10861:
[----:B------:R-:W2:Y:S02]  /*90c0*/  LDG.E.64 R2, desc[UR36][R2.64] ;  /* 0x0000002402027981 */ /* 0x000ea4000c1e1b00 */
[----:B--2---:R-:W0:Y:S02]  /*90d0*/  I2F.U64 R0, R2 ;  /* 0x0000000200007312 */ /* 0x004e240000301000 */
[----:B0-----:R-:W-:-:S04]  /*90e0*/  F2FP.F16.F32.PACK_AB R0, RZ, R0 ;  /* 0x00000000ff00723e */ /* 0x001fc800000000ff */
[----:B------:R-:W-:Y:S01]  /*90f0*/  PRMT R9, R0, 0x7610, R9 ;  /* 0x0000761000097816 */ /* 0x000fe20000000009 */
[----:B------:R-:W-:Y:S06]  /*9100*/  BRA `(.L_x_10837) ;  /* 0x0000000000107947 */ /* 0x000fec0003800000 */
.L_x_10860:
[----:B------:R-:W2:Y:S02]  /*9110*/  LDG.E R2, desc[UR36][R2.64] ;  /* 0x0000002402027981 */ /* 0x000ea4000c1e1900 */
[----:B--2---:R-:W-:-:S04]  /*9120*/  I2FP.F32.U32 R0, R2 ;  /* 0x0000000200007245 */ /* 0x004fc80000201000 */
[----:B------:R-:W-:-:S04]  /*9130*/  F2FP.F16.F32.PACK_AB R0, RZ, R0 ;  /* 0x00000000ff00723e */ /* 0x000fc800000000ff */
[----:B------:R-:W-:-:S07]  /*9140*/  PRMT R9, R0, 0x7610, R9 ;  /* 0x0000761000097816 */ /* 0x000fce0000000009 */
.L_x_10837:
        /* <DEDUP_REMOVED lines=23> */
.L_x_10866:
[----:B------:R-:W-:Y:S05]  /*92c0*/  BSYNC.RECONVERGENT B1 ;  /* 0x0000000000017941 */ /* 0x000fea0003800200 */
.L_x_10865:
[----:B------:R-:W-:Y:S01]  /*92d0*/  MOV R3, 0x3b33710b ;  /* 0x3b33710b00037802 */ /* 0x000fe20000000f00 */
        /* <DEDUP_REMOVED lines=42> */
.L_x_10870:
[----:B------:R-:W-:-:S06]  /*9580*/  HADD2.F32 R3, -RZ, R8.H0_H0 ;  /* 0x20000008ff037230 */ /* 0x000fcc0000004100 */
[----:B------:R-:W0:Y:S02]  /*9590*/  F2I.S64.TRUNC R2, R3 ;  /* 0x0000000300027311 */ /* 0x000e24000020d900 */
[----:B0-----:R0:W-:Y:S01]  /*95a0*/  STG.E.U8 desc[UR36][R4.64], R2 ;  /* 0x0000000204007986 */ /* 0x0011e2000c101124 */
[----:B------:R-:W-:Y:S05]  /*95b0*/  BRA `(.L_x_10872) ;  /* 0x0000000c006c7947 */ /* 0x000fea0003800000 */
.L_x_10869:
        /* <DEDUP_REMOVED lines=10> */
.L_x_10874:
[----:B------:R-:W-:-:S04]  /*9660*/  HADD2.F32 R8, -RZ, R8.H0_H0 ;  /* 0x20000008ff087230 */ /* 0x000fc80000004100 */
[----:B------:R-:W0:Y:S02]  /*9670*/  F2I.FTZ.TRUNC.NTZ R3, R8 ;  /* 0x0000000800037305 */ /* 0x000e24000021f100 */
[----:B0-----:R0:W-:Y:S01]  /*9680*/  STG.E desc[UR36][R4.64], R3 ;  /* 0x0000000304007986 */ /* 0x0011e2000c101924 */
[----:B------:R-:W-:Y:S05]  /*9690*/  BRA `(.L_x_10872) ;  /* 0x0000000c00347947 */ /* 0x000fea0003800000 */
.L_x_10873:
[----:B------:R-:W-:-:S04]  /*96a0*/  HADD2.F32 R8, -RZ, R8.H0_H0 ;  /* 0x20000008ff087230 */ /* 0x000fc80000004100 */
[----:B------:R-:W0:Y:S02]  /*96b0*/  F2I.FTZ.TRUNC.NTZ R3, R8 ;  /* 0x0000000800037305 */ /* 0x000e24000021f100 */
[----:B0-----:R0:W-:Y:S01]  /*96c0*/  STG.E.U16 desc[UR36][R4.64], R3 ;  /* 0x0000000304007986 */ /* 0x0011e2000c101524 */
[----:B------:R-:W-:Y:S05]  /*96d0*/  BRA `(.L_x_10872) ;  /* 0x0000000c00247947 */ /* 0x000fea0003800000 */
.L_x_10868:
        /* <DEDUP_REMOVED lines=9> */
.L_x_10876:
[----:B------:R0:W-:Y:S01]  /*9770*/  STG.E.U16 desc[UR36][R4.64], R8 ;  /* 0x0000000804007986 */ /* 0x0001e2000c101524 */
[----:B------:R-:W-:Y:S05]  /*9780*/  BRA `(.L_x_10872) ;  /* 0x0000000800f87947 */ /* 0x000fea0003800000 */
.L_x_10875:
        /* <DEDUP_REMOVED lines=10> */
.L_x_10878:
[----:B------:R-:W-:-:S05]  /*9830*/  HADD2.F32 R0, -RZ, R8.H0_H0 ;  /* 0x20000008ff007230 */ /* 0x000fca0000004100 */
[----:B------:R-:W-:-:S04]  /*9840*/  F2FP.F16.F32.PACK_AB R0, RZ, R0 ;  /* 0x00000000ff00723e */ /* 0x000fc800000000ff */
[----:B------:R-:W-:-:S05]  /*9850*/  PRMT R0, R0, 0x5410, RZ ;  /* 0x0000541000007816 */ /* 0x000fca00000000ff */
[----:B------:R0:W-:Y:S01]  /*9860*/  STG.E desc[UR36][R4.64], R0 ;  /* 0x0000000004007986 */ /* 0x0001e2000c101924 */
[----:B------:R-:W-:Y:S05]  /*9870*/  BRA `(.L_x_10872) ;  /* 0x0000000800bc7947 */ /* 0x000fea0003800000 */
.L_x_10877:
[----:B------:R-:W-:-:S05]  /*9880*/  HADD2.F32 R2, -RZ, R8.H0_H0 ;  /* 0x20000008ff027230 */ /* 0x000fca0000004100 */
[----:B------:R-:W-:-:S06]  /*9890*/  FMUL.FTZ R2, R2, 1 ;  /* 0x3f80000002027820 */ /* 0x000fcc0000410000 */
[----:B------:R-:W0:Y:S02]  /*98a0*/  F2F.F64.F32 R2, R2 ;  /* 0x0000000200027310 */ /* 0x000e240000201800 */
[----:B0-----:R0:W-:Y:S01]  /*98b0*/  STG.E.64 desc[UR36][R4.64], R2 ;  /* 0x0000000204007986 */ /* 0x0011e2000c101b24 */
[----:B------:R-:W-:Y:S05]  /*98c0*/  BRA `(.L_x_10872) ;  /* 0x0000000800a87947 */ /* 0x000fea0003800000 */
.L_x_10867:
        /* <DEDUP_REMOVED lines=14> */
.L_x_10882:
        /* <DEDUP_REMOVED lines=17> */
.L_x_10885:
[----:B------:R-:W-:-:S04]  /*9ac0*/  SHF.R.U32.HI R3, RZ, 0x18, R7 ;  /* 0x00000018ff037819 */ /* 0x000fc80000011607 */
[----:B------:R-:W-:-:S04]  /*9ad0*/  LOP3.LUT R0, R0, 0x80, R3, 0xf8, !PT ;  /* 0x0000008000007812 */ /* 0x000fc800078ef803 */
[----:B------:R-:W-:-:S07]  /*9ae0*/  PRMT R2, R0, 0x7610, R2 ;  /* 0x0000761000027816 */ /* 0x000fce0000000002 */
.L_x_10884:
[----:B------:R-:W-:Y:S05]  /*9af0*/  BSYNC.RECONVERGENT B0 ;  /* 0x0000000000007941 */ /* 0x000fea0003800200 */
.L_x_10883:
[----:B------:R0:W-:Y:S01]  /*9b00*/  STG.E.U8 desc[UR36][R4.64], R2 ;  /* 0x0000000204007986 */ /* 0x0001e2000c101124 */
[----:B------:R-:W-:Y:S05]  /*9b10*/  BRA `(.L_x_10872) ;  /* 0x0000000800147947 */ /* 0x000fea0003800000 */
.L_x_10881:
        /* <DEDUP_REMOVED lines=17> */
.L_x_10888:
[----:B------:R-:W-:-:S04]  /*9c30*/  SHF.R.U32.HI R3, RZ, 0x18, R7 ;  /* 0x00000018ff037819 */ /* 0x000fc80000011607 */
[----:B------:R-:W-:-:S04]  /*9c40*/  LOP3.LUT R0, R0, 0x80, R3, 0xf8, !PT ;  /* 0x0000008000007812 */ /* 0x000fc800078ef803 */
[----:B------:R-:W-:-:S07]  /*9c50*/  PRMT R2, R0, 0x7610, R2 ;  /* 0x0000761000027816 */ /* 0x000fce0000000002 */
.L_x_10887:
[----:B------:R-:W-:Y:S05]  /*9c60*/  BSYNC.RECONVERGENT B0 ;  /* 0x0000000000007941 */ /* 0x000fea0003800200 */
.L_x_10886:
[----:B------:R0:W-:Y:S01]  /*9c70*/  STG.E.U8 desc[UR36][R4.64], R2 ;  /* 0x0000000204007986 */ /* 0x0001e2000c101124 */
[----:B------:R-:W-:Y:S05]  /*9c80*/  BRA `(.L_x_10872) ;  /* 0x0000000400b87947 */ /* 0x000fea0003800000 */
.L_x_10880:
        /* <DEDUP_REMOVED lines=22> */
.L_x_10890:
[----:B------:R-:W-:-:S06]  /*9df0*/  HADD2.F32 R2, -RZ, R8.H0_H0 ;  /* 0x20000008ff027230 */ /* 0x000fcc0000004100 */
[----:B------:R-:W0:Y:S02]  /*9e00*/  F2I.U64.TRUNC R2, R2 ;  /* 0x0000000200027311 */ /* 0x000e24000020d800 */
[----:B0-----:R0:W-:Y:S01]  /*9e10*/  STG.E.64 desc[UR36][R4.64], R2 ;  /* 0x0000000204007986 */ /* 0x0011e2000c101b24 */
[----:B------:R-:W-:Y:S05]  /*9e20*/  BRA `(.L_x_10872) ;  /* 0x0000000400507947 */ /* 0x000fea0003800000 */
.L_x_10889:
[----:B------:R-:W-:-:S04]  /*9e30*/  HADD2.F32 R8, -RZ, R8.H0_H0 ;  /* 0x20000008ff087230 */ /* 0x000fc80000004100 */
[----:B------:R-:W0:Y:S02]  /*9e40*/  F2I.FTZ.U32.TRUNC.NTZ R3, R8 ;  /* 0x0000000800037305 */ /* 0x000e24000021f000 */
[----:B0-----:R0:W-:Y:S01]  /*9e50*/  STG.E desc[UR36][R4.64], R3 ;  /* 0x0000000304007986 */ /* 0x0011e2000c101924 */
[----:B------:R-:W-:Y:S05]  /*9e60*/  BRA `(.L_x_10872) ;  /* 0x0000000400407947 */ /* 0x000fea0003800000 */
.L_x_10879:
        /* <DEDUP_REMOVED lines=11> */
.L_x_10892:
[----:B------:R-:W-:Y:S01]  /*9f20*/  HADD2.F32 R8, -RZ, R8.H0_H0 ;  /* 0x20000008ff087230 */ /* 0x000fe20000004100 */
[----:B------:R-:W-:-:S04]  /*9f30*/  CS2R R10, SRZ ;  /* 0x00000000000a7805 */ /* 0x000fc8000001ff00 */
[----:B------:R-:W-:-:S06]  /*9f40*/  FMUL.FTZ R8, R8, 1 ;  /* 0x3f80000008087820 */ /* 0x000fcc0000410000 */
[----:B------:R-:W0:Y:S02]  /*9f50*/  F2F.F64.F32 R8, R8 ;  /* 0x0000000800087310 */ /* 0x000e240000201800 */
[----:B0-----:R3:W-:Y:S01]  /*9f60*/  STG.E.128 desc[UR36][R4.64], R8 ;  /* 0x0000000804007986 */ /* 0x0017e2000c101d24 */
[----:B------:R-:W-:Y:S05]  /*9f70*/  BRA `(.L_x_10872) ;  /* 0x0000000000fc7947 */ /* 0x000fea0003800000 */
.L_x_10891:
[----:B------:R-:W-:-:S09]  /*9f80*/  UISETP.NE.AND UP0, UPT, UR4, 0xf, UPT ;  /* 0x0000000f0400788c */ /* 0x000fd2000bf05270 */
[----:B------:R-:W-:Y:S05]  /*9f90*/  BRA.U !UP0, `(.L_x_10893) ;  /* 0x0000000108e87547 */ /* 0x000fea000b800000 */
[----:B------:R-:W-:-:S09]  /*9fa0*/  UISETP.NE.AND UP0, UPT, UR4, 0x17, UPT ;  /* 0x000000170400788c */ /* 0x000fd2000bf05270 */
[----:B------:R-:W-:Y:S05]  /*9fb0*/  BRA.U !UP0, `(.L_x_10894) ;  /* 0x0000000108907547 */ /* 0x000fea000b800000 */
[----:B------:R-:W-:-:S09]  /*9fc0*/  UISETP.NE.AND UP0, UPT, UR4, 0x18, UPT ;  /* 0x000000180400788c */ /* 0x000fd2000bf05270 */
[----:B------:R-:W-:Y:S05]  /*9fd0*/  BRA.U !UP0, `(.L_x_10895) ;  /* 0x0000000108447547 */ /* 0x000fea000b800000 */
.L_x_10871:
        /* <DEDUP_REMOVED lines=16> */
.L_x_10896:
[----:B------:R-:W-:Y:S05]  /*a0e0*/  BRA `(.L_x_10872) ;  /* 0x0000000000a07947 */ /* 0x000fea0003800000 */
.L_x_10895:
        /* <DEDUP_REMOVED lines=13> */
.L_x_10898:
[----:B------:R-:W-:Y:S05]  /*a1c0*/  BSYNC.RECONVERGENT B0 ;  /* 0x0000000000007941 */ /* 0x000fea0003800200 */
.L_x_10897:
[----:B------:R-:W-:-:S05]  /*a1d0*/  LOP3.LUT R3, R0, 0x80, R3, 0xf8, !PT ;  /* 0x0000008000037812 */ /* 0x000fca00078ef803 */
[----:B------:R2:W-:Y:S01]  /*a1e0*/  STG.E.U8 desc[UR36][R4.64], R3 ;  /* 0x0000000304007986 */ /* 0x0005e2000c101124 */
[----:B------:R-:W-:Y:S05]  /*a1f0*/  BRA `(.L_x_10872) ;  /* 0x00000000005c7947 */ /* 0x000fea0003800000 */
.L_x_10894:
        /* <DEDUP_REMOVED lines=12> */
.L_x_10900:
[----:B------:R-:W-:Y:S01]  /*a2c0*/  IMAD.MOV.U32 R0, RZ, RZ, 0x7f ;  /* 0x0000007fff007424 */ /* 0x000fe200078e00ff */
[----:B------:R-:W-:-:S04]  /*a2d0*/  ISETP.GT.U32.AND P0, PT, R2, 0x7f800000, PT ;  /* 0x7f8000000200780c */ /* 0x000fc80003f04070 */
[----:B------:R-:W-:-:S09]  /*a2e0*/  SEL R0, R0, 0x7c, P0 ;  /* 0x0000007c00007807 */ /* 0x000fd20000000000 */
.L_x_10901:
[----:B------:R-:W-:Y:S05]  /*a2f0*/  BSYNC.RECONVERGENT B0 ;  /* 0x0000000000007941 */ /* 0x000fea0003800200 */
.L_x_10899:
[----:B------:R-:W-:-:S04]  /*a300*/  SHF.R.U32.HI R3, RZ, 0x18, R3 ;  /* 0x00000018ff037819 */ /* 0x000fc80000011603 */
[----:B------:R-:W-:-:S05]  /*a310*/  LOP3.LUT R3, R0, 0x80, R3, 0xf8, !PT ;  /* 0x0000008000037812 */ /* 0x000fca00078ef803 */
[----:B------:R1:W-:Y:S01]  /*a320*/  STG.E.U8 desc[UR36][R4.64], R3 ;  /* 0x0000000304007986 */ /* 0x0003e2000c101124 */
[----:B------:R-:W-:Y:S05]  /*a330*/  BRA `(.L_x_10872) ;  /* 0x00000000000c7947 */ /* 0x000fea0003800000 */
.L_x_10893:
[----:B------:R-:W-:-:S05]  /*a340*/  HADD2.F32 R0, -RZ, R8.H0_H0 ;  /* 0x20000008ff007230 */ /* 0x000fca0000004100 */
[----:B------:R-:W-:-:S05]  /*a350*/  F2FP.BF16.F32.PACK_AB R0, RZ, R0 ;  /* 0x00000000ff00723e */ /* 0x000fca00000010ff */
[----:B------:R0:W-:Y:S02]  /*a360*/  STG.E.U16 desc[UR36][R4.64], R0 ;  /* 0x0000000004007986 */ /* 0x0001e4000c101524 */
.L_x_10872:
[----:B------:R-:W-:-:S07]  /*a370*/  IADD3 R17, PT, PT, R17, 0x80, RZ ;  /* 0x0000008011117810 */ /* 0x000fce0007ffe0ff */
.L_x_10830:
[----:B------:R-:W-:Y:S05]  /*a380*/  BSYNC.RECONVERGENT B6 ;  /* 0x0000000000067941 */ /* 0x000fea0003800200 */
.L_x_10829:
        /* <DEDUP_REMOVED lines=306> */
.L_x_10902:
        /* <DEDUP_REMOVED lines=21> */
.L_x_10906:
[----:B------:R-:W2:Y:S02]  /*b800*/  LDG.E.U8 R2, desc[UR36][R2.64] ;  /* 0x0000002402027981 */ /* 0x000ea4000c1e1100 */
[----:B--2---:R-:W-:-:S04]  /*b810*/  I2FP.F32.U32 R0, R2 ;  /* 0x0000000200007245 */ /* 0x004fc80000201000 */
[----:B------:R-:W-:-:S04]  /*b820*/  F2FP.F16.F32.PACK_AB R0, RZ, R0 ;  /* 0x00000000ff00723e */ /* 0x000fc800000000ff */
[----:B------:R-:W-:Y:S01]  /*b830*/  PRMT R5, R0, 0x7610, R5 ;  /* 0x0000761000057816 */ /* 0x000fe20000000005 */
[----:B------:R-:W-:Y:S06]  /*b840*/  BRA `(.L_x_10908) ;  /* 0x0000000c00d07947 */ /* 0x000fec0003800000 */
.L_x_10905:
        /* <DEDUP_REMOVED lines=11> */
.L_x_10910:
[----:B------:R-:W2:Y:S02]  /*b900*/  LDG.E R2, desc[UR36][R2.64] ;  /* 0x0000002402027981 */ /* 0x000ea4000c1e1900 */
[----:B--2---:R-:W-:-:S04]  /*b910*/  I2FP.F32.S32 R0, R2 ;  /* 0x0000000200007245 */ /* 0x004fc80000201400 */
[----:B------:R-:W-:-:S04]  /*b920*/  F2FP.F16.F32.PACK_AB R0, RZ, R0 ;  /* 0x00000000ff00723e */ /* 0x000fc800000000ff */
[----:B------:R-:W-:Y:S01]  /*b930*/  PRMT R5, R0, 0x7610, R5 ;  /* 0x0000761000057816 */ /* 0x000fe20000000005 */
[----:B------:R-:W-:Y:S06]  /*b940*/  BRA `(.L_x_10908) ;  /* 0x0000000c00907947 */ /* 0x000fec0003800000 */
.L_x_10909:
[----:B------:R-:W2:Y:S02]  /*b950*/  LDG.E.U16 R2, desc[UR36][R2.64] ;  /* 0x0000002402027981 */ /* 0x000ea4000c1e1500 */
[----:B--2---:R-:W0:Y:S02]  /*b960*/  I2F.S16 R0, R2 ;  /* 0x0000000200007306 */ /* 0x004e240000101400 */
[----:B0-----:R-:W-:-:S04]  /*b970*/  F2FP.F16.F32.PACK_AB R0, RZ, R0 ;  /* 0x00000000ff00723e */ /* 0x001fc800000000ff */
[----:B------:R-:W-:Y:S01]  /*b980*/  PRMT R5, R0, 0x7610, R5 ;  /* 0x0000761000057816 */ /* 0x000fe20000000005 */
[----:B------:R-:W-:Y:S06]  /*b990*/  BRA `(.L_x_10908) ;  /* 0x0000000c007c7947 */ /* 0x000fec0003800000 */
.L_x_10904:
        /* <DEDUP_REMOVED lines=9> */
.L_x_10912:
[----:B------:R1:W5:Y:S01]  /*ba30*/  LDG.E.U16 R5, desc[UR36][R2.64] ;  /* 0x0000002402057981 */ /* 0x000362000c1e1500 */
[----:B------:R-:W-:Y:S05]  /*ba40*/  BRA `(.L_x_10908) ;  /* 0x0000000c00507947 */ /* 0x000fea0003800000 */
.L_x_10911:
        /* <DEDUP_REMOVED lines=9> */
.L_x_10914:
[----:B------:R0:W5:Y:S01]  /*bae0*/  LDG.E.U16 R5, desc[UR36][R2.64] ;  /* 0x0000002402057981 */ /* 0x000162000c1e1500 */
[----:B------:R-:W-:Y:S05]  /*baf0*/  BRA `(.L_x_10908) ;  /* 0x0000000c00247947 */ /* 0x000fea0003800000 */
.L_x_10913:
        /* <DEDUP_REMOVED lines=13> */
.L_x_10903:
        /* <DEDUP_REMOVED lines=14> */
.L_x_10917:
        /* <DEDUP_REMOVED lines=13> */
.L_x_10916:
        /* <DEDUP_REMOVED lines=26> */
.L_x_10919:
        /* <DEDUP_REMOVED lines=14> */
.L_x_10918:
[----:B------:R-:W2:Y:S02]  /*c000*/  LDG.E.U16 R0, desc[UR36][R2.64] ;  /* 0x0000002402007981 */ /* 0x000ea4000c1e1500 */
[----:B--2---:R-:W-:-:S05]  /*c010*/  IMAD.U32 R0, R0, 0x10000, RZ ;  /* 0x0001000000007824 */ /* 0x004fca00078e00ff */
[----:B------:R-:W-:-:S04]  /*c020*/  F2FP.F16.F32.PACK_AB R0, RZ, R0 ;  /* 0x00000000ff00723e */ /* 0x000fc800000000ff */
[----:B------:R-:W-:Y:S01]  /*c030*/  PRMT R5, R0, 0x7610, R5 ;  /* 0x0000761000057816 */ /* 0x000fe20000000005 */
[----:B------:R-:W-:Y:S06]  /*c040*/  BRA `(.L_x_10908) ;  /* 0x0000000400d07947 */ /* 0x000fec0003800000 */
.L_x_10915:
        /* <DEDUP_REMOVED lines=13> */
.L_x_10922:
        /* <DEDUP_REMOVED lines=21> */
.L_x_10926:
[----:B------:R-:W-:Y:S05]  /*c270*/  BSYNC.RECONVERGENT B1 ;  /* 0x0000000000017941 */ /* 0x000fea0003800200 */
.L_x_10925:
[----:B------:R-:W-:Y:S02]  /*c280*/  SHF.L.U32 R0, R0, 0x14, RZ ;  /* 0x0000001400007819 */ /* 0x000fe400000006ff */
[----:B------:R-:W-:-:S04]  /*c290*/  LEA R2, R2, 0x3b800000, 0x17 ;  /* 0x3b80000002027811 */ /* 0x000fc800078eb8ff */
[----:B------:R-:W-:-:S07]  /*c2a0*/  LOP3.LUT R0, R2, R0, R7, 0xfe, !PT ;  /* 0x0000000002007212 */ /* 0x000fce00078efe07 */
.L_x_10924:
[----:B------:R-:W-:Y:S05]  /*c2b0*/  BSYNC.RECONVERGENT B0 ;  /* 0x0000000000007941 */ /* 0x000fea0003800200 */
.L_x_10923:
[----:B------:R-:W-:-:S04]  /*c2c0*/  F2FP.F16.F32.PACK_AB R0, RZ, R0 ;  /* 0x00000000ff00723e */ /* 0x000fc800000000ff */
[----:B------:R-:W-:Y:S01]  /*c2d0*/  PRMT R5, R0, 0x7610, R5 ;  /* 0x0000761000057816 */ /* 0x000fe20000000005 */
[----:B------:R-:W-:Y:S06]  /*c2e0*/  BRA `(.L_x_10908) ;  /* 0x0000000400287947 */ /* 0x000fec0003800000 */
.L_x_10921:
        /* <DEDUP_REMOVED lines=21> */
.L_x_10930:
[----:B------:R-:W-:Y:S05]  /*c440*/  BSYNC.RECONVERGENT B1 ;  /* 0x0000000000017941 */ /* 0x000fea0003800200 */
.L_x_10929:
[----:B------:R-:W-:Y:S01]  /*c450*/  IMAD.SHL.U32 R0, R0, 0x200000, RZ ;  /* 0x0020000000007824 */ /* 0x000fe200078e00ff */
[----:B------:R-:W-:-:S04]  /*c460*/  LEA R2, R2, 0x37800000, 0x17 ;  /* 0x3780000002027811 */ /* 0x000fc800078eb8ff */
[----:B------:R-:W-:-:S07]  /*c470*/  LOP3.LUT R0, R2, R0, R7, 0xfe, !PT ;  /* 0x0000000002007212 */ /* 0x000fce00078efe07 */
.L_x_10928:
[----:B------:R-:W-:Y:S05]  /*c480*/  BSYNC.RECONVERGENT B0 ;  /* 0x0000000000007941 */ /* 0x000fea0003800200 */
.L_x_10927:
[----:B------:R-:W-:-:S04]  /*c490*/  F2FP.F16.F32.PACK_AB R0, RZ, R0 ;  /* 0x00000000ff00723e */ /* 0x000fc800000000ff */
[----:B------:R-:W-:Y:S01]  /*c4a0*/  PRMT R5, R0, 0x7610, R5 ;  /* 0x0000761000057816 */ /* 0x000fe20000000005 */
[----:B------:R-:W-:Y:S06]  /*c4b0*/  BRA `(.L_x_10908) ;  /* 0x0000000000b47947 */ /* 0x000fec0003800000 */
.L_x_10920:
        /* <DEDUP_REMOVED lines=14> */
.L_x_10934:
[----:B------:R-:W-:Y:S05]  /*c5a0*/  BSYNC.RECONVERGENT B0 ;  /* 0x0000000000007941 */ /* 0x000fea0003800200 */
.L_x_10933:
[----:B------:R-:W-:-:S04]  /*c5b0*/  F2FP.F16.F32.PACK_AB R0, RZ, R0 ;  /* 0x00000000ff00723e */ /* 0x000fc800000000ff */
[----:B------:R-:W-:Y:S01]  /*c5c0*/  PRMT R5, R0, 0x7610, R5 ;  /* 0x0000761000057816 */ /* 0x000fe20000000005 */
[----:B------:R-:W-:Y:S06]  /*c5d0*/  BRA `(.L_x_10908) ;  /* 0x00000000006c7947 */ /* 0x000fec0003800000 */
.L_x_10907:
        /* <DEDUP_REMOVED lines=16> */
.L_x_10935:
[----:B------:R-:W-:Y:S01]  /*c6e0*/  PRMT R5, RZ, 0x7610, R5 ;  /* 0x00007610ff057816 */ /* 0x000fe20000000005 */
[----:B------:R-:W-:Y:S06]  /*c6f0*/  BRA `(.L_x_10908) ;  /* 0x0000000000247947 */ /* 0x000fec0003800000 */
.L_x_10932:
[----:B------:R-:W2:Y:S02]  /*c700*/  LDG.E.64 R2, desc[UR36][R2.64] ;  /* 0x0000002402027981 */ /* 0x000ea4000c1e1b00 */
[----:B--2---:R-:W0:Y:S02]  /*c710*/  I2F.U64 R0, R2 ;  /* 0x0000000200007312 */ /* 0x004e240000301000 */
[----:B0-----:R-:W-:-:S04]  /*c720*/  F2FP.F16.F32.PACK_AB R0, RZ, R0 ;  /* 0x00000000ff00723e */ /* 0x001fc800000000ff */
[----:B------:R-:W-:Y:S01]  /*c730*/  PRMT R5, R0, 0x7610, R5 ;  /* 0x0000761000057816 */ /* 0x000fe20000000005 */
[----:B------:R-:W-:Y:S06]  /*c740*/  BRA `(.L_x_10908) ;  /* 0x0000000000107947 */ /* 0x000fec0003800000 */
.L_x_10931:
[----:B------:R-:W2:Y:S02]  /*c750*/  LDG.E R2, desc[UR36][R2.64] ;  /* 0x0000002402027981 */ /* 0x000ea4000c1e1900 */
[----:B--2---:R-:W-:-:S04]  /*c760*/  I2FP.F32.U32 R0, R2 ;  /* 0x0000000200007245 */ /* 0x004fc80000201000 */
[----:B------:R-:W-:-:S04]  /*c770*/  F2FP.F16.F32.PACK_AB R0, RZ, R0 ;  /* 0x00000000ff00723e */ /* 0x000fc800000000ff */
[----:B------:R-:W-:-:S07]  /*c780*/  PRMT R5, R0, 0x7610, R5 ;  /* 0x0000761000057816 */ /* 0x000fce0000000005 */
.L_x_10908:
[----:B------:R-:W2:Y:S01]  /*c790*/  LDC.U16 R4, c[0x0][0x592] ;  /* 0x00016480ff047b82 */ /* 0x000ea20000000400 */
[----:B-----5:R-:W-:Y:S01]  /*c7a0*/  HADD2.F32 R5, -RZ, R5.H0_H0 ;  /* 0x20000005ff057230 */ /* 0x020fe20000004100 */
[----:B------:R-:W-:Y:S04]  /*c7b0*/  BSSY.RECONVERGENT B1, `(.L_x_10936) ;  /* 0x0000013000017945 */ /* 0x000fe80003800200 */
[----:B------:R-:W-:Y:S01]  /*c7c0*/  FADD.FTZ R0, |R5|, -RZ ;  /* 0x800000ff05007221 */ /* 0x000fe20000010200 */
[----:B--2---:R-:W-:-:S05]  /*c7d0*/  HADD2.F32 R4, -RZ, R4.H0_H0 ;  /* 0x20000004ff047230 */ /* 0x004fca0000004100 */
[C---:B------:R-:W-:Y:S01]  /*c7e0*/  FADD.FTZ R7, |R4|.reuse, -RZ ;  /* 0x800000ff04077221 */ /* 0x040fe20000010200 */
        /* <DEDUP_REMOVED lines=13> */
[----:B------:R-:W-:Y:S05]  /*c8c0*/  CALL.REL.NOINC `($__internal_30_$__cuda_sm3x_div_rn_ftz_f32_slowpath) ;  /* 0x0000001000347944 */ /* 0x000fea0003c00000 */
[----:B------:R-:W-:-:S07]  /*c8d0*/  IMAD.MOV.U32 R2, RZ, RZ, R13 ;  /* 0x000000ffff027224 */ /* 0x000fce00078e000d */
.L_x_10937:
[----:B------:R-:W-:Y:S05]  /*c8e0*/  BSYNC.RECONVERGENT B1 ;  /* 0x0000000000017941 */ /* 0x000fea0003800200 */
.L_x_10936:
[----:B------:R-:W-:Y:S02]  /*c8f0*/  IMAD.MOV.U32 R3, RZ, RZ, 0x3b33710b ;  /* 0x3b33710bff037424 */ /* 0x000fe400078e00ff */
[----:B------:R-:W-:Y:S01]  /*c900*/  FMUL.FTZ R0, R2, R2 ;  /* 0x0000000202007220 */ /* 0x000fe20000410000 */
[----:B------:R-:W-:Y:S01]  /*c910*/  HFMA2 R7, -RZ, RZ, 1.857421875, -1409 ;  /* 0x3f6ee581ff077431 */ /* 0x000fe200000001ff */
        /* <DEDUP_REMOVED lines=40> */
.L_x_10941:
[----:B------:R-:W-:-:S06]  /*cba0*/  HADD2.F32 R3, -RZ, R4.H0_H0 ;  /* 0x20000004ff037230 */ /* 0x000fcc0000004100 */
[----:B------:R-:W0:Y:S02]  /*cbb0*/  F2I.S64.TRUNC R2, R3 ;  /* 0x0000000300027311 */ /* 0x000e24000020d900 */
[----:B0-----:R-:W-:Y:S01]  /*cbc0*/  STG.E.U8 desc[UR36][R16.64], R2 ;  /* 0x0000000210007986 */ /* 0x001fe2000c101124 */
[----:B------:R-:W-:Y:S05]  /*cbd0*/  EXIT ;  /* 0x000000000000794d */ /* 0x000fea0003800000 */
.L_x_10940:
        /* <DEDUP_REMOVED lines=10> */
.L_x_10944:
[----:B------:R-:W-:-:S04]  /*cc80*/  HADD2.F32 R4, -RZ, R4.H0_H0 ;  /* 0x20000004ff047230 */ /* 0x000fc80000004100 */
[----:B------:R-:W0:Y:S02]  /*cc90*/  F2I.FTZ.TRUNC.NTZ R3, R4 ;  /* 0x0000000400037305 */ /* 0x000e24000021f100 */
[----:B0-----:R-:W-:Y:S01]  /*cca0*/  STG.E desc[UR36][R16.64], R3 ;  /* 0x0000000310007986 */ /* 0x001fe2000c101924 */
[----:B------:R-:W-:Y:S05]  /*ccb0*/  EXIT ;  /* 0x000000000000794d */ /* 0x000fea0003800000 */
.L_x_10943:
[----:B------:R-:W-:-:S04]  /*ccc0*/  HADD2.F32 R4, -RZ, R4.H0_H0 ;  /* 0x20000004ff047230 */ /* 0x000fc80000004100 */
[----:B------:R-:W0:Y:S02]  /*ccd0*/  F2I.FTZ.TRUNC.NTZ R3, R4 ;  /* 0x0000000400037305 */ /* 0x000e24000021f100 */
[----:B0-----:R-:W-:Y:S01]  /*cce0*/  STG.E.U16 desc[UR36][R16.64], R3 ;  /* 0x0000000310007986 */ /* 0x001fe2000c101524 */
[----:B------:R-:W-:Y:S05]  /*ccf0*/  EXIT ;  /* 0x000000000000794d */ /* 0x000fea0003800000 */
.L_x_10939:
        /* <DEDUP_REMOVED lines=9> */
.L_x_10946:
[----:B------:R-:W-:Y:S01]  /*cd90*/  STG.E.U16 desc[UR36][R16.64], R4 ;  /* 0x0000000410007986 */ /* 0x000fe2000c101524 */
[----:B------:R-:W-:Y:S05]  /*cda0*/  EXIT ;  /* 0x000000000000794d */ /* 0x000fea0003800000 */
.L_x_10945:
        /* <DEDUP_REMOVED lines=10> */
.L_x_10948:
[----:B------:R-:W-:-:S05]  /*ce50*/  HADD2.F32 R0, -RZ, R4.H0_H0 ;  /* 0x20000004ff007230 */ /* 0x000fca0000004100 */
[----:B------:R-:W-:-:S04]  /*ce60*/  F2FP.F16.F32.PACK_AB R0, RZ, R0 ;  /* 0x00000000ff00723e */ /* 0x000fc800000000ff */
[----:B------:R-:W-:-:S05]  /*ce70*/  PRMT R0, R0, 0x5410, RZ ;  /* 0x0000541000007816 */ /* 0x000fca00000000ff */
[----:B------:R-:W-:Y:S01]  /*ce80*/  STG.E desc[UR36][R16.64], R0 ;  /* 0x0000000010007986 */ /* 0x000fe2000c101924 */
[----:B------:R-:W-:Y:S05]  /*ce90*/  EXIT ;  /* 0x000000000000794d */ /* 0x000fea0003800000 */
.L_x_10947:
[----:B------:R-:W-:-:S05]  /*cea0*/  HADD2.F32 R2, -RZ, R4.H0_H0 ;  /* 0x20000004ff027230 */ /* 0x000fca0000004100 */
[----:B------:R-:W-:-:S06]  /*ceb0*/  FMUL.FTZ R2, R2, 1 ;  /* 0x3f80000002027820 */ /* 0x000fcc0000410000 */
[----:B------:R-:W0:Y:S02]  /*cec0*/  F2F.F64.F32 R2, R2 ;  /* 0x0000000200027310 */ /* 0x000e240000201800 */
[----:B0-----:R-:W-:Y:S01]  /*ced0*/  STG.E.64 desc[UR36][R16.64], R2 ;  /* 0x0000000210007986 */ /* 0x001fe2000c101b24 */
[----:B------:R-:W-:Y:S05]  /*cee0*/  EXIT ;  /* 0x000000000000794d */ /* 0x000fea0003800000 */
.L_x_10938:
        /* <DEDUP_REMOVED lines=14> */
.L_x_10952:
        /* <DEDUP_REMOVED lines=17> */
.L_x_10955:
[----:B------:R-:W-:-:S04]  /*d0e0*/  SHF.R.U32.HI R3, RZ, 0x18, R3 ;  /* 0x00000018ff037819 */ /* 0x000fc80000011603 */
[----:B------:R-:W-:-:S04]  /*d0f0*/  LOP3.LUT R0, R0, 0x80, R3, 0xf8, !PT ;  /* 0x0000008000007812 */ /* 0x000fc800078ef803 */
[----:B------:R-:W-:-:S07]  /*d100*/  PRMT R8, R0, 0x7610, R8 ;  /* 0x0000761000087816 */ /* 0x000fce0000000008 */
.L_x_10954:
[----:B------:R-:W-:Y:S05]  /*d110*/  BSYNC.RECONVERGENT B0 ;  /* 0x0000000000007941 */ /* 0x000fea0003800200 */
.L_x_10953:
[----:B------:R-:W-:Y:S01]  /*d120*/  STG.E.U8 desc[UR36][R16.64], R8 ;  /* 0x0000000810007986 */ /* 0x000fe2000c101124 */
[----:B------:R-:W-:Y:S05]  /*d130*/  EXIT ;  /* 0x000000000000794d */ /* 0x000fea0003800000 */
.L_x_10951:
        /* <DEDUP_REMOVED lines=17> */
.L_x_10958:
[----:B------:R-:W-:-:S04]  /*d250*/  SHF.R.U32.HI R3, RZ, 0x18, R3 ;  /* 0x00000018ff037819 */ /* 0x000fc80000011603 */
[----:B------:R-:W-:-:S04]  /*d260*/  LOP3.LUT R0, R0, 0x80, R3, 0xf8, !PT ;  /* 0x0000008000007812 */ /* 0x000fc800078ef803 */
[----:B------:R-:W-:-:S07]  /*d270*/  PRMT R8, R0, 0x7610, R8 ;  /* 0x0000761000087816 */ /* 0x000fce0000000008 */
.L_x_10957:
[----:B------:R-:W-:Y:S05]  /*d280*/  BSYNC.RECONVERGENT B0 ;  /* 0x0000000000007941 */ /* 0x000fea0003800200 */
.L_x_10956:
[----:B------:R-:W-:Y:S01]  /*d290*/  STG.E.U8 desc[UR36][R16.64], R8 ;  /* 0x0000000810007986 */ /* 0x000fe2000c101124 */
[----:B------:R-:W-:Y:S05]  /*d2a0*/  EXIT ;  /* 0x000000000000794d */ /* 0x000fea0003800000 */
.L_x_10950:
        /* <DEDUP_REMOVED lines=22> */
.L_x_10960:
[----:B------:R-:W-:-:S06]  /*d410*/  HADD2.F32 R2, -RZ, R4.H0_H0 ;  /* 0x20000004ff027230 */ /* 0x000fcc0000004100 */
[----:B------:R-:W0:Y:S02]  /*d420*/  F2I.U64.TRUNC R2, R2 ;  /* 0x0000000200027311 */ /* 0x000e24000020d800 */
[----:B0-----:R-:W-:Y:S01]  /*d430*/  STG.E.64 desc[UR36][R16.64], R2 ;  /* 0x0000000210007986 */ /* 0x001fe2000c101b24 */
[----:B------:R-:W-:Y:S05]  /*d440*/  EXIT ;  /* 0x000000000000794d */ /* 0x000fea0003800000 */
.L_x_10959:
[----:B------:R-:W-:-:S04]  /*d450*/  HADD2.F32 R4, -RZ, R4.H0_H0 ;  /* 0x20000004ff047230 */ /* 0x000fc80000004100 */
[----:B------:R-:W0:Y:S02]  /*d460*/  F2I.FTZ.U32.TRUNC.NTZ R3, R4 ;  /* 0x0000000400037305 */ /* 0x000e24000021f000 */
[----:B0-----:R-:W-:Y:S01]  /*d470*/  STG.E desc[UR36][R16.64], R3 ;  /* 0x0000000310007986 */ /* 0x001fe2000c101924 */
[----:B------:R-:W-:Y:S05]  /*d480*/  EXIT ;  /* 0x000000000000794d */ /* 0x000fea0003800000 */
.L_x_10949:
        /* <DEDUP_REMOVED lines=11> */
.L_x_10962:
[----:B------:R-:W-:Y:S01]  /*d540*/  HADD2.F32 R4, -RZ, R4.H0_H0 ;  /* 0x20000004ff047230 */ /* 0x000fe20000004100 */
[----:B------:R-:W-:-:S04]  /*d550*/  CS2R R6, SRZ ;  /* 0x0000000000067805 */ /* 0x000fc8000001ff00 */
[----:B------:R-:W-:-:S06]  /*d560*/  FMUL.FTZ R4, R4, 1 ;  /* 0x3f80000004047820 */ /* 0x000fcc0000410000 */
[----:B------:R-:W0:Y:S02]  /*d570*/  F2F.F64.F32 R4, R4 ;  /* 0x0000000400047310 */ /* 0x000e240000201800 */
[----:B0-----:R-:W-:Y:S01]  /*d580*/  STG.E.128 desc[UR36][R16.64], R4 ;  /* 0x0000000410007986 */ /* 0x001fe2000c101d24 */
[----:B------:R-:W-:Y:S05]  /*d590*/  EXIT ;  /* 0x000000000000794d */ /* 0x000fea0003800000 */
.L_x_10961:
[----:B------:R-:W-:-:S09]  /*d5a0*/  UISETP.NE.AND UP0, UPT, UR4, 0xf, UPT ;  /* 0x0000000f0400788c */ /* 0x000fd2000bf05270 */
[----:B------:R-:W-:Y:S05]  /*d5b0*/  BRA.U !UP0, `(.L_x_10963) ;  /* 0x0000000108e87547 */ /* 0x000fea000b800000 */
[----:B------:R-:W-:-:S09]  /*d5c0*/  UISETP.NE.AND UP0, UPT, UR4, 0x17, UPT ;  /* 0x000000170400788c */ /* 0x000fd2000bf05270 */
[----:B------:R-:W-:Y:S05]  /*d5d0*/  BRA.U !UP0, `(.L_x_10964) ;  /* 0x0000000108907547 */ /* 0x000fea000b800000 */
[----:B------:R-:W-:-:S09]  /*d5e0*/  UISETP.NE.AND UP0, UPT, UR4, 0x18, UPT ;  /* 0x000000180400788c */ /* 0x000fd2000bf05270 */
[----:B------:R-:W-:Y:S05]  /*d5f0*/  BRA.U !UP0, `(.L_x_10965) ;  /* 0x0000000108447547 */ /* 0x000fea000b800000 */
.L_x_10942:
        /* <DEDUP_REMOVED lines=16> */
.L_x_10966:
[----:B------:R-:W-:Y:S05]  /*d700*/  EXIT ;  /* 0x000000000000794d */ /* 0x000fea0003800000 */
.L_x_10965:
        /* <DEDUP_REMOVED lines=13> */
.L_x_10968:
[----:B------:R-:W-:Y:S05]  /*d7e0*/  BSYNC.RECONVERGENT B0 ;  /* 0x0000000000007941 */ /* 0x000fea0003800200 */
.L_x_10967:
[----:B------:R-:W-:-:S05]  /*d7f0*/  LOP3.LUT R3, R0, 0x80, R3, 0xf8, !PT ;  /* 0x0000008000037812 */ /* 0x000fca00078ef803 */
[----:B------:R-:W-:Y:S01]  /*d800*/  STG.E.U8 desc[UR36][R16.64], R3 ;  /* 0x0000000310007986 */ /* 0x000fe2000c101124 */
[----:B------:R-:W-:Y:S05]  /*d810*/  EXIT ;  /* 0x000000000000794d */ /* 0x000fea0003800000 */
.L_x_10964:
        /* <DEDUP_REMOVED lines=12> */
.L_x_10970:
[----:B------:R-:W-:Y:S01]  /*d8e0*/  IMAD.MOV.U32 R0, RZ, RZ, 0x7f ;  /* 0x0000007fff007424 */ /* 0x000fe200078e00ff */
[----:B------:R-:W-:-:S04]  /*d8f0*/  ISETP.GT.U32.AND P0, PT, R2, 0x7f800000, PT ;  /* 0x7f8000000200780c */ /* 0x000fc80003f04070 */
[----:B------:R-:W-:-:S09]  /*d900*/  SEL R0, R0, 0x7c, P0 ;  /* 0x0000007c00007807 */ /* 0x000fd20000000000 */
.L_x_10971:
[----:B------:R-:W-:Y:S05]  /*d910*/  BSYNC.RECONVERGENT B0 ;  /* 0x0000000000007941 */ /* 0x000fea0003800200 */
.L_x_10969:
[----:B------:R-:W-:-:S04]  /*d920*/  SHF.R.U32.HI R3, RZ, 0x18, R3 ;  /* 0x00000018ff037819 */ /* 0x000fc80000011603 */
[----:B------:R-:W-:-:S05]  /*d930*/  LOP3.LUT R3, R0, 0x80, R3, 0xf8, !PT ;  /* 0x0000008000037812 */ /* 0x000fca00078ef803 */
[----:B------:R-:W-:Y:S01]  /*d940*/  STG.E.U8 desc[UR36][R16.64], R3 ;  /* 0x0000000310007986 */ /* 0x000fe2000c101124 */
[----:B------:R-:W-:Y:S05]  /*d950*/  EXIT ;  /* 0x000000000000794d */ /* 0x000fea0003800000 */
.L_x_10963:
[----:B------:R-:W-:-:S05]  /*d960*/  HADD2.F32 R0, -RZ, R4.H0_H0 ;  /* 0x20000004ff007230 */ /* 0x000fca0000004100 */
[----:B------:R-:W-:-:S05]  /*d970*/  F2FP.BF16.F32.PACK_AB R0, RZ, R0 ;  /* 0x00000000ff00723e */ /* 0x000fca00000010ff */
[----:B------:R-:W-:Y:S01]  /*d980*/  STG.E.U16 desc[UR36][R16.64], R0 ;  /* 0x0000000010007986 */ /* 0x000fe2000c101524 */
[----:B------:R-:W-:Y:S05]  /*d990*/  EXIT ;  /* 0x000000000000794d */ /* 0x000fea0003800000 */
        .weak           $__internal_30_$__cuda_sm3x_div_rn_ftz_f32_slowpath
        .type           $__internal_30_$__cuda_sm3x_div_rn_ftz_f32_slowpath,@function
        .size           $__internal_30_$__cuda_sm3x_div_rn_ftz_f32_slowpath,(.L_x_16777 - $__internal_30_$__cuda_sm3x_div_rn_ftz_f32_slowpath)
$__internal_30_$__cuda_sm3x_div_rn_ftz_f32_slowpath:
        /* <DEDUP_REMOVED lines=32> */
.L_x_10974:
[----:B------:R-:W-:Y:S05]  /*dba0*/  BSYNC.RELIABLE B2 ;  /* 0x0000000000027941 */ /* 0x000fea0003800100 */
.L_x_10973:
        /* <DEDUP_REMOVED lines=27> */
.L_x_10980:
[----:B------:R-:W-:-:S07]  /*dd60*/  LEA R13, R3, R13, 0x17 ;  /* 0x0000000d030d7211 */ /* 0x000fce00078eb8ff */
.L_x_10981:
[----:B------:R-:W-:Y:S05]  /*dd70*/  BSYNC.RECONVERGENT B2 ;  /* 0x0000000000027941 */ /* 0x000fea0003800200 */
.L_x_10979:
[----:B------:R-:W-:Y:S05]  /*dd80*/  BRA `(.L_x_10982) ;  /* 0x0000000000207947 */ /* 0x000fea0003800000 */
.L_x_10978:
[----:B------:R-:W-:-:S04]  /*dd90*/  LOP3.LUT R0, R11, 0x80000000, R0, 0x48, !PT ;  /* 0x800000000b007812 */ /* 0x000fc800078e4800 */
[----:B------:R-:W-:Y:S01]  /*dda0*/  LOP3.LUT R13, R0, 0x7f800000, RZ, 0xfc, !PT ;  /* 0x7f800000000d7812 */ /* 0x000fe200078efcff */
[----:B------:R-:W-:Y:S06]  /*ddb0*/  BRA `(.L_x_10982) ;  /* 0x0000000000147947 */ /* 0x000fec0003800000 */
.L_x_10977:
[----:B------:R-:W-:Y:S01]  /*ddc0*/  LOP3.LUT R13, R11, 0x80000000, R0, 0x48, !PT ;  /* 0x800000000b0d7812 */ /* 0x000fe200078e4800 */
[----:B------:R-:W-:Y:S06]  /*ddd0*/  BRA `(.L_x_10982) ;  /* 0x00000000000c7947 */ /* 0x000fec0003800000 */
.L_x_10976:
[----:B------:R-:W0:Y:S01]  /*dde0*/  MUFU.RSQ R13, -QNAN ;  /* 0xffc00000000d7908 */ /* 0x000e220000001400 */
[----:B------:R-:W-:Y:S05]  /*ddf0*/  BRA `(.L_x_10982) ;  /* 0x0000000000047947 */ /* 0x000fea0003800000 */
.L_x_10975:
[----:B------:R-:W-:-:S07]  /*de00*/  FADD.FTZ R13, R0, R11 ;  /* 0x0000000b000d7221 */ /* 0x000fce0000010000 */
.L_x_10982:
[----:B------:R-:W-:Y:S05]  /*de10*/  BSYNC.RECONVERGENT B0 ;  /* 0x0000000000007941 */ /* 0x000fea0003800200 */
.L_x_10972:
[----:B------:R-:W-:-:S04]  /*de20*/  IMAD.MOV.U32 R3, RZ, RZ, 0x0 ;  /* 0x00000000ff037424 */ /* 0x000fc800078e00ff */
[----:B0-----:R-:W-:Y:S05]  /*de30*/  RET.REL.NODEC R2 `(_ZN2at6native18elementwise_kernelILi128ELi4EZNS0_15gpu_kernel_implINS0_13AUnaryFunctorIN3c104HalfES5_S5_ZZZNS0_17atan2_kernel_cudaERNS_18TensorIteratorBaseEENKUlvE_clEvENKUlvE1_clEvEUlS5_S5_E_EEEEvS7_RKT_EUliE_EEviT1_) ;  /* 0xffffff2002707950 */ /* 0x001fea0003c3ffff */
.L_x_10983:
        /* <DEDUP_REMOVED lines=12> */
.L_x_16777:


//--------------------- .text._ZN2at6native27unrolled_elementwise_kernelINS0_13AUnaryFunctorIN3c104HalfES4_S4_ZZZNS0_17atan2_kernel_cudaERNS_18TensorIteratorBaseEENKUlvE_clEvENKUlvE1_clEvEUlS4_S4_E_EESt5arrayIPcLm2EELi4E23TrivialOffsetCalculatorILi1EjESF_NS0_6memory12LoadWithCastILi1EEENSG_13StoreWithCastILi1EEEEEviT_T0_T2_T3_T4_T5_ --------------------------
	.section	.text._ZN2at6native27unrolled_elementwise_kernelINS0_13AUnaryFunctorIN3c104HalfES4_S4_ZZZNS0_17atan2_kernel_cudaERNS_18TensorIteratorBaseEENKUlvE_clEvENKUlvE1_clEvEUlS4_S4_E_EESt5arrayIPcLm2EELi4E23TrivialOffsetCalculatorILi1EjESF_NS0_6memory12LoadWithCastILi1EEENSG_13StoreWithCastILi1EEEEEviT_T0_T2_T3_T4_T5_,"ax",@progbits
	.align	128
        .global         _ZN2at6native27unrolled_elementwise_kernelINS0_13AUnaryFunctorIN3c104HalfES4_S4_ZZZNS0_17atan2_kernel_cudaERNS_18TensorIteratorBaseEENKUlvE_clEvENKUlvE1_clEvEUlS4_S4_E_EESt5arrayIPcLm2EELi4E23TrivialOffsetCalculatorILi1EjESF_NS0_6memory12LoadWithCastILi1EEENSG_13StoreWithCastILi1EEEEEviT_T0_T2_T3_T4_T5_
        .type           _ZN2at6native27unrolled_elementwise_kernelINS0_13AUnaryFunctorIN3c104HalfES4_S4_ZZZNS0_17atan2_kernel_cudaERNS_18TensorIteratorBaseEENKUlvE_clEvENKUlvE1_clEvEUlS4_S4_E_EESt5arrayIPcLm2EELi4E23TrivialOffsetCalculatorILi1EjESF_NS0_6memory12LoadWithCastILi1EEENSG_13StoreWithCastILi1EEEEEviT_T0_T2_T3_T4_T5_,@function
        .size           _ZN2at6native27unrolled_elementwise_kernelINS0_13AUnaryFunctorIN3c104HalfES4_S4_ZZZNS0_17atan2_kernel_cudaERNS_18TensorIteratorBaseEENKUlvE_clEvENKUlvE1_clEvEUlS4_S4_E_EESt5arrayIPcLm2EELi4E23TrivialOffsetCalculatorILi1EjESF_NS0_6memory12LoadWithCastILi1EEENSG_13StoreWithCastILi1EEEEEviT_T0_T2_T3_T4_T5_,(.L_x_16778 - _ZN2at6native27unrolled_elementwise_kernelINS0_13AUnaryFunctorIN3c104HalfES4_S4_ZZZNS0_17atan2_kernel_cudaERNS_18TensorIteratorBaseEENKUlvE_clEvENKUlvE1_clEvEUlS4_S4_E_EESt5arrayIPcLm2EELi4E23TrivialOffsetCalculatorILi1EjESF_NS0_6memory12LoadWithCastILi1EEENSG_13StoreWithCastILi1EEEEEviT_T0_T2_T3_T4_T5_)
        .other          _ZN2at6native27unrolled_elementwise_kernelINS0_13AUnaryFunctorIN3c104HalfES4_S4_ZZZNS0_17atan2_kernel_cudaERNS_18TensorIteratorBaseEENKUlvE_clEvENKUlvE1_clEvEUlS4_S4_E_EESt5arrayIPcLm2EELi4E23TrivialOffsetCalculatorILi1EjESF_NS0_6memory12LoadWithCastILi1EEENSG_13StoreWithCastILi1EEEEEviT_T0_T2_T3_T4_T5_,@"STO_CUDA_ENTRY STV_DEFAULT"
_ZN2at6native27unrolled_elementwise_kernelINS0_13AUnaryFunctorIN3c104HalfES4_S4_ZZZNS0_17atan2_kernel_cudaERNS_18TensorIteratorBaseEENKUlvE_clEvENKUlvE1_clEvEUlS4_S4_E_EESt5arrayIPcLm2EELi4E23TrivialOffsetCalculatorILi1EjESF_NS0_6memory12LoadWithCastILi1EEENSG_13StoreWithCastILi1EEEEEviT_T0_T2_T3_T4_T5_:
.text._ZN2at6native27unrolled_elementwise_kernelINS0_13AUnaryFunctorIN3c104HalfES4_S4_ZZZNS0_17atan2_kernel_cudaERNS_18TensorIteratorBaseEENKUlvE_clEvENKUlvE1_clEvEUlS4_S4_E_EESt5arrayIPcLm2EELi4E23TrivialOffsetCalculatorILi1EjESF_NS0_6memory12LoadWithCastILi1EEENSG_13StoreWithCastILi1EEEEEviT_T0_T2_T3_T4_T5_:
        /* <DEDUP_REMOVED lines=34> */
.L_x_10989:
[----:B------:R-:W2:Y:S02]  /*0220*/  LDG.E.U8 R2, desc[UR36][R2.64] ;  /* 0x0000002402027981 */ /* 0x000ea4000c1e1100 */
[----:B--2---:R-:W-:-:S04]  /*0230*/  I2FP.F32.U32 R0, R2 ;  /* 0x0000000200007245 */ /* 0x004fc80000201000 */
[----:B------:R-:W-:-:S04]  /*0240*/  F2FP.F16.F32.PACK_AB R0, RZ, R0 ;  /* 0x00000000ff00723e */ /* 0x000fc800000000ff */
[----:B------:R-:W-:Y:S01]  /*0250*/  PRMT R18, R0, 0x7610, R18 ;  /* 0x0000761000127816 */ /* 0x000fe20000000012 */
[----:B------:R-:W-:Y:S06]  /*0260*/  BRA `(.L_x_10991) ;  /* 0x0000000c00d47947 */ /* 0x000fec0003800000 */
.L_x_10988:
        /* <DEDUP_REMOVED lines=11> */
.L_x_10993:
[----:B------:R-:W2:Y:S02]  /*0320*/  LDG.E R2, desc[UR36][R2.64] ;  /* 0x0000002402027981 */ /* 0x000ea4000c1e1900 */
[----:B--2---:R-:W-:-:S04]  /*0330*/  I2FP.F32.S32 R0, R2 ;  /* 0x0000000200007245 */ /* 0x004fc80000201400 */
[----:B------:R-:W-:-:S04]  /*0340*/  F2FP.F16.F32.PACK_AB R0, RZ, R0 ;  /* 0x00000000ff00723e */ /* 0x000fc800000000ff */
[----:B------:R-:W-:Y:S01]  /*0350*/  PRMT R18, R0, 0x7610, R18 ;  /* 0x0000761000127816 */ /* 0x000fe20000000012 */
[----:B------:R-:W-:Y:S06]  /*0360*/  BRA `(.L_x_10991) ;  /* 0x0000000c00947947 */ /* 0x000fec0003800000 */
.L_x_10992:
[----:B------:R-:W2:Y:S02]  /*0370*/  LDG.E.U16 R2, desc[UR36][R2.64] ;  /* 0x0000002402027981 */ /* 0x000ea4000c1e1500 */
[----:B--2---:R-:W0:Y:S02]  /*0380*/  I2F.S16 R0, R2 ;  /* 0x0000000200007306 */ /* 0x004e240000101400 */
[----:B0-----:R-:W-:-:S04]  /*0390*/  F2FP.F16.F32.PACK_AB R0, RZ, R0 ;  /* 0x00000000ff00723e */ /* 0x001fc800000000ff */
[----:B------:R-:W-:Y:S01]  /*03a0*/  PRMT R18, R0, 0x7610, R18 ;  /* 0x0000761000127816 */ /* 0x000fe20000000012 */
[----:B------:R-:W-:Y:S06]  /*03b0*/  BRA `(.L_x_10991) ;  /* 0x0000000c00807947 */ /* 0x000fec0003800000 */
.L_x_10987:
        /* <DEDUP_REMOVED lines=9> */
.L_x_10995:
[----:B------:R1:W5:Y:S01]  /*0450*/  LDG.E.U16 R18, desc[UR36][R2.64] ;  /* 0x0000002402127981 */ /* 0x000362000c1e1500 */
[----:B------:R-:W-:Y:S05]  /*0460*/  BRA `(.L_x_10991) ;  /* 0x0000000c00547947 */ /* 0x000fea0003800000 */
.L_x_10994:
        /* <DEDUP_REMOVED lines=9> */
.L_x_10997:
[----:B------:R0:W5:Y:S01]  /*0500*/  LDG.E.U16 R18, desc[UR36][R2.64] ;  /* 0x0000002402127981 */ /* 0x000162000c1e1500 */
[----:B------:R-:W-:Y:S05]  /*0510*/  BRA `(.L_x_10991) ;  /* 0x0000000c00287947 */ /* 0x000fea0003800000 */
.L_x_10996:
        /* <DEDUP_REMOVED lines=13> */
.L_x_10986:
        /* <DEDUP_REMOVED lines=14> */
.L_x_11000:
        /* <DEDUP_REMOVED lines=13> */
.L_x_10999:
        /* <DEDUP_REMOVED lines=27> */
.L_x_11002:
        /* <DEDUP_REMOVED lines=14> */
.L_x_11001:
[----:B------:R-:W2:Y:S02]  /*0a30*/  LDG.E.U16 R0, desc[UR36][R2.64] ;  /* 0x0000002402007981 */ /* 0x000ea4000c1e1500 */
[----:B--2---:R-:W-:-:S05]  /*0a40*/  IMAD.U32 R0, R0, 0x10000, RZ ;  /* 0x0001000000007824 */ /* 0x004fca00078e00ff */
[----:B------:R-:W-:-:S04]  /*0a50*/  F2FP.F16.F32.PACK_AB R0, RZ, R0 ;  /* 0x00000000ff00723e */ /* 0x000fc800000000ff */
[----:B------:R-:W-:Y:S01]  /*0a60*/  PRMT R18, R0, 0x7610, R18 ;  /* 0x0000761000127816 */ /* 0x000fe20000000012 */
[----:B------:R-:W-:Y:S06]  /*0a70*/  BRA `(.L_x_10991) ;  /* 0x0000000400d07947 */ /* 0x000fec0003800000 */
.L_x_10998:
        /* <DEDUP_REMOVED lines=13> */
.L_x_11005:
        /* <DEDUP_REMOVED lines=21> */
.L_x_11009:
[----:B------:R-:W-:Y:S05]  /*0ca0*/  BSYNC.RECONVERGENT B1 ;  /* 0x0000000000017941 */ /* 0x000fea0003800200 */
.L_x_11008:
[----:B------:R-:W-:Y:S01]  /*0cb0*/  IMAD.SHL.U32 R0, R0, 0x100000, RZ ;  /* 0x0010000000007824 */ /* 0x000fe200078e00ff */
[----:B------:R-:W-:-:S04]  /*0cc0*/  LEA R2, R2, 0x3b800000, 0x17 ;  /* 0x3b80000002027811 */ /* 0x000fc800078eb8ff */
[----:B------:R-:W-:-:S07]  /*0cd0*/  LOP3.LUT R0, R2, R0, R7, 0xfe, !PT ;  /* 0x0000000002007212 */ /* 0x000fce00078efe07 */
.L_x_11007:
[----:B------:R-:W-:Y:S05]  /*0ce0*/  BSYNC.RECONVERGENT B0 ;  /* 0x0000000000007941 */ /* 0x000fea0003800200 */
.L_x_11006:
[----:B------:R-:W-:-:S04]  /*0cf0*/  F2FP.F16.F32.PACK_AB R0, RZ, R0 ;  /* 0x00000000ff00723e */ /* 0x000fc800000000ff */
[----:B------:R-:W-:Y:S01]  /*0d00*/  PRMT R18, R0, 0x7610, R18 ;  /* 0x0000761000127816 */ /* 0x000fe20000000012 */
[----:B------:R-:W-:Y:S06]  /*0d10*/  BRA `(.L_x_10991) ;  /* 0x0000000400287947 */ /* 0x000fec0003800000 */
.L_x_11004:
        /* <DEDUP_REMOVED lines=21> */
.L_x_11013:
[----:B------:R-:W-:Y:S05]  /*0e70*/  BSYNC.RECONVERGENT B1 ;  /* 0x0000000000017941 */ /* 0x000fea0003800200 */
.L_x_11012:
[----:B------:R-:W-:Y:S01]  /*0e80*/  IMAD.SHL.U32 R0, R0, 0x200000, RZ ;  /* 0x0020000000007824 */ /* 0x000fe200078e00ff */
[----:B------:R-:W-:-:S04]  /*0e90*/  LEA R2, R2, 0x37800000, 0x17 ;  /* 0x3780000002027811 */ /* 0x000fc800078eb8ff */
[----:B------:R-:W-:-:S07]  /*0ea0*/  LOP3.LUT R0, R2, R0, R7, 0xfe, !PT ;  /* 0x0000000002007212 */ /* 0x000fce00078efe07 */
.L_x_11011:
[----:B------:R-:W-:Y:S05]  /*0eb0*/  BSYNC.RECONVERGENT B0 ;  /* 0x0000000000007941 */ /* 0x000fea0003800200 */
.L_x_11010:
[----:B------:R-:W-:-:S04]  /*0ec0*/  F2FP.F16.F32.PACK_AB R0, RZ, R0 ;  /* 0x00000000ff00723e */ /* 0x000fc800000000ff */
[----:B------:R-:W-:Y:S01]  /*0ed0*/  PRMT R18, R0, 0x7610, R18 ;  /* 0x0000761000127816 */ /* 0x000fe20000000012 */
[----:B------:R-:W-:Y:S06]  /*0ee0*/  BRA `(.L_x_10991) ;  /* 0x0000000000b47947 */ /* 0x000fec0003800000 */
.L_x_11003:
[----:B------:R-:W-:-:S09]  /*0ef0*/  UISETP.NE.AND UP0, UPT, UR4, 0x1c, UPT ;  /* 0x0000001c0400788c */ /* 0x000fd2000bf05270 */
[----:B------:R-:W-:Y:S05]  /*0f00*/  BRA.U !UP0, `(.L_x_11014) ;  /* 0x00000001089c7547 */ /* 0x000fea000b800000 */
[----:B------:R-:W-:-:S09]  /*0f10*/  UISETP.NE.AND UP0, UPT, UR4, 0x1d, UPT ;  /* 0x0000001d0400788c */ /* 0x000fd2000bf05270 */
[----:B------:R-:W-:Y:S05]  /*0f20*/  BRA.U !UP0, `(.L_x_11015) ;  /* 0x0000000108807547 */ /* 0x000fea000b800000 */
[----:B------:R-:W-:-:S09]  /*0f30*/  UISETP.NE.AND UP0, UPT, UR4, 0x2c, UPT ;  /* 0x0000002c0400788c */ /* 0x000fd2000bf05270 */
[----:B------:R-:W-:Y:S05]  /*0f40*/  BRA.U !UP0, `(.L_x_11016) ;  /* 0x0000000108487547 */ /* 0x000fea000b800000 */
.L_x_10990:
        /* <DEDUP_REMOVED lines=16> */
.L_x_11017:
[----:B------:R-:W-:Y:S01]  /*1050*/  PRMT R18, RZ, 0x7610, R18 ;  /* 0x00007610ff127816 */ /* 0x000fe20000000012 */
[----:B------:R-:W-:Y:S06]  /*1060*/  BRA `(.L_x_10991) ;  /* 0x0000000000547947 */ /* 0x000fec0003800000 */
.L_x_11016:
        /* <DEDUP_REMOVED lines=8> */
.L_x_11019:
[----:B------:R-:W-:Y:S05]  /*10f0*/  BSYNC.RECONVERGENT B0 ;  /* 0x0000000000007941 */ /* 0x000fea0003800200 */
.L_x_11018:
[----:B------:R-:W-:-:S04]  /*1100*/  F2FP.F16.F32.PACK_AB R0, RZ, R0 ;  /* 0x00000000ff00723e */ /* 0x000fc800000000ff */
[----:B------:R-:W-:Y:S01]  /*1110*/  PRMT R18, R0, 0x7610, R18 ;  /* 0x0000761000127816 */ /* 0x000fe20000000012 */
[----:B------:R-:W-:Y:S06]  /*1120*/  BRA `(.L_x_10991) ;  /* 0x0000000000247947 */ /* 0x000fec0003800000 */
.L_x_11015:
[----:B------:R-:W2:Y:S02]  /*1130*/  LDG.E.64 R2, desc[UR36][R2.64] ;  /* 0x0000002402027981 */ /* 0x000ea4000c1e1b00 */
[----:B--2---:R-:W0:Y:S02]  /*1140*/  I2F.U64 R0, R2 ;  /* 0x0000000200007312 */ /* 0x004e240000301000 */
[----:B0-----:R-:W-:-:S04]  /*1150*/  F2FP.F16.F32.PACK_AB R0, RZ, R0 ;  /* 0x00000000ff00723e */ /* 0x001fc800000000ff */
[----:B------:R-:W-:Y:S01]  /*1160*/  PRMT R18, R0, 0x7610, R18 ;  /* 0x0000761000127816 */ /* 0x000fe20000000012 */
[----:B------:R-:W-:Y:S06]  /*1170*/  BRA `(.L_x_10991) ;  /* 0x0000000000107947 */ /* 0x000fec0003800000 */
.L_x_11014:
[----:B------:R-:W2:Y:S02]  /*1180*/  LDG.E R2, desc[UR36][R2.64] ;  /* 0x0000002402027981 */ /* 0x000ea4000c1e1900 */
[----:B--2---:R-:W-:-:S04]  /*1190*/  I2FP.F32.U32 R0, R2 ;  /* 0x0000000200007245 */ /* 0x004fc80000201000 */
[----:B------:R-:W-:-:S04]  /*11a0*/  F2FP.F16.F32.PACK_AB R0, RZ, R0 ;  /* 0x00000000ff00723e */ /* 0x000fc800000000ff */
[----:B------:R-:W-:-:S07]  /*11b0*/  PRMT R18, R0, 0x7610, R18 ;  /* 0x0000761000127816 */ /* 0x000fce0000000012 */
.L_x_10991:
[----:B------:R-:W-:-:S07]  /*11c0*/  VIADD R23, R19, 0x80 ;  /* 0x0000008013177836 */ /* 0x000fce0000000000 */
.L_x_10985:
[----:B------:R-:W-:Y:S05]  /*11d0*/  BSYNC.RECONVERGENT B6 ;  /* 0x0000000000067941 */ /* 0x000fea0003800200 */
.L_x_10984:
        /* <DEDUP_REMOVED lines=26> */
.L_x_11025:
[----:B------:R-:W2:Y:S02]  /*1380*/  LDG.E.U8 R2, desc[UR36][R2.64] ;  /* 0x0000002402027981 */ /* 0x000ea4000c1e1100 */
[----:B--2---:R-:W-:-:S04]  /*1390*/  I2FP.F32.U32 R0, R2 ;  /* 0x0000000200007245 */ /* 0x004fc80000201000 */
[----:B------:R-:W-:-:S04]  /*13a0*/  F2FP.F16.F32.PACK_AB R0, RZ, R0 ;  /* 0x00000000ff00723e */ /* 0x000fc800000000ff */
[----:B------:R-:W-:Y:S01]  /*13b0*/  PRMT R22, R0, 0x7610, R22 ;  /* 0x0000761000167816 */ /* 0x000fe20000000016 */
[----:B------:R-:W-:Y:S06]  /*13c0*/  BRA `(.L_x_11027) ;  /* 0x0000000c00d47947 */ /* 0x000fec0003800000 */
.L_x_11024:
        /* <DEDUP_REMOVED lines=11> */
.L_x_11029:
[----:B------:R-:W2:Y:S02]  /*1480*/  LDG.E R2, desc[UR36][R2.64] ;  /* 0x0000002402027981 */ /* 0x000ea4000c1e1900 */
[----:B--2---:R-:W-:-:S04]  /*1490*/  I2FP.F32.S32 R0, R2 ;  /* 0x0000000200007245 */ /* 0x004fc80000201400 */
[----:B------:R-:W-:-:S04]  /*14a0*/  F2FP.F16.F32.PACK_AB R0, RZ, R0 ;  /* 0x00000000ff00723e */ /* 0x000fc800000000ff */
[----:B------:R-:W-:Y:S01]  /*14b0*/  PRMT R22, R0, 0x7610, R22 ;  /* 0x0000761000167816 */ /* 0x000fe20000000016 */
[----:B------:R-:W-:Y:S06]  /*14c0*/  BRA `(.L_x_11027) ;  /* 0x0000000c00947947 */ /* 0x000fec0003800000 */
.L_x_11028:
[----:B------:R-:W2:Y:S02]  /*14d0*/  LDG.E.U16 R2, desc[UR36][R2.64] ;  /* 0x0000002402027981 */ /* 0x000ea4000c1e1500 */
[----:B--2---:R-:W0:Y:S02]  /*14e0*/  I2F.S16 R0, R2 ;  /* 0x0000000200007306 */ /* 0x004e240000101400 */
[----:B0-----:R-:W-:-:S04]  /*14f0*/  F2FP.F16.F32.PACK_AB R0, RZ, R0 ;  /* 0x00000000ff00723e */ /* 0x001fc800000000ff */
[----:B------:R-:W-:Y:S01]  /*1500*/  PRMT R22, R0, 0x7610, R22 ;  /* 0x0000761000167816 */ /* 0x000fe20000000016 */
[----:B------:R-:W-:Y:S06]  /*1510*/  BRA `(.L_x_11027) ;  /* 0x0000000c00807947 */ /* 0x000fec0003800000 */
.L_x_11023:
        /* <DEDUP_REMOVED lines=9> */
.L_x_11031:
[----:B------:R0:W5:Y:S01]  /*15b0*/  LDG.E.U16 R22, desc[UR36][R2.64] ;  /* 0x0000002402167981 */ /* 0x000162000c1e1500 */
[----:B------:R-:W-:Y:S05]  /*15c0*/  BRA `(.L_x_11027) ;  /* 0x0000000c00547947 */ /* 0x000fea0003800000 */
.L_x_11030:
        /* <DEDUP_REMOVED lines=9> */
.L_x_11033:
[----:B------:R1:W5:Y:S01]  /*1660*/  LDG.E.U16 R22, desc[UR36][R2.64] ;  /* 0x0000002402167981 */ /* 0x000362000c1e1500 */
[----:B------:R-:W-:Y:S05]  /*1670*/  BRA `(.L_x_11027) ;  /* 0x0000000c00287947 */ /* 0x000fea0003800000 */
.L_x_11032:
        /* <DEDUP_REMOVED lines=13> */
.L_x_11022:
        /* <DEDUP_REMOVED lines=14> */
.L_x_11036:
        /* <DEDUP_REMOVED lines=13> */
.L_x_11035:
        /* <DEDUP_REMOVED lines=27> */
.L_x_11038:
        /* <DEDUP_REMOVED lines=14> */
.L_x_11037:
[----:B------:R-:W2:Y:S02]  /*1b90*/  LDG.E.U16 R0, desc[UR36][R2.64] ;  /* 0x0000002402007981 */ /* 0x000ea4000c1e1500 */
[----:B--2---:R-:W-:-:S05]  /*1ba0*/  IMAD.U32 R0, R0, 0x10000, RZ ;  /* 0x0001000000007824 */ /* 0x004fca00078e00ff */
[----:B------:R-:W-:-:S04]  /*1bb0*/  F2FP.F16.F32.PACK_AB R0, RZ, R0 ;  /* 0x00000000ff00723e */ /* 0x000fc800000000ff */
[----:B------:R-:W-:Y:S01]  /*1bc0*/  PRMT R22, R0, 0x7610, R22 ;  /* 0x0000761000167816 */ /* 0x000fe20000000016 */
[----:B------:R-:W-:Y:S06]  /*1bd0*/  BRA `(.L_x_11027) ;  /* 0x0000000400d07947 */ /* 0x000fec0003800000 */
.L_x_11034:
        /* <DEDUP_REMOVED lines=13> */
.L_x_11041:
        /* <DEDUP_REMOVED lines=21> */
.L_x_11045:
[----:B------:R-:W-:Y:S05]  /*1e00*/  BSYNC.RECONVERGENT B1 ;  /* 0x0000000000017941 */ /* 0x000fea0003800200 */
.L_x_11044:
[----:B------:R-:W-:Y:S01]  /*1e10*/  IMAD.SHL.U32 R0, R0, 0x100000, RZ ;  /* 0x0010000000007824 */ /* 0x000fe200078e00ff */
[----:B------:R-:W-:-:S04]  /*1e20*/  LEA R2, R2, 0x3b800000, 0x17 ;  /* 0x3b80000002027811 */ /* 0x000fc800078eb8ff */
[----:B------:R-:W-:-:S07]  /*1e30*/  LOP3.LUT R0, R2, R0, R7, 0xfe, !PT ;  /* 0x0000000002007212 */ /* 0x000fce00078efe07 */
.L_x_11043:
[----:B------:R-:W-:Y:S05]  /*1e40*/  BSYNC.RECONVERGENT B0 ;  /* 0x0000000000007941 */ /* 0x000fea0003800200 */
.L_x_11042:
[----:B------:R-:W-:-:S04]  /*1e50*/  F2FP.F16.F32.PACK_AB R0, RZ, R0 ;  /* 0x00000000ff00723e */ /* 0x000fc800000000ff */
[----:B------:R-:W-:Y:S01]  /*1e60*/  PRMT R22, R0, 0x7610, R22 ;  /* 0x0000761000167816 */ /* 0x000fe20000000016 */
[----:B------:R-:W-:Y:S06]  /*1e70*/  BRA `(.L_x_11027) ;  /* 0x0000000400287947 */ /* 0x000fec0003800000 */
.L_x_11040:
        /* <DEDUP_REMOVED lines=21> */
.L_x_11049:
[----:B------:R-:W-:Y:S05]  /*1fd0*/  BSYNC.RECONVERGENT B1 ;  /* 0x0000000000017941 */ /* 0x000fea0003800200 */
.L_x_11048:
[----:B------:R-:W-:Y:S01]  /*1fe0*/  IMAD.SHL.U32 R0, R0, 0x200000, RZ ;  /* 0x0020000000007824 */ /* 0x000fe200078e00ff */
[----:B------:R-:W-:-:S04]  /*1ff0*/  LEA R2, R2, 0x37800000, 0x17 ;  /* 0x3780000002027811 */ /* 0x000fc800078eb8ff */
[----:B------:R-:W-:-:S07]  /*2000*/  LOP3.LUT R0, R2, R0, R7, 0xfe, !PT ;  /* 0x0000000002007212 */ /* 0x000fce00078efe07 */
.L_x_11047:
[----:B------:R-:W-:Y:S05]  /*2010*/  BSYNC.RECONVERGENT B0 ;  /* 0x0000000000007941 */ /* 0x000fea0003800200 */
.L_x_11046:
[----:B------:R-:W-:-:S04]  /*2020*/  F2FP.F16.F32.PACK_AB R0, RZ, R0 ;  /* 0x00000000ff00723e */ /* 0x000fc800000000ff */
[----:B------:R-:W-:Y:S01]  /*2030*/  PRMT R22, R0, 0x7610, R22 ;  /* 0x0000761000167816 */ /* 0x000fe20000000016 */
[----:B------:R-:W-:Y:S06]  /*2040*/  BRA `(.L_x_11027) ;  /* 0x0000000000b47947 */ /* 0x000fec0003800000 */
.L_x_11039:
        /* <DEDUP_REMOVED lines=14> */
.L_x_11053:
[----:B------:R-:W-:Y:S05]  /*2130*/  BSYNC.RECONVERGENT B0 ;  /* 0x0000000000007941 */ /* 0x000fea0003800200 */
.L_x_11052:
[----:B------:R-:W-:-:S04]  /*2140*/  F2FP.F16.F32.PACK_AB R0, RZ, R0 ;  /* 0x00000000ff00723e */ /* 0x000fc800000000ff */
[----:B------:R-:W-:Y:S01]  /*2150*/  PRMT R22, R0, 0x7610, R22 ;  /* 0x0000761000167816 */ /* 0x000fe20000000016 */
[----:B------:R-:W-:Y:S06]  /*2160*/  BRA `(.L_x_11027) ;  /* 0x00000000006c7947 */ /* 0x000fec0003800000 */
.L_x_11026:
        /* <DEDUP_REMOVED lines=16> */
.L_x_11054:
[----:B------:R-:W-:Y:S01]  /*2270*/  PRMT R22, RZ, 0x7610, R22 ;  /* 0x00007610ff167816 */ /* 0x000fe20000000016 */
[----:B------:R-:W-:Y:S06]  /*2280*/  BRA `(.L_x_11027) ;  /* 0x0000000000247947 */ /* 0x000fec0003800000 */
.L_x_11051:
[----:B------:R-:W2:Y:S02]  /*2290*/  LDG.E.64 R2, desc[UR36][R2.64] ;  /* 0x0000002402027981 */ /* 0x000ea4000c1e1b00 */
[----:B--2---:R-:W0:Y:S02]  /*22a0*/  I2F.U64 R0, R2 ;  /* 0x0000000200007312 */ /* 0x004e240000301000 */
[----:B0-----:R-:W-:-:S04]  /*22b0*/  F2FP.F16.F32.PACK_AB R0, RZ, R0 ;  /* 0x00000000ff00723e */ /* 0x001fc800000000ff */
[----:B------:R-:W-:Y:S01]  /*22c0*/  PRMT R22, R0, 0x7610, R22 ;  /* 0x0000761000167816 */ /* 0x000fe20000000016 */
[----:B------:R-:W-:Y:S06]  /*22d0*/  BRA `(.L_x_11027) ;  /* 0x0000000000107947 */ /* 0x000fec0003800000 */
.L_x_11050:
[----:B------:R-:W2:Y:S02]  /*22e0*/  LDG.E R2, desc[UR36][R2.64] ;  /* 0x0000002402027981 */ /* 0x000ea4000c1e1900 */
[----:B--2---:R-:W-:-:S04]  /*22f0*/  I2FP.F32.U32 R0, R2 ;  /* 0x0000000200007245 */ /* 0x004fc80000201000 */
[----:B------:R-:W-:-:S04]  /*2300*/  F2FP.F16.F32.PACK_AB R0, RZ, R0 ;  /* 0x00000000ff00723e */ /* 0x000fc800000000ff */
[----:B------:R-:W-:-:S07]  /*2310*/  PRMT R22, R0, 0x7610, R22 ;  /* 0x0000761000167816 */ /* 0x000fce0000000016 */
.L_x_11027:
[----:B------:R-:W-:-:S07]  /*2320*/  VIADD R23, R23, 0x80 ;  /* 0x0000008017177836 */ /* 0x000fce0000000000 */
.L_x_11021:
[----:B------:R-:W-:Y:S05]  /*2330*/  BSYNC.RECONVERGENT B6 ;  /* 0x0000000000067941 */ /* 0x000fea0003800200 */
.L_x_11020:
        /* <DEDUP_REMOVED lines=26> */
.L_x_11060:
[----:B------:R-:W2:Y:S02]  /*24e0*/  LDG.E.U8 R2, desc[UR36][R2.64] ;  /* 0x0000002402027981 */ /* 0x000ea4000c1e1100 */
[----:B--2---:R-:W-:-:S04]  /*24f0*/  I2FP.F32.U32 R0, R2 ;  /* 0x0000000200007245 */ /* 0x004fc80000201000 */
[----:B------:R-:W-:-:S04]  /*2500*/  F2FP.F16.F32.PACK_AB R0, RZ, R0 ;  /* 0x00000000ff00723e */ /* 0x000fc800000000ff */
[----:B------:R-:W-:Y:S01]  /*2510*/  PRMT R24, R0, 0x7610, R24 ;  /* 0x0000761000187816 */ /* 0x000fe20000000018 */
[----:B------:R-:W-:Y:S06]  /*2520*/  BRA `(.L_x_11062) ;  /* 0x0000000c00d47947 */ /* 0x000fec0003800000 */
.L_x_11059:
        /* <DEDUP_REMOVED lines=11> */
.L_x_11064:
[----:B------:R-:W2:Y:S02]  /*25e0*/  LDG.E R2, desc[UR36][R2.64] ;  /* 0x0000002402027981 */ /* 0x000ea4000c1e1900 */
[----:B--2---:R-:W-:-:S04]  /*25f0*/  I2FP.F32.S32 R0, R2 ;  /* 0x0000000200007245 */ /* 0x004fc80000201400 */
[----:B------:R-:W-:-:S04]  /*2600*/  F2FP.F16.F32.PACK_AB R0, RZ, R0 ;  /* 0x00000000ff00723e */ /* 0x000fc800000000ff */
[----:B------:R-:W-:Y:S01]  /*2610*/  PRMT R24, R0, 0x7610, R24 ;  /* 0x0000761000187816 */ /* 0x000fe20000000018 */
[----:B------:R-:W-:Y:S06]  /*2620*/  BRA `(.L_x_11062) ;  /* 0x0000000c00947947 */ /* 0x000fec0003800000 */
.L_x_11063:
[----:B------:R-:W2:Y:S02]  /*2630*/  LDG.E.U16 R2, desc[UR36][R2.64] ;  /* 0x0000002402027981 */ /* 0x000ea4000c1e1500 */
[----:B--2---:R-:W0:Y:S02]  /*2640*/  I2F.S16 R0, R2 ;  /* 0x0000000200007306 */ /* 0x004e240000101400 */
[----:B0-----:R-:W-:-:S04]  /*2650*/  F2FP.F16.F32.PACK_AB R0, RZ, R0 ;  /* 0x00000000ff00723e */ /* 0x001fc800000000ff */
[----:B------:R-:W-:Y:S01]  /*2660*/  PRMT R24, R0, 0x7610, R24 ;  /* 0x0000761000187816 */ /* 0x000fe20000000018 */
[----:B------:R-:W-:Y:S06]  /*2670*/  BRA `(.L_x_11062) ;  /* 0x0000000c00807947 */ /* 0x000fec0003800000 */
.L_x_11058:
        /* <DEDUP_REMOVED lines=9> */
.L_x_11066:
[----:B------:R0:W5:Y:S01]  /*2710*/  LDG.E.U16 R24, desc[UR36][R2.64] ;  /* 0x0000002402187981 */ /* 0x000162000c1e1500 */
[----:B------:R-:W-:Y:S05]  /*2720*/  BRA `(.L_x_11062) ;  /* 0x0000000c00547947 */ /* 0x000fea0003800000 */
.L_x_11065:
        /* <DEDUP_REMOVED lines=9> */
.L_x_11068:
[----:B------:R1:W5:Y:S01]  /*27c0*/  LDG.E.U16 R24, desc[UR36][R2.64] ;  /* 0x0000002402187981 */ /* 0x000362000c1e1500 */
[----:B------:R-:W-:Y:S05]  /*27d0*/  BRA `(.L_x_11062) ;  /* 0x0000000c00287947 */ /* 0x000fea0003800000 */
.L_x_11067:
        /* <DEDUP_REMOVED lines=13> */
.L_x_11057:
        /* <DEDUP_REMOVED lines=14> */
.L_x_11071:
        /* <DEDUP_REMOVED lines=13> */
.L_x_11070:
        /* <DEDUP_REMOVED lines=27> */
.L_x_11073:
        /* <DEDUP_REMOVED lines=14> */
.L_x_11072:
[----:B------:R-:W2:Y:S02]  /*2cf0*/  LDG.E.U16 R0, desc[UR36][R2.64] ;  /* 0x0000002402007981 */ /* 0x000ea4000c1e1500 */
[----:B--2---:R-:W-:-:S05]  /*2d00*/  IMAD.U32 R0, R0, 0x10000, RZ ;  /* 0x0001000000007824 */ /* 0x004fca00078e00ff */
[----:B------:R-:W-:-:S04]  /*2d10*/  F2FP.F16.F32.PACK_AB R0, RZ, R0 ;  /* 0x00000000ff00723e */ /* 0x000fc800000000ff */
[----:B------:R-:W-:Y:S01]  /*2d20*/  PRMT R24, R0, 0x7610, R24 ;  /* 0x0000761000187816 */ /* 0x000fe20000000018 */
[----:B------:R-:W-:Y:S06]  /*2d30*/  BRA `(.L_x_11062) ;  /* 0x0000000400d07947 */ /* 0x000fec0003800000 */
.L_x_11069:
        /* <DEDUP_REMOVED lines=13> */
.L_x_11076:
        /* <DEDUP_REMOVED lines=21> */
.L_x_11080:
[----:B------:R-:W-:Y:S05]  /*2f60*/  BSYNC.RECONVERGENT B1 ;  /* 0x0000000000017941 */ /* 0x000fea0003800200 */
.L_x_11079:
[----:B------:R-:W-:Y:S01]  /*2f70*/  IMAD.SHL.U32 R0, R0, 0x100000, RZ ;  /* 0x0010000000007824 */ /* 0x000fe200078e00ff */
[----:B------:R-:W-:-:S04]  /*2f80*/  LEA R2, R2, 0x3b800000, 0x17 ;  /* 0x3b80000002027811 */ /* 0x000fc800078eb8ff */
[----:B------:R-:W-:-:S07]  /*2f90*/  LOP3.LUT R0, R2, R0, R7, 0xfe, !PT ;  /* 0x0000000002007212 */ /* 0x000fce00078efe07 */
.L_x_11078:
[----:B------:R-:W-:Y:S05]  /*2fa0*/  BSYNC.RECONVERGENT B0 ;  /* 0x0000000000007941 */ /* 0x000fea0003800200 */
.L_x_11077:
[----:B------:R-:W-:-:S04]  /*2fb0*/  F2FP.F16.F32.PACK_AB R0, RZ, R0 ;  /* 0x00000000ff00723e */ /* 0x000fc800000000ff */
[----:B------:R-:W-:Y:S01]  /*2fc0*/  PRMT R24, R0, 0x7610, R24 ;  /* 0x0000761000187816 */ /* 0x000fe20000000018 */
[----:B------:R-:W-:Y:S06]  /*2fd0*/  BRA `(.L_x_11062) ;  /* 0x0000000400287947 */ /* 0x000fec0003800000 */
.L_x_11075:
        /* <DEDUP_REMOVED lines=21> */
.L_x_11084:
[----:B------:R-:W-:Y:S05]  /*3130*/  BSYNC.RECONVERGENT B1 ;  /* 0x0000000000017941 */ /* 0x000fea0003800200 */
.L_x_11083:
[----:B------:R-:W-:Y:S01]  /*3140*/  IMAD.SHL.U32 R0, R0, 0x200000, RZ ;  /* 0x0020000000007824 */ /* 0x000fe200078e00ff */
[----:B------:R-:W-:-:S04]  /*3150*/  LEA R2, R2, 0x37800000, 0x17 ;  /* 0x3780000002027811 */ /* 0x000fc800078eb8ff */
[----:B------:R-:W-:-:S07]  /*3160*/  LOP3.LUT R0, R2, R0, R7, 0xfe, !PT ;  /* 0x0000000002007212 */ /* 0x000fce00078efe07 */
.L_x_11082:
[----:B------:R-:W-:Y:S05]  /*3170*/  BSYNC.RECONVERGENT B0 ;  /* 0x0000000000007941 */ /* 0x000fea0003800200 */
.L_x_11081:
[----:B------:R-:W-:-:S04]  /*3180*/  F2FP.F16.F32.PACK_AB R0, RZ, R0 ;  /* 0x00000000ff00723e */ /* 0x000fc800000000ff */
[----:B------:R-:W-:Y:S01]  /*3190*/  PRMT R24, R0, 0x7610, R24 ;  /* 0x0000761000187816 */ /* 0x000fe20000000018 */
[----:B------:R-:W-:Y:S06]  /*31a0*/  BRA `(.L_x_11062) ;  /* 0x0000000000b47947 */ /* 0x000fec0003800000 */
.L_x_11074:
        /* <DEDUP_REMOVED lines=14> */
.L_x_11088:
[----:B------:R-:W-:Y:S05]  /*3290*/  BSYNC.RECONVERGENT B0 ;  /* 0x0000000000007941 */ /* 0x000fea0003800200 */
.L_x_11087:
[----:B------:R-:W-:-:S04]  /*32a0*/  F2FP.F16.F32.PACK_AB R0, RZ, R0 ;  /* 0x00000000ff00723e */ /* 0x000fc800000000ff */
[----:B------:R-:W-:Y:S01]  /*32b0*/  PRMT R24, R0, 0x7610, R24 ;  /* 0x0000761000187816 */ /* 0x000fe20000000018 */
[----:B------:R-:W-:Y:S06]  /*32c0*/  BRA `(.L_x_11062) ;  /* 0x00000000006c7947 */ /* 0x000fec0003800000 */
.L_x_11061:
        /* <DEDUP_REMOVED lines=16> */
.L_x_11089:
[----:B------:R-:W-:Y:S01]  /*33d0*/  PRMT R24, RZ, 0x7610, R24 ;  /* 0x00007610ff187816 */ /* 0x000fe20000000018 */
[----:B------:R-:W-:Y:S06]  /*33e0*/  BRA `(.L_x_11062) ;  /* 0x0000000000247947 */ /* 0x000fec0003800000 */
.L_x_11086:
[----:B------:R-:W2:Y:S02]  /*33f0*/  LDG.E.64 R2, desc[UR36][R2.64] ;  /* 0x0000002402027981 */ /* 0x000ea4000c1e1b00 */
[----:B--2---:R-:W0:Y:S02]  /*3400*/  I2F.U64 R0, R2 ;  /* 0x0000000200007312 */ /* 0x004e240000301000 */
[----:B0-----:R-:W-:-:S04]  /*3410*/  F2FP.F16.F32.PACK_AB R0, RZ, R0 ;  /* 0x00000000ff00723e */ /* 0x001fc800000000ff */
[----:B------:R-:W-:Y:S01]  /*3420*/  PRMT R24, R0, 0x7610, R24 ;  /* 0x0000761000187816 */ /* 0x000fe20000000018 */
[----:B------:R-:W-:Y:S06]  /*3430*/  BRA `(.L_x_11062) ;  /* 0x0000000000107947 */ /* 0x000fec0003800000 */
.L_x_11085:
[----:B------:R-:W2:Y:S02]  /*3440*/  LDG.E R2, desc[UR36][R2.64] ;  /* 0x0000002402027981 */ /* 0x000ea4000c1e1900 */
[----:B--2---:R-:W-:-:S04]  /*3450*/  I2FP.F32.U32 R0, R2 ;  /* 0x0000000200007245 */ /* 0x004fc80000201000 */
[----:B------:R-:W-:-:S04]  /*3460*/  F2FP.F16.F32.PACK_AB R0, RZ, R0 ;  /* 0x00000000ff00723e */ /* 0x000fc800000000ff */
[----:B------:R-:W-:-:S07]  /*3470*/  PRMT R24, R0, 0x7610, R24 ;  /* 0x0000761000187816 */ /* 0x000fce0000000018 */
.L_x_11062:
[----:B------:R-:W-:-:S07]  /*3480*/  VIADD R23, R23, 0x80 ;  /* 0x0000008017177836 */ /* 0x000fce0000000000 */
.L_x_11056:
[----:B------:R-:W-:Y:S05]  /*3490*/  BSYNC.RECONVERGENT B6 ;  /* 0x0000000000067941 */ /* 0x000fea0003800200 */
.L_x_11055:
        /* <DEDUP_REMOVED lines=26> */
.L_x_11095:
[----:B------:R-:W2:Y:S02]  /*3640*/  LDG.E.U8 R4, desc[UR36][R4.64] ;  /* 0x0000002404047981 */ /* 0x000ea4000c1e1100 */
[----:B--2---:R-:W-:-:S04]  /*3650*/  I2FP.F32.U32 R0, R4 ;  /* 0x0000000400007245 */ /* 0x004fc80000201000 */
[----:B------:R-:W-:-:S04]  /*3660*/  F2FP.F16.F32.PACK_AB R0, RZ, R0 ;  /* 0x00000000ff00723e */ /* 0x000fc800000000ff */
[----:B------:R-:W-:Y:S01]  /*3670*/  PRMT R3, R0, 0x7610, R3 ;  /* 0x0000761000037816 */ /* 0x000fe20000000003 */
[----:B------:R-:W-:Y:S06]  /*3680*/  BRA `(.L_x_11091) ;  /* 0x0000000c00d07947 */ /* 0x000fec0003800000 */
.L_x_11094:
        /* <DEDUP_REMOVED lines=11> */
.L_x_11098:
[----:B------:R-:W2:Y:S02]  /*3740*/  LDG.E R4, desc[UR36][R4.64] ;  /* 0x0000002404047981 */ /* 0x000ea4000c1e1900 */
[----:B--2---:R-:W-:-:S04]  /*3750*/  I2FP.F32.S32 R0, R4 ;  /* 0x0000000400007245 */ /* 0x004fc80000201400 */
[----:B------:R-:W-:-:S04]  /*3760*/  F2FP.F16.F32.PACK_AB R0, RZ, R0 ;  /* 0x00000000ff00723e */ /* 0x000fc800000000ff */
[----:B------:R-:W-:Y:S01]  /*3770*/  PRMT R3, R0, 0x7610, R3 ;  /* 0x0000761000037816 */ /* 0x000fe20000000003 */
[----:B------:R-:W-:Y:S06]  /*3780*/  BRA `(.L_x_11091) ;  /* 0x0000000c00907947 */ /* 0x000fec0003800000 */
.L_x_11097:
[----:B------:R-:W2:Y:S02]  /*3790*/  LDG.E.U16 R4, desc[UR36][R4.64] ;  /* 0x0000002404047981 */ /* 0x000ea4000c1e1500 */
[----:B--2---:R-:W0:Y:S02]  /*37a0*/  I2F.S16 R0, R4 ;  /* 0x0000000400007306 */ /* 0x004e240000101400 */
[----:B0-----:R-:W-:-:S04]  /*37b0*/  F2FP.F16.F32.PACK_AB R0, RZ, R0 ;  /* 0x00000000ff00723e */ /* 0x001fc800000000ff */
[----:B------:R-:W-:Y:S01]  /*37c0*/  PRMT R3, R0, 0x7610, R3 ;  /* 0x0000761000037816 */ /* 0x000fe20000000003 */
[----:B------:R-:W-:Y:S06]  /*37d0*/  BRA `(.L_x_11091) ;  /* 0x0000000c007c7947 */ /* 0x000fec0003800000 */
.L_x_11093:
        /* <DEDUP_REMOVED lines=9> */
.L_x_11100:
[----:B------:R0:W5:Y:S01]  /*3870*/  LDG.E.U16 R3, desc[UR36][R4.64] ;  /* 0x0000002404037981 */ /* 0x000162000c1e1500 */
[----:B------:R-:W-:Y:S05]  /*3880*/  BRA `(.L_x_11091) ;  /* 0x0000000c00507947 */ /* 0x000fea0003800000 */
.L_x_11099:
        /* <DEDUP_REMOVED lines=9> */
.L_x_11102:
[----:B------:R1:W5:Y:S01]  /*3920*/  LDG.E.U16 R3, desc[UR36][R4.64] ;  /* 0x0000002404037981 */ /* 0x000362000c1e1500 */
[----:B------:R-:W-:Y:S05]  /*3930*/  BRA `(.L_x_11091) ;  /* 0x0000000c00247947 */ /* 0x000fea0003800000 */
.L_x_11101:
        /* <DEDUP_REMOVED lines=13> */
.L_x_11092:
        /* <DEDUP_REMOVED lines=14> */
.L_x_11105:
        /* <DEDUP_REMOVED lines=13> */
.L_x_11104:
        /* <DEDUP_REMOVED lines=26> */
.L_x_11107:
        /* <DEDUP_REMOVED lines=14> */
.L_x_11106:
[----:B------:R-:W2:Y:S02]  /*3e40*/  LDG.E.U16 R0, desc[UR36][R4.64] ;  /* 0x0000002404007981 */ /* 0x000ea4000c1e1500 */
[----:B--2---:R-:W-:-:S05]  /*3e50*/  IMAD.U32 R0, R0, 0x10000, RZ ;  /* 0x0001000000007824 */ /* 0x004fca00078e00ff */
[----:B------:R-:W-:-:S04]  /*3e60*/  F2FP.F16.F32.PACK_AB R0, RZ, R0 ;  /* 0x00000000ff00723e */ /* 0x000fc800000000ff */
[----:B------:R-:W-:Y:S01]  /*3e70*/  PRMT R3, R0, 0x7610, R3 ;  /* 0x0000761000037816 */ /* 0x000fe20000000003 */
[----:B------:R-:W-:Y:S06]  /*3e80*/  BRA `(.L_x_11091) ;  /* 0x0000000400d07947 */ /* 0x000fec0003800000 */
.L_x_11103:
        /* <DEDUP_REMOVED lines=13> */
.L_x_11110:
        /* <DEDUP_REMOVED lines=21> */
.L_x_11114:
[----:B------:R-:W-:Y:S05]  /*40b0*/  BSYNC.RECONVERGENT B1 ;  /* 0x0000000000017941 */ /* 0x000fea0003800200 */
.L_x_11113:
[----:B------:R-:W-:Y:S01]  /*40c0*/  IMAD.SHL.U32 R0, R0, 0x100000, RZ ;  /* 0x0010000000007824 */ /* 0x000fe200078e00ff */
[----:B------:R-:W-:-:S04]  /*40d0*/  LEA R2, R2, 0x3b800000, 0x17 ;  /* 0x3b80000002027811 */ /* 0x000fc800078eb8ff */
[----:B------:R-:W-:-:S07]  /*40e0*/  LOP3.LUT R0, R2, R0, R7, 0xfe, !PT ;  /* 0x0000000002007212 */ /* 0x000fce00078efe07 */
.L_x_11112:
[----:B------:R-:W-:Y:S05]  /*40f0*/  BSYNC.RECONVERGENT B0 ;  /* 0x0000000000007941 */ /* 0x000fea0003800200 */
.L_x_11111:
[----:B------:R-:W-:-:S04]  /*4100*/  F2FP.F16.F32.PACK_AB R0, RZ, R0 ;  /* 0x00000000ff00723e */ /* 0x000fc800000000ff */
[----:B------:R-:W-:Y:S01]  /*4110*/  PRMT R3, R0, 0x7610, R3 ;  /* 0x0000761000037816 */ /* 0x000fe20000000003 */
[----:B------:R-:W-:Y:S06]  /*4120*/  BRA `(.L_x_11091) ;  /* 0x0000000400287947 */ /* 0x000fec0003800000 */
.L_x_11109:
        /* <DEDUP_REMOVED lines=21> */
.L_x_11118:
[----:B------:R-:W-:Y:S05]  /*4280*/  BSYNC.RECONVERGENT B1 ;  /* 0x0000000000017941 */ /* 0x000fea0003800200 */
.L_x_11117:
[----:B------:R-:W-:Y:S01]  /*4290*/  IMAD.SHL.U32 R0, R0, 0x200000, RZ ;  /* 0x0020000000007824 */ /* 0x000fe200078e00ff */
[----:B------:R-:W-:-:S04]  /*42a0*/  LEA R2, R2, 0x37800000, 0x17 ;  /* 0x3780000002027811 */ /* 0x000fc800078eb8ff */
[----:B------:R-:W-:-:S07]  /*42b0*/  LOP3.LUT R0, R2, R0, R7, 0xfe, !PT ;  /* 0x0000000002007212 */ /* 0x000fce00078efe07 */
.L_x_11116:
[----:B------:R-:W-:Y:S05]  /*42c0*/  BSYNC.RECONVERGENT B0 ;  /* 0x0000000000007941 */ /* 0x000fea0003800200 */
.L_x_11115:
[----:B------:R-:W-:-:S04]  /*42d0*/  F2FP.F16.F32.PACK_AB R0, RZ, R0 ;  /* 0x00000000ff00723e */ /* 0x000fc800000000ff */
[----:B------:R-:W-:Y:S01]  /*42e0*/  PRMT R3, R0, 0x7610, R3 ;  /* 0x0000761000037816 */ /* 0x000fe20000000003 */
[----:B------:R-:W-:Y:S06]  /*42f0*/  BRA `(.L_x_11091) ;  /* 0x0000000000b47947 */ /* 0x000fec0003800000 */
.L_x_11108:
        /* <DEDUP_REMOVED lines=14> */
.L_x_11122:
[----:B------:R-:W-:Y:S05]  /*43e0*/  BSYNC.RECONVERGENT B0 ;  /* 0x0000000000007941 */ /* 0x000fea0003800200 */
.L_x_11121:
[----:B------:R-:W-:-:S04]  /*43f0*/  F2FP.F16.F32.PACK_AB R0, RZ, R0 ;  /* 0x00000000ff00723e */ /* 0x000fc800000000ff */
[----:B------:R-:W-:Y:S01]  /*4400*/  PRMT R3, R0, 0x7610, R3 ;  /* 0x0000761000037816 */ /* 0x000fe20000000003 */
[----:B------:R-:W-:Y:S06]  /*4410*/  BRA `(.L_x_11091) ;  /* 0x00000000006c7947 */ /* 0x000fec0003800000 */
.L_x_11096:
        /* <DEDUP_REMOVED lines=16> */
.L_x_11123:
[----:B------:R-:W-:Y:S01]  /*4520*/  PRMT R3, RZ, 0x7610, R3 ;  /* 0x00007610ff037816 */ /* 0x000fe20000000003 */
[----:B------:R-:W-:Y:S06]  /*4530*/  BRA `(.L_x_11091) ;  /* 0x0000000000247947 */ /* 0x000fec0003800000 */
.L_x_11120:
[----:B------:R-:W2:Y:S02]  /*4540*/  LDG.E.64 R4, desc[UR36][R4.64] ;  /* 0x0000002404047981 */ /* 0x000ea4000c1e1b00 */
[----:B--2---:R-:W0:Y:S02]  /*4550*/  I2F.U64 R0, R4 ;  /* 0x0000000400007312 */ /* 0x004e240000301000 */
[----:B0-----:R-:W-:-:S04]  /*4560*/  F2FP.F16.F32.PACK_AB R0, RZ, R0 ;  /* 0x00000000ff00723e */ /* 0x001fc800000000ff */
[----:B------:R-:W-:Y:S01]  /*4570*/  PRMT R3, R0, 0x7610, R3 ;  /* 0x0000761000037816 */ /* 0x000fe20000000003 */
[----:B------:R-:W-:Y:S06]  /*4580*/  BRA `(.L_x_11091) ;  /* 0x0000000000107947 */ /* 0x000fec0003800000 */
.L_x_11119:
[----:B------:R-:W2:Y:S02]  /*4590*/  LDG.E R4, desc[UR36][R4.64] ;  /* 0x0000002404047981 */ /* 0x000ea4000c1e1900 */
[----:B--2---:R-:W-:-:S04]  /*45a0*/  I2FP.F32.U32 R0, R4 ;  /* 0x0000000400007245 */ /* 0x004fc80000201000 */
[----:B------:R-:W-:-:S04]  /*45b0*/  F2FP.F16.F32.PACK_AB R0, RZ, R0 ;  /* 0x00000000ff00723e */ /* 0x000fc800000000ff */
[----:B------:R-:W-:-:S07]  /*45c0*/  PRMT R3, R0, 0x7610, R3 ;  /* 0x0000761000037816 */ /* 0x000fce0000000003 */
.L_x_11091:
[----:B------:R-:W-:Y:S05]  /*45d0*/  BSYNC.RECONVERGENT B6 ;  /* 0x0000000000067941 */ /* 0x000fea0003800200 */
.L_x_11090:
[----:B------:R-:W-:Y:S01]  /*45e0*/  ISETP.GE.AND P0, PT, R19, R16, PT ;  /* 0x000000101300720c */ /* 0x000fe20003f06270 */
[----:B------:R-:W-:-:S12]  /*45f0*/  BSSY.RECONVERGENT B1, `(.L_x_11124) ;  /* 0x0000034000017945 */ /* 0x000fd80003800200 */
[----:B------:R-:W-:Y:S05]  /*4600*/  @P0 BRA `(.L_x_11125) ;  /* 0x0000000000c80947 */ /* 0x000fea0003800000 */
[----:B------:R-:W2:Y:S01]  /*4610*/  LDC.U16 R13, c[0x0][0x386] ;  /* 0x0000e180ff0d7b82 */ /* 0x000ea20000000400 */
[----:B-----5:R-:W-:Y:S01]  /*4620*/  HADD2.F32 R18, -RZ, R18.H0_H0 ;  /* 0x20000012ff127230 */ /* 0x020fe20000004100 */
[----:B------:R-:W-:Y:S04]  /*4630*/  BSSY.RECONVERGENT B2, `(.L_x_11126) ;  /* 0x0000013000027945 */ /* 0x000fe80003800200 */
[----:B------:R-:W-:Y:S01]  /*4640*/  FADD.FTZ R0, |R18|, -RZ ;  /* 0x800000ff12007221 */ /* 0x000fe20000010200 */
        /* <DEDUP_REMOVED lines=15> */
[----:B------:R-:W-:Y:S05]  /*4740*/  CALL.REL.NOINC `($__internal_31_$__cuda_sm3x_div_rn_ftz_f32_slowpath) ;  /* 0x0000004c00007944 */ /* 0x000fea0003c00000 */
[----:B------:R-:W-:-:S07]  /*4750*/  IMAD.MOV.U32 R2, RZ, RZ, R9 ;  /* 0x000000ffff027224 */ /* 0x000fce00078e0009 */
.L_x_11127:
[----:B------:R-:W-:Y:S05]  /*4760*/  BSYNC.RECONVERGENT B2 ;  /* 0x0000000000027941 */ /* 0x000fea0003800200 */
.L_x_11126:
        /* <DEDUP_REMOVED lines=28> */
.L_x_11125:
[----:B------:R-:W-:Y:S05]  /*4930*/  BSYNC.RECONVERGENT B1 ;  /* 0x0000000000017941 */ /* 0x000fea0003800200 */
.L_x_11124:
        /* <DEDUP_REMOVED lines=25> */
.L_x_11131:
[----:B------:R-:W-:Y:S05]  /*4ad0*/  BSYNC.RECONVERGENT B2 ;  /* 0x0000000000027941 */ /* 0x000fea0003800200 */
.L_x_11130:
        /* <DEDUP_REMOVED lines=28> */
.L_x_11129:
[----:B------:R-:W-:Y:S05]  /*4ca0*/  BSYNC.RECONVERGENT B1 ;  /* 0x0000000000017941 */ /* 0x000fea0003800200 */
.L_x_11128:
        /* <DEDUP_REMOVED lines=25> */
.L_x_11135:
[----:B------:R-:W-:Y:S05]  /*4e40*/  BSYNC.RECONVERGENT B2 ;  /* 0x0000000000027941 */ /* 0x000fea0003800200 */
.L_x_11134:
        /* <DEDUP_REMOVED lines=28> */
.L_x_11133:
[----:B------:R-:W-:Y:S05]  /*5010*/  BSYNC.RECONVERGENT B1 ;  /* 0x0000000000017941 */ /* 0x000fea0003800200 */
.L_x_11132:
        /* <DEDUP_REMOVED lines=25> */
.L_x_11139:
[----:B------:R-:W-:Y:S05]  /*51b0*/  BSYNC.RECONVERGENT B2 ;  /* 0x0000000000027941 */ /* 0x000fea0003800200 */
.L_x_11138:
        /* <DEDUP_REMOVED lines=28> */
.L_x_11137:
[----:B------:R-:W-:Y:S05]  /*5380*/  BSYNC.RECONVERGENT B1 ;  /* 0x0000000000017941 */ /* 0x000fea0003800200 */
.L_x_11136:
        /* <DEDUP_REMOVED lines=28> */
.L_x_11146:
[----:B------:R-:W-:Y:S02]  /*5550*/  HADD2.F32 R3, -RZ, R2.H0_H0 ;  /* 0x20000002ff037230 */ /* 0x000fe40000004100 */
[----:B------:R-:W-:-:S04]  /*5560*/  IMAD.MOV.U32 R19, RZ, RZ, R23 ;  /* 0x000000ffff137224 */ /* 0x000fc800078e0017 */
[----:B------:R-:W0:Y:S02]  /*5570*/  F2I.S64.TRUNC R2, R3 ;  /* 0x0000000300027311 */ /* 0x000e24000020d900 */
[----:B0-----:R0:W-:Y:S01]  /*5580*/  STG.E.U8 desc[UR36][R8.64], R2 ;  /* 0x0000000208007986 */ /* 0x0011e2000c101124 */
[----:B------:R-:W-:Y:S05]  /*5590*/  BRA `(.L_x_11148) ;  /* 0x0000000c00c07947 */ /* 0x000fea0003800000 */
.L_x_11145:
        /* <DEDUP_REMOVED lines=11> */
.L_x_11150:
[----:B------:R-:W-:Y:S02]  /*5650*/  HADD2.F32 R2, -RZ, R2.H0_H0 ;  /* 0x20000002ff027230 */ /* 0x000fe40000004100 */
[----:B------:R-:W-:Y:S02]  /*5660*/  IMAD.MOV.U32 R19, RZ, RZ, R23 ;  /* 0x000000ffff137224 */ /* 0x000fe400078e0017 */
[----:B------:R-:W0:Y:S02]  /*5670*/  F2I.FTZ.TRUNC.NTZ R3, R2 ;  /* 0x0000000200037305 */ /* 0x000e24000021f100 */
[----:B0-----:R0:W-:Y:S01]  /*5680*/  STG.E desc[UR36][R8.64], R3 ;  /* 0x0000000308007986 */ /* 0x0011e2000c101924 */
[----:B------:R-:W-:Y:S05]  /*5690*/  BRA `(.L_x_11148) ;  /* 0x0000000c00807947 */ /* 0x000fea0003800000 */
.L_x_11149:
[----:B------:R-:W-:Y:S02]  /*56a0*/  HADD2.F32 R2, -RZ, R2.H0_H0 ;  /* 0x20000002ff027230 */ /* 0x000fe40000004100 */
[----:B------:R-:W-:Y:S02]  /*56b0*/  IMAD.MOV.U32 R19, RZ, RZ, R23 ;  /* 0x000000ffff137224 */ /* 0x000fe400078e0017 */
[----:B------:R-:W0:Y:S02]  /*56c0*/  F2I.FTZ.TRUNC.NTZ R3, R2 ;  /* 0x0000000200037305 */ /* 0x000e24000021f100 */
[----:B0-----:R0:W-:Y:S01]  /*56d0*/  STG.E.U16 desc[UR36][R8.64], R3 ;  /* 0x0000000308007986 */ /* 0x0011e2000c101524 */
[----:B------:R-:W-:Y:S05]  /*56e0*/  BRA `(.L_x_11148) ;  /* 0x0000000c006c7947 */ /* 0x000fea0003800000 */
.L_x_11144:
        /* <DEDUP_REMOVED lines=10> */
.L_x_11152:
[----:B------:R0:W-:Y:S01]  /*5790*/  STG.E.U16 desc[UR36][R8.64], R2 ;  /* 0x0000000208007986 */ /* 0x0001e2000c101524 */
[----:B------:R-:W-:Y:S01]  /*57a0*/  IMAD.MOV.U32 R19, RZ, RZ, R23 ;  /* 0x000000ffff137224 */ /* 0x000fe200078e0017 */
[----:B------:R-:W-:Y:S06]  /*57b0*/  BRA `(.L_x_11148) ;  /* 0x0000000c00387947 */ /* 0x000fec0003800000 */
.L_x_11151:
        /* <DEDUP_REMOVED lines=11> */
.L_x_11154:
[----:B------:R-:W-:Y:S02]  /*5870*/  HADD2.F32 R0, -RZ, R2.H0_H0 ;  /* 0x20000002ff007230 */ /* 0x000fe40000004100 */
[----:B------:R-:W-:-:S03]  /*5880*/  IMAD.MOV.U32 R19, RZ, RZ, R23 ;  /* 0x000000ffff137224 */ /* 0x000fc600078e0017 */
[----:B------:R-:W-:-:S04]  /*5890*/  F2FP.F16.F32.PACK_AB R0, RZ, R0 ;  /* 0x00000000ff00723e */ /* 0x000fc800000000ff */
[----:B------:R-:W-:-:S05]  /*58a0*/  PRMT R0, R0, 0x5410, RZ ;  /* 0x0000541000007816 */ /* 0x000fca00000000ff */
[----:B------:R0:W-:Y:S01]  /*58b0*/  STG.E desc[UR36][R8.64], R0 ;  /* 0x0000000008007986 */ /* 0x0001e2000c101924 */
[----:B------:R-:W-:Y:S05]  /*58c0*/  BRA `(.L_x_11148) ;  /* 0x0000000800f47947 */ /* 0x000fea0003800000 */
.L_x_11153:
[----:B------:R-:W-:Y:S02]  /*58d0*/  HADD2.F32 R2, -RZ, R2.H0_H0 ;  /* 0x20000002ff027230 */ /* 0x000fe40000004100 */
[----:B------:R-:W-:-:S03]  /*58e0*/  IMAD.MOV.U32 R19, RZ, RZ, R23 ;  /* 0x000000ffff137224 */ /* 0x000fc600078e0017 */
[----:B------:R-:W-:-:S06]  /*58f0*/  FMUL.FTZ R2, R2, 1 ;  /* 0x3f80000002027820 */ /* 0x000fcc0000410000 */
[----:B------:R-:W0:Y:S02]  /*5900*/  F2F.F64.F32 R2, R2 ;  /* 0x0000000200027310 */ /* 0x000e240000201800 */
[----:B0-----:R0:W-:Y:S01]  /*5910*/  STG.E.64 desc[UR36][R8.64], R2 ;  /* 0x0000000208007986 */ /* 0x0011e2000c101b24 */
[----:B------:R-:W-:Y:S05]  /*5920*/  BRA `(.L_x_11148) ;  /* 0x0000000800dc7947 */ /* 0x000fea0003800000 */
.L_x_11143:
        /* <DEDUP_REMOVED lines=14> */
.L_x_11157:
[----:B------:R-:W-:Y:S01]  /*5a10*/  HADD2.F32 R2, -RZ, R2.H0_H0 ;  /* 0x20000002ff027230 */ /* 0x000fe20000004100 */
[----:B------:R-:W-:Y:S01]  /*5a20*/  CS2R R6, SRZ ;  /* 0x0000000000067805 */ /* 0x000fe2000001ff00 */
[----:B------:R-:W-:-:S03]  /*5a30*/  IMAD.MOV.U32 R19, RZ, RZ, R23 ;  /* 0x000000ffff137224 */ /* 0x000fc600078e0017 */
[----:B------:R-:W-:-:S04]  /*5a40*/  FMUL.FTZ R2, R2, 1 ;  /* 0x3f80000002027820 */ /* 0x000fc80000410000 */
[----:B------:R-:W0:Y:S02]  /*5a50*/  F2F.F64.F32 R4, R2 ;  /* 0x0000000200047310 */ /* 0x000e240000201800 */
[----:B0-----:R3:W-:Y:S01]  /*5a60*/  STG.E.128 desc[UR36][R8.64], R4 ;  /* 0x0000000408007986 */ /* 0x0017e2000c101d24 */
[----:B------:R-:W-:Y:S05]  /*5a70*/  BRA `(.L_x_11148) ;  /* 0x0000000800887947 */ /* 0x000fea0003800000 */
.L_x_11156:
        /* <DEDUP_REMOVED lines=19> */
.L_x_11161:
[----:B------:R-:W-:Y:S05]  /*5bb0*/  BSYNC.RECONVERGENT B0 ;  /* 0x0000000000007941 */ /* 0x000fea0003800200 */
.L_x_11160:
[----:B------:R-:W-:Y:S01]  /*5bc0*/  LOP3.LUT R3, R0, 0x80, R3, 0xf8, !PT ;  /* 0x0000008000037812 */ /* 0x000fe200078ef803 */
[----:B------:R-:W-:-:S04]  /*5bd0*/  IMAD.MOV.U32 R19, RZ, RZ, R23 ;  /* 0x000000ffff137224 */ /* 0x000fc800078e0017 */
[----:B------:R2:W-:Y:S01]  /*5be0*/  STG.E.U8 desc[UR36][R8.64], R3 ;  /* 0x0000000308007986 */ /* 0x0005e2000c101124 */
[----:B------:R-:W-:Y:S05]  /*5bf0*/  BRA `(.L_x_11148) ;  /* 0x0000000800287947 */ /* 0x000fea0003800000 */
.L_x_11159:
        /* <DEDUP_REMOVED lines=15> */
.L_x_11163:
[----:B------:R-:W-:Y:S05]  /*5cf0*/  BSYNC.RECONVERGENT B0 ;  /* 0x0000000000007941 */ /* 0x000fea0003800200 */
.L_x_11162:
[----:B------:R-:W-:Y:S01]  /*5d00*/  LOP3.LUT R3, R0, 0x80, R3, 0xf8, !PT ;  /* 0x0000008000037812 */ /* 0x000fe200078ef803 */
[----:B------:R-:W-:-:S04]  /*5d10*/  IMAD.MOV.U32 R19, RZ, RZ, R23 ;  /* 0x000000ffff137224 */ /* 0x000fc800078e0017 */
[----:B------:R1:W-:Y:S01]  /*5d20*/  STG.E.U8 desc[UR36][R8.64], R3 ;  /* 0x0000000308007986 */ /* 0x0003e2000c101124 */
[----:B------:R-:W-:Y:S05]  /*5d30*/  BRA `(.L_x_11148) ;  /* 0x0000000400d87947 */ /* 0x000fea0003800000 */
.L_x_11158:
[----:B------:R-:W-:Y:S02]  /*5d40*/  HADD2.F32 R0, -RZ, R2.H0_H0 ;  /* 0x20000002ff007230 */ /* 0x000fe40000004100 */
[----:B------:R-:W-:-:S03]  /*5d50*/  IMAD.MOV.U32 R19, RZ, RZ, R23 ;  /* 0x000000ffff137224 */ /* 0x000fc600078e0017 */
[----:B------:R-:W-:-:S05]  /*5d60*/  F2FP.BF16.F32.PACK_AB R0, RZ, R0 ;  /* 0x00000000ff00723e */ /* 0x000fca00000010ff */
[----:B------:R0:W-:Y:S01]  /*5d70*/  STG.E.U16 desc[UR36][R8.64], R0 ;  /* 0x0000000008007986 */ /* 0x0001e2000c101524 */
[----:B------:R-:W-:Y:S05]  /*5d80*/  BRA `(.L_x_11148) ;  /* 0x0000000400c47947 */ /* 0x000fea0003800000 */
.L_x_11155:
        /* <DEDUP_REMOVED lines=13> */
.L_x_11166:
        /* <DEDUP_REMOVED lines=13> */
.L_x_11169:
[----:B------:R-:W-:-:S04]  /*5f30*/  SHF.R.U32.HI R0, RZ, 0x14, R3 ;  /* 0x00000014ff007819 */ /* 0x000fc80000011603 */
[----:B------:R-:W-:-:S04]  /*5f40*/  LOP3.LUT R0, R0, 0x1, RZ, 0xc0, !PT ;  /* 0x0000000100007812 */ /* 0x000fc800078ec0ff */
[----:B------:R-:W-:-:S04]  /*5f50*/  IADD3 R0, PT, PT, R3, 0x487ffff, R0 ;  /* 0x0487ffff03007810 */ /* 0x000fc80007ffe000 */
[----:B------:R-:W-:-:S04]  /*5f60*/  SHF.R.U32.HI R0, RZ, 0x14, R0 ;  /* 0x00000014ff007819 */ /* 0x000fc80000011600 */
[----:B------:R-:W-:-:S07]  /*5f70*/  LOP3.LUT R0, R0, 0xff, RZ, 0xc0, !PT ;  /* 0x000000ff00007812 */ /* 0x000fce00078ec0ff */
.L_x_11170:
[----:B------:R-:W-:-:S04]  /*5f80*/  SHF.R.U32.HI R3, RZ, 0x18, R3 ;  /* 0x00000018ff037819 */ /* 0x000fc80000011603 */
[----:B------:R-:W-:-:S04]  /*5f90*/  LOP3.LUT R0, R0, 0x80, R3, 0xf8, !PT ;  /* 0x0000008000007812 */ /* 0x000fc800078ef803 */
[----:B------:R-:W-:-:S07]  /*5fa0*/  PRMT R4, R0, 0x7610, R4 ;  /* 0x0000761000047816 */ /* 0x000fce0000000004 */
.L_x_11168:
[----:B------:R-:W-:Y:S05]  /*5fb0*/  BSYNC.RECONVERGENT B0 ;  /* 0x0000000000007941 */ /* 0x000fea0003800200 */
.L_x_11167:
[----:B------:R0:W-:Y:S01]  /*5fc0*/  STG.E.U8 desc[UR36][R8.64], R4 ;  /* 0x0000000408007986 */ /* 0x0001e2000c101124 */
[----:B------:R-:W-:Y:S01]  /*5fd0*/  IMAD.MOV.U32 R19, RZ, RZ, R23 ;  /* 0x000000ffff137224 */ /* 0x000fe200078e0017 */
[----:B------:R-:W-:Y:S06]  /*5fe0*/  BRA `(.L_x_11148) ;  /* 0x00000004002c7947 */ /* 0x000fec0003800000 */
.L_x_11165:
        /* <DEDUP_REMOVED lines=13> */
.L_x_11173:
[----:B------:R-:W-:-:S04]  /*60c0*/  SHF.R.U32.HI R0, RZ, 0x15, R3 ;  /* 0x00000015ff007819 */ /* 0x000fc80000011603 */
[----:B------:R-:W-:-:S04]  /*60d0*/  LOP3.LUT R0, R0, 0x1, RZ, 0xc0, !PT ;  /* 0x0000000100007812 */ /* 0x000fc800078ec0ff */
[----:B------:R-:W-:-:S04]  /*60e0*/  IADD3 R0, PT, PT, R3, 0x88fffff, R0 ;  /* 0x088fffff03007810 */ /* 0x000fc80007ffe000 */
[----:B------:R-:W-:-:S04]  /*60f0*/  SHF.R.U32.HI R0, RZ, 0x15, R0 ;  /* 0x00000015ff007819 */ /* 0x000fc80000011600 */
[----:B------:R-:W-:-:S07]  /*6100*/  LOP3.LUT R0, R0, 0xff, RZ, 0xc0, !PT ;  /* 0x000000ff00007812 */ /* 0x000fce00078ec0ff */
.L_x_11174:
[----:B------:R-:W-:-:S04]  /*6110*/  SHF.R.U32.HI R3, RZ, 0x18, R3 ;  /* 0x00000018ff037819 */ /* 0x000fc80000011603 */
[----:B------:R-:W-:-:S04]  /*6120*/  LOP3.LUT R0, R0, 0x80, R3, 0xf8, !PT ;  /* 0x0000008000007812 */ /* 0x000fc800078ef803 */
[----:B------:R-:W-:-:S07]  /*6130*/  PRMT R4, R0, 0x7610, R4 ;  /* 0x0000761000047816 */ /* 0x000fce0000000004 */
.L_x_11172:
[----:B------:R-:W-:Y:S05]  /*6140*/  BSYNC.RECONVERGENT B0 ;  /* 0x0000000000007941 */ /* 0x000fea0003800200 */
.L_x_11171:
[----:B------:R0:W-:Y:S01]  /*6150*/  STG.E.U8 desc[UR36][R8.64], R4 ;  /* 0x0000000408007986 */ /* 0x0001e2000c101124 */
[----:B------:R-:W-:Y:S01]  /*6160*/  IMAD.MOV.U32 R19, RZ, RZ, R23 ;  /* 0x000000ffff137224 */ /* 0x000fe200078e0017 */
[----:B------:R-:W-:Y:S06]  /*6170*/  BRA `(.L_x_11148) ;  /* 0x0000000000c87947 */ /* 0x000fec0003800000 */
.L_x_11164:
[----:B------:R-:W-:-:S13]  /*6180*/  ISETP.NE.AND P0, PT, R0, 0x1c, PT ;  /* 0x0000001c0000780c */ /* 0x000fda0003f05270 */
[----:B------:R-:W-:Y:S05]  /*6190*/  @!P0 BRA `(.L_x_11175) ;  /* 0x0000000000b08947 */ /* 0x000fea0003800000 */
[----:B------:R-:W-:-:S13]  /*61a0*/  ISETP.NE.AND P0, PT, R0, 0x1d, PT ;  /* 0x0000001d0000780c */ /* 0x000fda0003f05270 */
[----:B------:R-:W-:Y:S05]  /*61b0*/  @!P0 BRA `(.L_x_11176) ;  /* 0x0000000000948947 */ /* 0x000fea0003800000 */
[----:B------:R-:W-:-:S13]  /*61c0*/  ISETP.NE.AND P0, PT, R0, 0x2c, PT ;  /* 0x0000002c0000780c */ /* 0x000fda0003f05270 */
[----:B------:R-:W-:Y:S05]  /*61d0*/  @!P0 BRA `(.L_x_11177) ;  /* 0x0000000000488947 */ /* 0x000fea0003800000 */
.L_x_11147:
        /* <DEDUP_REMOVED lines=16> */
.L_x_11178:
[----:B------:R-:W-:Y:S01]  /*62e0*/  IMAD.MOV.U32 R19, RZ, RZ, R23 ;  /* 0x000000ffff137224 */ /* 0x000fe200078e0017 */
[----:B------:R-:W-:Y:S06]  /*62f0*/  BRA `(.L_x_11148) ;  /* 0x0000000000687947 */ /* 0x000fec0003800000 */
.L_x_11177:
        /* <DEDUP_REMOVED lines=17> */
.L_x_11176:
[----:B------:R-:W-:Y:S02]  /*6410*/  HADD2.F32 R2, -RZ, R2.H0_H0 ;  /* 0x20000002ff027230 */ /* 0x000fe40000004100 */
[----:B------:R-:W-:-:S04]  /*6420*/  IMAD.MOV.U32 R19, RZ, RZ, R23 ;  /* 0x000000ffff137224 */ /* 0x000fc800078e0017 */
[----:B------:R-:W0:Y:S02]  /*6430*/  F2I.U64.TRUNC R2, R2 ;  /* 0x0000000200027311 */ /* 0x000e24000020d800 */
[----:B0-----:R0:W-:Y:S01]  /*6440*/  STG.E.64 desc[UR36][R8.64], R2 ;  /* 0x0000000208007986 */ /* 0x0011e2000c101b24 */
[----:B------:R-:W-:Y:S05]  /*6450*/  BRA `(.L_x_11148) ;  /* 0x0000000000107947 */ /* 0x000fea0003800000 */
.L_x_11175:
[----:B------:R-:W-:Y:S02]  /*6460*/  HADD2.F32 R2, -RZ, R2.H0_H0 ;  /* 0x20000002ff027230 */ /* 0x000fe40000004100 */
[----:B------:R-:W-:Y:S02]  /*6470*/  IMAD.MOV.U32 R19, RZ, RZ, R23 ;  /* 0x000000ffff137224 */ /* 0x000fe400078e0017 */
[----:B------:R-:W0:Y:S02]  /*6480*/  F2I.FTZ.U32.TRUNC.NTZ R3, R2 ;  /* 0x0000000200037305 */ /* 0x000e24000021f000 */
[----:B0-----:R0:W-:Y:S03]  /*6490*/  STG.E desc[UR36][R8.64], R3 ;  /* 0x0000000308007986 */ /* 0x0011e6000c101924 */
.L_x_11148:
        /* <DEDUP_REMOVED lines=25> */
.L_x_11183:
[----:B------:R-:W-:-:S06]  /*6630*/  HADD2.F32 R5, -RZ, R25.H0_H0 ;  /* 0x20000019ff057230 */ /* 0x000fcc0000004100 */
[----:B------:R-:W0:Y:S02]  /*6640*/  F2I.S64.TRUNC R4, R5 ;  /* 0x0000000500047311 */ /* 0x000e24000020d900 */
[----:B0-----:R0:W-:Y:S01]  /*6650*/  STG.E.U8 desc[UR36][R2.64], R4 ;  /* 0x0000000402007986 */ /* 0x0011e2000c101124 */
[----:B------:R-:W-:Y:S05]  /*6660*/  BRA `(.L_x_11185) ;  /* 0x0000000c006c7947 */ /* 0x000fea0003800000 */
.L_x_11182:
        /* <DEDUP_REMOVED lines=10> */
.L_x_11187:
[----:B------:R-:W-:-:S06]  /*6710*/  HADD2.F32 R25, -RZ, R25.H0_H0 ;  /* 0x20000019ff197230 */ /* 0x000fcc0000004100 */
[----:B------:R-:W0:Y:S02]  /*6720*/  F2I.FTZ.TRUNC.NTZ R25, R25 ;  /* 0x0000001900197305 */ /* 0x000e24000021f100 */
[----:B0-----:R3:W-:Y:S01]  /*6730*/  STG.E desc[UR36][R2.64], R25 ;  /* 0x0000001902007986 */ /* 0x0017e2000c101924 */
[----:B------:R-:W-:Y:S05]  /*6740*/  BRA `(.L_x_11185) ;  /* 0x0000000c00347947 */ /* 0x000fea0003800000 */
.L_x_11186:
[----:B------:R-:W-:-:S06]  /*6750*/  HADD2.F32 R25, -RZ, R25.H0_H0 ;  /* 0x20000019ff197230 */ /* 0x000fcc0000004100 */
[----:B------:R-:W0:Y:S02]  /*6760*/  F2I.FTZ.TRUNC.NTZ R25, R25 ;  /* 0x0000001900197305 */ /* 0x000e24000021f100 */
[----:B0-----:R2:W-:Y:S01]  /*6770*/  STG.E.U16 desc[UR36][R2.64], R25 ;  /* 0x0000001902007986 */ /* 0x0015e2000c101524 */
[----:B------:R-:W-:Y:S05]  /*6780*/  BRA `(.L_x_11185) ;  /* 0x0000000c00247947 */ /* 0x000fea0003800000 */
.L_x_11181:
        /* <DEDUP_REMOVED lines=9> */
.L_x_11189:
[----:B------:R0:W-:Y:S01]  /*6820*/  STG.E.U16 desc[UR36][R2.64], R25 ;  /* 0x0000001902007986 */ /* 0x0001e2000c101524 */
[----:B------:R-:W-:Y:S05]  /*6830*/  BRA `(.L_x_11185) ;  /* 0x0000000800f87947 */ /* 0x000fea0003800000 */
.L_x_11188:
        /* <DEDUP_REMOVED lines=10> */
.L_x_11191:
[----:B------:R-:W-:-:S05]  /*68e0*/  HADD2.F32 R0, -RZ, R25.H0_H0 ;  /* 0x20000019ff007230 */ /* 0x000fca0000004100 */
[----:B------:R-:W-:-:S04]  /*68f0*/  F2FP.F16.F32.PACK_AB R0, RZ, R0 ;  /* 0x00000000ff00723e */ /* 0x000fc800000000ff */
[----:B------:R-:W-:-:S05]  /*6900*/  PRMT R0, R0, 0x5410, RZ ;  /* 0x0000541000007816 */ /* 0x000fca00000000ff */
[----:B------:R0:W-:Y:S01]  /*6910*/  STG.E desc[UR36][R2.64], R0 ;  /* 0x0000000002007986 */ /* 0x0001e2000c101924 */
[----:B------:R-:W-:Y:S05]  /*6920*/  BRA `(.L_x_11185) ;  /* 0x0000000800bc7947 */ /* 0x000fea0003800000 */
.L_x_11190:
[----:B------:R-:W-:-:S05]  /*6930*/  HADD2.F32 R4, -RZ, R25.H0_H0 ;  /* 0x20000019ff047230 */ /* 0x000fca0000004100 */
[----:B------:R-:W-:-:S06]  /*6940*/  FMUL.FTZ R4, R4, 1 ;  /* 0x3f80000004047820 */ /* 0x000fcc0000410000 */
[----:B------:R-:W0:Y:S02]  /*6950*/  F2F.F64.F32 R4, R4 ;  /* 0x0000000400047310 */ /* 0x000e240000201800 */
[----:B0-----:R0:W-:Y:S01]  /*6960*/  STG.E.64 desc[UR36][R2.64], R4 ;  /* 0x0000000402007986 */ /* 0x0011e2000c101b24 */
[----:B------:R-:W-:Y:S05]  /*6970*/  BRA `(.L_x_11185) ;  /* 0x0000000800a87947 */ /* 0x000fea0003800000 */
.L_x_11180:
        /* <DEDUP_REMOVED lines=14> */
.L_x_11195:
        /* <DEDUP_REMOVED lines=18> */
.L_x_11198:
[----:B------:R-:W-:-:S04]  /*6b80*/  SHF.R.U32.HI R5, RZ, 0x18, R5 ;  /* 0x00000018ff057819 */ /* 0x000fc80000011605 */
[----:B------:R-:W-:-:S07]  /*6b90*/  LOP3.LUT R0, R0, 0x80, R5, 0xf8, !PT ;  /* 0x0000008000007812 */ /* 0x000fce00078ef805 */
.L_x_11197:
[----:B------:R-:W-:Y:S05]  /*6ba0*/  BSYNC.RECONVERGENT B0 ;  /* 0x0000000000007941 */ /* 0x000fea0003800200 */
.L_x_11196:
[----:B------:R0:W-:Y:S01]  /*6bb0*/  STG.E.U8 desc[UR36][R2.64], R0 ;  /* 0x0000000002007986 */ /* 0x0001e2000c101124 */
[----:B------:R-:W-:Y:S05]  /*6bc0*/  BRA `(.L_x_11185) ;  /* 0x0000000800147947 */ /* 0x000fea0003800000 */
.L_x_11194:
        /* <DEDUP_REMOVED lines=18> */
.L_x_11201:
[----:B------:R-:W-:-:S04]  /*6cf0*/  SHF.R.U32.HI R5, RZ, 0x18, R5 ;  /* 0x00000018ff057819 */ /* 0x000fc80000011605 */
[----:B------:R-:W-:-:S07]  /*6d00*/  LOP3.LUT R0, R0, 0x80, R5, 0xf8, !PT ;  /* 0x0000008000007812 */ /* 0x000fce00078ef805 */
.L_x_11200:
[----:B------:R-:W-:Y:S05]  /*6d10*/  BSYNC.RECONVERGENT B0 ;  /* 0x0000000000007941 */ /* 0x000fea0003800200 */
.L_x_11199:
[----:B------:R0:W-:Y:S01]  /*6d20*/  STG.E.U8 desc[UR36][R2.64], R0 ;  /* 0x0000000002007986 */ /* 0x0001e2000c101124 */
[----:B------:R-:W-:Y:S05]  /*6d30*/  BRA `(.L_x_11185) ;  /* 0x0000000400b87947 */ /* 0x000fea0003800000 */
.L_x_11193:
        /* <DEDUP_REMOVED lines=22> */
.L_x_11203:
[----:B------:R-:W-:-:S06]  /*6ea0*/  HADD2.F32 R4, -RZ, R25.H0_H0 ;  /* 0x20000019ff047230 */ /* 0x000fcc0000004100 */
[----:B------:R-:W0:Y:S02]  /*6eb0*/  F2I.U64.TRUNC R4, R4 ;  /* 0x0000000400047311 */ /* 0x000e24000020d800 */
[----:B0-----:R0:W-:Y:S01]  /*6ec0*/  STG.E.64 desc[UR36][R2.64], R4 ;  /* 0x0000000402007986 */ /* 0x0011e2000c101b24 */
[----:B------:R-:W-:Y:S05]  /*6ed0*/  BRA `(.L_x_11185) ;  /* 0x0000000400507947 */ /* 0x000fea0003800000 */
.L_x_11202:
[----:B------:R-:W-:-:S06]  /*6ee0*/  HADD2.F32 R25, -RZ, R25.H0_H0 ;  /* 0x20000019ff197230 */ /* 0x000fcc0000004100 */
[----:B------:R-:W0:Y:S02]  /*6ef0*/  F2I.FTZ.U32.TRUNC.NTZ R25, R25 ;  /* 0x0000001900197305 */ /* 0x000e24000021f000 */
[----:B0-----:R0:W-:Y:S01]  /*6f00*/  STG.E desc[UR36][R2.64], R25 ;  /* 0x0000001902007986 */ /* 0x0011e2000c101924 */
[----:B------:R-:W-:Y:S05]  /*6f10*/  BRA `(.L_x_11185) ;  /* 0x0000000400407947 */ /* 0x000fea0003800000 */
.L_x_11192:
        /* <DEDUP_REMOVED lines=11> */
.L_x_11205:
[----:B------:R-:W-:Y:S01]  /*6fd0*/  HADD2.F32 R25, -RZ, R25.H0_H0 ;  /* 0x20000019ff197230 */ /* 0x000fe20000004100 */
[----:B------:R-:W-:-:S04]  /*6fe0*/  CS2R R6, SRZ ;  /* 0x0000000000067805 */ /* 0x000fc8000001ff00 */
[----:B------:R-:W-:-:S06]  /*6ff0*/  FMUL.FTZ R4, R25, 1 ;  /* 0x3f80000019047820 */ /* 0x000fcc0000410000 */
[----:B------:R-:W0:Y:S02]  /*7000*/  F2F.F64.F32 R4, R4 ;  /* 0x0000000400047310 */ /* 0x000e240000201800 */
[----:B0-----:R0:W-:Y:S01]  /*7010*/  STG.E.128 desc[UR36][R2.64], R4 ;  /* 0x0000000402007986 */ /* 0x0011e2000c101d24 */
[----:B------:R-:W-:Y:S05]  /*7020*/  BRA `(.L_x_11185) ;  /* 0x0000000000fc7947 */ /* 0x000fea0003800000 */
.L_x_11204:
[----:B------:R-:W-:-:S13]  /*7030*/  ISETP.NE.AND P0, PT, R0, 0xf, PT ;  /* 0x0000000f0000780c */ /* 0x000fda0003f05270 */
[----:B------:R-:W-:Y:S05]  /*7040*/  @!P0 BRA `(.L_x_11206) ;  /* 0x0000000000e88947 */ /* 0x000fea0003800000 */
[----:B------:R-:W-:-:S13]  /*7050*/  ISETP.NE.AND P0, PT, R0, 0x17, PT ;  /* 0x000000170000780c */ /* 0x000fda0003f05270 */
[----:B------:R-:W-:Y:S05]  /*7060*/  @!P0 BRA `(.L_x_11207) ;  /* 0x0000000000908947 */ /* 0x000fea0003800000 */
[----:B------:R-:W-:-:S13]  /*7070*/  ISETP.NE.AND P0, PT, R0, 0x18, PT ;  /* 0x000000180000780c */ /* 0x000fda0003f05270 */
[----:B------:R-:W-:Y:S05]  /*7080*/  @!P0 BRA `(.L_x_11208) ;  /* 0x0000000000448947 */ /* 0x000fea0003800000 */
.L_x_11184:
        /* <DEDUP_REMOVED lines=16> */
.L_x_11209:
[----:B------:R-:W-:Y:S05]  /*7190*/  BRA `(.L_x_11185) ;  /* 0x0000000000a07947 */ /* 0x000fea0003800000 */
.L_x_11208:
        /* <DEDUP_REMOVED lines=13> */
.L_x_11211:
[----:B------:R-:W-:Y:S05]  /*7270*/  BSYNC.RECONVERGENT B0 ;  /* 0x0000000000007941 */ /* 0x000fea0003800200 */
.L_x_11210:
[----:B------:R-:W-:-:S05]  /*7280*/  LOP3.LUT R5, R0, 0x80, R5, 0xf8, !PT ;  /* 0x0000008000057812 */ /* 0x000fca00078ef805 */
[----:B------:R0:W-:Y:S01]  /*7290*/  STG.E.U8 desc[UR36][R2.64], R5 ;  /* 0x0000000502007986 */ /* 0x0001e2000c101124 */
[----:B------:R-:W-:Y:S05]  /*72a0*/  BRA `(.L_x_11185) ;  /* 0x00000000005c7947 */ /* 0x000fea0003800000 */
.L_x_11207:
        /* <DEDUP_REMOVED lines=12> */
.L_x_11213:
[----:B------:R-:W-:Y:S01]  /*7370*/  IMAD.MOV.U32 R0, RZ, RZ, 0x7f ;  /* 0x0000007fff007424 */ /* 0x000fe200078e00ff */
[----:B------:R-:W-:-:S04]  /*7380*/  ISETP.GT.U32.AND P0, PT, R4, 0x7f800000, PT ;  /* 0x7f8000000400780c */ /* 0x000fc80003f04070 */
[----:B------:R-:W-:-:S09]  /*7390*/  SEL R0, R0, 0x7c, P0 ;  /* 0x0000007c00007807 */ /* 0x000fd20000000000 */
.L_x_11214:
[----:B------:R-:W-:Y:S05]  /*73a0*/  BSYNC.RECONVERGENT B0 ;  /* 0x0000000000007941 */ /* 0x000fea0003800200 */
.L_x_11212:
[----:B------:R-:W-:-:S04]  /*73b0*/  SHF.R.U32.HI R5, RZ, 0x18, R5 ;  /* 0x00000018ff057819 */ /* 0x000fc80000011605 */
[----:B------:R-:W-:-:S05]  /*73c0*/  LOP3.LUT R5, R0, 0x80, R5, 0xf8, !PT ;  /* 0x0000008000057812 */ /* 0x000fca00078ef805 */
[----:B------:R0:W-:Y:S01]  /*73d0*/  STG.E.U8 desc[UR36][R2.64], R5 ;  /* 0x0000000502007986 */ /* 0x0001e2000c101124 */
[----:B------:R-:W-:Y:S05]  /*73e0*/  BRA `(.L_x_11185) ;  /* 0x00000000000c7947 */ /* 0x000fea0003800000 */
.L_x_11206:
[----:B------:R-:W-:-:S05]  /*73f0*/  HADD2.F32 R0, -RZ, R25.H0_H0 ;  /* 0x20000019ff007230 */ /* 0x000fca0000004100 */
[----:B------:R-:W-:-:S05]  /*7400*/  F2FP.BF16.F32.PACK_AB R0, RZ, R0 ;  /* 0x00000000ff00723e */ /* 0x000fca00000010ff */
[----:B------:R0:W-:Y:S02]  /*7410*/  STG.E.U16 desc[UR36][R2.64], R0 ;  /* 0x0000000002007986 */ /* 0x0001e4000c101524 */
.L_x_11185:
[----:B------:R-:W-:-:S07]  /*7420*/  VIADD R19, R19, 0x80 ;  /* 0x0000008013137836 */ /* 0x000fce0000000000 */
.L_x_11142:
[----:B------:R-:W-:-:S13]  /*7430*/  ISETP.GE.AND P0, PT, R19, R16, PT ;  /* 0x000000101300720c */ /* 0x000fda0003f06270 */
[----:B------:R-:W-:Y:S05]  /*7440*/  @P0 BREAK.RELIABLE B6 ;  /* 0x0000000000060942 */ /* 0x000fea0003800100 */
[----:B------:R-:W-:Y:S05]  /*7450*/  @P0 BRA `(.L_x_11179) ;  /* 0x0000000c00dc0947 */ /* 0x000fea0003800000 */
[----:B------:R-:W-:Y:S05]  /*7460*/  BSYNC.RELIABLE B6 ;  /* 0x0000000000067941 */ /* 0x000fea0003800100 */
.L_x_11141:
        /* <DEDUP_REMOVED lines=22> */
.L_x_11218:
[----:B------:R-:W-:-:S06]  /*75d0*/  HADD2.F32 R5, -RZ, R24.H0_H0 ;  /* 0x20000018ff057230 */ /* 0x000fcc0000004100 */
[----:B------:R-:W0:Y:S02]  /*75e0*/  F2I.S64.TRUNC R4, R5 ;  /* 0x0000000500047311 */ /* 0x000e24000020d900 */
[----:B0-----:R0:W-:Y:S01]  /*75f0*/  STG.E.U8 desc[UR36][R2.64], R4 ;  /* 0x0000000402007986 */ /* 0x0011e2000c101124 */
[----:B------:R-:W-:Y:S05]  /*7600*/  BRA `(.L_x_11220) ;  /* 0x0000000c006c7947 */ /* 0x000fea0003800000 */
.L_x_11217:
        /* <DEDUP_REMOVED lines=10> */
.L_x_11222:
[----:B------:R-:W-:-:S04]  /*76b0*/  HADD2.F32 R24, -RZ, R24.H0_H0 ;  /* 0x20000018ff187230 */ /* 0x000fc80000004100 */
[----:B------:R-:W0:Y:S02]  /*76c0*/  F2I.FTZ.TRUNC.NTZ R5, R24 ;  /* 0x0000001800057305 */ /* 0x000e24000021f100 */
[----:B0-----:R0:W-:Y:S01]  /*76d0*/  STG.E desc[UR36][R2.64], R5 ;  /* 0x0000000502007986 */ /* 0x0011e2000c101924 */
[----:B------:R-:W-:Y:S05]  /*76e0*/  BRA `(.L_x_11220) ;  /* 0x0000000c00347947 */ /* 0x000fea0003800000 */
.L_x_11221:
[----:B------:R-:W-:-:S04]  /*76f0*/  HADD2.F32 R24, -RZ, R24.H0_H0 ;  /* 0x20000018ff187230 */ /* 0x000fc80000004100 */
[----:B------:R-:W0:Y:S02]  /*7700*/  F2I.FTZ.TRUNC.NTZ R5, R24 ;  /* 0x0000001800057305 */ /* 0x000e24000021f100 */
[----:B0-----:R0:W-:Y:S01]  /*7710*/  STG.E.U16 desc[UR36][R2.64], R5 ;  /* 0x0000000502007986 */ /* 0x0011e2000c101524 */
[----:B------:R-:W-:Y:S05]  /*7720*/  BRA `(.L_x_11220) ;  /* 0x0000000c00247947 */ /* 0x000fea0003800000 */
.L_x_11216:
        /* <DEDUP_REMOVED lines=9> */
.L_x_11224:
[----:B------:R0:W-:Y:S01]  /*77c0*/  STG.E.U16 desc[UR36][R2.64], R24 ;  /* 0x0000001802007986 */ /* 0x0001e2000c101524 */
[----:B------:R-:W-:Y:S05]  /*77d0*/  BRA `(.L_x_11220) ;  /* 0x0000000800f87947 */ /* 0x000fea0003800000 */
.L_x_11223:
        /* <DEDUP_REMOVED lines=10> */
.L_x_11226:
[----:B------:R-:W-:-:S05]  /*7880*/  HADD2.F32 R0, -RZ, R24.H0_H0 ;  /* 0x20000018ff007230 */ /* 0x000fca0000004100 */
[----:B------:R-:W-:-:S04]  /*7890*/  F2FP.F16.F32.PACK_AB R0, RZ, R0 ;  /* 0x00000000ff00723e */ /* 0x000fc800000000ff */
[----:B------:R-:W-:-:S05]  /*78a0*/  PRMT R0, R0, 0x5410, RZ ;  /* 0x0000541000007816 */ /* 0x000fca00000000ff */
[----:B------:R0:W-:Y:S01]  /*78b0*/  STG.E desc[UR36][R2.64], R0 ;  /* 0x0000000002007986 */ /* 0x0001e2000c101924 */
[----:B------:R-:W-:Y:S05]  /*78c0*/  BRA `(.L_x_11220) ;  /* 0x0000000800bc7947 */ /* 0x000fea0003800000 */
.L_x_11225:
[----:B------:R-:W-:-:S05]  /*78d0*/  HADD2.F32 R4, -RZ, R24.H0_H0 ;  /* 0x20000018ff047230 */ /* 0x000fca0000004100 */
[----:B------:R-:W-:-:S06]  /*78e0*/  FMUL.FTZ R4, R4, 1 ;  /* 0x3f80000004047820 */ /* 0x000fcc0000410000 */
[----:B------:R-:W0:Y:S02]  /*78f0*/  F2F.F64.F32 R4, R4 ;  /* 0x0000000400047310 */ /* 0x000e240000201800 */
[----:B0-----:R0:W-:Y:S01]  /*7900*/  STG.E.64 desc[UR36][R2.64], R4 ;  /* 0x0000000402007986 */ /* 0x0011e2000c101b24 */
[----:B------:R-:W-:Y:S05]  /*7910*/  BRA `(.L_x_11220) ;  /* 0x0000000800a87947 */ /* 0x000fea0003800000 */
.L_x_11215:
        /* <DEDUP_REMOVED lines=14> */
.L_x_11230:
        /* <DEDUP_REMOVED lines=18> */
.L_x_11233:
[----:B------:R-:W-:-:S04]  /*7b20*/  SHF.R.U32.HI R5, RZ, 0x18, R5 ;  /* 0x00000018ff057819 */ /* 0x000fc80000011605 */
[----:B------:R-:W-:-:S07]  /*7b30*/  LOP3.LUT R0, R0, 0x80, R5, 0xf8, !PT ;  /* 0x0000008000007812 */ /* 0x000fce00078ef805 */
.L_x_11232:
[----:B------:R-:W-:Y:S05]  /*7b40*/  BSYNC.RECONVERGENT B0 ;  /* 0x0000000000007941 */ /* 0x000fea0003800200 */
.L_x_11231:
[----:B------:R3:W-:Y:S01]  /*7b50*/  STG.E.U8 desc[UR36][R2.64], R0 ;  /* 0x0000000002007986 */ /* 0x0007e2000c101124 */
[----:B------:R-:W-:Y:S05]  /*7b60*/  BRA `(.L_x_11220) ;  /* 0x0000000800147947 */ /* 0x000fea0003800000 */
.L_x_11229:
        /* <DEDUP_REMOVED lines=18> */
.L_x_11236:
[----:B------:R-:W-:-:S04]  /*7c90*/  SHF.R.U32.HI R5, RZ, 0x18, R5 ;  /* 0x00000018ff057819 */ /* 0x000fc80000011605 */
[----:B------:R-:W-:-:S07]  /*7ca0*/  LOP3.LUT R0, R0, 0x80, R5, 0xf8, !PT ;  /* 0x0000008000007812 */ /* 0x000fce00078ef805 */
.L_x_11235:
[----:B------:R-:W-:Y:S05]  /*7cb0*/  BSYNC.RECONVERGENT B0 ;  /* 0x0000000000007941 */ /* 0x000fea0003800200 */
.L_x_11234:
[----:B------:R0:W-:Y:S01]  /*7cc0*/  STG.E.U8 desc[UR36][R2.64], R0 ;  /* 0x0000000002007986 */ /* 0x0001e2000c101124 */
[----:B------:R-:W-:Y:S05]  /*7cd0*/  BRA `(.L_x_11220) ;  /* 0x0000000400b87947 */ /* 0x000fea0003800000 */
.L_x_11228:
        /* <DEDUP_REMOVED lines=22> */
.L_x_11238:
[----:B------:R-:W-:-:S06]  /*7e40*/  HADD2.F32 R4, -RZ, R24.H0_H0 ;  /* 0x20000018ff047230 */ /* 0x000fcc0000004100 */
[----:B------:R-:W0:Y:S02]  /*7e50*/  F2I.U64.TRUNC R4, R4 ;  /* 0x0000000400047311 */ /* 0x000e24000020d800 */
[----:B0-----:R2:W-:Y:S01]  /*7e60*/  STG.E.64 desc[UR36][R2.64], R4 ;  /* 0x0000000402007986 */ /* 0x0015e2000c101b24 */
[----:B------:R-:W-:Y:S05]  /*7e70*/  BRA `(.L_x_11220) ;  /* 0x0000000400507947 */ /* 0x000fea0003800000 */
.L_x_11237:
[----:B------:R-:W-:-:S04]  /*7e80*/  HADD2.F32 R24, -RZ, R24.H0_H0 ;  /* 0x20000018ff187230 */ /* 0x000fc80000004100 */
[----:B------:R-:W0:Y:S02]  /*7e90*/  F2I.FTZ.U32.TRUNC.NTZ R5, R24 ;  /* 0x0000001800057305 */ /* 0x000e24000021f000 */
[----:B0-----:R0:W-:Y:S01]  /*7ea0*/  STG.E desc[UR36][R2.64], R5 ;  /* 0x0000000502007986 */ /* 0x0011e2000c101924 */
[----:B------:R-:W-:Y:S05]  /*7eb0*/  BRA `(.L_x_11220) ;  /* 0x0000000400407947 */ /* 0x000fea0003800000 */
.L_x_11227:
        /* <DEDUP_REMOVED lines=11> */
.L_x_11240:
[----:B------:R-:W-:Y:S01]  /*7f70*/  HADD2.F32 R24, -RZ, R24.H0_H0 ;  /* 0x20000018ff187230 */ /* 0x000fe20000004100 */
[----:B------:R-:W-:-:S04]  /*7f80*/  CS2R R6, SRZ ;  /* 0x0000000000067805 */ /* 0x000fc8000001ff00 */
[----:B------:R-:W-:-:S06]  /*7f90*/  FMUL.FTZ R4, R24, 1 ;  /* 0x3f80000018047820 */ /* 0x000fcc0000410000 */
[----:B------:R-:W0:Y:S02]  /*7fa0*/  F2F.F64.F32 R4, R4 ;  /* 0x0000000400047310 */ /* 0x000e240000201800 */
[----:B0-----:R0:W-:Y:S01]  /*7fb0*/  STG.E.128 desc[UR36][R2.64], R4 ;  /* 0x0000000402007986 */ /* 0x0011e2000c101d24 */
[----:B------:R-:W-:Y:S05]  /*7fc0*/  BRA `(.L_x_11220) ;  /* 0x0000000000fc7947 */ /* 0x000fea0003800000 */
.L_x_11239:
[----:B------:R-:W-:-:S13]  /*7fd0*/  ISETP.NE.AND P0, PT, R0, 0xf, PT ;  /* 0x0000000f0000780c */ /* 0x000fda0003f05270 */
[----:B------:R-:W-:Y:S05]  /*7fe0*/  @!P0 BRA `(.L_x_11241) ;  /* 0x0000000000e88947 */ /* 0x000fea0003800000 */
[----:B------:R-:W-:-:S13]  /*7ff0*/  ISETP.NE.AND P0, PT, R0, 0x17, PT ;  /* 0x000000170000780c */ /* 0x000fda0003f05270 */
[----:B------:R-:W-:Y:S05]  /*8000*/  @!P0 BRA `(.L_x_11242) ;  /* 0x0000000000908947 */ /* 0x000fea0003800000 */
[----:B------:R-:W-:-:S13]  /*8010*/  ISETP.NE.AND P0, PT, R0, 0x18, PT ;  /* 0x000000180000780c */ /* 0x000fda0003f05270 */
[----:B------:R-:W-:Y:S05]  /*8020*/  @!P0 BRA `(.L_x_11243) ;  /* 0x0000000000448947 */ /* 0x000fea0003800000 */
.L_x_11219:
        /* <DEDUP_REMOVED lines=16> */
.L_x_11244:
[----:B------:R-:W-:Y:S05]  /*8130*/  BRA `(.L_x_11220) ;  /* 0x0000000000a07947 */ /* 0x000fea0003800000 */
.L_x_11243:
        /* <DEDUP_REMOVED lines=13> */
.L_x_11246:
[----:B------:R-:W-:Y:S05]  /*8210*/  BSYNC.RECONVERGENT B0 ;  /* 0x0000000000007941 */ /* 0x000fea0003800200 */
.L_x_11245:
[----:B------:R-:W-:-:S05]  /*8220*/  LOP3.LUT R5, R0, 0x80, R5, 0xf8, !PT ;  /* 0x0000008000057812 */ /* 0x000fca00078ef805 */
[----:B------:R0:W-:Y:S01]  /*8230*/  STG.E.U8 desc[UR36][R2.64], R5 ;  /* 0x0000000502007986 */ /* 0x0001e2000c101124 */
[----:B------:R-:W-:Y:S05]  /*8240*/  BRA `(.L_x_11220) ;  /* 0x00000000005c7947 */ /* 0x000fea0003800000 */
.L_x_11242:
        /* <DEDUP_REMOVED lines=12> */
.L_x_11248:
[----:B------:R-:W-:Y:S01]  /*8310*/  IMAD.MOV.U32 R0, RZ, RZ, 0x7f ;  /* 0x0000007fff007424 */ /* 0x000fe200078e00ff */
[----:B------:R-:W-:-:S04]  /*8320*/  ISETP.GT.U32.AND P0, PT, R4, 0x7f800000, PT ;  /* 0x7f8000000400780c */ /* 0x000fc80003f04070 */
[----:B------:R-:W-:-:S09]  /*8330*/  SEL R0, R0, 0x7c, P0 ;  /* 0x0000007c00007807 */ /* 0x000fd20000000000 */
.L_x_11249:
[----:B------:R-:W-:Y:S05]  /*8340*/  BSYNC.RECONVERGENT B0 ;  /* 0x0000000000007941 */ /* 0x000fea0003800200 */
.L_x_11247:
[----:B------:R-:W-:-:S04]  /*8350*/  SHF.R.U32.HI R5, RZ, 0x18, R5 ;  /* 0x00000018ff057819 */ /* 0x000fc80000011605 */
[----:B------:R-:W-:-:S05]  /*8360*/  LOP3.LUT R5, R0, 0x80, R5, 0xf8, !PT ;  /* 0x0000008000057812 */ /* 0x000fca00078ef805 */
[----:B------:R0:W-:Y:S01]  /*8370*/  STG.E.U8 desc[UR36][R2.64], R5 ;  /* 0x0000000502007986 */ /* 0x0001e2000c101124 */
[----:B------:R-:W-:Y:S05]  /*8380*/  BRA `(.L_x_11220) ;  /* 0x00000000000c7947 */ /* 0x000fea0003800000 */
.L_x_11241:
[----:B------:R-:W-:-:S05]  /*8390*/  HADD2.F32 R0, -RZ, R24.H0_H0 ;  /* 0x20000018ff007230 */ /* 0x000fca0000004100 */
[----:B------:R-:W-:-:S05]  /*83a0*/  F2FP.BF16.F32.PACK_AB R0, RZ, R0 ;  /* 0x00000000ff00723e */ /* 0x000fca00000010ff */
[----:B------:R0:W-:Y:S02]  /*83b0*/  STG.E.U16 desc[UR36][R2.64], R0 ;  /* 0x0000000002007986 */ /* 0x0001e4000c101524 */
.L_x_11220:
[----:B------:R-:W-:-:S07]  /*83c0*/  VIADD R19, R19, 0x80 ;  /* 0x0000008013137836 */ /* 0x000fce0000000000 */
.L_x_11179:
[----:B------:R-:W-:Y:S05]  /*83d0*/  BSYNC.RECONVERGENT B7 ;  /* 0x0000000000077941 */ /* 0x000fea0003800200 */
.L_x_11140:
        /* <DEDUP_REMOVED lines=23> */
.L_x_11253:
[----:B------:R-:W-:-:S06]  /*8550*/  HADD2.F32 R5, -RZ, R22.H0_H0 ;  /* 0x20000016ff057230 */ /* 0x000fcc0000004100 */
[----:B------:R-:W0:Y:S02]  /*8560*/  F2I.S64.TRUNC R4, R5 ;  /* 0x0000000500047311 */ /* 0x000e24000020d900 */
[----:B0-----:R-:W-:Y:S01]  /*8570*/  STG.E.U8 desc[UR36][R2.64], R4 ;  /* 0x0000000402007986 */ /* 0x001fe2000c101124 */
[----:B------:R-:W-:Y:S05]  /*8580*/  EXIT ;  /* 0x000000000000794d */ /* 0x000fea0003800000 */
.L_x_11252:
        /* <DEDUP_REMOVED lines=10> */
.L_x_11256:
[----:B------:R-:W-:-:S04]  /*8630*/  HADD2.F32 R22, -RZ, R22.H0_H0 ;  /* 0x20000016ff167230 */ /* 0x000fc80000004100 */
[----:B------:R-:W0:Y:S02]  /*8640*/  F2I.FTZ.TRUNC.NTZ R5, R22 ;  /* 0x0000001600057305 */ /* 0x000e24000021f100 */
[----:B0-----:R-:W-:Y:S01]  /*8650*/  STG.E desc[UR36][R2.64], R5 ;  /* 0x0000000502007986 */ /* 0x001fe2000c101924 */
[----:B------:R-:W-:Y:S05]  /*8660*/  EXIT ;  /* 0x000000000000794d */ /* 0x000fea0003800000 */
.L_x_11255:
[----:B------:R-:W-:-:S04]  /*8670*/  HADD2.F32 R22, -RZ, R22.H0_H0 ;  /* 0x20000016ff167230 */ /* 0x000fc80000004100 */
[----:B------:R-:W0:Y:S02]  /*8680*/  F2I.FTZ.TRUNC.NTZ R5, R22 ;  /* 0x0000001600057305 */ /* 0x000e24000021f100 */
[----:B0-----:R-:W-:Y:S01]  /*8690*/  STG.E.U16 desc[UR36][R2.64], R5 ;  /* 0x0000000502007986 */ /* 0x001fe2000c101524 */
[----:B------:R-:W-:Y:S05]  /*86a0*/  EXIT ;  /* 0x000000000000794d */ /* 0x000fea0003800000 */
.L_x_11251:
        /* <DEDUP_REMOVED lines=9> */
.L_x_11258:
[----:B------:R-:W-:Y:S01]  /*8740*/  STG.E.U16 desc[UR36][R2.64], R22 ;  /* 0x0000001602007986 */ /* 0x000fe2000c101524 */
[----:B------:R-:W-:Y:S05]  /*8750*/  EXIT ;  /* 0x000000000000794d */ /* 0x000fea0003800000 */
.L_x_11257:
        /* <DEDUP_REMOVED lines=10> */
.L_x_11260:
[----:B------:R-:W-:-:S05]  /*8800*/  HADD2.F32 R0, -RZ, R22.H0_H0 ;  /* 0x20000016ff007230 */ /* 0x000fca0000004100 */
[----:B------:R-:W-:-:S04]  /*8810*/  F2FP.F16.F32.PACK_AB R0, RZ, R0 ;  /* 0x00000000ff00723e */ /* 0x000fc800000000ff */
[----:B------:R-:W-:-:S05]  /*8820*/  PRMT R0, R0, 0x5410, RZ ;  /* 0x0000541000007816 */ /* 0x000fca00000000ff */
[----:B------:R-:W-:Y:S01]  /*8830*/  STG.E desc[UR36][R2.64], R0 ;  /* 0x0000000002007986 */ /* 0x000fe2000c101924 */
[----:B------:R-:W-:Y:S05]  /*8840*/  EXIT ;  /* 0x000000000000794d */ /* 0x000fea0003800000 */
.L_x_11259:
[----:B------:R-:W-:-:S05]  /*8850*/  HADD2.F32 R4, -RZ, R22.H0_H0 ;  /* 0x20000016ff047230 */ /* 0x000fca0000004100 */
[----:B------:R-:W-:-:S06]  /*8860*/  FMUL.FTZ R4, R4, 1 ;  /* 0x3f80000004047820 */ /* 0x000fcc0000410000 */
[----:B------:R-:W0:Y:S02]  /*8870*/  F2F.F64.F32 R4, R4 ;  /* 0x0000000400047310 */ /* 0x000e240000201800 */
[----:B0-----:R-:W-:Y:S01]  /*8880*/  STG.E.64 desc[UR36][R2.64], R4 ;  /* 0x0000000402007986 */ /* 0x001fe2000c101b24 */
[----:B------:R-:W-:Y:S05]  /*8890*/  EXIT ;  /* 0x000000000000794d */ /* 0x000fea0003800000 */
.L_x_11250:
        /* <DEDUP_REMOVED lines=14> */
.L_x_11264:
        /* <DEDUP_REMOVED lines=18> */
.L_x_11267:
[----:B------:R-:W-:-:S04]  /*8aa0*/  SHF.R.U32.HI R5, RZ, 0x18, R5 ;  /* 0x00000018ff057819 */ /* 0x000fc80000011605 */
[----:B------:R-:W-:-:S07]  /*8ab0*/  LOP3.LUT R0, R0, 0x80, R5, 0xf8, !PT ;  /* 0x0000008000007812 */ /* 0x000fce00078ef805 */
.L_x_11266:
[----:B------:R-:W-:Y:S05]  /*8ac0*/  BSYNC.RECONVERGENT B0 ;  /* 0x0000000000007941 */ /* 0x000fea0003800200 */
.L_x_11265:
[----:B------:R-:W-:Y:S01]  /*8ad0*/  STG.E.U8 desc[UR36][R2.64], R0 ;  /* 0x0000000002007986 */ /* 0x000fe2000c101124 */
[----:B------:R-:W-:Y:S05]  /*8ae0*/  EXIT ;  /* 0x000000000000794d */ /* 0x000fea0003800000 */
.L_x_11263:
        /* <DEDUP_REMOVED lines=18> */
.L_x_11270:
[----:B------:R-:W-:-:S04]  /*8c10*/  SHF.R.U32.HI R5, RZ, 0x18, R5 ;  /* 0x00000018ff057819 */ /* 0x000fc80000011605 */
[----:B------:R-:W-:-:S07]  /*8c20*/  LOP3.LUT R0, R0, 0x80, R5, 0xf8, !PT ;  /* 0x0000008000007812 */ /* 0x000fce00078ef805 */
.L_x_11269:
[----:B------:R-:W-:Y:S05]  /*8c30*/  BSYNC.RECONVERGENT B0 ;  /* 0x0000000000007941 */ /* 0x000fea0003800200 */
.L_x_11268:
[----:B------:R-:W-:Y:S01]  /*8c40*/  STG.E.U8 desc[UR36][R2.64], R0 ;  /* 0x0000000002007986 */ /* 0x000fe2000c101124 */
[----:B------:R-:W-:Y:S05]  /*8c50*/  EXIT ;  /* 0x000000000000794d */ /* 0x000fea0003800000 */
.L_x_11262:
        /* <DEDUP_REMOVED lines=22> */
.L_x_11272:
[----:B------:R-:W-:-:S06]  /*8dc0*/  HADD2.F32 R4, -RZ, R22.H0_H0 ;  /* 0x20000016ff047230 */ /* 0x000fcc0000004100 */
[----:B------:R-:W0:Y:S02]  /*8dd0*/  F2I.U64.TRUNC R4, R4 ;  /* 0x0000000400047311 */ /* 0x000e24000020d800 */
[----:B0-----:R-:W-:Y:S01]  /*8de0*/  STG.E.64 desc[UR36][R2.64], R4 ;  /* 0x0000000402007986 */ /* 0x001fe2000c101b24 */
[----:B------:R-:W-:Y:S05]  /*8df0*/  EXIT ;  /* 0x000000000000794d */ /* 0x000fea0003800000 */
.L_x_11271:
[----:B------:R-:W-:-:S04]  /*8e00*/  HADD2.F32 R22, -RZ, R22.H0_H0 ;  /* 0x20000016ff167230 */ /* 0x000fc80000004100 */
[----:B------:R-:W0:Y:S02]  /*8e10*/  F2I.FTZ.U32.TRUNC.NTZ R5, R22 ;  /* 0x0000001600057305 */ /* 0x000e24000021f000 */
[----:B0-----:R-:W-:Y:S01]  /*8e20*/  STG.E desc[UR36][R2.64], R5 ;  /* 0x0000000502007986 */ /* 0x001fe2000c101924 */
[----:B------:R-:W-:Y:S05]  /*8e30*/  EXIT ;  /* 0x000000000000794d */ /* 0x000fea0003800000 */
.L_x_11261:
        /* <DEDUP_REMOVED lines=11> */
.L_x_11274:
[----:B------:R-:W-:Y:S01]  /*8ef0*/  HADD2.F32 R22, -RZ, R22.H0_H0 ;  /* 0x20000016ff167230 */ /* 0x000fe20000004100 */
[----:B------:R-:W-:-:S04]  /*8f00*/  CS2R R6, SRZ ;  /* 0x0000000000067805 */ /* 0x000fc8000001ff00 */
[----:B------:R-:W-:-:S06]  /*8f10*/  FMUL.FTZ R4, R22, 1 ;  /* 0x3f80000016047820 */ /* 0x000fcc0000410000 */
[----:B------:R-:W0:Y:S02]  /*8f20*/  F2F.F64.F32 R4, R4 ;  /* 0x0000000400047310 */ /* 0x000e240000201800 */
[----:B0-----:R-:W-:Y:S01]  /*8f30*/  STG.E.128 desc[UR36][R2.64], R4 ;  /* 0x0000000402007986 */ /* 0x001fe2000c101d24 */
[----:B------:R-:W-:Y:S05]  /*8f40*/  EXIT ;  /* 0x000000000000794d */ /* 0x000fea0003800000 */
.L_x_11273:
[----:B------:R-:W-:-:S13]  /*8f50*/  ISETP.NE.AND P0, PT, R0, 0xf, PT ;  /* 0x0000000f0000780c */ /* 0x000fda0003f05270 */
[----:B------:R-:W-:Y:S05]  /*8f60*/  @!P0 BRA `(.L_x_11275) ;  /* 0x0000000000e88947 */ /* 0x000fea0003800000 */
[----:B------:R-:W-:-:S13]  /*8f70*/  ISETP.NE.AND P0, PT, R0, 0x17, PT ;  /* 0x000000170000780c */ /* 0x000fda0003f05270 */
[----:B------:R-:W-:Y:S05]  /*8f80*/  @!P0 BRA `(.L_x_11276) ;  /* 0x0000000000908947 */ /* 0x000fea0003800000 */
[----:B------:R-:W-:-:S13]  /*8f90*/  ISETP.NE.AND P0, PT, R0, 0x18, PT ;  /* 0x000000180000780c */ /* 0x000fda0003f05270 */
[----:B------:R-:W-:Y:S05]  /*8fa0*/  @!P0 BRA `(.L_x_11277) ;  /* 0x0000000000448947 */ /* 0x000fea0003800000 */
.L_x_11254:
        /* <DEDUP_REMOVED lines=16> */
.L_x_11278:
[----:B------:R-:W-:Y:S05]  /*90b0*/  EXIT ;  /* 0x000000000000794d */ /* 0x000fea0003800000 */
.L_x_11277:
        /* <DEDUP_REMOVED lines=13> */
.L_x_11280:
[----:B------:R-:W-:Y:S05]  /*9190*/  BSYNC.RECONVERGENT B0 ;  /* 0x0000000000007941 */ /* 0x000fea0003800200 */
.L_x_11279:
[----:B------:R-:W-:-:S05]  /*91a0*/  LOP3.LUT R5, R0, 0x80, R5, 0xf8, !PT ;  /* 0x0000008000057812 */ /* 0x000fca00078ef805 */
[----:B------:R-:W-:Y:S01]  /*91b0*/  STG.E.U8 desc[UR36][R2.64], R5 ;  /* 0x0000000502007986 */ /* 0x000fe2000c101124 */
[----:B------:R-:W-:Y:S05]  /*91c0*/  EXIT ;  /* 0x000000000000794d */ /* 0x000fea0003800000 */
.L_x_11276:
        /* <DEDUP_REMOVED lines=12> */
.L_x_11282:
[----:B------:R-:W-:Y:S01]  /*9290*/  IMAD.MOV.U32 R0, RZ, RZ, 0x7f ;  /* 0x0000007fff007424 */ /* 0x000fe200078e00ff */
[----:B------:R-:W-:-:S04]  /*92a0*/  ISETP.GT.U32.AND P0, PT, R4, 0x7f800000, PT ;  /* 0x7f8000000400780c */ /* 0x000fc80003f04070 */
[----:B------:R-:W-:-:S09]  /*92b0*/  SEL R0, R0, 0x7c, P0 ;  /* 0x0000007c00007807 */ /* 0x000fd20000000000 */
.L_x_11283:
[----:B------:R-:W-:Y:S05]  /*92c0*/  BSYNC.RECONVERGENT B0 ;  /* 0x0000000000007941 */ /* 0x000fea0003800200 */
.L_x_11281:
[----:B------:R-:W-:-:S04]  /*92d0*/  SHF.R.U32.HI R5, RZ, 0x18, R5 ;  /* 0x00000018ff057819 */ /* 0x000fc80000011605 */
[----:B------:R-:W-:-:S05]  /*92e0*/  LOP3.LUT R5, R0, 0x80, R5, 0xf8, !PT ;  /* 0x0000008000057812 */ /* 0x000fca00078ef805 */
[----:B------:R-:W-:Y:S01]  /*92f0*/  STG.E.U8 desc[UR36][R2.64], R5 ;  /* 0x0000000502007986 */ /* 0x000fe2000c101124 */
[----:B------:R-:W-:Y:S05]  /*9300*/  EXIT ;  /* 0x000000000000794d */ /* 0x000fea0003800000 */
.L_x_11275:
[----:B------:R-:W-:-:S05]  /*9310*/  HADD2.F32 R0, -RZ, R22.H0_H0 ;  /* 0x20000016ff007230 */ /* 0x000fca0000004100 */
[----:B------:R-:W-:-:S05]  /*9320*/  F2FP.BF16.F32.PACK_AB R0, RZ, R0 ;  /* 0x00000000ff00723e */ /* 0x000fca00000010ff */
[----:B------:R-:W-:Y:S01]  /*9330*/  STG.E.U16 desc[UR36][R2.64], R0 ;  /* 0x0000000002007986 */ /* 0x000fe2000c101524 */
[----:B------:R-:W-:Y:S05]  /*9340*/  EXIT ;  /* 0x000000000000794d */ /* 0x000fea0003800000 */
        .weak           $__internal_31_$__cuda_sm3x_div_rn_ftz_f32_slowpath
        .type           $__internal_31_$__cuda_sm3x_div_rn_ftz_f32_slowpath,@function
        .size           $__internal_31_$__cuda_sm3x_div_rn_ftz_f32_slowpath,(.L_x_16778 - $__internal_31_$__cuda_sm3x_div_rn_ftz_f32_slowpath)
$__internal_31_$__cuda_sm3x_div_rn_ftz_f32_slowpath:
        /* <DEDUP_REMOVED lines=32> */
.L_x_11286:
[----:B------:R-:W-:Y:S05]  /*9550*/  BSYNC.RELIABLE B3 ;  /* 0x0000000000037941 */ /* 0x000fea0003800100 */
.L_x_11285:
        /* <DEDUP_REMOVED lines=27> */
.L_x_11292:
[----:B------:R-:W-:-:S07]  /*9710*/  IMAD R9, R5, 0x800000, R9 ;  /* 0x0080000005097824 */ /* 0x000fce00078e0209 */
.L_x_11293:
[----:B------:R-:W-:Y:S05]  /*9720*/  BSYNC.RECONVERGENT B3 ;  /* 0x0000000000037941 */ /* 0x000fea0003800200 */
.L_x_11291:
[----:B------:R-:W-:Y:S05]  /*9730*/  BRA `(.L_x_11294) ;  /* 0x0000000000207947 */ /* 0x000fea0003800000 */
.L_x_11290:
[----:B------:R-:W-:-:S04]  /*9740*/  LOP3.LUT R0, R7, 0x80000000, R0, 0x48, !PT ;  /* 0x8000000007007812 */ /* 0x000fc800078e4800 */
[----:B------:R-:W-:Y:S01]  /*9750*/  LOP3.LUT R9, R0, 0x7f800000, RZ, 0xfc, !PT ;  /* 0x7f80000000097812 */ /* 0x000fe200078efcff */
[----:B------:R-:W-:Y:S06]  /*9760*/  BRA `(.L_x_11294) ;  /* 0x0000000000147947 */ /* 0x000fec0003800000 */
.L_x_11289:
[----:B------:R-:W-:Y:S01]  /*9770*/  LOP3.LUT R9, R7, 0x80000000, R0, 0x48, !PT ;  /* 0x8000000007097812 */ /* 0x000fe200078e4800 */
[----:B------:R-:W-:Y:S06]  /*9780*/  BRA `(.L_x_11294) ;  /* 0x00000000000c7947 */ /* 0x000fec0003800000 */
.L_x_11288:
[----:B------:R-:W0:Y:S01]  /*9790*/  MUFU.RSQ R9, -QNAN ;  /* 0xffc0000000097908 */ /* 0x000e220000001400 */
[----:B------:R-:W-:Y:S05]  /*97a0*/  BRA `(.L_x_11294) ;  /* 0x0000000000047947 */ /* 0x000fea0003800000 */
.L_x_11287:
[----:B------:R-:W-:-:S07]  /*97b0*/  FADD.FTZ R9, R0, R7 ;  /* 0x0000000700097221 */ /* 0x000fce0000010000 */
.L_x_11294:
[----:B------:R-:W-:Y:S05]  /*97c0*/  BSYNC.RECONVERGENT B0 ;  /* 0x0000000000007941 */ /* 0x000fea0003800200 */
.L_x_11284:
[----:B------:R-:W-:-:S04]  /*97d0*/  IMAD.MOV.U32 R5, RZ, RZ, 0x0 ;  /* 0x00000000ff057424 */ /* 0x000fc800078e00ff */
[----:B0-----:R-:W-:Y:S05]  /*97e0*/  RET.REL.NODEC R4 `(_ZN2at6native27unrolled_elementwise_kernelINS0_13AUnaryFunctorIN3c104HalfES4_S4_ZZZNS0_17atan2_kernel_cudaERNS_18TensorIteratorBaseEENKUlvE_clEvENKUlvE1_clEvEUlS4_S4_E_EESt5arrayIPcLm2EELi4E23TrivialOffsetCalculatorILi1EjESF_NS0_6memory12LoadWithCastILi1EEENSG_13StoreWithCastILi1EEEEEviT_T0_T2_T3_T4_T5_) ;  /* 0xffffff6804047950 */ /* 0x001fea0003c3ffff */
.L_x_11295:
        /* <DEDUP_REMOVED lines=9> */
.L_x_16778:


//--------------------- .text._ZN2at6native18elementwise_kernelILi128ELi4EZNS0_22gpu_kernel_impl_nocastINS0_13AUnaryFunctorIN3c104HalfES5_S5_ZZZNS0_17atan2_kernel_cudaERNS_18TensorIteratorBaseEENKUlvE_clEvENKUlvE1_clEvEUlS5_S5_E_EEEEvS7_RKT_EUliE_EEviT1_ --------------------------
	.section	.text._ZN2at6native18elementwise_kernelILi128ELi4EZNS0_22gpu_kernel_impl_nocastINS0_13AUnaryFunctorIN3c104HalfES5_S5_ZZZNS0_17atan2_kernel_cudaERNS_18TensorIteratorBaseEENKUlvE_clEvENKUlvE1_clEvEUlS5_S5_E_EEEEvS7_RKT_EUliE_EEviT1_,"ax",@progbits
	.align	128
        .global         _ZN2at6native18elementwise_kernelILi128ELi4EZNS0_22gpu_kernel_impl_nocastINS0_13AUnaryFunctorIN3c104HalfES5_S5_ZZZNS0_17atan2_kernel_cudaERNS_18TensorIteratorBaseEENKUlvE_clEvENKUlvE1_clEvEUlS5_S5_E_EEEEvS7_RKT_EUliE_EEviT1_
        .type           _ZN2at6native18elementwise_kernelILi128ELi4EZNS0_22gpu_kernel_impl_nocastINS0_13AUnaryFunctorIN3c104HalfES5_S5_ZZZNS0_17atan2_kernel_cudaERNS_18TensorIteratorBaseEENKUlvE_clEvENKUlvE1_clEvEUlS5_S5_E_EEEEvS7_RKT_EUliE_EEviT1_,@function
        .size           _ZN2at6native18elementwise_kernelILi128ELi4EZNS0_22gpu_kernel_impl_nocastINS0_13AUnaryFunctorIN3c104HalfES5_S5_ZZZNS0_17atan2_kernel_cudaERNS_18TensorIteratorBaseEENKUlvE_clEvENKUlvE1_clEvEUlS5_S5_E_EEEEvS7_RKT_EUliE_EEviT1_,(.L_x_16779 - _ZN2at6native18elementwise_kernelILi128ELi4EZNS0_22gpu_kernel_impl_nocastINS0_13AUnaryFunctorIN3c104HalfES5_S5_ZZZNS0_17atan2_kernel_cudaERNS_18TensorIteratorBaseEENKUlvE_clEvENKUlvE1_clEvEUlS5_S5_E_EEEEvS7_RKT_EUliE_EEviT1_)
        .other          _ZN2at6native18elementwise_kernelILi128ELi4EZNS0_22gpu_kernel_impl_nocastINS0_13AUnaryFunctorIN3c104HalfES5_S5_ZZZNS0_17atan2_kernel_cudaERNS_18TensorIteratorBaseEENKUlvE_clEvENKUlvE1_clEvEUlS5_S5_E_EEEEvS7_RKT_EUliE_EEviT1_,@"STO_CUDA_ENTRY STV_DEFAULT"
_ZN2at6native18elementwise_kernelILi128ELi4EZNS0_22gpu_kernel_impl_nocastINS0_13AUnaryFunctorIN3c104HalfES5_S5_ZZZNS0_17atan2_kernel_cudaERNS_18TensorIteratorBaseEENKUlvE_clEvENKUlvE1_clEvEUlS5_S5_E_EEEEvS7_RKT_EUliE_EEviT1_:
.text._ZN2at6native18elementwise_kernelILi128ELi4EZNS0_22gpu_kernel_impl_nocastINS0_13AUnaryFunctorIN3c104HalfES5_S5_ZZZNS0_17atan2_kernel_cudaERNS_18TensorIteratorBaseEENKUlvE_clEvENKUlvE1_clEvEUlS5_S5_E_EEEEvS7_RKT_EUliE_EEviT1_:
        /* <DEDUP_REMOVED lines=32> */
[----:B------:R-:W-:Y:S05]  /*0200*/  CALL.REL.NOINC `($__internal_32_$__cuda_sm3x_div_rn_ftz_f32_slowpath) ;  /* 0x00000064008c7944 */ /* 0x000fea0003c00000 */
.L_x_11299:
        /* <DEDUP_REMOVED lines=31> */
.L_x_11298:
[----:B------:R-:W-:Y:S05]  /*0400*/  BSYNC.RECONVERGENT B1 ;  /* 0x0000000000017941 */ /* 0x000fea0003800200 */
.L_x_11297:
        /* <DEDUP_REMOVED lines=24> */
.L_x_11302:
        /* <DEDUP_REMOVED lines=31> */
.L_x_11301:
[----:B------:R-:W-:Y:S05]  /*0780*/  BSYNC.RECONVERGENT B1 ;  /* 0x0000000000017941 */ /* 0x000fea0003800200 */
.L_x_11300:
        /* <DEDUP_REMOVED lines=24> */
.L_x_11305:
        /* <DEDUP_REMOVED lines=31> */
.L_x_11304:
[----:B------:R-:W-:Y:S05]  /*0b00*/  BSYNC.RECONVERGENT B1 ;  /* 0x0000000000017941 */ /* 0x000fea0003800200 */
.L_x_11303:
        /* <DEDUP_REMOVED lines=23> */
.L_x_11306:
        /* <DEDUP_REMOVED lines=31> */
.L_x_11296:
        /* <DEDUP_REMOVED lines=305> */
.L_x_11309:
        /* <DEDUP_REMOVED lines=25> */
.L_x_11311:
[----:B------:R-:W-:Y:S05]  /*2310*/  BSYNC.RECONVERGENT B2 ;  /* 0x0000000000027941 */ /* 0x000fea0003800200 */
.L_x_11310:
        /* <DEDUP_REMOVED lines=30> */
.L_x_11308:
[----:B------:R-:W-:Y:S05]  /*2500*/  BSYNC.RECONVERGENT B1 ;  /* 0x0000000000017941 */ /* 0x000fea0003800200 */
.L_x_11307:
        /* <DEDUP_REMOVED lines=302> */
.L_x_11314:
        /* <DEDUP_REMOVED lines=25> */
.L_x_11316:
[----:B------:R-:W-:Y:S05]  /*3980*/  BSYNC.RECONVERGENT B2 ;  /* 0x0000000000027941 */ /* 0x000fea0003800200 */
.L_x_11315:
        /* <DEDUP_REMOVED lines=30> */
.L_x_11313:
[----:B------:R-:W-:Y:S05]  /*3b70*/  BSYNC.RECONVERGENT B1 ;  /* 0x0000000000017941 */ /* 0x000fea0003800200 */
.L_x_11312:
        /* <DEDUP_REMOVED lines=302> */
.L_x_11319:
        /* <DEDUP_REMOVED lines=25> */
.L_x_11321:
[----:B------:R-:W-:Y:S05]  /*4ff0*/  BSYNC.RECONVERGENT B2 ;  /* 0x0000000000027941 */ /* 0x000fea0003800200 */
.L_x_11320:
        /* <DEDUP_REMOVED lines=30> */
.L_x_11318:
[----:B------:R-:W-:Y:S05]  /*51e0*/  BSYNC.RECONVERGENT B1 ;  /* 0x0000000000017941 */ /* 0x000fea0003800200 */
.L_x_11317:
        /* <DEDUP_REMOVED lines=301> */
.L_x_11322:
        /* <DEDUP_REMOVED lines=9> */
[----:B------:R-:W-:Y:S01]  /*6550*/  FADD.FTZ R11, |R4|, -RZ ;  /* 0x800000ff040b7221 */ /* 0x000fe20000010200 */
        /* <DEDUP_REMOVED lines=15> */
.L_x_11324:
[----:B------:R-:W-:Y:S05]  /*6650*/  BSYNC.RECONVERGENT B1 ;  /* 0x0000000000017941 */ /* 0x000fea0003800200 */
.L_x_11323:
        /* <DEDUP_REMOVED lines=30> */
        .weak           $__internal_32_$__cuda_sm3x_div_rn_ftz_f32_slowpath
        .type           $__internal_32_$__cuda_sm3x_div_rn_ftz_f32_slowpath,@function
        .size           $__internal_32_$__cuda_sm3x_div_rn_ftz_f32_slowpath,(.L_x_16779 - $__internal_32_$__cuda_sm3x_div_rn_ftz_f32_slowpath)
$__internal_32_$__cuda_sm3x_div_rn_ftz_f32_slowpath:
        /* <DEDUP_REMOVED lines=32> */
.L_x_11327:
[----:B------:R-:W-:Y:S05]  /*6a40*/  BSYNC.RELIABLE B3 ;  /* 0x0000000000037941 */ /* 0x000fea0003800100 */
.L_x_11326:
        /* <DEDUP_REMOVED lines=27> */
.L_x_11333:
[----:B------:R-:W-:-:S07]  /*6c00*/  LEA R0, R3, R0, 0x17 ;  /* 0x0000000003007211 */ /* 0x000fce00078eb8ff */
.L_x_11334:
[----:B------:R-:W-:Y:S05]  /*6c10*/  BSYNC.RECONVERGENT B3 ;  /* 0x0000000000037941 */ /* 0x000fea0003800200 */
.L_x_11332:
[----:B------:R-:W-:Y:S05]  /*6c20*/  BRA `(.L_x_11335) ;  /* 0x0000000000207947 */ /* 0x000fea0003800000 */
.L_x_11331:
[----:B------:R-:W-:-:S04]  /*6c30*/  LOP3.LUT R11, R16, 0x80000000, R11, 0x48, !PT ;  /* 0x80000000100b7812 */ /* 0x000fc800078e480b */
[----:B------:R-:W-:Y:S01]  /*6c40*/  LOP3.LUT R0, R11, 0x7f800000, RZ, 0xfc, !PT ;  /* 0x7f8000000b007812 */ /* 0x000fe200078efcff */
[----:B------:R-:W-:Y:S06]  /*6c50*/  BRA `(.L_x_11335) ;  /* 0x0000000000147947 */ /* 0x000fec0003800000 */
.L_x_11330:
[----:B------:R-:W-:Y:S01]  /*6c60*/  LOP3.LUT R0, R16, 0x80000000, R11, 0x48, !PT ;  /* 0x8000000010007812 */ /* 0x000fe200078e480b */
[----:B------:R-:W-:Y:S06]  /*6c70*/  BRA `(.L_x_11335) ;  /* 0x00000000000c7947 */ /* 0x000fec0003800000 */
.L_x_11329:
[----:B------:R-:W0:Y:S01]  /*6c80*/  MUFU.RSQ R0, -QNAN ;  /* 0xffc0000000007908 */ /* 0x000e220000001400 */
[----:B------:R-:W-:Y:S05]  /*6c90*/  BRA `(.L_x_11335) ;  /* 0x0000000000047947 */ /* 0x000fea0003800000 */
.L_x_11328:
[----:B------:R-:W-:-:S07]  /*6ca0*/  FADD.FTZ R0, R11, R16 ;  /* 0x000000100b007221 */ /* 0x000fce0000010000 */
.L_x_11335:
[----:B------:R-:W-:Y:S05]  /*6cb0*/  BSYNC.RECONVERGENT B0 ;  /* 0x0000000000007941 */ /* 0x000fea0003800200 */
.L_x_11325:
[----:B------:R-:W-:-:S04]  /*6cc0*/  MOV R3, 0x0 ;  /* 0x0000000000037802 */ /* 0x000fc80000000f00 */
[----:B0-----:R-:W-:Y:S05]  /*6cd0*/  RET.REL.NODEC R2 `(_ZN2at6native18elementwise_kernelILi128ELi4EZNS0_22gpu_kernel_impl_nocastINS0_13AUnaryFunctorIN3c104HalfES5_S5_ZZZNS0_17atan2_kernel_cudaERNS_18TensorIteratorBaseEENKUlvE_clEvENKUlvE1_clEvEUlS5_S5_E_EEEEvS7_RKT_EUliE_EEviT1_) ;  /* 0xffffff9002c87950 */ /* 0x001fea0003c3ffff */
.L_x_11336:
        /* <DEDUP_REMOVED lines=10> */
.L_x_16779:


//--------------------- .text._ZN2at6native27unrolled_elementwise_kernelINS0_13AUnaryFunctorIN3c104HalfES4_S4_ZZZNS0_17atan2_kernel_cudaERNS_18TensorIteratorBaseEENKUlvE_clEvENKUlvE1_clEvEUlS4_S4_E_EESt5arrayIPcLm2EELi4E23TrivialOffsetCalculatorILi1EjESF_NS0_6memory15LoadWithoutCastENSG_16StoreWithoutCastEEEviT_T0_T2_T3_T4_T5_ --------------------------
	.section	.text._ZN2at6native27unrolled_elementwise_kernelINS0_13AUnaryFunctorIN3c104HalfES4_S4_ZZZNS0_17atan2_kernel_cudaERNS_18TensorIteratorBaseEENKUlvE_clEvENKUlvE1_clEvEUlS4_S4_E_EESt5arrayIPcLm2EELi4E23TrivialOffsetCalculatorILi1EjESF_NS0_6memory15LoadWithoutCastENSG_16StoreWithoutCastEEEviT_T0_T2_T3_T4_T5_,"ax",@progbits
	.align	128
        .global         _ZN2at6native27unrolled_elementwise_kernelINS0_13AUnaryFunctorIN3c104HalfES4_S4_ZZZNS0_17atan2_kernel_cudaERNS_18TensorIteratorBaseEENKUlvE_clEvENKUlvE1_clEvEUlS4_S4_E_EESt5arrayIPcLm2EELi4E23TrivialOffsetCalculatorILi1EjESF_NS0_6memory15LoadWithoutCastENSG_16StoreWithoutCastEEEviT_T0_T2_T3_T4_T5_
        .type           _ZN2at6native27unrolled_elementwise_kernelINS0_13AUnaryFunctorIN3c104HalfES4_S4_ZZZNS0_17atan2_kernel_cudaERNS_18TensorIteratorBaseEENKUlvE_clEvENKUlvE1_clEvEUlS4_S4_E_EESt5arrayIPcLm2EELi4E23TrivialOffsetCalculatorILi1EjESF_NS0_6memory15LoadWithoutCastENSG_16StoreWithoutCastEEEviT_T0_T2_T3_T4_T5_,@function
        .size           _ZN2at6native27unrolled_elementwise_kernelINS0_13AUnaryFunctorIN3c104HalfES4_S4_ZZZNS0_17atan2_kernel_cudaERNS_18TensorIteratorBaseEENKUlvE_clEvENKUlvE1_clEvEUlS4_S4_E_EESt5arrayIPcLm2EELi4E23TrivialOffsetCalculatorILi1EjESF_NS0_6memory15LoadWithoutCastENSG_16StoreWithoutCastEEEviT_T0_T2_T3_T4_T5_,(.L_x_16780 - _ZN2at6native27unrolled_elementwise_kernelINS0_13AUnaryFunctorIN3c104HalfES4_S4_ZZZNS0_17atan2_kernel_cudaERNS_18TensorIteratorBaseEENKUlvE_clEvENKUlvE1_clEvEUlS4_S4_E_EESt5arrayIPcLm2EELi4E23TrivialOffsetCalculatorILi1EjESF_NS0_6memory15LoadWithoutCastENSG_16StoreWithoutCastEEEviT_T0_T2_T3_T4_T5_)
        .other          _ZN2at6native27unrolled_elementwise_kernelINS0_13AUnaryFunctorIN3c104HalfES4_S4_ZZZNS0_17atan2_kernel_cudaERNS_18TensorIteratorBaseEENKUlvE_clEvENKUlvE1_clEvEUlS4_S4_E_EESt5arrayIPcLm2EELi4E23TrivialOffsetCalculatorILi1EjESF_NS0_6memory15LoadWithoutCastENSG_16StoreWithoutCastEEEviT_T0_T2_T3_T4_T5_,@"STO_CUDA_ENTRY STV_DEFAULT"
_ZN2at6native27unrolled_elementwise_kernelINS0_13AUnaryFunctorIN3c104HalfES4_S4_ZZZNS0_17atan2_kernel_cudaERNS_18TensorIteratorBaseEENKUlvE_clEvENKUlvE1_clEvEUlS4_S4_E_EESt5arrayIPcLm2EELi4E23TrivialOffsetCalculatorILi1EjESF_NS0_6memory15LoadWithoutCastENSG_16StoreWithoutCastEEEviT_T0_T2_T3_T4_T5_:
.text._ZN2at6native27unrolled_elementwise_kernelINS0_13AUnaryFunctorIN3c104HalfES4_S4_ZZZNS0_17atan2_kernel_cudaERNS_18TensorIteratorBaseEENKUlvE_clEvENKUlvE1_clEvEUlS4_S4_E_EESt5arrayIPcLm2EELi4E23TrivialOffsetCalculatorILi1EjESF_NS0_6memory15LoadWithoutCastENSG_16StoreWithoutCastEEEviT_T0_T2_T3_T4_T5_:
        /* <DEDUP_REMOVED lines=56> */
[----:B------:R-:W-:Y:S05]  /*0380*/  CALL.REL.NOINC `($__internal_33_$__cuda_sm3x_div_rn_ftz_f32_slowpath) ;  /* 0x0000000c00947944 */ /* 0x000fea0003c00000 */
[----:B------:R-:W-:-:S07]  /*0390*/  IMAD.MOV.U32 R6, RZ, RZ, R15 ;  /* 0x000000ffff067224 */ /* 0x000fce00078e000f */
.L_x_11340:
[----:B------:R-:W-:Y:S05]  /*03a0*/  BSYNC.RECONVERGENT B2 ;  /* 0x0000000000027941 */ /* 0x000fea0003800200 */
.L_x_11339:
        /* <DEDUP_REMOVED lines=28> */
.L_x_11338:
[----:B------:R-:W-:Y:S05]  /*0570*/  BSYNC.RECONVERGENT B1 ;  /* 0x0000000000017941 */ /* 0x000fea0003800200 */
.L_x_11337:
        /* <DEDUP_REMOVED lines=25> */
.L_x_11344:
[----:B------:R-:W-:Y:S05]  /*0710*/  BSYNC.RECONVERGENT B2 ;  /* 0x0000000000027941 */ /* 0x000fea0003800200 */
.L_x_11343:
        /* <DEDUP_REMOVED lines=28> */
.L_x_11342:
[----:B------:R-:W-:Y:S05]  /*08e0*/  BSYNC.RECONVERGENT B1 ;  /* 0x0000000000017941 */ /* 0x000fea0003800200 */
.L_x_11341:
        /* <DEDUP_REMOVED lines=25> */
.L_x_11348:
[----:B------:R-:W-:Y:S05]  /*0a80*/  BSYNC.RECONVERGENT B2 ;  /* 0x0000000000027941 */ /* 0x000fea0003800200 */
.L_x_11347:
        /* <DEDUP_REMOVED lines=28> */
.L_x_11346:
[----:B------:R-:W-:Y:S05]  /*0c50*/  BSYNC.RECONVERGENT B1 ;  /* 0x0000000000017941 */ /* 0x000fea0003800200 */
.L_x_11345:
        /* <DEDUP_REMOVED lines=23> */
[----:B------:R-:W-:Y:S05]  /*0dd0*/  CALL.REL.NOINC `($__internal_33_$__cuda_sm3x_div_rn_ftz_f32_slowpath) ;  /* 0x0000000400007944 */ /* 0x000fea0003c00000 */
[----:B------:R-:W-:-:S07]  /*0de0*/  MOV R8, R15 ;  /* 0x0000000f00087202 */ /* 0x000fce0000000f00 */
.L_x_11352:
[----:B------:R-:W-:Y:S05]  /*0df0*/  BSYNC.RECONVERGENT B2 ;  /* 0x0000000000027941 */ /* 0x000fea0003800200 */
.L_x_11351:
        /* <DEDUP_REMOVED lines=28> */
.L_x_11350:
[----:B------:R-:W-:Y:S05]  /*0fc0*/  BSYNC.RECONVERGENT B1 ;  /* 0x0000000000017941 */ /* 0x000fea0003800200 */
.L_x_11349:
        /* <DEDUP_REMOVED lines=17> */
.L_x_11355:
[----:B------:R-:W-:Y:S05]  /*10e0*/  BSYNC.RELIABLE B1 ;  /* 0x0000000000017941 */ /* 0x000fea0003800100 */
.L_x_11354:
[----:B------:R-:W-:-:S13]  /*10f0*/  ISETP.GE.AND P0, PT, R2, R3, PT ;  /* 0x000000030200720c */ /* 0x000fda0003f06270 */
[----:B0----5:R-:W0:Y:S01]  /*1100*/  @!P0 LDC.64 R6, c[0x0][0x388] ;  /* 0x0000e200ff068b82 */ /* 0x021e220000000a00 */
[----:B------:R-:W-:Y:S01]  /*1110*/  @!P0 IMAD R9, R5, 0x200, R2 ;  /* 0x0000020005098824 */ /* 0x000fe200078e0202 */
[----:B------:R-:W-:-:S03]  /*1120*/  @!P0 IADD3 R2, PT, PT, R2, 0x80, RZ ;  /* 0x0000008002028810 */ /* 0x000fc60007ffe0ff */
[----:B0-----:R-:W-:-:S05]  /*1130*/  @!P0 IMAD.WIDE.U32 R6, R9, 0x2, R6 ;  /* 0x0000000209068825 */ /* 0x001fca00078e0006 */
[----:B------:R1:W-:Y:S02]  /*1140*/  @!P0 STG.E.U16 desc[UR4][R6.64], R13 ;  /* 0x0000000d06008986 */ /* 0x0003e4000c101504 */
.L_x_11356:
[----:B------:R-:W-:Y:S05]  /*1150*/  BSYNC.RECONVERGENT B0 ;  /* 0x0000000000007941 */ /* 0x000fea0003800200 */
.L_x_11353:
        /* <DEDUP_REMOVED lines=8> */
        .weak           $__internal_33_$__cuda_sm3x_div_rn_ftz_f32_slowpath
        .type           $__internal_33_$__cuda_sm3x_div_rn_ftz_f32_slowpath,@function
        .size           $__internal_33_$__cuda_sm3x_div_rn_ftz_f32_slowpath,(.L_x_16780 - $__internal_33_$__cuda_sm3x_div_rn_ftz_f32_slowpath)
$__internal_33_$__cuda_sm3x_div_rn_ftz_f32_slowpath:
        /* <DEDUP_REMOVED lines=32> */
.L_x_11359:
[----:B------:R-:W-:Y:S05]  /*13e0*/  BSYNC.RELIABLE B3 ;  /* 0x0000000000037941 */ /* 0x000fea0003800100 */
.L_x_11358:
        /* <DEDUP_REMOVED lines=27> */
.L_x_11365:
[----:B------:R-:W-:-:S07]  /*15a0*/  LEA R15, R9, R15, 0x17 ;  /* 0x0000000f090f7211 */ /* 0x000fce00078eb8ff */
.L_x_11366:
[----:B------:R-:W-:Y:S05]  /*15b0*/  BSYNC.RECONVERGENT B3 ;  /* 0x0000000000037941 */ /* 0x000fea0003800200 */
.L_x_11364:
[----:B------:R-:W-:Y:S05]  /*15c0*/  BRA `(.L_x_11367) ;  /* 0x0000000000207947 */ /* 0x000fea0003800000 */
.L_x_11363:
[----:B------:R-:W-:-:S04]  /*15d0*/  LOP3.LUT R0, R11, 0x80000000, R0, 0x48, !PT ;  /* 0x800000000b007812 */ /* 0x000fc800078e4800 */
[----:B------:R-:W-:Y:S01]  /*15e0*/  LOP3.LUT R15, R0, 0x7f800000, RZ, 0xfc, !PT ;  /* 0x7f800000000f7812 */ /* 0x000fe200078efcff */
[----:B------:R-:W-:Y:S06]  /*15f0*/  BRA `(.L_x_11367) ;  /* 0x0000000000147947 */ /* 0x000fec0003800000 */
.L_x_11362:
[----:B------:R-:W-:Y:S01]  /*1600*/  LOP3.LUT R15, R11, 0x80000000, R0, 0x48, !PT ;  /* 0x800000000b0f7812 */ /* 0x000fe200078e4800 */
[----:B------:R-:W-:Y:S06]  /*1610*/  BRA `(.L_x_11367) ;  /* 0x00000000000c7947 */ /* 0x000fec0003800000 */
.L_x_11361:
[----:B------:R-:W0:Y:S01]  /*1620*/  MUFU.RSQ R15, -QNAN ;  /* 0xffc00000000f7908 */ /* 0x000e220000001400 */
[----:B------:R-:W-:Y:S05]  /*1630*/  BRA `(.L_x_11367) ;  /* 0x0000000000047947 */ /* 0x000fea0003800000 */
.L_x_11360:
[----:B------:R-:W-:-:S07]  /*1640*/  FADD.FTZ R15, R0, R11 ;  /* 0x0000000b000f7221 */ /* 0x000fce0000010000 */
.L_x_11367:
[----:B------:R-:W-:Y:S05]  /*1650*/  BSYNC.RECONVERGENT B0 ;  /* 0x0000000000007941 */ /* 0x000fea0003800200 */
.L_x_11357:
[----:B------:R-:W-:-:S04]  /*1660*/  HFMA2 R9, -RZ, RZ, 0, 0 ;  /* 0x00000000ff097431 */ /* 0x000fc800000001ff */
[----:B0-----:R-:W-:Y:S05]  /*1670*/  RET.REL.NODEC R8 `(_ZN2at6native27unrolled_elementwise_kernelINS0_13AUnaryFunctorIN3c104HalfES4_S4_ZZZNS0_17atan2_kernel_cudaERNS_18TensorIteratorBaseEENKUlvE_clEvENKUlvE1_clEvEUlS4_S4_E_EESt5arrayIPcLm2EELi4E23TrivialOffsetCalculatorILi1EjESF_NS0_6memory15LoadWithoutCastENSG_16StoreWithoutCastEEEviT_T0_T2_T3_T4_T5_) ;  /* 0xffffffe808607950 */ /* 0x001fea0003c3ffff */
.L_x_11368:
        /* <DEDUP_REMOVED lines=16> */
.L_x_16780:


//--------------------- .text._ZN2at6native29vectorized_elementwise_kernelILi2ENS0_13AUnaryFunctorIN3c104HalfES4_S4_ZZZNS0_17atan2_kernel_cudaERNS_18TensorIteratorBaseEENKUlvE_clEvENKUlvE1_clEvEUlS4_S4_E_EESt5arrayIPcLm2EEEEviT0_T1_ --------------------------
	.section	.text._ZN2at6native29vectorized_elementwise_kernelILi2ENS0_13AUnaryFunctorIN3c104HalfES4_S4_ZZZNS0_17atan2_kernel_cudaERNS_18TensorIteratorBaseEENKUlvE_clEvENKUlvE1_clEvEUlS4_S4_E_EESt5arrayIPcLm2EEEEviT0_T1_,"ax",@progbits
	.align	128
        .global         _ZN2at6native29vectorized_elementwise_kernelILi2ENS0_13AUnaryFunctorIN3c104HalfES4_S4_ZZZNS0_17atan2_kernel_cudaERNS_18TensorIteratorBaseEENKUlvE_clEvENKUlvE1_clEvEUlS4_S4_E_EESt5arrayIPcLm2EEEEviT0_T1_
        .type           _ZN2at6native29vectorized_elementwise_kernelILi2ENS0_13AUnaryFunctorIN3c104HalfES4_S4_ZZZNS0_17atan2_kernel_cudaERNS_18TensorIteratorBaseEENKUlvE_clEvENKUlvE1_clEvEUlS4_S4_E_EESt5arrayIPcLm2EEEEviT0_T1_,@function
        .size           _ZN2at6native29vectorized_elementwise_kernelILi2ENS0_13AUnaryFunctorIN3c104HalfES4_S4_ZZZNS0_17atan2_kernel_cudaERNS_18TensorIteratorBaseEENKUlvE_clEvENKUlvE1_clEvEUlS4_S4_E_EESt5arrayIPcLm2EEEEviT0_T1_,(.L_x_16781 - _ZN2at6native29vectorized_elementwise_kernelILi2ENS0_13AUnaryFunctorIN3c104HalfES4_S4_ZZZNS0_17atan2_kernel_cudaERNS_18TensorIteratorBaseEENKUlvE_clEvENKUlvE1_clEvEUlS4_S4_E_EESt5arrayIPcLm2EEEEviT0_T1_)
        .other          _ZN2at6native29vectorized_elementwise_kernelILi2ENS0_13AUnaryFunctorIN3c104HalfES4_S4_ZZZNS0_17atan2_kernel_cudaERNS_18TensorIteratorBaseEENKUlvE_clEvENKUlvE1_clEvEUlS4_S4_E_EESt5arrayIPcLm2EEEEviT0_T1_,@"STO_CUDA_ENTRY STV_DEFAULT"
_ZN2at6native29vectorized_elementwise_kernelILi2ENS0_13AUnaryFunctorIN3c104HalfES4_S4_ZZZNS0_17atan2_kernel_cudaERNS_18TensorIteratorBaseEENKUlvE_clEvENKUlvE1_clEvEUlS4_S4_E_EESt5arrayIPcLm2EEEEviT0_T1_:
.text._ZN2at6native29vectorized_elementwise_kernelILi2ENS0_13AUnaryFunctorIN3c104HalfES4_S4_ZZZNS0_17atan2_kernel_cudaERNS_18TensorIteratorBaseEENKUlvE_clEvENKUlvE1_clEvEUlS4_S4_E_EESt5arrayIPcLm2EEEEviT0_T1_:
        /* <DEDUP_REMOVED lines=17> */
[----:B------:R-:W-:Y:S01]  /*0110*/  @!P5 VIADD R27, R27, 0x80 ;  /* 0x000000801b1bd836 */ /* 0x000fe20000000000 */
[----:B------:R-:W1:Y:S04]  /*0120*/  @!P5 LDC.64 R22, c[0x0][0x390] ;  /* 0x0000e400ff16db82 */ /* 0x000e680000000a00 */
        /* <DEDUP_REMOVED lines=16> */
[----:B------:R-:W3:Y:S01]  /*0230*/  @!P1 LDC.64 R10, c[0x0][0x390] ;  /* 0x0000e400ff0a9b82 */ /* 0x000ee20000000a00 */
[----:B------:R-:W-:-:S04]  /*0240*/  @!P1 IADD3 R27, PT, PT, R27, 0x80, RZ ;  /* 0x000000801b1b9810 */ /* 0x000fc80007ffe0ff */
[----:B------:R-:W-:-:S13]  /*0250*/  ISETP.GE.U32.AND P0, PT, R27, R4, PT ;  /* 0x000000041b00720c */ /* 0x000fda0003f06070 */
[----:B------:R-:W-:Y:S01]  /*0260*/  @!P0 IMAD.IADD R13, R3, 0x1, R27 ;  /* 0x00000001030d8824 */ /* 0x000fe200078e021b */
[----:B------:R-:W-:Y:S01]  /*0270*/  @!P0 IADD3 R27, PT, PT, R27, 0x80, RZ ;  /* 0x000000801b1b8810 */ /* 0x000fe20007ffe0ff */
[----:B--2---:R-:W-:Y:S01]  /*0280*/  @!P4 IMAD.WIDE.U32 R28, R9, 0x2, R28 ;  /* 0x00000002091cc825 */ /* 0x004fe200078e001c */
[----:B------:R-:W-:Y:S01]  /*0290*/  PRMT R12, RZ, 0x7610, R12 ;  /* 0x00007610ff0c7816 */ /* 0x000fe2000000000c */
[----:B0-----:R-:W0:Y:S01]  /*02a0*/  @!P0 LDC.64 R6, c[0x0][0x390] ;  /* 0x0000e400ff068b82 */ /* 0x001e220000000a00 */
[----:B------:R-:W-:Y:S01]  /*02b0*/  ISETP.GE.U32.AND P6, PT, R27, R4, PT ;  /* 0x000000041b00720c */ /* 0x000fe20003fc6070 */
[----:B-1----:R-:W-:Y:S01]  /*02c0*/  @!P5 IMAD.WIDE.U32 R22, R8, 0x2, R22 ;  /* 0x000000020816d825 */ /* 0x002fe200078e0016 */
[----:B------:R-:W-:Y:S02]  /*02d0*/  PRMT R9, RZ, 0x7610, R9 ;  /* 0x00007610ff097816 */ /* 0x000fe40000000009 */
[----:B------:R-:W-:Y:S01]  /*02e0*/  PRMT R26, RZ, 0x7610, R26 ;  /* 0x00007610ff1a7816 */ /* 0x000fe2000000001a */
[----:B---3--:R-:W-:Y:S01]  /*02f0*/  @!P1 IMAD.WIDE.U32 R10, R19, 0x2, R10 ;  /* 0x00000002130a9825 */ /* 0x008fe200078e000a */
[----:B------:R-:W-:Y:S01]  /*0300*/  PRMT R20, RZ, 0x7610, R20 ;  /* 0x00007610ff147816 */ /* 0x000fe20000000014 */
[----:B------:R-:W5:Y:S06]  /*0310*/  @!P4 LDG.E.U16 R12, desc[UR4][R28.64] ;  /* 0x000000041c0cc981 */ /* 0x000f6c000c1e1500 */
[----:B------:R-:W1:Y:S01]  /*0320*/  @!P6 LDC.64 R24, c[0x0][0x390] ;  /* 0x0000e400ff18eb82 */ /* 0x000e620000000a00 */
[----:B------:R-:W-:Y:S01]  /*0330*/  @!P6 IADD3 R27, PT, PT, R3, R27, RZ ;  /* 0x0000001b031be210 */ /* 0x000fe20007ffe0ff */
[----:B------:R2:W5:Y:S01]  /*0340*/  @!P5 LDG.E.U16 R9, desc[UR4][R22.64] ;  /* 0x000000041609d981 */ /* 0x000562000c1e1500 */
[----:B------:R-:W-:Y:S01]  /*0350*/  PRMT R19, RZ, 0x7610, R19 ;  /* 0x00007610ff137816 */ /* 0x000fe20000000013 */
[----:B------:R-:W-:-:S02]  /*0360*/  @!P3 IMAD.WIDE.U32 R16, R2, 0x2, R16 ;  /* 0x000000020210b825 */ /* 0x000fc400078e0010 */
[----:B------:R3:W5:Y:S02]  /*0370*/  @!P1 LDG.E.U16 R20, desc[UR4][R10.64] ;  /* 0x000000040a149981 */ /* 0x000764000c1e1500 */
[----:B----4-:R-:W-:Y:S02]  /*0380*/  @!P2 IMAD.WIDE.U32 R14, R21, 0x2, R14 ;  /* 0x00000002150ea825 */ /* 0x010fe400078e000e */
[----:B------:R3:W5:Y:S01]  /*0390*/  @!P3 LDG.E.U16 R19, desc[UR4][R16.64] ;  /* 0x000000041013b981 */ /* 0x000762000c1e1500 */
[----:B--2---:R-:W-:-:S03]  /*03a0*/  PRMT R22, RZ, 0x7610, R22 ;  /* 0x00007610ff167816 */ /* 0x004fc60000000016 */
[----:B------:R3:W5:Y:S01]  /*03b0*/  @!P2 LDG.E.U16 R26, desc[UR4][R14.64] ;  /* 0x000000040e1aa981 */ /* 0x000762000c1e1500 */
[----:B-1----:R-:W-:-:S05]  /*03c0*/  @!P6 IMAD.WIDE.U32 R24, R27, 0x2, R24 ;  /* 0x000000021b18e825 */ /* 0x002fca00078e0018 */
[----:B------:R3:W5:Y:S01]  /*03d0*/  @!P6 LDG.E.U16 R22, desc[UR4][R24.64] ;  /* 0x000000041816e981 */ /* 0x000762000c1e1500 */
[----:B------:R-:W-:Y:S01]  /*03e0*/  PRMT R21, RZ, 0x7610, R21 ;  /* 0x00007610ff157816 */ /* 0x000fe20000000015 */
[----:B0-----:R-:W-:-:S05]  /*03f0*/  @!P0 IMAD.WIDE.U32 R6, R13, 0x2, R6 ;  /* 0x000000020d068825 */ /* 0x001fca00078e0006 */
[----:B------:R3:W5:Y:S01]  /*0400*/  @!P0 LDG.E.U16 R21, desc[UR4][R6.64] ;  /* 0x0000000406158981 */ /* 0x000762000c1e1500 */
[----:B------:R-:W-:Y:S01]  /*0410*/  ISETP.GE.U32.AND P0, PT, R5, R4, PT ;  /* 0x000000040500720c */ /* 0x000fe20003f06070 */
[----:B------:R-:W-:-:S12]  /*0420*/  BSSY.RECONVERGENT B2, `(.L_x_11370) ;  /* 0x0000034000027945 */ /* 0x000fd80003800200 */
[----:B---3--:R-:W-:Y:S05]  /*0430*/  @P0 BRA `(.L_x_11371) ;  /* 0x0000000000c80947 */ /* 0x008fea0003800000 */
        /* <DEDUP_REMOVED lines=19> */
[----:B------:R-:W-:Y:S05]  /*0570*/  CALL.REL.NOINC `($__internal_34_$__cuda_sm3x_div_rn_ftz_f32_slowpath) ;  /* 0x0000003400907944 */ /* 0x000fea0003c00000 */
[----:B------:R-:W-:-:S07]  /*0580*/  MOV R2, R0 ;  /* 0x0000000000027202 */ /* 0x000fce0000000f00 */
.L_x_11373:
[----:B------:R-:W-:Y:S05]  /*0590*/  BSYNC.RECONVERGENT B3 ;  /* 0x0000000000037941 */ /* 0x000fea0003800200 */
.L_x_11372:
        /* <DEDUP_REMOVED lines=28> */
.L_x_11371:
[----:B------:R-:W-:Y:S05]  /*0760*/  BSYNC.RECONVERGENT B2 ;  /* 0x0000000000027941 */ /* 0x000fea0003800200 */
.L_x_11370:
        /* <DEDUP_REMOVED lines=24> */
[----:B------:R-:W-:-:S07]  /*08f0*/  IMAD.MOV.U32 R2, RZ, RZ, R0 ;  /* 0x000000ffff027224 */ /* 0x000fce00078e0000 */
.L_x_11377:
[----:B------:R-:W-:Y:S05]  /*0900*/  BSYNC.RECONVERGENT B3 ;  /* 0x0000000000037941 */ /* 0x000fea0003800200 */
.L_x_11376:
        /* <DEDUP_REMOVED lines=28> */
.L_x_11375:
[----:B------:R-:W-:Y:S05]  /*0ad0*/  BSYNC.RECONVERGENT B2 ;  /* 0x0000000000027941 */ /* 0x000fea0003800200 */
.L_x_11374:
        /* <DEDUP_REMOVED lines=23> */
[----:B------:R-:W-:Y:S05]  /*0c50*/  CALL.REL.NOINC `($__internal_34_$__cuda_sm3x_div_rn_ftz_f32_slowpath) ;  /* 0x0000002c00d87944 */ /* 0x000fea0003c00000 */
[----:B------:R-:W-:-:S07]  /*0c60*/  MOV R2, R0 ;  /* 0x0000000000027202 */ /* 0x000fce0000000f00 */
.L_x_11381:
[----:B------:R-:W-:Y:S05]  /*0c70*/  BSYNC.RECONVERGENT B3 ;  /* 0x0000000000037941 */ /* 0x000fea0003800200 */
.L_x_11380:
        /* <DEDUP_REMOVED lines=28> */
.L_x_11379:
[----:B------:R-:W-:Y:S05]  /*0e40*/  BSYNC.RECONVERGENT B2 ;  /* 0x0000000000027941 */ /* 0x000fea0003800200 */
.L_x_11378:
        /* <DEDUP_REMOVED lines=25> */
.L_x_11385:
[----:B------:R-:W-:Y:S05]  /*0fe0*/  BSYNC.RECONVERGENT B3 ;  /* 0x0000000000037941 */ /* 0x000fea0003800200 */
.L_x_11384:
        /* <DEDUP_REMOVED lines=28> */
.L_x_11383:
[----:B------:R-:W-:Y:S05]  /*11b0*/  BSYNC.RECONVERGENT B2 ;  /* 0x0000000000027941 */ /* 0x000fea0003800200 */
.L_x_11382:
        /* <DEDUP_REMOVED lines=25> */
.L_x_11389:
[----:B------:R-:W-:Y:S05]  /*1350*/  BSYNC.RECONVERGENT B3 ;  /* 0x0000000000037941 */ /* 0x000fea0003800200 */
.L_x_11388:
        /* <DEDUP_REMOVED lines=28> */
.L_x_11387:
[----:B------:R-:W-:Y:S05]  /*1520*/  BSYNC.RECONVERGENT B2 ;  /* 0x0000000000027941 */ /* 0x000fea0003800200 */
.L_x_11386:
        /* <DEDUP_REMOVED lines=25> */
.L_x_11393:
[----:B------:R-:W-:Y:S05]  /*16c0*/  BSYNC.RECONVERGENT B3 ;  /* 0x0000000000037941 */ /* 0x000fea0003800200 */
.L_x_11392:
        /* <DEDUP_REMOVED lines=28> */
.L_x_11391:
[----:B------:R-:W-:Y:S05]  /*1890*/  BSYNC.RECONVERGENT B2 ;  /* 0x0000000000027941 */ /* 0x000fea0003800200 */
.L_x_11390:
        /* <DEDUP_REMOVED lines=25> */
.L_x_11397:
[----:B------:R-:W-:Y:S05]  /*1a30*/  BSYNC.RECONVERGENT B3 ;  /* 0x0000000000037941 */ /* 0x000fea0003800200 */
.L_x_11396:
        /* <DEDUP_REMOVED lines=28> */
.L_x_11395:
[----:B------:R-:W-:Y:S05]  /*1c00*/  BSYNC.RECONVERGENT B2 ;  /* 0x0000000000027941 */ /* 0x000fea0003800200 */
.L_x_11394:
        /* <DEDUP_REMOVED lines=25> */
.L_x_11401:
[----:B------:R-:W-:Y:S05]  /*1da0*/  BSYNC.RECONVERGENT B3 ;  /* 0x0000000000037941 */ /* 0x000fea0003800200 */
.L_x_11400:
        /* <DEDUP_REMOVED lines=28> */
.L_x_11399:
[----:B------:R-:W-:Y:S05]  /*1f70*/  BSYNC.RECONVERGENT B2 ;  /* 0x0000000000027941 */ /* 0x000fea0003800200 */
.L_x_11398:
[----:B------:R-:W-:Y:S01]  /*1f80*/  ISETP.GE.U32.AND P0, PT, R5, R4, PT ;  /* 0x000000040500720c */ /* 0x000fe20003f06070 */
[----:B------:R-:W-:Y:S04]  /*1f90*/  BSSY.RECONVERGENT B0, `(.L_x_11402) ;  /* 0x0000033000007945 */ /* 0x000fe80003800200 */
[----:B------:R-:W-:Y:S08]  /*1fa0*/  BSSY.RELIABLE B1, `(.L_x_11403) ;  /* 0x000002b000017945 */ /* 0x000ff00003800100 */
[----:B------:R-:W-:Y:S05]  /*1fb0*/  @P0 BRA `(.L_x_11404) ;  /* 0x0000000000300947 */ /* 0x000fea0003800000 */
[----:B------:R-:W0:Y:S01]  /*1fc0*/  LDC.64 R14, c[0x0][0x388] ;  /* 0x0000e200ff0e7b82 */ /* 0x000e220000000a00 */
[----:B------:R-:W-:-:S05]  /*1fd0*/  IADD3 R5, PT, PT, R3, R5, RZ ;  /* 0x0000000503057210 */ /* 0x000fca0007ffe0ff */
[----:B0-----:R-:W-:Y:S01]  /*1fe0*/  IMAD.WIDE.U32 R14, R5, 0x2, R14 ;  /* 0x00000002050e7825 */ /* 0x001fe200078e000e */
[----:B------:R-:W-:-:S04]  /*1ff0*/  MOV R5, R7 ;  /* 0x0000000700057202 */ /* 0x000fc80000000f00 */
[----:B------:R0:W-:Y:S01]  /*2000*/  STG.E.U16 desc[UR4][R14.64], R6 ;  /* 0x000000060e007986 */ /* 0x0001e2000c101504 */
[----:B------:R-:W-:-:S13]  /*2010*/  ISETP.GE.U32.AND P0, PT, R5, R4, PT ;  /* 0x000000040500720c */ /* 0x000fda0003f06070 */
[----:B0-----:R-:W-:Y:S05]  /*2020*/  @P0 BRA `(.L_x_11405) ;  /* 0x0000000000300947 */ /* 0x001fea0003800000 */
[----:B------:R-:W0:Y:S01]  /*2030*/  LDC.64 R6, c[0x0][0x388] ;  /* 0x0000e200ff067b82 */ /* 0x000e220000000a00 */
[----:B------:R-:W-:Y:S02]  /*2040*/  IADD3 R13, PT, PT, R3, R5, RZ ;  /* 0x00000005030d7210 */ /* 0x000fe40007ffe0ff */
[----:B------:R-:W-:-:S03]  /*2050*/  IADD3 R5, PT, PT, R5, 0x80, RZ ;  /* 0x0000008005057810 */ /* 0x000fc60007ffe0ff */
[----:B0-----:R-:W-:-:S05]  /*2060*/  IMAD.WIDE.U32 R6, R13, 0x2, R6 ;  /* 0x000000020d067825 */ /* 0x001fca00078e0006 */
[----:B------:R0:W-:Y:S02]  /*2070*/  STG.E.U16 desc[UR4][R6.64], R8 ;  /* 0x0000000806007986 */ /* 0x0001e4000c101504 */
.L_x_11404:
[----:B------:R-:W-:-:S13]  /*2080*/  ISETP.GE.U32.AND P0, PT, R5, R4, PT ;  /* 0x000000040500720c */ /* 0x000fda0003f06070 */
[----:B------:R-:W-:Y:S05]  /*2090*/  @P0 BRA `(.L_x_11406) ;  /* 0x0000000000300947 */ /* 0x000fea0003800000 */
[----:B0-----:R-:W0:Y:S01]  /*20a0*/  LDC.64 R6, c[0x0][0x388] ;  /* 0x0000e200ff067b82 */ /* 0x001e220000000a00 */
[----:B------:R-:W-:Y:S01]  /*20b0*/  IADD3 R13, PT, PT, R3, R5, RZ ;  /* 0x00000005030d7210 */ /* 0x000fe20007ffe0ff */
[----:B------:R-:W-:-:S04]  /*20c0*/  VIADD R5, R5, 0x80 ;  /* 0x0000008005057836 */ /* 0x000fc80000000000 */
[----:B0-----:R-:W-:-:S05]  /*20d0*/  IMAD.WIDE.U32 R6, R13, 0x2, R6 ;  /* 0x000000020d067825 */ /* 0x001fca00078e0006 */
[----:B------:R0:W-:Y:S02]  /*20e0*/  STG.E.U16 desc[UR4][R6.64], R9 ;  /* 0x0000000906007986 */ /* 0x0001e4000c101504 */
.L_x_11405:
[----:B------:R-:W-:-:S13]  /*20f0*/  ISETP.GE.U32.AND P0, PT, R5, R4, PT ;  /* 0x000000040500720c */ /* 0x000fda0003f06070 */
[----:B------:R-:W-:Y:S05]  /*2100*/  @P0 BRA `(.L_x_11407) ;  /* 0x0000000000300947 */ /* 0x000fea0003800000 */
[----:B0-----:R-:W0:Y:S01]  /*2110*/  LDC.64 R6, c[0x0][0x388] ;  /* 0x0000e200ff067b82 */ /* 0x001e220000000a00 */
[----:B------:R-:W-:Y:S02]  /*2120*/  IADD3 R9, PT, PT, R3, R5, RZ ;  /* 0x0000000503097210 */ /* 0x000fe40007ffe0ff */
[----:B------:R-:W-:-:S03]  /*2130*/  IADD3 R5, PT, PT, R5, 0x80, RZ ;  /* 0x0000008005057810 */ /* 0x000fc60007ffe0ff */
[----:B0-----:R-:W-:-:S05]  /*2140*/  IMAD.WIDE.U32 R6, R9, 0x2, R6 ;  /* 0x0000000209067825 */ /* 0x001fca00078e0006 */
[----:B------:R1:W-:Y:S02]  /*2150*/  STG.E.U16 desc[UR4][R6.64], R10 ;  /* 0x0000000a06007986 */ /* 0x0003e4000c101504 */
.L_x_11406:
[----:B------:R-:W-:-:S13]  /*2160*/  ISETP.GE.U32.AND P0, PT, R5, R4, PT ;  /* 0x000000040500720c */ /* 0x000fda0003f06070 */
[----:B------:R-:W-:Y:S05]  /*2170*/  @P0 BRA `(.L_x_11408) ;  /* 0x0000000000340947 */ /* 0x000fea0003800000 */
[----:B01----:R-:W0:Y:S01]  /*2180*/  LDC.64 R6, c[0x0][0x388] ;  /* 0x0000e200ff067b82 */ /* 0x003e220000000a00 */
[----:B------:R-:W-:Y:S02]  /*2190*/  IADD3 R9, PT, PT, R3, R5, RZ ;  /* 0x0000000503097210 */ /* 0x000fe40007ffe0ff */
[----:B------:R-:W-:-:S03]  /*21a0*/  IADD3 R5, PT, PT, R5, 0x80, RZ ;  /* 0x0000008005057810 */ /* 0x000fc60007ffe0ff */
[----:B0-----:R-:W-:-:S05]  /*21b0*/  IMAD.WIDE.U32 R6, R9, 0x2, R6 ;  /* 0x0000000209067825 */ /* 0x001fca00078e0006 */
[----:B------:R1:W-:Y:S02]  /*21c0*/  STG.E.U16 desc[UR4][R6.64], R11 ;  /* 0x0000000b06007986 */ /* 0x0003e4000c101504 */
.L_x_11407:
        /* <DEDUP_REMOVED lines=8> */
.L_x_11408:
[----:B------:R-:W-:Y:S05]  /*2250*/  BSYNC.RELIABLE B1 ;  /* 0x0000000000017941 */ /* 0x000fea0003800100 */
.L_x_11403:
[----:B------:R-:W-:-:S13]  /*2260*/  ISETP.GE.U32.AND P0, PT, R5, R4, PT ;  /* 0x000000040500720c */ /* 0x000fda0003f06070 */
[----:B012---:R-:W0:Y:S01]  /*2270*/  @!P0 LDC.64 R6, c[0x0][0x388] ;  /* 0x0000e200ff068b82 */ /* 0x007e220000000a00 */
[----:B------:R-:W-:Y:S02]  /*2280*/  @!P0 IADD3 R9, PT, PT, R3, R5, RZ ;  /* 0x0000000503098210 */ /* 0x000fe40007ffe0ff */
[----:B------:R-:W-:-:S03]  /*2290*/  @!P0 IADD3 R5, PT, PT, R5, 0x80, RZ ;  /* 0x0000008005058810 */ /* 0x000fc60007ffe0ff */
[----:B0-----:R-:W-:-:S05]  /*22a0*/  @!P0 IMAD.WIDE.U32 R6, R9, 0x2, R6 ;  /* 0x0000000209068825 */ /* 0x001fca00078e0006 */
[----:B------:R2:W-:Y:S02]  /*22b0*/  @!P0 STG.E.U16 desc[UR4][R6.64], R19 ;  /* 0x0000001306008986 */ /* 0x0005e4000c101504 */
.L_x_11409:
[----:B------:R-:W-:Y:S05]  /*22c0*/  BSYNC.RECONVERGENT B0 ;  /* 0x0000000000007941 */ /* 0x000fea0003800200 */
.L_x_11402:
        /* <DEDUP_REMOVED lines=8> */
.L_x_11369:
        /* <DEDUP_REMOVED lines=9> */
[----:B------:R-:W-:Y:S01]  /*23e0*/  BSSY.RECONVERGENT B2, `(.L_x_11410) ;  /* 0x0000014000027945 */ /* 0x000fe20003800200 */
[----:B-1----:R-:W-:-:S05]  /*23f0*/  HADD2.F32 R5, -RZ, R5.H0_H0 ;  /* 0x20000005ff057230 */ /* 0x002fca0000004100 */
[----:B------:R-:W-:Y:S01]  /*2400*/  FADD.FTZ R4, |R5|, -RZ ;  /* 0x800000ff05047221 */ /* 0x000fe20000010200 */
[----:B--2---:R-:W-:-:S05]  /*2410*/  HADD2.F32 R8, -RZ, R10.H0_H0 ;  /* 0x2000000aff087230 */ /* 0x004fca0000004100 */
[----:B------:R-:W-:Y:S01]  /*2420*/  FADD.FTZ R7, |R8|, -RZ ;  /* 0x800000ff08077221 */ /* 0x000fe20000010200 */
        /* <DEDUP_REMOVED lines=13> */
[----:B-----5:R-:W-:Y:S05]  /*2500*/  CALL.REL.NOINC `($__internal_34_$__cuda_sm3x_div_rn_ftz_f32_slowpath) ;  /* 0x0000001400ac7944 */ /* 0x020fea0003c00000 */
[----:B------:R-:W-:-:S07]  /*2510*/  MOV R2, R0 ;  /* 0x0000000000027202 */ /* 0x000fce0000000f00 */
.L_x_11411:
[----:B------:R-:W-:Y:S05]  /*2520*/  BSYNC.RECONVERGENT B2 ;  /* 0x0000000000027941 */ /* 0x000fea0003800200 */
.L_x_11410:
[----:B------:R-:W-:Y:S02]  /*2530*/  IMAD.MOV.U32 R7, RZ, RZ, 0x3b33710b ;  /* 0x3b33710bff077424 */ /* 0x000fe400078e00ff */
[----:B------:R-:W-:Y:S01]  /*2540*/  FMUL.FTZ R0, R2, R2 ;  /* 0x0000000202007220 */ /* 0x000fe20000410000 */
[----:B------:R-:W-:Y:S02]  /*2550*/  HADD2.F32 R10, -RZ, R10.H1_H1 ;  /* 0x3000000aff0a7230 */ /* 0x000fe40000004100 */
[----:B------:R-:W-:Y:S01]  /*2560*/  HFMA2 R13, -RZ, RZ, 1.857421875, -1409 ;  /* 0x3f6ee581ff0d7431 */ /* 0x000fe200000001ff */
[----:B------:R-:W-:Y:S01]  /*2570*/  ISETP.GE.AND P0, PT, R8, RZ, PT ;  /* 0x000000ff0800720c */ /* 0x000fe20003f06270 */
[----:B------:R-:W-:Y:S01]  /*2580*/  FFMA.FTZ R7, R0, R7, -0.015681877732276916504 ;  /* 0xbc80774800077423 */ /* 0x000fe20000010007 */
[----:B------:R-:W-:Y:S01]  /*2590*/  FSETP.NEU.FTZ.AND P1, PT, |R8|, |R5|, PT ;  /* 0x400000050800720b */ /* 0x000fe20003f3d200 */
[----:B------:R-:W-:Y:S01]  /*25a0*/  FADD.FTZ R15, |R10|, -RZ ;  /* 0x800000ff0a0f7221 */ /* 0x000fe20000010200 */
[C---:B------:R-:W-:Y:S01]  /*25b0*/  FSETP.GT.FTZ.AND P3, PT, |R5|.reuse, |R10|, PT ;  /* 0x4000000a0500720b */ /* 0x040fe20003f74200 */
[C---:B------:R-:W-:Y:S01]  /*25c0*/  FFMA.FTZ R7, R0.reuse, R7, 0.042200751602649688721 ;  /* 0x3d2cdab200077423 */ /* 0x040fe20000010007 */
[----:B------:R-:W-:Y:S01]  /*25d0*/  FADD.FTZ R8, |R5|, |R8| ;  /* 0x4000000805087221 */ /* 0x000fe20000010200 */
[----:B------:R-:W-:Y:S02]  /*25e0*/  BSSY.RECONVERGENT B2, `(.L_x_11412) ;  /* 0x0000022000027945 */ /* 0x000fe40003800200 */
[----:B------:R-:W-:-:S04]  /*25f0*/  FFMA.FTZ R7, R0, R7, -0.074792981147766113281 ;  /* 0xbd992d1000077423 */ /* 0x000fc80000010007 */
        /* <DEDUP_REMOVED lines=30> */
[----:B-----5:R-:W-:Y:S05]  /*27e0*/  CALL.REL.NOINC `($__internal_34_$__cuda_sm3x_div_rn_ftz_f32_slowpath) ;  /* 0x0000001000f47944 */ /* 0x020fea0003c00000 */
[----:B------:R-:W-:-:S07]  /*27f0*/  MOV R2, R0 ;  /* 0x0000000000027202 */ /* 0x000fce0000000f00 */
.L_x_11413:
[----:B------:R-:W-:Y:S05]  /*2800*/  BSYNC.RECONVERGENT B2 ;  /* 0x0000000000027941 */ /* 0x000fea0003800200 */
.L_x_11412:
[----:B------:R-:W-:Y:S02]  /*2810*/  HFMA2 R9, -RZ, RZ, 0.89990234375, 10328 ;  /* 0x3b33710bff097431 */ /* 0x000fe400000001ff */
[----:B------:R-:W-:Y:S01]  /*2820*/  FMUL.FTZ R0, R2, R2 ;  /* 0x0000000202007220 */ /* 0x000fe20000410000 */
[----:B-----5:R-:W-:Y:S01]  /*2830*/  HADD2.F32 R8, -RZ, R22.H0_H0 ;  /* 0x20000016ff087230 */ /* 0x020fe20000004100 */
[----:B------:R-:W-:Y:S01]  /*2840*/  ISETP.GE.AND P0, PT, R10, RZ, PT ;  /* 0x000000ff0a00720c */ /* 0x000fe20003f06270 */
[----:B------:R-:W-:Y:S02]  /*2850*/  IMAD.MOV.U32 R13, RZ, RZ, 0x3f6ee581 ;  /* 0x3f6ee581ff0d7424 */ /* 0x000fe400078e00ff */
        /* <DEDUP_REMOVED lines=38> */
[----:B------:R-:W-:Y:S05]  /*2ac0*/  CALL.REL.NOINC `($__internal_34_$__cuda_sm3x_div_rn_ftz_f32_slowpath) ;  /* 0x00000010003c7944 */ /* 0x000fea0003c00000 */
[----:B------:R-:W-:-:S07]  /*2ad0*/  MOV R2, R0 ;  /* 0x0000000000027202 */ /* 0x000fce0000000f00 */
.L_x_11415:
[----:B------:R-:W-:Y:S05]  /*2ae0*/  BSYNC.RECONVERGENT B2 ;  /* 0x0000000000027941 */ /* 0x000fea0003800200 */
.L_x_11414:
[----:B------:R-:W-:Y:S02]  /*2af0*/  HFMA2 R7, -RZ, RZ, 0.89990234375, 10328 ;  /* 0x3b33710bff077431 */ /* 0x000fe400000001ff */
[----:B------:R-:W-:Y:S01]  /*2b00*/  FMUL.FTZ R0, R2, R2 ;  /* 0x0000000202007220 */ /* 0x000fe20000410000 */
[----:B------:R-:W-:Y:S01]  /*2b10*/  HADD2.F32 R22, -RZ, R22.H1_H1 ;  /* 0x30000016ff167230 */ /* 0x000fe20000004100 */
[----:B------:R-:W-:Y:S01]  /*2b20*/  MOV R15, 0x3f6ee581 ;  /* 0x3f6ee581000f7802 */ /* 0x000fe20000000f00 */
[----:B------:R-:W-:Y:S01]  /*2b30*/  BSSY.RECONVERGENT B2, `(.L_x_11416) ;  /* 0x0000029000027945 */ /* 0x000fe20003800200 */
[----:B------:R-:W-:Y:S01]  /*2b40*/  FFMA.FTZ R7, R0, R7, -0.015681877732276916504 ;  /* 0xbc80774800077423 */ /* 0x000fe20000010007 */
[----:B------:R-:W-:Y:S01]  /*2b50*/  ISETP.GE.AND P0, PT, R8, RZ, PT ;  /* 0x000000ff0800720c */ /* 0x000fe20003f06270 */
[----:B------:R-:W-:Y:S01]  /*2b60*/  FADD.FTZ R17, |R22|, -RZ ;  /* 0x800000ff16117221 */ /* 0x000fe20000010200 */
[C---:B------:R-:W-:Y:S01]  /*2b70*/  FSETP.GT.FTZ.AND P3, PT, |R5|.reuse, |R22|, PT ;  /* 0x400000160500720b */ /* 0x040fe20003f74200 */
        /* <DEDUP_REMOVED lines=36> */
.L_x_11417:
[----:B------:R-:W-:Y:S05]  /*2dc0*/  BSYNC.RECONVERGENT B2 ;  /* 0x0000000000027941 */ /* 0x000fea0003800200 */
.L_x_11416:
        /* <DEDUP_REMOVED lines=8> */
[----:B------:R-:W-:Y:S01]  /*2e50*/  FSETP.GT.FTZ.AND P2, PT, |R5|, |R8|, PT ;  /* 0x400000080500720b */ /* 0x000fe20003f54200 */
[----:B------:R-:W-:Y:S01]  /*2e60*/  FFMA.FTZ R9, R0, R9, 0.042200751602649688721 ;  /* 0x3d2cdab200097423 */ /* 0x000fe20000010009 */
[----:B------:R-:W-:-:S02]  /*2e70*/  FSETP.NEU.FTZ.AND P1, PT, |R22|, |R5|, PT ;  /* 0x400000051600720b */ /* 0x000fc40003f3d200 */
        /* <DEDUP_REMOVED lines=15> */
[----:B0-----:R-:W-:Y:S01]  /*2f70*/  FFMA R7, -R19, R16, 1 ;  /* 0x3f80000013077423 */ /* 0x001fe20000000110 */
[----:B------:R-:W-:Y:S01]  /*2f80*/  FADD.FTZ R9, |R5|, |R22| ;  /* 0x4000001605097221 */ /* 0x000fe20000010200 */
        /* <DEDUP_REMOVED lines=15> */
[----:B------:R-:W-:Y:S05]  /*3080*/  CALL.REL.NOINC `($__internal_34_$__cuda_sm3x_div_rn_ftz_f32_slowpath) ;  /* 0x0000000800cc7944 */ /* 0x000fea0003c00000 */
[----:B------:R-:W-:-:S07]  /*3090*/  MOV R2, R0 ;  /* 0x0000000000027202 */ /* 0x000fce0000000f00 */
.L_x_11419:
[----:B------:R-:W-:Y:S05]  /*30a0*/  BSYNC.RECONVERGENT B2 ;  /* 0x0000000000027941 */ /* 0x000fea0003800200 */
.L_x_11418:
        /* <DEDUP_REMOVED lines=44> */
[----:B------:R-:W-:-:S07]  /*3370*/  IMAD.MOV.U32 R2, RZ, RZ, R0 ;  /* 0x000000ffff027224 */ /* 0x000fce00078e0000 */
.L_x_11421:
[----:B------:R-:W-:Y:S05]  /*3380*/  BSYNC.RECONVERGENT B2 ;  /* 0x0000000000027941 */ /* 0x000fea0003800200 */
.L_x_11420:
[----:B------:R-:W-:Y:S01]  /*3390*/  MOV R13, 0x3b33710b ;  /* 0x3b33710b000d7802 */ /* 0x000fe20000000f00 */
[----:B------:R-:W-:Y:S01]  /*33a0*/  FMUL.FTZ R0, R2, R2 ;  /* 0x0000000202007220 */ /* 0x000fe20000410000 */
[----:B------:R-:W-:Y:S02]  /*33b0*/  HADD2.F32 R22, -RZ, R20.H0_H0 ;  /* 0x20000014ff167230 */ /* 0x000fe40000004100 */
[----:B------:R-:W-:Y:S01]  /*33c0*/  HFMA2 R15, -RZ, RZ, 1.857421875, -1409 ;  /* 0x3f6ee581ff0f7431 */ /* 0x000fe200000001ff */
[----:B------:R-:W-:Y:S01]  /*33d0*/  ISETP.GE.AND P0, PT, R26, RZ, PT ;  /* 0x000000ff1a00720c */ /* 0x000fe20003f06270 */
[----:B------:R-:W-:Y:S01]  /*33e0*/  FFMA.FTZ R13, R0, R13, -0.015681877732276916504 ;  /* 0xbc807748000d7423 */ /* 0x000fe2000001000d */
[----:B------:R-:W-:Y:S01]  /*33f0*/  FSETP.NEU.FTZ.AND P1, PT, |R26|, |R5|, PT ;  /* 0x400000051a00720b */ /* 0x000fe20003f3d200 */
[----:B------:R-:W-:Y:S01]  /*3400*/  FADD.FTZ R17, |R22|, -RZ ;  /* 0x800000ff16117221 */ /* 0x000fe20000010200 */
[----:B------:R-:W-:Y:S01]  /*3410*/  FSETP.GT.FTZ.AND P3, PT, |R5|, |R22|, PT ;  /* 0x400000160500720b */ /* 0x000fe20003f74200 */
[----:B------:R-:W-:Y:S01]  /*3420*/  FFMA.FTZ R13, R0, R13, 0.042200751602649688721 ;  /* 0x3d2cdab2000d7423 */ /* 0x000fe2000001000d */
[----:B------:R-:W-:Y:S01]  /*3430*/  FSETP.NEU.FTZ.AND P2, PT, R7, RZ, PT ;  /* 0x000000ff0700720b */ /* 0x000fe20003f5d000 */
        /* <DEDUP_REMOVED lines=11> */
[----:B------:R-:W-:-:S04]  /*34f0*/  FFMA.FTZ R2, R13, R2, R2 ;  /* 0x000000020d027223 */ /* 0x000fc80000010002 */
[C---:B------:R-:W-:Y:S01]  /*3500*/  FFMA.FTZ R13, R15.reuse, 1.6832555532455444336, -R2 ;  /* 0x3fd774eb0f0d7823 */ /* 0x040fe20000010802 */
[----:B------:R-:W-:-:S04]  /*3510*/  FSEL R15, R15, 1.8663789033889770508, P4 ;  /* 0x3feee5810f0f7808 */ /* 0x000fc80002000000 */
[----:B------:R-:W-:Y:S01]  /*3520*/  FSEL R14, R13, R2, P4 ;  /* 0x000000020d0e7208 */ /* 0x000fe20002000000 */
[----:B------:R-:W-:Y:S01]  /*3530*/  @!P4 FADD.FTZ R2, -R2, -RZ ;  /* 0x800000ff0202c221 */ /* 0x000fe20000010100 */
[----:B------:R-:W-:Y:S01]  /*3540*/  FFMA R13, R16, R7, R16 ;  /* 0x00000007100d7223 */ /* 0x000fe20000000010 */
[----:B------:R-:W-:Y:S02]  /*3550*/  FADD.FTZ R7, |R5|, |R26| ;  /* 0x4000001a05077221 */ /* 0x000fe40000010200 */
[----:B------:R-:W-:Y:S01]  /*3560*/  @!P0 FFMA.FTZ R14, R15, 1.6832555532455444336, R2 ;  /* 0x3fd774eb0f0e8823 */ /* 0x000fe20000010002 */
[----:B------:R-:W-:-:S04]  /*3570*/  MOV R2, 0x4016cbe4 ;  /* 0x4016cbe400027802 */ /* 0x000fc80000000f00 */
[----:B------:R-:W-:Y:S01]  /*3580*/  @!P1 FSEL R14, R2, 0.78539818525314331055, !P0 ;  /* 0x3f490fdb020e9808 */ /* 0x000fe20004000000 */
[----:B------:R-:W0:Y:S01]  /*3590*/  FCHK P1, R0, R21 ;  /* 0x0000001500007302 */ /* 0x000e220000020000 */
        /* <DEDUP_REMOVED lines=10> */
[----:B------:R-:W-:Y:S05]  /*3640*/  CALL.REL.NOINC `($__internal_34_$__cuda_sm3x_div_rn_ftz_f32_slowpath) ;  /* 0x00000004005c7944 */ /* 0x000fea0003c00000 */
[----:B------:R-:W-:-:S07]  /*3650*/  MOV R2, R0 ;  /* 0x0000000000027202 */ /* 0x000fce0000000f00 */
.L_x_11423:
[----:B------:R-:W-:Y:S05]  /*3660*/  BSYNC.RECONVERGENT B2 ;  /* 0x0000000000027941 */ /* 0x000fea0003800200 */
.L_x_11422:
        /* <DEDUP_REMOVED lines=8> */
[----:B------:R-:W-:Y:S01]  /*36f0*/  FSETP.GT.FTZ.AND P2, PT, |R5|, |R20|, PT ;  /* 0x400000140500720b */ /* 0x000fe20003f54200 */
        /* <DEDUP_REMOVED lines=34> */
[----:B------:R-:W-:Y:S05]  /*3920*/  CALL.REL.NOINC `($__internal_34_$__cuda_sm3x_div_rn_ftz_f32_slowpath) ;  /* 0x0000000000a47944 */ /* 0x000fea0003c00000 */
[----:B------:R-:W-:-:S07]  /*3930*/  MOV R2, R0 ;  /* 0x0000000000027202 */ /* 0x000fce0000000f00 */
.L_x_11425:
[----:B------:R-:W-:Y:S05]  /*3940*/  BSYNC.RECONVERGENT B2 ;  /* 0x0000000000027941 */ /* 0x000fea0003800200 */
.L_x_11424:
[----:B------:R-:W-:Y:S02]  /*3950*/  HFMA2 R13, -RZ, RZ, 0.89990234375, 10328 ;  /* 0x3b33710bff0d7431 */ /* 0x000fe400000001ff */
[----:B------:R-:W-:Y:S01]  /*3960*/  FMUL.FTZ R0, R2, R2 ;  /* 0x0000000202007220 */ /* 0x000fe20000410000 */
[----:B------:R-:W-:Y:S01]  /*3970*/  IMAD.MOV.U32 R17, RZ, RZ, 0x3f6ee581 ;  /* 0x3f6ee581ff117424 */ /* 0x000fe200078e00ff */
[----:B------:R-:W-:Y:S01]  /*3980*/  ISETP.GE.AND P0, PT, R20, RZ, PT ;  /* 0x000000ff1400720c */ /* 0x000fe20003f06270 */
[----:B------:R-:W0:Y:S01]  /*3990*/  LDC.64 R14, c[0x0][0x388] ;  /* 0x0000e200ff0e7b82 */ /* 0x000e220000000a00 */
        /* <DEDUP_REMOVED lines=17> */
[----:B------:R-:W-:Y:S03]  /*3ab0*/  STG.E desc[UR4][R14.64], R11 ;  /* 0x0000000b0e007986 */ /* 0x000fe6000c101904 */
[C---:B------:R-:W-:Y:S01]  /*3ac0*/  FFMA.FTZ R13, R17.reuse, 1.6832555532455444336, -R2 ;  /* 0x3fd774eb110d7823 */ /* 0x040fe20000010802 */
[----:B------:R-:W-:Y:S01]  /*3ad0*/  FSEL R17, R17, 1.8663789033889770508, P2 ;  /* 0x3feee58111117808 */ /* 0x000fe20001000000 */
[----:B------:R-:W-:Y:S03]  /*3ae0*/  STG.E desc[UR4][R14.64+0x200], R9 ;  /* 0x000200090e007986 */ /* 0x000fe6000c101904 */
[----:B------:R-:W-:Y:S01]  /*3af0*/  FSEL R0, R13, R2, P2 ;  /* 0x000000020d007208 */ /* 0x000fe20001000000 */
[----:B------:R-:W-:Y:S01]  /*3b00*/  @!P2 FADD.FTZ R2, -R2, -RZ ;  /* 0x800000ff0202a221 */ /* 0x000fe20000010100 */
[----:B------:R-:W-:Y:S03]  /*3b10*/  STG.E desc[UR4][R14.64+0x400], R7 ;  /* 0x000400070e007986 */ /* 0x000fe6000c101904 */
[----:B------:R-:W-:Y:S01]  /*3b20*/  @!P0 FFMA.FTZ R0, R17, 1.6832555532455444336, R2 ;  /* 0x3fd774eb11008823 */ /* 0x000fe20000010002 */
[----:B------:R-:W-:-:S04]  /*3b30*/  MOV R2, 0x4016cbe4 ;  /* 0x4016cbe400027802 */ /* 0x000fc80000000f00 */
[----:B------:R-:W-:Y:S02]  /*3b40*/  @!P3 FSEL R0, R2, 0.78539818525314331055, !P0 ;  /* 0x3f490fdb0200b808 */ /* 0x000fe40004000000 */
[----:B------:R-:W-:Y:S02]  /*3b50*/  @!P1 FSEL R0, RZ, 3.1415927410125732422, P0 ;  /* 0x40490fdbff009808 */ /* 0x000fe40000000000 */
[----:B------:R-:W-:Y:S02]  /*3b60*/  FSETP.NAN.FTZ.AND P0, PT, |R20|, |R20|, PT ;  /* 0x400000141400720b */ /* 0x000fe40003f18200 */
[----:B------:R-:W-:-:S04]  /*3b70*/  LOP3.LUT R5, R0, 0x80000000, R5, 0xb8, !PT ;  /* 0x8000000000057812 */ /* 0x000fc800078eb805 */
[----:B------:R-:W-:-:S04]  /*3b80*/  FSEL R5, R20, R5, P0 ;  /* 0x0000000514057208 */ /* 0x000fc80000000000 */
[----:B------:R-:W-:-:S05]  /*3b90*/  F2FP.F16.F32.PACK_AB R5, R5, R4 ;  /* 0x000000040505723e */ /* 0x000fca00000000ff */
[----:B------:R-:W-:Y:S01]  /*3ba0*/  STG.E desc[UR4][R14.64+0x600], R5 ;  /* 0x000600050e007986 */ /* 0x000fe2000c101904 */
[----:B------:R-:W-:Y:S05]  /*3bb0*/  EXIT ;  /* 0x000000000000794d */ /* 0x000fea0003800000 */
        .weak           $__internal_34_$__cuda_sm3x_div_rn_ftz_f32_slowpath
        .type           $__internal_34_$__cuda_sm3x_div_rn_ftz_f32_slowpath,@function
        .size           $__internal_34_$__cuda_sm3x_div_rn_ftz_f32_slowpath,(.L_x_16781 - $__internal_34_$__cuda_sm3x_div_rn_ftz_f32_slowpath)
$__internal_34_$__cuda_sm3x_div_rn_ftz_f32_slowpath:
        /* <DEDUP_REMOVED lines=35> */
.L_x_11428:
[----:B------:R-:W-:Y:S05]  /*3df0*/  BSYNC.RELIABLE B1 ;  /* 0x0000000000017941 */ /* 0x000fea0003800100 */
.L_x_11427:
        /* <DEDUP_REMOVED lines=27> */
.L_x_11434:
[----:B------:R-:W-:-:S07]  /*3fb0*/  LEA R0, R13, R0, 0x17 ;  /* 0x000000000d007211 */ /* 0x000fce00078eb8ff */
.L_x_11435:
[----:B------:R-:W-:Y:S05]  /*3fc0*/  BSYNC.RECONVERGENT B1 ;  /* 0x0000000000017941 */ /* 0x000fea0003800200 */
.L_x_11433:
[----:B------:R-:W-:Y:S05]  /*3fd0*/  BRA `(.L_x_11436) ;  /* 0x0000000000207947 */ /* 0x000fea0003800000 */
.L_x_11432:
[----:B------:R-:W-:-:S04]  /*3fe0*/  LOP3.LUT R0, R17, 0x80000000, R0, 0x48, !PT ;  /* 0x8000000011007812 */ /* 0x000fc800078e4800 */
[----:B------:R-:W-:Y:S01]  /*3ff0*/  LOP3.LUT R0, R0, 0x7f800000, RZ, 0xfc, !PT ;  /* 0x7f80000000007812 */ /* 0x000fe200078efcff */
[----:B------:R-:W-:Y:S06]  /*4000*/  BRA `(.L_x_11436) ;  /* 0x0000000000147947 */ /* 0x000fec0003800000 */
.L_x_11431:
[----:B------:R-:W-:Y:S01]  /*4010*/  LOP3.LUT R0, R17, 0x80000000, R0, 0x48, !PT ;  /* 0x8000000011007812 */ /* 0x000fe200078e4800 */
[----:B------:R-:W-:Y:S06]  /*4020*/  BRA `(.L_x_11436) ;  /* 0x00000000000c7947 */ /* 0x000fec0003800000 */
.L_x_11430:
[----:B------:R-:W0:Y:S01]  /*4030*/  MUFU.RSQ R0, -QNAN ;  /* 0xffc0000000007908 */ /* 0x000e220000001400 */
[----:B------:R-:W-:Y:S05]  /*4040*/  BRA `(.L_x_11436) ;  /* 0x0000000000047947 */ /* 0x000fea0003800000 */
.L_x_11429:
[----:B------:R-:W-:-:S07]  /*4050*/  FADD.FTZ R0, R0, R17 ;  /* 0x0000001100007221 */ /* 0x000fce0000010000 */
.L_x_11436:
[----:B------:R-:W-:Y:S05]  /*4060*/  BSYNC.RECONVERGENT B0 ;  /* 0x0000000000007941 */ /* 0x000fea0003800200 */
.L_x_11426:
[----:B------:R-:W-:Y:S01]  /*4070*/  MOV R14, R2 ;  /* 0x00000002000e7202 */ /* 0x000fe20000000f00 */
[----:B------:R-:W-:-:S04]  /*4080*/  HFMA2 R15, -RZ, RZ, 0, 0 ;  /* 0x00000000ff0f7431 */ /* 0x000fc800000001ff */
[----:B0-----:R-:W-:Y:S05]  /*4090*/  RET.REL.NODEC R14 `(_ZN2at6native29vectorized_elementwise_kernelILi2ENS0_13AUnaryFunctorIN3c104HalfES4_S4_ZZZNS0_17atan2_kernel_cudaERNS_18TensorIteratorBaseEENKUlvE_clEvENKUlvE1_clEvEUlS4_S4_E_EESt5arrayIPcLm2EEEEviT0_T1_) ;  /* 0xffffffbc0ed87950 */ /* 0x001fea0003c3ffff */
.L_x_11437:
        /* <DEDUP_REMOVED lines=14> */
.L_x_16781:


//--------------------- .text._ZN2at6native29vectorized_elementwise_kernelILi4ENS0_13AUnaryFunctorIN3c104HalfES4_S4_ZZZNS0_17atan2_kernel_cudaERNS_18TensorIteratorBaseEENKUlvE_clEvENKUlvE1_clEvEUlS4_S4_E_EESt5arrayIPcLm2EEEEviT0_T1_ --------------------------
	.section	.text._ZN2at6native29vectorized_elementwise_kernelILi4ENS0_13AUnaryFunctorIN3c104HalfES4_S4_ZZZNS0_17atan2_kernel_cudaERNS_18TensorIteratorBaseEENKUlvE_clEvENKUlvE1_clEvEUlS4_S4_E_EESt5arrayIPcLm2EEEEviT0_T1_,"ax",@progbits
	.align	128
        .global         _ZN2at6native29vectorized_elementwise_kernelILi4ENS0_13AUnaryFunctorIN3c104HalfES4_S4_ZZZNS0_17atan2_kernel_cudaERNS_18TensorIteratorBaseEENKUlvE_clEvENKUlvE1_clEvEUlS4_S4_E_EESt5arrayIPcLm2EEEEviT0_T1_
        .type           _ZN2at6native29vectorized_elementwise_kernelILi4ENS0_13AUnaryFunctorIN3c104HalfES4_S4_ZZZNS0_17atan2_kernel_cudaERNS_18TensorIteratorBaseEENKUlvE_clEvENKUlvE1_clEvEUlS4_S4_E_EESt5arrayIPcLm2EEEEviT0_T1_,@function
        .size           _ZN2at6native29vectorized_elementwise_kernelILi4ENS0_13AUnaryFunctorIN3c104HalfES4_S4_ZZZNS0_17atan2_kernel_cudaERNS_18TensorIteratorBaseEENKUlvE_clEvENKUlvE1_clEvEUlS4_S4_E_EESt5arrayIPcLm2EEEEviT0_T1_,(.L_x_16782 - _ZN2at6native29vectorized_elementwise_kernelILi4ENS0_13AUnaryFunctorIN3c104HalfES4_S4_ZZZNS0_17atan2_kernel_cudaERNS_18TensorIteratorBaseEENKUlvE_clEvENKUlvE1_clEvEUlS4_S4_E_EESt5arrayIPcLm2EEEEviT0_T1_)
        .other          _ZN2at6native29vectorized_elementwise_kernelILi4ENS0_13AUnaryFunctorIN3c104HalfES4_S4_ZZZNS0_17atan2_kernel_cudaERNS_18TensorIteratorBaseEENKUlvE_clEvENKUlvE1_clEvEUlS4_S4_E_EESt5arrayIPcLm2EEEEviT0_T1_,@"STO_CUDA_ENTRY STV_DEFAULT"
_ZN2at6native29vectorized_elementwise_kernelILi4ENS0_13AUnaryFunctorIN3c104HalfES4_S4_ZZZNS0_17atan2_kernel_cudaERNS_18TensorIteratorBaseEENKUlvE_clEvENKUlvE1_clEvEUlS4_S4_E_EESt5arrayIPcLm2EEEEviT0_T1_:
.text._ZN2at6native29vectorized_elementwise_kernelILi4ENS0_13AUnaryFunctorIN3c104HalfES4_S4_ZZZNS0_17atan2_kernel_cudaERNS_18TensorIteratorBaseEENKUlvE_clEvENKUlvE1_clEvEUlS4_S4_E_EESt5arrayIPcLm2EEEEviT0_T1_:
        /* <DEDUP_REMOVED lines=14> */
[----:B------:R-:W-:Y:S02]  /*00e0*/  @!P6 IMAD.IADD R7, R3, 0x1, R14 ;  /* 0x000000010307e824 */ /* 0x000fe400078e020e */
        /* <DEDUP_REMOVED lines=8> */
[----:B------:R-:W-:Y:S01]  /*0170*/  @!P4 VIADD R2, R2, 0x80 ;  /* 0x000000800202c836 */ /* 0x000fe20000000000 */
[----:B------:R-:W2:Y:S04]  /*0180*/  @!P4 LDC.64 R22, c[0x0][0x390] ;  /* 0x0000e400ff16cb82 */ /* 0x000ea80000000a00 */
        /* <DEDUP_REMOVED lines=10> */
[----:B------:R-:W3:Y:S01]  /*0230*/  @!P1 LDC.64 R6, c[0x0][0x390] ;  /* 0x0000e400ff069b82 */ /* 0x000ee20000000a00 */
[----:B------:R-:W-:-:S04]  /*0240*/  @!P1 IADD3 R2, PT, PT, R2, 0x80, RZ ;  /* 0x0000008002029810 */ /* 0x000fc80007ffe0ff */
[----:B------:R-:W-:-:S13]  /*0250*/  ISETP.GE.U32.AND P0, PT, R2, R15, PT ;  /* 0x0000000f0200720c */ /* 0x000fda0003f06070 */
[----:B------:R-:W-:Y:S01]  /*0260*/  @!P0 IADD3 R9, PT, PT, R3, R2, RZ ;  /* 0x0000000203098210 */ /* 0x000fe20007ffe0ff */
[----:B0-----:R-:W0:Y:S01]  /*0270*/  @!P0 LDC.64 R4, c[0x0][0x390] ;  /* 0x0000e400ff048b82 */ /* 0x001e220000000a00 */
[----:B------:R-:W-:-:S04]  /*0280*/  @!P0 IADD3 R2, PT, PT, R2, 0x80, RZ ;  /* 0x0000008002028810 */ /* 0x000fc80007ffe0ff */
[----:B------:R-:W-:-:S13]  /*0290*/  ISETP.GE.U32.AND P6, PT, R2, R15, PT ;  /* 0x0000000f0200720c */ /* 0x000fda0003fc6070 */
[----:B------:R-:W0:Y:S01]  /*02a0*/  @!P6 LDC.64 R28, c[0x0][0x390] ;  /* 0x0000e400ff1ceb82 */ /* 0x000e220000000a00 */
[----:B-1----:R-:W-:Y:S01]  /*02b0*/  @!P5 IMAD.WIDE.U32 R20, R27, 0x2, R20 ;  /* 0x000000021b14d825 */ /* 0x002fe200078e0014 */
[----:B------:R-:W-:-:S03]  /*02c0*/  PRMT R27, RZ, 0x7610, R27 ;  /* 0x00007610ff1b7816 */ /* 0x000fc6000000001b */
[----:B--2---:R-:W-:Y:S01]  /*02d0*/  @!P4 IMAD.WIDE.U32 R22, R11, 0x2, R22 ;  /* 0x000000020b16c825 */ /* 0x004fe200078e0016 */
[----:B------:R-:W-:-:S03]  /*02e0*/  @!P6 IADD3 R2, PT, PT, R3, R2, RZ ;  /* 0x000000020302e210 */ /* 0x000fc60007ffe0ff */
[----:B----4-:R-:W-:Y:S01]  /*02f0*/  @!P2 IMAD.WIDE.U32 R12, R25, 0x2, R12 ;  /* 0x00000002190ca825 */ /* 0x010fe200078e000c */
[----:B------:R1:W5:Y:S01]  /*0300*/  @!P4 LDG.E.U16 R27, desc[UR4][R22.64] ;  /* 0x00000004161bc981 */ /* 0x000362000c1e1500 */
[----:B------:R-:W-:Y:S02]  /*0310*/  PRMT R25, RZ, 0x7610, R25 ;  /* 0x00007610ff197816 */ /* 0x000fe40000000019 */
[----:B---3--:R-:W-:Y:S01]  /*0320*/  @!P1 IMAD.WIDE.U32 R6, R19, 0x2, R6 ;  /* 0x0000000213069825 */ /* 0x008fe200078e0006 */
[----:B------:R-:W-:-:S03]  /*0330*/  PRMT R19, RZ, 0x7610, R19 ;  /* 0x00007610ff137816 */ /* 0x000fc60000000013 */
[----:B0-----:R-:W-:Y:S01]  /*0340*/  @!P0 IMAD.WIDE.U32 R4, R9, 0x2, R4 ;  /* 0x0000000209048825 */ /* 0x001fe200078e0004 */
[----:B------:R-:W-:Y:S01]  /*0350*/  PRMT R9, RZ, 0x7610, R9 ;  /* 0x00007610ff097816 */ /* 0x000fe20000000009 */
[----:B------:R-:W5:Y:S01]  /*0360*/  @!P1 LDG.E.U16 R25, desc[UR4][R6.64] ;  /* 0x0000000406199981 */ /* 0x000f62000c1e1500 */
[----:B-1----:R-:W-:Y:S01]  /*0370*/  PRMT R22, RZ, 0x7610, R22 ;  /* 0x00007610ff167816 */ /* 0x002fe20000000016 */
[----:B------:R-:W-:Y:S02]  /*0380*/  @!P3 IMAD.WIDE.U32 R16, R8, 0x2, R16 ;  /* 0x000000020810b825 */ /* 0x000fe400078e0010 */
[----:B------:R-:W5:Y:S02]  /*0390*/  @!P2 LDG.E.U16 R19, desc[UR4][R12.64] ;  /* 0x000000040c13a981 */ /* 0x000f64000c1e1500 */
[----:B------:R-:W-:Y:S02]  /*03a0*/  @!P6 IMAD.WIDE.U32 R28, R2, 0x2, R28 ;  /* 0x00000002021ce825 */ /* 0x000fe400078e001c */
[----:B------:R-:W5:Y:S04]  /*03b0*/  @!P3 LDG.E.U16 R9, desc[UR4][R16.64] ;  /* 0x000000041009b981 */ /* 0x000f68000c1e1500 */
[----:B------:R-:W5:Y:S01]  /*03c0*/  @!P6 LDG.E.U16 R22, desc[UR4][R28.64] ;  /* 0x000000041c16e981 */ /* 0x000f62000c1e1500 */
[----:B------:R-:W-:-:S06]  /*03d0*/  PRMT R11, RZ, 0x7610, R11 ;  /* 0x00007610ff0b7816 */ /* 0x000fcc000000000b */
        /* <DEDUP_REMOVED lines=25> */
[----:B------:R-:W-:Y:S05]  /*0570*/  CALL.REL.NOINC `($__internal_35_$__cuda_sm3x_div_rn_ftz_f32_slowpath) ;  /* 0x0000003400447944 */ /* 0x000fea0003c00000 */
.L_x_11442:
[----:B------:R-:W-:Y:S05]  /*0580*/  BSYNC.RECONVERGENT B3 ;  /* 0x0000000000037941 */ /* 0x000fea0003800200 */
.L_x_11441:
        /* <DEDUP_REMOVED lines=28> */
.L_x_11440:
[----:B------:R-:W-:Y:S05]  /*0750*/  BSYNC.RECONVERGENT B2 ;  /* 0x0000000000027941 */ /* 0x000fea0003800200 */
.L_x_11439:
        /* <DEDUP_REMOVED lines=24> */
.L_x_11446:
[----:B------:R-:W-:Y:S05]  /*08e0*/  BSYNC.RECONVERGENT B3 ;  /* 0x0000000000037941 */ /* 0x000fea0003800200 */
.L_x_11445:
        /* <DEDUP_REMOVED lines=28> */
.L_x_11444:
[----:B------:R-:W-:Y:S05]  /*0ab0*/  BSYNC.RECONVERGENT B2 ;  /* 0x0000000000027941 */ /* 0x000fea0003800200 */
.L_x_11443:
        /* <DEDUP_REMOVED lines=23> */
[----:B------:R-:W-:Y:S05]  /*0c30*/  CALL.REL.NOINC `($__internal_35_$__cuda_sm3x_div_rn_ftz_f32_slowpath) ;  /* 0x0000002c00947944 */ /* 0x000fea0003c00000 */
.L_x_11450:
[----:B------:R-:W-:Y:S05]  /*0c40*/  BSYNC.RECONVERGENT B3 ;  /* 0x0000000000037941 */ /* 0x000fea0003800200 */
.L_x_11449:
        /* <DEDUP_REMOVED lines=28> */
.L_x_11448:
[----:B------:R-:W-:Y:S05]  /*0e10*/  BSYNC.RECONVERGENT B2 ;  /* 0x0000000000027941 */ /* 0x000fea0003800200 */
.L_x_11447:
        /* <DEDUP_REMOVED lines=24> */
.L_x_11454:
[----:B------:R-:W-:Y:S05]  /*0fa0*/  BSYNC.RECONVERGENT B3 ;  /* 0x0000000000037941 */ /* 0x000fea0003800200 */
.L_x_11453:
        /* <DEDUP_REMOVED lines=28> */
.L_x_11452:
[----:B------:R-:W-:Y:S05]  /*1170*/  BSYNC.RECONVERGENT B2 ;  /* 0x0000000000027941 */ /* 0x000fea0003800200 */
.L_x_11451:
        /* <DEDUP_REMOVED lines=24> */
.L_x_11458:
[----:B------:R-:W-:Y:S05]  /*1300*/  BSYNC.RECONVERGENT B3 ;  /* 0x0000000000037941 */ /* 0x000fea0003800200 */
.L_x_11457:
        /* <DEDUP_REMOVED lines=28> */
.L_x_11456:
[----:B------:R-:W-:Y:S05]  /*14d0*/  BSYNC.RECONVERGENT B2 ;  /* 0x0000000000027941 */ /* 0x000fea0003800200 */
.L_x_11455:
        /* <DEDUP_REMOVED lines=24> */
.L_x_11462:
[----:B------:R-:W-:Y:S05]  /*1660*/  BSYNC.RECONVERGENT B3 ;  /* 0x0000000000037941 */ /* 0x000fea0003800200 */
.L_x_11461:
        /* <DEDUP_REMOVED lines=28> */
.L_x_11460:
[----:B------:R-:W-:Y:S05]  /*1830*/  BSYNC.RECONVERGENT B2 ;  /* 0x0000000000027941 */ /* 0x000fea0003800200 */
.L_x_11459:
        /* <DEDUP_REMOVED lines=24> */
.L_x_11466:
[----:B------:R-:W-:Y:S05]  /*19c0*/  BSYNC.RECONVERGENT B3 ;  /* 0x0000000000037941 */ /* 0x000fea0003800200 */
.L_x_11465:
        /* <DEDUP_REMOVED lines=28> */
.L_x_11464:
[----:B------:R-:W-:Y:S05]  /*1b90*/  BSYNC.RECONVERGENT B2 ;  /* 0x0000000000027941 */ /* 0x000fea0003800200 */
.L_x_11463:
        /* <DEDUP_REMOVED lines=24> */
.L_x_11470:
[----:B------:R-:W-:Y:S05]  /*1d20*/  BSYNC.RECONVERGENT B3 ;  /* 0x0000000000037941 */ /* 0x000fea0003800200 */
.L_x_11469:
        /* <DEDUP_REMOVED lines=28> */
.L_x_11468:
[----:B------:R-:W-:Y:S05]  /*1ef0*/  BSYNC.RECONVERGENT B2 ;  /* 0x0000000000027941 */ /* 0x000fea0003800200 */
.L_x_11467:
        /* <DEDUP_REMOVED lines=16> */
.L_x_11473:
[----:B------:R-:W-:-:S13]  /*2000*/  ISETP.GE.U32.AND P0, PT, R14, R15, PT ;  /* 0x0000000f0e00720c */ /* 0x000fda0003f06070 */
[----:B------:R-:W-:Y:S05]  /*2010*/  @P0 BRA `(.L_x_11475) ;  /* 0x0000000000300947 */ /* 0x000fea0003800000 */
[----:B0-----:R-:W0:Y:S01]  /*2020*/  LDC.64 R4, c[0x0][0x388] ;  /* 0x0000e200ff047b82 */ /* 0x001e220000000a00 */
[----:B------:R-:W-:Y:S02]  /*2030*/  IADD3 R7, PT, PT, R3, R14, RZ ;  /* 0x0000000e03077210 */ /* 0x000fe40007ffe0ff */
[----:B------:R-:W-:-:S03]  /*2040*/  IADD3 R14, PT, PT, R14, 0x80, RZ ;  /* 0x000000800e0e7810 */ /* 0x000fc60007ffe0ff */
[----:B0-----:R-:W-:-:S05]  /*2050*/  IMAD.WIDE.U32 R4, R7, 0x2, R4 ;  /* 0x0000000207047825 */ /* 0x001fca00078e0004 */
[----:B------:R1:W-:Y:S02]  /*2060*/  STG.E.U16 desc[UR4][R4.64], R10 ;  /* 0x0000000a04007986 */ /* 0x0003e4000c101504 */
.L_x_11474:
[----:B------:R-:W-:-:S13]  /*2070*/  ISETP.GE.U32.AND P0, PT, R14, R15, PT ;  /* 0x0000000f0e00720c */ /* 0x000fda0003f06070 */
[----:B------:R-:W-:Y:S05]  /*2080*/  @P0 BRA `(.L_x_11476) ;  /* 0x0000000000300947 */ /* 0x000fea0003800000 */
[----:B01----:R-:W0:Y:S01]  /*2090*/  LDC.64 R4, c[0x0][0x388] ;  /* 0x0000e200ff047b82 */ /* 0x003e220000000a00 */
[----:B------:R-:W-:Y:S01]  /*20a0*/  IMAD.IADD R7, R3, 0x1, R14 ;  /* 0x0000000103077824 */ /* 0x000fe200078e020e */
[----:B------:R-:W-:-:S03]  /*20b0*/  IADD3 R14, PT, PT, R14, 0x80, RZ ;  /* 0x000000800e0e7810 */ /* 0x000fc60007ffe0ff */
[----:B0-----:R-:W-:-:S05]  /*20c0*/  IMAD.WIDE.U32 R4, R7, 0x2, R4 ;  /* 0x0000000207047825 */ /* 0x001fca00078e0004 */
[----:B------:R1:W-:Y:S02]  /*20d0*/  STG.E.U16 desc[UR4][R4.64], R9 ;  /* 0x0000000904007986 */ /* 0x0003e4000c101504 */
.L_x_11475:
[----:B------:R-:W-:-:S13]  /*20e0*/  ISETP.GE.U32.AND P0, PT, R14, R15, PT ;  /* 0x0000000f0e00720c */ /* 0x000fda0003f06070 */
[----:B------:R-:W-:Y:S05]  /*20f0*/  @P0 BRA `(.L_x_11477) ;  /* 0x0000000000340947 */ /* 0x000fea0003800000 */
[----:B01----:R-:W0:Y:S01]  /*2100*/  LDC.64 R4, c[0x0][0x388] ;  /* 0x0000e200ff047b82 */ /* 0x003e220000000a00 */
[----:B------:R-:W-:Y:S02]  /*2110*/  IADD3 R7, PT, PT, R3, R14, RZ ;  /* 0x0000000e03077210 */ /* 0x000fe40007ffe0ff */
[----:B------:R-:W-:-:S03]  /*2120*/  IADD3 R14, PT, PT, R14, 0x80, RZ ;  /* 0x000000800e0e7810 */ /* 0x000fc60007ffe0ff */
[----:B0-----:R-:W-:-:S05]  /*2130*/  IMAD.WIDE.U32 R4, R7, 0x2, R4 ;  /* 0x0000000207047825 */ /* 0x001fca00078e0004 */
[----:B------:R2:W-:Y:S02]  /*2140*/  STG.E.U16 desc[UR4][R4.64], R8 ;  /* 0x0000000804007986 */ /* 0x0005e4000c101504 */
.L_x_11476:
        /* <DEDUP_REMOVED lines=8> */
.L_x_11477:
[----:B------:R-:W-:Y:S05]  /*21d0*/  BSYNC.RELIABLE B1 ;  /* 0x0000000000017941 */ /* 0x000fea0003800100 */
.L_x_11472:
[----:B------:R-:W-:-:S13]  /*21e0*/  ISETP.GE.U32.AND P0, PT, R14, R15, PT ;  /* 0x0000000f0e00720c */ /* 0x000fda0003f06070 */
[----:B012---:R-:W0:Y:S01]  /*21f0*/  @!P0 LDC.64 R4, c[0x0][0x388] ;  /* 0x0000e200ff048b82 */ /* 0x007e220000000a00 */
[----:B------:R-:W-:Y:S01]  /*2200*/  @!P0 IADD3 R7, PT, PT, R3, R14, RZ ;  /* 0x0000000e03078210 */ /* 0x000fe20007ffe0ff */
[----:B------:R-:W-:-:S04]  /*2210*/  @!P0 VIADD R14, R14, 0x80 ;  /* 0x000000800e0e8836 */ /* 0x000fc80000000000 */
[----:B0-----:R-:W-:-:S05]  /*2220*/  @!P0 IMAD.WIDE.U32 R4, R7, 0x2, R4 ;  /* 0x0000000207048825 */ /* 0x001fca00078e0004 */
[----:B------:R3:W-:Y:S02]  /*2230*/  @!P0 STG.E.U16 desc[UR4][R4.64], R19 ;  /* 0x0000001304008986 */ /* 0x0007e4000c101504 */
.L_x_11478:
[----:B------:R-:W-:Y:S05]  /*2240*/  BSYNC.RECONVERGENT B0 ;  /* 0x0000000000007941 */ /* 0x000fea0003800200 */
.L_x_11471:
        /* <DEDUP_REMOVED lines=8> */
.L_x_11438:
        /* <DEDUP_REMOVED lines=16> */
[----:B------:R-:W2:Y:S01]  /*23d0*/  FCHK P0, R23, R14 ;  /* 0x0000000e17007302 */ /* 0x000ea20000000000 */
[----:B0-----:R-:W-:-:S04]  /*23e0*/  FFMA R0, -R14, R7, 1 ;  /* 0x3f8000000e007423 */ /* 0x001fc80000000107 */
[----:B------:R-:W-:-:S04]  /*23f0*/  FFMA R0, R7, R0, R7 ;  /* 0x0000000007007223 */ /* 0x000fc80000000007 */
[----:B-1----:R-:W-:-:S04]  /*2400*/  FFMA R5, R23, R0, RZ ;  /* 0x0000000017057223 */ /* 0x002fc800000000ff */
[----:B------:R-:W-:-:S04]  /*2410*/  FFMA R2, -R14, R5, R23 ;  /* 0x000000050e027223 */ /* 0x000fc80000000117 */
[----:B------:R-:W-:Y:S01]  /*2420*/  FFMA R0, R0, R2, R5 ;  /* 0x0000000200007223 */ /* 0x000fe20000000005 */
[----:B--2---:R-:W-:Y:S06]  /*2430*/  @!P0 BRA `(.L_x_11480) ;  /* 0x00000000000c8947 */ /* 0x004fec0003800000 */
[----:B------:R-:W-:Y:S02]  /*2440*/  MOV R16, R14 ;  /* 0x0000000e00107202 */ /* 0x000fe40000000f00 */
[----:B------:R-:W-:-:S07]  /*2450*/  MOV R2, 0x2470 ;  /* 0x0000247000027802 */ /* 0x000fce0000000f00 */
[----:B-----5:R-:W-:Y:S05]  /*2460*/  CALL.REL.NOINC `($__internal_35_$__cuda_sm3x_div_rn_ftz_f32_slowpath) ;  /* 0x0000001400887944 */ /* 0x020fea0003c00000 */
.L_x_11480:
[----:B------:R-:W-:Y:S05]  /*2470*/  BSYNC.RECONVERGENT B2 ;  /* 0x0000000000027941 */ /* 0x000fea0003800200 */
.L_x_11479:
[----:B------:R-:W-:Y:S02]  /*2480*/  HFMA2 R5, -RZ, RZ, 0.89990234375, 10328 ;  /* 0x3b33710bff057431 */ /* 0x000fe400000001ff */
[----:B------:R-:W-:Y:S01]  /*2490*/  FMUL.FTZ R2, R0, R0 ;  /* 0x0000000000027220 */ /* 0x000fe20000410000 */
[----:B------:R-:W-:Y:S01]  /*24a0*/  HADD2.F32 R21, -RZ, R8.H1_H1 ;  /* 0x30000008ff157230 */ /* 0x000fe20000004100 */
[----:B------:R-:W-:Y:S01]  /*24b0*/  MOV R7, 0x3f6ee581 ;  /* 0x3f6ee58100077802 */ /* 0x000fe20000000f00 */
[----:B------:R-:W-:Y:S02]  /*24c0*/  HFMA2 R4, -RZ, RZ, 2.04296875, -15.78125 ;  /* 0x4016cbe4ff047431 */ /* 0x000fe400000001ff */
[----:B------:R-:W-:Y:S01]  /*24d0*/  FFMA.FTZ R5, R2, R5, -0.015681877732276916504 ;  /* 0xbc80774802057423 */ /* 0x000fe20000010005 */
[----:B------:R-:W-:Y:S01]  /*24e0*/  ISETP.GE.AND P0, PT, R15, RZ, PT ;  /* 0x000000ff0f00720c */ /* 0x000fe20003f06270 */
[----:B------:R-:W-:Y:S01]  /*24f0*/  FADD.FTZ R23, |R21|, -RZ ;  /* 0x800000ff15177221 */ /* 0x000fe20000010200 */
[----:B------:R-:W-:Y:S01]  /*2500*/  FSETP.GT.FTZ.AND P3, PT, |R12|, |R21|, PT ;  /* 0x400000150c00720b */ /* 0x000fe20003f74200 */
[----:B------:R-:W-:Y:S01]  /*2510*/  FFMA.FTZ R5, R2, R5, 0.042200751602649688721 ;  /* 0x3d2cdab202057423 */ /* 0x000fe20000010005 */
[----:B------:R-:W-:Y:S01]  /*2520*/  FSETP.NEU.FTZ.AND P1, PT, |R15|, |R12|, PT ;  /* 0x4000000c0f00720b */ /* 0x000fe20003f3d200 */
[----:B------:R-:W-:Y:S01]  /*2530*/  FADD.FTZ R15, |R12|, |R15| ;  /* 0x4000000f0c0f7221 */ /* 0x000fe20000010200 */
[----:B------:R-:W-:Y:S01]  /*2540*/  FSEL R8, R6, R23, P3 ;  /* 0x0000001706087208 */ /* 0x000fe20001800000 */
[C---:B------:R-:W-:Y:S01]  /*2550*/  FFMA.FTZ R5, R2.reuse, R5, -0.074792981147766113281 ;  /* 0xbd992d1002057423 */ /* 0x040fe20000010005 */
[----:B------:R-:W-:Y:S01]  /*2560*/  FSEL R23, R23, R6, P3 ;  /* 0x0000000617177208 */ /* 0x000fe20001800000 */
[----:B------:R-:W-:Y:S01]  /*2570*/  BSSY.RECONVERGENT B2, `(.L_x_11481) ;  /* 0x000001e000027945 */ /* 0x000fe20003800200 */
        /* <DEDUP_REMOVED lines=27> */
[----:B-----5:R-:W-:Y:S05]  /*2730*/  CALL.REL.NOINC `($__internal_35_$__cuda_sm3x_div_rn_ftz_f32_slowpath) ;  /* 0x0000001000d47944 */ /* 0x020fea0003c00000 */
[----:B------:R-:W-:-:S07]  /*2740*/  IMAD.MOV.U32 R2, RZ, RZ, R0 ;  /* 0x000000ffff027224 */ /* 0x000fce00078e0000 */
.L_x_11482:
[----:B------:R-:W-:Y:S05]  /*2750*/  BSYNC.RECONVERGENT B2 ;  /* 0x0000000000027941 */ /* 0x000fea0003800200 */
.L_x_11481:
[----:B------:R-:W-:Y:S01]  /*2760*/  MOV R5, 0x3b33710b ;  /* 0x3b33710b00057802 */ /* 0x000fe20000000f00 */
[----:B------:R-:W-:Y:S01]  /*2770*/  FMUL.FTZ R0, R2, R2 ;  /* 0x0000000202007220 */ /* 0x000fe20000410000 */
[----:B------:R-:W-:Y:S02]  /*2780*/  HADD2.F32 R19, -RZ, R9.H0_H0 ;  /* 0x20000009ff137230 */ /* 0x000fe40000004100 */
[----:B------:R-:W-:Y:S01]  /*2790*/  HFMA2 R7, -RZ, RZ, 1.857421875, -1409 ;  /* 0x3f6ee581ff077431 */ /* 0x000fe200000001ff */
[C---:B------:R-:W-:Y:S01]  /*27a0*/  ISETP.GE.AND P0, PT, R21.reuse, RZ, PT ;  /* 0x000000ff1500720c */ /* 0x040fe20003f06270 */
[----:B------:R-:W-:Y:S01]  /*27b0*/  FFMA.FTZ R5, R0, R5, -0.015681877732276916504 ;  /* 0xbc80774800057423 */ /* 0x000fe20000010005 */
[----:B------:R-:W-:Y:S01]  /*27c0*/  FSETP.NEU.FTZ.AND P1, PT, |R21|, |R12|, PT ;  /* 0x4000000c1500720b */ /* 0x000fe20003f3d200 */
[----:B------:R-:W-:Y:S01]  /*27d0*/  FADD.FTZ R23, |R19|, -RZ ;  /* 0x800000ff13177221 */ /* 0x000fe20000010200 */
[----:B------:R-:W-:Y:S01]  /*27e0*/  FSETP.GT.FTZ.AND P2, PT, |R12|, |R19|, PT ;  /* 0x400000130c00720b */ /* 0x000fe20003f54200 */
[----:B------:R-:W-:Y:S01]  /*27f0*/  FFMA.FTZ R5, R0, R5, 0.042200751602649688721 ;  /* 0x3d2cdab200057423 */ /* 0x000fe20000010005 */
        /* <DEDUP_REMOVED lines=16> */
[----:B------:R-:W-:Y:S01]  /*2900*/  @!P3 FADD.FTZ R2, -R2, -RZ ;  /* 0x800000ff0202b221 */ /* 0x000fe20000010100 */
[----:B------:R-:W-:Y:S01]  /*2910*/  FSETP.NEU.FTZ.AND P3, PT, R8, RZ, PT ;  /* 0x000000ff0800720b */ /* 0x000fe20003f7d000 */
[----:B------:R-:W-:Y:S02]  /*2920*/  FADD.FTZ R8, |R12|, |R21| ;  /* 0x400000150c087221 */ /* 0x000fe40000010200 */
[----:B------:R-:W-:Y:S01]  /*2930*/  @!P0 FFMA.FTZ R5, R7, 1.6832555532455444336, R2 ;  /* 0x3fd774eb07058823 */ /* 0x000fe20000010002 */
[----:B------:R-:W-:Y:S01]  /*2940*/  MOV R2, 0x4016cbe4 ;  /* 0x4016cbe400027802 */ /* 0x000fe20000000f00 */
[----:B------:R-:W-:-:S03]  /*2950*/  FFMA R7, R23, R0, RZ ;  /* 0x0000000017077223 */ /* 0x000fc600000000ff */
[----:B------:R-:W-:Y:S01]  /*2960*/  @!P1 FSEL R5, R2, 0.78539818525314331055, !P0 ;  /* 0x3f490fdb02059808 */ /* 0x000fe20004000000 */
[----:B------:R-:W0:Y:S01]  /*2970*/  FCHK P1, R23, R14 ;  /* 0x0000000e17007302 */ /* 0x000e220000020000 */
[----:B------:R-:W-:-:S03]  /*2980*/  FFMA R2, -R14, R7, R23 ;  /* 0x000000070e027223 */ /* 0x000fc60000000117 */
[----:B------:R-:W-:Y:S01]  /*2990*/  @!P3 FSEL R5, RZ, 3.1415927410125732422, P0 ;  /* 0x40490fdbff05b808 */ /* 0x000fe20000000000 */
[----:B------:R-:W-:Y:S01]  /*29a0*/  FFMA R0, R0, R2, R7 ;  /* 0x0000000200007223 */ /* 0x000fe20000000007 */
[----:B------:R-:W-:Y:S02]  /*29b0*/  FSETP.NAN.FTZ.AND P0, PT, |R8|, |R8|, PT ;  /* 0x400000080800720b */ /* 0x000fe40003f18200 */
[----:B------:R-:W-:-:S04]  /*29c0*/  LOP3.LUT R5, R5, 0x80000000, R12, 0xb8, !PT ;  /* 0x8000000005057812 */ /* 0x000fc800078eb80c */
[----:B------:R-:W-:Y:S01]  /*29d0*/  FSEL R8, R8, R5, P0 ;  /* 0x0000000508087208 */ /* 0x000fe20000000000 */
[----:B0-----:R-:W-:Y:S06]  /*29e0*/  @!P1 BRA `(.L_x_11484) ;  /* 0x00000000000c9947 */ /* 0x001fec0003800000 */
[----:B------:R-:W-:Y:S02]  /*29f0*/  MOV R16, R14 ;  /* 0x0000000e00107202 */ /* 0x000fe40000000f00 */
[----:B------:R-:W-:-:S07]  /*2a00*/  MOV R2, 0x2a20 ;  /* 0x00002a2000027802 */ /* 0x000fce0000000f00 */
[----:B-----5:R-:W-:Y:S05]  /*2a10*/  CALL.REL.NOINC `($__internal_35_$__cuda_sm3x_div_rn_ftz_f32_slowpath) ;  /* 0x00000010001c7944 */ /* 0x020fea0003c00000 */
.L_x_11484:
[----:B------:R-:W-:Y:S05]  /*2a20*/  BSYNC.RECONVERGENT B2 ;  /* 0x0000000000027941 */ /* 0x000fea0003800200 */
.L_x_11483:
[----:B------:R-:W-:Y:S02]  /*2a30*/  HFMA2 R5, -RZ, RZ, 0.89990234375, 10328 ;  /* 0x3b33710bff057431 */ /* 0x000fe400000001ff */
[----:B------:R-:W-:Y:S01]  /*2a40*/  FMUL.FTZ R2, R0, R0 ;  /* 0x0000000000027220 */ /* 0x000fe20000410000 */
[----:B------:R-:W-:Y:S01]  /*2a50*/  HADD2.F32 R9, -RZ, R9.H1_H1 ;  /* 0x30000009ff097230 */ /* 0x000fe20000004100 */
[----:B------:R-:W-:Y:S01]  /*2a60*/  MOV R7, 0x3f6ee581 ;  /* 0x3f6ee58100077802 */ /* 0x000fe20000000f00 */
[----:B------:R-:W-:Y:S02]  /*2a70*/  IMAD.MOV.U32 R4, RZ, RZ, 0x4016cbe4 ;  /* 0x4016cbe4ff047424 */ /* 0x000fe400078e00ff */
[----:B------:R-:W-:Y:S01]  /*2a80*/  FFMA.FTZ R5, R2, R5, -0.015681877732276916504 ;  /* 0xbc80774802057423 */ /* 0x000fe20000010005 */
[----:B------:R-:W-:Y:S01]  /*2a90*/  ISETP.GE.AND P0, PT, R19, RZ, PT ;  /* 0x000000ff1300720c */ /* 0x000fe20003f06270 */
[----:B------:R-:W-:Y:S01]  /*2aa0*/  FADD.FTZ R23, |R9|, -RZ ;  /* 0x800000ff09177221 */ /* 0x000fe20000010200 */
[----:B------:R-:W-:Y:S01]  /*2ab0*/  FSETP.GT.FTZ.AND P3, PT, |R12|, |R9|, PT ;  /* 0x400000090c00720b */ /* 0x000fe20003f74200 */
[----:B------:R-:W-:Y:S01]  /*2ac0*/  FFMA.FTZ R5, R2, R5, 0.042200751602649688721 ;  /* 0x3d2cdab202057423 */ /* 0x000fe20000010005 */
[----:B------:R-:W-:Y:S01]  /*2ad0*/  FSETP.NEU.FTZ.AND P1, PT, |R19|, |R12|, PT ;  /* 0x4000000c1300720b */ /* 0x000fe20003f3d200 */
[----:B------:R-:W-:Y:S01]  /*2ae0*/  BSSY.RECONVERGENT B2, `(.L_x_11485) ;  /* 0x0000021000027945 */ /* 0x000fe20003800200 */
[----:B------:R-:W-:Y:S01]  /*2af0*/  FSEL R21, R6, R23, P3 ;  /* 0x0000001706157208 */ /* 0x000fe20001800000 */
[----:B------:R-:W-:Y:S01]  /*2b00*/  FFMA.FTZ R5, R2, R5, -0.074792981147766113281 ;  /* 0xbd992d1002057423 */ /* 0x000fe20000010005 */
[----:B------:R-:W-:-:S03]  /*2b10*/  FSEL R23, R23, R6, P3 ;  /* 0x0000000617177208 */ /* 0x000fc60001800000 */
[----:B------:R-:W-:-:S04]  /*2b20*/  FFMA.FTZ R5, R2, R5, 0.10640415549278259277 ;  /* 0x3dd9ea6c02057423 */ /* 0x000fc80000010005 */
        /* <DEDUP_REMOVED lines=28> */
.L_x_11486:
[----:B------:R-:W-:Y:S05]  /*2cf0*/  BSYNC.RECONVERGENT B2 ;  /* 0x0000000000027941 */ /* 0x000fea0003800200 */
.L_x_11485:
[----:B------:R-:W-:Y:S02]  /*2d00*/  HFMA2 R5, -RZ, RZ, 0.89990234375, 10328 ;  /* 0x3b33710bff057431 */ /* 0x000fe400000001ff */
[----:B------:R-:W-:Y:S01]  /*2d10*/  FMUL.FTZ R2, R0, R0 ;  /* 0x0000000000027220 */ /* 0x000fe20000410000 */
[----:B-----5:R-:W-:Y:S01]  /*2d20*/  HADD2.F32 R19, -RZ, R10.H0_H0 ;  /* 0x2000000aff137230 */ /* 0x020fe20000004100 */
[----:B------:R-:W-:Y:S01]  /*2d30*/  MOV R7, 0x3f6ee581 ;  /* 0x3f6ee58100077802 */ /* 0x000fe20000000f00 */
[----:B------:R-:W-:Y:S01]  /*2d40*/  BSSY.RECONVERGENT B2, `(.L_x_11487) ;  /* 0x0000028000027945 */ /* 0x000fe20003800200 */
        /* <DEDUP_REMOVED lines=38> */
[----:B------:R-:W-:Y:S05]  /*2fb0*/  CALL.REL.NOINC `($__internal_35_$__cuda_sm3x_div_rn_ftz_f32_slowpath) ;  /* 0x0000000800b47944 */ /* 0x000fea0003c00000 */
.L_x_11488:
[----:B------:R-:W-:Y:S05]  /*2fc0*/  BSYNC.RECONVERGENT B2 ;  /* 0x0000000000027941 */ /* 0x000fea0003800200 */
.L_x_11487:
[----:B------:R-:W-:Y:S01]  /*2fd0*/  MOV R5, 0x3b33710b ;  /* 0x3b33710b00057802 */ /* 0x000fe20000000f00 */
[----:B------:R-:W-:Y:S01]  /*2fe0*/  FMUL.FTZ R2, R0, R0 ;  /* 0x0000000000027220 */ /* 0x000fe20000410000 */
[----:B------:R-:W-:Y:S01]  /*2ff0*/  HADD2.F32 R25, -RZ, R10.H1_H1 ;  /* 0x3000000aff197230 */ /* 0x000fe20000004100 */
[C---:B------:R-:W-:Y:S01]  /*3000*/  ISETP.GE.AND P0, PT, R19.reuse, RZ, PT ;  /* 0x000000ff1300720c */ /* 0x040fe20003f06270 */
[----:B------:R-:W-:Y:S02]  /*3010*/  IMAD.MOV.U32 R7, RZ, RZ, 0x3f6ee581 ;  /* 0x3f6ee581ff077424 */ /* 0x000fe400078e00ff */
[----:B------:R-:W-:Y:S01]  /*3020*/  FFMA.FTZ R5, R2, R5, -0.015681877732276916504 ;  /* 0xbc80774802057423 */ /* 0x000fe20000010005 */
[----:B------:R-:W-:Y:S01]  /*3030*/  FSETP.NEU.FTZ.AND P1, PT, |R19|, |R12|, PT ;  /* 0x4000000c1300720b */ /* 0x000fe20003f3d200 */
[----:B------:R-:W-:Y:S01]  /*3040*/  FADD.FTZ R23, |R25|, -RZ ;  /* 0x800000ff19177221 */ /* 0x000fe20000010200 */
[----:B------:R-:W-:Y:S01]  /*3050*/  FSETP.GT.FTZ.AND P4, PT, |R12|, |R25|, PT ;  /* 0x400000190c00720b */ /* 0x000fe20003f94200 */
        /* <DEDUP_REMOVED lines=35> */
.L_x_11490:
[----:B------:R-:W-:Y:S05]  /*3290*/  BSYNC.RECONVERGENT B2 ;  /* 0x0000000000027941 */ /* 0x000fea0003800200 */
.L_x_11489:
        /* <DEDUP_REMOVED lines=10> */
[----:B------:R-:W-:Y:S01]  /*3340*/  FSETP.NEU.FTZ.AND P2, PT, R10, RZ, PT ;  /* 0x000000ff0a00720b */ /* 0x000fe20003f5d000 */
        /* <DEDUP_REMOVED lines=18> */
[----:B------:R-:W-:Y:S01]  /*3470*/  @!P1 FSEL R5, R2, 0.78539818525314331055, !P0 ;  /* 0x3f490fdb02059808 */ /* 0x000fe20004000000 */
[----:B------:R-:W1:Y:S01]  /*3480*/  FCHK P1, R23, R20 ;  /* 0x0000001417007302 */ /* 0x000e620000020000 */
[----:B0-----:R-:W-:Y:S01]  /*3490*/  FFMA R0, -R20, R17, 1 ;  /* 0x3f80000014007423 */ /* 0x001fe20000000111 */
[----:B------:R-:W-:Y:S02]  /*34a0*/  @!P2 FSEL R5, RZ, 3.1415927410125732422, P0 ;  /* 0x40490fdbff05a808 */ /* 0x000fe40000000000 */
[----:B------:R-:W-:Y:S01]  /*34b0*/  FSETP.NAN.FTZ.AND P0, PT, |R10|, |R10|, PT ;  /* 0x4000000a0a00720b */ /* 0x000fe20003f18200 */
[----:B------:R-:W-:Y:S01]  /*34c0*/  FFMA R0, R17, R0, R17 ;  /* 0x0000000011007223 */ /* 0x000fe20000000011 */
[----:B------:R-:W-:-:S03]  /*34d0*/  LOP3.LUT R5, R5, 0x80000000, R12, 0xb8, !PT ;  /* 0x8000000005057812 */ /* 0x000fc600078eb80c */
[----:B------:R-:W-:Y:S01]  /*34e0*/  FFMA R7, R23, R0, RZ ;  /* 0x0000000017077223 */ /* 0x000fe200000000ff */
[----:B------:R-:W-:-:S03]  /*34f0*/  FSEL R10, R10, R5, P0 ;  /* 0x000000050a0a7208 */ /* 0x000fc60000000000 */
[----:B------:R-:W-:-:S04]  /*3500*/  FFMA R2, -R20, R7, R23 ;  /* 0x0000000714027223 */ /* 0x000fc80000000117 */
[----:B------:R-:W-:Y:S01]  /*3510*/  FFMA R0, R0, R2, R7 ;  /* 0x0000000200007223 */ /* 0x000fe20000000007 */
[----:B-1----:R-:W-:Y:S06]  /*3520*/  @!P1 BRA `(.L_x_11492) ;  /* 0x00000000000c9947 */ /* 0x002fec0003800000 */
[----:B------:R-:W-:Y:S02]  /*3530*/  MOV R16, R20 ;  /* 0x0000001400107202 */ /* 0x000fe40000000f00 */
[----:B------:R-:W-:-:S07]  /*3540*/  MOV R2, 0x3560 ;  /* 0x0000356000027802 */ /* 0x000fce0000000f00 */
[----:B------:R-:W-:Y:S05]  /*3550*/  CALL.REL.NOINC `($__internal_35_$__cuda_sm3x_div_rn_ftz_f32_slowpath) ;  /* 0x00000004004c7944 */ /* 0x000fea0003c00000 */
.L_x_11492:
[----:B------:R-:W-:Y:S05]  /*3560*/  BSYNC.RECONVERGENT B2 ;  /* 0x0000000000027941 */ /* 0x000fea0003800200 */
.L_x_11491:
[----:B------:R-:W-:Y:S02]  /*3570*/  HFMA2 R5, -RZ, RZ, 0.89990234375, 10328 ;  /* 0x3b33710bff057431 */ /* 0x000fe400000001ff */
        /* <DEDUP_REMOVED lines=43> */
.L_x_11494:
[----:B------:R-:W-:Y:S05]  /*3830*/  BSYNC.RECONVERGENT B2 ;  /* 0x0000000000027941 */ /* 0x000fea0003800200 */
.L_x_11493:
        /* <DEDUP_REMOVED lines=34> */
[----:B------:R-:W-:Y:S04]  /*3a60*/  STG.E.64 desc[UR4][R4.64], R8 ;  /* 0x0000000804007986 */ /* 0x000fe8000c101b04 */
[----:B------:R-:W-:Y:S01]  /*3a70*/  STG.E.64 desc[UR4][R4.64+0x400], R10 ;  /* 0x0004000a04007986 */ /* 0x000fe2000c101b04 */
[----:B------:R-:W-:Y:S05]  /*3a80*/  EXIT ;  /* 0x000000000000794d */ /* 0x000fea0003800000 */
        .weak           $__internal_35_$__cuda_sm3x_div_rn_ftz_f32_slowpath
        .type           $__internal_35_$__cuda_sm3x_div_rn_ftz_f32_slowpath,@function
        .size           $__internal_35_$__cuda_sm3x_div_rn_ftz_f32_slowpath,(.L_x_16782 - $__internal_35_$__cuda_sm3x_div_rn_ftz_f32_slowpath)
$__internal_35_$__cuda_sm3x_div_rn_ftz_f32_slowpath:
        /* <DEDUP_REMOVED lines=35> */
.L_x_11497:
[----:B------:R-:W-:Y:S05]  /*3cc0*/  BSYNC.RELIABLE B1 ;  /* 0x0000000000017941 */ /* 0x000fea0003800100 */
.L_x_11496:
[----:B------:R-:W-:Y:S01]  /*3cd0*/  VIADD R5, R5, 0xffffff81 ;  /* 0xffffff8105057836 */ /* 0x000fe20000000000 */
[----:B------:R-:W-:Y:S01]  /*3ce0*/  IADD3 R4, PT, PT, R4, -0x7f, RZ ;  /* 0xffffff8104047810 */ /* 0x000fe20007ffe0ff */
[----:B------:R-:W-:Y:S02]  /*3cf0*/  BSSY.RECONVERGENT B1, `(.L_x_11502) ;  /* 0x000001a000017945 */ /* 0x000fe40003800200 */
        /* <DEDUP_REMOVED lines=24> */
.L_x_11503:
[----:B------:R-:W-:-:S07]  /*3e80*/  LEA R0, R5, R0, 0x17 ;  /* 0x0000000005007211 */ /* 0x000fce00078eb8ff */
.L_x_11504:
[----:B------:R-:W-:Y:S05]  /*3e90*/  BSYNC.RECONVERGENT B1 ;  /* 0x0000000000017941 */ /* 0x000fea0003800200 */
.L_x_11502:
[----:B------:R-:W-:Y:S05]  /*3ea0*/  BRA `(.L_x_11505) ;  /* 0x0000000000207947 */ /* 0x000fea0003800000 */
.L_x_11501:
[----:B------:R-:W-:-:S04]  /*3eb0*/  LOP3.LUT R23, R16, 0x80000000, R23, 0x48, !PT ;  /* 0x8000000010177812 */ /* 0x000fc800078e4817 */
[----:B------:R-:W-:Y:S01]  /*3ec0*/  LOP3.LUT R0, R23, 0x7f800000, RZ, 0xfc, !PT ;  /* 0x7f80000017007812 */ /* 0x000fe200078efcff */
[----:B------:R-:W-:Y:S06]  /*3ed0*/  BRA `(.L_x_11505) ;  /* 0x0000000000147947 */ /* 0x000fec0003800000 */
.L_x_11500:
[----:B------:R-:W-:Y:S01]  /*3ee0*/  LOP3.LUT R0, R16, 0x80000000, R23, 0x48, !PT ;  /* 0x8000000010007812 */ /* 0x000fe200078e4817 */
[----:B------:R-:W-:Y:S06]  /*3ef0*/  BRA `(.L_x_11505) ;  /* 0x00000000000c7947 */ /* 0x000fec0003800000 */
.L_x_11499:
[----:B------:R-:W0:Y:S01]  /*3f00*/  MUFU.RSQ R0, -QNAN ;  /* 0xffc0000000007908 */ /* 0x000e220000001400 */
[----:B------:R-:W-:Y:S05]  /*3f10*/  BRA `(.L_x_11505) ;  /* 0x0000000000047947 */ /* 0x000fea0003800000 */
.L_x_11498:
[----:B------:R-:W-:-:S07]  /*3f20*/  FADD.FTZ R0, R23, R16 ;  /* 0x0000001017007221 */ /* 0x000fce0000010000 */
.L_x_11505:
[----:B------:R-:W-:Y:S05]  /*3f30*/  BSYNC.RECONVERGENT B0 ;  /* 0x0000000000007941 */ /* 0x000fea0003800200 */
.L_x_11495:
[----:B------:R-:W-:Y:S01]  /*3f40*/  MOV R4, R2 ;  /* 0x0000000200047202 */ /* 0x000fe20000000f00 */
[----:B------:R-:W-:-:S04]  /*3f50*/  HFMA2 R5, -RZ, RZ, 0, 0 ;  /* 0x00000000ff057431 */ /* 0x000fc800000001ff */
[----:B0-----:R-:W-:Y:S05]  /*3f60*/  RET.REL.NODEC R4 `(_ZN2at6native29vectorized_elementwise_kernelILi4ENS0_13AUnaryFunctorIN3c104HalfES4_S4_ZZZNS0_17atan2_kernel_cudaERNS_18TensorIteratorBaseEENKUlvE_clEvENKUlvE1_clEvEUlS4_S4_E_EESt5arrayIPcLm2EEEEviT0_T1_) ;  /* 0xffffffc004247950 */ /* 0x001fea0003c3ffff */
.L_x_11506:
        /* <DEDUP_REMOVED lines=9> */
.L_x_16782:


//--------------------- .text._ZN2at6native29vectorized_elementwise_kernelILi8ENS0_13AUnaryFunctorIN3c104HalfES4_S4_ZZZNS0_17atan2_kernel_cudaERNS_18TensorIteratorBaseEENKUlvE_clEvENKUlvE1_clEvEUlS4_S4_E_EESt5arrayIPcLm2EEEEviT0_T1_ --------------------------
	.section	.text._ZN2at6native29vectorized_elementwise_kernelILi8ENS0_13AUnaryFunctorIN3c104HalfES4_S4_ZZZNS0_17atan2_kernel_cudaERNS_18TensorIteratorBaseEENKUlvE_clEvENKUlvE1_clEvEUlS4_S4_E_EESt5arrayIPcLm2EEEEviT0_T1_,"ax",@progbits
	.align	128
        .global         _ZN2at6native29vectorized_elementwise_kernelILi8ENS0_13AUnaryFunctorIN3c104HalfES4_S4_ZZZNS0_17atan2_kernel_cudaERNS_18TensorIteratorBaseEENKUlvE_clEvENKUlvE1_clEvEUlS4_S4_E_EESt5arrayIPcLm2EEEEviT0_T1_
        .type           _ZN2at6native29vectorized_elementwise_kernelILi8ENS0_13AUnaryFunctorIN3c104HalfES4_S4_ZZZNS0_17atan2_kernel_cudaERNS_18TensorIteratorBaseEENKUlvE_clEvENKUlvE1_clEvEUlS4_S4_E_EESt5arrayIPcLm2EEEEviT0_T1_,@function
        .size           _ZN2at6native29vectorized_elementwise_kernelILi8ENS0_13AUnaryFunctorIN3c104HalfES4_S4_ZZZNS0_17atan2_kernel_cudaERNS_18TensorIteratorBaseEENKUlvE_clEvENKUlvE1_clEvEUlS4_S4_E_EESt5arrayIPcLm2EEEEviT0_T1_,(.L_x_16916 - _ZN2at6native29vectorized_elementwise_kernelILi8ENS0_13AUnaryFunctorIN3c104HalfES4_S4_ZZZNS0_17atan2_kernel_cudaERNS_18TensorIteratorBaseEENKUlvE_clEvENKUlvE1_clEvEUlS4_S4_E_EESt5arrayIPcLm2EEEEviT0_T1_)
        .other          _ZN2at6native29vectorized_elementwise_kernelILi8ENS0_13AUnaryFunctorIN3c104HalfES4_S4_ZZZNS0_17atan2_kernel_cudaERNS_18TensorIteratorBaseEENKUlvE_clEvENKUlvE1_clEvEUlS4_S4_E_EESt5arrayIPcLm2EEEEviT0_T1_,@"STO_CUDA_ENTRY STV_DEFAULT"
_ZN2at6native29vectorized_elementwise_kernelILi8ENS0_13AUnaryFunctorIN3c104HalfES4_S4_ZZZNS0_17atan2_kernel_cudaERNS_18TensorIteratorBaseEENKUlvE_clEvENKUlvE1_clEvEUlS4_S4_E_EESt5arrayIPcLm2EEEEviT0_T1_:
.text._ZN2at6native29vectorized_elementwise_kernelILi8ENS0_13AUnaryFunctorIN3c104HalfES4_S4_ZZZNS0_17atan2_kernel_cudaERNS_18TensorIteratorBaseEENKUlvE_clEvENKUlvE1_clEvEUlS4_S4_E_EESt5arrayIPcLm2EEEEviT0_T1_:
[----:B------:R-:W-:Y:S01]  /*0000*/  LDC R1, c[0x0][0x37c] ;  /* 0x0000df00ff017b82 */ /* 0x000fe20000000800 */
[----:B------:R-:W-:Y:S05]  /*0010*/  EXIT ;  /* 0x000000000000794d */ /* 0x000fea0003800000 */
.L_x_11507:
        /* <DEDUP_REMOVED lines=14> */
.L_x_16916:


//--------------------- .text._ZN2at6native18elementwise_kernelILi128ELi4EZNS0_15gpu_kernel_implINS0_13BinaryFunctorIfffZZZNS0_17atan2_kernel_cudaERNS_18TensorIteratorBaseEENKUlvE_clEvENKUlvE0_clEvEUlffE_EEEEvS5_RKT_EUliE_EEviT1_ --------------------------
	.section	.text._ZN2at6native18elementwise_kernelILi128ELi4EZNS0_15gpu_kernel_implINS0_13BinaryFunctorIfffZZZNS0_17atan2_kernel_cudaERNS_18TensorIteratorBaseEENKUlvE_clEvENKUlvE0_clEvEUlffE_EEEEvS5_RKT_EUliE_EEviT1_,"ax",@progbits
	.align	128
        .global         _ZN2at6native18elementwise_kernelILi128ELi4EZNS0_15gpu_kernel_implINS0_13BinaryFunctorIfffZZZNS0_17atan2_kernel_cudaERNS_18TensorIteratorBaseEENKUlvE_clEvENKUlvE0_clEvEUlffE_EEEEvS5_RKT_EUliE_EEviT1_
        .type           _ZN2at6native18elementwise_kernelILi128ELi4EZNS0_15gpu_kernel_implINS0_13BinaryFunctorIfffZZZNS0_17atan2_kernel_cudaERNS_18TensorIteratorBaseEENKUlvE_clEvENKUlvE0_clEvEUlffE_EEEEvS5_RKT_EUliE_EEviT1_,@function
        .size           _ZN2at6native18elementwise_kernelILi128ELi4EZNS0_15gpu_kernel_implINS0_13BinaryFunctorIfffZZZNS0_17atan2_kernel_cudaERNS_18TensorIteratorBaseEENKUlvE_clEvENKUlvE0_clEvEUlffE_EEEEvS5_RKT_EUliE_EEviT1_,(.L_x_16783 - _ZN2at6native18elementwise_kernelILi128ELi4EZNS0_15gpu_kernel_implINS0_13BinaryFunctorIfffZZZNS0_17atan2_kernel_cudaERNS_18TensorIteratorBaseEENKUlvE_clEvENKUlvE0_clEvEUlffE_EEEEvS5_RKT_EUliE_EEviT1_)
        .other          _ZN2at6native18elementwise_kernelILi128ELi4EZNS0_15gpu_kernel_implINS0_13BinaryFunctorIfffZZZNS0_17atan2_kernel_cudaERNS_18TensorIteratorBaseEENKUlvE_clEvENKUlvE0_clEvEUlffE_EEEEvS5_RKT_EUliE_EEviT1_,@"STO_CUDA_ENTRY STV_DEFAULT"
_ZN2at6native18elementwise_kernelILi128ELi4EZNS0_15gpu_kernel_implINS0_13BinaryFunctorIfffZZZNS0_17atan2_kernel_cudaERNS_18TensorIteratorBaseEENKUlvE_clEvENKUlvE0_clEvEUlffE_EEEEvS5_RKT_EUliE_EEviT1_:
.text._ZN2at6native18elementwise_kernelILi128ELi4EZNS0_15gpu_kernel_implINS0_13BinaryFunctorIfffZZZNS0_17atan2_kernel_cudaERNS_18TensorIteratorBaseEENKUlvE_clEvENKUlvE0_clEvEUlffE_EEEEvS5_RKT_EUliE_EEviT1_:
        /* <DEDUP_REMOVED lines=19> */
[----:B------:R-:W-:Y:S01]  /*0130*/  CS2R R18, SRZ ;  /* 0x0000000000127805 */ /* 0x000fe2000001ff00 */
[----:B------:R-:W-:-:S07]  /*0140*/  IMAD.MOV.U32 R0, RZ, RZ, RZ ;  /* 0x000000ffff007224 */ /* 0x000fce00078e00ff */
        /* <DEDUP_REMOVED lines=349> */
.L_x_11510:
        /* <DEDUP_REMOVED lines=18> */
.L_x_11515:
[----:B------:R-:W2:Y:S02]  /*1840*/  LDG.E.U8 R2, desc[UR36][R2.64] ;  /* 0x0000002402027981 */ /* 0x000ea4000c1e1100 */
[----:B--2---:R-:W-:Y:S01]  /*1850*/  I2FP.F32.U32 R16, R2 ;  /* 0x0000000200107245 */ /* 0x004fe20000201000 */
[----:B------:R-:W-:Y:S06]  /*1860*/  BRA `(.L_x_11517) ;  /* 0x0000000c00447947 */ /* 0x000fec0003800000 */
.L_x_11514:
        /* <DEDUP_REMOVED lines=9> */
.L_x_11519:
[----:B------:R-:W2:Y:S02]  /*1900*/  LDG.E R2, desc[UR36][R2.64] ;  /* 0x0000002402027981 */ /* 0x000ea4000c1e1900 */
[----:B--2---:R-:W-:Y:S01]  /*1910*/  I2FP.F32.S32 R16, R2 ;  /* 0x0000000200107245 */ /* 0x004fe20000201400 */
[----:B------:R-:W-:Y:S06]  /*1920*/  BRA `(.L_x_11517) ;  /* 0x0000000c00147947 */ /* 0x000fec0003800000 */
.L_x_11518:
[----:B------:R-:W2:Y:S02]  /*1930*/  LDG.E.U16 R2, desc[UR36][R2.64] ;  /* 0x0000002402027981 */ /* 0x000ea4000c1e1500 */
[----:B--2---:R2:W3:Y:S01]  /*1940*/  I2F.S16 R16, R2 ;  /* 0x0000000200107306 */ /* 0x0044e20000101400 */
[----:B------:R-:W-:Y:S05]  /*1950*/  BRA `(.L_x_11517) ;  /* 0x0000000c00087947 */ /* 0x000fea0003800000 */
.L_x_11513:
        /* <DEDUP_REMOVED lines=8> */
.L_x_11521:
[----:B------:R-:W2:Y:S02]  /*19e0*/  LDG.E.U16 R2, desc[UR36][R2.64] ;  /* 0x0000002402027981 */ /* 0x000ea4000c1e1500 */
[----:B--2---:R-:W-:Y:S01]  /*19f0*/  HADD2.F32 R16, -RZ, R2.H0_H0 ;  /* 0x20000002ff107230 */ /* 0x004fe20000004100 */
[----:B------:R-:W-:Y:S06]  /*1a00*/  BRA `(.L_x_11517) ;  /* 0x0000000800dc7947 */ /* 0x000fec0003800000 */
.L_x_11520:
        /* <DEDUP_REMOVED lines=8> */
.L_x_11523:
[----:B------:R-:W2:Y:S02]  /*1a90*/  LDG.E.U16 R2, desc[UR36][R2.64] ;  /* 0x0000002402027981 */ /* 0x000ea4000c1e1500 */
[----:B--2---:R-:W-:Y:S01]  /*1aa0*/  HADD2.F32 R16, -RZ, R2.H0_H0 ;  /* 0x20000002ff107230 */ /* 0x004fe20000004100 */
[----:B------:R-:W-:Y:S06]  /*1ab0*/  BRA `(.L_x_11517) ;  /* 0x0000000800b07947 */ /* 0x000fec0003800000 */
.L_x_11522:
        /* <DEDUP_REMOVED lines=11> */
.L_x_11512:
        /* <DEDUP_REMOVED lines=12> */
.L_x_11526:
        /* <DEDUP_REMOVED lines=11> */
.L_x_11525:
        /* <DEDUP_REMOVED lines=25> */
.L_x_11528:
        /* <DEDUP_REMOVED lines=12> */
.L_x_11527:
[----:B------:R-:W2:Y:S02]  /*1f30*/  LDG.E.U16 R2, desc[UR36][R2.64] ;  /* 0x0000002402027981 */ /* 0x000ea4000c1e1500 */
[----:B--2---:R-:W-:Y:S01]  /*1f40*/  IMAD.U32 R16, R2, 0x10000, RZ ;  /* 0x0001000002107824 */ /* 0x004fe200078e00ff */
[----:B------:R-:W-:Y:S06]  /*1f50*/  BRA `(.L_x_11517) ;  /* 0x0000000400887947 */ /* 0x000fec0003800000 */
.L_x_11524:
        /* <DEDUP_REMOVED lines=11> */
.L_x_11531:
        /* <DEDUP_REMOVED lines=20> */
.L_x_11533:
[----:B------:R-:W-:Y:S05]  /*2150*/  BSYNC.RECONVERGENT B0 ;  /* 0x0000000000007941 */ /* 0x000fea0003800200 */
.L_x_11532:
[----:B------:R-:W-:Y:S01]  /*2160*/  IMAD.SHL.U32 R0, R0, 0x100000, RZ ;  /* 0x0010000000007824 */ /* 0x000fe200078e00ff */
[----:B------:R-:W-:-:S04]  /*2170*/  LEA R2, R2, 0x3b800000, 0x17 ;  /* 0x3b80000002027811 */ /* 0x000fc800078eb8ff */
[----:B------:R-:W-:Y:S01]  /*2180*/  LOP3.LUT R16, R2, R0, R7, 0xfe, !PT ;  /* 0x0000000002107212 */ /* 0x000fe200078efe07 */
[----:B------:R-:W-:Y:S06]  /*2190*/  BRA `(.L_x_11517) ;  /* 0x0000000000f87947 */ /* 0x000fec0003800000 */
.L_x_11530:
        /* <DEDUP_REMOVED lines=20> */
.L_x_11535:
[----:B------:R-:W-:Y:S05]  /*22e0*/  BSYNC.RECONVERGENT B0 ;  /* 0x0000000000007941 */ /* 0x000fea0003800200 */
.L_x_11534:
[----:B------:R-:W-:Y:S02]  /*22f0*/  SHF.L.U32 R0, R0, 0x15, RZ ;  /* 0x0000001500007819 */ /* 0x000fe400000006ff */
[----:B------:R-:W-:-:S04]  /*2300*/  LEA R2, R2, 0x37800000, 0x17 ;  /* 0x3780000002027811 */ /* 0x000fc800078eb8ff */
[----:B------:R-:W-:Y:S01]  /*2310*/  LOP3.LUT R16, R2, R0, R7, 0xfe, !PT ;  /* 0x0000000002107212 */ /* 0x000fe200078efe07 */
[----:B------:R-:W-:Y:S06]  /*2320*/  BRA `(.L_x_11517) ;  /* 0x0000000000947947 */ /* 0x000fec0003800000 */
.L_x_11529:
[----:B------:R-:W-:-:S09]  /*2330*/  UISETP.NE.AND UP0, UPT, UR4, 0x1c, UPT ;  /* 0x0000001c0400788c */ /* 0x000fd2000bf05270 */
[----:B------:R-:W-:Y:S05]  /*2340*/  BRA.U !UP0, `(.L_x_11536) ;  /* 0x0000000108847547 */ /* 0x000fea000b800000 */
[----:B------:R-:W-:-:S09]  /*2350*/  UISETP.NE.AND UP0, UPT, UR4, 0x1d, UPT ;  /* 0x0000001d0400788c */ /* 0x000fd2000bf05270 */
[----:B------:R-:W-:Y:S05]  /*2360*/  BRA.U !UP0, `(.L_x_11537) ;  /* 0x0000000108707547 */ /* 0x000fea000b800000 */
[----:B------:R-:W-:-:S09]  /*2370*/  UISETP.NE.AND UP0, UPT, UR4, 0x2c, UPT ;  /* 0x0000002c0400788c */ /* 0x000fd2000bf05270 */
[----:B------:R-:W-:Y:S05]  /*2380*/  BRA.U !UP0, `(.L_x_11538) ;  /* 0x0000000108487547 */ /* 0x000fea000b800000 */
.L_x_11516:
        /* <DEDUP_REMOVED lines=16> */
.L_x_11539:
[----:B------:R-:W-:Y:S01]  /*2490*/  IMAD.MOV.U32 R16, RZ, RZ, RZ ;  /* 0x000000ffff107224 */ /* 0x000fe200078e00ff */
[----:B------:R-:W-:Y:S06]  /*24a0*/  BRA `(.L_x_11517) ;  /* 0x0000000000347947 */ /* 0x000fec0003800000 */
.L_x_11538:
        /* <DEDUP_REMOVED lines=8> */
.L_x_11537:
[----:B------:R-:W2:Y:S02]  /*2530*/  LDG.E.64 R2, desc[UR36][R2.64] ;  /* 0x0000002402027981 */ /* 0x000ea4000c1e1b00 */
[----:B--2---:R0:W1:Y:S02]  /*2540*/  I2F.U64 R16, R2 ;  /* 0x0000000200107312 */ /* 0x0040640000301000 */
[----:B01----:R-:W-:Y:S05]  /*2550*/  BRA `(.L_x_11517) ;  /* 0x0000000000087947 */ /* 0x003fea0003800000 */
.L_x_11536:
[----:B------:R-:W2:Y:S02]  /*2560*/  LDG.E R2, desc[UR36][R2.64] ;  /* 0x0000002402027981 */ /* 0x000ea4000c1e1900 */
[----:B--2---:R-:W-:-:S07]  /*2570*/  I2FP.F32.U32 R16, R2 ;  /* 0x0000000200107245 */ /* 0x004fce0000201000 */
.L_x_11517:
[----:B------:R-:W-:Y:S05]  /*2580*/  BSYNC.RECONVERGENT B7 ;  /* 0x0000000000077941 */ /* 0x000fea0003800200 */
.L_x_11511:
        /* <DEDUP_REMOVED lines=18> */
.L_x_11544:
[----:B------:R-:W2:Y:S02]  /*26b0*/  LDG.E.U8 R2, desc[UR36][R2.64] ;  /* 0x0000002402027981 */ /* 0x000ea4000c1e1100 */
[----:B--2---:R-:W-:Y:S01]  /*26c0*/  I2FP.F32.U32 R7, R2 ;  /* 0x0000000200077245 */ /* 0x004fe20000201000 */
[----:B------:R-:W-:Y:S06]  /*26d0*/  BRA `(.L_x_11546) ;  /* 0x0000000c00447947 */ /* 0x000fec0003800000 */
.L_x_11543:
        /* <DEDUP_REMOVED lines=9> */
.L_x_11548:
[----:B------:R-:W2:Y:S02]  /*2770*/  LDG.E R2, desc[UR36][R2.64] ;  /* 0x0000002402027981 */ /* 0x000ea4000c1e1900 */
[----:B--2---:R-:W-:Y:S01]  /*2780*/  I2FP.F32.S32 R7, R2 ;  /* 0x0000000200077245 */ /* 0x004fe20000201400 */
[----:B------:R-:W-:Y:S06]  /*2790*/  BRA `(.L_x_11546) ;  /* 0x0000000c00147947 */ /* 0x000fec0003800000 */
.L_x_11547:
[----:B------:R-:W2:Y:S02]  /*27a0*/  LDG.E.U16 R2, desc[UR36][R2.64] ;  /* 0x0000002402027981 */ /* 0x000ea4000c1e1500 */
[----:B--2---:R2:W4:Y:S01]  /*27b0*/  I2F.S16 R7, R2 ;  /* 0x0000000200077306 */ /* 0x0045220000101400 */
[----:B------:R-:W-:Y:S05]  /*27c0*/  BRA `(.L_x_11546) ;  /* 0x0000000c00087947 */ /* 0x000fea0003800000 */
.L_x_11542:
        /* <DEDUP_REMOVED lines=8> */
.L_x_11550:
[----:B------:R-:W2:Y:S02]  /*2850*/  LDG.E.U16 R2, desc[UR36][R2.64] ;  /* 0x0000002402027981 */ /* 0x000ea4000c1e1500 */
[----:B--2---:R-:W-:Y:S01]  /*2860*/  HADD2.F32 R7, -RZ, R2.H0_H0 ;  /* 0x20000002ff077230 */ /* 0x004fe20000004100 */
[----:B------:R-:W-:Y:S06]  /*2870*/  BRA `(.L_x_11546) ;  /* 0x0000000800dc7947 */ /* 0x000fec0003800000 */
.L_x_11549:
        /* <DEDUP_REMOVED lines=8> */
.L_x_11552:
[----:B------:R-:W2:Y:S02]  /*2900*/  LDG.E.U16 R2, desc[UR36][R2.64] ;  /* 0x0000002402027981 */ /* 0x000ea4000c1e1500 */
[----:B--2---:R-:W-:Y:S01]  /*2910*/  HADD2.F32 R7, -RZ, R2.H0_H0 ;  /* 0x20000002ff077230 */ /* 0x004fe20000004100 */
[----:B------:R-:W-:Y:S06]  /*2920*/  BRA `(.L_x_11546) ;  /* 0x0000000800b07947 */ /* 0x000fec0003800000 */
.L_x_11551:
        /* <DEDUP_REMOVED lines=11> */
.L_x_11541:
        /* <DEDUP_REMOVED lines=12> */
.L_x_11555:
        /* <DEDUP_REMOVED lines=11> */
.L_x_11554:
        /* <DEDUP_REMOVED lines=25> */
.L_x_11557:
        /* <DEDUP_REMOVED lines=12> */
.L_x_11556:
[----:B------:R-:W2:Y:S02]  /*2da0*/  LDG.E.U16 R2, desc[UR36][R2.64] ;  /* 0x0000002402027981 */ /* 0x000ea4000c1e1500 */
[----:B--2---:R-:W-:Y:S01]  /*2db0*/  SHF.L.U32 R7, R2, 0x10, RZ ;  /* 0x0000001002077819 */ /* 0x004fe200000006ff */
[----:B------:R-:W-:Y:S06]  /*2dc0*/  BRA `(.L_x_11546) ;  /* 0x0000000400887947 */ /* 0x000fec0003800000 */
.L_x_11553:
        /* <DEDUP_REMOVED lines=11> */
.L_x_11560:
        /* <DEDUP_REMOVED lines=20> */
.L_x_11562:
[----:B------:R-:W-:Y:S05]  /*2fc0*/  BSYNC.RECONVERGENT B0 ;  /* 0x0000000000007941 */ /* 0x000fea0003800200 */
.L_x_11561:
[----:B------:R-:W-:Y:S01]  /*2fd0*/  IMAD.SHL.U32 R0, R0, 0x100000, RZ ;  /* 0x0010000000007824 */ /* 0x000fe200078e00ff */
[----:B------:R-:W-:-:S04]  /*2fe0*/  LEA R2, R2, 0x3b800000, 0x17 ;  /* 0x3b80000002027811 */ /* 0x000fc800078eb8ff */
[----:B------:R-:W-:Y:S01]  /*2ff0*/  LOP3.LUT R7, R2, R0, R7, 0xfe, !PT ;  /* 0x0000000002077212 */ /* 0x000fe200078efe07 */
[----:B------:R-:W-:Y:S06]  /*3000*/  BRA `(.L_x_11546) ;  /* 0x0000000000f87947 */ /* 0x000fec0003800000 */
.L_x_11559:
        /* <DEDUP_REMOVED lines=20> */
.L_x_11564:
[----:B------:R-:W-:Y:S05]  /*3150*/  BSYNC.RECONVERGENT B0 ;  /* 0x0000000000007941 */ /* 0x000fea0003800200 */
.L_x_11563:
[----:B------:R-:W-:Y:S01]  /*3160*/  IMAD.SHL.U32 R0, R0, 0x200000, RZ ;  /* 0x0020000000007824 */ /* 0x000fe200078e00ff */
[----:B------:R-:W-:-:S04]  /*3170*/  LEA R2, R2, 0x37800000, 0x17 ;  /* 0x3780000002027811 */ /* 0x000fc800078eb8ff */
[----:B------:R-:W-:Y:S01]  /*3180*/  LOP3.LUT R7, R2, R0, R7, 0xfe, !PT ;  /* 0x0000000002077212 */ /* 0x000fe200078efe07 */
[----:B------:R-:W-:Y:S06]  /*3190*/  BRA `(.L_x_11546) ;  /* 0x0000000000947947 */ /* 0x000fec0003800000 */
.L_x_11558:
[----:B------:R-:W-:-:S09]  /*31a0*/  UISETP.NE.AND UP0, UPT, UR4, 0x1c, UPT ;  /* 0x0000001c0400788c */ /* 0x000fd2000bf05270 */
[----:B------:R-:W-:Y:S05]  /*31b0*/  BRA.U !UP0, `(.L_x_11565) ;  /* 0x0000000108847547 */ /* 0x000fea000b800000 */
[----:B------:R-:W-:-:S09]  /*31c0*/  UISETP.NE.AND UP0, UPT, UR4, 0x1d, UPT ;  /* 0x0000001d0400788c */ /* 0x000fd2000bf05270 */
[----:B------:R-:W-:Y:S05]  /*31d0*/  BRA.U !UP0, `(.L_x_11566) ;  /* 0x0000000108707547 */ /* 0x000fea000b800000 */
[----:B------:R-:W-:-:S09]  /*31e0*/  UISETP.NE.AND UP0, UPT, UR4, 0x2c, UPT ;  /* 0x0000002c0400788c */ /* 0x000fd2000bf05270 */
[----:B------:R-:W-:Y:S05]  /*31f0*/  BRA.U !UP0, `(.L_x_11567) ;  /* 0x0000000108487547 */ /* 0x000fea000b800000 */
.L_x_11545:
        /* <DEDUP_REMOVED lines=16> */
.L_x_11568:
[----:B------:R-:W-:Y:S01]  /*3300*/  IMAD.MOV.U32 R7, RZ, RZ, RZ ;  /* 0x000000ffff077224 */ /* 0x000fe200078e00ff */
[----:B------:R-:W-:Y:S06]  /*3310*/  BRA `(.L_x_11546) ;  /* 0x0000000000347947 */ /* 0x000fec0003800000 */
.L_x_11567:
        /* <DEDUP_REMOVED lines=8> */
.L_x_11566:
[----:B------:R-:W2:Y:S02]  /*33a0*/  LDG.E.64 R2, desc[UR36][R2.64] ;  /* 0x0000002402027981 */ /* 0x000ea4000c1e1b00 */
[----:B--2---:R0:W1:Y:S02]  /*33b0*/  I2F.U64 R7, R2 ;  /* 0x0000000200077312 */ /* 0x0040640000301000 */
[----:B01----:R-:W-:Y:S05]  /*33c0*/  BRA `(.L_x_11546) ;  /* 0x0000000000087947 */ /* 0x003fea0003800000 */
.L_x_11565:
[----:B------:R-:W2:Y:S02]  /*33d0*/  LDG.E R2, desc[UR36][R2.64] ;  /* 0x0000002402027981 */ /* 0x000ea4000c1e1900 */
[----:B--2---:R-:W-:-:S07]  /*33e0*/  I2FP.F32.U32 R7, R2 ;  /* 0x0000000200077245 */ /* 0x004fce0000201000 */
.L_x_11546:
[----:B------:R-:W-:Y:S05]  /*33f0*/  BSYNC.RECONVERGENT B7 ;  /* 0x0000000000077941 */ /* 0x000fea0003800200 */
.L_x_11540:
[----:B-1--45:R-:W-:Y:S01]  /*3400*/  FADD.FTZ R0, |R7|, -RZ ;  /* 0x800000ff07007221 */ /* 0x032fe20000010200 */
[C---:B0--3--:R-:W-:Y:S01]  /*3410*/  FADD.FTZ R3, |R16|.reuse, -RZ ;  /* 0x800000ff10037221 */ /* 0x049fe20000010200 */
[----:B------:R-:W-:Y:S01]  /*3420*/  FSETP.GT.FTZ.AND P5, PT, |R16|, |R7|, PT ;  /* 0x400000071000720b */ /* 0x000fe20003fb4200 */
[----:B------:R-:W0:Y:S01]  /*3430*/  LDCU.64 UR4, c[0x0][0x5e8] ;  /* 0x0000bd00ff0477ac */ /* 0x000e220008000a00 */
[----:B------:R-:W-:Y:S02]  /*3440*/  BSSY.RECONVERGENT B1, `(.L_x_11569) ;  /* 0x0000010000017945 */ /* 0x000fe40003800200 */
[----:B------:R-:W-:Y:S02]  /*3450*/  FSEL R9, R3, R0, P5 ;  /* 0x0000000003097208 */ /* 0x000fe40002800000 */
[----:B------:R-:W-:Y:S02]  /*3460*/  FSEL R0, R0, R3, P5 ;  /* 0x0000000300007208 */ /* 0x000fe40002800000 */
[----:B--2---:R-:W1:Y:S08]  /*3470*/  MUFU.RCP R2, R9 ;  /* 0x0000000900027308 */ /* 0x004e700000001000 */
[----:B------:R-:W2:Y:S01]  /*3480*/  FCHK P0, R0, R9 ;  /* 0x0000000900007302 */ /* 0x000ea20000000000 */
[----:B0-----:R-:W-:-:S04]  /*3490*/  IADD3 R18, P1, PT, R18, UR4, RZ ;  /* 0x0000000412127c10 */ /* 0x001fc8000ff3e0ff */
[----:B------:R-:W-:Y:S01]  /*34a0*/  IADD3.X R19, PT, PT, RZ, UR5, RZ, P1, !PT ;  /* 0x00000005ff137c10 */ /* 0x000fe20008ffe4ff */
[----:B-1----:R-:W-:-:S04]  /*34b0*/  FFMA R5, -R9, R2, 1 ;  /* 0x3f80000009057423 */ /* 0x002fc80000000102 */
[----:B------:R-:W-:-:S04]  /*34c0*/  FFMA R5, R2, R5, R2 ;  /* 0x0000000502057223 */ /* 0x000fc80000000002 */
[----:B------:R-:W-:-:S04]  /*34d0*/  FFMA R2, R0, R5, RZ ;  /* 0x0000000500027223 */ /* 0x000fc800000000ff */
[----:B------:R-:W-:-:S04]  /*34e0*/  FFMA R3, -R9, R2, R0 ;  /* 0x0000000209037223 */ /* 0x000fc80000000100 */
[----:B------:R-:W-:Y:S01]  /*34f0*/  FFMA R2, R5, R3, R2 ;  /* 0x0000000305027223 */ /* 0x000fe20000000002 */
[----:B--2---:R-:W-:Y:S06]  /*3500*/  @!P0 BRA `(.L_x_11570) ;  /* 0x00000000000c8947 */ /* 0x004fec0003800000 */
[----:B------:R-:W-:-:S07]  /*3510*/  MOV R2, 0x3530 ;  /* 0x0000353000027802 */ /* 0x000fce0000000f00 */
[----:B------:R-:W-:Y:S05]  /*3520*/  CALL.REL.NOINC `($__internal_36_$__cuda_sm3x_div_rn_ftz_f32_slowpath) ;  /* 0x000000d800f87944 */ /* 0x000fea0003c00000 */
[----:B------:R-:W-:-:S07]  /*3530*/  IMAD.MOV.U32 R2, RZ, RZ, R11 ;  /* 0x000000ffff027224 */ /* 0x000fce00078e000b */
.L_x_11570:
[----:B------:R-:W-:Y:S05]  /*3540*/  BSYNC.RECONVERGENT B1 ;  /* 0x0000000000017941 */ /* 0x000fea0003800200 */
.L_x_11569:
[----:B------:R-:W-:Y:S02]  /*3550*/  IMAD.MOV.U32 R3, RZ, RZ, 0x3b33710b ;  /* 0x3b33710bff037424 */ /* 0x000fe400078e00ff */
[----:B------:R-:W-:Y:S01]  /*3560*/  FMUL.FTZ R0, R2, R2 ;  /* 0x0000000202007220 */ /* 0x000fe20000410000 */
[----:B------:R-:W-:Y:S01]  /*3570*/  HFMA2 R5, -RZ, RZ, 1.857421875, -1409 ;  /* 0x3f6ee581ff057431 */ /* 0x000fe200000001ff */
[C---:B------:R-:W-:Y:S01]  /*3580*/  ISETP.GE.AND P0, PT, R7.reuse, RZ, PT ;  /* 0x000000ff0700720c */ /* 0x040fe20003f06270 */
[----:B------:R-:W-:Y:S01]  /*3590*/  UPRMT UR4, UR43, 0x9910, URZ ;  /* 0x000099102b047896 */ /* 0x000fe200080000ff */
[C---:B------:R-:W-:Y:S01]  /*35a0*/  FFMA.FTZ R3, R0.reuse, R3, -0.015681877732276916504 ;  /* 0xbc80774800037423 */ /* 0x040fe20000010003 */
[----:B------:R-:W-:Y:S02]  /*35b0*/  FSETP.NEU.FTZ.AND P2, PT, |R7|, |R16|, PT ;  /* 0x400000100700720b */ /* 0x000fe40003f5d200 */
        /* <DEDUP_REMOVED lines=16> */
[----:B------:R-:W-:Y:S01]  /*36c0*/  @!P2 FSEL R3, R0, 0.78539818525314331055, !P0 ;  /* 0x3f490fdb0003a808 */ /* 0x000fe20004000000 */
[----:B------:R-:W-:Y:S01]  /*36d0*/  FADD.FTZ R2, |R7|, |R16| ;  /* 0x4000001007027221 */ /* 0x000fe20000010200 */
[----:B------:R-:W-:-:S04]  /*36e0*/  @!P1 FSEL R3, RZ, 3.1415927410125732422, P0 ;  /* 0x40490fdbff039808 */ /* 0x000fc80000000000 */
[----:B------:R-:W-:Y:S02]  /*36f0*/  FSETP.NAN.FTZ.AND P0, PT, |R2|, |R2|, PT ;  /* 0x400000020200720b */ /* 0x000fe40003f18200 */
[----:B------:R-:W-:-:S04]  /*3700*/  LOP3.LUT R3, R3, 0x80000000, R16, 0xb8, !PT ;  /* 0x8000000003037812 */ /* 0x000fc800078eb810 */
[----:B------:R-:W-:Y:S01]  /*3710*/  FSEL R2, R2, R3, P0 ;  /* 0x0000000302027208 */ /* 0x000fe20000000000 */
        /* <DEDUP_REMOVED lines=12> */
.L_x_11574:
[----:B------:R-:W0:Y:S02]  /*37e0*/  F2I.S64.TRUNC R2, R2 ;  /* 0x0000000200027311 */ /* 0x000e24000020d900 */
[----:B0-----:R-:W-:-:S05]  /*37f0*/  IMAD.MOV.U32 R5, RZ, RZ, R2 ;  /* 0x000000ffff057224 */ /* 0x001fca00078e0002 */
[----:B------:R0:W-:Y:S01]  /*3800*/  STG.E.U8 desc[UR36][R18.64], R5 ;  /* 0x0000000512007986 */ /* 0x0001e2000c101124 */
[----:B------:R-:W-:Y:S05]  /*3810*/  BRA `(.L_x_11576) ;  /* 0x0000000c002c7947 */ /* 0x000fea0003800000 */
.L_x_11573:
        /* <DEDUP_REMOVED lines=9> */
.L_x_11578:
[----:B------:R-:W0:Y:S02]  /*38b0*/  F2I.FTZ.TRUNC.NTZ R3, R2 ;  /* 0x0000000200037305 */ /* 0x000e24000021f100 */
[----:B0-----:R0:W-:Y:S01]  /*38c0*/  STG.E desc[UR36][R18.64], R3 ;  /* 0x0000000312007986 */ /* 0x0011e2000c101924 */
[----:B------:R-:W-:Y:S05]  /*38d0*/  BRA `(.L_x_11576) ;  /* 0x0000000800fc7947 */ /* 0x000fea0003800000 */
.L_x_11577:
[----:B------:R-:W0:Y:S02]  /*38e0*/  F2I.FTZ.TRUNC.NTZ R3, R2 ;  /* 0x0000000200037305 */ /* 0x000e24000021f100 */
[----:B0-----:R0:W-:Y:S01]  /*38f0*/  STG.E.U16 desc[UR36][R18.64], R3 ;  /* 0x0000000312007986 */ /* 0x0011e2000c101524 */
[----:B------:R-:W-:Y:S05]  /*3900*/  BRA `(.L_x_11576) ;  /* 0x0000000800f07947 */ /* 0x000fea0003800000 */
.L_x_11572:
        /* <DEDUP_REMOVED lines=8> */
.L_x_11580:
[----:B------:R-:W-:-:S05]  /*3990*/  F2FP.F16.F32.PACK_AB R2, RZ, R2 ;  /* 0x00000002ff02723e */ /* 0x000fca00000000ff */
[----:B------:R0:W-:Y:S01]  /*39a0*/  STG.E.U16 desc[UR36][R18.64], R2 ;  /* 0x0000000212007986 */ /* 0x0001e2000c101524 */
[----:B------:R-:W-:Y:S05]  /*39b0*/  BRA `(.L_x_11576) ;  /* 0x0000000800c47947 */ /* 0x000fea0003800000 */
.L_x_11579:
[----:B------:R-:W-:-:S09]  /*39c0*/  UISETP.NE.AND UP0, UPT, UR4, 0x7, UPT ;  /* 0x000000070400788c */ /* 0x000fd2000bf05270 */
[----:B------:R-:W-:Y:S05]  /*39d0*/  BRA.U !UP0, `(.L_x_11581) ;  /* 0x00000001082c7547 */ /* 0x000fea000b800000 */
[----:B------:R-:W-:-:S09]  /*39e0*/  UISETP.NE.AND UP0, UPT, UR4, 0x8, UPT ;  /* 0x000000080400788c */ /* 0x000fd2000bf05270 */
[----:B------:R-:W-:Y:S05]  /*39f0*/  BRA.U !UP0, `(.L_x_11582) ;  /* 0x0000000108147547 */ /* 0x000fea000b800000 */
[----:B------:R-:W-:-:S09]  /*3a00*/  UISETP.NE.AND UP0, UPT, UR4, 0x9, UPT ;  /* 0x000000090400788c */ /* 0x000fd2000bf05270 */
[----:B------:R-:W-:Y:S05]  /*3a10*/  BRA.U UP0, `(.L_x_11575) ;  /* 0x0000000900187547 */ /* 0x000fea000b800000 */
[----:B------:R-:W-:-:S05]  /*3a20*/  MOV R3, RZ ;  /* 0x000000ff00037202 */ /* 0x000fca0000000f00 */
[----:B------:R0:W-:Y:S01]  /*3a30*/  STG.E.64 desc[UR36][R18.64], R2 ;  /* 0x0000000212007986 */ /* 0x0001e2000c101b24 */
[----:B------:R-:W-:Y:S05]  /*3a40*/  BRA `(.L_x_11576) ;  /* 0x0000000800a07947 */ /* 0x000fea0003800000 */
.L_x_11582:
[----:B------:R-:W-:-:S04]  /*3a50*/  F2FP.F16.F32.PACK_AB R3, RZ, R2 ;  /* 0x00000002ff03723e */ /* 0x000fc800000000ff */
[----:B------:R-:W-:-:S05]  /*3a60*/  PRMT R3, R3, 0x5410, RZ ;  /* 0x0000541003037816 */ /* 0x000fca00000000ff */
[----:B------:R0:W-:Y:S01]  /*3a70*/  STG.E desc[UR36][R18.64], R3 ;  /* 0x0000000312007986 */ /* 0x0001e2000c101924 */
[----:B------:R-:W-:Y:S05]  /*3a80*/  BRA `(.L_x_11576) ;  /* 0x0000000800907947 */ /* 0x000fea0003800000 */
.L_x_11581:
[----:B------:R-:W-:-:S06]  /*3a90*/  FMUL.FTZ R2, R2, 1 ;  /* 0x3f80000002027820 */ /* 0x000fcc0000410000 */
[----:B------:R-:W0:Y:S02]  /*3aa0*/  F2F.F64.F32 R2, R2 ;  /* 0x0000000200027310 */ /* 0x000e240000201800 */
[----:B0-----:R0:W-:Y:S01]  /*3ab0*/  STG.E.64 desc[UR36][R18.64], R2 ;  /* 0x0000000212007986 */ /* 0x0011e2000c101b24 */
[----:B------:R-:W-:Y:S05]  /*3ac0*/  BRA `(.L_x_11576) ;  /* 0x0000000800807947 */ /* 0x000fea0003800000 */
.L_x_11571:
        /* <DEDUP_REMOVED lines=12> */
.L_x_11585:
[----:B------:R-:W-:Y:S01]  /*3b90*/  FMUL.FTZ R4, R2, 1 ;  /* 0x3f80000002047820 */ /* 0x000fe20000410000 */
[----:B------:R-:W-:-:S05]  /*3ba0*/  CS2R R6, SRZ ;  /* 0x0000000000067805 */ /* 0x000fca000001ff00 */
[----:B------:R-:W0:Y:S02]  /*3bb0*/  F2F.F64.F32 R4, R4 ;  /* 0x0000000400047310 */ /* 0x000e240000201800 */
[----:B0-----:R3:W-:Y:S01]  /*3bc0*/  STG.E.128 desc[UR36][R18.64], R4 ;  /* 0x0000000412007986 */ /* 0x0017e2000c101d24 */
[----:B------:R-:W-:Y:S05]  /*3bd0*/  BRA `(.L_x_11576) ;  /* 0x00000008003c7947 */ /* 0x000fea0003800000 */
.L_x_11584:
        /* <DEDUP_REMOVED lines=18> */
.L_x_11589:
[----:B------:R-:W-:Y:S05]  /*3d00*/  BSYNC.RECONVERGENT B0 ;  /* 0x0000000000007941 */ /* 0x000fea0003800200 */
.L_x_11588:
[----:B------:R-:W-:-:S05]  /*3d10*/  LOP3.LUT R5, R0, 0x80, R5, 0xf8, !PT ;  /* 0x0000008000057812 */ /* 0x000fca00078ef805 */
[----:B------:R1:W-:Y:S01]  /*3d20*/  STG.E.U8 desc[UR36][R18.64], R5 ;  /* 0x0000000512007986 */ /* 0x0003e2000c101124 */
[----:B------:R-:W-:Y:S05]  /*3d30*/  BRA `(.L_x_11576) ;  /* 0x0000000400e47947 */ /* 0x000fea0003800000 */
.L_x_11587:
        /* <DEDUP_REMOVED lines=14> */
.L_x_11591:
[----:B------:R-:W-:Y:S05]  /*3e20*/  BSYNC.RECONVERGENT B0 ;  /* 0x0000000000007941 */ /* 0x000fea0003800200 */
.L_x_11590:
[----:B------:R-:W-:-:S05]  /*3e30*/  LOP3.LUT R3, R0, 0x80, R5, 0xf8, !PT ;  /* 0x0000008000037812 */ /* 0x000fca00078ef805 */
[----:B------:R2:W-:Y:S01]  /*3e40*/  STG.E.U8 desc[UR36][R18.64], R3 ;  /* 0x0000000312007986 */ /* 0x0005e2000c101124 */
[----:B------:R-:W-:Y:S05]  /*3e50*/  BRA `(.L_x_11576) ;  /* 0x00000004009c7947 */ /* 0x000fea0003800000 */
.L_x_11586:
[----:B------:R-:W-:-:S05]  /*3e60*/  F2FP.BF16.F32.PACK_AB R2, RZ, R2 ;  /* 0x00000002ff02723e */ /* 0x000fca00000010ff */
[----:B------:R0:W-:Y:S01]  /*3e70*/  STG.E.U16 desc[UR36][R18.64], R2 ;  /* 0x0000000212007986 */ /* 0x0001e2000c101524 */
[----:B------:R-:W-:Y:S05]  /*3e80*/  BRA `(.L_x_11576) ;  /* 0x0000000400907947 */ /* 0x000fea0003800000 */
.L_x_11583:
        /* <DEDUP_REMOVED lines=11> */
.L_x_11594:
[----:B------:R-:W-:Y:S01]  /*3f40*/  LOP3.LUT R0, R2, 0x7fffffff, RZ, 0xc0, !PT ;  /* 0x7fffffff02007812 */ /* 0x000fe200078ec0ff */
[----:B------:R-:W-:Y:S01]  /*3f50*/  BSSY.RECONVERGENT B0, `(.L_x_11595) ;  /* 0x0000013000007945 */ /* 0x000fe20003800200 */
[----:B------:R-:W-:Y:S02]  /*3f60*/  HFMA2 R9, -RZ, RZ, 0, 7.62939453125e-06 ;  /* 0x00000080ff097431 */ /* 0x000fe400000001ff */
        /* <DEDUP_REMOVED lines=9> */
.L_x_11597:
[----:B------:R-:W-:-:S04]  /*4000*/  SHF.R.U32.HI R0, RZ, 0x14, R2 ;  /* 0x00000014ff007819 */ /* 0x000fc80000011602 */
[----:B------:R-:W-:-:S04]  /*4010*/  LOP3.LUT R3, R0, 0x1, RZ, 0xc0, !PT ;  /* 0x0000000100037812 */ /* 0x000fc800078ec0ff */
[----:B------:R-:W-:-:S04]  /*4020*/  IADD3 R0, PT, PT, R2, 0x487ffff, R3 ;  /* 0x0487ffff02007810 */ /* 0x000fc80007ffe003 */
[----:B------:R-:W-:-:S04]  /*4030*/  SHF.R.U32.HI R0, RZ, 0x14, R0 ;  /* 0x00000014ff007819 */ /* 0x000fc80000011600 */
[----:B------:R-:W-:-:S07]  /*4040*/  LOP3.LUT R0, R0, 0xff, RZ, 0xc0, !PT ;  /* 0x000000ff00007812 */ /* 0x000fce00078ec0ff */
.L_x_11598:
[----:B------:R-:W-:-:S04]  /*4050*/  SHF.R.U32.HI R3, RZ, 0x18, R2 ;  /* 0x00000018ff037819 */ /* 0x000fc80000011602 */
[----:B------:R-:W-:-:S04]  /*4060*/  LOP3.LUT R0, R0, 0x80, R3, 0xf8, !PT ;  /* 0x0000008000007812 */ /* 0x000fc800078ef803 */
[----:B------:R-:W-:-:S07]  /*4070*/  PRMT R9, R0, 0x7610, R9 ;  /* 0x0000761000097816 */ /* 0x000fce0000000009 */
.L_x_11596:
[----:B------:R-:W-:Y:S05]  /*4080*/  BSYNC.RECONVERGENT B0 ;  /* 0x0000000000007941 */ /* 0x000fea0003800200 */
.L_x_11595:
[----:B------:R0:W-:Y:S01]  /*4090*/  STG.E.U8 desc[UR36][R18.64], R9 ;  /* 0x0000000912007986 */ /* 0x0001e2000c101124 */
[----:B------:R-:W-:Y:S05]  /*40a0*/  BRA `(.L_x_11576) ;  /* 0x0000000400087947 */ /* 0x000fea0003800000 */
.L_x_11593:
[----:B------:R-:W-:Y:S01]  /*40b0*/  LOP3.LUT R0, R2, 0x7fffffff, RZ, 0xc0, !PT ;  /* 0x7fffffff02007812 */ /* 0x000fe200078ec0ff */
[----:B------:R-:W-:Y:S01]  /*40c0*/  BSSY.RECONVERGENT B0, `(.L_x_11599) ;  /* 0x0000013000007945 */ /* 0x000fe20003800200 */
[----:B------:R-:W-:Y:S02]  /*40d0*/  IMAD.MOV.U32 R9, RZ, RZ, 0x80 ;  /* 0x00000080ff097424 */ /* 0x000fe400078e00ff */
        /* <DEDUP_REMOVED lines=9> */
.L_x_11601:
[----:B------:R-:W-:-:S04]  /*4170*/  SHF.R.U32.HI R0, RZ, 0x15, R2 ;  /* 0x00000015ff007819 */ /* 0x000fc80000011602 */
[----:B------:R-:W-:-:S04]  /*4180*/  LOP3.LUT R3, R0, 0x1, RZ, 0xc0, !PT ;  /* 0x0000000100037812 */ /* 0x000fc800078ec0ff */
[----:B------:R-:W-:-:S04]  /*4190*/  IADD3 R0, PT, PT, R2, 0x88fffff, R3 ;  /* 0x088fffff02007810 */ /* 0x000fc80007ffe003 */
[----:B------:R-:W-:-:S04]  /*41a0*/  SHF.R.U32.HI R0, RZ, 0x15, R0 ;  /* 0x00000015ff007819 */ /* 0x000fc80000011600 */
[----:B------:R-:W-:-:S07]  /*41b0*/  LOP3.LUT R0, R0, 0xff, RZ, 0xc0, !PT ;  /* 0x000000ff00007812 */ /* 0x000fce00078ec0ff */
.L_x_11602:
[----:B------:R-:W-:-:S04]  /*41c0*/  SHF.R.U32.HI R3, RZ, 0x18, R2 ;  /* 0x00000018ff037819 */ /* 0x000fc80000011602 */
[----:B------:R-:W-:-:S04]  /*41d0*/  LOP3.LUT R0, R0, 0x80, R3, 0xf8, !PT ;  /* 0x0000008000007812 */ /* 0x000fc800078ef803 */
[----:B------:R-:W-:-:S07]  /*41e0*/  PRMT R9, R0, 0x7610, R9 ;  /* 0x0000761000097816 */ /* 0x000fce0000000009 */
.L_x_11600:
[----:B------:R-:W-:Y:S05]  /*41f0*/  BSYNC.RECONVERGENT B0 ;  /* 0x0000000000007941 */ /* 0x000fea0003800200 */
.L_x_11599:
[----:B------:R0:W-:Y:S01]  /*4200*/  STG.E.U8 desc[UR36][R18.64], R9 ;  /* 0x0000000912007986 */ /* 0x0001e2000c101124 */
[----:B------:R-:W-:Y:S05]  /*4210*/  BRA `(.L_x_11576) ;  /* 0x0000000000ac7947 */ /* 0x000fea0003800000 */
.L_x_11592:
[----:B------:R-:W-:-:S09]  /*4220*/  UISETP.NE.AND UP0, UPT, UR4, 0x1c, UPT ;  /* 0x0000001c0400788c */ /* 0x000fd2000bf05270 */
[----:B------:R-:W-:Y:S05]  /*4230*/  BRA.U !UP0, `(.L_x_11603) ;  /* 0x00000001089c7547 */ /* 0x000fea000b800000 */
[----:B------:R-:W-:-:S09]  /*4240*/  UISETP.NE.AND UP0, UPT, UR4, 0x1d, UPT ;  /* 0x0000001d0400788c */ /* 0x000fd2000bf05270 */
[----:B------:R-:W-:Y:S05]  /*4250*/  BRA.U !UP0, `(.L_x_11604) ;  /* 0x0000000108887547 */ /* 0x000fea000b800000 */
[----:B------:R-:W-:-:S09]  /*4260*/  UISETP.NE.AND UP0, UPT, UR4, 0x2c, UPT ;  /* 0x0000002c0400788c */ /* 0x000fd2000bf05270 */
[----:B------:R-:W-:Y:S05]  /*4270*/  BRA.U !UP0, `(.L_x_11605) ;  /* 0x0000000108447547 */ /* 0x000fea000b800000 */
.L_x_11575:
        /* <DEDUP_REMOVED lines=16> */
.L_x_11606:
[----:B------:R-:W-:Y:S05]  /*4380*/  BRA `(.L_x_11576) ;  /* 0x0000000000507947 */ /* 0x000fea0003800000 */
.L_x_11605:
        /* <DEDUP_REMOVED lines=15> */
.L_x_11604:
[----:B------:R-:W0:Y:S02]  /*4480*/  F2I.U64.TRUNC R2, R2 ;  /* 0x0000000200027311 */ /* 0x000e24000020d800 */
[----:B0-----:R0:W-:Y:S01]  /*4490*/  STG.E.64 desc[UR36][R18.64], R2 ;  /* 0x0000000212007986 */ /* 0x0011e2000c101b24 */
[----:B------:R-:W-:Y:S05]  /*44a0*/  BRA `(.L_x_11576) ;  /* 0x0000000000087947 */ /* 0x000fea0003800000 */
.L_x_11603:
[----:B------:R-:W0:Y:S02]  /*44b0*/  F2I.FTZ.U32.TRUNC.NTZ R3, R2 ;  /* 0x0000000200037305 */ /* 0x000e24000021f000 */
[----:B0-----:R0:W-:Y:S02]  /*44c0*/  STG.E desc[UR36][R18.64], R3 ;  /* 0x0000000312007986 */ /* 0x0011e4000c101924 */
.L_x_11576:
[----:B------:R-:W-:-:S07]  /*44d0*/  IADD3 R17, PT, PT, R17, 0x80, RZ ;  /* 0x0000008011117810 */ /* 0x000fce0007ffe0ff */
.L_x_11509:
[----:B------:R-:W-:Y:S05]  /*44e0*/  BSYNC.RECONVERGENT B6 ;  /* 0x0000000000067941 */ /* 0x000fea0003800200 */
.L_x_11508:
[----:B------:R-:W5:Y:S01]  /*44f0*/  LDCU UR4, c[0x0][0x380] ;  /* 0x00007000ff0477ac */ /* 0x000f620008000800 */
[----:B------:R-:W-:Y:S01]  /*4500*/  BSSY.RECONVERGENT B6, `(.L_x_11607) ;  /* 0x000043f000067945 */ /* 0x000fe20003800200 */
[----:B-----5:R-:W-:-:S13]  /*4510*/  ISETP.GE.AND P0, PT, R17, UR4, PT ;  /* 0x0000000411007c0c */ /* 0x020fda000bf06270 */
[----:B------:R-:W-:Y:S05]  /*4520*/  @P0 BRA `(.L_x_11608) ;  /* 0x0000004000f00947 */ /* 0x000fea0003800000 */
[----:B------:R-:W5:Y:S01]  /*4530*/  LDCU UR4, c[0x0][0x388] ;  /* 0x00007100ff0477ac */ /* 0x000f620008000800 */
[----:B01234-:R-:W-:Y:S01]  /*4540*/  CS2R R18, SRZ ;  /* 0x0000000000127805 */ /* 0x01ffe2000001ff00 */
        /* <DEDUP_REMOVED lines=351> */
.L_x_11609:
        /* <DEDUP_REMOVED lines=18> */
.L_x_11614:
[----:B------:R-:W2:Y:S02]  /*5c60*/  LDG.E.U8 R2, desc[UR36][R2.64] ;  /* 0x0000002402027981 */ /* 0x000ea4000c1e1100 */
[----:B--2---:R-:W-:Y:S01]  /*5c70*/  I2FP.F32.U32 R16, R2 ;  /* 0x0000000200107245 */ /* 0x004fe20000201000 */
[----:B------:R-:W-:Y:S06]  /*5c80*/  BRA `(.L_x_11616) ;  /* 0x0000000c00447947 */ /* 0x000fec0003800000 */
.L_x_11613:
        /* <DEDUP_REMOVED lines=9> */
.L_x_11618:
[----:B------:R-:W2:Y:S02]  /*5d20*/  LDG.E R2, desc[UR36][R2.64] ;  /* 0x0000002402027981 */ /* 0x000ea4000c1e1900 */
[----:B--2---:R-:W-:Y:S01]  /*5d30*/  I2FP.F32.S32 R16, R2 ;  /* 0x0000000200107245 */ /* 0x004fe20000201400 */
[----:B------:R-:W-:Y:S06]  /*5d40*/  BRA `(.L_x_11616) ;  /* 0x0000000c00147947 */ /* 0x000fec0003800000 */
.L_x_11617:
[----:B------:R-:W2:Y:S02]  /*5d50*/  LDG.E.U16 R2, desc[UR36][R2.64] ;  /* 0x0000002402027981 */ /* 0x000ea4000c1e1500 */
[----:B--2---:R0:W1:Y:S01]  /*5d60*/  I2F.S16 R16, R2 ;  /* 0x0000000200107306 */ /* 0x0040620000101400 */
[----:B------:R-:W-:Y:S05]  /*5d70*/  BRA `(.L_x_11616) ;  /* 0x0000000c00087947 */ /* 0x000fea0003800000 */
.L_x_11612:
        /* <DEDUP_REMOVED lines=8> */
.L_x_11620:
[----:B------:R-:W2:Y:S02]  /*5e00*/  LDG.E.U16 R2, desc[UR36][R2.64] ;  /* 0x0000002402027981 */ /* 0x000ea4000c1e1500 */
[----:B--2---:R-:W-:Y:S01]  /*5e10*/  HADD2.F32 R16, -RZ, R2.H0_H0 ;  /* 0x20000002ff107230 */ /* 0x004fe20000004100 */
[----:B------:R-:W-:Y:S06]  /*5e20*/  BRA `(.L_x_11616) ;  /* 0x0000000800dc7947 */ /* 0x000fec0003800000 */
.L_x_11619:
        /* <DEDUP_REMOVED lines=8> */
.L_x_11622:
[----:B------:R-:W2:Y:S02]  /*5eb0*/  LDG.E.U16 R2, desc[UR36][R2.64] ;  /* 0x0000002402027981 */ /* 0x000ea4000c1e1500 */
[----:B--2---:R-:W-:Y:S01]  /*5ec0*/  HADD2.F32 R16, -RZ, R2.H0_H0 ;  /* 0x20000002ff107230 */ /* 0x004fe20000004100 */
[----:B------:R-:W-:Y:S06]  /*5ed0*/  BRA `(.L_x_11616) ;  /* 0x0000000800b07947 */ /* 0x000fec0003800000 */
.L_x_11621:
        /* <DEDUP_REMOVED lines=11> */
.L_x_11611:
        /* <DEDUP_REMOVED lines=12> */
.L_x_11625:
        /* <DEDUP_REMOVED lines=11> */
.L_x_11624:
        /* <DEDUP_REMOVED lines=25> */
.L_x_11627:
        /* <DEDUP_REMOVED lines=12> */
.L_x_11626:
[----:B------:R-:W2:Y:S02]  /*6350*/  LDG.E.U16 R2, desc[UR36][R2.64] ;  /* 0x0000002402027981 */ /* 0x000ea4000c1e1500 */
[----:B--2---:R-:W-:Y:S01]  /*6360*/  IMAD.U32 R16, R2, 0x10000, RZ ;  /* 0x0001000002107824 */ /* 0x004fe200078e00ff */
[----:B------:R-:W-:Y:S06]  /*6370*/  BRA `(.L_x_11616) ;  /* 0x0000000400887947 */ /* 0x000fec0003800000 */
.L_x_11623:
        /* <DEDUP_REMOVED lines=11> */
.L_x_11630:
        /* <DEDUP_REMOVED lines=20> */
.L_x_11632:
[----:B------:R-:W-:Y:S05]  /*6570*/  BSYNC.RECONVERGENT B0 ;  /* 0x0000000000007941 */ /* 0x000fea0003800200 */
.L_x_11631:
[----:B------:R-:W-:Y:S01]  /*6580*/  IMAD.SHL.U32 R0, R0, 0x100000, RZ ;  /* 0x0010000000007824 */ /* 0x000fe200078e00ff */
[----:B------:R-:W-:-:S04]  /*6590*/  LEA R2, R2, 0x3b800000, 0x17 ;  /* 0x3b80000002027811 */ /* 0x000fc800078eb8ff */
[----:B------:R-:W-:Y:S01]  /*65a0*/  LOP3.LUT R16, R2, R0, R7, 0xfe, !PT ;  /* 0x0000000002107212 */ /* 0x000fe200078efe07 */
[----:B------:R-:W-:Y:S06]  /*65b0*/  BRA `(.L_x_11616) ;  /* 0x0000000000f87947 */ /* 0x000fec0003800000 */
.L_x_11629:
        /* <DEDUP_REMOVED lines=20> */
.L_x_11634:
[----:B------:R-:W-:Y:S05]  /*6700*/  BSYNC.RECONVERGENT B0 ;  /* 0x0000000000007941 */ /* 0x000fea0003800200 */
.L_x_11633:
[----:B------:R-:W-:Y:S02]  /*6710*/  SHF.L.U32 R0, R0, 0x15, RZ ;  /* 0x0000001500007819 */ /* 0x000fe400000006ff */
[----:B------:R-:W-:-:S04]  /*6720*/  LEA R2, R2, 0x37800000, 0x17 ;  /* 0x3780000002027811 */ /* 0x000fc800078eb8ff */
[----:B------:R-:W-:Y:S01]  /*6730*/  LOP3.LUT R16, R2, R0, R7, 0xfe, !PT ;  /* 0x0000000002107212 */ /* 0x000fe200078efe07 */
[----:B------:R-:W-:Y:S06]  /*6740*/  BRA `(.L_x_11616) ;  /* 0x0000000000947947 */ /* 0x000fec0003800000 */
.L_x_11628:
        /* <DEDUP_REMOVED lines=14> */
.L_x_11615:
        /* <DEDUP_REMOVED lines=16> */
.L_x_11637:
[----:B------:R-:W-:Y:S01]  /*6930*/  IMAD.MOV.U32 R16, RZ, RZ, RZ ;  /* 0x000000ffff107224 */ /* 0x000fe200078e00ff */
[----:B------:R-:W-:Y:S06]  /*6940*/  BRA `(.L_x_11616) ;  /* 0x0000000000147947 */ /* 0x000fec0003800000 */
.L_x_11636:
[----:B------:R-:W2:Y:S02]  /*6950*/  LDG.E.64 R2, desc[UR36][R2.64] ;  /* 0x0000002402027981 */ /* 0x000ea4000c1e1b00 */
[----:B--2---:R0:W1:Y:S02]  /*6960*/  I2F.U64 R16, R2 ;  /* 0x0000000200107312 */ /* 0x0040640000301000 */
[----:B01----:R-:W-:Y:S05]  /*6970*/  BRA `(.L_x_11616) ;  /* 0x0000000000087947 */ /* 0x003fea0003800000 */
.L_x_11635:
[----:B------:R-:W2:Y:S02]  /*6980*/  LDG.E R2, desc[UR36][R2.64] ;  /* 0x0000002402027981 */ /* 0x000ea4000c1e1900 */
[----:B--2---:R-:W-:-:S07]  /*6990*/  I2FP.F32.U32 R16, R2 ;  /* 0x0000000200107245 */ /* 0x004fce0000201000 */
.L_x_11616:
[----:B------:R-:W-:Y:S05]  /*69a0*/  BSYNC.RECONVERGENT B7 ;  /* 0x0000000000077941 */ /* 0x000fea0003800200 */
.L_x_11610:
        /* <DEDUP_REMOVED lines=18> */
.L_x_11642:
[----:B------:R-:W2:Y:S02]  /*6ad0*/  LDG.E.U8 R2, desc[UR36][R2.64] ;  /* 0x0000002402027981 */ /* 0x000ea4000c1e1100 */
[----:B--2---:R-:W-:Y:S01]  /*6ae0*/  I2FP.F32.U32 R7, R2 ;  /* 0x0000000200077245 */ /* 0x004fe20000201000 */
[----:B------:R-:W-:Y:S06]  /*6af0*/  BRA `(.L_x_11644) ;  /* 0x0000000c00447947 */ /* 0x000fec0003800000 */
.L_x_11641:
        /* <DEDUP_REMOVED lines=9> */
.L_x_11646:
[----:B------:R-:W2:Y:S02]  /*6b90*/  LDG.E R2, desc[UR36][R2.64] ;  /* 0x0000002402027981 */ /* 0x000ea4000c1e1900 */
[----:B--2---:R-:W-:Y:S01]  /*6ba0*/  I2FP.F32.S32 R7, R2 ;  /* 0x0000000200077245 */ /* 0x004fe20000201400 */
[----:B------:R-:W-:Y:S06]  /*6bb0*/  BRA `(.L_x_11644) ;  /* 0x0000000c00147947 */ /* 0x000fec0003800000 */
.L_x_11645:
[----:B------:R-:W2:Y:S02]  /*6bc0*/  LDG.E.U16 R2, desc[UR36][R2.64] ;  /* 0x0000002402027981 */ /* 0x000ea4000c1e1500 */
[----:B--2---:R4:W0:Y:S01]  /*6bd0*/  I2F.S16 R7, R2 ;  /* 0x0000000200077306 */ /* 0x0048220000101400 */
[----:B------:R-:W-:Y:S05]  /*6be0*/  BRA `(.L_x_11644) ;  /* 0x0000000c00087947 */ /* 0x000fea0003800000 */
.L_x_11640:
        /* <DEDUP_REMOVED lines=8> */
.L_x_11648:
[----:B------:R-:W2:Y:S02]  /*6c70*/  LDG.E.U16 R2, desc[UR36][R2.64] ;  /* 0x0000002402027981 */ /* 0x000ea4000c1e1500 */
[----:B--2---:R-:W-:Y:S01]  /*6c80*/  HADD2.F32 R7, -RZ, R2.H0_H0 ;  /* 0x20000002ff077230 */ /* 0x004fe20000004100 */
[----:B------:R-:W-:Y:S06]  /*6c90*/  BRA `(.L_x_11644) ;  /* 0x0000000800dc7947 */ /* 0x000fec0003800000 */
.L_x_11647:
        /* <DEDUP_REMOVED lines=8> */
.L_x_11650:
[----:B------:R-:W2:Y:S02]  /*6d20*/  LDG.E.U16 R2, desc[UR36][R2.64] ;  /* 0x0000002402027981 */ /* 0x000ea4000c1e1500 */
[----:B--2---:R-:W-:Y:S01]  /*6d30*/  HADD2.F32 R7, -RZ, R2.H0_H0 ;  /* 0x20000002ff077230 */ /* 0x004fe20000004100 */
[----:B------:R-:W-:Y:S06]  /*6d40*/  BRA `(.L_x_11644) ;  /* 0x0000000800b07947 */ /* 0x000fec0003800000 */
.L_x_11649:
        /* <DEDUP_REMOVED lines=11> */
.L_x_11639:
        /* <DEDUP_REMOVED lines=12> */
.L_x_11653:
        /* <DEDUP_REMOVED lines=11> */
.L_x_11652:
        /* <DEDUP_REMOVED lines=25> */
.L_x_11655:
        /* <DEDUP_REMOVED lines=12> */
.L_x_11654:
[----:B------:R-:W2:Y:S02]  /*71c0*/  LDG.E.U16 R2, desc[UR36][R2.64] ;  /* 0x0000002402027981 */ /* 0x000ea4000c1e1500 */
[----:B--2---:R-:W-:Y:S01]  /*71d0*/  SHF.L.U32 R7, R2, 0x10, RZ ;  /* 0x0000001002077819 */ /* 0x004fe200000006ff */
[----:B------:R-:W-:Y:S06]  /*71e0*/  BRA `(.L_x_11644) ;  /* 0x0000000400887947 */ /* 0x000fec0003800000 */
.L_x_11651:
        /* <DEDUP_REMOVED lines=11> */
.L_x_11658:
        /* <DEDUP_REMOVED lines=20> */
.L_x_11660:
[----:B------:R-:W-:Y:S05]  /*73e0*/  BSYNC.RECONVERGENT B0 ;  /* 0x0000000000007941 */ /* 0x000fea0003800200 */
.L_x_11659:
[----:B------:R-:W-:Y:S01]  /*73f0*/  IMAD.SHL.U32 R0, R0, 0x100000, RZ ;  /* 0x0010000000007824 */ /* 0x000fe200078e00ff */
[----:B------:R-:W-:-:S04]  /*7400*/  LEA R2, R2, 0x3b800000, 0x17 ;  /* 0x3b80000002027811 */ /* 0x000fc800078eb8ff */
[----:B------:R-:W-:Y:S01]  /*7410*/  LOP3.LUT R7, R2, R0, R7, 0xfe, !PT ;  /* 0x0000000002077212 */ /* 0x000fe200078efe07 */
[----:B------:R-:W-:Y:S06]  /*7420*/  BRA `(.L_x_11644) ;  /* 0x0000000000f87947 */ /* 0x000fec0003800000 */
.L_x_11657:
        /* <DEDUP_REMOVED lines=20> */
.L_x_11662:
[----:B------:R-:W-:Y:S05]  /*7570*/  BSYNC.RECONVERGENT B0 ;  /* 0x0000000000007941 */ /* 0x000fea0003800200 */
.L_x_11661:
[----:B------:R-:W-:Y:S01]  /*7580*/  IMAD.SHL.U32 R0, R0, 0x200000, RZ ;  /* 0x0020000000007824 */ /* 0x000fe200078e00ff */
[----:B------:R-:W-:-:S04]  /*7590*/  LEA R2, R2, 0x37800000, 0x17 ;  /* 0x3780000002027811 */ /* 0x000fc800078eb8ff */
[----:B------:R-:W-:Y:S01]  /*75a0*/  LOP3.LUT R7, R2, R0, R7, 0xfe, !PT ;  /* 0x0000000002077212 */ /* 0x000fe200078efe07 */
[----:B------:R-:W-:Y:S06]  /*75b0*/  BRA `(.L_x_11644) ;  /* 0x0000000000947947 */ /* 0x000fec0003800000 */
.L_x_11656:
        /* <DEDUP_REMOVED lines=14> */
.L_x_11643:
[----:B------:R-:W-:Y:S01]  /*76a0*/  MOV R2, 0x0 ;  /* 0x0000000000027802 */ /* 0x000fe20000000f00 */
[----:B------:R-:W0:Y:S01]  /*76b0*/  LDCU.64 UR4, c[0x4][0x128] ;  /* 0x01002500ff0477ac */ /* 0x000e220008000a00 */
[----:B------:R-:W-:Y:S02]  /*76c0*/  HFMA2 R12, -RZ, RZ, 0, 5.9604644775390625e-08 ;  /* 0x00000001ff0c7431 */ /* 0x000fe400000001ff */
[----:B------:R-:W-:Y:S01]  /*76d0*/  IMAD.MOV.U32 R8, RZ, RZ, 0x4e ;  /* 0x0000004eff087424 */ /* 0x000fe200078e00ff */
[----:B------:R-:W2:Y:S01]  /*76e0*/  LDCU.64 UR6, c[0x4][0x130] ;  /* 0x01002600ff0677ac */ /* 0x000ea20008000a00 */
[----:B------:R-:W4:Y:S01]  /*76f0*/  LDC.64 R2, c[0x4][R2] ;  /* 0x0100000002027b82 */ /* 0x000f220000000a00 */
[----:B------:R-:W-:Y:S01]  /*7700*/  IMAD.MOV.U32 R13, RZ, RZ, RZ ;  /* 0x000000ffff0d7224 */ /* 0x000fe200078e00ff */
[----:B------:R-:W1:Y:S01]  /*7710*/  LDCU.64 UR8, c[0x4][0x18] ;  /* 0x01000300ff0877ac */ /* 0x000e620008000a00 */
[----:B0-----:R-:W-:Y:S01]  /*7720*/  IMAD.U32 R4, RZ, RZ, UR4 ;  /* 0x00000004ff047e24 */ /* 0x001fe2000f8e00ff */
[----:B------:R-:W-:Y:S01]  /*7730*/  MOV R5, UR5 ;  /* 0x0000000500057c02 */ /* 0x000fe20008000f00 */
[----:B--2---:R-:W-:-:S02]  /*7740*/  IMAD.U32 R6, RZ, RZ, UR6 ;  /* 0x00000006ff067e24 */ /* 0x004fc4000f8e00ff */
[----:B------:R-:W-:Y:S01]  /*7750*/  IMAD.U32 R7, RZ, RZ, UR7 ;  /* 0x00000007ff077e24 */ /* 0x000fe2000f8e00ff */
[----:B-1----:R-:W-:Y:S01]  /*7760*/  MOV R10, UR8 ;  /* 0x00000008000a7c02 */ /* 0x002fe20008000f00 */
[----:B------:R-:W-:-:S07]  /*7770*/  IMAD.U32 R11, RZ, RZ, UR9 ;  /* 0x00000009ff0b7e24 */ /* 0x000fce000f8e00ff */
[----:B------:R-:W-:-:S07]  /*7780*/  LEPC R20, `(.L_x_11665) ;  /* 0x000000001014794e */ /* 0x000fce0000000000 */
[----:B---345:R-:W-:Y:S05]  /*7790*/  CALL.ABS.NOINC R2 ;  /* 0x0000000002007343 */ /* 0x038fea0003c00000 */
.L_x_11665:
[----:B------:R-:W-:Y:S01]  /*77a0*/  IMAD.MOV.U32 R7, RZ, RZ, RZ ;  /* 0x000000ffff077224 */ /* 0x000fe200078e00ff */
[----:B------:R-:W-:Y:S06]  /*77b0*/  BRA `(.L_x_11644) ;  /* 0x0000000000147947 */ /* 0x000fec0003800000 */
.L_x_11664:
[----:B------:R-:W2:Y:S02]  /*77c0*/  LDG.E.64 R2, desc[UR36][R2.64] ;  /* 0x0000002402027981 */ /* 0x000ea4000c1e1b00 */
[----:B--2---:R0:W2:Y:S02]  /*77d0*/  I2F.U64 R7, R2 ;  /* 0x0000000200077312 */ /* 0x0040a40000301000 */
[----:B0-2---:R-:W-:Y:S05]  /*77e0*/  BRA `(.L_x_11644) ;  /* 0x0000000000087947 */ /* 0x005fea0003800000 */
.L_x_11663:
[----:B------:R-:W2:Y:S02]  /*77f0*/  LDG.E R2, desc[UR36][R2.64] ;  /* 0x0000002402027981 */ /* 0x000ea4000c1e1900 */
[----:B--2---:R-:W-:-:S07]  /*7800*/  I2FP.F32.U32 R7, R2 ;  /* 0x0000000200077245 */ /* 0x004fce0000201000 */
.L_x_11644:
[----:B------:R-:W-:Y:S05]  /*7810*/  BSYNC.RECONVERGENT B7 ;  /* 0x0000000000077941 */ /* 0x000fea0003800200 */
.L_x_11638:
[----:B0-2--5:R-:W-:Y:S01]  /*7820*/  FADD.FTZ R0, |R7|, -RZ ;  /* 0x800000ff07007221 */ /* 0x025fe20000010200 */
[C---:B-1-3--:R-:W-:Y:S01]  /*7830*/  FADD.FTZ R3, |R16|.reuse, -RZ ;  /* 0x800000ff10037221 */ /* 0x04afe20000010200 */
[----:B------:R-:W-:Y:S01]  /*7840*/  FSETP.GT.FTZ.AND P5, PT, |R16|, |R7|, PT ;  /* 0x400000071000720b */ /* 0x000fe20003fb4200 */
[----:B------:R-:W0:Y:S01]  /*7850*/  LDCU.64 UR4, c[0x0][0x5e8] ;  /* 0x0000bd00ff0477ac */ /* 0x000e220008000a00 */
[----:B------:R-:W-:Y:S02]  /*7860*/  BSSY.RECONVERGENT B1, `(.L_x_11666) ;  /* 0x0000010000017945 */ /* 0x000fe40003800200 */
[----:B------:R-:W-:Y:S02]  /*7870*/  FSEL R9, R3, R0, P5 ;  /* 0x0000000003097208 */ /* 0x000fe40002800000 */
[----:B------:R-:W-:Y:S02]  /*7880*/  FSEL R0, R0, R3, P5 ;  /* 0x0000000300007208 */ /* 0x000fe40002800000 */
[----:B----4-:R-:W1:Y:S08]  /*7890*/  MUFU.RCP R2, R9 ;  /* 0x0000000900027308 */ /* 0x010e700000001000 */
        /* <DEDUP_REMOVED lines=12> */
.L_x_11667:
[----:B------:R-:W-:Y:S05]  /*7960*/  BSYNC.RECONVERGENT B1 ;  /* 0x0000000000017941 */ /* 0x000fea0003800200 */
.L_x_11666:
[----:B------:R-:W-:Y:S02]  /*7970*/  IMAD.MOV.U32 R3, RZ, RZ, 0x3b33710b ;  /* 0x3b33710bff037424 */ /* 0x000fe400078e00ff */
[----:B------:R-:W-:Y:S01]  /*7980*/  FMUL.FTZ R0, R2, R2 ;  /* 0x0000000202007220 */ /* 0x000fe20000410000 */
[----:B------:R-:W-:Y:S01]  /*7990*/  MOV R5, 0x3f6ee581 ;  /* 0x3f6ee58100057802 */ /* 0x000fe20000000f00 */
[----:B------:R-:W-:Y:S01]  /*79a0*/  UPRMT UR4, UR43, 0x9910, URZ ;  /* 0x000099102b047896 */ /* 0x000fe200080000ff */
[C---:B------:R-:W-:Y:S01]  /*79b0*/  ISETP.GE.AND P0, PT, R7.reuse, RZ, PT ;  /* 0x000000ff0700720c */ /* 0x040fe20003f06270 */
[C---:B------:R-:W-:Y:S01]  /*79c0*/  FFMA.FTZ R3, R0.reuse, R3, -0.015681877732276916504 ;  /* 0xbc80774800037423 */ /* 0x040fe20000010003 */
[----:B------:R-:W-:Y:S01]  /*79d0*/  FSETP.NEU.FTZ.AND P2, PT, |R7|, |R16|, PT ;  /* 0x400000100700720b */ /* 0x000fe20003f5d200 */
[----:B------:R-:W-:Y:S01]  /*79e0*/  UISETP.GT.AND UP0, UPT, UR4, 0x9, UPT ;  /* 0x000000090400788c */ /* 0x000fe2000bf04270 */
        /* <DEDUP_REMOVED lines=33> */
.L_x_11671:
[----:B------:R-:W0:Y:S02]  /*7c00*/  F2I.S64.TRUNC R2, R2 ;  /* 0x0000000200027311 */ /* 0x000e24000020d900 */
[----:B0-----:R-:W-:-:S05]  /*7c10*/  IMAD.MOV.U32 R5, RZ, RZ, R2 ;  /* 0x000000ffff057224 */ /* 0x001fca00078e0002 */
[----:B------:R0:W-:Y:S01]  /*7c20*/  STG.E.U8 desc[UR36][R18.64], R5 ;  /* 0x0000000512007986 */ /* 0x0001e2000c101124 */
[----:B------:R-:W-:Y:S05]  /*7c30*/  BRA `(.L_x_11673) ;  /* 0x0000000c00287947 */ /* 0x000fea0003800000 */
.L_x_11670:
        /* <DEDUP_REMOVED lines=9> */
.L_x_11675:
[----:B------:R-:W0:Y:S02]  /*7cd0*/  F2I.FTZ.TRUNC.NTZ R3, R2 ;  /* 0x0000000200037305 */ /* 0x000e24000021f100 */
[----:B0-----:R0:W-:Y:S01]  /*7ce0*/  STG.E desc[UR36][R18.64], R3 ;  /* 0x0000000312007986 */ /* 0x0011e2000c101924 */
[----:B------:R-:W-:Y:S05]  /*7cf0*/  BRA `(.L_x_11673) ;  /* 0x0000000800f87947 */ /* 0x000fea0003800000 */
.L_x_11674:
[----:B------:R-:W0:Y:S02]  /*7d00*/  F2I.FTZ.TRUNC.NTZ R3, R2 ;  /* 0x0000000200037305 */ /* 0x000e24000021f100 */
[----:B0-----:R0:W-:Y:S01]  /*7d10*/  STG.E.U16 desc[UR36][R18.64], R3 ;  /* 0x0000000312007986 */ /* 0x0011e2000c101524 */
[----:B------:R-:W-:Y:S05]  /*7d20*/  BRA `(.L_x_11673) ;  /* 0x0000000800ec7947 */ /* 0x000fea0003800000 */
.L_x_11669:
        /* <DEDUP_REMOVED lines=8> */
.L_x_11677:
[----:B------:R-:W-:-:S05]  /*7db0*/  F2FP.F16.F32.PACK_AB R2, RZ, R2 ;  /* 0x00000002ff02723e */ /* 0x000fca00000000ff */
[----:B------:R0:W-:Y:S01]  /*7dc0*/  STG.E.U16 desc[UR36][R18.64], R2 ;  /* 0x0000000212007986 */ /* 0x0001e2000c101524 */
[----:B------:R-:W-:Y:S05]  /*7dd0*/  BRA `(.L_x_11673) ;  /* 0x0000000800c07947 */ /* 0x000fea0003800000 */
.L_x_11676:
        /* <DEDUP_REMOVED lines=9> */
.L_x_11679:
[----:B------:R-:W-:-:S04]  /*7e70*/  F2FP.F16.F32.PACK_AB R3, RZ, R2 ;  /* 0x00000002ff03723e */ /* 0x000fc800000000ff */
[----:B------:R-:W-:-:S05]  /*7e80*/  PRMT R3, R3, 0x5410, RZ ;  /* 0x0000541003037816 */ /* 0x000fca00000000ff */
[----:B------:R0:W-:Y:S01]  /*7e90*/  STG.E desc[UR36][R18.64], R3 ;  /* 0x0000000312007986 */ /* 0x0001e2000c101924 */
[----:B------:R-:W-:Y:S05]  /*7ea0*/  BRA `(.L_x_11673) ;  /* 0x00000008008c7947 */ /* 0x000fea0003800000 */
.L_x_11678:
[----:B------:R-:W-:-:S06]  /*7eb0*/  FMUL.FTZ R2, R2, 1 ;  /* 0x3f80000002027820 */ /* 0x000fcc0000410000 */
[----:B------:R-:W0:Y:S02]  /*7ec0*/  F2F.F64.F32 R2, R2 ;  /* 0x0000000200027310 */ /* 0x000e240000201800 */
[----:B0-----:R0:W-:Y:S01]  /*7ed0*/  STG.E.64 desc[UR36][R18.64], R2 ;  /* 0x0000000212007986 */ /* 0x0011e2000c101b24 */
[----:B------:R-:W-:Y:S05]  /*7ee0*/  BRA `(.L_x_11673) ;  /* 0x00000008007c7947 */ /* 0x000fea0003800000 */
.L_x_11668:
        /* <DEDUP_REMOVED lines=13> */
.L_x_11683:
        /* <DEDUP_REMOVED lines=16> */
.L_x_11686:
[----:B------:R-:W-:-:S04]  /*80c0*/  SHF.R.U32.HI R2, RZ, 0x18, R2 ;  /* 0x00000018ff027819 */ /* 0x000fc80000011602 */
[----:B------:R-:W-:-:S04]  /*80d0*/  LOP3.LUT R2, R3, 0x80, R2, 0xf8, !PT ;  /* 0x0000008003027812 */ /* 0x000fc800078ef802 */
[----:B------:R-:W-:-:S07]  /*80e0*/  PRMT R9, R2, 0x7610, R9 ;  /* 0x0000761002097816 */ /* 0x000fce0000000009 */
.L_x_11685:
[----:B------:R-:W-:Y:S05]  /*80f0*/  BSYNC.RECONVERGENT B0 ;  /* 0x0000000000007941 */ /* 0x000fea0003800200 */
.L_x_11684:
[----:B------:R0:W-:Y:S01]  /*8100*/  STG.E.U8 desc[UR36][R18.64], R9 ;  /* 0x0000000912007986 */ /* 0x0001e2000c101124 */
[----:B------:R-:W-:Y:S05]  /*8110*/  BRA `(.L_x_11673) ;  /* 0x0000000400f07947 */ /* 0x000fea0003800000 */
.L_x_11682:
        /* <DEDUP_REMOVED lines=16> */
.L_x_11689:
[----:B------:R-:W-:-:S04]  /*8220*/  SHF.R.U32.HI R2, RZ, 0x18, R2 ;  /* 0x00000018ff027819 */ /* 0x000fc80000011602 */
[----:B------:R-:W-:-:S04]  /*8230*/  LOP3.LUT R3, R3, 0x80, R2, 0xf8, !PT ;  /* 0x0000008003037812 */ /* 0x000fc800078ef802 */
[----:B------:R-:W-:-:S07]  /*8240*/  PRMT R9, R3, 0x7610, R9 ;  /* 0x0000761003097816 */ /* 0x000fce0000000009 */
.L_x_11688:
[----:B------:R-:W-:Y:S05]  /*8250*/  BSYNC.RECONVERGENT B0 ;  /* 0x0000000000007941 */ /* 0x000fea0003800200 */
.L_x_11687:
[----:B------:R0:W-:Y:S01]  /*8260*/  STG.E.U8 desc[UR36][R18.64], R9 ;  /* 0x0000000912007986 */ /* 0x0001e2000c101124 */
[----:B------:R-:W-:Y:S05]  /*8270*/  BRA `(.L_x_11673) ;  /* 0x0000000400987947 */ /* 0x000fea0003800000 */
.L_x_11681:
        /* <DEDUP_REMOVED lines=21> */
.L_x_11691:
[----:B------:R-:W0:Y:S02]  /*83d0*/  F2I.U64.TRUNC R2, R2 ;  /* 0x0000000200027311 */ /* 0x000e24000020d800 */
[----:B0-----:R0:W-:Y:S01]  /*83e0*/  STG.E.64 desc[UR36][R18.64], R2 ;  /* 0x0000000212007986 */ /* 0x0011e2000c101b24 */
[----:B------:R-:W-:Y:S05]  /*83f0*/  BRA `(.L_x_11673) ;  /* 0x0000000400387947 */ /* 0x000fea0003800000 */
.L_x_11690:
[----:B------:R-:W0:Y:S02]  /*8400*/  F2I.FTZ.U32.TRUNC.NTZ R3, R2 ;  /* 0x0000000200037305 */ /* 0x000e24000021f000 */
[----:B0-----:R0:W-:Y:S01]  /*8410*/  STG.E desc[UR36][R18.64], R3 ;  /* 0x0000000312007986 */ /* 0x0011e2000c101924 */
[----:B------:R-:W-:Y:S05]  /*8420*/  BRA `(.L_x_11673) ;  /* 0x00000004002c7947 */ /* 0x000fea0003800000 */
.L_x_11680:
        /* <DEDUP_REMOVED lines=10> */
.L_x_11693:
[----:B------:R-:W-:Y:S01]  /*84d0*/  FMUL.FTZ R4, R2, 1 ;  /* 0x3f80000002047820 */ /* 0x000fe20000410000 */
[----:B------:R-:W-:-:S05]  /*84e0*/  CS2R R6, SRZ ;  /* 0x0000000000067805 */ /* 0x000fca000001ff00 */
[----:B------:R-:W0:Y:S02]  /*84f0*/  F2F.F64.F32 R4, R4 ;  /* 0x0000000400047310 */ /* 0x000e240000201800 */
[----:B0-----:R4:W-:Y:S01]  /*8500*/  STG.E.128 desc[UR36][R18.64], R4 ;  /* 0x0000000412007986 */ /* 0x0019e2000c101d24 */
[----:B------:R-:W-:Y:S05]  /*8510*/  BRA `(.L_x_11673) ;  /* 0x0000000000f07947 */ /* 0x000fea0003800000 */
.L_x_11692:
[----:B------:R-:W-:-:S09]  /*8520*/  UISETP.NE.AND UP0, UPT, UR4, 0xf, UPT ;  /* 0x0000000f0400788c */ /* 0x000fd2000bf05270 */
[----:B------:R-:W-:Y:S05]  /*8530*/  BRA.U !UP0, `(.L_x_11694) ;  /* 0x0000000108e07547 */ /* 0x000fea000b800000 */
[----:B------:R-:W-:-:S09]  /*8540*/  UISETP.NE.AND UP0, UPT, UR4, 0x17, UPT ;  /* 0x000000170400788c */ /* 0x000fd2000bf05270 */
[----:B------:R-:W-:Y:S05]  /*8550*/  BRA.U !UP0, `(.L_x_11695) ;  /* 0x00000001088c7547 */ /* 0x000fea000b800000 */
[----:B------:R-:W-:-:S09]  /*8560*/  UISETP.NE.AND UP0, UPT, UR4, 0x18, UPT ;  /* 0x000000180400788c */ /* 0x000fd2000bf05270 */
[----:B------:R-:W-:Y:S05]  /*8570*/  BRA.U !UP0, `(.L_x_11696) ;  /* 0x0000000108447547 */ /* 0x000fea000b800000 */
.L_x_11672:
        /* <DEDUP_REMOVED lines=16> */
.L_x_11697:
[----:B------:R-:W-:Y:S05]  /*8680*/  BRA `(.L_x_11673) ;  /* 0x0000000000947947 */ /* 0x000fea0003800000 */
.L_x_11696:
        /* <DEDUP_REMOVED lines=12> */
.L_x_11699:
[----:B------:R-:W-:Y:S05]  /*8750*/  BSYNC.RECONVERGENT B0 ;  /* 0x0000000000007941 */ /* 0x000fea0003800200 */
.L_x_11698:
[----:B------:R-:W-:-:S05]  /*8760*/  LOP3.LUT R3, R0, 0x80, R5, 0xf8, !PT ;  /* 0x0000008000037812 */ /* 0x000fca00078ef805 */
[----:B------:R2:W-:Y:S01]  /*8770*/  STG.E.U8 desc[UR36][R18.64], R3 ;  /* 0x0000000312007986 */ /* 0x0005e2000c101124 */
[----:B------:R-:W-:Y:S05]  /*8780*/  BRA `(.L_x_11673) ;  /* 0x0000000000547947 */ /* 0x000fea0003800000 */
.L_x_11695:
        /* <DEDUP_REMOVED lines=11> */
.L_x_11701:
[----:B------:R-:W-:Y:S01]  /*8840*/  IMAD.MOV.U32 R0, RZ, RZ, 0x7f ;  /* 0x0000007fff007424 */ /* 0x000fe200078e00ff */
[----:B------:R-:W-:-:S04]  /*8850*/  ISETP.GT.U32.AND P0, PT, R4, 0x7f800000, PT ;  /* 0x7f8000000400780c */ /* 0x000fc80003f04070 */
[----:B------:R-:W-:-:S09]  /*8860*/  SEL R0, R0, 0x7c, P0 ;  /* 0x0000007c00007807 */ /* 0x000fd20000000000 */
.L_x_11702:
[----:B------:R-:W-:Y:S05]  /*8870*/  BSYNC.RECONVERGENT B0 ;  /* 0x0000000000007941 */ /* 0x000fea0003800200 */
.L_x_11700:
[----:B------:R-:W-:-:S04]  /*8880*/  SHF.R.U32.HI R3, RZ, 0x18, R2 ;  /* 0x00000018ff037819 */ /* 0x000fc80000011602 */
[----:B------:R-:W-:-:S05]  /*8890*/  LOP3.LUT R3, R0, 0x80, R3, 0xf8, !PT ;  /* 0x0000008000037812 */ /* 0x000fca00078ef803 */
[----:B------:R1:W-:Y:S01]  /*88a0*/  STG.E.U8 desc[UR36][R18.64], R3 ;  /* 0x0000000312007986 */ /* 0x0003e2000c101124 */
[----:B------:R-:W-:Y:S05]  /*88b0*/  BRA `(.L_x_11673) ;  /* 0x0000000000087947 */ /* 0x000fea0003800000 */
.L_x_11694:
[----:B------:R-:W-:-:S05]  /*88c0*/  F2FP.BF16.F32.PACK_AB R2, RZ, R2 ;  /* 0x00000002ff02723e */ /* 0x000fca00000010ff */
[----:B------:R0:W-:Y:S02]  /*88d0*/  STG.E.U16 desc[UR36][R18.64], R2 ;  /* 0x0000000212007986 */ /* 0x0001e4000c101524 */
.L_x_11673:
[----:B------:R-:W-:-:S07]  /*88e0*/  IADD3 R17, PT, PT, R17, 0x80, RZ ;  /* 0x0000008011117810 */ /* 0x000fce0007ffe0ff */
.L_x_11608:
[----:B------:R-:W-:Y:S05]  /*88f0*/  BSYNC.RECONVERGENT B6 ;  /* 0x0000000000067941 */ /* 0x000fea0003800200 */
.L_x_11607:
        /* <DEDUP_REMOVED lines=357> */
.L_x_11705:
        /* <DEDUP_REMOVED lines=18> */
.L_x_11710:
[----:B------:R-:W2:Y:S02]  /*a070*/  LDG.E.U8 R2, desc[UR36][R2.64] ;  /* 0x0000002402027981 */ /* 0x000ea4000c1e1100 */
[----:B--2---:R-:W-:Y:S01]  /*a080*/  I2FP.F32.U32 R16, R2 ;  /* 0x0000000200107245 */ /* 0x004fe20000201000 */
[----:B------:R-:W-:Y:S06]  /*a090*/  BRA `(.L_x_11712) ;  /* 0x0000000c00447947 */ /* 0x000fec0003800000 */
.L_x_11709:
        /* <DEDUP_REMOVED lines=9> */
.L_x_11714:
[----:B------:R-:W2:Y:S02]  /*a130*/  LDG.E R2, desc[UR36][R2.64] ;  /* 0x0000002402027981 */ /* 0x000ea4000c1e1900 */
[----:B--2---:R-:W-:Y:S01]  /*a140*/  I2FP.F32.S32 R16, R2 ;  /* 0x0000000200107245 */ /* 0x004fe20000201400 */
[----:B------:R-:W-:Y:S06]  /*a150*/  BRA `(.L_x_11712) ;  /* 0x0000000c00147947 */ /* 0x000fec0003800000 */
.L_x_11713:
[----:B------:R-:W2:Y:S02]  /*a160*/  LDG.E.U16 R2, desc[UR36][R2.64] ;  /* 0x0000002402027981 */ /* 0x000ea4000c1e1500 */
[----:B--2---:R0:W1:Y:S01]  /*a170*/  I2F.S16 R16, R2 ;  /* 0x0000000200107306 */ /* 0x0040620000101400 */
[----:B------:R-:W-:Y:S05]  /*a180*/  BRA `(.L_x_11712) ;  /* 0x0000000c00087947 */ /* 0x000fea0003800000 */
.L_x_11708:
        /* <DEDUP_REMOVED lines=8> */
.L_x_11716:
[----:B------:R-:W2:Y:S02]  /*a210*/  LDG.E.U16 R2, desc[UR36][R2.64] ;  /* 0x0000002402027981 */ /* 0x000ea4000c1e1500 */
[----:B--2---:R-:W-:Y:S01]  /*a220*/  HADD2.F32 R16, -RZ, R2.H0_H0 ;  /* 0x20000002ff107230 */ /* 0x004fe20000004100 */
[----:B------:R-:W-:Y:S06]  /*a230*/  BRA `(.L_x_11712) ;  /* 0x0000000800dc7947 */ /* 0x000fec0003800000 */
.L_x_11715:
        /* <DEDUP_REMOVED lines=8> */
.L_x_11718:
[----:B------:R-:W2:Y:S02]  /*a2c0*/  LDG.E.U16 R2, desc[UR36][R2.64] ;  /* 0x0000002402027981 */ /* 0x000ea4000c1e1500 */
[----:B--2---:R-:W-:Y:S01]  /*a2d0*/  HADD2.F32 R16, -RZ, R2.H0_H0 ;  /* 0x20000002ff107230 */ /* 0x004fe20000004100 */
[----:B------:R-:W-:Y:S06]  /*a2e0*/  BRA `(.L_x_11712) ;  /* 0x0000000800b07947 */ /* 0x000fec0003800000 */
.L_x_11717:
        /* <DEDUP_REMOVED lines=11> */
.L_x_11707:
        /* <DEDUP_REMOVED lines=12> */
.L_x_11721:
        /* <DEDUP_REMOVED lines=11> */
.L_x_11720:
        /* <DEDUP_REMOVED lines=25> */
.L_x_11723:
        /* <DEDUP_REMOVED lines=12> */
.L_x_11722:
[----:B------:R-:W2:Y:S02]  /*a760*/  LDG.E.U16 R2, desc[UR36][R2.64] ;  /* 0x0000002402027981 */ /* 0x000ea4000c1e1500 */
[----:B--2---:R-:W-:Y:S01]  /*a770*/  IMAD.U32 R16, R2, 0x10000, RZ ;  /* 0x0001000002107824 */ /* 0x004fe200078e00ff */
[----:B------:R-:W-:Y:S06]  /*a780*/  BRA `(.L_x_11712) ;  /* 0x0000000400887947 */ /* 0x000fec0003800000 */
.L_x_11719:
        /* <DEDUP_REMOVED lines=11> */
.L_x_11726:
        /* <DEDUP_REMOVED lines=20> */
.L_x_11728:
[----:B------:R-:W-:Y:S05]  /*a980*/  BSYNC.RECONVERGENT B0 ;  /* 0x0000000000007941 */ /* 0x000fea0003800200 */
.L_x_11727:
[----:B------:R-:W-:Y:S01]  /*a990*/  IMAD.SHL.U32 R0, R0, 0x100000, RZ ;  /* 0x0010000000007824 */ /* 0x000fe200078e00ff */
[----:B------:R-:W-:-:S04]  /*a9a0*/  LEA R2, R2, 0x3b800000, 0x17 ;  /* 0x3b80000002027811 */ /* 0x000fc800078eb8ff */
[----:B------:R-:W-:Y:S01]  /*a9b0*/  LOP3.LUT R16, R2, R0, R7, 0xfe, !PT ;  /* 0x0000000002107212 */ /* 0x000fe200078efe07 */
[----:B------:R-:W-:Y:S06]  /*a9c0*/  BRA `(.L_x_11712) ;  /* 0x0000000000f87947 */ /* 0x000fec0003800000 */
.L_x_11725:
        /* <DEDUP_REMOVED lines=20> */
.L_x_11730:
[----:B------:R-:W-:Y:S05]  /*ab10*/  BSYNC.RECONVERGENT B0 ;  /* 0x0000000000007941 */ /* 0x000fea0003800200 */
.L_x_11729:
[----:B------:R-:W-:Y:S02]  /*ab20*/  SHF.L.U32 R0, R0, 0x15, RZ ;  /* 0x0000001500007819 */ /* 0x000fe400000006ff */
[----:B------:R-:W-:-:S04]  /*ab30*/  LEA R2, R2, 0x37800000, 0x17 ;  /* 0x3780000002027811 */ /* 0x000fc800078eb8ff */
[----:B------:R-:W-:Y:S01]  /*ab40*/  LOP3.LUT R16, R2, R0, R7, 0xfe, !PT ;  /* 0x0000000002107212 */ /* 0x000fe200078efe07 */
[----:B------:R-:W-:Y:S06]  /*ab50*/  BRA `(.L_x_11712) ;  /* 0x0000000000947947 */ /* 0x000fec0003800000 */
.L_x_11724:
        /* <DEDUP_REMOVED lines=14> */
.L_x_11711:
        /* <DEDUP_REMOVED lines=16> */
.L_x_11733:
[----:B------:R-:W-:Y:S01]  /*ad40*/  IMAD.MOV.U32 R16, RZ, RZ, RZ ;  /* 0x000000ffff107224 */ /* 0x000fe200078e00ff */
[----:B------:R-:W-:Y:S06]  /*ad50*/  BRA `(.L_x_11712) ;  /* 0x0000000000147947 */ /* 0x000fec0003800000 */
.L_x_11732:
[----:B------:R-:W2:Y:S02]  /*ad60*/  LDG.E.64 R2, desc[UR36][R2.64] ;  /* 0x0000002402027981 */ /* 0x000ea4000c1e1b00 */
[----:B--2---:R0:W1:Y:S02]  /*ad70*/  I2F.U64 R16, R2 ;  /* 0x0000000200107312 */ /* 0x0040640000301000 */
[----:B01----:R-:W-:Y:S05]  /*ad80*/  BRA `(.L_x_11712) ;  /* 0x0000000000087947 */ /* 0x003fea0003800000 */
.L_x_11731:
[----:B------:R-:W2:Y:S02]  /*ad90*/  LDG.E R2, desc[UR36][R2.64] ;  /* 0x0000002402027981 */ /* 0x000ea4000c1e1900 */
[----:B--2---:R-:W-:-:S07]  /*ada0*/  I2FP.F32.U32 R16, R2 ;  /* 0x0000000200107245 */ /* 0x004fce0000201000 */
.L_x_11712:
[----:B------:R-:W-:Y:S05]  /*adb0*/  BSYNC.RECONVERGENT B7 ;  /* 0x0000000000077941 */ /* 0x000fea0003800200 */
.L_x_11706:
        /* <DEDUP_REMOVED lines=18> */
.L_x_11738:
[----:B------:R-:W2:Y:S02]  /*aee0*/  LDG.E.U8 R2, desc[UR36][R2.64] ;  /* 0x0000002402027981 */ /* 0x000ea4000c1e1100 */
[----:B--2---:R-:W-:Y:S01]  /*aef0*/  I2FP.F32.U32 R7, R2 ;  /* 0x0000000200077245 */ /* 0x004fe20000201000 */
[----:B------:R-:W-:Y:S06]  /*af00*/  BRA `(.L_x_11740) ;  /* 0x0000000c00447947 */ /* 0x000fec0003800000 */
.L_x_11737:
        /* <DEDUP_REMOVED lines=9> */
.L_x_11742:
[----:B------:R-:W2:Y:S02]  /*afa0*/  LDG.E R2, desc[UR36][R2.64] ;  /* 0x0000002402027981 */ /* 0x000ea4000c1e1900 */
[----:B--2---:R-:W-:Y:S01]  /*afb0*/  I2FP.F32.S32 R7, R2 ;  /* 0x0000000200077245 */ /* 0x004fe20000201400 */
[----:B------:R-:W-:Y:S06]  /*afc0*/  BRA `(.L_x_11740) ;  /* 0x0000000c00147947 */ /* 0x000fec0003800000 */
.L_x_11741:
[----:B------:R-:W2:Y:S02]  /*afd0*/  LDG.E.U16 R2, desc[UR36][R2.64] ;  /* 0x0000002402027981 */ /* 0x000ea4000c1e1500 */
[----:B--2---:R4:W0:Y:S01]  /*afe0*/  I2F.S16 R7, R2 ;  /* 0x0000000200077306 */ /* 0x0048220000101400 */
[----:B------:R-:W-:Y:S05]  /*aff0*/  BRA `(.L_x_11740) ;  /* 0x0000000c00087947 */ /* 0x000fea0003800000 */
.L_x_11736:
        /* <DEDUP_REMOVED lines=8> */
.L_x_11744:
[----:B------:R-:W2:Y:S02]  /*b080*/  LDG.E.U16 R2, desc[UR36][R2.64] ;  /* 0x0000002402027981 */ /* 0x000ea4000c1e1500 */
[----:B--2---:R-:W-:Y:S01]  /*b090*/  HADD2.F32 R7, -RZ, R2.H0_H0 ;  /* 0x20000002ff077230 */ /* 0x004fe20000004100 */
[----:B------:R-:W-:Y:S06]  /*b0a0*/  BRA `(.L_x_11740) ;  /* 0x0000000800dc7947 */ /* 0x000fec0003800000 */
.L_x_11743:
        /* <DEDUP_REMOVED lines=8> */
.L_x_11746:
[----:B------:R-:W2:Y:S02]  /*b130*/  LDG.E.U16 R2, desc[UR36][R2.64] ;  /* 0x0000002402027981 */ /* 0x000ea4000c1e1500 */
[----:B--2---:R-:W-:Y:S01]  /*b140*/  HADD2.F32 R7, -RZ, R2.H0_H0 ;  /* 0x20000002ff077230 */ /* 0x004fe20000004100 */
[----:B------:R-:W-:Y:S06]  /*b150*/  BRA `(.L_x_11740) ;  /* 0x0000000800b07947 */ /* 0x000fec0003800000 */
.L_x_11745:
        /* <DEDUP_REMOVED lines=11> */
.L_x_11735:
        /* <DEDUP_REMOVED lines=12> */
.L_x_11749:
        /* <DEDUP_REMOVED lines=11> */
.L_x_11748:
        /* <DEDUP_REMOVED lines=25> */
.L_x_11751:
        /* <DEDUP_REMOVED lines=12> */
.L_x_11750:
[----:B------:R-:W2:Y:S02]  /*b5d0*/  LDG.E.U16 R2, desc[UR36][R2.64] ;  /* 0x0000002402027981 */ /* 0x000ea4000c1e1500 */
[----:B--2---:R-:W-:Y:S01]  /*b5e0*/  SHF.L.U32 R7, R2, 0x10, RZ ;  /* 0x0000001002077819 */ /* 0x004fe200000006ff */
[----:B------:R-:W-:Y:S06]  /*b5f0*/  BRA `(.L_x_11740) ;  /* 0x0000000400887947 */ /* 0x000fec0003800000 */
.L_x_11747:
        /* <DEDUP_REMOVED lines=11> */
.L_x_11754:
        /* <DEDUP_REMOVED lines=20> */
.L_x_11756:
[----:B------:R-:W-:Y:S05]  /*b7f0*/  BSYNC.RECONVERGENT B0 ;  /* 0x0000000000007941 */ /* 0x000fea0003800200 */
.L_x_11755:
[----:B------:R-:W-:Y:S01]  /*b800*/  IMAD.SHL.U32 R0, R0, 0x100000, RZ ;  /* 0x0010000000007824 */ /* 0x000fe200078e00ff */
[----:B------:R-:W-:-:S04]  /*b810*/  LEA R2, R2, 0x3b800000, 0x17 ;  /* 0x3b80000002027811 */ /* 0x000fc800078eb8ff */
[----:B------:R-:W-:Y:S01]  /*b820*/  LOP3.LUT R7, R2, R0, R7, 0xfe, !PT ;  /* 0x0000000002077212 */ /* 0x000fe200078efe07 */
[----:B------:R-:W-:Y:S06]  /*b830*/  BRA `(.L_x_11740) ;  /* 0x0000000000f87947 */ /* 0x000fec0003800000 */
.L_x_11753:
        /* <DEDUP_REMOVED lines=20> */
.L_x_11758:
[----:B------:R-:W-:Y:S05]  /*b980*/  BSYNC.RECONVERGENT B0 ;  /* 0x0000000000007941 */ /* 0x000fea0003800200 */
.L_x_11757:
[----:B------:R-:W-:Y:S01]  /*b990*/  IMAD.SHL.U32 R0, R0, 0x200000, RZ ;  /* 0x0020000000007824 */ /* 0x000fe200078e00ff */
[----:B------:R-:W-:-:S04]  /*b9a0*/  LEA R2, R2, 0x37800000, 0x17 ;  /* 0x3780000002027811 */ /* 0x000fc800078eb8ff */
[----:B------:R-:W-:Y:S01]  /*b9b0*/  LOP3.LUT R7, R2, R0, R7, 0xfe, !PT ;  /* 0x0000000002077212 */ /* 0x000fe200078efe07 */
[----:B------:R-:W-:Y:S06]  /*b9c0*/  BRA `(.L_x_11740) ;  /* 0x0000000000947947 */ /* 0x000fec0003800000 */
.L_x_11752:
        /* <DEDUP_REMOVED lines=14> */
.L_x_11739:
        /* <DEDUP_REMOVED lines=16> */
.L_x_11761:
[----:B------:R-:W-:Y:S01]  /*bbb0*/  IMAD.MOV.U32 R7, RZ, RZ, RZ ;  /* 0x000000ffff077224 */ /* 0x000fe200078e00ff */
[----:B------:R-:W-:Y:S06]  /*bbc0*/  BRA `(.L_x_11740) ;  /* 0x0000000000147947 */ /* 0x000fec0003800000 */
.L_x_11760:
[----:B------:R-:W2:Y:S02]  /*bbd0*/  LDG.E.64 R2, desc[UR36][R2.64] ;  /* 0x0000002402027981 */ /* 0x000ea4000c1e1b00 */
[----:B--2---:R0:W2:Y:S02]  /*bbe0*/  I2F.U64 R7, R2 ;  /* 0x0000000200077312 */ /* 0x0040a40000301000 */
[----:B0-2---:R-:W-:Y:S05]  /*bbf0*/  BRA `(.L_x_11740) ;  /* 0x0000000000087947 */ /* 0x005fea0003800000 */
.L_x_11759:
[----:B------:R-:W2:Y:S02]  /*bc00*/  LDG.E R2, desc[UR36][R2.64] ;  /* 0x0000002402027981 */ /* 0x000ea4000c1e1900 */
[----:B--2---:R-:W-:-:S07]  /*bc10*/  I2FP.F32.U32 R7, R2 ;  /* 0x0000000200077245 */ /* 0x004fce0000201000 */
.L_x_11740:
[----:B------:R-:W-:Y:S05]  /*bc20*/  BSYNC.RECONVERGENT B7 ;  /* 0x0000000000077941 */ /* 0x000fea0003800200 */
.L_x_11734:
        /* <DEDUP_REMOVED lines=20> */
.L_x_11763:
[----:B------:R-:W-:Y:S05]  /*bd70*/  BSYNC.RECONVERGENT B1 ;  /* 0x0000000000017941 */ /* 0x000fea0003800200 */
.L_x_11762:
        /* <DEDUP_REMOVED lines=41> */
.L_x_11767:
[----:B------:R-:W0:Y:S02]  /*c010*/  F2I.S64.TRUNC R2, R2 ;  /* 0x0000000200027311 */ /* 0x000e24000020d900 */
[----:B0-----:R-:W-:-:S05]  /*c020*/  IMAD.MOV.U32 R5, RZ, RZ, R2 ;  /* 0x000000ffff057224 */ /* 0x001fca00078e0002 */
[----:B------:R0:W-:Y:S01]  /*c030*/  STG.E.U8 desc[UR36][R18.64], R5 ;  /* 0x0000000512007986 */ /* 0x0001e2000c101124 */
[----:B------:R-:W-:Y:S05]  /*c040*/  BRA `(.L_x_11769) ;  /* 0x0000000c00287947 */ /* 0x000fea0003800000 */
.L_x_11766:
        /* <DEDUP_REMOVED lines=9> */
.L_x_11771:
[----:B------:R-:W0:Y:S02]  /*c0e0*/  F2I.FTZ.TRUNC.NTZ R3, R2 ;  /* 0x0000000200037305 */ /* 0x000e24000021f100 */
[----:B0-----:R0:W-:Y:S01]  /*c0f0*/  STG.E desc[UR36][R18.64], R3 ;  /* 0x0000000312007986 */ /* 0x0011e2000c101924 */
[----:B------:R-:W-:Y:S05]  /*c100*/  BRA `(.L_x_11769) ;  /* 0x0000000800f87947 */ /* 0x000fea0003800000 */
.L_x_11770:
[----:B------:R-:W0:Y:S02]  /*c110*/  F2I.FTZ.TRUNC.NTZ R3, R2 ;  /* 0x0000000200037305 */ /* 0x000e24000021f100 */
[----:B0-----:R0:W-:Y:S01]  /*c120*/  STG.E.U16 desc[UR36][R18.64], R3 ;  /* 0x0000000312007986 */ /* 0x0011e2000c101524 */
[----:B------:R-:W-:Y:S05]  /*c130*/  BRA `(.L_x_11769) ;  /* 0x0000000800ec7947 */ /* 0x000fea0003800000 */
.L_x_11765:
        /* <DEDUP_REMOVED lines=8> */
.L_x_11773:
[----:B------:R-:W-:-:S05]  /*c1c0*/  F2FP.F16.F32.PACK_AB R2, RZ, R2 ;  /* 0x00000002ff02723e */ /* 0x000fca00000000ff */
[----:B------:R1:W-:Y:S01]  /*c1d0*/  STG.E.U16 desc[UR36][R18.64], R2 ;  /* 0x0000000212007986 */ /* 0x0003e2000c101524 */
[----:B------:R-:W-:Y:S05]  /*c1e0*/  BRA `(.L_x_11769) ;  /* 0x0000000800c07947 */ /* 0x000fea0003800000 */
.L_x_11772:
        /* <DEDUP_REMOVED lines=9> */
.L_x_11775:
[----:B------:R-:W-:-:S04]  /*c280*/  F2FP.F16.F32.PACK_AB R3, RZ, R2 ;  /* 0x00000002ff03723e */ /* 0x000fc800000000ff */
[----:B------:R-:W-:-:S05]  /*c290*/  PRMT R3, R3, 0x5410, RZ ;  /* 0x0000541003037816 */ /* 0x000fca00000000ff */
[----:B------:R4:W-:Y:S01]  /*c2a0*/  STG.E desc[UR36][R18.64], R3 ;  /* 0x0000000312007986 */ /* 0x0009e2000c101924 */
[----:B------:R-:W-:Y:S05]  /*c2b0*/  BRA `(.L_x_11769) ;  /* 0x00000008008c7947 */ /* 0x000fea0003800000 */
.L_x_11774:
[----:B------:R-:W-:-:S06]  /*c2c0*/  FMUL.FTZ R2, R2, 1 ;  /* 0x3f80000002027820 */ /* 0x000fcc0000410000 */
[----:B------:R-:W0:Y:S02]  /*c2d0*/  F2F.F64.F32 R2, R2 ;  /* 0x0000000200027310 */ /* 0x000e240000201800 */
[----:B0-----:R2:W-:Y:S01]  /*c2e0*/  STG.E.64 desc[UR36][R18.64], R2 ;  /* 0x0000000212007986 */ /* 0x0015e2000c101b24 */
[----:B------:R-:W-:Y:S05]  /*c2f0*/  BRA `(.L_x_11769) ;  /* 0x00000008007c7947 */ /* 0x000fea0003800000 */
.L_x_11764:
        /* <DEDUP_REMOVED lines=13> */
.L_x_11779:
        /* <DEDUP_REMOVED lines=16> */
.L_x_11782:
[----:B------:R-:W-:-:S04]  /*c4d0*/  SHF.R.U32.HI R2, RZ, 0x18, R2 ;  /* 0x00000018ff027819 */ /* 0x000fc80000011602 */
[----:B------:R-:W-:-:S04]  /*c4e0*/  LOP3.LUT R2, R3, 0x80, R2, 0xf8, !PT ;  /* 0x0000008003027812 */ /* 0x000fc800078ef802 */
[----:B------:R-:W-:-:S07]  /*c4f0*/  PRMT R9, R2, 0x7610, R9 ;  /* 0x0000761002097816 */ /* 0x000fce0000000009 */
.L_x_11781:
[----:B------:R-:W-:Y:S05]  /*c500*/  BSYNC.RECONVERGENT B0 ;  /* 0x0000000000007941 */ /* 0x000fea0003800200 */
.L_x_11780:
[----:B------:R0:W-:Y:S01]  /*c510*/  STG.E.U8 desc[UR36][R18.64], R9 ;  /* 0x0000000912007986 */ /* 0x0001e2000c101124 */
[----:B------:R-:W-:Y:S05]  /*c520*/  BRA `(.L_x_11769) ;  /* 0x0000000400f07947 */ /* 0x000fea0003800000 */
.L_x_11778:
        /* <DEDUP_REMOVED lines=16> */
.L_x_11785:
[----:B------:R-:W-:-:S04]  /*c630*/  SHF.R.U32.HI R2, RZ, 0x18, R2 ;  /* 0x00000018ff027819 */ /* 0x000fc80000011602 */
[----:B------:R-:W-:-:S04]  /*c640*/  LOP3.LUT R3, R3, 0x80, R2, 0xf8, !PT ;  /* 0x0000008003037812 */ /* 0x000fc800078ef802 */
[----:B------:R-:W-:-:S07]  /*c650*/  PRMT R9, R3, 0x7610, R9 ;  /* 0x0000761003097816 */ /* 0x000fce0000000009 */
.L_x_11784:
[----:B------:R-:W-:Y:S05]  /*c660*/  BSYNC.RECONVERGENT B0 ;  /* 0x0000000000007941 */ /* 0x000fea0003800200 */
.L_x_11783:
[----:B------:R0:W-:Y:S01]  /*c670*/  STG.E.U8 desc[UR36][R18.64], R9 ;  /* 0x0000000912007986 */ /* 0x0001e2000c101124 */
[----:B------:R-:W-:Y:S05]  /*c680*/  BRA `(.L_x_11769) ;  /* 0x0000000400987947 */ /* 0x000fea0003800000 */
.L_x_11777:
        /* <DEDUP_REMOVED lines=21> */
.L_x_11787:
[----:B------:R-:W0:Y:S02]  /*c7e0*/  F2I.U64.TRUNC R2, R2 ;  /* 0x0000000200027311 */ /* 0x000e24000020d800 */
[----:B0-----:R0:W-:Y:S01]  /*c7f0*/  STG.E.64 desc[UR36][R18.64], R2 ;  /* 0x0000000212007986 */ /* 0x0011e2000c101b24 */
[----:B------:R-:W-:Y:S05]  /*c800*/  BRA `(.L_x_11769) ;  /* 0x0000000400387947 */ /* 0x000fea0003800000 */
.L_x_11786:
[----:B------:R-:W0:Y:S02]  /*c810*/  F2I.FTZ.U32.TRUNC.NTZ R3, R2 ;  /* 0x0000000200037305 */ /* 0x000e24000021f000 */
[----:B0-----:R0:W-:Y:S01]  /*c820*/  STG.E desc[UR36][R18.64], R3 ;  /* 0x0000000312007986 */ /* 0x0011e2000c101924 */
[----:B------:R-:W-:Y:S05]  /*c830*/  BRA `(.L_x_11769) ;  /* 0x00000004002c7947 */ /* 0x000fea0003800000 */
.L_x_11776:
        /* <DEDUP_REMOVED lines=10> */
.L_x_11789:
[----:B------:R-:W-:Y:S01]  /*c8e0*/  FMUL.FTZ R4, R2, 1 ;  /* 0x3f80000002047820 */ /* 0x000fe20000410000 */
[----:B------:R-:W-:-:S05]  /*c8f0*/  CS2R R6, SRZ ;  /* 0x0000000000067805 */ /* 0x000fca000001ff00 */
[----:B------:R-:W0:Y:S02]  /*c900*/  F2F.F64.F32 R4, R4 ;  /* 0x0000000400047310 */ /* 0x000e240000201800 */
[----:B0-----:R0:W-:Y:S01]  /*c910*/  STG.E.128 desc[UR36][R18.64], R4 ;  /* 0x0000000412007986 */ /* 0x0011e2000c101d24 */
[----:B------:R-:W-:Y:S05]  /*c920*/  BRA `(.L_x_11769) ;  /* 0x0000000000f07947 */ /* 0x000fea0003800000 */
.L_x_11788:
[----:B------:R-:W-:-:S09]  /*c930*/  UISETP.NE.AND UP0, UPT, UR4, 0xf, UPT ;  /* 0x0000000f0400788c */ /* 0x000fd2000bf05270 */
[----:B------:R-:W-:Y:S05]  /*c940*/  BRA.U !UP0, `(.L_x_11790) ;  /* 0x0000000108e07547 */ /* 0x000fea000b800000 */
[----:B------:R-:W-:-:S09]  /*c950*/  UISETP.NE.AND UP0, UPT, UR4, 0x17, UPT ;  /* 0x000000170400788c */ /* 0x000fd2000bf05270 */
[----:B------:R-:W-:Y:S05]  /*c960*/  BRA.U !UP0, `(.L_x_11791) ;  /* 0x00000001088c7547 */ /* 0x000fea000b800000 */
[----:B------:R-:W-:-:S09]  /*c970*/  UISETP.NE.AND UP0, UPT, UR4, 0x18, UPT ;  /* 0x000000180400788c */ /* 0x000fd2000bf05270 */
[----:B------:R-:W-:Y:S05]  /*c980*/  BRA.U !UP0, `(.L_x_11792) ;  /* 0x0000000108447547 */ /* 0x000fea000b800000 */
.L_x_11768:
        /* <DEDUP_REMOVED lines=16> */
.L_x_11793:
[----:B------:R-:W-:Y:S05]  /*ca90*/  BRA `(.L_x_11769) ;  /* 0x0000000000947947 */ /* 0x000fea0003800000 */
.L_x_11792:
        /* <DEDUP_REMOVED lines=12> */
.L_x_11795:
[----:B------:R-:W-:Y:S05]  /*cb60*/  BSYNC.RECONVERGENT B0 ;  /* 0x0000000000007941 */ /* 0x000fea0003800200 */
.L_x_11794:
[----:B------:R-:W-:-:S05]  /*cb70*/  LOP3.LUT R3, R0, 0x80, R5, 0xf8, !PT ;  /* 0x0000008000037812 */ /* 0x000fca00078ef805 */
[----:B------:R0:W-:Y:S01]  /*cb80*/  STG.E.U8 desc[UR36][R18.64], R3 ;  /* 0x0000000312007986 */ /* 0x0001e2000c101124 */
[----:B------:R-:W-:Y:S05]  /*cb90*/  BRA `(.L_x_11769) ;  /* 0x0000000000547947 */ /* 0x000fea0003800000 */
.L_x_11791:
        /* <DEDUP_REMOVED lines=11> */
.L_x_11797:
[----:B------:R-:W-:Y:S01]  /*cc50*/  IMAD.MOV.U32 R0, RZ, RZ, 0x7f ;  /* 0x0000007fff007424 */ /* 0x000fe200078e00ff */
[----:B------:R-:W-:-:S04]  /*cc60*/  ISETP.GT.U32.AND P0, PT, R4, 0x7f800000, PT ;  /* 0x7f8000000400780c */ /* 0x000fc80003f04070 */
[----:B------:R-:W-:-:S09]  /*cc70*/  SEL R0, R0, 0x7c, P0 ;  /* 0x0000007c00007807 */ /* 0x000fd20000000000 */
.L_x_11798:
[----:B------:R-:W-:Y:S05]  /*cc80*/  BSYNC.RECONVERGENT B0 ;  /* 0x0000000000007941 */ /* 0x000fea0003800200 */
.L_x_11796:
[----:B------:R-:W-:-:S04]  /*cc90*/  SHF.R.U32.HI R3, RZ, 0x18, R2 ;  /* 0x00000018ff037819 */ /* 0x000fc80000011602 */
[----:B------:R-:W-:-:S05]  /*cca0*/  LOP3.LUT R3, R0, 0x80, R3, 0xf8, !PT ;  /* 0x0000008000037812 */ /* 0x000fca00078ef803 */
[----:B------:R0:W-:Y:S01]  /*ccb0*/  STG.E.U8 desc[UR36][R18.64], R3 ;  /* 0x0000000312007986 */ /* 0x0001e2000c101124 */
[----:B------:R-:W-:Y:S05]  /*ccc0*/  BRA `(.L_x_11769) ;  /* 0x0000000000087947 */ /* 0x000fea0003800000 */
.L_x_11790:
[----:B------:R-:W-:-:S05]  /*ccd0*/  F2FP.BF16.F32.PACK_AB R2, RZ, R2 ;  /* 0x00000002ff02723e */ /* 0x000fca00000010ff */
[----:B------:R0:W-:Y:S02]  /*cce0*/  STG.E.U16 desc[UR36][R18.64], R2 ;  /* 0x0000000212007986 */ /* 0x0001e4000c101524 */
.L_x_11769:
[----:B------:R-:W-:-:S07]  /*ccf0*/  IADD3 R17, PT, PT, R17, 0x80, RZ ;  /* 0x0000008011117810 */ /* 0x000fce0007ffe0ff */
.L_x_11704:
[----:B------:R-:W-:Y:S05]  /*cd00*/  BSYNC.RECONVERGENT B6 ;  /* 0x0000000000067941 */ /* 0x000fea0003800200 */
.L_x_11703:
[----:B------:R-:W5:Y:S02]  /*cd10*/  LDCU UR4, c[0x0][0x380] ;  /* 0x00007000ff0477ac */ /* 0x000f640008000800 */
[----:B-----5:R-:W-:-:S13]  /*cd20*/  ISETP.GE.AND P0, PT, R17, UR4, PT ;  /* 0x0000000411007c0c */ /* 0x020fda000bf06270 */
[----:B------:R-:W-:Y:S05]  /*cd30*/  @P0 EXIT ;  /* 0x000000000000094d */ /* 0x000fea0003800000 */
[----:B------:R-:W5:Y:S01]  /*cd40*/  LDCU UR4, c[0x0][0x388] ;  /* 0x00007100ff0477ac */ /* 0x000f620008000800 */
[----:B01234-:R-:W-:Y:S01]  /*cd50*/  IMAD.MOV.U32 R19, RZ, RZ, RZ ;  /* 0x000000ffff137224 */ /* 0x01ffe200078e00ff */
[----:B------:R-:W-:Y:S01]  /*cd60*/  MOV R16, RZ ;  /* 0x000000ff00107202 */ /* 0x000fe20000000f00 */
        /* <DEDUP_REMOVED lines=351> */
.L_x_11799:
        /* <DEDUP_REMOVED lines=21> */
.L_x_11804:
[----:B------:R-:W2:Y:S02]  /*e4b0*/  LDG.E.U8 R2, desc[UR36][R2.64] ;  /* 0x0000002402027981 */ /* 0x000ea4000c1e1100 */
[----:B--2---:R-:W-:Y:S01]  /*e4c0*/  I2FP.F32.U32 R18, R2 ;  /* 0x0000000200127245 */ /* 0x004fe20000201000 */
[----:B------:R-:W-:Y:S06]  /*e4d0*/  BRA `(.L_x_11806) ;  /* 0x0000000c00447947 */ /* 0x000fec0003800000 */
.L_x_11803:
        /* <DEDUP_REMOVED lines=9> */
.L_x_11808:
[----:B------:R-:W2:Y:S02]  /*e570*/  LDG.E R2, desc[UR36][R2.64] ;  /* 0x0000002402027981 */ /* 0x000ea4000c1e1900 */
[----:B--2---:R-:W-:Y:S01]  /*e580*/  I2FP.F32.S32 R18, R2 ;  /* 0x0000000200127245 */ /* 0x004fe20000201400 */
[----:B------:R-:W-:Y:S06]  /*e590*/  BRA `(.L_x_11806) ;  /* 0x0000000c00147947 */ /* 0x000fec0003800000 */
.L_x_11807:
[----:B------:R-:W2:Y:S02]  /*e5a0*/  LDG.E.U16 R2, desc[UR36][R2.64] ;  /* 0x0000002402027981 */ /* 0x000ea4000c1e1500 */
[----:B--2---:R4:W0:Y:S01]  /*e5b0*/  I2F.S16 R18, R2 ;  /* 0x0000000200127306 */ /* 0x0048220000101400 */
[----:B------:R-:W-:Y:S05]  /*e5c0*/  BRA `(.L_x_11806) ;  /* 0x0000000c00087947 */ /* 0x000fea0003800000 */
.L_x_11802:
        /* <DEDUP_REMOVED lines=8> */
.L_x_11810:
[----:B------:R-:W2:Y:S02]  /*e650*/  LDG.E.U16 R2, desc[UR36][R2.64] ;  /* 0x0000002402027981 */ /* 0x000ea4000c1e1500 */
[----:B--2---:R-:W-:Y:S01]  /*e660*/  HADD2.F32 R18, -RZ, R2.H0_H0 ;  /* 0x20000002ff127230 */ /* 0x004fe20000004100 */
[----:B------:R-:W-:Y:S06]  /*e670*/  BRA `(.L_x_11806) ;  /* 0x0000000800dc7947 */ /* 0x000fec0003800000 */
.L_x_11809:
        /* <DEDUP_REMOVED lines=8> */
.L_x_11812:
[----:B------:R-:W2:Y:S02]  /*e700*/  LDG.E.U16 R2, desc[UR36][R2.64] ;  /* 0x0000002402027981 */ /* 0x000ea4000c1e1500 */
[----:B--2---:R-:W-:Y:S01]  /*e710*/  HADD2.F32 R18, -RZ, R2.H0_H0 ;  /* 0x20000002ff127230 */ /* 0x004fe20000004100 */
[----:B------:R-:W-:Y:S06]  /*e720*/  BRA `(.L_x_11806) ;  /* 0x0000000800b07947 */ /* 0x000fec0003800000 */
.L_x_11811:
        /* <DEDUP_REMOVED lines=11> */
.L_x_11801:
        /* <DEDUP_REMOVED lines=12> */
.L_x_11815:
        /* <DEDUP_REMOVED lines=11> */
.L_x_11814:
        /* <DEDUP_REMOVED lines=25> */
.L_x_11817:
        /* <DEDUP_REMOVED lines=12> */
.L_x_11816:
[----:B------:R-:W2:Y:S02]  /*eba0*/  LDG.E.U16 R2, desc[UR36][R2.64] ;  /* 0x0000002402027981 */ /* 0x000ea4000c1e1500 */
[----:B--2---:R-:W-:Y:S01]  /*ebb0*/  IMAD.U32 R18, R2, 0x10000, RZ ;  /* 0x0001000002127824 */ /* 0x004fe200078e00ff */
[----:B------:R-:W-:Y:S06]  /*ebc0*/  BRA `(.L_x_11806) ;  /* 0x0000000400887947 */ /* 0x000fec0003800000 */
.L_x_11813:
        /* <DEDUP_REMOVED lines=11> */
.L_x_11820:
        /* <DEDUP_REMOVED lines=20> */
.L_x_11822:
[----:B------:R-:W-:Y:S05]  /*edc0*/  BSYNC.RECONVERGENT B0 ;  /* 0x0000000000007941 */ /* 0x000fea0003800200 */
.L_x_11821:
[----:B------:R-:W-:Y:S01]  /*edd0*/  IMAD.SHL.U32 R0, R0, 0x100000, RZ ;  /* 0x0010000000007824 */ /* 0x000fe200078e00ff */
[----:B------:R-:W-:-:S04]  /*ede0*/  LEA R2, R2, 0x3b800000, 0x17 ;  /* 0x3b80000002027811 */ /* 0x000fc800078eb8ff */
[----:B------:R-:W-:Y:S01]  /*edf0*/  LOP3.LUT R18, R2, R0, R7, 0xfe, !PT ;  /* 0x0000000002127212 */ /* 0x000fe200078efe07 */
[----:B------:R-:W-:Y:S06]  /*ee00*/  BRA `(.L_x_11806) ;  /* 0x0000000000f87947 */ /* 0x000fec0003800000 */
.L_x_11819:
        /* <DEDUP_REMOVED lines=20> */
.L_x_11824:
[----:B------:R-:W-:Y:S05]  /*ef50*/  BSYNC.RECONVERGENT B0 ;  /* 0x0000000000007941 */ /* 0x000fea0003800200 */
.L_x_11823:
[----:B------:R-:W-:Y:S02]  /*ef60*/  SHF.L.U32 R0, R0, 0x15, RZ ;  /* 0x0000001500007819 */ /* 0x000fe400000006ff */
[----:B------:R-:W-:-:S04]  /*ef70*/  LEA R2, R2, 0x37800000, 0x17 ;  /* 0x3780000002027811 */ /* 0x000fc800078eb8ff */
[----:B------:R-:W-:Y:S01]  /*ef80*/  LOP3.LUT R18, R2, R0, R7, 0xfe, !PT ;  /* 0x0000000002127212 */ /* 0x000fe200078efe07 */
[----:B------:R-:W-:Y:S06]  /*ef90*/  BRA `(.L_x_11806) ;  /* 0x0000000000947947 */ /* 0x000fec0003800000 */
.L_x_11818:
        /* <DEDUP_REMOVED lines=14> */
.L_x_11805:
        /* <DEDUP_REMOVED lines=16> */
.L_x_11827:
[----:B------:R-:W-:Y:S01]  /*f180*/  IMAD.MOV.U32 R18, RZ, RZ, RZ ;  /* 0x000000ffff127224 */ /* 0x000fe200078e00ff */
[----:B------:R-:W-:Y:S06]  /*f190*/  BRA `(.L_x_11806) ;  /* 0x0000000000147947 */ /* 0x000fec0003800000 */
.L_x_11826:
[----:B------:R-:W2:Y:S02]  /*f1a0*/  LDG.E.64 R2, desc[UR36][R2.64] ;  /* 0x0000002402027981 */ /* 0x000ea4000c1e1b00 */
[----:B--2---:R0:W1:Y:S02]  /*f1b0*/  I2F.U64 R18, R2 ;  /* 0x0000000200127312 */ /* 0x0040640000301000 */
[----:B01----:R-:W-:Y:S05]  /*f1c0*/  BRA `(.L_x_11806) ;  /* 0x0000000000087947 */ /* 0x003fea0003800000 */
.L_x_11825:
[----:B------:R-:W2:Y:S02]  /*f1d0*/  LDG.E R2, desc[UR36][R2.64] ;  /* 0x0000002402027981 */ /* 0x000ea4000c1e1900 */
[----:B--2---:R-:W-:-:S07]  /*f1e0*/  I2FP.F32.U32 R18, R2 ;  /* 0x0000000200127245 */ /* 0x004fce0000201000 */
.L_x_11806:
[----:B------:R-:W-:Y:S05]  /*f1f0*/  BSYNC.RECONVERGENT B6 ;  /* 0x0000000000067941 */ /* 0x000fea0003800200 */
.L_x_11800:
        /* <DEDUP_REMOVED lines=18> */
.L_x_11832:
[----:B------:R-:W2:Y:S02]  /*f320*/  LDG.E.U8 R2, desc[UR36][R2.64] ;  /* 0x0000002402027981 */ /* 0x000ea4000c1e1100 */
[----:B--2---:R-:W-:Y:S01]  /*f330*/  I2FP.F32.U32 R7, R2 ;  /* 0x0000000200077245 */ /* 0x004fe20000201000 */
[----:B------:R-:W-:Y:S06]  /*f340*/  BRA `(.L_x_11834) ;  /* 0x0000000c00447947 */ /* 0x000fec0003800000 */
.L_x_11831:
        /* <DEDUP_REMOVED lines=9> */
.L_x_11836:
[----:B------:R-:W2:Y:S02]  /*f3e0*/  LDG.E R2, desc[UR36][R2.64] ;  /* 0x0000002402027981 */ /* 0x000ea4000c1e1900 */
[----:B--2---:R-:W-:Y:S01]  /*f3f0*/  I2FP.F32.S32 R7, R2 ;  /* 0x0000000200077245 */ /* 0x004fe20000201400 */
[----:B------:R-:W-:Y:S06]  /*f400*/  BRA `(.L_x_11834) ;  /* 0x0000000c00147947 */ /* 0x000fec0003800000 */
.L_x_11835:
[----:B------:R-:W2:Y:S02]  /*f410*/  LDG.E.U16 R2, desc[UR36][R2.64] ;  /* 0x0000002402027981 */ /* 0x000ea4000c1e1500 */
[----:B--2---:R2:W4:Y:S01]  /*f420*/  I2F.S16 R7, R2 ;  /* 0x0000000200077306 */ /* 0x0045220000101400 */
[----:B------:R-:W-:Y:S05]  /*f430*/  BRA `(.L_x_11834) ;  /* 0x0000000c00087947 */ /* 0x000fea0003800000 */
.L_x_11830:
        /* <DEDUP_REMOVED lines=8> */
.L_x_11838:
[----:B------:R-:W2:Y:S02]  /*f4c0*/  LDG.E.U16 R2, desc[UR36][R2.64] ;  /* 0x0000002402027981 */ /* 0x000ea4000c1e1500 */
[----:B--2---:R-:W-:Y:S01]  /*f4d0*/  HADD2.F32 R7, -RZ, R2.H0_H0 ;  /* 0x20000002ff077230 */ /* 0x004fe20000004100 */
[----:B------:R-:W-:Y:S06]  /*f4e0*/  BRA `(.L_x_11834) ;  /* 0x0000000800dc7947 */ /* 0x000fec0003800000 */
.L_x_11837:
        /* <DEDUP_REMOVED lines=8> */
.L_x_11840:
[----:B------:R-:W2:Y:S02]  /*f570*/  LDG.E.U16 R2, desc[UR36][R2.64] ;  /* 0x0000002402027981 */ /* 0x000ea4000c1e1500 */
[----:B--2---:R-:W-:Y:S01]  /*f580*/  HADD2.F32 R7, -RZ, R2.H0_H0 ;  /* 0x20000002ff077230 */ /* 0x004fe20000004100 */
[----:B------:R-:W-:Y:S06]  /*f590*/  BRA `(.L_x_11834) ;  /* 0x0000000800b07947 */ /* 0x000fec0003800000 */
.L_x_11839:
        /* <DEDUP_REMOVED lines=11> */
.L_x_11829:
        /* <DEDUP_REMOVED lines=12> */
.L_x_11843:
        /* <DEDUP_REMOVED lines=11> */
.L_x_11842:
        /* <DEDUP_REMOVED lines=25> */
.L_x_11845:
        /* <DEDUP_REMOVED lines=12> */
.L_x_11844:
[----:B------:R-:W2:Y:S02]  /*fa10*/  LDG.E.U16 R2, desc[UR36][R2.64] ;  /* 0x0000002402027981 */ /* 0x000ea4000c1e1500 */
[----:B--2---:R-:W-:Y:S01]  /*fa20*/  SHF.L.U32 R7, R2, 0x10, RZ ;  /* 0x0000001002077819 */ /* 0x004fe200000006ff */
[----:B------:R-:W-:Y:S06]  /*fa30*/  BRA `(.L_x_11834) ;  /* 0x0000000400887947 */ /* 0x000fec0003800000 */
.L_x_11841:
        /* <DEDUP_REMOVED lines=11> */
.L_x_11848:
        /* <DEDUP_REMOVED lines=20> */
.L_x_11850:
[----:B------:R-:W-:Y:S05]  /*fc30*/  BSYNC.RECONVERGENT B0 ;  /* 0x0000000000007941 */ /* 0x000fea0003800200 */
.L_x_11849:
[----:B------:R-:W-:Y:S01]  /*fc40*/  IMAD.SHL.U32 R0, R0, 0x100000, RZ ;  /* 0x0010000000007824 */ /* 0x000fe200078e00ff */
[----:B------:R-:W-:-:S04]  /*fc50*/  LEA R2, R2, 0x3b800000, 0x17 ;  /* 0x3b80000002027811 */ /* 0x000fc800078eb8ff */
[----:B------:R-:W-:Y:S01]  /*fc60*/  LOP3.LUT R7, R2, R0, R7, 0xfe, !PT ;  /* 0x0000000002077212 */ /* 0x000fe200078efe07 */
[----:B------:R-:W-:Y:S06]  /*fc70*/  BRA `(.L_x_11834) ;  /* 0x0000000000f87947 */ /* 0x000fec0003800000 */
.L_x_11847:
        /* <DEDUP_REMOVED lines=20> */
.L_x_11852:
[----:B------:R-:W-:Y:S05]  /*fdc0*/  BSYNC.RECONVERGENT B0 ;  /* 0x0000000000007941 */ /* 0x000fea0003800200 */
.L_x_11851:
[----:B------:R-:W-:Y:S01]  /*fdd0*/  IMAD.SHL.U32 R0, R0, 0x200000, RZ ;  /* 0x0020000000007824 */ /* 0x000fe200078e00ff */
[----:B------:R-:W-:-:S04]  /*fde0*/  LEA R2, R2, 0x37800000, 0x17 ;  /* 0x3780000002027811 */ /* 0x000fc800078eb8ff */
[----:B------:R-:W-:Y:S01]  /*fdf0*/  LOP3.LUT R7, R2, R0, R7, 0xfe, !PT ;  /* 0x0000000002077212 */ /* 0x000fe200078efe07 */
[----:B------:R-:W-:Y:S06]  /*fe00*/  BRA `(.L_x_11834) ;  /* 0x0000000000947947 */ /* 0x000fec0003800000 */
.L_x_11846:
        /* <DEDUP_REMOVED lines=14> */
.L_x_11833:
        /* <DEDUP_REMOVED lines=10> */
[----:B-1----:R-:W-:Y:S01]  /*ff90*/  IMAD.U32 R6, RZ, RZ, UR6 ;  /* 0x00000006ff067e24 */ /* 0x002fe2000f8e00ff */
[----:B------:R-:W-:Y:S01]  /*ffa0*/  MOV R7, UR7 ;  /* 0x0000000700077c02 */ /* 0x000fe20008000f00 */
[----:B----4-:R-:W-:Y:S01]  /*ffb0*/  IMAD.U32 R10, RZ, RZ, UR8 ;  /* 0x00000008ff0a7e24 */ /* 0x010fe2000f8e00ff */
[----:B------:R-:W-:-:S07]  /*ffc0*/  MOV R11, UR9 ;  /* 0x00000009000b7c02 */ /* 0x000fce0008000f00 */
[----:B------:R-:W-:-:S07]  /*ffd0*/  LEPC R20, `(.L_x_11855) ;  /* 0x000000001014794e */ /* 0x000fce0000000000 */
[----:B--23-5:R-:W-:Y:S05]  /*ffe0*/  CALL.ABS.NOINC R2 ;  /* 0x0000000002007343 */ /* 0x02cfea0003c00000 */
.L_x_11855:
[----:B------:R-:W-:Y:S01]  /*fff0*/  MOV R7, RZ ;  /* 0x000000ff00077202 */ /* 0x000fe20000000f00 */
[----:B------:R-:W-:Y:S06]  /*10000*/  BRA `(.L_x_11834) ;  /* 0x0000000000147947 */ /* 0x000fec0003800000 */
.L_x_11854:
[----:B------:R-:W2:Y:S02]  /*10010*/  LDG.E.64 R2, desc[UR36][R2.64] ;  /* 0x0000002402027981 */ /* 0x000ea4000c1e1b00 */
[----:B--2---:R0:W1:Y:S02]  /*10020*/  I2F.U64 R7, R2 ;  /* 0x0000000200077312 */ /* 0x0040640000301000 */
[----:B01----:R-:W-:Y:S05]  /*10030*/  BRA `(.L_x_11834) ;  /* 0x0000000000087947 */ /* 0x003fea0003800000 */
.L_x_11853:
[----:B------:R-:W2:Y:S02]  /*10040*/  LDG.E R2, desc[UR36][R2.64] ;  /* 0x0000002402027981 */ /* 0x000ea4000c1e1900 */
[----:B--2---:R-:W-:-:S07]  /*10050*/  I2FP.F32.U32 R7, R2 ;  /* 0x0000000200077245 */ /* 0x004fce0000201000 */
.L_x_11834:
[----:B------:R-:W-:Y:S05]  /*10060*/  BSYNC.RECONVERGENT B6 ;  /* 0x0000000000067941 */ /* 0x000fea0003800200 */
.L_x_11828:
[----:B-1--45:R-:W-:Y:S01]  /*10070*/  FADD.FTZ R0, |R7|, -RZ ;  /* 0x800000ff07007221 */ /* 0x032fe20000010200 */
[C---:B0--3--:R-:W-:Y:S01]  /*10080*/  FADD.FTZ R3, |R18|.reuse, -RZ ;  /* 0x800000ff12037221 */ /* 0x049fe20000010200 */
[----:B------:R-:W-:Y:S01]  /*10090*/  FSETP.GT.FTZ.AND P5, PT, |R18|, |R7|, PT ;  /* 0x400000071200720b */ /* 0x000fe20003fb4200 */
[----:B------:R-:W-:Y:S03]  /*100a0*/  BSSY.RECONVERGENT B1, `(.L_x_11856) ;  /* 0x000000e000017945 */ /* 0x000fe60003800200 */
[----:B------:R-:W-:Y:S02]  /*100b0*/  FSEL R9, R3, R0, P5 ;  /* 0x0000000003097208 */ /* 0x000fe40002800000 */
[----:B------:R-:W-:Y:S02]  /*100c0*/  FSEL R0, R0, R3, P5 ;  /* 0x0000000300007208 */ /* 0x000fe40002800000 */
[----:B--2---:R-:W0:Y:S08]  /*100d0*/  MUFU.RCP R2, R9 ;  /* 0x0000000900027308 */ /* 0x004e300000001000 */
        /* <DEDUP_REMOVED lines=8> */
[----:B------:R-:W-:Y:S05]  /*10160*/  CALL.REL.NOINC `($__internal_36_$__cuda_sm3x_div_rn_ftz_f32_slowpath) ;  /* 0x0000000c00e87944 */ /* 0x000fea0003c00000 */
[----:B------:R-:W-:-:S07]  /*10170*/  IMAD.MOV.U32 R2, RZ, RZ, R11 ;  /* 0x000000ffff027224 */ /* 0x000fce00078e000b */
.L_x_11857:
[----:B------:R-:W-:Y:S05]  /*10180*/  BSYNC.RECONVERGENT B1 ;  /* 0x0000000000017941 */ /* 0x000fea0003800200 */
.L_x_11856:
[----:B------:R-:W-:Y:S02]  /*10190*/  HFMA2 R3, -RZ, RZ, 0.89990234375, 10328 ;  /* 0x3b33710bff037431 */ /* 0x000fe400000001ff */
[----:B------:R-:W-:Y:S01]  /*101a0*/  FMUL.FTZ R0, R2, R2 ;  /* 0x0000000202007220 */ /* 0x000fe20000410000 */
[----:B------:R-:W-:Y:S01]  /*101b0*/  IMAD.MOV.U32 R5, RZ, RZ, 0x3f6ee581 ;  /* 0x3f6ee581ff057424 */ /* 0x000fe200078e00ff */
        /* <DEDUP_REMOVED lines=38> */
.L_x_11861:
[----:B------:R-:W0:Y:S02]  /*10420*/  F2I.S64.TRUNC R2, R2 ;  /* 0x0000000200027311 */ /* 0x000e24000020d900 */
[----:B0-----:R-:W-:-:S05]  /*10430*/  IMAD.MOV.U32 R5, RZ, RZ, R2 ;  /* 0x000000ffff057224 */ /* 0x001fca00078e0002 */
[----:B------:R-:W-:Y:S01]  /*10440*/  STG.E.U8 desc[UR36][R16.64], R5 ;  /* 0x0000000510007986 */ /* 0x000fe2000c101124 */
[----:B------:R-:W-:Y:S05]  /*10450*/  EXIT ;  /* 0x000000000000794d */ /* 0x000fea0003800000 */
.L_x_11860:
        /* <DEDUP_REMOVED lines=9> */
.L_x_11864:
[----:B------:R-:W0:Y:S02]  /*104f0*/  F2I.FTZ.TRUNC.NTZ R3, R2 ;  /* 0x0000000200037305 */ /* 0x000e24000021f100 */
[----:B0-----:R-:W-:Y:S01]  /*10500*/  STG.E desc[UR36][R16.64], R3 ;  /* 0x0000000310007986 */ /* 0x001fe2000c101924 */
[----:B------:R-:W-:Y:S05]  /*10510*/  EXIT ;  /* 0x000000000000794d */ /* 0x000fea0003800000 */
.L_x_11863:
[----:B------:R-:W0:Y:S02]  /*10520*/  F2I.FTZ.TRUNC.NTZ R3, R2 ;  /* 0x0000000200037305 */ /* 0x000e24000021f100 */
[----:B0-----:R-:W-:Y:S01]  /*10530*/  STG.E.U16 desc[UR36][R16.64], R3 ;  /* 0x0000000310007986 */ /* 0x001fe2000c101524 */
[----:B------:R-:W-:Y:S05]  /*10540*/  EXIT ;  /* 0x000000000000794d */ /* 0x000fea0003800000 */
.L_x_11859:
        /* <DEDUP_REMOVED lines=8> */
.L_x_11866:
[----:B------:R-:W-:-:S05]  /*105d0*/  F2FP.F16.F32.PACK_AB R2, RZ, R2 ;  /* 0x00000002ff02723e */ /* 0x000fca00000000ff */
[----:B------:R-:W-:Y:S01]  /*105e0*/  STG.E.U16 desc[UR36][R16.64], R2 ;  /* 0x0000000210007986 */ /* 0x000fe2000c101524 */
[----:B------:R-:W-:Y:S05]  /*105f0*/  EXIT ;  /* 0x000000000000794d */ /* 0x000fea0003800000 */
.L_x_11865:
[----:B------:R-:W-:-:S09]  /*10600*/  UISETP.NE.AND UP0, UPT, UR4, 0x7, UPT ;  /* 0x000000070400788c */ /* 0x000fd2000bf05270 */
[----:B------:R-:W-:Y:S05]  /*10610*/  BRA.U !UP0, `(.L_x_11867) ;  /* 0x00000001082c7547 */ /* 0x000fea000b800000 */
[----:B------:R-:W-:-:S09]  /*10620*/  UISETP.NE.AND UP0, UPT, UR4, 0x8, UPT ;  /* 0x000000080400788c */ /* 0x000fd2000bf05270 */
[----:B------:R-:W-:Y:S05]  /*10630*/  BRA.U !UP0, `(.L_x_11868) ;  /* 0x0000000108147547 */ /* 0x000fea000b800000 */
[----:B------:R-:W-:-:S09]  /*10640*/  UISETP.NE.AND UP0, UPT, UR4, 0x9, UPT ;  /* 0x000000090400788c */ /* 0x000fd2000bf05270 */
[----:B------:R-:W-:Y:S05]  /*10650*/  BRA.U UP0, `(.L_x_11862) ;  /* 0x0000000500d07547 */ /* 0x000fea000b800000 */
[----:B------:R-:W-:-:S05]  /*10660*/  HFMA2 R3, -RZ, RZ, 0, 0 ;  /* 0x00000000ff037431 */ /* 0x000fca00000001ff */
[----:B------:R-:W-:Y:S01]  /*10670*/  STG.E.64 desc[UR36][R16.64], R2 ;  /* 0x0000000210007986 */ /* 0x000fe2000c101b24 */
[----:B------:R-:W-:Y:S05]  /*10680*/  EXIT ;  /* 0x000000000000794d */ /* 0x000fea0003800000 */
.L_x_11868:
[----:B------:R-:W-:-:S04]  /*10690*/  F2FP.F16.F32.PACK_AB R3, RZ, R2 ;  /* 0x00000002ff03723e */ /* 0x000fc800000000ff */
[----:B------:R-:W-:-:S05]  /*106a0*/  PRMT R3, R3, 0x5410, RZ ;  /* 0x0000541003037816 */ /* 0x000fca00000000ff */
[----:B------:R-:W-:Y:S01]  /*106b0*/  STG.E desc[UR36][R16.64], R3 ;  /* 0x0000000310007986 */ /* 0x000fe2000c101924 */
[----:B------:R-:W-:Y:S05]  /*106c0*/  EXIT ;  /* 0x000000000000794d */ /* 0x000fea0003800000 */
.L_x_11867:
[----:B------:R-:W-:-:S06]  /*106d0*/  FMUL.FTZ R2, R2, 1 ;  /* 0x3f80000002027820 */ /* 0x000fcc0000410000 */
[----:B------:R-:W0:Y:S02]  /*106e0*/  F2F.F64.F32 R2, R2 ;  /* 0x0000000200027310 */ /* 0x000e240000201800 */
[----:B0-----:R-:W-:Y:S01]  /*106f0*/  STG.E.64 desc[UR36][R16.64], R2 ;  /* 0x0000000210007986 */ /* 0x001fe2000c101b24 */
[----:B------:R-:W-:Y:S05]  /*10700*/  EXIT ;  /* 0x000000000000794d */ /* 0x000fea0003800000 */
.L_x_11858:
        /* <DEDUP_REMOVED lines=13> */
.L_x_11872:
        /* <DEDUP_REMOVED lines=16> */
.L_x_11875:
[----:B------:R-:W-:-:S04]  /*108e0*/  SHF.R.U32.HI R2, RZ, 0x18, R2 ;  /* 0x00000018ff027819 */ /* 0x000fc80000011602 */
[----:B------:R-:W-:-:S04]  /*108f0*/  LOP3.LUT R2, R3, 0x80, R2, 0xf8, !PT ;  /* 0x0000008003027812 */ /* 0x000fc800078ef802 */
[----:B------:R-:W-:-:S07]  /*10900*/  PRMT R8, R2, 0x7610, R8 ;  /* 0x0000761002087816 */ /* 0x000fce0000000008 */
.L_x_11874:
[----:B------:R-:W-:Y:S05]  /*10910*/  BSYNC.RECONVERGENT B0 ;  /* 0x0000000000007941 */ /* 0x000fea0003800200 */
.L_x_11873:
[----:B------:R-:W-:Y:S01]  /*10920*/  STG.E.U8 desc[UR36][R16.64], R8 ;  /* 0x0000000810007986 */ /* 0x000fe2000c101124 */
[----:B------:R-:W-:Y:S05]  /*10930*/  EXIT ;  /* 0x000000000000794d */ /* 0x000fea0003800000 */
.L_x_11871:
[----:B------:R-:W-:Y:S01]  /*10940*/  LOP3.LUT R4, R2, 0x7fffffff, RZ, 0xc0, !PT ;  /* 0x7fffffff02047812 */ /* 0x000fe200078ec0ff */
[----:B------:R-:W-:Y:S01]  /*10950*/  BSSY.RECONVERGENT B0, `(.L_x_11876) ;  /* 0x0000012000007945 */ /* 0x000fe20003800200 */
[----:B------:R-:W-:Y:S02]  /*10960*/  MOV R8, 0x80 ;  /* 0x0000008000087802 */ /* 0x000fe40000000f00 */
        /* <DEDUP_REMOVED lines=13> */
.L_x_11878:
[----:B------:R-:W-:-:S04]  /*10a40*/  SHF.R.U32.HI R2, RZ, 0x18, R2 ;  /* 0x00000018ff027819 */ /* 0x000fc80000011602 */
[----:B------:R-:W-:-:S04]  /*10a50*/  LOP3.LUT R3, R3, 0x80, R2, 0xf8, !PT ;  /* 0x0000008003037812 */ /* 0x000fc800078ef802 */
[----:B------:R-:W-:-:S07]  /*10a60*/  PRMT R8, R3, 0x7610, R8 ;  /* 0x0000761003087816 */ /* 0x000fce0000000008 */
.L_x_11877:
[----:B------:R-:W-:Y:S05]  /*10a70*/  BSYNC.RECONVERGENT B0 ;  /* 0x0000000000007941 */ /* 0x000fea0003800200 */
.L_x_11876:
[----:B------:R-:W-:Y:S01]  /*10a80*/  STG.E.U8 desc[UR36][R16.64], R8 ;  /* 0x0000000810007986 */ /* 0x000fe2000c101124 */
[----:B------:R-:W-:Y:S05]  /*10a90*/  EXIT ;  /* 0x000000000000794d */ /* 0x000fea0003800000 */
.L_x_11870:
        /* <DEDUP_REMOVED lines=19> */
[----:B------:R-:W-:Y:S01]  /*10bd0*/  STG.E.U8 desc[UR36][R16.64], R3 ;  /* 0x0000000310007986 */ /* 0x000fe2000c101124 */
[----:B------:R-:W-:Y:S05]  /*10be0*/  EXIT ;  /* 0x000000000000794d */ /* 0x000fea0003800000 */
.L_x_11880:
[----:B------:R-:W0:Y:S02]  /*10bf0*/  F2I.U64.TRUNC R2, R2 ;  /* 0x0000000200027311 */ /* 0x000e24000020d800 */
[----:B0-----:R-:W-:Y:S01]  /*10c00*/  STG.E.64 desc[UR36][R16.64], R2 ;  /* 0x0000000210007986 */ /* 0x001fe2000c101b24 */
[----:B------:R-:W-:Y:S05]  /*10c10*/  EXIT ;  /* 0x000000000000794d */ /* 0x000fea0003800000 */
.L_x_11879:
[----:B------:R-:W0:Y:S02]  /*10c20*/  F2I.FTZ.U32.TRUNC.NTZ R3, R2 ;  /* 0x0000000200037305 */ /* 0x000e24000021f000 */
[----:B0-----:R-:W-:Y:S01]  /*10c30*/  STG.E desc[UR36][R16.64], R3 ;  /* 0x0000000310007986 */ /* 0x001fe2000c101924 */
[----:B------:R-:W-:Y:S05]  /*10c40*/  EXIT ;  /* 0x000000000000794d */ /* 0x000fea0003800000 */
.L_x_11869:
        /* <DEDUP_REMOVED lines=10> */
.L_x_11882:
[----:B------:R-:W-:Y:S01]  /*10cf0*/  FMUL.FTZ R4, R2, 1 ;  /* 0x3f80000002047820 */ /* 0x000fe20000410000 */
[----:B------:R-:W-:-:S05]  /*10d00*/  CS2R R6, SRZ ;  /* 0x0000000000067805 */ /* 0x000fca000001ff00 */
[----:B------:R-:W0:Y:S02]  /*10d10*/  F2F.F64.F32 R4, R4 ;  /* 0x0000000400047310 */ /* 0x000e240000201800 */
[----:B0-----:R-:W-:Y:S01]  /*10d20*/  STG.E.128 desc[UR36][R16.64], R4 ;  /* 0x0000000410007986 */ /* 0x001fe2000c101d24 */
[----:B------:R-:W-:Y:S05]  /*10d30*/  EXIT ;  /* 0x000000000000794d */ /* 0x000fea0003800000 */
.L_x_11881:
[----:B------:R-:W-:-:S09]  /*10d40*/  UISETP.NE.AND UP0, UPT, UR4, 0xf, UPT ;  /* 0x0000000f0400788c */ /* 0x000fd2000bf05270 */
[----:B------:R-:W-:Y:S05]  /*10d50*/  BRA.U !UP0, `(.L_x_11883) ;  /* 0x0000000108e07547 */ /* 0x000fea000b800000 */
[----:B------:R-:W-:-:S09]  /*10d60*/  UISETP.NE.AND UP0, UPT, UR4, 0x17, UPT ;  /* 0x000000170400788c */ /* 0x000fd2000bf05270 */
[----:B------:R-:W-:Y:S05]  /*10d70*/  BRA.U !UP0, `(.L_x_11884) ;  /* 0x00000001088c7547 */ /* 0x000fea000b800000 */
[----:B------:R-:W-:-:S09]  /*10d80*/  UISETP.NE.AND UP0, UPT, UR4, 0x18, UPT ;  /* 0x000000180400788c */ /* 0x000fd2000bf05270 */
[----:B------:R-:W-:Y:S05]  /*10d90*/  BRA.U !UP0, `(.L_x_11885) ;  /* 0x0000000108447547 */ /* 0x000fea000b800000 */
.L_x_11862:
        /* <DEDUP_REMOVED lines=10> */
[----:B---3--:R-:W-:Y:S01]  /*10e40*/  IMAD.U32 R6, RZ, RZ, UR6 ;  /* 0x00000006ff067e24 */ /* 0x008fe2000f8e00ff */
[----:B------:R-:W-:Y:S01]  /*10e50*/  MOV R7, UR7 ;  /* 0x0000000700077c02 */ /* 0x000fe20008000f00 */
[----:B----4-:R-:W-:Y:S01]  /*10e60*/  IMAD.U32 R10, RZ, RZ, UR8 ;  /* 0x00000008ff0a7e24 */ /* 0x010fe2000f8e00ff */
[----:B-1----:R-:W-:-:S07]  /*10e70*/  MOV R11, UR9 ;  /* 0x00000009000b7c02 */ /* 0x002fce0008000f00 */
[----:B------:R-:W-:-:S07]  /*10e80*/  LEPC R20, `(.L_x_11886) ;  /* 0x000000001014794e */ /* 0x000fce0000000000 */
[----:B--2---:R-:W-:Y:S05]  /*10e90*/  CALL.ABS.NOINC R2 ;  /* 0x0000000002007343 */ /* 0x004fea0003c00000 */
.L_x_11886:
[----:B------:R-:W-:Y:S05]  /*10ea0*/  EXIT ;  /* 0x000000000000794d */ /* 0x000fea0003800000 */
.L_x_11885:
        /* <DEDUP_REMOVED lines=12> */
.L_x_11888:
[----:B------:R-:W-:Y:S05]  /*10f70*/  BSYNC.RECONVERGENT B0 ;  /* 0x0000000000007941 */ /* 0x000fea0003800200 */
.L_x_11887:
[----:B------:R-:W-:-:S05]  /*10f80*/  LOP3.LUT R3, R0, 0x80, R5, 0xf8, !PT ;  /* 0x0000008000037812 */ /* 0x000fca00078ef805 */
[----:B------:R-:W-:Y:S01]  /*10f90*/  STG.E.U8 desc[UR36][R16.64], R3 ;  /* 0x0000000310007986 */ /* 0x000fe2000c101124 */
[----:B------:R-:W-:Y:S05]  /*10fa0*/  EXIT ;  /* 0x000000000000794d */ /* 0x000fea0003800000 */
.L_x_11884:
        /* <DEDUP_REMOVED lines=11> */
.L_x_11890:
[----:B------:R-:W-:Y:S01]  /*11060*/  IMAD.MOV.U32 R0, RZ, RZ, 0x7f ;  /* 0x0000007fff007424 */ /* 0x000fe200078e00ff */
[----:B------:R-:W-:-:S04]  /*11070*/  ISETP.GT.U32.AND P0, PT, R4, 0x7f800000, PT ;  /* 0x7f8000000400780c */ /* 0x000fc80003f04070 */
[----:B------:R-:W-:-:S09]  /*11080*/  SEL R0, R0, 0x7c, P0 ;  /* 0x0000007c00007807 */ /* 0x000fd20000000000 */
.L_x_11891:
[----:B------:R-:W-:Y:S05]  /*11090*/  BSYNC.RECONVERGENT B0 ;  /* 0x0000000000007941 */ /* 0x000fea0003800200 */
.L_x_11889:
[----:B------:R-:W-:-:S04]  /*110a0*/  SHF.R.U32.HI R3, RZ, 0x18, R2 ;  /* 0x00000018ff037819 */ /* 0x000fc80000011602 */
[----:B------:R-:W-:-:S05]  /*110b0*/  LOP3.LUT R3, R0, 0x80, R3, 0xf8, !PT ;  /* 0x0000008000037812 */ /* 0x000fca00078ef803 */
[----:B------:R-:W-:Y:S01]  /*110c0*/  STG.E.U8 desc[UR36][R16.64], R3 ;  /* 0x0000000310007986 */ /* 0x000fe2000c101124 */
[----:B------:R-:W-:Y:S05]  /*110d0*/  EXIT ;  /* 0x000000000000794d */ /* 0x000fea0003800000 */
.L_x_11883:
[----:B------:R-:W-:-:S05]  /*110e0*/  F2FP.BF16.F32.PACK_AB R2, RZ, R2 ;  /* 0x00000002ff02723e */ /* 0x000fca00000010ff */
[----:B------:R-:W-:Y:S01]  /*110f0*/  STG.E.U16 desc[UR36][R16.64], R2 ;  /* 0x0000000210007986 */ /* 0x000fe2000c101524 */
[----:B------:R-:W-:Y:S05]  /*11100*/  EXIT ;  /* 0x000000000000794d */ /* 0x000fea0003800000 */
        .weak           $__internal_36_$__cuda_sm3x_div_rn_ftz_f32_slowpath
        .type           $__internal_36_$__cuda_sm3x_div_rn_ftz_f32_slowpath,@function
        .size           $__internal_36_$__cuda_sm3x_div_rn_ftz_f32_slowpath,(.L_x_16783 - $__internal_36_$__cuda_sm3x_div_rn_ftz_f32_slowpath)
$__internal_36_$__cuda_sm3x_div_rn_ftz_f32_slowpath:
        /* <DEDUP_REMOVED lines=32> */
.L_x_11894:
[----:B------:R-:W-:Y:S05]  /*11310*/  BSYNC.RELIABLE B2 ;  /* 0x0000000000027941 */ /* 0x000fea0003800100 */
.L_x_11893:
        /* <DEDUP_REMOVED lines=27> */
.L_x_11900:
[----:B------:R-:W-:-:S07]  /*114d0*/  IMAD R11, R3, 0x800000, R11 ;  /* 0x00800000030b7824 */ /* 0x000fce00078e020b */
.L_x_11901:
[----:B------:R-:W-:Y:S05]  /*114e0*/  BSYNC.RECONVERGENT B2 ;  /* 0x0000000000027941 */ /* 0x000fea0003800200 */
.L_x_11899:
[----:B------:R-:W-:Y:S05]  /*114f0*/  BRA `(.L_x_11902) ;  /* 0x0000000000207947 */ /* 0x000fea0003800000 */
.L_x_11898:
[----:B------:R-:W-:-:S04]  /*11500*/  LOP3.LUT R0, R9, 0x80000000, R0, 0x48, !PT ;  /* 0x8000000009007812 */ /* 0x000fc800078e4800 */
[----:B------:R-:W-:Y:S01]  /*11510*/  LOP3.LUT R11, R0, 0x7f800000, RZ, 0xfc, !PT ;  /* 0x7f800000000b7812 */ /* 0x000fe200078efcff */
[----:B------:R-:W-:Y:S06]  /*11520*/  BRA `(.L_x_11902) ;  /* 0x0000000000147947 */ /* 0x000fec0003800000 */
.L_x_11897:
[----:B------:R-:W-:Y:S01]  /*11530*/  LOP3.LUT R11, R9, 0x80000000, R0, 0x48, !PT ;  /* 0x80000000090b7812 */ /* 0x000fe200078e4800 */
[----:B------:R-:W-:Y:S06]  /*11540*/  BRA `(.L_x_11902) ;  /* 0x00000000000c7947 */ /* 0x000fec0003800000 */
.L_x_11896:
[----:B------:R-:W0:Y:S01]  /*11550*/  MUFU.RSQ R11, -QNAN ;  /* 0xffc00000000b7908 */ /* 0x000e220000001400 */
[----:B------:R-:W-:Y:S05]  /*11560*/  BRA `(.L_x_11902) ;  /* 0x0000000000047947 */ /* 0x000fea0003800000 */
.L_x_11895:
[----:B------:R-:W-:-:S07]  /*11570*/  FADD.FTZ R11, R0, R9 ;  /* 0x00000009000b7221 */ /* 0x000fce0000010000 */
.L_x_11902:
[----:B------:R-:W-:Y:S05]  /*11580*/  BSYNC.RECONVERGENT B0 ;  /* 0x0000000000007941 */ /* 0x000fea0003800200 */
.L_x_11892:
[----:B------:R-:W-:-:S04]  /*11590*/  HFMA2 R3, -RZ, RZ, 0, 0 ;  /* 0x00000000ff037431 */ /* 0x000fc800000001ff */
[----:B0-----:R-:W-:Y:S05]  /*115a0*/  RET.REL.NODEC R2 `(_ZN2at6native18elementwise_kernelILi128ELi4EZNS0_15gpu_kernel_implINS0_13BinaryFunctorIfffZZZNS0_17atan2_kernel_cudaERNS_18TensorIteratorBaseEENKUlvE_clEvENKUlvE0_clEvEUlffE_EEEEvS5_RKT_EUliE_EEviT1_) ;  /* 0xfffffee802947950 */ /* 0x001fea0003c3ffff */
.L_x_11903:
        /* <DEDUP_REMOVED lines=13> */
.L_x_16783:


//--------------------- .text._ZN2at6native27unrolled_elementwise_kernelINS0_13BinaryFunctorIfffZZZNS0_17atan2_kernel_cudaERNS_18TensorIteratorBaseEENKUlvE_clEvENKUlvE0_clEvEUlffE_EESt5arrayIPcLm3EELi4E23TrivialOffsetCalculatorILi2EjESC_ILi1EjENS0_6memory12LoadWithCastILi2EEENSF_13StoreWithCastILi1EEEEEviT_T0_T2_T3_T4_T5_ --------------------------
	.section	.text._ZN2at6native27unrolled_elementwise_kernelINS0_13BinaryFunctorIfffZZZNS0_17atan2_kernel_cudaERNS_18TensorIteratorBaseEENKUlvE_clEvENKUlvE0_clEvEUlffE_EESt5arrayIPcLm3EELi4E23TrivialOffsetCalculatorILi2EjESC_ILi1EjENS0_6memory12LoadWithCastILi2EEENSF_13StoreWithCastILi1EEEEEviT_T0_T2_T3_T4_T5_,"ax",@progbits
	.align	128
        .global         _ZN2at6native27unrolled_elementwise_kernelINS0_13BinaryFunctorIfffZZZNS0_17atan2_kernel_cudaERNS_18TensorIteratorBaseEENKUlvE_clEvENKUlvE0_clEvEUlffE_EESt5arrayIPcLm3EELi4E23TrivialOffsetCalculatorILi2EjESC_ILi1EjENS0_6memory12LoadWithCastILi2EEENSF_13StoreWithCastILi1EEEEEviT_T0_T2_T3_T4_T5_
        .type           _ZN2at6native27unrolled_elementwise_kernelINS0_13BinaryFunctorIfffZZZNS0_17atan2_kernel_cudaERNS_18TensorIteratorBaseEENKUlvE_clEvENKUlvE0_clEvEUlffE_EESt5arrayIPcLm3EELi4E23TrivialOffsetCalculatorILi2EjESC_ILi1EjENS0_6memory12LoadWithCastILi2EEENSF_13StoreWithCastILi1EEEEEviT_T0_T2_T3_T4_T5_,@function
        .size           _ZN2at6native27unrolled_elementwise_kernelINS0_13BinaryFunctorIfffZZZNS0_17atan2_kernel_cudaERNS_18TensorIteratorBaseEENKUlvE_clEvENKUlvE0_clEvEUlffE_EESt5arrayIPcLm3EELi4E23TrivialOffsetCalculatorILi2EjESC_ILi1EjENS0_6memory12LoadWithCastILi2EEENSF_13StoreWithCastILi1EEEEEviT_T0_T2_T3_T4_T5_,(.L_x_16784 - _ZN2at6native27unrolled_elementwise_kernelINS0_13BinaryFunctorIfffZZZNS0_17atan2_kernel_cudaERNS_18TensorIteratorBaseEENKUlvE_clEvENKUlvE0_clEvEUlffE_EESt5arrayIPcLm3EELi4E23TrivialOffsetCalculatorILi2EjESC_ILi1EjENS0_6memory12LoadWithCastILi2EEENSF_13StoreWithCastILi1EEEEEviT_T0_T2_T3_T4_T5_)
        .other          _ZN2at6native27unrolled_elementwise_kernelINS0_13BinaryFunctorIfffZZZNS0_17atan2_kernel_cudaERNS_18TensorIteratorBaseEENKUlvE_clEvENKUlvE0_clEvEUlffE_EESt5arrayIPcLm3EELi4E23TrivialOffsetCalculatorILi2EjESC_ILi1EjENS0_6memory12LoadWithCastILi2EEENSF_13StoreWithCastILi1EEEEEviT_T0_T2_T3_T4_T5_,@"STO_CUDA_ENTRY STV_DEFAULT"
_ZN2at6native27unrolled_elementwise_kernelINS0_13BinaryFunctorIfffZZZNS0_17atan2_kernel_cudaERNS_18TensorIteratorBaseEENKUlvE_clEvENKUlvE0_clEvEUlffE_EESt5arrayIPcLm3EELi4E23TrivialOffsetCalculatorILi2EjESC_ILi1EjENS0_6memory12LoadWithCastILi2EEENSF_13StoreWithCastILi1EEEEEviT_T0_T2_T3_T4_T5_:
.text._ZN2at6native27unrolled_elementwise_kernelINS0_13BinaryFunctorIfffZZZNS0_17atan2_kernel_cudaERNS_18TensorIteratorBaseEENKUlvE_clEvENKUlvE0_clEvEUlffE_EESt5arrayIPcLm3EELi4E23TrivialOffsetCalculatorILi2EjESC_ILi1EjENS0_6memory12LoadWithCastILi2EEENSF_13StoreWithCastILi1EEEEEviT_T0_T2_T3_T4_T5_:
        /* <DEDUP_REMOVED lines=8> */
[----:B------:R-:W-:Y:S01]  /*0080*/  IMAD.MOV.U32 R24, RZ, RZ, RZ ;  /* 0x000000ffff187224 */ /* 0x000fe200078e00ff */
        /* <DEDUP_REMOVED lines=26> */
.L_x_11910:
[----:B------:R-:W2:Y:S02]  /*0230*/  LDG.E.U8 R4, desc[UR36][R4.64] ;  /* 0x0000002404047981 */ /* 0x000ea4000c1e1100 */
[----:B--2---:R-:W-:Y:S01]  /*0240*/  I2FP.F32.U32 R29, R4 ;  /* 0x00000004001d7245 */ /* 0x004fe20000201000 */
[----:B------:R-:W-:Y:S06]  /*0250*/  BRA `(.L_x_11912) ;  /* 0x0000000c00447947 */ /* 0x000fec0003800000 */
.L_x_11909:
        /* <DEDUP_REMOVED lines=9> */
.L_x_11914:
[----:B------:R-:W2:Y:S02]  /*02f0*/  LDG.E R4, desc[UR36][R4.64] ;  /* 0x0000002404047981 */ /* 0x000ea4000c1e1900 */
[----:B--2---:R-:W-:Y:S01]  /*0300*/  I2FP.F32.S32 R29, R4 ;  /* 0x00000004001d7245 */ /* 0x004fe20000201400 */
[----:B------:R-:W-:Y:S06]  /*0310*/  BRA `(.L_x_11912) ;  /* 0x0000000c00147947 */ /* 0x000fec0003800000 */
.L_x_11913:
[----:B------:R-:W2:Y:S02]  /*0320*/  LDG.E.U16 R4, desc[UR36][R4.64] ;  /* 0x0000002404047981 */ /* 0x000ea4000c1e1500 */
[----:B--2---:R0:W1:Y:S01]  /*0330*/  I2F.S16 R29, R4 ;  /* 0x00000004001d7306 */ /* 0x0040620000101400 */
[----:B------:R-:W-:Y:S05]  /*0340*/  BRA `(.L_x_11912) ;  /* 0x0000000c00087947 */ /* 0x000fea0003800000 */
.L_x_11908:
        /* <DEDUP_REMOVED lines=8> */
.L_x_11916:
[----:B------:R-:W2:Y:S02]  /*03d0*/  LDG.E.U16 R4, desc[UR36][R4.64] ;  /* 0x0000002404047981 */ /* 0x000ea4000c1e1500 */
[----:B--2---:R-:W-:Y:S01]  /*03e0*/  HADD2.F32 R29, -RZ, R4.H0_H0 ;  /* 0x20000004ff1d7230 */ /* 0x004fe20000004100 */
[----:B------:R-:W-:Y:S06]  /*03f0*/  BRA `(.L_x_11912) ;  /* 0x0000000800dc7947 */ /* 0x000fec0003800000 */
.L_x_11915:
        /* <DEDUP_REMOVED lines=8> */
.L_x_11918:
[----:B------:R-:W2:Y:S02]  /*0480*/  LDG.E.U16 R4, desc[UR36][R4.64] ;  /* 0x0000002404047981 */ /* 0x000ea4000c1e1500 */
[----:B--2---:R-:W-:Y:S01]  /*0490*/  HADD2.F32 R29, -RZ, R4.H0_H0 ;  /* 0x20000004ff1d7230 */ /* 0x004fe20000004100 */
[----:B------:R-:W-:Y:S06]  /*04a0*/  BRA `(.L_x_11912) ;  /* 0x0000000800b07947 */ /* 0x000fec0003800000 */
.L_x_11917:
        /* <DEDUP_REMOVED lines=11> */
.L_x_11907:
        /* <DEDUP_REMOVED lines=12> */
.L_x_11921:
        /* <DEDUP_REMOVED lines=11> */
.L_x_11920:
        /* <DEDUP_REMOVED lines=25> */
.L_x_11923:
        /* <DEDUP_REMOVED lines=12> */
.L_x_11922:
[----:B------:R-:W2:Y:S02]  /*0920*/  LDG.E.U16 R4, desc[UR36][R4.64] ;  /* 0x0000002404047981 */ /* 0x000ea4000c1e1500 */
[----:B--2---:R-:W-:Y:S01]  /*0930*/  IMAD.U32 R29, R4, 0x10000, RZ ;  /* 0x00010000041d7824 */ /* 0x004fe200078e00ff */
[----:B------:R-:W-:Y:S06]  /*0940*/  BRA `(.L_x_11912) ;  /* 0x0000000400887947 */ /* 0x000fec0003800000 */
.L_x_11919:
        /* <DEDUP_REMOVED lines=11> */
.L_x_11926:
        /* <DEDUP_REMOVED lines=20> */
.L_x_11928:
[----:B------:R-:W-:Y:S05]  /*0b40*/  BSYNC.RECONVERGENT B0 ;  /* 0x0000000000007941 */ /* 0x000fea0003800200 */
.L_x_11927:
[----:B------:R-:W-:Y:S01]  /*0b50*/  IMAD.SHL.U32 R0, R0, 0x100000, RZ ;  /* 0x0010000000007824 */ /* 0x000fe200078e00ff */
[----:B------:R-:W-:-:S04]  /*0b60*/  LEA R3, R3, 0x3b800000, 0x17 ;  /* 0x3b80000003037811 */ /* 0x000fc800078eb8ff */
[----:B------:R-:W-:Y:S01]  /*0b70*/  LOP3.LUT R29, R3, R0, R29, 0xfe, !PT ;  /* 0x00000000031d7212 */ /* 0x000fe200078efe1d */
[----:B------:R-:W-:Y:S06]  /*0b80*/  BRA `(.L_x_11912) ;  /* 0x0000000000f87947 */ /* 0x000fec0003800000 */
.L_x_11925:
        /* <DEDUP_REMOVED lines=20> */
.L_x_11930:
[----:B------:R-:W-:Y:S05]  /*0cd0*/  BSYNC.RECONVERGENT B0 ;  /* 0x0000000000007941 */ /* 0x000fea0003800200 */
.L_x_11929:
[----:B------:R-:W-:Y:S01]  /*0ce0*/  IMAD.SHL.U32 R0, R0, 0x200000, RZ ;  /* 0x0020000000007824 */ /* 0x000fe200078e00ff */
[----:B------:R-:W-:-:S04]  /*0cf0*/  LEA R3, R3, 0x37800000, 0x17 ;  /* 0x3780000003037811 */ /* 0x000fc800078eb8ff */
[----:B------:R-:W-:Y:S01]  /*0d00*/  LOP3.LUT R29, R3, R0, R29, 0xfe, !PT ;  /* 0x00000000031d7212 */ /* 0x000fe200078efe1d */
[----:B------:R-:W-:Y:S06]  /*0d10*/  BRA `(.L_x_11912) ;  /* 0x0000000000947947 */ /* 0x000fec0003800000 */
.L_x_11924:
[----:B------:R-:W-:-:S09]  /*0d20*/  UISETP.NE.AND UP0, UPT, UR4, 0x1c, UPT ;  /* 0x0000001c0400788c */ /* 0x000fd2000bf05270 */
[----:B------:R-:W-:Y:S05]  /*0d30*/  BRA.U !UP0, `(.L_x_11931) ;  /* 0x0000000108847547 */ /* 0x000fea000b800000 */
[----:B------:R-:W-:-:S09]  /*0d40*/  UISETP.NE.AND UP0, UPT, UR4, 0x1d, UPT ;  /* 0x0000001d0400788c */ /* 0x000fd2000bf05270 */
[----:B------:R-:W-:Y:S05]  /*0d50*/  BRA.U !UP0, `(.L_x_11932) ;  /* 0x0000000108707547 */ /* 0x000fea000b800000 */
[----:B------:R-:W-:-:S09]  /*0d60*/  UISETP.NE.AND UP0, UPT, UR4, 0x2c, UPT ;  /* 0x0000002c0400788c */ /* 0x000fd2000bf05270 */
[----:B------:R-:W-:Y:S05]  /*0d70*/  BRA.U !UP0, `(.L_x_11933) ;  /* 0x0000000108487547 */ /* 0x000fea000b800000 */
.L_x_11911:
        /* <DEDUP_REMOVED lines=16> */
.L_x_11934:
[----:B------:R-:W-:Y:S01]  /*0e80*/  IMAD.MOV.U32 R29, RZ, RZ, RZ ;  /* 0x000000ffff1d7224 */ /* 0x000fe200078e00ff */
[----:B------:R-:W-:Y:S06]  /*0e90*/  BRA `(.L_x_11912) ;  /* 0x0000000000347947 */ /* 0x000fec0003800000 */
.L_x_11933:
        /* <DEDUP_REMOVED lines=8> */
.L_x_11932:
[----:B------:R-:W2:Y:S02]  /*0f20*/  LDG.E.64 R4, desc[UR36][R4.64] ;  /* 0x0000002404047981 */ /* 0x000ea4000c1e1b00 */
[----:B--2---:R0:W1:Y:S02]  /*0f30*/  I2F.U64 R29, R4 ;  /* 0x00000004001d7312 */ /* 0x0040640000301000 */
[----:B01----:R-:W-:Y:S05]  /*0f40*/  BRA `(.L_x_11912) ;  /* 0x0000000000087947 */ /* 0x003fea0003800000 */
.L_x_11931:
[----:B------:R-:W2:Y:S02]  /*0f50*/  LDG.E R4, desc[UR36][R4.64] ;  /* 0x0000002404047981 */ /* 0x000ea4000c1e1900 */
[----:B--2---:R-:W-:-:S07]  /*0f60*/  I2FP.F32.U32 R29, R4 ;  /* 0x00000004001d7245 */ /* 0x004fce0000201000 */
.L_x_11912:
[----:B------:R-:W-:Y:S05]  /*0f70*/  BSYNC.RECONVERGENT B7 ;  /* 0x0000000000077941 */ /* 0x000fea0003800200 */
.L_x_11906:
        /* <DEDUP_REMOVED lines=20> */
.L_x_11939:
[----:B------:R-:W2:Y:S02]  /*10c0*/  LDG.E.U8 R4, desc[UR36][R4.64] ;  /* 0x0000002404047981 */ /* 0x000ea4000c1e1100 */
[----:B--2---:R-:W-:Y:S01]  /*10d0*/  I2FP.F32.U32 R24, R4 ;  /* 0x0000000400187245 */ /* 0x004fe20000201000 */
[----:B------:R-:W-:Y:S06]  /*10e0*/  BRA `(.L_x_11941) ;  /* 0x0000000c00487947 */ /* 0x000fec0003800000 */
.L_x_11938:
        /* <DEDUP_REMOVED lines=9> */
.L_x_11943:
[----:B------:R-:W2:Y:S02]  /*1180*/  LDG.E R4, desc[UR36][R4.64] ;  /* 0x0000002404047981 */ /* 0x000ea4000c1e1900 */
[----:B--2---:R-:W-:Y:S01]  /*1190*/  I2FP.F32.S32 R24, R4 ;  /* 0x0000000400187245 */ /* 0x004fe20000201400 */
[----:B------:R-:W-:Y:S06]  /*11a0*/  BRA `(.L_x_11941) ;  /* 0x0000000c00187947 */ /* 0x000fec0003800000 */
.L_x_11942:
[----:B------:R-:W2:Y:S02]  /*11b0*/  LDG.E.U16 R4, desc[UR36][R4.64] ;  /* 0x0000002404047981 */ /* 0x000ea4000c1e1500 */
[----:B--2---:R4:W0:Y:S01]  /*11c0*/  I2F.S16 R24, R4 ;  /* 0x0000000400187306 */ /* 0x0048220000101400 */
[----:B------:R-:W-:Y:S05]  /*11d0*/  BRA `(.L_x_11941) ;  /* 0x0000000c000c7947 */ /* 0x000fea0003800000 */
.L_x_11937:
        /* <DEDUP_REMOVED lines=8> */
.L_x_11945:
[----:B------:R-:W2:Y:S02]  /*1260*/  LDG.E.U16 R4, desc[UR36][R4.64] ;  /* 0x0000002404047981 */ /* 0x000ea4000c1e1500 */
[----:B--2---:R-:W-:Y:S01]  /*1270*/  HADD2.F32 R24, -RZ, R4.H0_H0 ;  /* 0x20000004ff187230 */ /* 0x004fe20000004100 */
[----:B------:R-:W-:Y:S06]  /*1280*/  BRA `(.L_x_11941) ;  /* 0x0000000800e07947 */ /* 0x000fec0003800000 */
.L_x_11944:
        /* <DEDUP_REMOVED lines=8> */
.L_x_11947:
[----:B------:R-:W2:Y:S02]  /*1310*/  LDG.E.U16 R4, desc[UR36][R4.64] ;  /* 0x0000002404047981 */ /* 0x000ea4000c1e1500 */
[----:B--2---:R-:W-:Y:S01]  /*1320*/  HADD2.F32 R24, -RZ, R4.H0_H0 ;  /* 0x20000004ff187230 */ /* 0x004fe20000004100 */
[----:B------:R-:W-:Y:S06]  /*1330*/  BRA `(.L_x_11941) ;  /* 0x0000000800b47947 */ /* 0x000fec0003800000 */
.L_x_11946:
        /* <DEDUP_REMOVED lines=11> */
.L_x_11936:
        /* <DEDUP_REMOVED lines=12> */
.L_x_11950:
        /* <DEDUP_REMOVED lines=11> */
.L_x_11949:
        /* <DEDUP_REMOVED lines=25> */
.L_x_11952:
        /* <DEDUP_REMOVED lines=13> */
.L_x_11951:
[----:B------:R-:W2:Y:S02]  /*17c0*/  LDG.E.U16 R4, desc[UR36][R4.64] ;  /* 0x0000002404047981 */ /* 0x000ea4000c1e1500 */
[----:B--2---:R-:W-:Y:S01]  /*17d0*/  IMAD.U32 R24, R4, 0x10000, RZ ;  /* 0x0001000004187824 */ /* 0x004fe200078e00ff */
[----:B------:R-:W-:Y:S06]  /*17e0*/  BRA `(.L_x_11941) ;  /* 0x0000000400887947 */ /* 0x000fec0003800000 */
.L_x_11948:
        /* <DEDUP_REMOVED lines=11> */
.L_x_11955:
        /* <DEDUP_REMOVED lines=20> */
.L_x_11957:
[----:B------:R-:W-:Y:S05]  /*19e0*/  BSYNC.RECONVERGENT B0 ;  /* 0x0000000000007941 */ /* 0x000fea0003800200 */
.L_x_11956:
[----:B------:R-:W-:Y:S01]  /*19f0*/  IMAD.SHL.U32 R0, R0, 0x100000, RZ ;  /* 0x0010000000007824 */ /* 0x000fe200078e00ff */
[----:B------:R-:W-:-:S04]  /*1a00*/  LEA R3, R3, 0x3b800000, 0x17 ;  /* 0x3b80000003037811 */ /* 0x000fc800078eb8ff */
[----:B------:R-:W-:Y:S01]  /*1a10*/  LOP3.LUT R24, R3, R0, R7, 0xfe, !PT ;  /* 0x0000000003187212 */ /* 0x000fe200078efe07 */
[----:B------:R-:W-:Y:S06]  /*1a20*/  BRA `(.L_x_11941) ;  /* 0x0000000000f87947 */ /* 0x000fec0003800000 */
.L_x_11954:
        /* <DEDUP_REMOVED lines=20> */
.L_x_11959:
[----:B------:R-:W-:Y:S05]  /*1b70*/  BSYNC.RECONVERGENT B0 ;  /* 0x0000000000007941 */ /* 0x000fea0003800200 */
.L_x_11958:
[----:B------:R-:W-:Y:S01]  /*1b80*/  IMAD.SHL.U32 R0, R0, 0x200000, RZ ;  /* 0x0020000000007824 */ /* 0x000fe200078e00ff */
[----:B------:R-:W-:-:S04]  /*1b90*/  LEA R3, R3, 0x37800000, 0x17 ;  /* 0x3780000003037811 */ /* 0x000fc800078eb8ff */
[----:B------:R-:W-:Y:S01]  /*1ba0*/  LOP3.LUT R24, R3, R0, R7, 0xfe, !PT ;  /* 0x0000000003187212 */ /* 0x000fe200078efe07 */
[----:B------:R-:W-:Y:S06]  /*1bb0*/  BRA `(.L_x_11941) ;  /* 0x0000000000947947 */ /* 0x000fec0003800000 */
.L_x_11953:
[----:B------:R-:W-:-:S09]  /*1bc0*/  UISETP.NE.AND UP0, UPT, UR4, 0x1c, UPT ;  /* 0x0000001c0400788c */ /* 0x000fd2000bf05270 */
[----:B------:R-:W-:Y:S05]  /*1bd0*/  BRA.U !UP0, `(.L_x_11960) ;  /* 0x0000000108847547 */ /* 0x000fea000b800000 */
[----:B------:R-:W-:-:S09]  /*1be0*/  UISETP.NE.AND UP0, UPT, UR4, 0x1d, UPT ;  /* 0x0000001d0400788c */ /* 0x000fd2000bf05270 */
[----:B------:R-:W-:Y:S05]  /*1bf0*/  BRA.U !UP0, `(.L_x_11961) ;  /* 0x0000000108707547 */ /* 0x000fea000b800000 */
[----:B------:R-:W-:-:S09]  /*1c00*/  UISETP.NE.AND UP0, UPT, UR4, 0x2c, UPT ;  /* 0x0000002c0400788c */ /* 0x000fd2000bf05270 */
[----:B------:R-:W-:Y:S05]  /*1c10*/  BRA.U !UP0, `(.L_x_11962) ;  /* 0x0000000108487547 */ /* 0x000fea000b800000 */
.L_x_11940:
        /* <DEDUP_REMOVED lines=16> */
.L_x_11963:
[----:B------:R-:W-:Y:S01]  /*1d20*/  IMAD.MOV.U32 R24, RZ, RZ, RZ ;  /* 0x000000ffff187224 */ /* 0x000fe200078e00ff */
[----:B------:R-:W-:Y:S06]  /*1d30*/  BRA `(.L_x_11941) ;  /* 0x0000000000347947 */ /* 0x000fec0003800000 */
.L_x_11962:
        /* <DEDUP_REMOVED lines=8> */
.L_x_11961:
[----:B------:R-:W2:Y:S02]  /*1dc0*/  LDG.E.64 R4, desc[UR36][R4.64] ;  /* 0x0000002404047981 */ /* 0x000ea4000c1e1b00 */
[----:B--2---:R0:W2:Y:S02]  /*1dd0*/  I2F.U64 R24, R4 ;  /* 0x0000000400187312 */ /* 0x0040a40000301000 */
[----:B0-2---:R-:W-:Y:S05]  /*1de0*/  BRA `(.L_x_11941) ;  /* 0x0000000000087947 */ /* 0x005fea0003800000 */
.L_x_11960:
[----:B------:R-:W2:Y:S02]  /*1df0*/  LDG.E R4, desc[UR36][R4.64] ;  /* 0x0000002404047981 */ /* 0x000ea4000c1e1900 */
[----:B--2---:R-:W-:-:S07]  /*1e00*/  I2FP.F32.U32 R24, R4 ;  /* 0x0000000400187245 */ /* 0x004fce0000201000 */
.L_x_11941:
[----:B------:R-:W-:Y:S05]  /*1e10*/  BSYNC.RECONVERGENT B7 ;  /* 0x0000000000077941 */ /* 0x000fea0003800200 */
.L_x_11935:
[----:B------:R-:W-:-:S07]  /*1e20*/  VIADD R26, R25, 0x80 ;  /* 0x00000080191a7836 */ /* 0x000fce0000000000 */
.L_x_11905:
[----:B------:R-:W-:Y:S05]  /*1e30*/  BSYNC.RECONVERGENT B6 ;  /* 0x0000000000067941 */ /* 0x000fea0003800200 */
.L_x_11904:
        /* <DEDUP_REMOVED lines=26> */
.L_x_11970:
[----:B------:R-:W2:Y:S02]  /*1fe0*/  LDG.E.U8 R4, desc[UR36][R4.64] ;  /* 0x0000002404047981 */ /* 0x000ea4000c1e1100 */
[----:B--2---:R-:W-:Y:S01]  /*1ff0*/  I2FP.F32.U32 R18, R4 ;  /* 0x0000000400127245 */ /* 0x004fe20000201000 */
[----:B------:R-:W-:Y:S06]  /*2000*/  BRA `(.L_x_11972) ;  /* 0x0000000c00487947 */ /* 0x000fec0003800000 */
.L_x_11969:
        /* <DEDUP_REMOVED lines=9> */
.L_x_11974:
[----:B------:R-:W2:Y:S02]  /*20a0*/  LDG.E R4, desc[UR36][R4.64] ;  /* 0x0000002404047981 */ /* 0x000ea4000c1e1900 */
[----:B--2---:R-:W-:Y:S01]  /*20b0*/  I2FP.F32.S32 R18, R4 ;  /* 0x0000000400127245 */ /* 0x004fe20000201400 */
[----:B------:R-:W-:Y:S06]  /*20c0*/  BRA `(.L_x_11972) ;  /* 0x0000000c00187947 */ /* 0x000fec0003800000 */
.L_x_11973:
[----:B------:R-:W2:Y:S02]  /*20d0*/  LDG.E.U16 R4, desc[UR36][R4.64] ;  /* 0x0000002404047981 */ /* 0x000ea4000c1e1500 */
[----:B--2---:R0:W2:Y:S01]  /*20e0*/  I2F.S16 R18, R4 ;  /* 0x0000000400127306 */ /* 0x0040a20000101400 */
[----:B------:R-:W-:Y:S05]  /*20f0*/  BRA `(.L_x_11972) ;  /* 0x0000000c000c7947 */ /* 0x000fea0003800000 */
.L_x_11968:
        /* <DEDUP_REMOVED lines=8> */
.L_x_11976:
[----:B------:R-:W2:Y:S02]  /*2180*/  LDG.E.U16 R4, desc[UR36][R4.64] ;  /* 0x0000002404047981 */ /* 0x000ea4000c1e1500 */
[----:B--2---:R-:W-:Y:S01]  /*2190*/  HADD2.F32 R18, -RZ, R4.H0_H0 ;  /* 0x20000004ff127230 */ /* 0x004fe20000004100 */
[----:B------:R-:W-:Y:S06]  /*21a0*/  BRA `(.L_x_11972) ;  /* 0x0000000800e07947 */ /* 0x000fec0003800000 */
.L_x_11975:
        /* <DEDUP_REMOVED lines=8> */
.L_x_11978:
[----:B------:R-:W2:Y:S02]  /*2230*/  LDG.E.U16 R4, desc[UR36][R4.64] ;  /* 0x0000002404047981 */ /* 0x000ea4000c1e1500 */
[----:B--2---:R-:W-:Y:S01]  /*2240*/  HADD2.F32 R18, -RZ, R4.H0_H0 ;  /* 0x20000004ff127230 */ /* 0x004fe20000004100 */
[----:B------:R-:W-:Y:S06]  /*2250*/  BRA `(.L_x_11972) ;  /* 0x0000000800b47947 */ /* 0x000fec0003800000 */
.L_x_11977:
        /* <DEDUP_REMOVED lines=11> */
.L_x_11967:
        /* <DEDUP_REMOVED lines=12> */
.L_x_11981:
        /* <DEDUP_REMOVED lines=11> */
.L_x_11980:
        /* <DEDUP_REMOVED lines=25> */
.L_x_11983:
        /* <DEDUP_REMOVED lines=13> */
.L_x_11982:
[----:B------:R-:W2:Y:S02]  /*26e0*/  LDG.E.U16 R4, desc[UR36][R4.64] ;  /* 0x0000002404047981 */ /* 0x000ea4000c1e1500 */
[----:B--2---:R-:W-:Y:S01]  /*26f0*/  IMAD.U32 R18, R4, 0x10000, RZ ;  /* 0x0001000004127824 */ /* 0x004fe200078e00ff */
[----:B------:R-:W-:Y:S06]  /*2700*/  BRA `(.L_x_11972) ;  /* 0x0000000400887947 */ /* 0x000fec0003800000 */
.L_x_11979:
        /* <DEDUP_REMOVED lines=11> */
.L_x_11986:
        /* <DEDUP_REMOVED lines=20> */
.L_x_11988:
[----:B------:R-:W-:Y:S05]  /*2900*/  BSYNC.RECONVERGENT B0 ;  /* 0x0000000000007941 */ /* 0x000fea0003800200 */
.L_x_11987:
[----:B------:R-:W-:Y:S01]  /*2910*/  IMAD.SHL.U32 R0, R0, 0x100000, RZ ;  /* 0x0010000000007824 */ /* 0x000fe200078e00ff */
[----:B------:R-:W-:-:S04]  /*2920*/  LEA R3, R3, 0x3b800000, 0x17 ;  /* 0x3b80000003037811 */ /* 0x000fc800078eb8ff */
[----:B------:R-:W-:Y:S01]  /*2930*/  LOP3.LUT R18, R3, R0, R7, 0xfe, !PT ;  /* 0x0000000003127212 */ /* 0x000fe200078efe07 */
[----:B------:R-:W-:Y:S06]  /*2940*/  BRA `(.L_x_11972) ;  /* 0x0000000000f87947 */ /* 0x000fec0003800000 */
.L_x_11985:
        /* <DEDUP_REMOVED lines=20> */
.L_x_11990:
[----:B------:R-:W-:Y:S05]  /*2a90*/  BSYNC.RECONVERGENT B0 ;  /* 0x0000000000007941 */ /* 0x000fea0003800200 */
.L_x_11989:
[----:B------:R-:W-:Y:S01]  /*2aa0*/  IMAD.SHL.U32 R0, R0, 0x200000, RZ ;  /* 0x0020000000007824 */ /* 0x000fe200078e00ff */
[----:B------:R-:W-:-:S04]  /*2ab0*/  LEA R3, R3, 0x37800000, 0x17 ;  /* 0x3780000003037811 */ /* 0x000fc800078eb8ff */
[----:B------:R-:W-:Y:S01]  /*2ac0*/  LOP3.LUT R18, R3, R0, R7, 0xfe, !PT ;  /* 0x0000000003127212 */ /* 0x000fe200078efe07 */
[----:B------:R-:W-:Y:S06]  /*2ad0*/  BRA `(.L_x_11972) ;  /* 0x0000000000947947 */ /* 0x000fec0003800000 */
.L_x_11984:
        /* <DEDUP_REMOVED lines=14> */
.L_x_11971:
        /* <DEDUP_REMOVED lines=16> */
.L_x_11993:
[----:B------:R-:W-:Y:S01]  /*2cc0*/  IMAD.MOV.U32 R18, RZ, RZ, RZ ;  /* 0x000000ffff127224 */ /* 0x000fe200078e00ff */
[----:B------:R-:W-:Y:S06]  /*2cd0*/  BRA `(.L_x_11972) ;  /* 0x0000000000147947 */ /* 0x000fec0003800000 */
.L_x_11992:
[----:B------:R-:W2:Y:S02]  /*2ce0*/  LDG.E.64 R18, desc[UR36][R4.64] ;  /* 0x0000002404127981 */ /* 0x000ea4000c1e1b00 */
[----:B--2---:R0:W2:Y:S02]  /*2cf0*/  I2F.U64 R18, R18 ;  /* 0x0000001200127312 */ /* 0x0040a40000301000 */
[----:B0-2---:R-:W-:Y:S05]  /*2d00*/  BRA `(.L_x_11972) ;  /* 0x0000000000087947 */ /* 0x005fea0003800000 */
.L_x_11991:
[----:B------:R-:W2:Y:S02]  /*2d10*/  LDG.E R4, desc[UR36][R4.64] ;  /* 0x0000002404047981 */ /* 0x000ea4000c1e1900 */
[----:B--2---:R-:W-:-:S07]  /*2d20*/  I2FP.F32.U32 R18, R4 ;  /* 0x0000000400127245 */ /* 0x004fce0000201000 */
.L_x_11972:
[----:B------:R-:W-:Y:S05]  /*2d30*/  BSYNC.RECONVERGENT B7 ;  /* 0x0000000000077941 */ /* 0x000fea0003800200 */
.L_x_11966:
        /* <DEDUP_REMOVED lines=20> */
.L_x_11998:
[----:B------:R-:W2:Y:S02]  /*2e80*/  LDG.E.U8 R4, desc[UR36][R4.64] ;  /* 0x0000002404047981 */ /* 0x000ea4000c1e1100 */
[----:B--2---:R-:W-:Y:S01]  /*2e90*/  I2FP.F32.U32 R27, R4 ;  /* 0x00000004001b7245 */ /* 0x004fe20000201000 */
[----:B------:R-:W-:Y:S06]  /*2ea0*/  BRA `(.L_x_12000) ;  /* 0x0000000c00447947 */ /* 0x000fec0003800000 */
.L_x_11997:
        /* <DEDUP_REMOVED lines=9> */
.L_x_12002:
[----:B------:R-:W2:Y:S02]  /*2f40*/  LDG.E R4, desc[UR36][R4.64] ;  /* 0x0000002404047981 */ /* 0x000ea4000c1e1900 */
[----:B--2---:R-:W-:Y:S01]  /*2f50*/  I2FP.F32.S32 R27, R4 ;  /* 0x00000004001b7245 */ /* 0x004fe20000201400 */
[----:B------:R-:W-:Y:S06]  /*2f60*/  BRA `(.L_x_12000) ;  /* 0x0000000c00147947 */ /* 0x000fec0003800000 */
.L_x_12001:
[----:B------:R-:W2:Y:S02]  /*2f70*/  LDG.E.U16 R4, desc[UR36][R4.64] ;  /* 0x0000002404047981 */ /* 0x000ea4000c1e1500 */
[----:B--2---:R4:W0:Y:S01]  /*2f80*/  I2F.S16 R27, R4 ;  /* 0x00000004001b7306 */ /* 0x0048220000101400 */
[----:B------:R-:W-:Y:S05]  /*2f90*/  BRA `(.L_x_12000) ;  /* 0x0000000c00087947 */ /* 0x000fea0003800000 */
.L_x_11996:
        /* <DEDUP_REMOVED lines=8> */
.L_x_12004:
[----:B------:R-:W2:Y:S02]  /*3020*/  LDG.E.U16 R4, desc[UR36][R4.64] ;  /* 0x0000002404047981 */ /* 0x000ea4000c1e1500 */
[----:B--2---:R-:W-:Y:S01]  /*3030*/  HADD2.F32 R27, -RZ, R4.H0_H0 ;  /* 0x20000004ff1b7230 */ /* 0x004fe20000004100 */
[----:B------:R-:W-:Y:S06]  /*3040*/  BRA `(.L_x_12000) ;  /* 0x0000000800dc7947 */ /* 0x000fec0003800000 */
.L_x_12003:
        /* <DEDUP_REMOVED lines=8> */
.L_x_12006:
[----:B------:R-:W2:Y:S02]  /*30d0*/  LDG.E.U16 R4, desc[UR36][R4.64] ;  /* 0x0000002404047981 */ /* 0x000ea4000c1e1500 */
[----:B--2---:R-:W-:Y:S01]  /*30e0*/  HADD2.F32 R27, -RZ, R4.H0_H0 ;  /* 0x20000004ff1b7230 */ /* 0x004fe20000004100 */
[----:B------:R-:W-:Y:S06]  /*30f0*/  BRA `(.L_x_12000) ;  /* 0x0000000800b07947 */ /* 0x000fec0003800000 */
.L_x_12005:
        /* <DEDUP_REMOVED lines=11> */
.L_x_11995:
        /* <DEDUP_REMOVED lines=12> */
.L_x_12009:
        /* <DEDUP_REMOVED lines=11> */
.L_x_12008:
        /* <DEDUP_REMOVED lines=25> */
.L_x_12011:
        /* <DEDUP_REMOVED lines=12> */
.L_x_12010:
[----:B------:R-:W2:Y:S02]  /*3570*/  LDG.E.U16 R4, desc[UR36][R4.64] ;  /* 0x0000002404047981 */ /* 0x000ea4000c1e1500 */
[----:B--2---:R-:W-:Y:S01]  /*3580*/  IMAD.U32 R27, R4, 0x10000, RZ ;  /* 0x00010000041b7824 */ /* 0x004fe200078e00ff */
[----:B------:R-:W-:Y:S06]  /*3590*/  BRA `(.L_x_12000) ;  /* 0x0000000400887947 */ /* 0x000fec0003800000 */
.L_x_12007:
        /* <DEDUP_REMOVED lines=11> */
.L_x_12014:
        /* <DEDUP_REMOVED lines=20> */
.L_x_12016:
[----:B------:R-:W-:Y:S05]  /*3790*/  BSYNC.RECONVERGENT B0 ;  /* 0x0000000000007941 */ /* 0x000fea0003800200 */
.L_x_12015:
[----:B------:R-:W-:Y:S01]  /*37a0*/  IMAD.SHL.U32 R0, R0, 0x100000, RZ ;  /* 0x0010000000007824 */ /* 0x000fe200078e00ff */
[----:B------:R-:W-:-:S04]  /*37b0*/  LEA R3, R3, 0x3b800000, 0x17 ;  /* 0x3b80000003037811 */ /* 0x000fc800078eb8ff */
[----:B------:R-:W-:Y:S01]  /*37c0*/  LOP3.LUT R27, R3, R0, R27, 0xfe, !PT ;  /* 0x00000000031b7212 */ /* 0x000fe200078efe1b */
[----:B------:R-:W-:Y:S06]  /*37d0*/  BRA `(.L_x_12000) ;  /* 0x0000000000f87947 */ /* 0x000fec0003800000 */
.L_x_12013:
        /* <DEDUP_REMOVED lines=20> */
.L_x_12018:
[----:B------:R-:W-:Y:S05]  /*3920*/  BSYNC.RECONVERGENT B0 ;  /* 0x0000000000007941 */ /* 0x000fea0003800200 */
.L_x_12017:
[----:B------:R-:W-:Y:S01]  /*3930*/  IMAD.SHL.U32 R0, R0, 0x200000, RZ ;  /* 0x0020000000007824 */ /* 0x000fe200078e00ff */
[----:B------:R-:W-:-:S04]  /*3940*/  LEA R3, R3, 0x37800000, 0x17 ;  /* 0x3780000003037811 */ /* 0x000fc800078eb8ff */
[----:B------:R-:W-:Y:S01]  /*3950*/  LOP3.LUT R27, R3, R0, R27, 0xfe, !PT ;  /* 0x00000000031b7212 */ /* 0x000fe200078efe1b */
[----:B------:R-:W-:Y:S06]  /*3960*/  BRA `(.L_x_12000) ;  /* 0x0000000000947947 */ /* 0x000fec0003800000 */
.L_x_12012:
        /* <DEDUP_REMOVED lines=14> */
.L_x_11999:
        /* <DEDUP_REMOVED lines=16> */
.L_x_12021:
[----:B------:R-:W-:Y:S01]  /*3b50*/  IMAD.MOV.U32 R27, RZ, RZ, RZ ;  /* 0x000000ffff1b7224 */ /* 0x000fe200078e00ff */
[----:B------:R-:W-:Y:S06]  /*3b60*/  BRA `(.L_x_12000) ;  /* 0x0000000000147947 */ /* 0x000fec0003800000 */
.L_x_12020:
[----:B------:R-:W2:Y:S02]  /*3b70*/  LDG.E.64 R4, desc[UR36][R4.64] ;  /* 0x0000002404047981 */ /* 0x000ea4000c1e1b00 */
[----:B--2---:R0:W2:Y:S02]  /*3b80*/  I2F.U64 R27, R4 ;  /* 0x00000004001b7312 */ /* 0x0040a40000301000 */
[----:B0-2---:R-:W-:Y:S05]  /*3b90*/  BRA `(.L_x_12000) ;  /* 0x0000000000087947 */ /* 0x005fea0003800000 */
.L_x_12019:
[----:B------:R-:W2:Y:S02]  /*3ba0*/  LDG.E R4, desc[UR36][R4.64] ;  /* 0x0000002404047981 */ /* 0x000ea4000c1e1900 */
[----:B--2---:R-:W-:-:S07]  /*3bb0*/  I2FP.F32.U32 R27, R4 ;  /* 0x00000004001b7245 */ /* 0x004fce0000201000 */
.L_x_12000:
[----:B------:R-:W-:Y:S05]  /*3bc0*/  BSYNC.RECONVERGENT B7 ;  /* 0x0000000000077941 */ /* 0x000fea0003800200 */
.L_x_11994:
[----:B------:R-:W-:-:S07]  /*3bd0*/  VIADD R26, R26, 0x80 ;  /* 0x000000801a1a7836 */ /* 0x000fce0000000000 */
.L_x_11965:
[----:B------:R-:W-:Y:S05]  /*3be0*/  BSYNC.RECONVERGENT B6 ;  /* 0x0000000000067941 */ /* 0x000fea0003800200 */
.L_x_11964:
        /* <DEDUP_REMOVED lines=25> */
.L_x_12028:
[----:B------:R-:W2:Y:S02]  /*3d80*/  LDG.E.U8 R4, desc[UR36][R4.64] ;  /* 0x0000002404047981 */ /* 0x000ea4000c1e1100 */
[----:B--2---:R-:W-:Y:S01]  /*3d90*/  I2FP.F32.U32 R22, R4 ;  /* 0x0000000400167245 */ /* 0x004fe20000201000 */
[----:B------:R-:W-:Y:S06]  /*3da0*/  BRA `(.L_x_12030) ;  /* 0x0000000c00487947 */ /* 0x000fec0003800000 */
.L_x_12027:
        /* <DEDUP_REMOVED lines=9> */
.L_x_12032:
[----:B------:R-:W2:Y:S02]  /*3e40*/  LDG.E R4, desc[UR36][R4.64] ;  /* 0x0000002404047981 */ /* 0x000ea4000c1e1900 */
[----:B--2---:R-:W-:Y:S01]  /*3e50*/  I2FP.F32.S32 R22, R4 ;  /* 0x0000000400167245 */ /* 0x004fe20000201400 */
[----:B------:R-:W-:Y:S06]  /*3e60*/  BRA `(.L_x_12030) ;  /* 0x0000000c00187947 */ /* 0x000fec0003800000 */
.L_x_12031:
[----:B------:R-:W2:Y:S02]  /*3e70*/  LDG.E.U16 R4, desc[UR36][R4.64] ;  /* 0x0000002404047981 */ /* 0x000ea4000c1e1500 */
[----:B--2---:R0:W2:Y:S01]  /*3e80*/  I2F.S16 R22, R4 ;  /* 0x0000000400167306 */ /* 0x0040a20000101400 */
[----:B------:R-:W-:Y:S05]  /*3e90*/  BRA `(.L_x_12030) ;  /* 0x0000000c000c7947 */ /* 0x000fea0003800000 */
.L_x_12026:
        /* <DEDUP_REMOVED lines=8> */
.L_x_12034:
[----:B------:R-:W2:Y:S02]  /*3f20*/  LDG.E.U16 R4, desc[UR36][R4.64] ;  /* 0x0000002404047981 */ /* 0x000ea4000c1e1500 */
[----:B--2---:R-:W-:Y:S01]  /*3f30*/  HADD2.F32 R22, -RZ, R4.H0_H0 ;  /* 0x20000004ff167230 */ /* 0x004fe20000004100 */
[----:B------:R-:W-:Y:S06]  /*3f40*/  BRA `(.L_x_12030) ;  /* 0x0000000800e07947 */ /* 0x000fec0003800000 */
.L_x_12033:
        /* <DEDUP_REMOVED lines=8> */
.L_x_12036:
[----:B------:R-:W2:Y:S02]  /*3fd0*/  LDG.E.U16 R4, desc[UR36][R4.64] ;  /* 0x0000002404047981 */ /* 0x000ea4000c1e1500 */
[----:B--2---:R-:W-:Y:S01]  /*3fe0*/  HADD2.F32 R22, -RZ, R4.H0_H0 ;  /* 0x20000004ff167230 */ /* 0x004fe20000004100 */
[----:B------:R-:W-:Y:S06]  /*3ff0*/  BRA `(.L_x_12030) ;  /* 0x0000000800b47947 */ /* 0x000fec0003800000 */
.L_x_12035:
        /* <DEDUP_REMOVED lines=11> */
.L_x_12025:
        /* <DEDUP_REMOVED lines=12> */
.L_x_12039:
        /* <DEDUP_REMOVED lines=11> */
.L_x_12038:
        /* <DEDUP_REMOVED lines=25> */
.L_x_12041:
        /* <DEDUP_REMOVED lines=13> */
.L_x_12040:
[----:B------:R-:W2:Y:S02]  /*4480*/  LDG.E.U16 R4, desc[UR36][R4.64] ;  /* 0x0000002404047981 */ /* 0x000ea4000c1e1500 */
[----:B--2---:R-:W-:Y:S01]  /*4490*/  IMAD.U32 R22, R4, 0x10000, RZ ;  /* 0x0001000004167824 */ /* 0x004fe200078e00ff */
[----:B------:R-:W-:Y:S06]  /*44a0*/  BRA `(.L_x_12030) ;  /* 0x0000000400887947 */ /* 0x000fec0003800000 */
.L_x_12037:
        /* <DEDUP_REMOVED lines=11> */
.L_x_12044:
        /* <DEDUP_REMOVED lines=20> */
.L_x_12046:
[----:B------:R-:W-:Y:S05]  /*46a0*/  BSYNC.RECONVERGENT B0 ;  /* 0x0000000000007941 */ /* 0x000fea0003800200 */
.L_x_12045:
[----:B------:R-:W-:Y:S01]  /*46b0*/  IMAD.SHL.U32 R0, R0, 0x100000, RZ ;  /* 0x0010000000007824 */ /* 0x000fe200078e00ff */
[----:B------:R-:W-:-:S04]  /*46c0*/  LEA R3, R3, 0x3b800000, 0x17 ;  /* 0x3b80000003037811 */ /* 0x000fc800078eb8ff */
[----:B------:R-:W-:Y:S01]  /*46d0*/  LOP3.LUT R22, R3, R0, R7, 0xfe, !PT ;  /* 0x0000000003167212 */ /* 0x000fe200078efe07 */
[----:B------:R-:W-:Y:S06]  /*46e0*/  BRA `(.L_x_12030) ;  /* 0x0000000000f87947 */ /* 0x000fec0003800000 */
.L_x_12043:
        /* <DEDUP_REMOVED lines=20> */
.L_x_12048:
[----:B------:R-:W-:Y:S05]  /*4830*/  BSYNC.RECONVERGENT B0 ;  /* 0x0000000000007941 */ /* 0x000fea0003800200 */
.L_x_12047:
[----:B------:R-:W-:Y:S01]  /*4840*/  IMAD.SHL.U32 R0, R0, 0x200000, RZ ;  /* 0x0020000000007824 */ /* 0x000fe200078e00ff */
[----:B------:R-:W-:-:S04]  /*4850*/  LEA R3, R3, 0x37800000, 0x17 ;  /* 0x3780000003037811 */ /* 0x000fc800078eb8ff */
[----:B------:R-:W-:Y:S01]  /*4860*/  LOP3.LUT R22, R3, R0, R7, 0xfe, !PT ;  /* 0x0000000003167212 */ /* 0x000fe200078efe07 */
[----:B------:R-:W-:Y:S06]  /*4870*/  BRA `(.L_x_12030) ;  /* 0x0000000000947947 */ /* 0x000fec0003800000 */
.L_x_12042:
        /* <DEDUP_REMOVED lines=14> */
.L_x_12029:
        /* <DEDUP_REMOVED lines=16> */
.L_x_12051:
[----:B------:R-:W-:Y:S01]  /*4a60*/  IMAD.MOV.U32 R22, RZ, RZ, RZ ;  /* 0x000000ffff167224 */ /* 0x000fe200078e00ff */
[----:B------:R-:W-:Y:S06]  /*4a70*/  BRA `(.L_x_12030) ;  /* 0x0000000000147947 */ /* 0x000fec0003800000 */
.L_x_12050:
[----:B------:R-:W2:Y:S02]  /*4a80*/  LDG.E.64 R22, desc[UR36][R4.64] ;  /* 0x0000002404167981 */ /* 0x000ea4000c1e1b00 */
[----:B--2---:R0:W2:Y:S02]  /*4a90*/  I2F.U64 R22, R22 ;  /* 0x0000001600167312 */ /* 0x0040a40000301000 */
[----:B0-2---:R-:W-:Y:S05]  /*4aa0*/  BRA `(.L_x_12030) ;  /* 0x0000000000087947 */ /* 0x005fea0003800000 */
.L_x_12049:
[----:B------:R-:W2:Y:S02]  /*4ab0*/  LDG.E R4, desc[UR36][R4.64] ;  /* 0x0000002404047981 */ /* 0x000ea4000c1e1900 */
[----:B--2---:R-:W-:-:S07]  /*4ac0*/  I2FP.F32.U32 R22, R4 ;  /* 0x0000000400167245 */ /* 0x004fce0000201000 */
.L_x_12030:
[----:B------:R-:W-:Y:S05]  /*4ad0*/  BSYNC.RECONVERGENT B7 ;  /* 0x0000000000077941 */ /* 0x000fea0003800200 */
.L_x_12024:
        /* <DEDUP_REMOVED lines=20> */
.L_x_12056:
[----:B------:R-:W4:Y:S02]  /*4c20*/  LDG.E.U8 R4, desc[UR36][R4.64] ;  /* 0x0000002404047981 */ /* 0x000f24000c1e1100 */
[----:B----4-:R-:W-:Y:S01]  /*4c30*/  I2FP.F32.U32 R23, R4 ;  /* 0x0000000400177245 */ /* 0x010fe20000201000 */
[----:B------:R-:W-:Y:S06]  /*4c40*/  BRA `(.L_x_12058) ;  /* 0x0000000c00447947 */ /* 0x000fec0003800000 */
.L_x_12055:
        /* <DEDUP_REMOVED lines=9> */
.L_x_12060:
[----:B------:R-:W4:Y:S02]  /*4ce0*/  LDG.E R4, desc[UR36][R4.64] ;  /* 0x0000002404047981 */ /* 0x000f24000c1e1900 */
[----:B----4-:R-:W-:Y:S01]  /*4cf0*/  I2FP.F32.S32 R23, R4 ;  /* 0x0000000400177245 */ /* 0x010fe20000201400 */
[----:B------:R-:W-:Y:S06]  /*4d00*/  BRA `(.L_x_12058) ;  /* 0x0000000c00147947 */ /* 0x000fec0003800000 */
.L_x_12059:
[----:B------:R-:W4:Y:S02]  /*4d10*/  LDG.E.U16 R4, desc[UR36][R4.64] ;  /* 0x0000002404047981 */ /* 0x000f24000c1e1500 */
[----:B----4-:R0:W4:Y:S01]  /*4d20*/  I2F.S16 R23, R4 ;  /* 0x0000000400177306 */ /* 0x0101220000101400 */
[----:B------:R-:W-:Y:S05]  /*4d30*/  BRA `(.L_x_12058) ;  /* 0x0000000c00087947 */ /* 0x000fea0003800000 */
.L_x_12054:
        /* <DEDUP_REMOVED lines=8> */
.L_x_12062:
[----:B------:R-:W4:Y:S02]  /*4dc0*/  LDG.E.U16 R4, desc[UR36][R4.64] ;  /* 0x0000002404047981 */ /* 0x000f24000c1e1500 */
[----:B----4-:R-:W-:Y:S01]  /*4dd0*/  HADD2.F32 R23, -RZ, R4.H0_H0 ;  /* 0x20000004ff177230 */ /* 0x010fe20000004100 */
[----:B------:R-:W-:Y:S06]  /*4de0*/  BRA `(.L_x_12058) ;  /* 0x0000000800dc7947 */ /* 0x000fec0003800000 */
.L_x_12061:
        /* <DEDUP_REMOVED lines=8> */
.L_x_12064:
[----:B------:R-:W4:Y:S02]  /*4e70*/  LDG.E.U16 R4, desc[UR36][R4.64] ;  /* 0x0000002404047981 */ /* 0x000f24000c1e1500 */
[----:B----4-:R-:W-:Y:S01]  /*4e80*/  HADD2.F32 R23, -RZ, R4.H0_H0 ;  /* 0x20000004ff177230 */ /* 0x010fe20000004100 */
[----:B------:R-:W-:Y:S06]  /*4e90*/  BRA `(.L_x_12058) ;  /* 0x0000000800b07947 */ /* 0x000fec0003800000 */
.L_x_12063:
        /* <DEDUP_REMOVED lines=11> */
.L_x_12053:
        /* <DEDUP_REMOVED lines=12> */
.L_x_12067:
        /* <DEDUP_REMOVED lines=11> */
.L_x_12066:
        /* <DEDUP_REMOVED lines=25> */
.L_x_12069:
[----:B------:R-:W4:Y:S02]  /*5250*/  LDG.E.U8 R4, desc[UR36][R4.64] ;  /* 0x0000002404047981 */ /* 0x000f24000c1e1100 */
[C---:B----4-:R-:W-:Y:S02]  /*5260*/  IMAD.SHL.U32 R0, R4.reuse, 0x2000000, RZ ;  /* 0x0200000004007824 */ /* 0x050fe400078e00ff */
        /* <DEDUP_REMOVED lines=10> */
.L_x_12068:
[----:B------:R-:W4:Y:S02]  /*5310*/  LDG.E.U16 R4, desc[UR36][R4.64] ;  /* 0x0000002404047981 */ /* 0x000f24000c1e1500 */
[----:B----4-:R-:W-:Y:S01]  /*5320*/  IMAD.U32 R23, R4, 0x10000, RZ ;  /* 0x0001000004177824 */ /* 0x010fe200078e00ff */
[----:B------:R-:W-:Y:S06]  /*5330*/  BRA `(.L_x_12058) ;  /* 0x0000000400887947 */ /* 0x000fec0003800000 */
.L_x_12065:
        /* <DEDUP_REMOVED lines=11> */
.L_x_12072:
        /* <DEDUP_REMOVED lines=20> */
.L_x_12074:
[----:B------:R-:W-:Y:S05]  /*5530*/  BSYNC.RECONVERGENT B0 ;  /* 0x0000000000007941 */ /* 0x000fea0003800200 */
.L_x_12073:
[----:B------:R-:W-:Y:S01]  /*5540*/  IMAD.SHL.U32 R0, R0, 0x100000, RZ ;  /* 0x0010000000007824 */ /* 0x000fe200078e00ff */
[----:B------:R-:W-:-:S04]  /*5550*/  LEA R3, R3, 0x3b800000, 0x17 ;  /* 0x3b80000003037811 */ /* 0x000fc800078eb8ff */
[----:B------:R-:W-:Y:S01]  /*5560*/  LOP3.LUT R23, R3, R0, R23, 0xfe, !PT ;  /* 0x0000000003177212 */ /* 0x000fe200078efe17 */
[----:B------:R-:W-:Y:S06]  /*5570*/  BRA `(.L_x_12058) ;  /* 0x0000000000f87947 */ /* 0x000fec0003800000 */
.L_x_12071:
        /* <DEDUP_REMOVED lines=20> */
.L_x_12076:
[----:B------:R-:W-:Y:S05]  /*56c0*/  BSYNC.RECONVERGENT B0 ;  /* 0x0000000000007941 */ /* 0x000fea0003800200 */
.L_x_12075:
[----:B------:R-:W-:Y:S01]  /*56d0*/  IMAD.SHL.U32 R0, R0, 0x200000, RZ ;  /* 0x0020000000007824 */ /* 0x000fe200078e00ff */
[----:B------:R-:W-:-:S04]  /*56e0*/  LEA R3, R3, 0x37800000, 0x17 ;  /* 0x3780000003037811 */ /* 0x000fc800078eb8ff */
[----:B------:R-:W-:Y:S01]  /*56f0*/  LOP3.LUT R23, R3, R0, R23, 0xfe, !PT ;  /* 0x0000000003177212 */ /* 0x000fe200078efe17 */
[----:B------:R-:W-:Y:S06]  /*5700*/  BRA `(.L_x_12058) ;  /* 0x0000000000947947 */ /* 0x000fec0003800000 */
.L_x_12070:
        /* <DEDUP_REMOVED lines=14> */
.L_x_12057:
        /* <DEDUP_REMOVED lines=16> */
.L_x_12079:
[----:B------:R-:W-:Y:S01]  /*58f0*/  IMAD.MOV.U32 R23, RZ, RZ, RZ ;  /* 0x000000ffff177224 */ /* 0x000fe200078e00ff */
[----:B------:R-:W-:Y:S06]  /*5900*/  BRA `(.L_x_12058) ;  /* 0x0000000000147947 */ /* 0x000fec0003800000 */
.L_x_12078:
[----:B------:R-:W4:Y:S02]  /*5910*/  LDG.E.64 R4, desc[UR36][R4.64] ;  /* 0x0000002404047981 */ /* 0x000f24000c1e1b00 */
[----:B----4-:R0:W4:Y:S02]  /*5920*/  I2F.U64 R23, R4 ;  /* 0x0000000400177312 */ /* 0x0101240000301000 */
[----:B0---4-:R-:W-:Y:S05]  /*5930*/  BRA `(.L_x_12058) ;  /* 0x0000000000087947 */ /* 0x011fea0003800000 */
.L_x_12077:
[----:B------:R-:W4:Y:S02]  /*5940*/  LDG.E R4, desc[UR36][R4.64] ;  /* 0x0000002404047981 */ /* 0x000f24000c1e1900 */
[----:B----4-:R-:W-:-:S07]  /*5950*/  I2FP.F32.U32 R23, R4 ;  /* 0x0000000400177245 */ /* 0x010fce0000201000 */
.L_x_12058:
[----:B------:R-:W-:Y:S05]  /*5960*/  BSYNC.RECONVERGENT B7 ;  /* 0x0000000000077941 */ /* 0x000fea0003800200 */
.L_x_12052:
[----:B------:R-:W-:-:S07]  /*5970*/  VIADD R26, R26, 0x80 ;  /* 0x000000801a1a7836 */ /* 0x000fce0000000000 */
.L_x_12023:
[----:B------:R-:W-:Y:S05]  /*5980*/  BSYNC.RECONVERGENT B6 ;  /* 0x0000000000067941 */ /* 0x000fea0003800200 */
.L_x_12022:
        /* <DEDUP_REMOVED lines=26> */
.L_x_12086:
[----:B------:R-:W2:Y:S02]  /*5b30*/  LDG.E.U8 R4, desc[UR36][R4.64] ;  /* 0x0000002404047981 */ /* 0x000ea4000c1e1100 */
[----:B--2---:R-:W-:Y:S01]  /*5b40*/  I2FP.F32.U32 R16, R4 ;  /* 0x0000000400107245 */ /* 0x004fe20000201000 */
[----:B------:R-:W-:Y:S06]  /*5b50*/  BRA `(.L_x_12088) ;  /* 0x0000000c00487947 */ /* 0x000fec0003800000 */
.L_x_12085:
        /* <DEDUP_REMOVED lines=9> */
.L_x_12090:
[----:B------:R-:W2:Y:S02]  /*5bf0*/  LDG.E R4, desc[UR36][R4.64] ;  /* 0x0000002404047981 */ /* 0x000ea4000c1e1900 */
[----:B--2---:R-:W-:Y:S01]  /*5c00*/  I2FP.F32.S32 R16, R4 ;  /* 0x0000000400107245 */ /* 0x004fe20000201400 */
[----:B------:R-:W-:Y:S06]  /*5c10*/  BRA `(.L_x_12088) ;  /* 0x0000000c00187947 */ /* 0x000fec0003800000 */
.L_x_12089:
[----:B------:R-:W2:Y:S02]  /*5c20*/  LDG.E.U16 R4, desc[UR36][R4.64] ;  /* 0x0000002404047981 */ /* 0x000ea4000c1e1500 */
[----:B--2---:R0:W2:Y:S01]  /*5c30*/  I2F.S16 R16, R4 ;  /* 0x0000000400107306 */ /* 0x0040a20000101400 */
[----:B------:R-:W-:Y:S05]  /*5c40*/  BRA `(.L_x_12088) ;  /* 0x0000000c000c7947 */ /* 0x000fea0003800000 */
.L_x_12084:
        /* <DEDUP_REMOVED lines=8> */
.L_x_12092:
[----:B------:R-:W2:Y:S02]  /*5cd0*/  LDG.E.U16 R4, desc[UR36][R4.64] ;  /* 0x0000002404047981 */ /* 0x000ea4000c1e1500 */
[----:B--2---:R-:W-:Y:S01]  /*5ce0*/  HADD2.F32 R16, -RZ, R4.H0_H0 ;  /* 0x20000004ff107230 */ /* 0x004fe20000004100 */
[----:B------:R-:W-:Y:S06]  /*5cf0*/  BRA `(.L_x_12088) ;  /* 0x0000000800e07947 */ /* 0x000fec0003800000 */
.L_x_12091:
        /* <DEDUP_REMOVED lines=8> */
.L_x_12094:
[----:B------:R-:W2:Y:S02]  /*5d80*/  LDG.E.U16 R4, desc[UR36][R4.64] ;  /* 0x0000002404047981 */ /* 0x000ea4000c1e1500 */
[----:B--2---:R-:W-:Y:S01]  /*5d90*/  HADD2.F32 R16, -RZ, R4.H0_H0 ;  /* 0x20000004ff107230 */ /* 0x004fe20000004100 */
[----:B------:R-:W-:Y:S06]  /*5da0*/  BRA `(.L_x_12088) ;  /* 0x0000000800b47947 */ /* 0x000fec0003800000 */
.L_x_12093:
        /* <DEDUP_REMOVED lines=11> */
.L_x_12083:
        /* <DEDUP_REMOVED lines=12> */
.L_x_12097:
        /* <DEDUP_REMOVED lines=11> */
.L_x_12096:
        /* <DEDUP_REMOVED lines=25> */
.L_x_12099:
        /* <DEDUP_REMOVED lines=13> */
.L_x_12098:
[----:B------:R-:W2:Y:S02]  /*6230*/  LDG.E.U16 R4, desc[UR36][R4.64] ;  /* 0x0000002404047981 */ /* 0x000ea4000c1e1500 */
[----:B--2---:R-:W-:Y:S01]  /*6240*/  IMAD.U32 R16, R4, 0x10000, RZ ;  /* 0x0001000004107824 */ /* 0x004fe200078e00ff */
[----:B------:R-:W-:Y:S06]  /*6250*/  BRA `(.L_x_12088) ;  /* 0x0000000400887947 */ /* 0x000fec0003800000 */
.L_x_12095:
        /* <DEDUP_REMOVED lines=11> */
.L_x_12102:
        /* <DEDUP_REMOVED lines=20> */
.L_x_12104:
[----:B------:R-:W-:Y:S05]  /*6450*/  BSYNC.RECONVERGENT B0 ;  /* 0x0000000000007941 */ /* 0x000fea0003800200 */
.L_x_12103:
[----:B------:R-:W-:Y:S01]  /*6460*/  IMAD.SHL.U32 R0, R0, 0x100000, RZ ;  /* 0x0010000000007824 */ /* 0x000fe200078e00ff */
[----:B------:R-:W-:-:S04]  /*6470*/  LEA R3, R3, 0x3b800000, 0x17 ;  /* 0x3b80000003037811 */ /* 0x000fc800078eb8ff */
[----:B------:R-:W-:Y:S01]  /*6480*/  LOP3.LUT R16, R3, R0, R7, 0xfe, !PT ;  /* 0x0000000003107212 */ /* 0x000fe200078efe07 */
[----:B------:R-:W-:Y:S06]  /*6490*/  BRA `(.L_x_12088) ;  /* 0x0000000000f87947 */ /* 0x000fec0003800000 */
.L_x_12101:
        /* <DEDUP_REMOVED lines=20> */
.L_x_12106:
[----:B------:R-:W-:Y:S05]  /*65e0*/  BSYNC.RECONVERGENT B0 ;  /* 0x0000000000007941 */ /* 0x000fea0003800200 */
.L_x_12105:
[----:B------:R-:W-:Y:S01]  /*65f0*/  IMAD.SHL.U32 R0, R0, 0x200000, RZ ;  /* 0x0020000000007824 */ /* 0x000fe200078e00ff */
[----:B------:R-:W-:-:S04]  /*6600*/  LEA R3, R3, 0x37800000, 0x17 ;  /* 0x3780000003037811 */ /* 0x000fc800078eb8ff */
[----:B------:R-:W-:Y:S01]  /*6610*/  LOP3.LUT R16, R3, R0, R7, 0xfe, !PT ;  /* 0x0000000003107212 */ /* 0x000fe200078efe07 */
[----:B------:R-:W-:Y:S06]  /*6620*/  BRA `(.L_x_12088) ;  /* 0x0000000000947947 */ /* 0x000fec0003800000 */
.L_x_12100:
        /* <DEDUP_REMOVED lines=14> */
.L_x_12087:
        /* <DEDUP_REMOVED lines=16> */
.L_x_12109:
[----:B------:R-:W-:Y:S01]  /*6810*/  IMAD.MOV.U32 R16, RZ, RZ, RZ ;  /* 0x000000ffff107224 */ /* 0x000fe200078e00ff */
[----:B------:R-:W-:Y:S06]  /*6820*/  BRA `(.L_x_12088) ;  /* 0x0000000000147947 */ /* 0x000fec0003800000 */
.L_x_12108:
[----:B------:R-:W2:Y:S02]  /*6830*/  LDG.E.64 R4, desc[UR36][R4.64] ;  /* 0x0000002404047981 */ /* 0x000ea4000c1e1b00 */
[----:B--2---:R0:W2:Y:S02]  /*6840*/  I2F.U64 R16, R4 ;  /* 0x0000000400107312 */ /* 0x0040a40000301000 */
[----:B0-2---:R-:W-:Y:S05]  /*6850*/  BRA `(.L_x_12088) ;  /* 0x0000000000087947 */ /* 0x005fea0003800000 */
.L_x_12107:
[----:B------:R-:W2:Y:S02]  /*6860*/  LDG.E R4, desc[UR36][R4.64] ;  /* 0x0000002404047981 */ /* 0x000ea4000c1e1900 */
[----:B--2---:R-:W-:-:S07]  /*6870*/  I2FP.F32.U32 R16, R4 ;  /* 0x0000000400107245 */ /* 0x004fce0000201000 */
.L_x_12088:
[----:B------:R-:W-:Y:S05]  /*6880*/  BSYNC.RECONVERGENT B7 ;  /* 0x0000000000077941 */ /* 0x000fea0003800200 */
.L_x_12082:
        /* <DEDUP_REMOVED lines=20> */
.L_x_12113:
[----:B------:R-:W4:Y:S02]  /*69d0*/  LDG.E.U8 R4, desc[UR36][R4.64] ;  /* 0x0000002404047981 */ /* 0x000f24000c1e1100 */
[----:B----4-:R-:W-:Y:S01]  /*69e0*/  I2FP.F32.U32 R19, R4 ;  /* 0x0000000400137245 */ /* 0x010fe20000201000 */
[----:B------:R-:W-:Y:S06]  /*69f0*/  BRA `(.L_x_12081) ;  /* 0x0000000c00387947 */ /* 0x000fec0003800000 */
.L_x_12112:
        /* <DEDUP_REMOVED lines=9> */
.L_x_12116:
[----:B------:R-:W4:Y:S02]  /*6a90*/  LDG.E R4, desc[UR36][R4.64] ;  /* 0x0000002404047981 */ /* 0x000f24000c1e1900 */
[----:B----4-:R-:W-:Y:S01]  /*6aa0*/  I2FP.F32.S32 R19, R4 ;  /* 0x0000000400137245 */ /* 0x010fe20000201400 */
[----:B------:R-:W-:Y:S06]  /*6ab0*/  BRA `(.L_x_12081) ;  /* 0x0000000c00087947 */ /* 0x000fec0003800000 */
.L_x_12115:
[----:B------:R-:W4:Y:S02]  /*6ac0*/  LDG.E.U16 R4, desc[UR36][R4.64] ;  /* 0x0000002404047981 */ /* 0x000f24000c1e1500 */
[----:B----4-:R0:W1:Y:S01]  /*6ad0*/  I2F.S16 R19, R4 ;  /* 0x0000000400137306 */ /* 0x0100620000101400 */
[----:B------:R-:W-:Y:S05]  /*6ae0*/  BRA `(.L_x_12081) ;  /* 0x0000000800fc7947 */ /* 0x000fea0003800000 */
.L_x_12111:
        /* <DEDUP_REMOVED lines=8> */
.L_x_12118:
[----:B------:R-:W4:Y:S02]  /*6b70*/  LDG.E.U16 R4, desc[UR36][R4.64] ;  /* 0x0000002404047981 */ /* 0x000f24000c1e1500 */
[----:B----4-:R-:W-:Y:S01]  /*6b80*/  HADD2.F32 R19, -RZ, R4.H0_H0 ;  /* 0x20000004ff137230 */ /* 0x010fe20000004100 */
[----:B------:R-:W-:Y:S06]  /*6b90*/  BRA `(.L_x_12081) ;  /* 0x0000000800d07947 */ /* 0x000fec0003800000 */
.L_x_12117:
        /* <DEDUP_REMOVED lines=8> */
.L_x_12120:
[----:B------:R-:W4:Y:S02]  /*6c20*/  LDG.E.U16 R4, desc[UR36][R4.64] ;  /* 0x0000002404047981 */ /* 0x000f24000c1e1500 */
[----:B----4-:R-:W-:Y:S01]  /*6c30*/  HADD2.F32 R19, -RZ, R4.H0_H0 ;  /* 0x20000004ff137230 */ /* 0x010fe20000004100 */
[----:B------:R-:W-:Y:S06]  /*6c40*/  BRA `(.L_x_12081) ;  /* 0x0000000800a47947 */ /* 0x000fec0003800000 */
.L_x_12119:
        /* <DEDUP_REMOVED lines=11> */
.L_x_12110:
        /* <DEDUP_REMOVED lines=12> */
.L_x_12123:
        /* <DEDUP_REMOVED lines=11> */
.L_x_12122:
        /* <DEDUP_REMOVED lines=25> */
.L_x_12125:
        /* <DEDUP_REMOVED lines=12> */
.L_x_12124:
[----:B------:R-:W4:Y:S02]  /*70c0*/  LDG.E.U16 R4, desc[UR36][R4.64] ;  /* 0x0000002404047981 */ /* 0x000f24000c1e1500 */
[----:B----4-:R-:W-:Y:S01]  /*70d0*/  IMAD.U32 R19, R4, 0x10000, RZ ;  /* 0x0001000004137824 */ /* 0x010fe200078e00ff */
[----:B------:R-:W-:Y:S06]  /*70e0*/  BRA `(.L_x_12081) ;  /* 0x00000004007c7947 */ /* 0x000fec0003800000 */
.L_x_12121:
        /* <DEDUP_REMOVED lines=11> */
.L_x_12128:
        /* <DEDUP_REMOVED lines=19> */
.L_x_12130:
[----:B------:R-:W-:Y:S05]  /*72d0*/  BSYNC.RECONVERGENT B0 ;  /* 0x0000000000007941 */ /* 0x000fea0003800200 */
.L_x_12129:
[----:B------:R-:W-:Y:S01]  /*72e0*/  IMAD.SHL.U32 R0, R0, 0x100000, RZ ;  /* 0x0010000000007824 */ /* 0x000fe200078e00ff */
[----:B------:R-:W-:-:S04]  /*72f0*/  LEA R3, R3, 0x3b800000, 0x17 ;  /* 0x3b80000003037811 */ /* 0x000fc800078eb8ff */
[----:B------:R-:W-:Y:S01]  /*7300*/  LOP3.LUT R19, R3, R0, R19, 0xfe, !PT ;  /* 0x0000000003137212 */ /* 0x000fe200078efe13 */
[----:B------:R-:W-:Y:S06]  /*7310*/  BRA `(.L_x_12081) ;  /* 0x0000000000f07947 */ /* 0x000fec0003800000 */
.L_x_12127:
        /* <DEDUP_REMOVED lines=19> */
.L_x_12132:
[----:B------:R-:W-:Y:S05]  /*7450*/  BSYNC.RECONVERGENT B0 ;  /* 0x0000000000007941 */ /* 0x000fea0003800200 */
.L_x_12131:
[----:B------:R-:W-:Y:S01]  /*7460*/  IMAD.SHL.U32 R0, R0, 0x200000, RZ ;  /* 0x0020000000007824 */ /* 0x000fe200078e00ff */
[----:B------:R-:W-:-:S04]  /*7470*/  LEA R3, R3, 0x37800000, 0x17 ;  /* 0x3780000003037811 */ /* 0x000fc800078eb8ff */
[----:B------:R-:W-:Y:S01]  /*7480*/  LOP3.LUT R19, R3, R0, R19, 0xfe, !PT ;  /* 0x0000000003137212 */ /* 0x000fe200078efe13 */
[----:B------:R-:W-:Y:S06]  /*7490*/  BRA `(.L_x_12081) ;  /* 0x0000000000907947 */ /* 0x000fec0003800000 */
.L_x_12126:
        /* <DEDUP_REMOVED lines=14> */
.L_x_12114:
        /* <DEDUP_REMOVED lines=16> */
.L_x_12135:
[----:B------:R-:W-:Y:S05]  /*7680*/  BRA `(.L_x_12081) ;  /* 0x0000000000147947 */ /* 0x000fea0003800000 */
.L_x_12134:
[----:B------:R-:W4:Y:S02]  /*7690*/  LDG.E.64 R4, desc[UR36][R4.64] ;  /* 0x0000002404047981 */ /* 0x000f24000c1e1b00 */
[----:B----4-:R0:W1:Y:S02]  /*76a0*/  I2F.U64 R19, R4 ;  /* 0x0000000400137312 */ /* 0x0100640000301000 */
[----:B01----:R-:W-:Y:S05]  /*76b0*/  BRA `(.L_x_12081) ;  /* 0x0000000000087947 */ /* 0x003fea0003800000 */
.L_x_12133:
[----:B------:R-:W4:Y:S02]  /*76c0*/  LDG.E R4, desc[UR36][R4.64] ;  /* 0x0000002404047981 */ /* 0x000f24000c1e1900 */
[----:B----4-:R-:W-:-:S07]  /*76d0*/  I2FP.F32.U32 R19, R4 ;  /* 0x0000000400137245 */ /* 0x010fce0000201000 */
.L_x_12081:
[----:B------:R-:W-:Y:S05]  /*76e0*/  BSYNC.RECONVERGENT B6 ;  /* 0x0000000000067941 */ /* 0x000fea0003800200 */
.L_x_12080:
[----:B------:R-:W-:Y:S01]  /*76f0*/  ISETP.GE.AND P0, PT, R25, R17, PT ;  /* 0x000000111900720c */ /* 0x000fe20003f06270 */
[----:B------:R-:W-:-:S12]  /*7700*/  BSSY.RECONVERGENT B1, `(.L_x_12136) ;  /* 0x000002f000017945 */ /* 0x000fd80003800200 */
[----:B------:R-:W-:Y:S05]  /*7710*/  @P0 BRA `(.L_x_12137) ;  /* 0x0000000000b40947 */ /* 0x000fea0003800000 */
[----:B0-2--5:R-:W-:Y:S01]  /*7720*/  FADD.FTZ R0, |R24|, -RZ ;  /* 0x800000ff18007221 */ /* 0x025fe20000010200 */
[C---:B-1-34-:R-:W-:Y:S01]  /*7730*/  FADD.FTZ R5, |R29|.reuse, -RZ ;  /* 0x800000ff1d057221 */ /* 0x05afe20000010200 */
[----:B------:R-:W-:Y:S01]  /*7740*/  FSETP.GT.FTZ.AND P5, PT, |R29|, |R24|, PT ;  /* 0x400000181d00720b */ /* 0x000fe20003fb4200 */
[----:B------:R-:W-:Y:S03]  /*7750*/  BSSY.RECONVERGENT B2, `(.L_x_12138) ;  /* 0x000000e000027945 */ /* 0x000fe60003800200 */
        /* <DEDUP_REMOVED lines=11> */
[----:B------:R-:W-:Y:S05]  /*7810*/  CALL.REL.NOINC `($__internal_37_$__cuda_sm3x_div_rn_ftz_f32_slowpath) ;  /* 0x0000004400947944 */ /* 0x000fea0003c00000 */
[----:B------:R-:W-:-:S07]  /*7820*/  IMAD.MOV.U32 R4, RZ, RZ, R5 ;  /* 0x000000ffff047224 */ /* 0x000fce00078e0005 */
.L_x_12139:
[----:B------:R-:W-:Y:S05]  /*7830*/  BSYNC.RECONVERGENT B2 ;  /* 0x0000000000027941 */ /* 0x000fea0003800200 */
.L_x_12138:
[----:B------:R-:W-:Y:S02]  /*7840*/  IMAD.MOV.U32 R5, RZ, RZ, 0x3b33710b ;  /* 0x3b33710bff057424 */ /* 0x000fe400078e00ff */
[----:B------:R-:W-:Y:S01]  /*7850*/  FMUL.FTZ R0, R4, R4 ;  /* 0x0000000404007220 */ /* 0x000fe20000410000 */
[----:B------:R-:W-:Y:S01]  /*7860*/  IMAD.MOV.U32 R7, RZ, RZ, 0x3f6ee581 ;  /* 0x3f6ee581ff077424 */ /* 0x000fe200078e00ff */
[----:B------:R-:W-:Y:S02]  /*7870*/  ISETP.GE.AND P0, PT, R24, RZ, PT ;  /* 0x000000ff1800720c */ /* 0x000fe40003f06270 */
[----:B------:R-:W-:Y:S01]  /*7880*/  FFMA.FTZ R5, R0, R5, -0.015681877732276916504 ;  /* 0xbc80774800057423 */ /* 0x000fe20000010005 */
[----:B------:R-:W-:Y:S02]  /*7890*/  FSETP.NEU.FTZ.AND P2, PT, |R24|, |R29|, PT ;  /* 0x4000001d1800720b */ /* 0x000fe40003f5d200 */
        /* <DEDUP_REMOVED lines=14> */
[----:B------:R-:W-:Y:S02]  /*7980*/  IMAD.MOV.U32 R3, RZ, RZ, 0x4016cbe4 ;  /* 0x4016cbe4ff037424 */ /* 0x000fe400078e00ff */
[----:B------:R-:W-:-:S03]  /*7990*/  FADD.FTZ R4, |R24|, |R29| ;  /* 0x4000001d18047221 */ /* 0x000fc60000010200 */
[----:B------:R-:W-:Y:S02]  /*79a0*/  @!P2 FSEL R0, R3, 0.78539818525314331055, !P0 ;  /* 0x3f490fdb0300a808 */ /* 0x000fe40004000000 */
[----:B------:R-:W-:Y:S02]  /*79b0*/  @!P1 FSEL R0, RZ, 3.1415927410125732422, P0 ;  /* 0x40490fdbff009808 */ /* 0x000fe40000000000 */
[----:B------:R-:W-:Y:S02]  /*79c0*/  FSETP.NAN.FTZ.AND P0, PT, |R4|, |R4|, PT ;  /* 0x400000040400720b */ /* 0x000fe40003f18200 */
[----:B------:R-:W-:-:S04]  /*79d0*/  LOP3.LUT R29, R0, 0x80000000, R29, 0xb8, !PT ;  /* 0x80000000001d7812 */ /* 0x000fc800078eb81d */
[----:B------:R-:W-:-:S07]  /*79e0*/  FSEL R4, R4, R29, P0 ;  /* 0x0000001d04047208 */ /* 0x000fce0000000000 */
.L_x_12137:
[----:B------:R-:W-:Y:S05]  /*79f0*/  BSYNC.RECONVERGENT B1 ;  /* 0x0000000000017941 */ /* 0x000fea0003800200 */
.L_x_12136:
[----:B------:R-:W-:Y:S01]  /*7a00*/  VIADD R26, R25, 0x80 ;  /* 0x00000080191a7836 */ /* 0x000fe20000000000 */
[----:B------:R-:W-:Y:S04]  /*7a10*/  BSSY.RECONVERGENT B1, `(.L_x_12140) ;  /* 0x000002f000017945 */ /* 0x000fe80003800200 */
[----:B------:R-:W-:-:S13]  /*7a20*/  ISETP.GE.AND P0, PT, R26, R17, PT ;  /* 0x000000111a00720c */ /* 0x000fda0003f06270 */
[----:B------:R-:W-:Y:S05]  /*7a30*/  @P0 BRA `(.L_x_12141) ;  /* 0x0000000000b00947 */ /* 0x000fea0003800000 */
[----:B0-2--5:R-:W-:Y:S01]  /*7a40*/  FADD.FTZ R0, |R27|, -RZ ;  /* 0x800000ff1b007221 */ /* 0x025fe20000010200 */
[C---:B----4-:R-:W-:Y:S01]  /*7a50*/  FADD.FTZ R5, |R18|.reuse, -RZ ;  /* 0x800000ff12057221 */ /* 0x050fe20000010200 */
[----:B------:R-:W-:Y:S01]  /*7a60*/  FSETP.GT.FTZ.AND P5, PT, |R18|, |R27|, PT ;  /* 0x4000001b1200720b */ /* 0x000fe20003fb4200 */
[----:B------:R-:W-:Y:S03]  /*7a70*/  BSSY.RECONVERGENT B2, `(.L_x_12142) ;  /* 0x000000d000027945 */ /* 0x000fe60003800200 */
        /* <DEDUP_REMOVED lines=11> */
[----:B-1-3--:R-:W-:Y:S05]  /*7b30*/  CALL.REL.NOINC `($__internal_37_$__cuda_sm3x_div_rn_ftz_f32_slowpath) ;  /* 0x0000004000cc7944 */ /* 0x00afea0003c00000 */
.L_x_12143:
[----:B------:R-:W-:Y:S05]  /*7b40*/  BSYNC.RECONVERGENT B2 ;  /* 0x0000000000027941 */ /* 0x000fea0003800200 */
.L_x_12142:
[----:B------:R-:W-:Y:S02]  /*7b50*/  IMAD.MOV.U32 R7, RZ, RZ, 0x3b33710b ;  /* 0x3b33710bff077424 */ /* 0x000fe400078e00ff */
        /* <DEDUP_REMOVED lines=25> */
[----:B------:R-:W-:-:S07]  /*7cf0*/  FSEL R18, R27, R18, P0 ;  /* 0x000000121b127208 */ /* 0x000fce0000000000 */
.L_x_12141:
[----:B------:R-:W-:Y:S05]  /*7d00*/  BSYNC.RECONVERGENT B1 ;  /* 0x0000000000017941 */ /* 0x000fea0003800200 */
.L_x_12140:
[----:B------:R-:W-:Y:S01]  /*7d10*/  VIADD R0, R25, 0x100 ;  /* 0x0000010019007836 */ /* 0x000fe20000000000 */
[----:B------:R-:W-:Y:S04]  /*7d20*/  BSSY.RECONVERGENT B1, `(.L_x_12144) ;  /* 0x000002f000017945 */ /* 0x000fe80003800200 */
[----:B------:R-:W-:-:S13]  /*7d30*/  ISETP.GE.AND P0, PT, R0, R17, PT ;  /* 0x000000110000720c */ /* 0x000fda0003f06270 */
[----:B------:R-:W-:Y:S05]  /*7d40*/  @P0 BRA `(.L_x_12145) ;  /* 0x0000000000b00947 */ /* 0x000fea0003800000 */
[----:B----45:R-:W-:Y:S01]  /*7d50*/  FADD.FTZ R0, |R23|, -RZ ;  /* 0x800000ff17007221 */ /* 0x030fe20000010200 */
[C---:B0-2---:R-:W-:Y:S01]  /*7d60*/  FADD.FTZ R5, |R22|.reuse, -RZ ;  /* 0x800000ff16057221 */ /* 0x045fe20000010200 */
        /* <DEDUP_REMOVED lines=14> */
.L_x_12147:
[----:B------:R-:W-:Y:S05]  /*7e50*/  BSYNC.RECONVERGENT B2 ;  /* 0x0000000000027941 */ /* 0x000fea0003800200 */
.L_x_12146:
        /* <DEDUP_REMOVED lines=27> */
.L_x_12145:
[----:B------:R-:W-:Y:S05]  /*8010*/  BSYNC.RECONVERGENT B1 ;  /* 0x0000000000017941 */ /* 0x000fea0003800200 */
.L_x_12144:
[----:B------:R-:W-:Y:S01]  /*8020*/  VIADD R0, R25, 0x180 ;  /* 0x0000018019007836 */ /* 0x000fe20000000000 */
[----:B------:R-:W-:Y:S04]  /*8030*/  BSSY.RECONVERGENT B1, `(.L_x_12148) ;  /* 0x000002f000017945 */ /* 0x000fe80003800200 */
[----:B------:R-:W-:-:S13]  /*8040*/  ISETP.GE.AND P0, PT, R0, R17, PT ;  /* 0x000000110000720c */ /* 0x000fda0003f06270 */
[----:B------:R-:W-:Y:S05]  /*8050*/  @P0 BRA `(.L_x_12149) ;  /* 0x0000000000b00947 */ /* 0x000fea0003800000 */
[----:B-1---5:R-:W-:Y:S01]  /*8060*/  FADD.FTZ R0, |R19|, -RZ ;  /* 0x800000ff13007221 */ /* 0x022fe20000010200 */
[C---:B0-2-4-:R-:W-:Y:S01]  /*8070*/  FADD.FTZ R5, |R16|.reuse, -RZ ;  /* 0x800000ff10057221 */ /* 0x055fe20000010200 */
        /* <DEDUP_REMOVED lines=13> */
[----:B---3--:R-:W-:Y:S05]  /*8150*/  CALL.REL.NOINC `($__internal_37_$__cuda_sm3x_div_rn_ftz_f32_slowpath) ;  /* 0x0000003c00447944 */ /* 0x008fea0003c00000 */
.L_x_12151:
[----:B------:R-:W-:Y:S05]  /*8160*/  BSYNC.RECONVERGENT B2 ;  /* 0x0000000000027941 */ /* 0x000fea0003800200 */
.L_x_12150:
        /* <DEDUP_REMOVED lines=27> */
.L_x_12149:
[----:B------:R-:W-:Y:S05]  /*8320*/  BSYNC.RECONVERGENT B1 ;  /* 0x0000000000017941 */ /* 0x000fea0003800200 */
.L_x_12148:
[----:B--2--5:R-:W2:Y:S01]  /*8330*/  LDC.U8 R16, c[0x0][0x3b0] ;  /* 0x0000ec00ff107b82 */ /* 0x024ea20000000000 */
[----:B------:R-:W-:Y:S01]  /*8340*/  ISETP.GE.AND P0, PT, R25, R17, PT ;  /* 0x000000111900720c */ /* 0x000fe20003f06270 */
[----:B------:R-:W-:Y:S04]  /*8350*/  BSSY.RECONVERGENT B7, `(.L_x_12152) ;  /* 0x00002cc000077945 */ /* 0x000fe80003800200 */
[----:B------:R-:W-:Y:S08]  /*8360*/  BSSY.RELIABLE B6, `(.L_x_12153) ;  /* 0x00001e6000067945 */ /* 0x000ff00003800100 */
[----:B------:R-:W-:Y:S05]  /*8370*/  @P0 BRA `(.L_x_12154) ;  /* 0x0000001c00840947 */ /* 0x000fea0003800000 */
[----:B------:R-:W5:Y:S01]  /*8380*/  LDCU UR4, c[0x0][0x3b4] ;  /* 0x00007680ff0477ac */ /* 0x000f620008000800 */
[----:B------:R-:W1:Y:S01]  /*8390*/  LDC.64 R8, c[0x0][0x388] ;  /* 0x0000e200ff087b82 */ /* 0x000e620000000a00 */
[----:B------:R-:W-:Y:S01]  /*83a0*/  IMAD R0, R2, 0x200, R25 ;  /* 0x0000020002007824 */ /* 0x000fe200078e0219 */
[----:B0-2-4-:R-:W-:-:S03]  /*83b0*/  PRMT R5, R16, 0x9910, RZ ;  /* 0x0000991010057816 */ /* 0x015fc600000000ff */
        /* <DEDUP_REMOVED lines=18> */
.L_x_12158:
[----:B------:R-:W0:Y:S01]  /*84e0*/  F2I.S64.TRUNC R4, R4 ;  /* 0x0000000400047311 */ /* 0x000e22000020d900 */
[----:B------:R-:W-:Y:S02]  /*84f0*/  IMAD.MOV.U32 R25, RZ, RZ, R26 ;  /* 0x000000ffff197224 */ /* 0x000fe400078e001a */
[----:B0-----:R-:W-:-:S05]  /*8500*/  IMAD.MOV.U32 R3, RZ, RZ, R4 ;  /* 0x000000ffff037224 */ /* 0x001fca00078e0004 */
[----:B------:R0:W-:Y:S01]  /*8510*/  STG.E.U8 desc[UR36][R8.64], R3 ;  /* 0x0000000308007986 */ /* 0x0001e2000c101124 */
[----:B------:R-:W-:Y:S05]  /*8520*/  BRA `(.L_x_12160) ;  /* 0x0000000c007c7947 */ /* 0x000fea0003800000 */
.L_x_12157:
        /* <DEDUP_REMOVED lines=10> */
.L_x_12162:
[----:B------:R-:W0:Y:S01]  /*85d0*/  F2I.FTZ.TRUNC.NTZ R3, R4 ;  /* 0x0000000400037305 */ /* 0x000e22000021f100 */
[----:B------:R-:W-:Y:S01]  /*85e0*/  IMAD.MOV.U32 R25, RZ, RZ, R26 ;  /* 0x000000ffff197224 */ /* 0x000fe200078e001a */
[----:B0-----:R0:W-:Y:S01]  /*85f0*/  STG.E desc[UR36][R8.64], R3 ;  /* 0x0000000308007986 */ /* 0x0011e2000c101924 */
[----:B------:R-:W-:Y:S05]  /*8600*/  BRA `(.L_x_12160) ;  /* 0x0000000c00447947 */ /* 0x000fea0003800000 */
.L_x_12161:
[----:B------:R-:W0:Y:S01]  /*8610*/  F2I.FTZ.TRUNC.NTZ R3, R4 ;  /* 0x0000000400037305 */ /* 0x000e22000021f100 */
[----:B------:R-:W-:Y:S01]  /*8620*/  IMAD.MOV.U32 R25, RZ, RZ, R26 ;  /* 0x000000ffff197224 */ /* 0x000fe200078e001a */
[----:B0-----:R0:W-:Y:S01]  /*8630*/  STG.E.U16 desc[UR36][R8.64], R3 ;  /* 0x0000000308007986 */ /* 0x0011e2000c101524 */
[----:B------:R-:W-:Y:S05]  /*8640*/  BRA `(.L_x_12160) ;  /* 0x0000000c00347947 */ /* 0x000fea0003800000 */
.L_x_12156:
        /* <DEDUP_REMOVED lines=9> */
.L_x_12164:
[----:B------:R-:W-:Y:S01]  /*86e0*/  F2FP.F16.F32.PACK_AB R4, RZ, R4 ;  /* 0x00000004ff04723e */ /* 0x000fe200000000ff */
[----:B------:R-:W-:-:S04]  /*86f0*/  IMAD.MOV.U32 R25, RZ, RZ, R26 ;  /* 0x000000ffff197224 */ /* 0x000fc800078e001a */
[----:B------:R0:W-:Y:S01]  /*8700*/  STG.E.U16 desc[UR36][R8.64], R4 ;  /* 0x0000000408007986 */ /* 0x0001e2000c101524 */
[----:B------:R-:W-:Y:S05]  /*8710*/  BRA `(.L_x_12160) ;  /* 0x0000000c00007947 */ /* 0x000fea0003800000 */
.L_x_12163:
        /* <DEDUP_REMOVED lines=10> */
.L_x_12166:
[----:B------:R-:W-:Y:S01]  /*87c0*/  F2FP.F16.F32.PACK_AB R3, RZ, R4 ;  /* 0x00000004ff03723e */ /* 0x000fe200000000ff */
[----:B------:R-:W-:-:S03]  /*87d0*/  IMAD.MOV.U32 R25, RZ, RZ, R26 ;  /* 0x000000ffff197224 */ /* 0x000fc600078e001a */
[----:B------:R-:W-:-:S05]  /*87e0*/  PRMT R3, R3, 0x5410, RZ ;  /* 0x0000541003037816 */ /* 0x000fca00000000ff */
[----:B------:R0:W-:Y:S01]  /*87f0*/  STG.E desc[UR36][R8.64], R3 ;  /* 0x0000000308007986 */ /* 0x0001e2000c101924 */
[----:B------:R-:W-:Y:S05]  /*8800*/  BRA `(.L_x_12160) ;  /* 0x0000000800c47947 */ /* 0x000fea0003800000 */
.L_x_12165:
[----:B------:R-:W-:Y:S01]  /*8810*/  FMUL.FTZ R4, R4, 1 ;  /* 0x3f80000004047820 */ /* 0x000fe20000410000 */
[----:B------:R-:W-:-:S05]  /*8820*/  IMAD.MOV.U32 R25, RZ, RZ, R26 ;  /* 0x000000ffff197224 */ /* 0x000fca00078e001a */
[----:B------:R-:W0:Y:S02]  /*8830*/  F2F.F64.F32 R4, R4 ;  /* 0x0000000400047310 */ /* 0x000e240000201800 */
[----:B0-----:R0:W-:Y:S01]  /*8840*/  STG.E.64 desc[UR36][R8.64], R4 ;  /* 0x0000000408007986 */ /* 0x0011e2000c101b24 */
[----:B------:R-:W-:Y:S05]  /*8850*/  BRA `(.L_x_12160) ;  /* 0x0000000800b07947 */ /* 0x000fea0003800000 */
.L_x_12155:
        /* <DEDUP_REMOVED lines=13> */
.L_x_12169:
[----:B------:R-:W-:Y:S01]  /*8930*/  FMUL.FTZ R4, R4, 1 ;  /* 0x3f80000004047820 */ /* 0x000fe20000410000 */
[----:B------:R-:W-:Y:S01]  /*8940*/  CS2R R6, SRZ ;  /* 0x0000000000067805 */ /* 0x000fe2000001ff00 */
[----:B------:R-:W-:-:S04]  /*8950*/  IMAD.MOV.U32 R25, RZ, RZ, R26 ;  /* 0x000000ffff197224 */ /* 0x000fc800078e001a */
[----:B------:R-:W0:Y:S02]  /*8960*/  F2F.F64.F32 R4, R4 ;  /* 0x0000000400047310 */ /* 0x000e240000201800 */
[----:B0-----:R0:W-:Y:S01]  /*8970*/  STG.E.128 desc[UR36][R8.64], R4 ;  /* 0x0000000408007986 */ /* 0x0011e2000c101d24 */
[----:B------:R-:W-:Y:S05]  /*8980*/  BRA `(.L_x_12160) ;  /* 0x0000000800647947 */ /* 0x000fea0003800000 */
.L_x_12168:
        /* <DEDUP_REMOVED lines=18> */
.L_x_12173:
[----:B------:R-:W-:Y:S05]  /*8ab0*/  BSYNC.RECONVERGENT B0 ;  /* 0x0000000000007941 */ /* 0x000fea0003800200 */
.L_x_12172:
[----:B------:R-:W-:Y:S01]  /*8ac0*/  LOP3.LUT R5, R0, 0x80, R5, 0xf8, !PT ;  /* 0x0000008000057812 */ /* 0x000fe200078ef805 */
[----:B------:R-:W-:-:S04]  /*8ad0*/  IMAD.MOV.U32 R25, RZ, RZ, R26 ;  /* 0x000000ffff197224 */ /* 0x000fc800078e001a */
[----:B------:R0:W-:Y:S01]  /*8ae0*/  STG.E.U8 desc[UR36][R8.64], R5 ;  /* 0x0000000508007986 */ /* 0x0001e2000c101124 */
[----:B------:R-:W-:Y:S05]  /*8af0*/  BRA `(.L_x_12160) ;  /* 0x0000000800087947 */ /* 0x000fea0003800000 */
.L_x_12171:
        /* <DEDUP_REMOVED lines=14> */
.L_x_12175:
[----:B------:R-:W-:Y:S05]  /*8be0*/  BSYNC.RECONVERGENT B0 ;  /* 0x0000000000007941 */ /* 0x000fea0003800200 */
.L_x_12174:
[----:B------:R-:W-:Y:S01]  /*8bf0*/  LOP3.LUT R3, R0, 0x80, R7, 0xf8, !PT ;  /* 0x0000008000037812 */ /* 0x000fe200078ef807 */
[----:B------:R-:W-:-:S04]  /*8c00*/  IMAD.MOV.U32 R25, RZ, RZ, R26 ;  /* 0x000000ffff197224 */ /* 0x000fc800078e001a */
[----:B------:R0:W-:Y:S01]  /*8c10*/  STG.E.U8 desc[UR36][R8.64], R3 ;  /* 0x0000000308007986 */ /* 0x0001e2000c101124 */
[----:B------:R-:W-:Y:S05]  /*8c20*/  BRA `(.L_x_12160) ;  /* 0x0000000400bc7947 */ /* 0x000fea0003800000 */
.L_x_12170:
[----:B------:R-:W-:Y:S01]  /*8c30*/  F2FP.BF16.F32.PACK_AB R4, RZ, R4 ;  /* 0x00000004ff04723e */ /* 0x000fe200000010ff */
[----:B------:R-:W-:-:S04]  /*8c40*/  IMAD.MOV.U32 R25, RZ, RZ, R26 ;  /* 0x000000ffff197224 */ /* 0x000fc800078e001a */
[----:B------:R0:W-:Y:S01]  /*8c50*/  STG.E.U16 desc[UR36][R8.64], R4 ;  /* 0x0000000408007986 */ /* 0x0001e2000c101524 */
[----:B------:R-:W-:Y:S05]  /*8c60*/  BRA `(.L_x_12160) ;  /* 0x0000000400ac7947 */ /* 0x000fea0003800000 */
.L_x_12167:
        /* <DEDUP_REMOVED lines=12> */
.L_x_12178:
        /* <DEDUP_REMOVED lines=12> */
.L_x_12181:
[----:B------:R-:W-:-:S04]  /*8df0*/  SHF.R.U32.HI R0, RZ, 0x14, R4 ;  /* 0x00000014ff007819 */ /* 0x000fc80000011604 */
[----:B------:R-:W-:-:S04]  /*8e00*/  LOP3.LUT R3, R0, 0x1, RZ, 0xc0, !PT ;  /* 0x0000000100037812 */ /* 0x000fc800078ec0ff */
[----:B------:R-:W-:-:S04]  /*8e10*/  IADD3 R0, PT, PT, R4, 0x487ffff, R3 ;  /* 0x0487ffff04007810 */ /* 0x000fc80007ffe003 */
[----:B------:R-:W-:-:S04]  /*8e20*/  SHF.R.U32.HI R0, RZ, 0x14, R0 ;  /* 0x00000014ff007819 */ /* 0x000fc80000011600 */
[----:B------:R-:W-:-:S07]  /*8e30*/  LOP3.LUT R3, R0, 0xff, RZ, 0xc0, !PT ;  /* 0x000000ff00037812 */ /* 0x000fce00078ec0ff */
.L_x_12182:
[----:B------:R-:W-:-:S04]  /*8e40*/  SHF.R.U32.HI R4, RZ, 0x18, R4 ;  /* 0x00000018ff047819 */ /* 0x000fc80000011604 */
[----:B------:R-:W-:-:S04]  /*8e50*/  LOP3.LUT R3, R3, 0x80, R4, 0xf8, !PT ;  /* 0x0000008003037812 */ /* 0x000fc800078ef804 */
[----:B------:R-:W-:-:S07]  /*8e60*/  PRMT R0, R3, 0x7610, R0 ;  /* 0x0000761003007816 */ /* 0x000fce0000000000 */
.L_x_12180:
[----:B------:R-:W-:Y:S05]  /*8e70*/  BSYNC.RECONVERGENT B0 ;  /* 0x0000000000007941 */ /* 0x000fea0003800200 */
.L_x_12179:
[----:B------:R0:W-:Y:S01]  /*8e80*/  STG.E.U8 desc[UR36][R8.64], R0 ;  /* 0x0000000008007986 */ /* 0x0001e2000c101124 */
[----:B------:R-:W-:Y:S01]  /*8e90*/  IMAD.MOV.U32 R25, RZ, RZ, R26 ;  /* 0x000000ffff197224 */ /* 0x000fe200078e001a */
[----:B------:R-:W-:Y:S06]  /*8ea0*/  BRA `(.L_x_12160) ;  /* 0x00000004001c7947 */ /* 0x000fec0003800000 */
.L_x_12177:
        /* <DEDUP_REMOVED lines=12> */
.L_x_12185:
[----:B------:R-:W-:-:S04]  /*8f70*/  SHF.R.U32.HI R0, RZ, 0x15, R4 ;  /* 0x00000015ff007819 */ /* 0x000fc80000011604 */
[----:B------:R-:W-:-:S04]  /*8f80*/  LOP3.LUT R3, R0, 0x1, RZ, 0xc0, !PT ;  /* 0x0000000100037812 */ /* 0x000fc800078ec0ff */
[----:B------:R-:W-:-:S04]  /*8f90*/  IADD3 R0, PT, PT, R4, 0x88fffff, R3 ;  /* 0x088fffff04007810 */ /* 0x000fc80007ffe003 */
[----:B------:R-:W-:-:S04]  /*8fa0*/  SHF.R.U32.HI R0, RZ, 0x15, R0 ;  /* 0x00000015ff007819 */ /* 0x000fc80000011600 */
[----:B------:R-:W-:-:S07]  /*8fb0*/  LOP3.LUT R3, R0, 0xff, RZ, 0xc0, !PT ;  /* 0x000000ff00037812 */ /* 0x000fce00078ec0ff */
.L_x_12186:
[----:B------:R-:W-:-:S04]  /*8fc0*/  SHF.R.U32.HI R4, RZ, 0x18, R4 ;  /* 0x00000018ff047819 */ /* 0x000fc80000011604 */
[----:B------:R-:W-:-:S04]  /*8fd0*/  LOP3.LUT R3, R3, 0x80, R4, 0xf8, !PT ;  /* 0x0000008003037812 */ /* 0x000fc800078ef804 */
[----:B------:R-:W-:-:S07]  /*8fe0*/  PRMT R0, R3, 0x7610, R0 ;  /* 0x0000761003007816 */ /* 0x000fce0000000000 */
.L_x_12184:
[----:B------:R-:W-:Y:S05]  /*8ff0*/  BSYNC.RECONVERGENT B0 ;  /* 0x0000000000007941 */ /* 0x000fea0003800200 */
.L_x_12183:
[----:B------:R4:W-:Y:S01]  /*9000*/  STG.E.U8 desc[UR36][R8.64], R0 ;  /* 0x0000000008007986 */ /* 0x0009e2000c101124 */
[----:B------:R-:W-:Y:S01]  /*9010*/  IMAD.MOV.U32 R25, RZ, RZ, R26 ;  /* 0x000000ffff197224 */ /* 0x000fe200078e001a */
[----:B------:R-:W-:Y:S06]  /*9020*/  BRA `(.L_x_12160) ;  /* 0x0000000000bc7947 */ /* 0x000fec0003800000 */
.L_x_12176:
[----:B------:R-:W-:-:S13]  /*9030*/  ISETP.NE.AND P0, PT, R0, 0x1c, PT ;  /* 0x0000001c0000780c */ /* 0x000fda0003f05270 */
[----:B------:R-:W-:Y:S05]  /*9040*/  @!P0 BRA `(.L_x_12187) ;  /* 0x0000000000a88947 */ /* 0x000fea0003800000 */
[----:B------:R-:W-:-:S13]  /*9050*/  ISETP.NE.AND P0, PT, R0, 0x1d, PT ;  /* 0x0000001d0000780c */ /* 0x000fda0003f05270 */
[----:B------:R-:W-:Y:S05]  /*9060*/  @!P0 BRA `(.L_x_12188) ;  /* 0x0000000000908947 */ /* 0x000fea0003800000 */
[----:B------:R-:W-:-:S13]  /*9070*/  ISETP.NE.AND P0, PT, R0, 0x2c, PT ;  /* 0x0000002c0000780c */ /* 0x000fda0003f05270 */
[----:B------:R-:W-:Y:S05]  /*9080*/  @!P0 BRA `(.L_x_12189) ;  /* 0x0000000000488947 */ /* 0x000fea0003800000 */
.L_x_12159:
        /* <DEDUP_REMOVED lines=16> */
.L_x_12190:
[----:B------:R-:W-:Y:S01]  /*9190*/  IMAD.MOV.U32 R25, RZ, RZ, R26 ;  /* 0x000000ffff197224 */ /* 0x000fe200078e001a */
[----:B------:R-:W-:Y:S06]  /*91a0*/  BRA `(.L_x_12160) ;  /* 0x00000000005c7947 */ /* 0x000fec0003800000 */
.L_x_12189:
        /* <DEDUP_REMOVED lines=16> */
.L_x_12188:
[----:B------:R-:W0:Y:S01]  /*92b0*/  F2I.U64.TRUNC R4, R4 ;  /* 0x0000000400047311 */ /* 0x000e22000020d800 */
[----:B------:R-:W-:Y:S01]  /*92c0*/  IMAD.MOV.U32 R25, RZ, RZ, R26 ;  /* 0x000000ffff197224 */ /* 0x000fe200078e001a */
[----:B0-----:R1:W-:Y:S01]  /*92d0*/  STG.E.64 desc[UR36][R8.64], R4 ;  /* 0x0000000408007986 */ /* 0x0013e2000c101b24 */
[----:B------:R-:W-:Y:S05]  /*92e0*/  BRA `(.L_x_12160) ;  /* 0x00000000000c7947 */ /* 0x000fea0003800000 */
.L_x_12187:
[----:B------:R-:W0:Y:S01]  /*92f0*/  F2I.FTZ.U32.TRUNC.NTZ R3, R4 ;  /* 0x0000000400037305 */ /* 0x000e22000021f000 */
[----:B------:R-:W-:Y:S01]  /*9300*/  IMAD.MOV.U32 R25, RZ, RZ, R26 ;  /* 0x000000ffff197224 */ /* 0x000fe200078e001a */
[----:B0-----:R0:W-:Y:S06]  /*9310*/  STG.E desc[UR36][R8.64], R3 ;  /* 0x0000000308007986 */ /* 0x0011ec000c101924 */
.L_x_12160:
[----:B------:R-:W-:-:S13]  /*9320*/  ISETP.GE.AND P0, PT, R25, R17, PT ;  /* 0x000000111900720c */ /* 0x000fda0003f06270 */
[----:B------:R-:W-:Y:S05]  /*9330*/  @P0 BREAK.RELIABLE B6 ;  /* 0x0000000000060942 */ /* 0x000fea0003800100 */
        /* <DEDUP_REMOVED lines=22> */
.L_x_12195:
[----:B------:R-:W0:Y:S02]  /*94a0*/  F2I.S64.TRUNC R18, R18 ;  /* 0x0000001200127311 */ /* 0x000e24000020d900 */
[----:B0-----:R-:W-:-:S05]  /*94b0*/  IMAD.MOV.U32 R3, RZ, RZ, R18 ;  /* 0x000000ffff037224 */ /* 0x001fca00078e0012 */
[----:B------:R0:W-:Y:S01]  /*94c0*/  STG.E.U8 desc[UR36][R8.64], R3 ;  /* 0x0000000308007986 */ /* 0x0001e2000c101124 */
[----:B------:R-:W-:Y:S05]  /*94d0*/  BRA `(.L_x_12197) ;  /* 0x0000000c00287947 */ /* 0x000fea0003800000 */
.L_x_12194:
        /* <DEDUP_REMOVED lines=9> */
.L_x_12199:
[----:B------:R-:W0:Y:S02]  /*9570*/  F2I.FTZ.TRUNC.NTZ R3, R18 ;  /* 0x0000001200037305 */ /* 0x000e24000021f100 */
[----:B0-----:R0:W-:Y:S01]  /*9580*/  STG.E desc[UR36][R8.64], R3 ;  /* 0x0000000308007986 */ /* 0x0011e2000c101924 */
[----:B------:R-:W-:Y:S05]  /*9590*/  BRA `(.L_x_12197) ;  /* 0x0000000800f87947 */ /* 0x000fea0003800000 */
.L_x_12198:
[----:B------:R-:W0:Y:S02]  /*95a0*/  F2I.FTZ.TRUNC.NTZ R3, R18 ;  /* 0x0000001200037305 */ /* 0x000e24000021f100 */
[----:B0-----:R0:W-:Y:S01]  /*95b0*/  STG.E.U16 desc[UR36][R8.64], R3 ;  /* 0x0000000308007986 */ /* 0x0011e2000c101524 */
[----:B------:R-:W-:Y:S05]  /*95c0*/  BRA `(.L_x_12197) ;  /* 0x0000000800ec7947 */ /* 0x000fea0003800000 */
.L_x_12193:
        /* <DEDUP_REMOVED lines=8> */
.L_x_12201:
[----:B------:R-:W-:-:S05]  /*9650*/  F2FP.F16.F32.PACK_AB R18, RZ, R18 ;  /* 0x00000012ff12723e */ /* 0x000fca00000000ff */
[----:B------:R0:W-:Y:S01]  /*9660*/  STG.E.U16 desc[UR36][R8.64], R18 ;  /* 0x0000001208007986 */ /* 0x0001e2000c101524 */
[----:B------:R-:W-:Y:S05]  /*9670*/  BRA `(.L_x_12197) ;  /* 0x0000000800c07947 */ /* 0x000fea0003800000 */
.L_x_12200:
        /* <DEDUP_REMOVED lines=9> */
.L_x_12203:
[----:B------:R-:W-:-:S04]  /*9710*/  F2FP.F16.F32.PACK_AB R3, RZ, R18 ;  /* 0x00000012ff03723e */ /* 0x000fc800000000ff */
[----:B------:R-:W-:-:S05]  /*9720*/  PRMT R3, R3, 0x5410, RZ ;  /* 0x0000541003037816 */ /* 0x000fca00000000ff */
[----:B------:R0:W-:Y:S01]  /*9730*/  STG.E desc[UR36][R8.64], R3 ;  /* 0x0000000308007986 */ /* 0x0001e2000c101924 */
[----:B------:R-:W-:Y:S05]  /*9740*/  BRA `(.L_x_12197) ;  /* 0x00000008008c7947 */ /* 0x000fea0003800000 */
.L_x_12202:
[----:B------:R-:W-:-:S06]  /*9750*/  FMUL.FTZ R4, R18, 1 ;  /* 0x3f80000012047820 */ /* 0x000fcc0000410000 */
[----:B------:R-:W0:Y:S02]  /*9760*/  F2F.F64.F32 R4, R4 ;  /* 0x0000000400047310 */ /* 0x000e240000201800 */
[----:B0-----:R0:W-:Y:S01]  /*9770*/  STG.E.64 desc[UR36][R8.64], R4 ;  /* 0x0000000408007986 */ /* 0x0011e2000c101b24 */
[----:B------:R-:W-:Y:S05]  /*9780*/  BRA `(.L_x_12197) ;  /* 0x00000008007c7947 */ /* 0x000fea0003800000 */
.L_x_12192:
        /* <DEDUP_REMOVED lines=13> */
.L_x_12207:
        /* <DEDUP_REMOVED lines=16> */
.L_x_12210:
[----:B------:R-:W-:-:S04]  /*9960*/  SHF.R.U32.HI R18, RZ, 0x18, R18 ;  /* 0x00000018ff127819 */ /* 0x000fc80000011612 */
[----:B------:R-:W-:-:S04]  /*9970*/  LOP3.LUT R3, R3, 0x80, R18, 0xf8, !PT ;  /* 0x0000008003037812 */ /* 0x000fc800078ef812 */
[----:B------:R-:W-:-:S07]  /*9980*/  PRMT R4, R3, 0x7610, R4 ;  /* 0x0000761003047816 */ /* 0x000fce0000000004 */
.L_x_12209:
[----:B------:R-:W-:Y:S05]  /*9990*/  BSYNC.RECONVERGENT B0 ;  /* 0x0000000000007941 */ /* 0x000fea0003800200 */
.L_x_12208:
[----:B------:R0:W-:Y:S01]  /*99a0*/  STG.E.U8 desc[UR36][R8.64], R4 ;  /* 0x0000000408007986 */ /* 0x0001e2000c101124 */
[----:B------:R-:W-:Y:S05]  /*99b0*/  BRA `(.L_x_12197) ;  /* 0x0000000400f07947 */ /* 0x000fea0003800000 */
.L_x_12206:
        /* <DEDUP_REMOVED lines=16> */
.L_x_12213:
[----:B------:R-:W-:-:S04]  /*9ac0*/  SHF.R.U32.HI R18, RZ, 0x18, R18 ;  /* 0x00000018ff127819 */ /* 0x000fc80000011612 */
[----:B------:R-:W-:-:S04]  /*9ad0*/  LOP3.LUT R3, R3, 0x80, R18, 0xf8, !PT ;  /* 0x0000008003037812 */ /* 0x000fc800078ef812 */
[----:B------:R-:W-:-:S07]  /*9ae0*/  PRMT R4, R3, 0x7610, R4 ;  /* 0x0000761003047816 */ /* 0x000fce0000000004 */
.L_x_12212:
[----:B------:R-:W-:Y:S05]  /*9af0*/  BSYNC.RECONVERGENT B0 ;  /* 0x0000000000007941 */ /* 0x000fea0003800200 */
.L_x_12211:
[----:B------:R0:W-:Y:S01]  /*9b00*/  STG.E.U8 desc[UR36][R8.64], R4 ;  /* 0x0000000408007986 */ /* 0x0001e2000c101124 */
[----:B------:R-:W-:Y:S05]  /*9b10*/  BRA `(.L_x_12197) ;  /* 0x0000000400987947 */ /* 0x000fea0003800000 */
.L_x_12205:
        /* <DEDUP_REMOVED lines=21> */
.L_x_12215:
[----:B------:R-:W0:Y:S02]  /*9c70*/  F2I.U64.TRUNC R18, R18 ;  /* 0x0000001200127311 */ /* 0x000e24000020d800 */
[----:B0-----:R0:W-:Y:S01]  /*9c80*/  STG.E.64 desc[UR36][R8.64], R18 ;  /* 0x0000001208007986 */ /* 0x0011e2000c101b24 */
[----:B------:R-:W-:Y:S05]  /*9c90*/  BRA `(.L_x_12197) ;  /* 0x0000000400387947 */ /* 0x000fea0003800000 */
.L_x_12214:
[----:B------:R-:W0:Y:S02]  /*9ca0*/  F2I.FTZ.U32.TRUNC.NTZ R3, R18 ;  /* 0x0000001200037305 */ /* 0x000e24000021f000 */
[----:B0-----:R0:W-:Y:S01]  /*9cb0*/  STG.E desc[UR36][R8.64], R3 ;  /* 0x0000000308007986 */ /* 0x0011e2000c101924 */
[----:B------:R-:W-:Y:S05]  /*9cc0*/  BRA `(.L_x_12197) ;  /* 0x00000004002c7947 */ /* 0x000fea0003800000 */
.L_x_12204:
        /* <DEDUP_REMOVED lines=10> */
.L_x_12217:
[----:B------:R-:W-:Y:S01]  /*9d70*/  FMUL.FTZ R4, R18, 1 ;  /* 0x3f80000012047820 */ /* 0x000fe20000410000 */
[----:B------:R-:W-:-:S05]  /*9d80*/  CS2R R6, SRZ ;  /* 0x0000000000067805 */ /* 0x000fca000001ff00 */
[----:B------:R-:W0:Y:S02]  /*9d90*/  F2F.F64.F32 R4, R4 ;  /* 0x0000000400047310 */ /* 0x000e240000201800 */
[----:B0-----:R0:W-:Y:S01]  /*9da0*/  STG.E.128 desc[UR36][R8.64], R4 ;  /* 0x0000000408007986 */ /* 0x0011e2000c101d24 */
[----:B------:R-:W-:Y:S05]  /*9db0*/  BRA `(.L_x_12197) ;  /* 0x0000000000f07947 */ /* 0x000fea0003800000 */
.L_x_12216:
[----:B------:R-:W-:-:S13]  /*9dc0*/  ISETP.NE.AND P0, PT, R0, 0xf, PT ;  /* 0x0000000f0000780c */ /* 0x000fda0003f05270 */
[----:B------:R-:W-:Y:S05]  /*9dd0*/  @!P0 BRA `(.L_x_12218) ;  /* 0x0000000000e08947 */ /* 0x000fea0003800000 */
[----:B------:R-:W-:-:S13]  /*9de0*/  ISETP.NE.AND P0, PT, R0, 0x17, PT ;  /* 0x000000170000780c */ /* 0x000fda0003f05270 */
[----:B------:R-:W-:Y:S05]  /*9df0*/  @!P0 BRA `(.L_x_12219) ;  /* 0x00000000008c8947 */ /* 0x000fea0003800000 */
[----:B------:R-:W-:-:S13]  /*9e00*/  ISETP.NE.AND P0, PT, R0, 0x18, PT ;  /* 0x000000180000780c */ /* 0x000fda0003f05270 */
[----:B------:R-:W-:Y:S05]  /*9e10*/  @!P0 BRA `(.L_x_12220) ;  /* 0x0000000000448947 */ /* 0x000fea0003800000 */
.L_x_12196:
        /* <DEDUP_REMOVED lines=16> */
.L_x_12221:
[----:B------:R-:W-:Y:S05]  /*9f20*/  BRA `(.L_x_12197) ;  /* 0x0000000000947947 */ /* 0x000fea0003800000 */
.L_x_12220:
        /* <DEDUP_REMOVED lines=12> */
.L_x_12223:
[----:B------:R-:W-:Y:S05]  /*9ff0*/  BSYNC.RECONVERGENT B0 ;  /* 0x0000000000007941 */ /* 0x000fea0003800200 */
.L_x_12222:
[----:B------:R-:W-:-:S05]  /*a000*/  LOP3.LUT R3, R0, 0x80, R5, 0xf8, !PT ;  /* 0x0000008000037812 */ /* 0x000fca00078ef805 */
[----:B------:R1:W-:Y:S01]  /*a010*/  STG.E.U8 desc[UR36][R8.64], R3 ;  /* 0x0000000308007986 */ /* 0x0003e2000c101124 */
[----:B------:R-:W-:Y:S05]  /*a020*/  BRA `(.L_x_12197) ;  /* 0x0000000000547947 */ /* 0x000fea0003800000 */
.L_x_12219:
        /* <DEDUP_REMOVED lines=11> */
.L_x_12225:
[----:B------:R-:W-:Y:S01]  /*a0e0*/  IMAD.MOV.U32 R0, RZ, RZ, 0x7f ;  /* 0x0000007fff007424 */ /* 0x000fe200078e00ff */
[----:B------:R-:W-:-:S04]  /*a0f0*/  ISETP.GT.U32.AND P0, PT, R4, 0x7f800000, PT ;  /* 0x7f8000000400780c */ /* 0x000fc80003f04070 */
[----:B------:R-:W-:-:S09]  /*a100*/  SEL R0, R0, 0x7c, P0 ;  /* 0x0000007c00007807 */ /* 0x000fd20000000000 */
.L_x_12226:
[----:B------:R-:W-:Y:S05]  /*a110*/  BSYNC.RECONVERGENT B0 ;  /* 0x0000000000007941 */ /* 0x000fea0003800200 */
.L_x_12224:
[----:B------:R-:W-:-:S04]  /*a120*/  SHF.R.U32.HI R3, RZ, 0x18, R18 ;  /* 0x00000018ff037819 */ /* 0x000fc80000011612 */
[----:B------:R-:W-:-:S05]  /*a130*/  LOP3.LUT R3, R0, 0x80, R3, 0xf8, !PT ;  /* 0x0000008000037812 */ /* 0x000fca00078ef803 */
[----:B------:R0:W-:Y:S01]  /*a140*/  STG.E.U8 desc[UR36][R8.64], R3 ;  /* 0x0000000308007986 */ /* 0x0001e2000c101124 */
[----:B------:R-:W-:Y:S05]  /*a150*/  BRA `(.L_x_12197) ;  /* 0x0000000000087947 */ /* 0x000fea0003800000 */
.L_x_12218:
[----:B------:R-:W-:-:S05]  /*a160*/  F2FP.BF16.F32.PACK_AB R18, RZ, R18 ;  /* 0x00000012ff12723e */ /* 0x000fca00000010ff */
[----:B------:R2:W-:Y:S02]  /*a170*/  STG.E.U16 desc[UR36][R8.64], R18 ;  /* 0x0000001208007986 */ /* 0x0005e4000c101524 */
.L_x_12197:
[----:B------:R-:W-:-:S07]  /*a180*/  VIADD R25, R25, 0x80 ;  /* 0x0000008019197836 */ /* 0x000fce0000000000 */
.L_x_12154:
[----:B------:R-:W-:-:S13]  /*a190*/  ISETP.GE.AND P0, PT, R25, R17, PT ;  /* 0x000000111900720c */ /* 0x000fda0003f06270 */
[----:B------:R-:W-:Y:S05]  /*a1a0*/  @P0 BREAK.RELIABLE B6 ;  /* 0x0000000000060942 */ /* 0x000fea0003800100 */
[----:B------:R-:W-:Y:S05]  /*a1b0*/  @P0 BRA `(.L_x_12191) ;  /* 0x0000000c00940947 */ /* 0x000fea0003800000 */
[----:B------:R-:W-:Y:S05]  /*a1c0*/  BSYNC.RELIABLE B6 ;  /* 0x0000000000067941 */ /* 0x000fea0003800100 */
.L_x_12153:
        /* <DEDUP_REMOVED lines=21> */
.L_x_12230:
[----:B------:R-:W0:Y:S02]  /*a320*/  F2I.S64.TRUNC R22, R22 ;  /* 0x0000001600167311 */ /* 0x000e24000020d900 */
[----:B0-----:R-:W-:-:S05]  /*a330*/  IMAD.MOV.U32 R3, RZ, RZ, R22 ;  /* 0x000000ffff037224 */ /* 0x001fca00078e0016 */
[----:B------:R0:W-:Y:S01]  /*a340*/  STG.E.U8 desc[UR36][R8.64], R3 ;  /* 0x0000000308007986 */ /* 0x0001e2000c101124 */
[----:B------:R-:W-:Y:S05]  /*a350*/  BRA `(.L_x_12232) ;  /* 0x0000000c00287947 */ /* 0x000fea0003800000 */
.L_x_12229:
        /* <DEDUP_REMOVED lines=9> */
.L_x_12234:
[----:B------:R-:W0:Y:S02]  /*a3f0*/  F2I.FTZ.TRUNC.NTZ R3, R22 ;  /* 0x0000001600037305 */ /* 0x000e24000021f100 */
[----:B0-----:R0:W-:Y:S01]  /*a400*/  STG.E desc[UR36][R8.64], R3 ;  /* 0x0000000308007986 */ /* 0x0011e2000c101924 */
[----:B------:R-:W-:Y:S05]  /*a410*/  BRA `(.L_x_12232) ;  /* 0x0000000800f87947 */ /* 0x000fea0003800000 */
.L_x_12233:
[----:B------:R-:W0:Y:S02]  /*a420*/  F2I.FTZ.TRUNC.NTZ R3, R22 ;  /* 0x0000001600037305 */ /* 0x000e24000021f100 */
[----:B0-----:R0:W-:Y:S01]  /*a430*/  STG.E.U16 desc[UR36][R8.64], R3 ;  /* 0x0000000308007986 */ /* 0x0011e2000c101524 */
[----:B------:R-:W-:Y:S05]  /*a440*/  BRA `(.L_x_12232) ;  /* 0x0000000800ec7947 */ /* 0x000fea0003800000 */
.L_x_12228:
        /* <DEDUP_REMOVED lines=8> */
.L_x_12236:
[----:B------:R-:W-:-:S05]  /*a4d0*/  F2FP.F16.F32.PACK_AB R22, RZ, R22 ;  /* 0x00000016ff16723e */ /* 0x000fca00000000ff */
[----:B------:R0:W-:Y:S01]  /*a4e0*/  STG.E.U16 desc[UR36][R8.64], R22 ;  /* 0x0000001608007986 */ /* 0x0001e2000c101524 */
[----:B------:R-:W-:Y:S05]  /*a4f0*/  BRA `(.L_x_12232) ;  /* 0x0000000800c07947 */ /* 0x000fea0003800000 */
.L_x_12235:
        /* <DEDUP_REMOVED lines=9> */
.L_x_12238:
[----:B------:R-:W-:-:S04]  /*a590*/  F2FP.F16.F32.PACK_AB R3, RZ, R22 ;  /* 0x00000016ff03723e */ /* 0x000fc800000000ff */
[----:B------:R-:W-:-:S05]  /*a5a0*/  PRMT R3, R3, 0x5410, RZ ;  /* 0x0000541003037816 */ /* 0x000fca00000000ff */
[----:B------:R2:W-:Y:S01]  /*a5b0*/  STG.E desc[UR36][R8.64], R3 ;  /* 0x0000000308007986 */ /* 0x0005e2000c101924 */
[----:B------:R-:W-:Y:S05]  /*a5c0*/  BRA `(.L_x_12232) ;  /* 0x00000008008c7947 */ /* 0x000fea0003800000 */
.L_x_12237:
[----:B------:R-:W-:-:S06]  /*a5d0*/  FMUL.FTZ R4, R22, 1 ;  /* 0x3f80000016047820 */ /* 0x000fcc0000410000 */
[----:B------:R-:W0:Y:S02]  /*a5e0*/  F2F.F64.F32 R4, R4 ;  /* 0x0000000400047310 */ /* 0x000e240000201800 */
[----:B0-----:R0:W-:Y:S01]  /*a5f0*/  STG.E.64 desc[UR36][R8.64], R4 ;  /* 0x0000000408007986 */ /* 0x0011e2000c101b24 */
[----:B------:R-:W-:Y:S05]  /*a600*/  BRA `(.L_x_12232) ;  /* 0x00000008007c7947 */ /* 0x000fea0003800000 */
.L_x_12227:
        /* <DEDUP_REMOVED lines=13> */
.L_x_12242:
        /* <DEDUP_REMOVED lines=16> */
.L_x_12245:
[----:B------:R-:W-:-:S04]  /*a7e0*/  SHF.R.U32.HI R22, RZ, 0x18, R22 ;  /* 0x00000018ff167819 */ /* 0x000fc80000011616 */
[----:B------:R-:W-:-:S04]  /*a7f0*/  LOP3.LUT R3, R3, 0x80, R22, 0xf8, !PT ;  /* 0x0000008003037812 */ /* 0x000fc800078ef816 */
[----:B------:R-:W-:-:S07]  /*a800*/  PRMT R4, R3, 0x7610, R4 ;  /* 0x0000761003047816 */ /* 0x000fce0000000004 */
.L_x_12244:
[----:B------:R-:W-:Y:S05]  /*a810*/  BSYNC.RECONVERGENT B0 ;  /* 0x0000000000007941 */ /* 0x000fea0003800200 */
.L_x_12243:
[----:B------:R0:W-:Y:S01]  /*a820*/  STG.E.U8 desc[UR36][R8.64], R4 ;  /* 0x0000000408007986 */ /* 0x0001e2000c101124 */
[----:B------:R-:W-:Y:S05]  /*a830*/  BRA `(.L_x_12232) ;  /* 0x0000000400f07947 */ /* 0x000fea0003800000 */
.L_x_12241:
        /* <DEDUP_REMOVED lines=16> */
.L_x_12248:
[----:B------:R-:W-:-:S04]  /*a940*/  SHF.R.U32.HI R22, RZ, 0x18, R22 ;  /* 0x00000018ff167819 */ /* 0x000fc80000011616 */
[----:B------:R-:W-:-:S04]  /*a950*/  LOP3.LUT R3, R3, 0x80, R22, 0xf8, !PT ;  /* 0x0000008003037812 */ /* 0x000fc800078ef816 */
[----:B------:R-:W-:-:S07]  /*a960*/  PRMT R4, R3, 0x7610, R4 ;  /* 0x0000761003047816 */ /* 0x000fce0000000004 */
.L_x_12247:
[----:B------:R-:W-:Y:S05]  /*a970*/  BSYNC.RECONVERGENT B0 ;  /* 0x0000000000007941 */ /* 0x000fea0003800200 */
.L_x_12246:
[----:B------:R0:W-:Y:S01]  /*a980*/  STG.E.U8 desc[UR36][R8.64], R4 ;  /* 0x0000000408007986 */ /* 0x0001e2000c101124 */
[----:B------:R-:W-:Y:S05]  /*a990*/  BRA `(.L_x_12232) ;  /* 0x0000000400987947 */ /* 0x000fea0003800000 */
.L_x_12240:
        /* <DEDUP_REMOVED lines=21> */
.L_x_12250:
[----:B------:R-:W0:Y:S02]  /*aaf0*/  F2I.U64.TRUNC R22, R22 ;  /* 0x0000001600167311 */ /* 0x000e24000020d800 */
[----:B0-----:R0:W-:Y:S01]  /*ab00*/  STG.E.64 desc[UR36][R8.64], R22 ;  /* 0x0000001608007986 */ /* 0x0011e2000c101b24 */
[----:B------:R-:W-:Y:S05]  /*ab10*/  BRA `(.L_x_12232) ;  /* 0x0000000400387947 */ /* 0x000fea0003800000 */
.L_x_12249:
[----:B------:R-:W0:Y:S02]  /*ab20*/  F2I.FTZ.U32.TRUNC.NTZ R3, R22 ;  /* 0x0000001600037305 */ /* 0x000e24000021f000 */
[----:B0-----:R0:W-:Y:S01]  /*ab30*/  STG.E desc[UR36][R8.64], R3 ;  /* 0x0000000308007986 */ /* 0x0011e2000c101924 */
[----:B------:R-:W-:Y:S05]  /*ab40*/  BRA `(.L_x_12232) ;  /* 0x00000004002c7947 */ /* 0x000fea0003800000 */
.L_x_12239:
        /* <DEDUP_REMOVED lines=10> */
.L_x_12252:
[----:B------:R-:W-:Y:S01]  /*abf0*/  FMUL.FTZ R4, R22, 1 ;  /* 0x3f80000016047820 */ /* 0x000fe20000410000 */
[----:B------:R-:W-:-:S05]  /*ac00*/  CS2R R6, SRZ ;  /* 0x0000000000067805 */ /* 0x000fca000001ff00 */
[----:B------:R-:W0:Y:S02]  /*ac10*/  F2F.F64.F32 R4, R4 ;  /* 0x0000000400047310 */ /* 0x000e240000201800 */
[----:B0-----:R0:W-:Y:S01]  /*ac20*/  STG.E.128 desc[UR36][R8.64], R4 ;  /* 0x0000000408007986 */ /* 0x0011e2000c101d24 */
[----:B------:R-:W-:Y:S05]  /*ac30*/  BRA `(.L_x_12232) ;  /* 0x0000000000f07947 */ /* 0x000fea0003800000 */
.L_x_12251:
[----:B------:R-:W-:-:S13]  /*ac40*/  ISETP.NE.AND P0, PT, R0, 0xf, PT ;  /* 0x0000000f0000780c */ /* 0x000fda0003f05270 */
[----:B------:R-:W-:Y:S05]  /*ac50*/  @!P0 BRA `(.L_x_12253) ;  /* 0x0000000000e08947 */ /* 0x000fea0003800000 */
[----:B------:R-:W-:-:S13]  /*ac60*/  ISETP.NE.AND P0, PT, R0, 0x17, PT ;  /* 0x000000170000780c */ /* 0x000fda0003f05270 */
[----:B------:R-:W-:Y:S05]  /*ac70*/  @!P0 BRA `(.L_x_12254) ;  /* 0x00000000008c8947 */ /* 0x000fea0003800000 */
[----:B------:R-:W-:-:S13]  /*ac80*/  ISETP.NE.AND P0, PT, R0, 0x18, PT ;  /* 0x000000180000780c */ /* 0x000fda0003f05270 */
[----:B------:R-:W-:Y:S05]  /*ac90*/  @!P0 BRA `(.L_x_12255) ;  /* 0x0000000000448947 */ /* 0x000fea0003800000 */
.L_x_12231:
        /* <DEDUP_REMOVED lines=16> */
.L_x_12256:
[----:B------:R-:W-:Y:S05]  /*ada0*/  BRA `(.L_x_12232) ;  /* 0x0000000000947947 */ /* 0x000fea0003800000 */
.L_x_12255:
        /* <DEDUP_REMOVED lines=12> */
.L_x_12258:
[----:B------:R-:W-:Y:S05]  /*ae70*/  BSYNC.RECONVERGENT B0 ;  /* 0x0000000000007941 */ /* 0x000fea0003800200 */
.L_x_12257:
[----:B------:R-:W-:-:S05]  /*ae80*/  LOP3.LUT R3, R0, 0x80, R5, 0xf8, !PT ;  /* 0x0000008000037812 */ /* 0x000fca00078ef805 */
[----:B------:R0:W-:Y:S01]  /*ae90*/  STG.E.U8 desc[UR36][R8.64], R3 ;  /* 0x0000000308007986 */ /* 0x0001e2000c101124 */
[----:B------:R-:W-:Y:S05]  /*aea0*/  BRA `(.L_x_12232) ;  /* 0x0000000000547947 */ /* 0x000fea0003800000 */
.L_x_12254:
        /* <DEDUP_REMOVED lines=11> */
.L_x_12260:
[----:B------:R-:W-:Y:S01]  /*af60*/  IMAD.MOV.U32 R0, RZ, RZ, 0x7f ;  /* 0x0000007fff007424 */ /* 0x000fe200078e00ff */
[----:B------:R-:W-:-:S04]  /*af70*/  ISETP.GT.U32.AND P0, PT, R4, 0x7f800000, PT ;  /* 0x7f8000000400780c */ /* 0x000fc80003f04070 */
[----:B------:R-:W-:-:S09]  /*af80*/  SEL R0, R0, 0x7c, P0 ;  /* 0x0000007c00007807 */ /* 0x000fd20000000000 */
.L_x_12261:
[----:B------:R-:W-:Y:S05]  /*af90*/  BSYNC.RECONVERGENT B0 ;  /* 0x0000000000007941 */ /* 0x000fea0003800200 */
.L_x_12259:
[----:B------:R-:W-:-:S04]  /*afa0*/  SHF.R.U32.HI R3, RZ, 0x18, R22 ;  /* 0x00000018ff037819 */ /* 0x000fc80000011616 */
[----:B------:R-:W-:-:S05]  /*afb0*/  LOP3.LUT R3, R0, 0x80, R3, 0xf8, !PT ;  /* 0x0000008000037812 */ /* 0x000fca00078ef803 */
[----:B------:R0:W-:Y:S01]  /*afc0*/  STG.E.U8 desc[UR36][R8.64], R3 ;  /* 0x0000000308007986 */ /* 0x0001e2000c101124 */
[----:B------:R-:W-:Y:S05]  /*afd0*/  BRA `(.L_x_12232) ;  /* 0x0000000000087947 */ /* 0x000fea0003800000 */
.L_x_12253:
[----:B------:R-:W-:-:S05]  /*afe0*/  F2FP.BF16.F32.PACK_AB R22, RZ, R22 ;  /* 0x00000016ff16723e */ /* 0x000fca00000010ff */
[----:B------:R0:W-:Y:S02]  /*aff0*/  STG.E.U16 desc[UR36][R8.64], R22 ;  /* 0x0000001608007986 */ /* 0x0001e4000c101524 */
.L_x_12232:
[----:B------:R-:W-:-:S07]  /*b000*/  VIADD R25, R25, 0x80 ;  /* 0x0000008019197836 */ /* 0x000fce0000000000 */
.L_x_12191:
[----:B------:R-:W-:Y:S05]  /*b010*/  BSYNC.RECONVERGENT B7 ;  /* 0x0000000000077941 */ /* 0x000fea0003800200 */
.L_x_12152:
[----:B------:R-:W-:-:S13]  /*b020*/  ISETP.GE.AND P0, PT, R25, R17, PT ;  /* 0x000000111900720c */ /* 0x000fda0003f06270 */
[----:B------:R-:W-:Y:S05]  /*b030*/  @P0 EXIT ;  /* 0x000000000000094d */ /* 0x000fea0003800000 */
[----:B01--4-:R-:W0:Y:S01]  /*b040*/  LDC.64 R4, c[0x0][0x388] ;  /* 0x0000e200ff047b82 */ /* 0x013e220000000a00 */
[----:B------:R-:W1:Y:S01]  /*b050*/  LDCU UR4, c[0x0][0x3b4] ;  /* 0x00007680ff0477ac */ /* 0x000e620008000800 */
[----:B--2---:R-:W-:Y:S01]  /*b060*/  PRMT R0, R16, 0x9910, RZ ;  /* 0x0000991010007816 */ /* 0x004fe200000000ff */
        /* <DEDUP_REMOVED lines=15> */
[----:B0-----:R-:W-:Y:S01]  /*b160*/  STG.E.U8 desc[UR36][R2.64], R5 ;  /* 0x0000000502007986 */ /* 0x001fe2000c101124 */
[----:B------:R-:W-:Y:S05]  /*b170*/  EXIT ;  /* 0x000000000000794d */ /* 0x000fea0003800000 */
.L_x_12265:
[----:B------:R-:W0:Y:S02]  /*b180*/  F2I.S64.TRUNC R24, R24 ;  /* 0x0000001800187311 */ /* 0x000e24000020d900 */
[----:B0-----:R-:W-:-:S05]  /*b190*/  IMAD.MOV.U32 R5, RZ, RZ, R24 ;  /* 0x000000ffff057224 */ /* 0x001fca00078e0018 */
[----:B------:R-:W-:Y:S01]  /*b1a0*/  STG.E.U8 desc[UR36][R2.64], R5 ;  /* 0x0000000502007986 */ /* 0x000fe2000c101124 */
[----:B------:R-:W-:Y:S05]  /*b1b0*/  EXIT ;  /* 0x000000000000794d */ /* 0x000fea0003800000 */
.L_x_12264:
[----:B------:R-:W-:-:S13]  /*b1c0*/  ISETP.NE.AND P0, PT, R0, 0x2, PT ;  /* 0x000000020000780c */ /* 0x000fda0003f05270 */
[----:B------:R-:W-:Y:S05]  /*b1d0*/  @!P0 BRA `(.L_x_12267) ;  /* 0x0000000000288947 */ /* 0x000fea0003800000 */
[----:B------:R-:W-:-:S13]  /*b1e0*/  ISETP.NE.AND P0, PT, R0, 0x3, PT ;  /* 0x000000030000780c */ /* 0x000fda0003f05270 */
[----:B------:R-:W-:Y:S05]  /*b1f0*/  @!P0 BRA `(.L_x_12268) ;  /* 0x0000000000148947 */ /* 0x000fea0003800000 */
[----:B------:R-:W-:-:S13]  /*b200*/  ISETP.NE.AND P0, PT, R0, 0x4, PT ;  /* 0x000000040000780c */ /* 0x000fda0003f05270 */
[----:B------:R-:W-:Y:S05]  /*b210*/  @P0 BRA `(.L_x_12266) ;  /* 0x0000000800380947 */ /* 0x000fea0003800000 */
[----:B------:R-:W0:Y:S02]  /*b220*/  F2I.S64.TRUNC R24, R24 ;  /* 0x0000001800187311 */ /* 0x000e24000020d900 */
[----:B0-----:R-:W-:Y:S01]  /*b230*/  STG.E.64 desc[UR36][R2.64], R24 ;  /* 0x0000001802007986 */ /* 0x001fe2000c101b24 */
[----:B------:R-:W-:Y:S05]  /*b240*/  EXIT ;  /* 0x000000000000794d */ /* 0x000fea0003800000 */
.L_x_12268:
[----:B------:R-:W0:Y:S02]  /*b250*/  F2I.FTZ.TRUNC.NTZ R5, R24 ;  /* 0x0000001800057305 */ /* 0x000e24000021f100 */
[----:B0-----:R-:W-:Y:S01]  /*b260*/  STG.E desc[UR36][R2.64], R5 ;  /* 0x0000000502007986 */ /* 0x001fe2000c101924 */
[----:B------:R-:W-:Y:S05]  /*b270*/  EXIT ;  /* 0x000000000000794d */ /* 0x000fea0003800000 */
.L_x_12267:
[----:B------:R-:W0:Y:S02]  /*b280*/  F2I.FTZ.TRUNC.NTZ R5, R24 ;  /* 0x0000001800057305 */ /* 0x000e24000021f100 */
[----:B0-----:R-:W-:Y:S01]  /*b290*/  STG.E.U16 desc[UR36][R2.64], R5 ;  /* 0x0000000502007986 */ /* 0x001fe2000c101524 */
[----:B------:R-:W-:Y:S05]  /*b2a0*/  EXIT ;  /* 0x000000000000794d */ /* 0x000fea0003800000 */
.L_x_12263:
[----:B------:R-:W-:-:S13]  /*b2b0*/  ISETP.GT.AND P0, PT, R0, 0x6, PT ;  /* 0x000000060000780c */ /* 0x000fda0003f04270 */
[----:B------:R-:W-:Y:S05]  /*b2c0*/  @P0 BRA `(.L_x_12269) ;  /* 0x0000000000240947 */ /* 0x000fea0003800000 */
[----:B------:R-:W-:-:S13]  /*b2d0*/  ISETP.NE.AND P0, PT, R0, 0x5, PT ;  /* 0x000000050000780c */ /* 0x000fda0003f05270 */
[----:B------:R-:W-:Y:S05]  /*b2e0*/  @!P0 BRA `(.L_x_12270) ;  /* 0x0000000000108947 */ /* 0x000fea0003800000 */
[----:B------:R-:W-:-:S13]  /*b2f0*/  ISETP.NE.AND P0, PT, R0, 0x6, PT ;  /* 0x000000060000780c */ /* 0x000fda0003f05270 */
[----:B------:R-:W-:Y:S05]  /*b300*/  @P0 BRA `(.L_x_12266) ;  /* 0x0000000400fc0947 */ /* 0x000fea0003800000 */
[----:B------:R-:W-:Y:S01]  /*b310*/  STG.E desc[UR36][R2.64], R24 ;  /* 0x0000001802007986 */ /* 0x000fe2000c101924 */
[----:B------:R-:W-:Y:S05]  /*b320*/  EXIT ;  /* 0x000000000000794d */ /* 0x000fea0003800000 */
.L_x_12270:
[----:B------:R-:W-:-:S05]  /*b330*/  F2FP.F16.F32.PACK_AB R24, RZ, R24 ;  /* 0x00000018ff18723e */ /* 0x000fca00000000ff */
[----:B------:R-:W-:Y:S01]  /*b340*/  STG.E.U16 desc[UR36][R2.64], R24 ;  /* 0x0000001802007986 */ /* 0x000fe2000c101524 */
[----:B------:R-:W-:Y:S05]  /*b350*/  EXIT ;  /* 0x000000000000794d */ /* 0x000fea0003800000 */
.L_x_12269:
[----:B------:R-:W-:-:S13]  /*b360*/  ISETP.NE.AND P0, PT, R0, 0x7, PT ;  /* 0x000000070000780c */ /* 0x000fda0003f05270 */
[----:B------:R-:W-:Y:S05]  /*b370*/  @!P0 BRA `(.L_x_12271) ;  /* 0x00000000002c8947 */ /* 0x000fea0003800000 */
[----:B------:R-:W-:-:S13]  /*b380*/  ISETP.NE.AND P0, PT, R0, 0x8, PT ;  /* 0x000000080000780c */ /* 0x000fda0003f05270 */
[----:B------:R-:W-:Y:S05]  /*b390*/  @!P0 BRA `(.L_x_12272) ;  /* 0x0000000000148947 */ /* 0x000fea0003800000 */
[----:B------:R-:W-:-:S13]  /*b3a0*/  ISETP.NE.AND P0, PT, R0, 0x9, PT ;  /* 0x000000090000780c */ /* 0x000fda0003f05270 */
[----:B------:R-:W-:Y:S05]  /*b3b0*/  @P0 BRA `(.L_x_12266) ;  /* 0x0000000400d00947 */ /* 0x000fea0003800000 */
[----:B------:R-:W-:-:S05]  /*b3c0*/  IMAD.MOV.U32 R25, RZ, RZ, RZ ;  /* 0x000000ffff197224 */ /* 0x000fca00078e00ff */
[----:B------:R-:W-:Y:S01]  /*b3d0*/  STG.E.64 desc[UR36][R2.64], R24 ;  /* 0x0000001802007986 */ /* 0x000fe2000c101b24 */
[----:B------:R-:W-:Y:S05]  /*b3e0*/  EXIT ;  /* 0x000000000000794d */ /* 0x000fea0003800000 */
.L_x_12272:
[----:B------:R-:W-:-:S04]  /*b3f0*/  F2FP.F16.F32.PACK_AB R5, RZ, R24 ;  /* 0x00000018ff05723e */ /* 0x000fc800000000ff */
[----:B------:R-:W-:-:S05]  /*b400*/  PRMT R5, R5, 0x5410, RZ ;  /* 0x0000541005057816 */ /* 0x000fca00000000ff */
[----:B------:R-:W-:Y:S01]  /*b410*/  STG.E desc[UR36][R2.64], R5 ;  /* 0x0000000502007986 */ /* 0x000fe2000c101924 */
[----:B------:R-:W-:Y:S05]  /*b420*/  EXIT ;  /* 0x000000000000794d */ /* 0x000fea0003800000 */
.L_x_12271:
[----:B------:R-:W-:-:S06]  /*b430*/  FMUL.FTZ R4, R24, 1 ;  /* 0x3f80000018047820 */ /* 0x000fcc0000410000 */
[----:B------:R-:W0:Y:S02]  /*b440*/  F2F.F64.F32 R4, R4 ;  /* 0x0000000400047310 */ /* 0x000e240000201800 */
[----:B0-----:R-:W-:Y:S01]  /*b450*/  STG.E.64 desc[UR36][R2.64], R4 ;  /* 0x0000000402007986 */ /* 0x001fe2000c101b24 */
[----:B------:R-:W-:Y:S05]  /*b460*/  EXIT ;  /* 0x000000000000794d */ /* 0x000fea0003800000 */
.L_x_12262:
        /* <DEDUP_REMOVED lines=11> */
[----:B0-----:R-:W-:Y:S01]  /*b520*/  STG.E.U16 desc[UR36][R2.64], R5 ;  /* 0x0000000502007986 */ /* 0x001fe2000c101524 */
[----:B------:R-:W-:Y:S05]  /*b530*/  EXIT ;  /* 0x000000000000794d */ /* 0x000fea0003800000 */
.L_x_12276:
        /* <DEDUP_REMOVED lines=16> */
.L_x_12279:
[----:B------:R-:W-:-:S04]  /*b640*/  SHF.R.U32.HI R24, RZ, 0x18, R24 ;  /* 0x00000018ff187819 */ /* 0x000fc80000011618 */
[----:B------:R-:W-:-:S04]  /*b650*/  LOP3.LUT R5, R5, 0x80, R24, 0xf8, !PT ;  /* 0x0000008005057812 */ /* 0x000fc800078ef818 */
[----:B------:R-:W-:-:S07]  /*b660*/  PRMT R0, R5, 0x7610, R0 ;  /* 0x0000761005007816 */ /* 0x000fce0000000000 */
.L_x_12278:
[----:B------:R-:W-:Y:S05]  /*b670*/  BSYNC.RECONVERGENT B0 ;  /* 0x0000000000007941 */ /* 0x000fea0003800200 */
.L_x_12277:
[----:B------:R-:W-:Y:S01]  /*b680*/  STG.E.U8 desc[UR36][R2.64], R0 ;  /* 0x0000000002007986 */ /* 0x000fe2000c101124 */
[----:B------:R-:W-:Y:S05]  /*b690*/  EXIT ;  /* 0x000000000000794d */ /* 0x000fea0003800000 */
.L_x_12275:
        /* <DEDUP_REMOVED lines=16> */
.L_x_12282:
[----:B------:R-:W-:-:S04]  /*b7a0*/  SHF.R.U32.HI R24, RZ, 0x18, R24 ;  /* 0x00000018ff187819 */ /* 0x000fc80000011618 */
[----:B------:R-:W-:-:S04]  /*b7b0*/  LOP3.LUT R5, R5, 0x80, R24, 0xf8, !PT ;  /* 0x0000008005057812 */ /* 0x000fc800078ef818 */
[----:B------:R-:W-:-:S07]  /*b7c0*/  PRMT R0, R5, 0x7610, R0 ;  /* 0x0000761005007816 */ /* 0x000fce0000000000 */
.L_x_12281:
[----:B------:R-:W-:Y:S05]  /*b7d0*/  BSYNC.RECONVERGENT B0 ;  /* 0x0000000000007941 */ /* 0x000fea0003800200 */
.L_x_12280:
[----:B------:R-:W-:Y:S01]  /*b7e0*/  STG.E.U8 desc[UR36][R2.64], R0 ;  /* 0x0000000002007986 */ /* 0x000fe2000c101124 */
[----:B------:R-:W-:Y:S05]  /*b7f0*/  EXIT ;  /* 0x000000000000794d */ /* 0x000fea0003800000 */
.L_x_12274:
        /* <DEDUP_REMOVED lines=21> */
.L_x_12284:
[----:B------:R-:W0:Y:S02]  /*b950*/  F2I.U64.TRUNC R24, R24 ;  /* 0x0000001800187311 */ /* 0x000e24000020d800 */
[----:B0-----:R-:W-:Y:S01]  /*b960*/  STG.E.64 desc[UR36][R2.64], R24 ;  /* 0x0000001802007986 */ /* 0x001fe2000c101b24 */
[----:B------:R-:W-:Y:S05]  /*b970*/  EXIT ;  /* 0x000000000000794d */ /* 0x000fea0003800000 */
.L_x_12283:
[----:B------:R-:W0:Y:S02]  /*b980*/  F2I.FTZ.U32.TRUNC.NTZ R5, R24 ;  /* 0x0000001800057305 */ /* 0x000e24000021f000 */
[----:B0-----:R-:W-:Y:S01]  /*b990*/  STG.E desc[UR36][R2.64], R5 ;  /* 0x0000000502007986 */ /* 0x001fe2000c101924 */
[----:B------:R-:W-:Y:S05]  /*b9a0*/  EXIT ;  /* 0x000000000000794d */ /* 0x000fea0003800000 */
.L_x_12273:
        /* <DEDUP_REMOVED lines=8> */
[----:B------:R-:W-:Y:S01]  /*ba30*/  STG.E.U8 desc[UR36][R2.64], R5 ;  /* 0x0000000502007986 */ /* 0x000fe2000c101124 */
[----:B------:R-:W-:Y:S05]  /*ba40*/  EXIT ;  /* 0x000000000000794d */ /* 0x000fea0003800000 */
.L_x_12286:
[----:B------:R-:W-:Y:S01]  /*ba50*/  FMUL.FTZ R4, R24, 1 ;  /* 0x3f80000018047820 */ /* 0x000fe20000410000 */
[----:B------:R-:W-:-:S05]  /*ba60*/  CS2R R6, SRZ ;  /* 0x0000000000067805 */ /* 0x000fca000001ff00 */
[----:B------:R-:W0:Y:S02]  /*ba70*/  F2F.F64.F32 R4, R4 ;  /* 0x0000000400047310 */ /* 0x000e240000201800 */
[----:B0-----:R-:W-:Y:S01]  /*ba80*/  STG.E.128 desc[UR36][R2.64], R4 ;  /* 0x0000000402007986 */ /* 0x001fe2000c101d24 */
[----:B------:R-:W-:Y:S05]  /*ba90*/  EXIT ;  /* 0x000000000000794d */ /* 0x000fea0003800000 */
.L_x_12285:
[----:B------:R-:W-:-:S13]  /*baa0*/  ISETP.NE.AND P0, PT, R0, 0xf, PT ;  /* 0x0000000f0000780c */ /* 0x000fda0003f05270 */
[----:B------:R-:W-:Y:S05]  /*bab0*/  @!P0 BRA `(.L_x_12287) ;  /* 0x0000000000e08947 */ /* 0x000fea0003800000 */
[----:B------:R-:W-:-:S13]  /*bac0*/  ISETP.NE.AND P0, PT, R0, 0x17, PT ;  /* 0x000000170000780c */ /* 0x000fda0003f05270 */
[----:B------:R-:W-:Y:S05]  /*bad0*/  @!P0 BRA `(.L_x_12288) ;  /* 0x00000000008c8947 */ /* 0x000fea0003800000 */
[----:B------:R-:W-:-:S13]  /*bae0*/  ISETP.NE.AND P0, PT, R0, 0x18, PT ;  /* 0x000000180000780c */ /* 0x000fda0003f05270 */
[----:B------:R-:W-:Y:S05]  /*baf0*/  @!P0 BRA `(.L_x_12289) ;  /* 0x0000000000448947 */ /* 0x000fea0003800000 */
.L_x_12266:
        /* <DEDUP_REMOVED lines=16> */
.L_x_12290:
[----:B------:R-:W-:Y:S05]  /*bc00*/  EXIT ;  /* 0x000000000000794d */ /* 0x000fea0003800000 */
.L_x_12289:
        /* <DEDUP_REMOVED lines=12> */
.L_x_12292:
[----:B------:R-:W-:Y:S05]  /*bcd0*/  BSYNC.RECONVERGENT B0 ;  /* 0x0000000000007941 */ /* 0x000fea0003800200 */
.L_x_12291:
[----:B------:R-:W-:-:S05]  /*bce0*/  LOP3.LUT R5, R0, 0x80, R7, 0xf8, !PT ;  /* 0x0000008000057812 */ /* 0x000fca00078ef807 */
[----:B------:R-:W-:Y:S01]  /*bcf0*/  STG.E.U8 desc[UR36][R2.64], R5 ;  /* 0x0000000502007986 */ /* 0x000fe2000c101124 */
[----:B------:R-:W-:Y:S05]  /*bd00*/  EXIT ;  /* 0x000000000000794d */ /* 0x000fea0003800000 */
.L_x_12288:
        /* <DEDUP_REMOVED lines=11> */
.L_x_12294:
[----:B------:R-:W-:Y:S01]  /*bdc0*/  IMAD.MOV.U32 R0, RZ, RZ, 0x7f ;  /* 0x0000007fff007424 */ /* 0x000fe200078e00ff */
[----:B------:R-:W-:-:S04]  /*bdd0*/  ISETP.GT.U32.AND P0, PT, R4, 0x7f800000, PT ;  /* 0x7f8000000400780c */ /* 0x000fc80003f04070 */
[----:B------:R-:W-:-:S09]  /*bde0*/  SEL R0, R0, 0x7c, P0 ;  /* 0x0000007c00007807 */ /* 0x000fd20000000000 */
.L_x_12295:
[----:B------:R-:W-:Y:S05]  /*bdf0*/  BSYNC.RECONVERGENT B0 ;  /* 0x0000000000007941 */ /* 0x000fea0003800200 */
.L_x_12293:
[----:B------:R-:W-:-:S04]  /*be00*/  SHF.R.U32.HI R5, RZ, 0x18, R24 ;  /* 0x00000018ff057819 */ /* 0x000fc80000011618 */
[----:B------:R-:W-:-:S05]  /*be10*/  LOP3.LUT R5, R0, 0x80, R5, 0xf8, !PT ;  /* 0x0000008000057812 */ /* 0x000fca00078ef805 */
[----:B------:R-:W-:Y:S01]  /*be20*/  STG.E.U8 desc[UR36][R2.64], R5 ;  /* 0x0000000502007986 */ /* 0x000fe2000c101124 */
[----:B------:R-:W-:Y:S05]  /*be30*/  EXIT ;  /* 0x000000000000794d */ /* 0x000fea0003800000 */
.L_x_12287:
[----:B------:R-:W-:-:S05]  /*be40*/  F2FP.BF16.F32.PACK_AB R24, RZ, R24 ;  /* 0x00000018ff18723e */ /* 0x000fca00000010ff */
[----:B------:R-:W-:Y:S01]  /*be50*/  STG.E.U16 desc[UR36][R2.64], R24 ;  /* 0x0000001802007986 */ /* 0x000fe2000c101524 */
[----:B------:R-:W-:Y:S05]  /*be60*/  EXIT ;  /* 0x000000000000794d */ /* 0x000fea0003800000 */
        .weak           $__internal_37_$__cuda_sm3x_div_rn_ftz_f32_slowpath
        .type           $__internal_37_$__cuda_sm3x_div_rn_ftz_f32_slowpath,@function
        .size           $__internal_37_$__cuda_sm3x_div_rn_ftz_f32_slowpath,(.L_x_16784 - $__internal_37_$__cuda_sm3x_div_rn_ftz_f32_slowpath)
$__internal_37_$__cuda_sm3x_div_rn_ftz_f32_slowpath:
        /* <DEDUP_REMOVED lines=32> */
.L_x_12298:
[----:B------:R-:W-:Y:S05]  /*c070*/  BSYNC.RELIABLE B3 ;  /* 0x0000000000037941 */ /* 0x000fea0003800100 */
.L_x_12297:
        /* <DEDUP_REMOVED lines=27> */
.L_x_12304:
[----:B------:R-:W-:-:S07]  /*c230*/  IMAD R0, R5, 0x800000, R11 ;  /* 0x0080000005007824 */ /* 0x000fce00078e020b */
.L_x_12305:
[----:B------:R-:W-:Y:S05]  /*c240*/  BSYNC.RECONVERGENT B3 ;  /* 0x0000000000037941 */ /* 0x000fea0003800200 */
.L_x_12303:
[----:B------:R-:W-:Y:S05]  /*c250*/  BRA `(.L_x_12306) ;  /* 0x0000000000207947 */ /* 0x000fea0003800000 */
.L_x_12302:
[----:B------:R-:W-:-:S04]  /*c260*/  LOP3.LUT R0, R3, 0x80000000, R0, 0x48, !PT ;  /* 0x8000000003007812 */ /* 0x000fc800078e4800 */
[----:B------:R-:W-:Y:S01]  /*c270*/  LOP3.LUT R0, R0, 0x7f800000, RZ, 0xfc, !PT ;  /* 0x7f80000000007812 */ /* 0x000fe200078efcff */
[----:B------:R-:W-:Y:S06]  /*c280*/  BRA `(.L_x_12306) ;  /* 0x0000000000147947 */ /* 0x000fec0003800000 */
.L_x_12301:
[----:B------:R-:W-:Y:S01]  /*c290*/  LOP3.LUT R0, R3, 0x80000000, R0, 0x48, !PT ;  /* 0x8000000003007812 */ /* 0x000fe200078e4800 */
[----:B------:R-:W-:Y:S06]  /*c2a0*/  BRA `(.L_x_12306) ;  /* 0x00000000000c7947 */ /* 0x000fec0003800000 */
.L_x_12300:
[----:B------:R-:W0:Y:S01]  /*c2b0*/  MUFU.RSQ R0, -QNAN ;  /* 0xffc0000000007908 */ /* 0x000e220000001400 */
[----:B------:R-:W-:Y:S05]  /*c2c0*/  BRA `(.L_x_12306) ;  /* 0x0000000000047947 */ /* 0x000fea0003800000 */
.L_x_12299:
[----:B------:R-:W-:-:S07]  /*c2d0*/  FADD.FTZ R0, R0, R3 ;  /* 0x0000000300007221 */ /* 0x000fce0000010000 */
.L_x_12306:
[----:B------:R-:W-:Y:S05]  /*c2e0*/  BSYNC.RECONVERGENT B0 ;  /* 0x0000000000007941 */ /* 0x000fea0003800200 */
.L_x_12296:
[----:B------:R-:W-:Y:S02]  /*c2f0*/  IMAD.MOV.U32 R7, RZ, RZ, 0x0 ;  /* 0x00000000ff077424 */ /* 0x000fe400078e00ff */
[----:B0-----:R-:W-:Y:S02]  /*c300*/  IMAD.MOV.U32 R5, RZ, RZ, R0 ;  /* 0x000000ffff057224 */ /* 0x001fe400078e0000 */
[----:B------:R-:W-:Y:S05]  /*c310*/  RET.REL.NODEC R6 `(_ZN2at6native27unrolled_elementwise_kernelINS0_13BinaryFunctorIfffZZZNS0_17atan2_kernel_cudaERNS_18TensorIteratorBaseEENKUlvE_clEvENKUlvE0_clEvEUlffE_EESt5arrayIPcLm3EELi4E23TrivialOffsetCalculatorILi2EjESC_ILi1EjENS0_6memory12LoadWithCastILi2EEENSF_13StoreWithCastILi1EEEEEviT_T0_T2_T3_T4_T5_) ;  /* 0xffffff3c06387950 */ /* 0x000fea0003c3ffff */
.L_x_12307:
        /* <DEDUP_REMOVED lines=14> */
.L_x_16784:


//--------------------- .text._ZN2at6native18elementwise_kernelILi128ELi2EZNS0_22gpu_kernel_impl_nocastINS0_13BinaryFunctorIfffZZZNS0_17atan2_kernel_cudaERNS_18TensorIteratorBaseEENKUlvE_clEvENKUlvE0_clEvEUlffE_EEEEvS5_RKT_EUliE_EEviT1_ --------------------------
	.section	.text._ZN2at6native18elementwise_kernelILi128ELi2EZNS0_22gpu_kernel_impl_nocastINS0_13BinaryFunctorIfffZZZNS0_17atan2_kernel_cudaERNS_18TensorIteratorBaseEENKUlvE_clEvENKUlvE0_clEvEUlffE_EEEEvS5_RKT_EUliE_EEviT1_,"ax",@progbits
	.align	128
        .global         _ZN2at6native18elementwise_kernelILi128ELi2EZNS0_22gpu_kernel_impl_nocastINS0_13BinaryFunctorIfffZZZNS0_17atan2_kernel_cudaERNS_18TensorIteratorBaseEENKUlvE_clEvENKUlvE0_clEvEUlffE_EEEEvS5_RKT_EUliE_EEviT1_
        .type           _ZN2at6native18elementwise_kernelILi128ELi2EZNS0_22gpu_kernel_impl_nocastINS0_13BinaryFunctorIfffZZZNS0_17atan2_kernel_cudaERNS_18TensorIteratorBaseEENKUlvE_clEvENKUlvE0_clEvEUlffE_EEEEvS5_RKT_EUliE_EEviT1_,@function
        .size           _ZN2at6native18elementwise_kernelILi128ELi2EZNS0_22gpu_kernel_impl_nocastINS0_13BinaryFunctorIfffZZZNS0_17atan2_kernel_cudaERNS_18TensorIteratorBaseEENKUlvE_clEvENKUlvE0_clEvEUlffE_EEEEvS5_RKT_EUliE_EEviT1_,(.L_x_16785 - _ZN2at6native18elementwise_kernelILi128ELi2EZNS0_22gpu_kernel_impl_nocastINS0_13BinaryFunctorIfffZZZNS0_17atan2_kernel_cudaERNS_18TensorIteratorBaseEENKUlvE_clEvENKUlvE0_clEvEUlffE_EEEEvS5_RKT_EUliE_EEviT1_)
        .other          _ZN2at6native18elementwise_kernelILi128ELi2EZNS0_22gpu_kernel_impl_nocastINS0_13BinaryFunctorIfffZZZNS0_17atan2_kernel_cudaERNS_18TensorIteratorBaseEENKUlvE_clEvENKUlvE0_clEvEUlffE_EEEEvS5_RKT_EUliE_EEviT1_,@"STO_CUDA_ENTRY STV_DEFAULT"
_ZN2at6native18elementwise_kernelILi128ELi2EZNS0_22gpu_kernel_impl_nocastINS0_13BinaryFunctorIfffZZZNS0_17atan2_kernel_cudaERNS_18TensorIteratorBaseEENKUlvE_clEvENKUlvE0_clEvEUlffE_EEEEvS5_RKT_EUliE_EEviT1_:
.text._ZN2at6native18elementwise_kernelILi128ELi2EZNS0_22gpu_kernel_impl_nocastINS0_13BinaryFunctorIfffZZZNS0_17atan2_kernel_cudaERNS_18TensorIteratorBaseEENKUlvE_clEvENKUlvE0_clEvEUlffE_EEEEvS5_RKT_EUliE_EEviT1_:
        /* <DEDUP_REMOVED lines=17> */
[C---:B--2---:R-:W-:Y:S01]  /*0110*/  FADD.FTZ R13, |R4|.reuse, -RZ ;  /* 0x800000ff040d7221 */ /* 0x044fe20000010200 */
[----:B---3--:R-:W-:Y:S01]  /*0120*/  FADD.FTZ R0, |R5|, -RZ ;  /* 0x800000ff05007221 */ /* 0x008fe20000010200 */
        /* <DEDUP_REMOVED lines=13> */
[----:B------:R-:W-:Y:S05]  /*0200*/  CALL.REL.NOINC `($__internal_38_$__cuda_sm3x_div_rn_ftz_f32_slowpath) ;  /* 0x0000003800307944 */ /* 0x000fea0003c00000 */
[----:B------:R-:W-:-:S07]  /*0210*/  MOV R2, R0 ;  /* 0x0000000000027202 */ /* 0x000fce0000000f00 */
.L_x_12311:
        /* <DEDUP_REMOVED lines=9> */
[----:B------:R-:W-:-:S02]  /*02b0*/  FSEL R9, R11, 1.8663789033889770508, P5 ;  /* 0x3feee5810b097808 */ /* 0x000fc40002800000 */
[----:B------:R-:W-:Y:S01]  /*02c0*/  IADD3 R7, PT, PT, R7, 0x80, RZ ;  /* 0x0000008007077810 */ /* 0x000fe20007ffe0ff */
        /* <DEDUP_REMOVED lines=17> */
[----:B------:R-:W-:-:S05]  /*03e0*/  FSEL R5, R5, R4, P0 ;  /* 0x0000000405057208 */ /* 0x000fca0000000000 */
[----:B0-----:R0:W-:Y:S02]  /*03f0*/  STG.E desc[UR6][R2.64], R5 ;  /* 0x0000000502007986 */ /* 0x0011e4000c101906 */
.L_x_12310:
[----:B------:R-:W-:Y:S05]  /*0400*/  BSYNC.RECONVERGENT B1 ;  /* 0x0000000000017941 */ /* 0x000fea0003800200 */
.L_x_12309:
[----:B------:R-:W1:Y:S02]  /*0410*/  LDCU UR4, c[0x0][0x380] ;  /* 0x00007000ff0477ac */ /* 0x000e640008000800 */
[----:B-1----:R-:W-:-:S13]  /*0420*/  ISETP.GE.AND P0, PT, R7, UR4, PT ;  /* 0x0000000407007c0c */ /* 0x002fda000bf06270 */
[----:B------:R-:W-:Y:S05]  /*0430*/  @P0 EXIT ;  /* 0x000000000000094d */ /* 0x000fea0003800000 */
[----:B0-----:R-:W0:Y:S08]  /*0440*/  LDC.64 R2, c[0x0][0x5f0] ;  /* 0x00017c00ff027b82 */ /* 0x001e300000000a00 */
        /* <DEDUP_REMOVED lines=20> */
.L_x_12312:
        /* <DEDUP_REMOVED lines=28> */
[----:B0-----:R-:W-:Y:S01]  /*0750*/  STG.E desc[UR6][R2.64], R5 ;  /* 0x0000000502007986 */ /* 0x001fe2000c101906 */
[----:B------:R-:W-:Y:S05]  /*0760*/  EXIT ;  /* 0x000000000000794d */ /* 0x000fea0003800000 */
.L_x_12308:
        /* <DEDUP_REMOVED lines=355> */
.L_x_12315:
        /* <DEDUP_REMOVED lines=8> */
[----:B------:R-:W-:Y:S01]  /*1e20*/  BSSY.RECONVERGENT B2, `(.L_x_12316) ;  /* 0x0000013000027945 */ /* 0x000fe20003800200 */
[C---:B--2---:R-:W-:Y:S01]  /*1e30*/  FADD.FTZ R15, |R9|.reuse, -RZ ;  /* 0x800000ff090f7221 */ /* 0x044fe20000010200 */
[----:B---3--:R-:W-:Y:S01]  /*1e40*/  FADD.FTZ R0, |R10|, -RZ ;  /* 0x800000ff0a007221 */ /* 0x008fe20000010200 */
        /* <DEDUP_REMOVED lines=8> */
[----:B------:R-:W-:Y:S01]  /*1ed0*/  FFMA R2, R0, R17, RZ ;  /* 0x0000001100027223 */ /* 0x000fe200000000ff */
[----:B------:R-:W-:-:S03]  /*1ee0*/  IADD3.X R5, PT, PT, RZ, UR5, RZ, P1, !PT ;  /* 0x00000005ff057c10 */ /* 0x000fc60008ffe4ff */
[----:B------:R-:W-:-:S04]  /*1ef0*/  FFMA R3, -R11, R2, R0 ;  /* 0x000000020b037223 */ /* 0x000fc80000000100 */
[----:B------:R-:W-:Y:S01]  /*1f00*/  FFMA R2, R17, R3, R2 ;  /* 0x0000000311027223 */ /* 0x000fe20000000002 */
[----:B--2---:R-:W-:Y:S06]  /*1f10*/  @!P0 BRA `(.L_x_12317) ;  /* 0x00000000000c8947 */ /* 0x004fec0003800000 */
[----:B------:R-:W-:-:S07]  /*1f20*/  MOV R2, 0x1f40 ;  /* 0x00001f4000027802 */ /* 0x000fce0000000f00 */
[----:B------:R-:W-:Y:S05]  /*1f30*/  CALL.REL.NOINC `($__internal_38_$__cuda_sm3x_div_rn_ftz_f32_slowpath) ;  /* 0x0000001800e47944 */ /* 0x000fea0003c00000 */
[----:B------:R-:W-:-:S07]  /*1f40*/  MOV R2, R0 ;  /* 0x0000000000027202 */ /* 0x000fce0000000f00 */
.L_x_12317:
[----:B------:R-:W-:Y:S05]  /*1f50*/  BSYNC.RECONVERGENT B2 ;  /* 0x0000000000027941 */ /* 0x000fea0003800200 */
.L_x_12316:
        /* <DEDUP_REMOVED lines=27> */
[----:B------:R-:W-:-:S05]  /*2110*/  FSEL R9, R10, R9, P0 ;  /* 0x000000090a097208 */ /* 0x000fca0000000000 */
[----:B------:R0:W-:Y:S02]  /*2120*/  STG.E desc[UR6][R4.64], R9 ;  /* 0x0000000904007986 */ /* 0x0001e4000c101906 */
.L_x_12314:
[----:B------:R-:W-:Y:S05]  /*2130*/  BSYNC.RECONVERGENT B1 ;  /* 0x0000000000017941 */ /* 0x000fea0003800200 */
.L_x_12313:
[----:B------:R-:W1:Y:S02]  /*2140*/  LDCU UR4, c[0x0][0x380] ;  /* 0x00007000ff0477ac */ /* 0x000e640008000800 */
[----:B-1----:R-:W-:-:S13]  /*2150*/  ISETP.GE.AND P0, PT, R7, UR4, PT ;  /* 0x0000000407007c0c */ /* 0x002fda000bf06270 */
[----:B------:R-:W-:Y:S05]  /*2160*/  @P0 EXIT ;  /* 0x000000000000094d */ /* 0x000fea0003800000 */
        /* <DEDUP_REMOVED lines=333> */
[----:B------:R-:W-:-:S05]  /*3640*/  @P0 MOV R8, RZ ;  /* 0x000000ff00080202 */ /* 0x000fca0000000f00 */
[----:B------:R-:W1:Y:S08]  /*3650*/  @P0 LDC.64 R6, c[0x0][0x5d8] ;  /* 0x00017600ff060b82 */ /* 0x000e700000000a00 */
[----:B------:R-:W5:Y:S01]  /*3660*/  @P0 LDC R12, c[0x0][0x5e0] ;  /* 0x00017800ff0c0b82 */ /* 0x000f620000000800 */
[----:B---3--:R-:W-:-:S05]  /*3670*/  @P0 IMAD.HI.U32 R4, R9, R10, R8 ;  /* 0x0000000a09040227 */ /* 0x008fca00078e0008 */
[----:B------:R-:W-:Y:S02]  /*3680*/  @P0 SHF.R.U32.HI R4, RZ, R11, R4 ;  /* 0x0000000bff040219 */ /* 0x000fe40000011604 */
[----:B------:R-:W-:Y:S02]  /*3690*/  IADD3 R11, PT, PT, -R9, RZ, RZ ;  /* 0x000000ff090b7210 */ /* 0x000fe40007ffe1ff */
[----:B------:R-:W-:-:S03]  /*36a0*/  @P0 IADD3 R8, PT, PT, -R4, RZ, RZ ;  /* 0x000000ff04080210 */ /* 0x000fc60007ffe1ff */
[----:B------:R-:W-:Y:S02]  /*36b0*/  IMAD R5, R11, UR8, R5 ;  /* 0x000000080b057c24 */ /* 0x000fe4000f8e0205 */
[----:B0-----:R-:W-:Y:S02]  /*36c0*/  @P0 IMAD R9, R13, R8, R9 ;  /* 0x000000080d090224 */ /* 0x001fe400078e0209 */
[C---:B--2---:R-:W-:Y:S02]  /*36d0*/  IMAD R3, R5.reuse, UR5, R3 ;  /* 0x0000000505037c24 */ /* 0x044fe4000f8e0203 */
[C---:B----4-:R-:W-:Y:S02]  /*36e0*/  IMAD R2, R5.reuse, UR10, R2 ;  /* 0x0000000a05027c24 */ /* 0x050fe4000f8e0202 */
[----:B------:R-:W-:Y:S02]  /*36f0*/  IMAD R0, R5, UR11, R0 ;  /* 0x0000000b05007c24 */ /* 0x000fe4000f8e0200 */
[----:B-1----:R-:W-:-:S02]  /*3700*/  @P0 IMAD R3, R9, R6, R3 ;  /* 0x0000000609030224 */ /* 0x002fc400078e0203 */
[C---:B------:R-:W-:Y:S02]  /*3710*/  @P0 IMAD R2, R9.reuse, R7, R2 ;  /* 0x0000000709020224 */ /* 0x040fe400078e0202 */
[----:B-----5:R-:W-:-:S07]  /*3720*/  @P0 IMAD R0, R9, R12, R0 ;  /* 0x0000000c09000224 */ /* 0x020fce00078e0200 */
.L_x_12318:
[----:B------:R-:W0:Y:S01]  /*3730*/  LDCU.128 UR8, c[0x0][0x5f0] ;  /* 0x0000be00ff0877ac */ /* 0x000e220008000c00 */
[----:B------:R-:W1:Y:S01]  /*3740*/  LDCU.64 UR4, c[0x0][0x5e8] ;  /* 0x0000bd00ff0477ac */ /* 0x000e620008000a00 */
[----:B0-----:R-:W-:Y:S02]  /*3750*/  IADD3 R4, P0, PT, R2, UR8, RZ ;  /* 0x0000000802047c10 */ /* 0x001fe4000ff1e0ff */
[----:B------:R-:W-:Y:S02]  /*3760*/  IADD3 R10, P1, PT, R0, UR10, RZ ;  /* 0x0000000a000a7c10 */ /* 0x000fe4000ff3e0ff */
[----:B------:R-:W-:Y:S02]  /*3770*/  IADD3.X R5, PT, PT, RZ, UR9, RZ, P0, !PT ;  /* 0x00000009ff057c10 */ /* 0x000fe400087fe4ff */
[----:B------:R-:W-:-:S03]  /*3780*/  IADD3.X R11, PT, PT, RZ, UR11, RZ, P1, !PT ;  /* 0x0000000bff0b7c10 */ /* 0x000fc60008ffe4ff */
[----:B------:R1:W2:Y:S04]  /*3790*/  LDG.E R6, desc[UR6][R4.64] ;  /* 0x0000000604067981 */ /* 0x0002a8000c1e1900 */
[----:B------:R-:W3:Y:S01]  /*37a0*/  LDG.E R7, desc[UR6][R10.64] ;  /* 0x000000060a077981 */ /* 0x000ee2000c1e1900 */
[----:B------:R-:W-:Y:S01]  /*37b0*/  BSSY.RECONVERGENT B1, `(.L_x_12319) ;  /* 0x0000014000017945 */ /* 0x000fe20003800200 */
[----:B-1----:R-:W-:-:S04]  /*37c0*/  IADD3 R4, P1, PT, R3, UR4, RZ ;  /* 0x0000000403047c10 */ /* 0x002fc8000ff3e0ff */
[----:B------:R-:W-:Y:S01]  /*37d0*/  IADD3.X R5, PT, PT, RZ, UR5, RZ, P1, !PT ;  /* 0x00000005ff057c10 */ /* 0x000fe20008ffe4ff */
        /* <DEDUP_REMOVED lines=17> */
.L_x_12320:
[----:B------:R-:W-:Y:S05]  /*38f0*/  BSYNC.RECONVERGENT B1 ;  /* 0x0000000000017941 */ /* 0x000fea0003800200 */
.L_x_12319:
        /* <DEDUP_REMOVED lines=26> */
[----:B------:R-:W-:-:S05]  /*3aa0*/  FSEL R7, R7, R6, P0 ;  /* 0x0000000607077208 */ /* 0x000fca0000000000 */
[----:B------:R-:W-:Y:S01]  /*3ab0*/  STG.E desc[UR6][R4.64], R7 ;  /* 0x0000000704007986 */ /* 0x000fe2000c101906 */
[----:B------:R-:W-:Y:S05]  /*3ac0*/  EXIT ;  /* 0x000000000000794d */ /* 0x000fea0003800000 */
        .weak           $__internal_38_$__cuda_sm3x_div_rn_ftz_f32_slowpath
        .type           $__internal_38_$__cuda_sm3x_div_rn_ftz_f32_slowpath,@function
        .size           $__internal_38_$__cuda_sm3x_div_rn_ftz_f32_slowpath,(.L_x_16785 - $__internal_38_$__cuda_sm3x_div_rn_ftz_f32_slowpath)
$__internal_38_$__cuda_sm3x_div_rn_ftz_f32_slowpath:
        /* <DEDUP_REMOVED lines=32> */
.L_x_12323:
[----:B------:R-:W-:Y:S05]  /*3cd0*/  BSYNC.RELIABLE B3 ;  /* 0x0000000000037941 */ /* 0x000fea0003800100 */
.L_x_12322:
        /* <DEDUP_REMOVED lines=27> */
.L_x_12329:
[----:B------:R-:W-:-:S07]  /*3e90*/  LEA R0, R3, R15, 0x17 ;  /* 0x0000000f03007211 */ /* 0x000fce00078eb8ff */
.L_x_12330:
[----:B------:R-:W-:Y:S05]  /*3ea0*/  BSYNC.RECONVERGENT B3 ;  /* 0x0000000000037941 */ /* 0x000fea0003800200 */
.L_x_12328:
[----:B------:R-:W-:Y:S05]  /*3eb0*/  BRA `(.L_x_12331) ;  /* 0x0000000000207947 */ /* 0x000fea0003800000 */
.L_x_12327:
[----:B------:R-:W-:-:S04]  /*3ec0*/  LOP3.LUT R0, R11, 0x80000000, R0, 0x48, !PT ;  /* 0x800000000b007812 */ /* 0x000fc800078e4800 */
[----:B------:R-:W-:Y:S01]  /*3ed0*/  LOP3.LUT R0, R0, 0x7f800000, RZ, 0xfc, !PT ;  /* 0x7f80000000007812 */ /* 0x000fe200078efcff */
[----:B------:R-:W-:Y:S06]  /*3ee0*/  BRA `(.L_x_12331) ;  /* 0x0000000000147947 */ /* 0x000fec0003800000 */
.L_x_12326:
[----:B------:R-:W-:Y:S01]  /*3ef0*/  LOP3.LUT R0, R11, 0x80000000, R0, 0x48, !PT ;  /* 0x800000000b007812 */ /* 0x000fe200078e4800 */
[----:B------:R-:W-:Y:S06]  /*3f00*/  BRA `(.L_x_12331) ;  /* 0x00000000000c7947 */ /* 0x000fec0003800000 */
.L_x_12325:
[----:B------:R-:W0:Y:S01]  /*3f10*/  MUFU.RSQ R0, -QNAN ;  /* 0xffc0000000007908 */ /* 0x000e220000001400 */
[----:B------:R-:W-:Y:S05]  /*3f20*/  BRA `(.L_x_12331) ;  /* 0x0000000000047947 */ /* 0x000fea0003800000 */
.L_x_12324:
[----:B------:R-:W-:-:S07]  /*3f30*/  FADD.FTZ R0, R0, R11 ;  /* 0x0000000b00007221 */ /* 0x000fce0000010000 */
.L_x_12331:
[----:B------:R-:W-:Y:S05]  /*3f40*/  BSYNC.RECONVERGENT B0 ;  /* 0x0000000000007941 */ /* 0x000fea0003800200 */
.L_x_12321:
[----:B------:R-:W-:-:S04]  /*3f50*/  MOV R3, 0x0 ;  /* 0x0000000000037802 */ /* 0x000fc80000000f00 */
[----:B0-----:R-:W-:Y:S05]  /*3f60*/  RET.REL.NODEC R2 `(_ZN2at6native18elementwise_kernelILi128ELi2EZNS0_22gpu_kernel_impl_nocastINS0_13BinaryFunctorIfffZZZNS0_17atan2_kernel_cudaERNS_18TensorIteratorBaseEENKUlvE_clEvENKUlvE0_clEvEUlffE_EEEEvS5_RKT_EUliE_EEviT1_) ;  /* 0xffffffc002247950 */ /* 0x001fea0003c3ffff */
.L_x_12332:
        /* <DEDUP_REMOVED lines=9> */
.L_x_16785:


//--------------------- .text._ZN2at6native27unrolled_elementwise_kernelINS0_13BinaryFunctorIfffZZZNS0_17atan2_kernel_cudaERNS_18TensorIteratorBaseEENKUlvE_clEvENKUlvE0_clEvEUlffE_EESt5arrayIPcLm3EELi4E23TrivialOffsetCalculatorILi2EjESC_ILi1EjENS0_6memory15LoadWithoutCastENSF_16StoreWithoutCastEEEviT_T0_T2_T3_T4_T5_ --------------------------
	.section	.text._ZN2at6native27unrolled_elementwise_kernelINS0_13BinaryFunctorIfffZZZNS0_17atan2_kernel_cudaERNS_18TensorIteratorBaseEENKUlvE_clEvENKUlvE0_clEvEUlffE_EESt5arrayIPcLm3EELi4E23TrivialOffsetCalculatorILi2EjESC_ILi1EjENS0_6memory15LoadWithoutCastENSF_16StoreWithoutCastEEEviT_T0_T2_T3_T4_T5_,"ax",@progbits
	.align	128
        .global         _ZN2at6native27unrolled_elementwise_kernelINS0_13BinaryFunctorIfffZZZNS0_17atan2_kernel_cudaERNS_18TensorIteratorBaseEENKUlvE_clEvENKUlvE0_clEvEUlffE_EESt5arrayIPcLm3EELi4E23TrivialOffsetCalculatorILi2EjESC_ILi1EjENS0_6memory15LoadWithoutCastENSF_16StoreWithoutCastEEEviT_T0_T2_T3_T4_T5_
        .type           _ZN2at6native27unrolled_elementwise_kernelINS0_13BinaryFunctorIfffZZZNS0_17atan2_kernel_cudaERNS_18TensorIteratorBaseEENKUlvE_clEvENKUlvE0_clEvEUlffE_EESt5arrayIPcLm3EELi4E23TrivialOffsetCalculatorILi2EjESC_ILi1EjENS0_6memory15LoadWithoutCastENSF_16StoreWithoutCastEEEviT_T0_T2_T3_T4_T5_,@function
        .size           _ZN2at6native27unrolled_elementwise_kernelINS0_13BinaryFunctorIfffZZZNS0_17atan2_kernel_cudaERNS_18TensorIteratorBaseEENKUlvE_clEvENKUlvE0_clEvEUlffE_EESt5arrayIPcLm3EELi4E23TrivialOffsetCalculatorILi2EjESC_ILi1EjENS0_6memory15LoadWithoutCastENSF_16StoreWithoutCastEEEviT_T0_T2_T3_T4_T5_,(.L_x_16786 - _ZN2at6native27unrolled_elementwise_kernelINS0_13BinaryFunctorIfffZZZNS0_17atan2_kernel_cudaERNS_18TensorIteratorBaseEENKUlvE_clEvENKUlvE0_clEvEUlffE_EESt5arrayIPcLm3EELi4E23TrivialOffsetCalculatorILi2EjESC_ILi1EjENS0_6memory15LoadWithoutCastENSF_16StoreWithoutCastEEEviT_T0_T2_T3_T4_T5_)
        .other          _ZN2at6native27unrolled_elementwise_kernelINS0_13BinaryFunctorIfffZZZNS0_17atan2_kernel_cudaERNS_18TensorIteratorBaseEENKUlvE_clEvENKUlvE0_clEvEUlffE_EESt5arrayIPcLm3EELi4E23TrivialOffsetCalculatorILi2EjESC_ILi1EjENS0_6memory15LoadWithoutCastENSF_16StoreWithoutCastEEEviT_T0_T2_T3_T4_T5_,@"STO_CUDA_ENTRY STV_DEFAULT"
_ZN2at6native27unrolled_elementwise_kernelINS0_13BinaryFunctorIfffZZZNS0_17atan2_kernel_cudaERNS_18TensorIteratorBaseEENKUlvE_clEvENKUlvE0_clEvEUlffE_EESt5arrayIPcLm3EELi4E23TrivialOffsetCalculatorILi2EjESC_ILi1EjENS0_6memory15LoadWithoutCastENSF_16StoreWithoutCastEEEviT_T0_T2_T3_T4_T5_:
.text._ZN2at6native27unrolled_elementwise_kernelINS0_13BinaryFunctorIfffZZZNS0_17atan2_kernel_cudaERNS_18TensorIteratorBaseEENKUlvE_clEvENKUlvE0_clEvEUlffE_EESt5arrayIPcLm3EELi4E23TrivialOffsetCalculatorILi2EjESC_ILi1EjENS0_6memory15LoadWithoutCastENSF_16StoreWithoutCastEEEviT_T0_T2_T3_T4_T5_:
        /* <DEDUP_REMOVED lines=11> */
[----:B--2---:R-:W-:Y:S02]  /*00b0*/  MOV R12, R0 ;  /* 0x00000000000c7202 */ /* 0x004fe40000000f00 */
[----:B------:R-:W-:-:S05]  /*00c0*/  ISETP.GE.AND P0, PT, R0, R11, PT ;  /* 0x0000000b0000720c */ /* 0x000fca0003f06270 */
[----:B------:R-:W2:Y:S08]  /*00d0*/  LDC.64 R22, c[0x0][0x390] ;  /* 0x0000e400ff167b82 */ /* 0x000eb00000000a00 */
[----:B------:R-:W0:Y:S01]  /*00e0*/  LDC.64 R16, c[0x0][0x398] ;  /* 0x0000e600ff107b82 */ /* 0x000e220000000a00 */
[----:B------:R-:W-:Y:S01]  /*00f0*/  @!P0 VIADD R0, R12, 0x80 ;  /* 0x000000800c008836 */ /* 0x000fe20000000000 */
[----:B------:R-:W-:-:S04]  /*0100*/  @!P0 LEA R13, R10, R12, 0x9 ;  /* 0x0000000c0a0d8211 */ /* 0x000fc800078e48ff */
[----:B------:R-:W-:Y:S02]  /*0110*/  ISETP.GE.AND P1, PT, R0, R11, PT ;  /* 0x0000000b0000720c */ /* 0x000fe40003f26270 */
[----:B------:R-:W0:Y:S01]  /*0120*/  LDC.64 R6, c[0x0][0x390] ;  /* 0x0000e400ff067b82 */ /* 0x000e220000000a00 */
[----:B---3--:R-:W-:-:S04]  /*0130*/  @!P0 IMAD.WIDE.U32 R18, R13, 0x4, R18 ;  /* 0x000000040d128825 */ /* 0x008fc800078e0012 */
[----:B----4-:R-:W-:-:S03]  /*0140*/  @!P0 IMAD.WIDE.U32 R20, R13, 0x4, R20 ;  /* 0x000000040d148825 */ /* 0x010fc600078e0014 */
[----:B------:R-:W3:Y:S01]  /*0150*/  LDC.64 R4, c[0x0][0x398] ;  /* 0x0000e600ff047b82 */ /* 0x000ee20000000a00 */
[----:B------:R-:W-:Y:S01]  /*0160*/  IMAD.MOV.U32 R13, RZ, RZ, RZ ;  /* 0x000000ffff0d7224 */ /* 0x000fe200078e00ff */
[----:B-1----:R-:W5:Y:S01]  /*0170*/  @!P0 LDG.E R14, desc[UR4][R20.64] ;  /* 0x00000004140e8981 */ /* 0x002f62000c1e1900 */
[----:B------:R-:W-:Y:S01]  /*0180*/  @!P1 LEA R27, R10, R0, 0x9 ;  /* 0x000000000a1b9211 */ /* 0x000fe200078e48ff */
[----:B------:R-:W-:-:S03]  /*0190*/  @!P1 VIADD R0, R0, 0x80 ;  /* 0x0000008000009836 */ /* 0x000fc60000000000 */
[----:B------:R1:W5:Y:S01]  /*01a0*/  @!P0 LDG.E R13, desc[UR4][R18.64] ;  /* 0x00000004120d8981 */ /* 0x000362000c1e1900 */
[----:B------:R-:W-:Y:S01]  /*01b0*/  IMAD.MOV.U32 R26, RZ, RZ, RZ ;  /* 0x000000ffff1a7224 */ /* 0x000fe200078e00ff */
[----:B------:R-:W-:Y:S01]  /*01c0*/  ISETP.GE.AND P3, PT, R0, R11, PT ;  /* 0x0000000b0000720c */ /* 0x000fe20003f66270 */
[----:B--2---:R-:W-:-:S04]  /*01d0*/  @!P1 IMAD.WIDE.U32 R22, R27, 0x4, R22 ;  /* 0x000000041b169825 */ /* 0x004fc800078e0016 */
[----:B0-----:R-:W-:Y:S01]  /*01e0*/  @!P1 IMAD.WIDE.U32 R16, R27, 0x4, R16 ;  /* 0x000000041b109825 */ /* 0x001fe200078e0010 */
[----:B------:R0:W5:Y:S07]  /*01f0*/  @!P1 LDG.E R15, desc[UR4][R22.64] ;  /* 0x00000004160f9981 */ /* 0x00016e000c1e1900 */
[----:B------:R-:W-:Y:S01]  /*0200*/  @!P3 LEA R25, R10, R0, 0x9 ;  /* 0x000000000a19b211 */ /* 0x000fe200078e48ff */
[----:B------:R-:W-:-:S05]  /*0210*/  @!P3 VIADD R0, R0, 0x80 ;  /* 0x000000800000b836 */ /* 0x000fca0000000000 */
[----:B------:R-:W-:Y:S01]  /*0220*/  ISETP.GE.AND P2, PT, R0, R11, PT ;  /* 0x0000000b0000720c */ /* 0x000fe20003f46270 */
[----:B------:R-:W-:Y:S01]  /*0230*/  @!P3 IMAD.WIDE.U32 R2, R25, 0x4, R2 ;  /* 0x000000041902b825 */ /* 0x000fe200078e0002 */
[----:B-1----:R-:W-:-:S03]  /*0240*/  CS2R R18, SRZ ;  /* 0x0000000000127805 */ /* 0x002fc6000001ff00 */
[----:B------:R-:W-:Y:S01]  /*0250*/  @!P3 IMAD.WIDE.U32 R8, R25, 0x4, R8 ;  /* 0x000000041908b825 */ /* 0x000fe200078e0008 */
[----:B------:R-:W-:-:S04]  /*0260*/  CS2R R24, SRZ ;  /* 0x0000000000187805 */ /* 0x000fc8000001ff00 */
[----:B------:R0:W5:Y:S03]  /*0270*/  @!P3 LDG.E R26, desc[UR4][R8.64] ;  /* 0x00000004081ab981 */ /* 0x000166000c1e1900 */
[----:B------:R-:W-:Y:S01]  /*0280*/  @!P2 LEA R29, R10, R0, 0x9 ;  /* 0x000000000a1da211 */ /* 0x000fe200078e48ff */
[----:B------:R0:W5:Y:S04]  /*0290*/  @!P1 LDG.E R24, desc[UR4][R16.64] ;  /* 0x0000000410189981 */ /* 0x000168000c1e1900 */
[C---:B------:R-:W-:Y:S01]  /*02a0*/  @!P2 IMAD.WIDE.U32 R6, R29.reuse, 0x4, R6 ;  /* 0x000000041d06a825 */ /* 0x040fe200078e0006 */
[----:B------:R0:W5:Y:S03]  /*02b0*/  @!P3 LDG.E R25, desc[UR4][R2.64] ;  /* 0x000000040219b981 */ /* 0x000166000c1e1900 */
[----:B---3--:R-:W-:Y:S01]  /*02c0*/  @!P2 IMAD.WIDE.U32 R4, R29, 0x4, R4 ;  /* 0x000000041d04a825 */ /* 0x008fe200078e0004 */
[----:B------:R0:W5:Y:S04]  /*02d0*/  @!P2 LDG.E R19, desc[UR4][R6.64] ;  /* 0x000000040613a981 */ /* 0x000168000c1e1900 */
[----:B------:R0:W5:Y:S01]  /*02e0*/  @!P2 LDG.E R18, desc[UR4][R4.64] ;  /* 0x000000040412a981 */ /* 0x000162000c1e1900 */
[----:B------:R-:W-:Y:S01]  /*02f0*/  ISETP.GE.AND P0, PT, R12, R11, PT ;  /* 0x0000000b0c00720c */ /* 0x000fe20003f06270 */
[----:B------:R-:W-:-:S12]  /*0300*/  BSSY.RECONVERGENT B1, `(.L_x_12333) ;  /* 0x0000030000017945 */ /* 0x000fd80003800200 */
[----:B0-----:R-:W-:Y:S05]  /*0310*/  @P0 BRA `(.L_x_12334) ;  /* 0x0000000000b80947 */ /* 0x001fea0003800000 */
[----:B-----5:R-:W-:Y:S01]  /*0320*/  FADD.FTZ R0, |R14|, -RZ ;  /* 0x800000ff0e007221 */ /* 0x020fe20000010200 */
[C---:B------:R-:W-:Y:S01]  /*0330*/  FADD.FTZ R3, |R13|.reuse, -RZ ;  /* 0x800000ff0d037221 */ /* 0x040fe20000010200 */
        /* <DEDUP_REMOVED lines=14> */
[----:B------:R-:W-:Y:S05]  /*0420*/  CALL.REL.NOINC `($__internal_39_$__cuda_sm3x_div_rn_ftz_f32_slowpath) ;  /* 0x0000000c005c7944 */ /* 0x000fea0003c00000 */
[----:B------:R-:W-:-:S07]  /*0430*/  IMAD.MOV.U32 R2, RZ, RZ, R0 ;  /* 0x000000ffff027224 */ /* 0x000fce00078e0000 */
.L_x_12336:
[----:B------:R-:W-:Y:S05]  /*0440*/  BSYNC.RECONVERGENT B2 ;  /* 0x0000000000027941 */ /* 0x000fea0003800200 */
.L_x_12335:
[----:B------:R-:W-:Y:S02]  /*0450*/  HFMA2 R3, -RZ, RZ, 0.89990234375, 10328 ;  /* 0x3b33710bff037431 */ /* 0x000fe400000001ff */
        /* <DEDUP_REMOVED lines=19> */
[----:B------:R-:W-:Y:S01]  /*0590*/  MOV R2, 0x4016cbe4 ;  /* 0x4016cbe400027802 */ /* 0x000fe20000000f00 */
[----:B------:R-:W-:-:S03]  /*05a0*/  FADD.FTZ R5, |R14|, |R13| ;  /* 0x4000000d0e057221 */ /* 0x000fc60000010200 */
[----:B------:R-:W-:Y:S02]  /*05b0*/  @!P2 FSEL R0, R2, 0.78539818525314331055, !P0 ;  /* 0x3f490fdb0200a808 */ /* 0x000fe40004000000 */
[----:B------:R-:W-:Y:S02]  /*05c0*/  @!P1 FSEL R0, RZ, 3.1415927410125732422, P0 ;  /* 0x40490fdbff009808 */ /* 0x000fe40000000000 */
[----:B------:R-:W-:Y:S02]  /*05d0*/  FSETP.NAN.FTZ.AND P0, PT, |R5|, |R5|, PT ;  /* 0x400000050500720b */ /* 0x000fe40003f18200 */
[----:B------:R-:W-:-:S04]  /*05e0*/  LOP3.LUT R0, R0, 0x80000000, R13, 0xb8, !PT ;  /* 0x8000000000007812 */ /* 0x000fc800078eb80d */
[----:B------:R-:W-:-:S07]  /*05f0*/  FSEL R5, R5, R0, P0 ;  /* 0x0000000005057208 */ /* 0x000fce0000000000 */
.L_x_12334:
[----:B------:R-:W-:Y:S05]  /*0600*/  BSYNC.RECONVERGENT B1 ;  /* 0x0000000000017941 */ /* 0x000fea0003800200 */
.L_x_12333:
[----:B------:R-:W-:Y:S01]  /*0610*/  VIADD R4, R12, 0x80 ;  /* 0x000000800c047836 */ /* 0x000fe20000000000 */
[----:B------:R-:W-:Y:S04]  /*0620*/  BSSY.RECONVERGENT B1, `(.L_x_12337) ;  /* 0x0000031000017945 */ /* 0x000fe80003800200 */
[----:B------:R-:W-:-:S13]  /*0630*/  ISETP.GE.AND P0, PT, R4, R11, PT ;  /* 0x0000000b0400720c */ /* 0x000fda0003f06270 */
[----:B------:R-:W-:Y:S05]  /*0640*/  @P0 BRA `(.L_x_12338) ;  /* 0x0000000000b80947 */ /* 0x000fea0003800000 */
        /* <DEDUP_REMOVED lines=18> */
.L_x_12340:
[----:B------:R-:W-:Y:S05]  /*0770*/  BSYNC.RECONVERGENT B2 ;  /* 0x0000000000027941 */ /* 0x000fea0003800200 */
.L_x_12339:
[----:B------:R-:W-:Y:S02]  /*0780*/  HFMA2 R3, -RZ, RZ, 0.89990234375, 10328 ;  /* 0x3b33710bff037431 */ /* 0x000fe400000001ff */
[----:B------:R-:W-:Y:S01]  /*0790*/  FMUL.FTZ R0, R2, R2 ;  /* 0x0000000202007220 */ /* 0x000fe20000410000 */
[----:B------:R-:W-:Y:S01]  /*07a0*/  IMAD.MOV.U32 R9, RZ, RZ, 0x3f6ee581 ;  /* 0x3f6ee581ff097424 */ /* 0x000fe200078e00ff */
[C---:B------:R-:W-:Y:S01]  /*07b0*/  ISETP.GE.AND P0, PT, R24.reuse, RZ, PT ;  /* 0x000000ff1800720c */ /* 0x040fe20003f06270 */
[----:B------:R-:W-:Y:S01]  /*07c0*/  FADD.FTZ R6, |R24|, |R15| ;  /* 0x4000000f18067221 */ /* 0x000fe20000010200 */
        /* <DEDUP_REMOVED lines=21> */
[----:B------:R-:W-:-:S07]  /*0920*/  FSEL R6, R6, R15, P0 ;  /* 0x0000000f06067208 */ /* 0x000fce0000000000 */
.L_x_12338:
[----:B------:R-:W-:Y:S05]  /*0930*/  BSYNC.RECONVERGENT B1 ;  /* 0x0000000000017941 */ /* 0x000fea0003800200 */
.L_x_12337:
        /* <DEDUP_REMOVED lines=21> */
[----:B------:R-:W-:-:S07]  /*0a90*/  MOV R2, R0 ;  /* 0x0000000000027202 */ /* 0x000fce0000000f00 */
.L_x_12344:
[----:B------:R-:W-:Y:S05]  /*0aa0*/  BSYNC.RECONVERGENT B2 ;  /* 0x0000000000027941 */ /* 0x000fea0003800200 */
.L_x_12343:
[----:B------:R-:W-:Y:S02]  /*0ab0*/  IMAD.MOV.U32 R3, RZ, RZ, 0x3b33710b ;  /* 0x3b33710bff037424 */ /* 0x000fe400078e00ff */
[----:B------:R-:W-:Y:S01]  /*0ac0*/  FMUL.FTZ R0, R2, R2 ;  /* 0x0000000202007220 */ /* 0x000fe20000410000 */
[----:B------:R-:W-:Y:S01]  /*0ad0*/  HFMA2 R9, -RZ, RZ, 1.857421875, -1409 ;  /* 0x3f6ee581ff097431 */ /* 0x000fe200000001ff */
        /* <DEDUP_REMOVED lines=24> */
.L_x_12342:
[----:B------:R-:W-:Y:S05]  /*0c60*/  BSYNC.RECONVERGENT B1 ;  /* 0x0000000000017941 */ /* 0x000fea0003800200 */
.L_x_12341:
        /* <DEDUP_REMOVED lines=19> */
[----:B------:R-:W-:Y:S05]  /*0da0*/  CALL.REL.NOINC `($__internal_39_$__cuda_sm3x_div_rn_ftz_f32_slowpath) ;  /* 0x0000000000fc7944 */ /* 0x000fea0003c00000 */
[----:B------:R-:W-:-:S07]  /*0db0*/  MOV R2, R0 ;  /* 0x0000000000027202 */ /* 0x000fce0000000f00 */
.L_x_12348:
[----:B------:R-:W-:Y:S05]  /*0dc0*/  BSYNC.RECONVERGENT B2 ;  /* 0x0000000000027941 */ /* 0x000fea0003800200 */
.L_x_12347:
        /* <DEDUP_REMOVED lines=27> */
.L_x_12346:
[----:B------:R-:W-:Y:S05]  /*0f80*/  BSYNC.RECONVERGENT B1 ;  /* 0x0000000000017941 */ /* 0x000fea0003800200 */
.L_x_12345:
        /* <DEDUP_REMOVED lines=10> */
[----:B------:R0:W-:Y:S01]  /*1030*/  STG.E desc[UR4][R2.64], R5 ;  /* 0x0000000502007986 */ /* 0x0001e2000c101904 */
[----:B------:R-:W-:Y:S05]  /*1040*/  @P0 BRA `(.L_x_12352) ;  /* 0x0000000000300947 */ /* 0x000fea0003800000 */
[----:B0-----:R-:W0:Y:S01]  /*1050*/  LDC.64 R2, c[0x0][0x388] ;  /* 0x0000e200ff027b82 */ /* 0x001e220000000a00 */
[----:B------:R-:W-:Y:S02]  /*1060*/  LEA R5, R10, R12, 0x9 ;  /* 0x0000000c0a057211 */ /* 0x000fe400078e48ff */
[----:B------:R-:W-:-:S03]  /*1070*/  IADD3 R12, PT, PT, R12, 0x80, RZ ;  /* 0x000000800c0c7810 */ /* 0x000fc60007ffe0ff */
[----:B0-----:R-:W-:-:S05]  /*1080*/  IMAD.WIDE.U32 R2, R5, 0x4, R2 ;  /* 0x0000000405027825 */ /* 0x001fca00078e0002 */
[----:B------:R0:W-:Y:S02]  /*1090*/  STG.E desc[UR4][R2.64], R6 ;  /* 0x0000000602007986 */ /* 0x0001e4000c101904 */
.L_x_12351:
[----:B------:R-:W-:Y:S05]  /*10a0*/  BSYNC.RELIABLE B1 ;  /* 0x0000000000017941 */ /* 0x000fea0003800100 */
.L_x_12350:
[----:B------:R-:W-:-:S13]  /*10b0*/  ISETP.GE.AND P0, PT, R12, R11, PT ;  /* 0x0000000b0c00720c */ /* 0x000fda0003f06270 */
[----:B0-----:R-:W0:Y:S01]  /*10c0*/  @!P0 LDC.64 R2, c[0x0][0x388] ;  /* 0x0000e200ff028b82 */ /* 0x001e220000000a00 */
[----:B------:R-:W-:Y:S01]  /*10d0*/  @!P0 IMAD R5, R10, 0x200, R12 ;  /* 0x000002000a058824 */ /* 0x000fe200078e020c */
[----:B------:R-:W-:-:S03]  /*10e0*/  @!P0 IADD3 R12, PT, PT, R12, 0x80, RZ ;  /* 0x000000800c0c8810 */ /* 0x000fc60007ffe0ff */
[----:B0-----:R-:W-:-:S05]  /*10f0*/  @!P0 IMAD.WIDE.U32 R2, R5, 0x4, R2 ;  /* 0x0000000405028825 */ /* 0x001fca00078e0002 */
[----:B------:R1:W-:Y:S02]  /*1100*/  @!P0 STG.E desc[UR4][R2.64], R7 ;  /* 0x0000000702008986 */ /* 0x0003e4000c101904 */
.L_x_12352:
[----:B------:R-:W-:Y:S05]  /*1110*/  BSYNC.RECONVERGENT B0 ;  /* 0x0000000000007941 */ /* 0x000fea0003800200 */
.L_x_12349:
[----:B------:R-:W-:Y:S05]  /*1120*/  WARPSYNC.ALL ;  /* 0x0000000000007948 */ /* 0x000fea0003800000 */
[----:B------:R-:W-:-:S13]  /*1130*/  ISETP.GE.AND P0, PT, R12, R11, PT ;  /* 0x0000000b0c00720c */ /* 0x000fda0003f06270 */
[----:B------:R-:W-:Y:S05]  /*1140*/  @P0 EXIT ;  /* 0x000000000000094d */ /* 0x000fea0003800000 */
[----:B01----:R-:W0:Y:S01]  /*1150*/  LDC.64 R2, c[0x0][0x388] ;  /* 0x0000e200ff027b82 */ /* 0x003e220000000a00 */
[----:B------:R-:W-:-:S05]  /*1160*/  LEA R5, R10, R12, 0x9 ;  /* 0x0000000c0a057211 */ /* 0x000fca00078e48ff */
[----:B0-----:R-:W-:-:S05]  /*1170*/  IMAD.WIDE.U32 R2, R5, 0x4, R2 ;  /* 0x0000000405027825 */ /* 0x001fca00078e0002 */
[----:B-----5:R-:W-:Y:S01]  /*1180*/  STG.E desc[UR4][R2.64], R19 ;  /* 0x0000001302007986 */ /* 0x020fe2000c101904 */
[----:B------:R-:W-:Y:S05]  /*1190*/  EXIT ;  /* 0x000000000000794d */ /* 0x000fea0003800000 */
        .weak           $__internal_39_$__cuda_sm3x_div_rn_ftz_f32_slowpath
        .type           $__internal_39_$__cuda_sm3x_div_rn_ftz_f32_slowpath,@function
        .size           $__internal_39_$__cuda_sm3x_div_rn_ftz_f32_slowpath,(.L_x_16786 - $__internal_39_$__cuda_sm3x_div_rn_ftz_f32_slowpath)
$__internal_39_$__cuda_sm3x_div_rn_ftz_f32_slowpath:
        /* <DEDUP_REMOVED lines=32> */
.L_x_12355:
[----:B------:R-:W-:Y:S05]  /*13a0*/  BSYNC.RELIABLE B3 ;  /* 0x0000000000037941 */ /* 0x000fea0003800100 */
.L_x_12354:
        /* <DEDUP_REMOVED lines=27> */
.L_x_12361:
[----:B------:R-:W-:-:S07]  /*1560*/  LEA R0, R3, R21, 0x17 ;  /* 0x0000001503007211 */ /* 0x000fce00078eb8ff */
.L_x_12362:
[----:B------:R-:W-:Y:S05]  /*1570*/  BSYNC.RECONVERGENT B3 ;  /* 0x0000000000037941 */ /* 0x000fea0003800200 */
.L_x_12360:
[----:B------:R-:W-:Y:S05]  /*1580*/  BRA `(.L_x_12363) ;  /* 0x0000000000207947 */ /* 0x000fea0003800000 */
.L_x_12359:
[----:B------:R-:W-:-:S04]  /*1590*/  LOP3.LUT R0, R9, 0x80000000, R0, 0x48, !PT ;  /* 0x8000000009007812 */ /* 0x000fc800078e4800 */
[----:B------:R-:W-:Y:S01]  /*15a0*/  LOP3.LUT R0, R0, 0x7f800000, RZ, 0xfc, !PT ;  /* 0x7f80000000007812 */ /* 0x000fe200078efcff */
[----:B------:R-:W-:Y:S06]  /*15b0*/  BRA `(.L_x_12363) ;  /* 0x0000000000147947 */ /* 0x000fec0003800000 */
.L_x_12358:
[----:B------:R-:W-:Y:S01]  /*15c0*/  LOP3.LUT R0, R9, 0x80000000, R0, 0x48, !PT ;  /* 0x8000000009007812 */ /* 0x000fe200078e4800 */
[----:B------:R-:W-:Y:S06]  /*15d0*/  BRA `(.L_x_12363) ;  /* 0x00000000000c7947 */ /* 0x000fec0003800000 */
.L_x_12357:
[----:B------:R-:W0:Y:S01]  /*15e0*/  MUFU.RSQ R0, -QNAN ;  /* 0xffc0000000007908 */ /* 0x000e220000001400 */
[----:B------:R-:W-:Y:S05]  /*15f0*/  BRA `(.L_x_12363) ;  /* 0x0000000000047947 */ /* 0x000fea0003800000 */
.L_x_12356:
[----:B------:R-:W-:-:S07]  /*1600*/  FADD.FTZ R0, R0, R9 ;  /* 0x0000000900007221 */ /* 0x000fce0000010000 */
.L_x_12363:
[----:B------:R-:W-:Y:S05]  /*1610*/  BSYNC.RECONVERGENT B0 ;  /* 0x0000000000007941 */ /* 0x000fea0003800200 */
.L_x_12353:
[----:B------:R-:W-:-:S04]  /*1620*/  HFMA2 R3, -RZ, RZ, 0, 0 ;  /* 0x00000000ff037431 */ /* 0x000fc800000001ff */
[----:B0-----:R-:W-:Y:S05]  /*1630*/  RET.REL.NODEC R2 `(_ZN2at6native27unrolled_elementwise_kernelINS0_13BinaryFunctorIfffZZZNS0_17atan2_kernel_cudaERNS_18TensorIteratorBaseEENKUlvE_clEvENKUlvE0_clEvEUlffE_EESt5arrayIPcLm3EELi4E23TrivialOffsetCalculatorILi2EjESC_ILi1EjENS0_6memory15LoadWithoutCastENSF_16StoreWithoutCastEEEviT_T0_T2_T3_T4_T5_) ;  /* 0xffffffe802707950 */ /* 0x001fea0003c3ffff */
.L_x_12364:
        /* <DEDUP_REMOVED lines=12> */
.L_x_16786:


//--------------------- .text._ZN2at6native29vectorized_elementwise_kernelILi2ENS0_13BinaryFunctorIfffZZZNS0_17atan2_kernel_cudaERNS_18TensorIteratorBaseEENKUlvE_clEvENKUlvE0_clEvEUlffE_EESt5arrayIPcLm3EEEEviT0_T1_ --------------------------
	.section	.text._ZN2at6native29vectorized_elementwise_kernelILi2ENS0_13BinaryFunctorIfffZZZNS0_17atan2_kernel_cudaERNS_18TensorIteratorBaseEENKUlvE_clEvENKUlvE0_clEvEUlffE_EESt5arrayIPcLm3EEEEviT0_T1_,"ax",@progbits
	.align	128
        .global         _ZN2at6native29vectorized_elementwise_kernelILi2ENS0_13BinaryFunctorIfffZZZNS0_17atan2_kernel_cudaERNS_18TensorIteratorBaseEENKUlvE_clEvENKUlvE0_clEvEUlffE_EESt5arrayIPcLm3EEEEviT0_T1_
        .type           _ZN2at6native29vectorized_elementwise_kernelILi2ENS0_13BinaryFunctorIfffZZZNS0_17atan2_kernel_cudaERNS_18TensorIteratorBaseEENKUlvE_clEvENKUlvE0_clEvEUlffE_EESt5arrayIPcLm3EEEEviT0_T1_,@function
        .size           _ZN2at6native29vectorized_elementwise_kernelILi2ENS0_13BinaryFunctorIfffZZZNS0_17atan2_kernel_cudaERNS_18TensorIteratorBaseEENKUlvE_clEvENKUlvE0_clEvEUlffE_EESt5arrayIPcLm3EEEEviT0_T1_,(.L_x_16787 - _ZN2at6native29vectorized_elementwise_kernelILi2ENS0_13BinaryFunctorIfffZZZNS0_17atan2_kernel_cudaERNS_18TensorIteratorBaseEENKUlvE_clEvENKUlvE0_clEvEUlffE_EESt5arrayIPcLm3EEEEviT0_T1_)
        .other          _ZN2at6native29vectorized_elementwise_kernelILi2ENS0_13BinaryFunctorIfffZZZNS0_17atan2_kernel_cudaERNS_18TensorIteratorBaseEENKUlvE_clEvENKUlvE0_clEvEUlffE_EESt5arrayIPcLm3EEEEviT0_T1_,@"STO_CUDA_ENTRY STV_DEFAULT"
_ZN2at6native29vectorized_elementwise_kernelILi2ENS0_13BinaryFunctorIfffZZZNS0_17atan2_kernel_cudaERNS_18TensorIteratorBaseEENKUlvE_clEvENKUlvE0_clEvEUlffE_EESt5arrayIPcLm3EEEEviT0_T1_:
.text._ZN2at6native29vectorized_elementwise_kernelILi2ENS0_13BinaryFunctorIfffZZZNS0_17atan2_kernel_cudaERNS_18TensorIteratorBaseEENKUlvE_clEvENKUlvE0_clEvEUlffE_EESt5arrayIPcLm3EEEEviT0_T1_:
        /* <DEDUP_REMOVED lines=10> */
[----:B------:R-:W-:Y:S01]  /*00a0*/  HFMA2 R26, -RZ, RZ, 0, 0 ;  /* 0x00000000ff1a7431 */ /* 0x000fe200000001ff */
[----:B------:R-:W-:Y:S02]  /*00b0*/  CS2R R24, SRZ ;  /* 0x0000000000187805 */ /* 0x000fe4000001ff00 */
[----:B------:R-:W-:Y:S01]  /*00c0*/  MOV R16, RZ ;  /* 0x000000ff00107202 */ /* 0x000fe20000000f00 */
[----:B------:R-:W-:-:S03]  /*00d0*/  HFMA2 R29, -RZ, RZ, 0, 0 ;  /* 0x00000000ff1d7431 */ /* 0x000fc600000001ff */
[----:B------:R-:W2:Y:S08]  /*00e0*/  LDC.64 R20, c[0x0][0x398] ;  /* 0x0000e600ff147b82 */ /* 0x000eb00000000a00 */
[----:B------:R-:W3:Y:S08]  /*00f0*/  LDC.64 R6, c[0x0][0x390] ;  /* 0x0000e400ff067b82 */ /* 0x000ef00000000a00 */
[----:B------:R-:W4:Y:S01]  /*0100*/  LDC.64 R4, c[0x0][0x398] ;  /* 0x0000e600ff047b82 */ /* 0x000f220000000a00 */
[----:B0-----:R-:W-:-:S07]  /*0110*/  ISETP.GE.U32.AND P2, PT, R0, R27, PT ;  /* 0x0000001b0000720c */ /* 0x001fce0003f46070 */
[----:B------:R-:W0:Y:S01]  /*0120*/  LDC.64 R32, c[0x0][0x390] ;  /* 0x0000e400ff207b82 */ /* 0x000e220000000a00 */
[----:B------:R-:W-:-:S07]  /*0130*/  MOV R30, R0 ;  /* 0x00000000001e7202 */ /* 0x000fce0000000f00 */
[----:B------:R-:W3:Y:S01]  /*0140*/  LDC.64 R34, c[0x0][0x398] ;  /* 0x0000e600ff227b82 */ /* 0x000ee20000000a00 */
[----:B------:R-:W-:Y:S02]  /*0150*/  @!P2 IADD3 R0, PT, PT, R30, 0x80, RZ ;  /* 0x000000801e00a810 */ /* 0x000fe40007ffe0ff */
[----:B------:R-:W-:Y:S02]  /*0160*/  @!P2 IADD3 R19, PT, PT, R3, R30, RZ ;  /* 0x0000001e0313a210 */ /* 0x000fe40007ffe0ff */
[----:B------:R-:W-:-:S03]  /*0170*/  ISETP.GE.U32.AND P3, PT, R0, R27, PT ;  /* 0x0000001b0000720c */ /* 0x000fc60003f66070 */
[----:B------:R-:W4:Y:S01]  /*0180*/  LDC.64 R10, c[0x0][0x390] ;  /* 0x0000e400ff0a7b82 */ /* 0x000f220000000a00 */
[----:B-1----:R-:W-:-:S04]  /*0190*/  @!P2 IMAD.WIDE.U32 R12, R19, 0x4, R12 ;  /* 0x00000004130ca825 */ /* 0x002fc800078e000c */
[----:B--2---:R-:W-:Y:S01]  /*01a0*/  @!P2 IMAD.WIDE.U32 R20, R19, 0x4, R20 ;  /* 0x000000041314a825 */ /* 0x004fe200078e0014 */
[----:B------:R-:W5:Y:S02]  /*01b0*/  @!P2 LDG.E R29, desc[UR4][R12.64] ;  /* 0x000000040c1da981 */ /* 0x000f64000c1e1900 */
[----:B------:R-:W1:Y:S02]  /*01c0*/  LDC.64 R8, c[0x0][0x398] ;  /* 0x0000e600ff087b82 */ /* 0x000e640000000a00 */
[----:B------:R2:W5:Y:S01]  /*01d0*/  @!P2 LDG.E R16, desc[UR4][R20.64] ;  /* 0x000000041410a981 */ /* 0x000562000c1e1900 */
[----:B------:R-:W-:Y:S02]  /*01e0*/  @!P3 IADD3 R23, PT, PT, R3, R0, RZ ;  /* 0x000000000317b210 */ /* 0x000fe40007ffe0ff */
[----:B------:R-:W-:-:S03]  /*01f0*/  @!P3 IADD3 R0, PT, PT, R0, 0x80, RZ ;  /* 0x000000800000b810 */ /* 0x000fc60007ffe0ff */
[----:B------:R-:W1:Y:S01]  /*0200*/  LDC.64 R36, c[0x0][0x398] ;  /* 0x0000e600ff247b82 */ /* 0x000e620000000a00 */
[----:B0-----:R-:W-:Y:S01]  /*0210*/  @!P3 IMAD.WIDE.U32 R32, R23, 0x4, R32 ;  /* 0x000000041720b825 */ /* 0x001fe200078e0020 */
[----:B------:R-:W-:-:S03]  /*0220*/  ISETP.GE.U32.AND P4, PT, R0, R27, PT ;  /* 0x0000001b0000720c */ /* 0x000fc60003f86070 */
[----:B---3--:R-:W-:Y:S01]  /*0230*/  @!P3 IMAD.WIDE.U32 R34, R23, 0x4, R34 ;  /* 0x000000041722b825 */ /* 0x008fe200078e0022 */
[----:B------:R0:W5:Y:S04]  /*0240*/  @!P3 LDG.E R26, desc[UR4][R32.64] ;  /* 0x00000004201ab981 */ /* 0x000168000c1e1900 */
[----:B------:R3:W5:Y:S05]  /*0250*/  @!P3 LDG.E R25, desc[UR4][R34.64] ;  /* 0x000000042219b981 */ /* 0x00076a000c1e1900 */
[----:B------:R-:W-:-:S02]  /*0260*/  @!P4 IADD3 R15, PT, PT, R3, R0, RZ ;  /* 0x00000000030fc210 */ /* 0x000fc40007ffe0ff */
[----:B------:R-:W-:Y:S02]  /*0270*/  CS2R R22, SRZ ;  /* 0x0000000000167805 */ /* 0x000fe4000001ff00 */
[----:B------:R-:W-:Y:S02]  /*0280*/  @!P4 IADD3 R0, PT, PT, R0, 0x80, RZ ;  /* 0x000000800000c810 */ /* 0x000fe40007ffe0ff */
[----:B--2---:R-:W-:Y:S01]  /*0290*/  CS2R R20, SRZ ;  /* 0x0000000000147805 */ /* 0x004fe2000001ff00 */
[----:B0-----:R-:W0:Y:S01]  /*02a0*/  LDC.64 R32, c[0x0][0x390] ;  /* 0x0000e400ff207b82 */ /* 0x001e220000000a00 */
[----:B------:R-:W-:-:S07]  /*02b0*/  ISETP.GE.U32.AND P5, PT, R0, R27, PT ;  /* 0x0000001b0000720c */ /* 0x000fce0003fa6070 */
[----:B---3--:R-:W2:Y:S06]  /*02c0*/  LDC.64 R34, c[0x0][0x390] ;  /* 0x0000e400ff227b82 */ /* 0x008eac0000000a00 */
[----:B------:R-:W-:Y:S01]  /*02d0*/  @!P5 IADD3 R17, PT, PT, R3, R0, RZ ;  /* 0x000000000311d210 */ /* 0x000fe20007ffe0ff */
[----:B------:R-:W-:-:S05]  /*02e0*/  @!P5 VIADD R0, R0, 0x80 ;  /* 0x000000800000d836 */ /* 0x000fca0000000000 */
[----:B------:R-:W-:-:S13]  /*02f0*/  ISETP.GE.U32.AND P0, PT, R0, R27, PT ;  /* 0x0000001b0000720c */ /* 0x000fda0003f06070 */
[----:B------:R-:W-:Y:S02]  /*0300*/  @!P0 IADD3 R19, PT, PT, R3, R0, RZ ;  /* 0x0000000003138210 */ /* 0x000fe40007ffe0ff */
[----:B------:R-:W-:-:S04]  /*0310*/  @!P0 IADD3 R0, PT, PT, R0, 0x80, RZ ;  /* 0x0000008000008810 */ /* 0x000fc80007ffe0ff */
[----:B------:R-:W-:Y:S01]  /*0320*/  ISETP.GE.U32.AND P1, PT, R0, R27, PT ;  /* 0x0000001b0000720c */ /* 0x000fe20003f26070 */
[----:B------:R-:W-:-:S04]  /*0330*/  @!P5 IMAD.WIDE.U32 R6, R17, 0x4, R6 ;  /* 0x000000041106d825 */ /* 0x000fc800078e0006 */
[----:B----4-:R-:W-:Y:S01]  /*0340*/  @!P5 IMAD.WIDE.U32 R4, R17, 0x4, R4 ;  /* 0x000000041104d825 */ /* 0x010fe200078e0004 */
[----:B------:R3:W5:Y:S03]  /*0350*/  @!P5 LDG.E R22, desc[UR4][R6.64] ;  /* 0x000000040616d981 */ /* 0x000766000c1e1900 */
[----:B------:R-:W-:Y:S01]  /*0360*/  @!P4 IMAD.WIDE.U32 R10, R15, 0x4, R10 ;  /* 0x000000040f0ac825 */ /* 0x000fe200078e000a */
[----:B------:R-:W5:Y:S03]  /*0370*/  @!P5 LDG.E R21, desc[UR4][R4.64] ;  /* 0x000000040415d981 */ /* 0x000f66000c1e1900 */
[----:B------:R-:W-:Y:S01]  /*0380*/  @!P1 IADD3 R17, PT, PT, R3, R0, RZ ;  /* 0x0000000003119210 */ /* 0x000fe20007ffe0ff */
[----:B------:R-:W-:Y:S01]  /*0390*/  @!P1 VIADD R0, R0, 0x80 ;  /* 0x0000008000009836 */ /* 0x000fe20000000000 */
[----:B------:R-:W5:Y:S01]  /*03a0*/  @!P4 LDG.E R24, desc[UR4][R10.64] ;  /* 0x000000040a18c981 */ /* 0x000f62000c1e1900 */
[----:B-1----:R-:W-:Y:S01]  /*03b0*/  @!P4 IMAD.WIDE.U32 R8, R15, 0x4, R8 ;  /* 0x000000040f08c825 */ /* 0x002fe200078e0008 */
[----:B---3--:R-:W1:Y:S02]  /*03c0*/  LDC.64 R6, c[0x0][0x390] ;  /* 0x0000e400ff067b82 */ /* 0x008e640000000a00 */
[----:B------:R-:W-:-:S02]  /*03d0*/  ISETP.GE.U32.AND P3, PT, R0, R27, PT ;  /* 0x0000001b0000720c */ /* 0x000fc40003f66070 */
[----:B------:R3:W5:Y:S04]  /*03e0*/  @!P4 LDG.E R23, desc[UR4][R8.64] ;  /* 0x000000040817c981 */ /* 0x000768000c1e1900 */
[----:B------:R-:W4:Y:S08]  /*03f0*/  LDC.64 R14, c[0x0][0x390] ;  /* 0x0000e400ff0e7b82 */ /* 0x000f300000000a00 */
[----:B---3--:R-:W3:Y:S01]  /*0400*/  LDC.64 R8, c[0x0][0x398] ;  /* 0x0000e600ff087b82 */ /* 0x008ee20000000a00 */
[----:B------:R-:W-:-:S02]  /*0410*/  @!P3 IADD3 R13, PT, PT, R3, R0, RZ ;  /* 0x00000000030db210 */ /* 0x000fc40007ffe0ff */
[----:B------:R-:W-:-:S05]  /*0420*/  @!P3 IADD3 R0, PT, PT, R0, 0x80, RZ ;  /* 0x000000800000b810 */ /* 0x000fca0007ffe0ff */
[----:B------:R-:W0:Y:S01]  /*0430*/  LDC.64 R4, c[0x0][0x398] ;  /* 0x0000e600ff047b82 */ /* 0x000e220000000a00 */
[----:B------:R-:W-:-:S07]  /*0440*/  ISETP.GE.U32.AND P2, PT, R0, R27, PT ;  /* 0x0000001b0000720c */ /* 0x000fce0003f46070 */
[----:B------:R-:W0:Y:S01]  /*0450*/  LDC.64 R10, c[0x0][0x398] ;  /* 0x0000e600ff0a7b82 */ /* 0x000e220000000a00 */
[----:B----4-:R-:W-:-:S04]  /*0460*/  @!P0 IMAD.WIDE.U32 R14, R19, 0x4, R14 ;  /* 0x00000004130e8825 */ /* 0x010fc800078e000e */
[----:B------:R-:W-:Y:S01]  /*0470*/  HFMA2 R2, -RZ, RZ, 0, 0 ;  /* 0x00000000ff027431 */ /* 0x000fe200000001ff */
[----:B------:R-:W-:Y:S01]  /*0480*/  @!P2 IADD3 R31, PT, PT, R3, R0, RZ ;  /* 0x00000000031fa210 */ /* 0x000fe20007ffe0ff */
[----:B------:R4:W5:Y:S01]  /*0490*/  @!P0 LDG.E R20, desc[UR4][R14.64] ;  /* 0x000000040e148981 */ /* 0x000962000c1e1900 */
[----:B--2---:R-:W-:-:S04]  /*04a0*/  @!P1 IMAD.WIDE.U32 R34, R17, 0x4, R34 ;  /* 0x0000000411229825 */ /* 0x004fc800078e0022 */
[----:B---3--:R-:W-:Y:S01]  /*04b0*/  @!P1 IMAD.WIDE.U32 R8, R17, 0x4, R8 ;  /* 0x0000000411089825 */ /* 0x008fe200078e0008 */
[----:B------:R-:W-:Y:S01]  /*04c0*/  MOV R17, RZ ;  /* 0x000000ff00117202 */ /* 0x000fe20000000f00 */
[----:B------:R2:W5:Y:S02]  /*04d0*/  @!P1 LDG.E R2, desc[UR4][R34.64] ;  /* 0x0000000422029981 */ /* 0x000564000c1e1900 */
[----:B-1----:R-:W-:Y:S01]  /*04e0*/  @!P3 IMAD.WIDE.U32 R6, R13, 0x4, R6 ;  /* 0x000000040d06b825 */ /* 0x002fe200078e0006 */
[----:B----4-:R-:W-:-:S03]  /*04f0*/  CS2R R14, SRZ ;  /* 0x00000000000e7805 */ /* 0x010fc6000001ff00 */
[----:B0-----:R-:W-:Y:S01]  /*0500*/  @!P3 IMAD.WIDE.U32 R4, R13, 0x4, R4 ;  /* 0x000000040d04b825 */ /* 0x001fe200078e0004 */
[----:B------:R-:W-:-:S03]  /*0510*/  CS2R R12, SRZ ;  /* 0x00000000000c7805 */ /* 0x000fc6000001ff00 */
[C---:B------:R-:W-:Y:S01]  /*0520*/  @!P2 IMAD.WIDE.U32 R32, R31.reuse, 0x4, R32 ;  /* 0x000000041f20a825 */ /* 0x040fe200078e0020 */
[----:B------:R2:W5:Y:S03]  /*0530*/  @!P3 LDG.E R15, desc[UR4][R4.64] ;  /* 0x00000004040fb981 */ /* 0x000566000c1e1900 */
[----:B------:R-:W-:Y:S01]  /*0540*/  @!P2 IMAD.WIDE.U32 R10, R31, 0x4, R10 ;  /* 0x000000041f0aa825 */ /* 0x000fe200078e000a */
[----:B------:R2:W5:Y:S04]  /*0550*/  @!P1 LDG.E R13, desc[UR4][R8.64] ;  /* 0x00000004080d9981 */ /* 0x000568000c1e1900 */
[----:B------:R2:W5:Y:S04]  /*0560*/  @!P3 LDG.E R12, desc[UR4][R6.64] ;  /* 0x00000004060cb981 */ /* 0x000568000c1e1900 */
[----:B------:R2:W5:Y:S04]  /*0570*/  @!P2 LDG.E R14, desc[UR4][R32.64] ;  /* 0x00000004200ea981 */ /* 0x000568000c1e1900 */
[----:B------:R2:W5:Y:S01]  /*0580*/  @!P2 LDG.E R17, desc[UR4][R10.64] ;  /* 0x000000040a11a981 */ /* 0x000562000c1e1900 */
[----:B------:R-:W-:Y:S01]  /*0590*/  @!P0 IMAD.WIDE.U32 R36, R19, 0x4, R36 ;  /* 0x0000000413248825 */ /* 0x000fe200078e0024 */
[----:B------:R-:W-:-:S06]  /*05a0*/  MOV R19, RZ ;  /* 0x000000ff00137202 */ /* 0x000fcc0000000f00 */
[----:B------:R2:W5:Y:S01]  /*05b0*/  @!P0 LDG.E R19, desc[UR4][R36.64] ;  /* 0x0000000424138981 */ /* 0x000562000c1e1900 */
[----:B------:R-:W-:Y:S01]  /*05c0*/  ISETP.GE.U32.AND P0, PT, R30, R27, PT ;  /* 0x0000001b1e00720c */ /* 0x000fe20003f06070 */
[----:B------:R-:W-:-:S12]  /*05d0*/  BSSY.RECONVERGENT B2, `(.L_x_12366) ;  /* 0x000002f000027945 */ /* 0x000fd80003800200 */
[----:B--2---:R-:W-:Y:S05]  /*05e0*/  @P0 BRA `(.L_x_12367) ;  /* 0x0000000000b40947 */ /* 0x004fea0003800000 */
        /* <DEDUP_REMOVED lines=16> */
[----:B------:R-:W-:Y:S05]  /*06f0*/  CALL.REL.NOINC `($__internal_40_$__cuda_sm3x_div_rn_ftz_f32_slowpath) ;  /* 0x0000003000dc7944 */ /* 0x000fea0003c00000 */
.L_x_12369:
[----:B------:R-:W-:Y:S05]  /*0700*/  BSYNC.RECONVERGENT B3 ;  /* 0x0000000000037941 */ /* 0x000fea0003800200 */
.L_x_12368:
        /* <DEDUP_REMOVED lines=27> */
.L_x_12367:
[----:B------:R-:W-:Y:S05]  /*08c0*/  BSYNC.RECONVERGENT B2 ;  /* 0x0000000000027941 */ /* 0x000fea0003800200 */
.L_x_12366:
[----:B------:R-:W-:Y:S01]  /*08d0*/  IADD3 R18, PT, PT, R30, 0x80, RZ ;  /* 0x000000801e127810 */ /* 0x000fe20007ffe0ff */
[----:B------:R-:W-:Y:S03]  /*08e0*/  BSSY.RECONVERGENT B2, `(.L_x_12370) ;  /* 0x0000030000027945 */ /* 0x000fe60003800200 */
[----:B------:R-:W-:-:S13]  /*08f0*/  ISETP.GE.U32.AND P0, PT, R18, R27, PT ;  /* 0x0000001b1200720c */ /* 0x000fda0003f06070 */
        /* <DEDUP_REMOVED lines=18> */
.L_x_12373:
[----:B------:R-:W-:Y:S05]  /*0a20*/  BSYNC.RECONVERGENT B3 ;  /* 0x0000000000037941 */ /* 0x000fea0003800200 */
.L_x_12372:
        /* <DEDUP_REMOVED lines=26> */
[----:B------:R-:W-:-:S07]  /*0bd0*/  FSEL R25, R25, R26, P0 ;  /* 0x0000001a19197208 */ /* 0x000fce0000000000 */
.L_x_12371:
[----:B------:R-:W-:Y:S05]  /*0be0*/  BSYNC.RECONVERGENT B2 ;  /* 0x0000000000027941 */ /* 0x000fea0003800200 */
.L_x_12370:
[----:B------:R-:W-:Y:S01]  /*0bf0*/  VIADD R0, R30, 0x100 ;  /* 0x000001001e007836 */ /* 0x000fe20000000000 */
[----:B------:R-:W-:Y:S04]  /*0c00*/  BSSY.RECONVERGENT B2, `(.L_x_12374) ;  /* 0x0000030000027945 */ /* 0x000fe80003800200 */
        /* <DEDUP_REMOVED lines=19> */
.L_x_12377:
[----:B------:R-:W-:Y:S05]  /*0d40*/  BSYNC.RECONVERGENT B3 ;  /* 0x0000000000037941 */ /* 0x000fea0003800200 */
.L_x_12376:
        /* <DEDUP_REMOVED lines=27> */
.L_x_12375:
[----:B------:R-:W-:Y:S05]  /*0f00*/  BSYNC.RECONVERGENT B2 ;  /* 0x0000000000027941 */ /* 0x000fea0003800200 */
.L_x_12374:
        /* <DEDUP_REMOVED lines=21> */
.L_x_12381:
[----:B------:R-:W-:Y:S05]  /*1060*/  BSYNC.RECONVERGENT B3 ;  /* 0x0000000000037941 */ /* 0x000fea0003800200 */
.L_x_12380:
        /* <DEDUP_REMOVED lines=27> */
.L_x_12379:
[----:B------:R-:W-:Y:S05]  /*1220*/  BSYNC.RECONVERGENT B2 ;  /* 0x0000000000027941 */ /* 0x000fea0003800200 */
.L_x_12378:
        /* <DEDUP_REMOVED lines=21> */
.L_x_12385:
[----:B------:R-:W-:Y:S05]  /*1380*/  BSYNC.RECONVERGENT B3 ;  /* 0x0000000000037941 */ /* 0x000fea0003800200 */
.L_x_12384:
        /* <DEDUP_REMOVED lines=27> */
.L_x_12383:
[----:B------:R-:W-:Y:S05]  /*1540*/  BSYNC.RECONVERGENT B2 ;  /* 0x0000000000027941 */ /* 0x000fea0003800200 */
.L_x_12382:
        /* <DEDUP_REMOVED lines=20> */
[----:B------:R-:W-:Y:S05]  /*1690*/  CALL.REL.NOINC `($__internal_40_$__cuda_sm3x_div_rn_ftz_f32_slowpath) ;  /* 0x0000002000f47944 */ /* 0x000fea0003c00000 */
.L_x_12389:
[----:B------:R-:W-:Y:S05]  /*16a0*/  BSYNC.RECONVERGENT B3 ;  /* 0x0000000000037941 */ /* 0x000fea0003800200 */
.L_x_12388:
        /* <DEDUP_REMOVED lines=27> */
.L_x_12387:
[----:B------:R-:W-:Y:S05]  /*1860*/  BSYNC.RECONVERGENT B2 ;  /* 0x0000000000027941 */ /* 0x000fea0003800200 */
.L_x_12386:
        /* <DEDUP_REMOVED lines=21> */
.L_x_12393:
[----:B------:R-:W-:Y:S05]  /*19c0*/  BSYNC.RECONVERGENT B3 ;  /* 0x0000000000037941 */ /* 0x000fea0003800200 */
.L_x_12392:
        /* <DEDUP_REMOVED lines=27> */
.L_x_12391:
[----:B------:R-:W-:Y:S05]  /*1b80*/  BSYNC.RECONVERGENT B2 ;  /* 0x0000000000027941 */ /* 0x000fea0003800200 */
.L_x_12390:
        /* <DEDUP_REMOVED lines=21> */
.L_x_12397:
[----:B------:R-:W-:Y:S05]  /*1ce0*/  BSYNC.RECONVERGENT B3 ;  /* 0x0000000000037941 */ /* 0x000fea0003800200 */
.L_x_12396:
[----:B------:R-:W-:Y:S02]  /*1cf0*/  HFMA2 R5, -RZ, RZ, 0.89990234375, 10328 ;  /* 0x3b33710bff057431 */ /* 0x000fe400000001ff */
[----:B------:R-:W-:Y:S01]  /*1d00*/  FMUL.FTZ R4, R0, R0 ;  /* 0x0000000000047220 */ /* 0x000fe20000410000 */
[----:B------:R-:W-:Y:S02]  /*1d10*/  MOV R7, 0x3f6ee581 ;  /* 0x3f6ee58100077802 */ /* 0x000fe40000000f00 */
[C---:B------:R-:W-:Y:S01]  /*1d20*/  ISETP.GE.AND P0, PT, R17.reuse, RZ, PT ;  /* 0x000000ff1100720c */ /* 0x040fe20003f06270 */
[C---:B------:R-:W-:Y:S01]  /*1d30*/  FFMA.FTZ R5, R4.reuse, R5, -0.015681877732276916504 ;  /* 0xbc80774804057423 */ /* 0x040fe20000010005 */
[----:B------:R-:W-:Y:S02]  /*1d40*/  FSETP.NEU.FTZ.AND P3, PT, |R17|, |R14|, PT ;  /* 0x4000000e1100720b */ /* 0x000fe40003f7d200 */
        /* <DEDUP_REMOVED lines=15> */
[----:B------:R-:W-:Y:S01]  /*1e40*/  @!P3 FSEL R5, R0, 0.78539818525314331055, !P0 ;  /* 0x3f490fdb0005b808 */ /* 0x000fe20004000000 */
[----:B------:R-:W-:Y:S01]  /*1e50*/  FADD.FTZ R0, |R17|, |R14| ;  /* 0x4000000e11007221 */ /* 0x000fe20000010200 */
[----:B------:R-:W-:-:S04]  /*1e60*/  @!P1 FSEL R5, RZ, 3.1415927410125732422, P0 ;  /* 0x40490fdbff059808 */ /* 0x000fc80000000000 */
[----:B------:R-:W-:Y:S02]  /*1e70*/  FSETP.NAN.FTZ.AND P0, PT, |R0|, |R0|, PT ;  /* 0x400000000000720b */ /* 0x000fe40003f18200 */
[----:B------:R-:W-:-:S04]  /*1e80*/  LOP3.LUT R5, R5, 0x80000000, R14, 0xb8, !PT ;  /* 0x8000000005057812 */ /* 0x000fc800078eb80e */
[----:B------:R-:W-:-:S07]  /*1e90*/  FSEL R0, R0, R5, P0 ;  /* 0x0000000500007208 */ /* 0x000fce0000000000 */
.L_x_12395:
[----:B------:R-:W-:Y:S05]  /*1ea0*/  BSYNC.RECONVERGENT B2 ;  /* 0x0000000000027941 */ /* 0x000fea0003800200 */
.L_x_12394:
        /* <DEDUP_REMOVED lines=9> */
[----:B-----5:R0:W-:Y:S07]  /*1f40*/  STG.E desc[UR4][R4.64], R16 ;  /* 0x0000001004007986 */ /* 0x0201ee000c101904 */
[----:B------:R-:W-:Y:S05]  /*1f50*/  @P0 BRA `(.L_x_12401) ;  /* 0x0000000000300947 */ /* 0x000fea0003800000 */
[----:B0-----:R-:W0:Y:S01]  /*1f60*/  LDC.64 R4, c[0x0][0x388] ;  /* 0x0000e200ff047b82 */ /* 0x001e220000000a00 */
[----:B------:R-:W-:Y:S01]  /*1f70*/  IMAD.IADD R7, R3, 0x1, R30 ;  /* 0x0000000103077824 */ /* 0x000fe200078e021e */
[----:B------:R-:W-:-:S03]  /*1f80*/  IADD3 R30, PT, PT, R30, 0x80, RZ ;  /* 0x000000801e1e7810 */ /* 0x000fc60007ffe0ff */
[----:B0-----:R-:W-:-:S05]  /*1f90*/  IMAD.WIDE.U32 R4, R7, 0x4, R4 ;  /* 0x0000000407047825 */ /* 0x001fca00078e0004 */
[----:B------:R0:W-:Y:S02]  /*1fa0*/  STG.E desc[UR4][R4.64], R25 ;  /* 0x0000001904007986 */ /* 0x0001e4000c101904 */
.L_x_12400:
[----:B------:R-:W-:-:S13]  /*1fb0*/  ISETP.GE.U32.AND P0, PT, R30, R27, PT ;  /* 0x0000001b1e00720c */ /* 0x000fda0003f06070 */
[----:B------:R-:W-:Y:S05]  /*1fc0*/  @P0 BRA `(.L_x_12402) ;  /* 0x0000000000300947 */ /* 0x000fea0003800000 */
[----:B0-----:R-:W0:Y:S01]  /*1fd0*/  LDC.64 R4, c[0x0][0x388] ;  /* 0x0000e200ff047b82 */ /* 0x001e220000000a00 */
[----:B------:R-:W-:Y:S02]  /*1fe0*/  IADD3 R7, PT, PT, R3, R30, RZ ;  /* 0x0000001e03077210 */ /* 0x000fe40007ffe0ff */
[----:B------:R-:W-:-:S03]  /*1ff0*/  IADD3 R30, PT, PT, R30, 0x80, RZ ;  /* 0x000000801e1e7810 */ /* 0x000fc60007ffe0ff */
[----:B0-----:R-:W-:-:S05]  /*2000*/  IMAD.WIDE.U32 R4, R7, 0x4, R4 ;  /* 0x0000000407047825 */ /* 0x001fca00078e0004 */
[----:B-----5:R1:W-:Y:S02]  /*2010*/  STG.E desc[UR4][R4.64], R23 ;  /* 0x0000001704007986 */ /* 0x0203e4000c101904 */
.L_x_12401:
[----:B------:R-:W-:-:S13]  /*2020*/  ISETP.GE.U32.AND P0, PT, R30, R27, PT ;  /* 0x0000001b1e00720c */ /* 0x000fda0003f06070 */
[----:B------:R-:W-:Y:S05]  /*2030*/  @P0 BRA `(.L_x_12403) ;  /* 0x0000000000300947 */ /* 0x000fea0003800000 */
[----:B01----:R-:W0:Y:S01]  /*2040*/  LDC.64 R4, c[0x0][0x388] ;  /* 0x0000e200ff047b82 */ /* 0x003e220000000a00 */
[----:B------:R-:W-:Y:S02]  /*2050*/  IADD3 R7, PT, PT, R3, R30, RZ ;  /* 0x0000001e03077210 */ /* 0x000fe40007ffe0ff */
[----:B------:R-:W-:-:S03]  /*2060*/  IADD3 R30, PT, PT, R30, 0x80, RZ ;  /* 0x000000801e1e7810 */ /* 0x000fc60007ffe0ff */
[----:B0-----:R-:W-:-:S05]  /*2070*/  IMAD.WIDE.U32 R4, R7, 0x4, R4 ;  /* 0x0000000407047825 */ /* 0x001fca00078e0004 */
[----:B------:R1:W-:Y:S02]  /*2080*/  STG.E desc[UR4][R4.64], R21 ;  /* 0x0000001504007986 */ /* 0x0003e4000c101904 */
.L_x_12402:
[----:B------:R-:W-:-:S13]  /*2090*/  ISETP.GE.U32.AND P0, PT, R30, R27, PT ;  /* 0x0000001b1e00720c */ /* 0x000fda0003f06070 */
[----:B------:R-:W-:Y:S05]  /*20a0*/  @P0 BRA `(.L_x_12404) ;  /* 0x0000000000340947 */ /* 0x000fea0003800000 */
[----:B01----:R-:W0:Y:S01]  /*20b0*/  LDC.64 R4, c[0x0][0x388] ;  /* 0x0000e200ff047b82 */ /* 0x003e220000000a00 */
[----:B------:R-:W-:Y:S02]  /*20c0*/  IADD3 R7, PT, PT, R3, R30, RZ ;  /* 0x0000001e03077210 */ /* 0x000fe40007ffe0ff */
[----:B------:R-:W-:-:S03]  /*20d0*/  IADD3 R30, PT, PT, R30, 0x80, RZ ;  /* 0x000000801e1e7810 */ /* 0x000fc60007ffe0ff */
[----:B0-----:R-:W-:-:S05]  /*20e0*/  IMAD.WIDE.U32 R4, R7, 0x4, R4 ;  /* 0x0000000407047825 */ /* 0x001fca00078e0004 */
[----:B-----5:R2:W-:Y:S02]  /*20f0*/  STG.E desc[UR4][R4.64], R19 ;  /* 0x0000001304007986 */ /* 0x0205e4000c101904 */
.L_x_12403:
[----:B------:R-:W-:-:S13]  /*2100*/  ISETP.GE.U32.AND P0, PT, R30, R27, PT ;  /* 0x0000001b1e00720c */ /* 0x000fda0003f06070 */
[----:B------:R-:W-:Y:S05]  /*2110*/  @P0 BREAK.RELIABLE B1 ;  /* 0x0000000000010942 */ /* 0x000fea0003800100 */
[----:B------:R-:W-:Y:S05]  /*2120*/  @P0 BRA `(.L_x_12405) ;  /* 0x0000000000300947 */ /* 0x000fea0003800000 */
[----:B012---:R-:W0:Y:S01]  /*2130*/  LDC.64 R4, c[0x0][0x388] ;  /* 0x0000e200ff047b82 */ /* 0x007e220000000a00 */
[----:B------:R-:W-:Y:S01]  /*2140*/  IADD3 R7, PT, PT, R3, R30, RZ ;  /* 0x0000001e03077210 */ /* 0x000fe20007ffe0ff */
[----:B------:R-:W-:-:S04]  /*2150*/  VIADD R30, R30, 0x80 ;  /* 0x000000801e1e7836 */ /* 0x000fc80000000000 */
[----:B0-----:R-:W-:-:S05]  /*2160*/  IMAD.WIDE.U32 R4, R7, 0x4, R4 ;  /* 0x0000000407047825 */ /* 0x001fca00078e0004 */
[----:B------:R2:W-:Y:S02]  /*2170*/  STG.E desc[UR4][R4.64], R2 ;  /* 0x0000000204007986 */ /* 0x0005e4000c101904 */
.L_x_12404:
[----:B------:R-:W-:Y:S05]  /*2180*/  BSYNC.RELIABLE B1 ;  /* 0x0000000000017941 */ /* 0x000fea0003800100 */
.L_x_12399:
[----:B------:R-:W-:-:S13]  /*2190*/  ISETP.GE.U32.AND P0, PT, R30, R27, PT ;  /* 0x0000001b1e00720c */ /* 0x000fda0003f06070 */
[----:B012---:R-:W0:Y:S01]  /*21a0*/  @!P0 LDC.64 R4, c[0x0][0x388] ;  /* 0x0000e200ff048b82 */ /* 0x007e220000000a00 */
[----:B------:R-:W-:Y:S02]  /*21b0*/  @!P0 IADD3 R7, PT, PT, R3, R30, RZ ;  /* 0x0000001e03078210 */ /* 0x000fe40007ffe0ff */
[----:B------:R-:W-:-:S03]  /*21c0*/  @!P0 IADD3 R30, PT, PT, R30, 0x80, RZ ;  /* 0x000000801e1e8810 */ /* 0x000fc60007ffe0ff */
[----:B0-----:R-:W-:-:S05]  /*21d0*/  @!P0 IMAD.WIDE.U32 R4, R7, 0x4, R4 ;  /* 0x0000000407048825 */ /* 0x001fca00078e0004 */
[----:B-----5:R3:W-:Y:S02]  /*21e0*/  @!P0 STG.E desc[UR4][R4.64], R12 ;  /* 0x0000000c04008986 */ /* 0x0207e4000c101904 */
.L_x_12405:
[----:B------:R-:W-:Y:S05]  /*21f0*/  BSYNC.RECONVERGENT B0 ;  /* 0x0000000000007941 */ /* 0x000fea0003800200 */
.L_x_12398:
[----:B------:R-:W-:Y:S05]  /*2200*/  WARPSYNC.ALL ;  /* 0x0000000000007948 */ /* 0x000fea0003800000 */
[----:B------:R-:W-:-:S13]  /*2210*/  ISETP.GE.U32.AND P0, PT, R30, R27, PT ;  /* 0x0000001b1e00720c */ /* 0x000fda0003f06070 */
[----:B------:R-:W-:Y:S05]  /*2220*/  @P0 EXIT ;  /* 0x000000000000094d */ /* 0x000fea0003800000 */
[----:B0123--:R-:W0:Y:S01]  /*2230*/  LDC.64 R4, c[0x0][0x388] ;  /* 0x0000e200ff047b82 */ /* 0x00fe220000000a00 */
[----:B------:R-:W-:-:S05]  /*2240*/  IADD3 R3, PT, PT, R3, R30, RZ ;  /* 0x0000001e03037210 */ /* 0x000fca0007ffe0ff */
[----:B0-----:R-:W-:-:S05]  /*2250*/  IMAD.WIDE.U32 R2, R3, 0x4, R4 ;  /* 0x0000000403027825 */ /* 0x001fca00078e0004 */
[----:B------:R-:W-:Y:S01]  /*2260*/  STG.E desc[UR4][R2.64], R0 ;  /* 0x0000000002007986 */ /* 0x000fe2000c101904 */
[----:B------:R-:W-:Y:S05]  /*2270*/  EXIT ;  /* 0x000000000000794d */ /* 0x000fea0003800000 */
.L_x_12365:
        /* <DEDUP_REMOVED lines=8> */
[----:B------:R-:W-:-:S03]  /*2300*/  IMAD.WIDE.U32 R6, R2, 0x8, R6 ;  /* 0x0000000802067825 */ /* 0x000fc600078e0006 */
[----:B------:R-:W5:Y:S04]  /*2310*/  LDG.E.64 R18, desc[UR4][R4.64+0x800] ;  /* 0x0008000404127981 */ /* 0x000f68000c1e1b00 */
[----:B------:R-:W3:Y:S04]  /*2320*/  LDG.E.64 R14, desc[UR4][R6.64] ;  /* 0x00000004060e7981 */ /* 0x000ee8000c1e1b00 */
[----:B------:R-:W5:Y:S04]  /*2330*/  LDG.E.64 R22, desc[UR4][R6.64+0x400] ;  /* 0x0004000406167981 */ /* 0x000f68000c1e1b00 */
[----:B------:R-:W5:Y:S04]  /*2340*/  LDG.E.64 R24, desc[UR4][R6.64+0x800] ;  /* 0x0008000406187981 */ /* 0x000f68000c1e1b00 */
[----:B------:R-:W5:Y:S04]  /*2350*/  LDG.E.64 R26, desc[UR4][R6.64+0xc00] ;  /* 0x000c0004061a7981 */ /* 0x000f68000c1e1b00 */
[----:B------:R0:W5:Y:S01]  /*2360*/  LDG.E.64 R20, desc[UR4][R4.64+0xc00] ;  /* 0x000c000404147981 */ /* 0x000162000c1e1b00 */
[----:B------:R-:W-:Y:S01]  /*2370*/  BSSY.RECONVERGENT B2, `(.L_x_12406) ;  /* 0x0000011000027945 */ /* 0x000fe20003800200 */
[----:B--2---:R-:W-:Y:S01]  /*2380*/  FADD.FTZ R0, |R12|, -RZ ;  /* 0x800000ff0c007221 */ /* 0x004fe20000010200 */
[----:B---3--:R-:W-:Y:S01]  /*2390*/  FADD.FTZ R11, |R14|, -RZ ;  /* 0x800000ff0e0b7221 */ /* 0x008fe20000010200 */
[----:B------:R-:W-:-:S04]  /*23a0*/  FSETP.GT.FTZ.AND P2, PT, |R12|, |R14|, PT ;  /* 0x4000000e0c00720b */ /* 0x000fc80003f54200 */
[----:B------:R-:W-:-:S04]  /*23b0*/  FSEL R30, R0, R11, P2 ;  /* 0x0000000b001e7208 */ /* 0x000fc80001000000 */
[----:B------:R-:W1:Y:S01]  /*23c0*/  MUFU.RCP R9, R30 ;  /* 0x0000001e00097308 */ /* 0x000e620000001000 */
[----:B------:R-:W-:-:S07]  /*23d0*/  FSEL R11, R11, R0, P2 ;  /* 0x000000000b0b7208 */ /* 0x000fce0001000000 */
        /* <DEDUP_REMOVED lines=9> */
[----:B-----5:R-:W-:Y:S05]  /*2470*/  CALL.REL.NOINC `($__internal_40_$__cuda_sm3x_div_rn_ftz_f32_slowpath) ;  /* 0x00000014007c7944 */ /* 0x020fea0003c00000 */
.L_x_12407:
[----:B------:R-:W-:Y:S05]  /*2480*/  BSYNC.RECONVERGENT B2 ;  /* 0x0000000000027941 */ /* 0x000fea0003800200 */
.L_x_12406:
[----:B------:R-:W-:Y:S02]  /*2490*/  HFMA2 R5, -RZ, RZ, 0.89990234375, 10328 ;  /* 0x3b33710bff057431 */ /* 0x000fe400000001ff */
[----:B------:R-:W-:Y:S01]  /*24a0*/  FMUL.FTZ R4, R0, R0 ;  /* 0x0000000000047220 */ /* 0x000fe20000410000 */
[----:B------:R-:W-:Y:S01]  /*24b0*/  FADD.FTZ R11, |R15|, -RZ ;  /* 0x800000ff0f0b7221 */ /* 0x000fe20000010200 */
[C---:B------:R-:W-:Y:S01]  /*24c0*/  FADD.FTZ R6, |R13|.reuse, -RZ ;  /* 0x800000ff0d067221 */ /* 0x040fe20000010200 */
[----:B------:R-:W-:Y:S01]  /*24d0*/  FSETP.GT.FTZ.AND P3, PT, |R13|, |R15|, PT ;  /* 0x4000000f0d00720b */ /* 0x000fe20003f74200 */
[----:B------:R-:W-:Y:S01]  /*24e0*/  FFMA.FTZ R5, R4, R5, -0.015681877732276916504 ;  /* 0xbc80774804057423 */ /* 0x000fe20000010005 */
[----:B------:R-:W-:Y:S01]  /*24f0*/  MOV R7, 0x3f6ee581 ;  /* 0x3f6ee58100077802 */ /* 0x000fe20000000f00 */
[----:B------:R-:W-:Y:S01]  /*2500*/  BSSY.RECONVERGENT B2, `(.L_x_12408) ;  /* 0x0000025000027945 */ /* 0x000fe20003800200 */
[----:B------:R-:W-:Y:S01]  /*2510*/  FSEL R29, R6, R11, P3 ;  /* 0x0000000b061d7208 */ /* 0x000fe20001800000 */
[----:B------:R-:W-:Y:S01]  /*2520*/  FFMA.FTZ R5, R4, R5, 0.042200751602649688721 ;  /* 0x3d2cdab204057423 */ /* 0x000fe20000010005 */
[----:B------:R-:W-:-:S02]  /*2530*/  ISETP.GE.AND P0, PT, R14, RZ, PT ;  /* 0x000000ff0e00720c */ /* 0x000fc40003f06270 */
[----:B------:R-:W-:Y:S01]  /*2540*/  FSETP.NEU.FTZ.AND P1, PT, |R14|, |R12|, PT ;  /* 0x4000000c0e00720b */ /* 0x000fe20003f3d200 */
[----:B------:R-:W-:Y:S01]  /*2550*/  FFMA.FTZ R5, R4, R5, -0.074792981147766113281 ;  /* 0xbd992d1004057423 */ /* 0x000fe20000010005 */
[----:B------:R-:W-:Y:S01]  /*2560*/  FSEL R11, R11, R6, P3 ;  /* 0x000000060b0b7208 */ /* 0x000fe20001800000 */
[----:B------:R-:W-:Y:S02]  /*2570*/  FADD.FTZ R14, |R12|, |R14| ;  /* 0x4000000e0c0e7221 */ /* 0x000fe40000010200 */
        /* <DEDUP_REMOVED lines=28> */
[----:B-----5:R-:W-:Y:S05]  /*2740*/  CALL.REL.NOINC `($__internal_40_$__cuda_sm3x_div_rn_ftz_f32_slowpath) ;  /* 0x0000001000c87944 */ /* 0x020fea0003c00000 */
.L_x_12409:
[----:B------:R-:W-:Y:S05]  /*2750*/  BSYNC.RECONVERGENT B2 ;  /* 0x0000000000027941 */ /* 0x000fea0003800200 */
.L_x_12408:
[----:B------:R-:W-:Y:S02]  /*2760*/  IMAD.MOV.U32 R5, RZ, RZ, 0x3b33710b ;  /* 0x3b33710bff057424 */ /* 0x000fe400078e00ff */
[----:B------:R-:W-:Y:S01]  /*2770*/  FMUL.FTZ R4, R0, R0 ;  /* 0x0000000000047220 */ /* 0x000fe20000410000 */
[----:B-----5:R-:W-:Y:S01]  /*2780*/  FADD.FTZ R11, |R22|, -RZ ;  /* 0x800000ff160b7221 */ /* 0x020fe20000010200 */
        /* <DEDUP_REMOVED lines=8> */
[----:B------:R-:W0:Y:S01]  /*2810*/  MUFU.RCP R9, R14 ;  /* 0x0000000e00097308 */ /* 0x000e220000001000 */
[C---:B------:R-:W-:Y:S01]  /*2820*/  FFMA.FTZ R5, R4.reuse, R5, -0.074792981147766113281 ;  /* 0xbd992d1004057423 */ /* 0x040fe20000010005 */
[----:B------:R-:W-:Y:S01]  /*2830*/  FSETP.NEU.FTZ.AND P1, PT, |R15|, |R13|, PT ;  /* 0x4000000d0f00720b */ /* 0x000fe20003f3d200 */
[----:B------:R-:W-:Y:S01]  /*2840*/  FADD.FTZ R15, |R13|, |R15| ;  /* 0x4000000f0d0f7221 */ /* 0x000fe20000010200 */
[----:B------:R-:W-:Y:S01]  /*2850*/  FSEL R11, R11, R6, P2 ;  /* 0x000000060b0b7208 */ /* 0x000fe20001000000 */
        /* <DEDUP_REMOVED lines=27> */
[----:B------:R-:W-:Y:S05]  /*2a10*/  CALL.REL.NOINC `($__internal_40_$__cuda_sm3x_div_rn_ftz_f32_slowpath) ;  /* 0x0000001000147944 */ /* 0x000fea0003c00000 */
.L_x_12411:
[----:B------:R-:W-:Y:S05]  /*2a20*/  BSYNC.RECONVERGENT B2 ;  /* 0x0000000000027941 */ /* 0x000fea0003800200 */
.L_x_12410:
[----:B------:R-:W-:Y:S01]  /*2a30*/  MOV R5, 0x3b33710b ;  /* 0x3b33710b00057802 */ /* 0x000fe20000000f00 */
[----:B------:R-:W-:Y:S01]  /*2a40*/  FMUL.FTZ R4, R0, R0 ;  /* 0x0000000000047220 */ /* 0x000fe20000410000 */
[----:B------:R-:W-:Y:S01]  /*2a50*/  FADD.FTZ R11, |R23|, -RZ ;  /* 0x800000ff170b7221 */ /* 0x000fe20000010200 */
[C---:B------:R-:W-:Y:S01]  /*2a60*/  FADD.FTZ R6, |R17|.reuse, -RZ ;  /* 0x800000ff11067221 */ /* 0x040fe20000010200 */
[----:B------:R-:W-:Y:S01]  /*2a70*/  FSETP.GT.FTZ.AND P3, PT, |R17|, |R23|, PT ;  /* 0x400000171100720b */ /* 0x000fe20003f74200 */
[----:B------:R-:W-:Y:S01]  /*2a80*/  FFMA.FTZ R5, R4, R5, -0.015681877732276916504 ;  /* 0xbc80774804057423 */ /* 0x000fe20000010005 */
[----:B------:R-:W-:Y:S01]  /*2a90*/  HFMA2 R7, -RZ, RZ, 1.857421875, -1409 ;  /* 0x3f6ee581ff077431 */ /* 0x000fe200000001ff */
[----:B------:R-:W-:Y:S01]  /*2aa0*/  ISETP.GE.AND P0, PT, R22, RZ, PT ;  /* 0x000000ff1600720c */ /* 0x000fe20003f06270 */
[----:B------:R-:W-:Y:S01]  /*2ab0*/  BSSY.RECONVERGENT B2, `(.L_x_12412) ;  /* 0x0000024000027945 */ /* 0x000fe20003800200 */
[----:B------:R-:W-:Y:S01]  /*2ac0*/  FFMA.FTZ R5, R4, R5, 0.042200751602649688721 ;  /* 0x3d2cdab204057423 */ /* 0x000fe20000010005 */
[----:B------:R-:W-:-:S02]  /*2ad0*/  FSEL R15, R6, R11, P3 ;  /* 0x0000000b060f7208 */ /* 0x000fc40001800000 */
[----:B------:R-:W-:Y:S01]  /*2ae0*/  FSETP.NEU.FTZ.AND P1, PT, |R22|, |R16|, PT ;  /* 0x400000101600720b */ /* 0x000fe20003f3d200 */
        /* <DEDUP_REMOVED lines=31> */
[----:B------:R-:W-:Y:S05]  /*2ce0*/  CALL.REL.NOINC `($__internal_40_$__cuda_sm3x_div_rn_ftz_f32_slowpath) ;  /* 0x0000000c00607944 */ /* 0x000fea0003c00000 */
.L_x_12413:
[----:B------:R-:W-:Y:S05]  /*2cf0*/  BSYNC.RECONVERGENT B2 ;  /* 0x0000000000027941 */ /* 0x000fea0003800200 */
.L_x_12412:
[----:B------:R-:W-:Y:S02]  /*2d00*/  HFMA2 R5, -RZ, RZ, 0.89990234375, 10328 ;  /* 0x3b33710bff057431 */ /* 0x000fe400000001ff */
[----:B------:R-:W-:Y:S01]  /*2d10*/  FMUL.FTZ R4, R0, R0 ;  /* 0x0000000000047220 */ /* 0x000fe20000410000 */
[----:B------:R-:W-:Y:S01]  /*2d20*/  FADD.FTZ R11, |R24|, -RZ ;  /* 0x800000ff180b7221 */ /* 0x000fe20000010200 */
[C---:B------:R-:W-:Y:S01]  /*2d30*/  FADD.FTZ R6, |R18|.reuse, -RZ ;  /* 0x800000ff12067221 */ /* 0x040fe20000010200 */
[----:B------:R-:W-:Y:S01]  /*2d40*/  FSETP.GT.FTZ.AND P2, PT, |R18|, |R24|, PT ;  /* 0x400000181200720b */ /* 0x000fe20003f54200 */
[C---:B------:R-:W-:Y:S01]  /*2d50*/  FFMA.FTZ R5, R4.reuse, R5, -0.015681877732276916504 ;  /* 0xbc80774804057423 */ /* 0x040fe20000010005 */
[----:B------:R-:W-:Y:S01]  /*2d60*/  IMAD.MOV.U32 R7, RZ, RZ, 0x3f6ee581 ;  /* 0x3f6ee581ff077424 */ /* 0x000fe200078e00ff */
[----:B------:R-:W-:Y:S01]  /*2d70*/  ISETP.GE.AND P0, PT, R23, RZ, PT ;  /* 0x000000ff1700720c */ /* 0x000fe20003f06270 */
[----:B------:R-:W-:Y:S01]  /*2d80*/  BSSY.RECONVERGENT B2, `(.L_x_12414) ;  /* 0x0000024000027945 */ /* 0x000fe20003800200 */
[----:B------:R-:W-:Y:S01]  /*2d90*/  FFMA.FTZ R5, R4, R5, 0.042200751602649688721 ;  /* 0x3d2cdab204057423 */ /* 0x000fe20000010005 */
[----:B------:R-:W-:-:S02]  /*2da0*/  FSEL R16, R6, R11, P2 ;  /* 0x0000000b06107208 */ /* 0x000fc40001000000 */
[----:B------:R-:W-:Y:S01]  /*2db0*/  FSETP.NEU.FTZ.AND P1, PT, |R23|, |R17|, PT ;  /* 0x400000111700720b */ /* 0x000fe20003f3d200 */
[C---:B------:R-:W-:Y:S01]  /*2dc0*/  FFMA.FTZ R5, R4.reuse, R5, -0.074792981147766113281 ;  /* 0xbd992d1004057423 */ /* 0x040fe20000010005 */
[----:B------:R-:W0:Y:S01]  /*2dd0*/  MUFU.RCP R9, R16 ;  /* 0x0000001000097308 */ /* 0x000e220000001000 */
[----:B------:R-:W-:Y:S02]  /*2de0*/  FSEL R11, R11, R6, P2 ;  /* 0x000000060b0b7208 */ /* 0x000fe40001000000 */
        /* <DEDUP_REMOVED lines=15> */
[----:B0-----:R-:W-:Y:S01]  /*2ee0*/  FFMA R0, -R16, R9, 1 ;  /* 0x3f80000010007423 */ /* 0x001fe20000000109 */
[----:B------:R-:W-:-:S03]  /*2ef0*/  FADD.FTZ R15, |R17|, |R23| ;  /* 0x40000017110f7221 */ /* 0x000fc60000010200 */
        /* <DEDUP_REMOVED lines=11> */
[----:B------:R-:W-:Y:S05]  /*2fb0*/  CALL.REL.NOINC `($__internal_40_$__cuda_sm3x_div_rn_ftz_f32_slowpath) ;  /* 0x0000000800ac7944 */ /* 0x000fea0003c00000 */
.L_x_12415:
[----:B------:R-:W-:Y:S05]  /*2fc0*/  BSYNC.RECONVERGENT B2 ;  /* 0x0000000000027941 */ /* 0x000fea0003800200 */
.L_x_12414:
        /* <DEDUP_REMOVED lines=44> */
.L_x_12417:
[----:B------:R-:W-:Y:S05]  /*3290*/  BSYNC.RECONVERGENT B2 ;  /* 0x0000000000027941 */ /* 0x000fea0003800200 */
.L_x_12416:
[----:B------:R-:W-:Y:S01]  /*32a0*/  MOV R5, 0x3b33710b ;  /* 0x3b33710b00057802 */ /* 0x000fe20000000f00 */
[----:B------:R-:W-:Y:S01]  /*32b0*/  FMUL.FTZ R4, R0, R0 ;  /* 0x0000000000047220 */ /* 0x000fe20000410000 */
[----:B------:R-:W-:Y:S01]  /*32c0*/  FADD.FTZ R11, |R26|, -RZ ;  /* 0x800000ff1a0b7221 */ /* 0x000fe20000010200 */
[C---:B------:R-:W-:Y:S01]  /*32d0*/  FADD.FTZ R6, |R20|.reuse, -RZ ;  /* 0x800000ff14067221 */ /* 0x040fe20000010200 */
[----:B------:R-:W-:Y:S01]  /*32e0*/  FSETP.GT.FTZ.AND P3, PT, |R20|, |R26|, PT ;  /* 0x4000001a1400720b */ /* 0x000fe20003f74200 */
[C---:B------:R-:W-:Y:S01]  /*32f0*/  FFMA.FTZ R5, R4.reuse, R5, -0.015681877732276916504 ;  /* 0xbc80774804057423 */ /* 0x040fe20000010005 */
[----:B------:R-:W-:Y:S01]  /*3300*/  HFMA2 R7, -RZ, RZ, 1.857421875, -1409 ;  /* 0x3f6ee581ff077431 */ /* 0x000fe200000001ff */
[----:B------:R-:W-:Y:S01]  /*3310*/  ISETP.GE.AND P0, PT, R25, RZ, PT ;  /* 0x000000ff1900720c */ /* 0x000fe20003f06270 */
[----:B------:R-:W-:Y:S01]  /*3320*/  BSSY.RECONVERGENT B2, `(.L_x_12418) ;  /* 0x0000024000027945 */ /* 0x000fe20003800200 */
[----:B------:R-:W-:Y:S01]  /*3330*/  FFMA.FTZ R5, R4, R5, 0.042200751602649688721 ;  /* 0x3d2cdab204057423 */ /* 0x000fe20000010005 */
[----:B------:R-:W-:-:S02]  /*3340*/  FSEL R18, R6, R11, P3 ;  /* 0x0000000b06127208 */ /* 0x000fc40001800000 */
[----:B------:R-:W-:Y:S01]  /*3350*/  FSETP.NEU.FTZ.AND P1, PT, |R25|, |R19|, PT ;  /* 0x400000131900720b */ /* 0x000fe20003f3d200 */
[C---:B------:R-:W-:Y:S01]  /*3360*/  FFMA.FTZ R5, R4.reuse, R5, -0.074792981147766113281 ;  /* 0xbd992d1004057423 */ /* 0x040fe20000010005 */
[----:B------:R-:W0:Y:S01]  /*3370*/  MUFU.RCP R9, R18 ;  /* 0x0000001200097308 */ /* 0x000e220000001000 */
[----:B------:R-:W-:Y:S01]  /*3380*/  FSETP.NEU.FTZ.AND P2, PT, R17, RZ, PT ;  /* 0x000000ff1100720b */ /* 0x000fe20003f5d000 */
[----:B------:R-:W-:Y:S01]  /*3390*/  FADD.FTZ R17, |R19|, |R25| ;  /* 0x4000001913117221 */ /* 0x000fe20000010200 */
        /* <DEDUP_REMOVED lines=27> */
[----:B------:R-:W-:Y:S05]  /*3550*/  CALL.REL.NOINC `($__internal_40_$__cuda_sm3x_div_rn_ftz_f32_slowpath) ;  /* 0x0000000400447944 */ /* 0x000fea0003c00000 */
.L_x_12419:
[----:B------:R-:W-:Y:S05]  /*3560*/  BSYNC.RECONVERGENT B2 ;  /* 0x0000000000027941 */ /* 0x000fea0003800200 */
.L_x_12418:
        /* <DEDUP_REMOVED lines=44> */
.L_x_12421:
[----:B------:R-:W-:Y:S05]  /*3830*/  BSYNC.RECONVERGENT B2 ;  /* 0x0000000000027941 */ /* 0x000fea0003800200 */
.L_x_12420:
[----:B------:R-:W-:Y:S02]  /*3840*/  HFMA2 R5, -RZ, RZ, 0.89990234375, 10328 ;  /* 0x3b33710bff057431 */ /* 0x000fe400000001ff */
[----:B------:R-:W-:Y:S01]  /*3850*/  FMUL.FTZ R4, R0, R0 ;  /* 0x0000000000047220 */ /* 0x000fe20000410000 */
[----:B------:R-:W-:Y:S02]  /*3860*/  MOV R9, 0x3f6ee581 ;  /* 0x3f6ee58100097802 */ /* 0x000fe40000000f00 */
[C---:B------:R-:W-:Y:S01]  /*3870*/  ISETP.GE.AND P0, PT, R27.reuse, RZ, PT ;  /* 0x000000ff1b00720c */ /* 0x040fe20003f06270 */
[C---:B------:R-:W-:Y:S01]  /*3880*/  FFMA.FTZ R5, R4.reuse, R5, -0.015681877732276916504 ;  /* 0xbc80774804057423 */ /* 0x040fe20000010005 */
[----:B------:R-:W-:Y:S02]  /*3890*/  FSETP.NEU.FTZ.AND P3, PT, |R27|, |R21|, PT ;  /* 0x400000151b00720b */ /* 0x000fe40003f7d200 */
[----:B------:R-:W-:Y:S01]  /*38a0*/  FSETP.NEU.FTZ.AND P1, PT, R19, RZ, PT ;  /* 0x000000ff1300720b */ /* 0x000fe20003f3d000 */
[----:B------:R-:W-:Y:S01]  /*38b0*/  FFMA.FTZ R5, R4, R5, 0.042200751602649688721 ;  /* 0x3d2cdab204057423 */ /* 0x000fe20000010005 */
[----:B------:R-:W-:-:S03]  /*38c0*/  FADD.FTZ R19, |R21|, |R27| ;  /* 0x4000001b15137221 */ /* 0x000fc60000010200 */
        /* <DEDUP_REMOVED lines=20> */
[----:B------:R-:W-:Y:S02]  /*3a10*/  FSEL R19, R19, R6, P0 ;  /* 0x0000000613137208 */ /* 0x000fe40000000000 */
[----:B------:R-:W-:Y:S04]  /*3a20*/  STG.E.64 desc[UR4][R4.64], R12 ;  /* 0x0000000c04007986 */ /* 0x000fe8000c101b04 */
[----:B------:R-:W-:Y:S04]  /*3a30*/  STG.E.64 desc[UR4][R4.64+0x400], R14 ;  /* 0x0004000e04007986 */ /* 0x000fe8000c101b04 */
[----:B------:R-:W-:Y:S04]  /*3a40*/  STG.E.64 desc[UR4][R4.64+0x800], R16 ;  /* 0x0008001004007986 */ /* 0x000fe8000c101b04 */
[----:B------:R-:W-:Y:S01]  /*3a50*/  STG.E.64 desc[UR4][R4.64+0xc00], R18 ;  /* 0x000c001204007986 */ /* 0x000fe2000c101b04 */
[----:B------:R-:W-:Y:S05]  /*3a60*/  EXIT ;  /* 0x000000000000794d */ /* 0x000fea0003800000 */
        .weak           $__internal_40_$__cuda_sm3x_div_rn_ftz_f32_slowpath
        .type           $__internal_40_$__cuda_sm3x_div_rn_ftz_f32_slowpath,@function
        .size           $__internal_40_$__cuda_sm3x_div_rn_ftz_f32_slowpath,(.L_x_16787 - $__internal_40_$__cuda_sm3x_div_rn_ftz_f32_slowpath)
$__internal_40_$__cuda_sm3x_div_rn_ftz_f32_slowpath:
[----:B------:R-:W-:Y:S01]  /*3a70*/  SHF.R.U32.HI R5, RZ, 0x17, R0 ;  /* 0x00000017ff057819 */ /* 0x000fe20000011600 */
[----:B------:R-:W-:Y:S01]  /*3a80*/  BSSY.RECONVERGENT B0, `(.L_x_12422) ;  /* 0x0000049000007945 */ /* 0x000fe20003800200 */
[----:B------:R-:W-:-:S03]  /*3a90*/  SHF.R.U32.HI R6, RZ, 0x17, R11 ;  /* 0x00000017ff067819 */ /* 0x000fc6000001160b */
[----:B------:R-:W-:Y:S01]  /*3aa0*/  BSSY.RELIABLE B1, `(.L_x_12423) ;  /* 0x0000020000017945 */ /* 0x000fe20003800100 */
[----:B------:R-:W-:Y:S02]  /*3ab0*/  LOP3.LUT R5, R5, 0xff, RZ, 0xc0, !PT ;  /* 0x000000ff05057812 */ /* 0x000fe400078ec0ff */
[----:B------:R-:W-:-:S03]  /*3ac0*/  LOP3.LUT R6, R6, 0xff, RZ, 0xc0, !PT ;  /* 0x000000ff06067812 */ /* 0x000fc600078ec0ff */
[----:B------:R-:W-:-:S05]  /*3ad0*/  VIADD R7, R5, 0xffffffff ;  /* 0xffffffff05077836 */ /* 0x000fca0000000000 */
[----:B------:R-:W-:Y:S02]  /*3ae0*/  ISETP.GT.U32.AND P0, PT, R7, 0xfd, PT ;  /* 0x000000fd0700780c */ /* 0x000fe40003f04070 */
[----:B------:R-:W-:-:S04]  /*3af0*/  IADD3 R7, PT, PT, R6, -0x1, RZ ;  /* 0xffffffff06077810 */ /* 0x000fc80007ffe0ff */
        /* <DEDUP_REMOVED lines=26> */
.L_x_12424:
[----:B------:R-:W-:Y:S05]  /*3ca0*/  BSYNC.RELIABLE B1 ;  /* 0x0000000000017941 */ /* 0x000fea0003800100 */
.L_x_12423:
[----:B------:R-:W-:Y:S01]  /*3cb0*/  IADD3 R5, PT, PT, R5, -0x7f, RZ ;  /* 0xffffff8105057810 */ /* 0x000fe20007ffe0ff */
[----:B------:R-:W-:Y:S01]  /*3cc0*/  BSSY.RECONVERGENT B1, `(.L_x_12429) ;  /* 0x000001b000017945 */ /* 0x000fe20003800200 */
[----:B------:R-:W-:-:S03]  /*3cd0*/  IADD3 R6, PT, PT, R6, -0x7f, RZ ;  /* 0xffffff8106067810 */ /* 0x000fc60007ffe0ff */
[----:B------:R-:W-:Y:S01]  /*3ce0*/  IMAD R28, R5, -0x800000, R0 ;  /* 0xff800000051c7824 */ /* 0x000fe200078e0200 */
[----:B------:R-:W-:-:S03]  /*3cf0*/  IADD3 R5, PT, PT, R6, -R5, RZ ;  /* 0x8000000506057210 */ /* 0x000fc60007ffe0ff */
[----:B------:R-:W0:Y:S01]  /*3d00*/  MUFU.RCP R0, R28 ;  /* 0x0000001c00007308 */ /* 0x000e220000001000 */
[----:B------:R-:W-:-:S04]  /*3d10*/  FADD.FTZ R7, -R28, -RZ ;  /* 0x800000ff1c077221 */ /* 0x000fc80000010100 */
[----:B0-----:R-:W-:-:S04]  /*3d20*/  FFMA R9, R0, R7, 1 ;  /* 0x3f80000000097423 */ /* 0x001fc80000000007 */
[----:B------:R-:W-:Y:S01]  /*3d30*/  FFMA R9, R0, R9, R0 ;  /* 0x0000000900097223 */ /* 0x000fe20000000000 */
[----:B------:R-:W-:-:S04]  /*3d40*/  IMAD R0, R6, -0x800000, R11 ;  /* 0xff80000006007824 */ /* 0x000fc800078e020b */
        /* <DEDUP_REMOVED lines=17> */
.L_x_12430:
[----:B------:R-:W-:-:S07]  /*3e60*/  LEA R0, R5, R0, 0x17 ;  /* 0x0000000005007211 */ /* 0x000fce00078eb8ff */
.L_x_12431:
[----:B------:R-:W-:Y:S05]  /*3e70*/  BSYNC.RECONVERGENT B1 ;  /* 0x0000000000017941 */ /* 0x000fea0003800200 */
.L_x_12429:
[----:B------:R-:W-:Y:S05]  /*3e80*/  BRA `(.L_x_12432) ;  /* 0x0000000000207947 */ /* 0x000fea0003800000 */
.L_x_12428:
[----:B------:R-:W-:-:S04]  /*3e90*/  LOP3.LUT R11, R0, 0x80000000, R11, 0x48, !PT ;  /* 0x80000000000b7812 */ /* 0x000fc800078e480b */
[----:B------:R-:W-:Y:S01]  /*3ea0*/  LOP3.LUT R0, R11, 0x7f800000, RZ, 0xfc, !PT ;  /* 0x7f8000000b007812 */ /* 0x000fe200078efcff */
[----:B------:R-:W-:Y:S06]  /*3eb0*/  BRA `(.L_x_12432) ;  /* 0x0000000000147947 */ /* 0x000fec0003800000 */
.L_x_12427:
[----:B------:R-:W-:Y:S01]  /*3ec0*/  LOP3.LUT R0, R0, 0x80000000, R11, 0x48, !PT ;  /* 0x8000000000007812 */ /* 0x000fe200078e480b */
[----:B------:R-:W-:Y:S06]  /*3ed0*/  BRA `(.L_x_12432) ;  /* 0x00000000000c7947 */ /* 0x000fec0003800000 */
.L_x_12426:
[----:B------:R-:W0:Y:S01]  /*3ee0*/  MUFU.RSQ R0, -QNAN ;  /* 0xffc0000000007908 */ /* 0x000e220000001400 */
[----:B------:R-:W-:Y:S05]  /*3ef0*/  BRA `(.L_x_12432) ;  /* 0x0000000000047947 */ /* 0x000fea0003800000 */
.L_x_12425:
[----:B------:R-:W-:-:S07]  /*3f00*/  FADD.FTZ R0, R11, R0 ;  /* 0x000000000b007221 */ /* 0x000fce0000010000 */
.L_x_12432:
[----:B------:R-:W-:Y:S05]  /*3f10*/  BSYNC.RECONVERGENT B0 ;  /* 0x0000000000007941 */ /* 0x000fea0003800200 */
.L_x_12422:
[----:B------:R-:W-:-:S04]  /*3f20*/  MOV R5, 0x0 ;  /* 0x0000000000057802 */ /* 0x000fc80000000f00 */
[----:B0-----:R-:W-:Y:S05]  /*3f30*/  RET.REL.NODEC R4 `(_ZN2at6native29vectorized_elementwise_kernelILi2ENS0_13BinaryFunctorIfffZZZNS0_17atan2_kernel_cudaERNS_18TensorIteratorBaseEENKUlvE_clEvENKUlvE0_clEvEUlffE_EESt5arrayIPcLm3EEEEviT0_T1_) ;  /* 0xffffffc004307950 */ /* 0x001fea0003c3ffff */
.L_x_12433:
        /* <DEDUP_REMOVED lines=12> */
.L_x_16787:


//--------------------- .text._ZN2at6native29vectorized_elementwise_kernelILi4ENS0_13BinaryFunctorIfffZZZNS0_17atan2_kernel_cudaERNS_18TensorIteratorBaseEENKUlvE_clEvENKUlvE0_clEvEUlffE_EESt5arrayIPcLm3EEEEviT0_T1_ --------------------------
	.section	.text._ZN2at6native29vectorized_elementwise_kernelILi4ENS0_13BinaryFunctorIfffZZZNS0_17atan2_kernel_cudaERNS_18TensorIteratorBaseEENKUlvE_clEvENKUlvE0_clEvEUlffE_EESt5arrayIPcLm3EEEEviT0_T1_,"ax",@progbits
	.align	128
        .global         _ZN2at6native29vectorized_elementwise_kernelILi4ENS0_13BinaryFunctorIfffZZZNS0_17atan2_kernel_cudaERNS_18TensorIteratorBaseEENKUlvE_clEvENKUlvE0_clEvEUlffE_EESt5arrayIPcLm3EEEEviT0_T1_
        .type           _ZN2at6native29vectorized_elementwise_kernelILi4ENS0_13BinaryFunctorIfffZZZNS0_17atan2_kernel_cudaERNS_18TensorIteratorBaseEENKUlvE_clEvENKUlvE0_clEvEUlffE_EESt5arrayIPcLm3EEEEviT0_T1_,@function
        .size           _ZN2at6native29vectorized_elementwise_kernelILi4ENS0_13BinaryFunctorIfffZZZNS0_17atan2_kernel_cudaERNS_18TensorIteratorBaseEENKUlvE_clEvENKUlvE0_clEvEUlffE_EESt5arrayIPcLm3EEEEviT0_T1_,(.L_x_16788 - _ZN2at6native29vectorized_elementwise_kernelILi4ENS0_13BinaryFunctorIfffZZZNS0_17atan2_kernel_cudaERNS_18TensorIteratorBaseEENKUlvE_clEvENKUlvE0_clEvEUlffE_EESt5arrayIPcLm3EEEEviT0_T1_)
        .other          _ZN2at6native29vectorized_elementwise_kernelILi4ENS0_13BinaryFunctorIfffZZZNS0_17atan2_kernel_cudaERNS_18TensorIteratorBaseEENKUlvE_clEvENKUlvE0_clEvEUlffE_EESt5arrayIPcLm3EEEEviT0_T1_,@"STO_CUDA_ENTRY STV_DEFAULT"
_ZN2at6native29vectorized_elementwise_kernelILi4ENS0_13BinaryFunctorIfffZZZNS0_17atan2_kernel_cudaERNS_18TensorIteratorBaseEENKUlvE_clEvENKUlvE0_clEvEUlffE_EESt5arrayIPcLm3EEEEviT0_T1_:
.text._ZN2at6native29vectorized_elementwise_kernelILi4ENS0_13BinaryFunctorIfffZZZNS0_17atan2_kernel_cudaERNS_18TensorIteratorBaseEENKUlvE_clEvENKUlvE0_clEvEUlffE_EESt5arrayIPcLm3EEEEviT0_T1_:
        /* <DEDUP_REMOVED lines=11> */
[----:B------:R-:W-:Y:S01]  /*00b0*/  MOV R12, RZ ;  /* 0x000000ff000c7202 */ /* 0x000fe20000000f00 */
[----:B------:R-:W-:-:S05]  /*00c0*/  HFMA2 R29, -RZ, RZ, 0, 0 ;  /* 0x00000000ff1d7431 */ /* 0x000fca00000001ff */
[----:B------:R-:W2:Y:S08]  /*00d0*/  LDC.64 R18, c[0x0][0x398] ;  /* 0x0000e600ff127b82 */ /* 0x000eb00000000a00 */
[----:B------:R-:W3:Y:S08]  /*00e0*/  LDC.64 R26, c[0x0][0x390] ;  /* 0x0000e400ff1a7b82 */ /* 0x000ef00000000a00 */
[----:B------:R-:W4:Y:S01]  /*00f0*/  LDC.64 R32, c[0x0][0x398] ;  /* 0x0000e600ff207b82 */ /* 0x000f220000000a00 */
[----:B0-----:R-:W-:-:S07]  /*0100*/  ISETP.GE.U32.AND P2, PT, R0, R23, PT ;  /* 0x000000170000720c */ /* 0x001fce0003f46070 */
        /* <DEDUP_REMOVED lines=15> */
[----:B---3--:R-:W-:Y:S01]  /*0200*/  @!P3 IMAD.WIDE.U32 R26, R21, 0x4, R26 ;  /* 0x00000004151ab825 */ /* 0x008fe200078e001a */
[----:B------:R-:W-:-:S03]  /*0210*/  ISETP.GE.U32.AND P4, PT, R0, R23, PT ;  /* 0x000000170000720c */ /* 0x000fc60003f86070 */
[----:B----4-:R-:W-:Y:S01]  /*0220*/  @!P3 IMAD.WIDE.U32 R32, R21, 0x4, R32 ;  /* 0x000000041520b825 */ /* 0x010fe200078e0020 */
[----:B------:R-:W-:Y:S01]  /*0230*/  CS2R R20, SRZ ;  /* 0x0000000000147805 */ /* 0x000fe2000001ff00 */
[----:B------:R3:W5:Y:S01]  /*0240*/  @!P3 LDG.E R22, desc[UR4][R26.64] ;  /* 0x000000041a16b981 */ /* 0x000762000c1e1900 */
[----:B--2---:R-:W-:Y:S01]  /*0250*/  CS2R R18, SRZ ;  /* 0x0000000000127805 */ /* 0x004fe2000001ff00 */
[----:B------:R-:W2:Y:S03]  /*0260*/  LDC.64 R36, c[0x0][0x398] ;  /* 0x0000e600ff247b82 */ /* 0x000ea60000000a00 */
[----:B------:R4:W5:Y:S03]  /*0270*/  @!P3 LDG.E R21, desc[UR4][R32.64] ;  /* 0x000000042015b981 */ /* 0x000966000c1e1900 */
[----:B------:R-:W-:-:S02]  /*0280*/  @!P4 IADD3 R11, PT, PT, R3, R0, RZ ;  /* 0x00000000030bc210 */ /* 0x000fc40007ffe0ff */
[----:B------:R-:W-:Y:S02]  /*0290*/  @!P4 IADD3 R0, PT, PT, R0, 0x80, RZ ;  /* 0x000000800000c810 */ /* 0x000fe40007ffe0ff */
[----:B------:R-:W-:Y:S01]  /*02a0*/  CS2R R16, SRZ ;  /* 0x0000000000107805 */ /* 0x000fe2000001ff00 */
[----:B---3--:R-:W3:Y:S01]  /*02b0*/  LDC.64 R26, c[0x0][0x398] ;  /* 0x0000e600ff1a7b82 */ /* 0x008ee20000000a00 */
[----:B------:R-:W-:-:S07]  /*02c0*/  ISETP.GE.U32.AND P5, PT, R0, R23, PT ;  /* 0x000000170000720c */ /* 0x000fce0003fa6070 */
[----:B----4-:R-:W4:Y:S06]  /*02d0*/  LDC.64 R32, c[0x0][0x390] ;  /* 0x0000e400ff207b82 */ /* 0x010f2c0000000a00 */
[----:B------:R-:W-:Y:S01]  /*02e0*/  @!P5 IADD3 R13, PT, PT, R3, R0, RZ ;  /* 0x00000000030dd210 */ /* 0x000fe20007ffe0ff */
[----:B------:R-:W-:-:S05]  /*02f0*/  @!P5 VIADD R0, R0, 0x80 ;  /* 0x000000800000d836 */ /* 0x000fca0000000000 */
[----:B------:R-:W-:-:S13]  /*0300*/  ISETP.GE.U32.AND P0, PT, R0, R23, PT ;  /* 0x000000170000720c */ /* 0x000fda0003f06070 */
[----:B------:R-:W-:Y:S02]  /*0310*/  @!P0 IADD3 R15, PT, PT, R3, R0, RZ ;  /* 0x00000000030f8210 */ /* 0x000fe40007ffe0ff */
[----:B------:R-:W-:-:S04]  /*0320*/  @!P0 IADD3 R0, PT, PT, R0, 0x80, RZ ;  /* 0x0000008000008810 */ /* 0x000fc80007ffe0ff */
[----:B------:R-:W-:Y:S01]  /*0330*/  ISETP.GE.U32.AND P1, PT, R0, R23, PT ;  /* 0x000000170000720c */ /* 0x000fe20003f26070 */
[----:B0-----:R-:W-:-:S04]  /*0340*/  @!P5 IMAD.WIDE.U32 R6, R13, 0x4, R6 ;  /* 0x000000040d06d825 */ /* 0x001fc800078e0006 */
[----:B------:R-:W-:Y:S01]  /*0350*/  @!P5 IMAD.WIDE.U32 R4, R13, 0x4, R4 ;  /* 0x000000040d04d825 */ /* 0x000fe200078e0004 */
[----:B------:R0:W5:Y:S03]  /*0360*/  @!P5 LDG.E R18, desc[UR4][R6.64] ;  /* 0x000000040612d981 */ /* 0x000166000c1e1900 */
[----:B------:R-:W-:Y:S01]  /*0370*/  @!P4 IMAD.WIDE.U32 R24, R11, 0x4, R24 ;  /* 0x000000040b18c825 */ /* 0x000fe200078e0018 */
[----:B------:R-:W5:Y:S03]  /*0380*/  @!P5 LDG.E R17, desc[UR4][R4.64] ;  /* 0x000000040411d981 */ /* 0x000f66000c1e1900 */
[----:B------:R-:W-:Y:S01]  /*0390*/  @!P1 IADD3 R13, PT, PT, R3, R0, RZ ;  /* 0x00000000030d9210 */ /* 0x000fe20007ffe0ff */
[----:B------:R-:W-:Y:S01]  /*03a0*/  @!P1 VIADD R0, R0, 0x80 ;  /* 0x0000008000009836 */ /* 0x000fe20000000000 */
[----:B------:R2:W5:Y:S01]  /*03b0*/  @!P4 LDG.E R20, desc[UR4][R24.64] ;  /* 0x000000041814c981 */ /* 0x000562000c1e1900 */
[----:B-1----:R-:W-:Y:S01]  /*03c0*/  @!P4 IMAD.WIDE.U32 R8, R11, 0x4, R8 ;  /* 0x000000040b08c825 */ /* 0x002fe200078e0008 */
[----:B0-----:R-:W0:Y:S02]  /*03d0*/  LDC.64 R6, c[0x0][0x390] ;  /* 0x0000e400ff067b82 */ /* 0x001e240000000a00 */
[----:B------:R-:W-:-:S02]  /*03e0*/  ISETP.GE.U32.AND P3, PT, R0, R23, PT ;  /* 0x000000170000720c */ /* 0x000fc40003f66070 */
[----:B------:R1:W5:Y:S04]  /*03f0*/  @!P4 LDG.E R19, desc[UR4][R8.64] ;  /* 0x000000040813c981 */ /* 0x000368000c1e1900 */
[----:B------:R-:W3:Y:S08]  /*0400*/  LDC.64 R10, c[0x0][0x390] ;  /* 0x0000e400ff0a7b82 */ /* 0x000ef00000000a00 */
[----:B--2---:R-:W2:Y:S01]  /*0410*/  LDC.64 R24, c[0x0][0x398] ;  /* 0x0000e600ff187b82 */ /* 0x004ea20000000a00 */
[----:B-1----:R-:W-:-:S02]  /*0420*/  @!P3 IADD3 R9, PT, PT, R3, R0, RZ ;  /* 0x000000000309b210 */ /* 0x002fc40007ffe0ff */
[----:B------:R-:W-:-:S05]  /*0430*/  @!P3 IADD3 R0, PT, PT, R0, 0x80, RZ ;  /* 0x000000800000b810 */ /* 0x000fca0007ffe0ff */
[----:B------:R-:W1:Y:S01]  /*0440*/  LDC.64 R4, c[0x0][0x398] ;  /* 0x0000e600ff047b82 */ /* 0x000e620000000a00 */
[----:B------:R-:W-:Y:S01]  /*0450*/  ISETP.GE.U32.AND P2, PT, R0, R23, PT ;  /* 0x000000170000720c */ /* 0x000fe20003f46070 */
[----:B------:R-:W-:-:S04]  /*0460*/  @!P1 IMAD.WIDE.U32 R34, R13, 0x4, R34 ;  /* 0x000000040d229825 */ /* 0x000fc800078e0022 */
[----:B---3--:R-:W-:-:S04]  /*0470*/  @!P0 IMAD.WIDE.U32 R10, R15, 0x4, R10 ;  /* 0x000000040f0a8825 */ /* 0x008fc800078e000a */
[----:B------:R-:W-:Y:S02]  /*0480*/  HFMA2 R2, -RZ, RZ, 0, 0 ;  /* 0x00000000ff027431 */ /* 0x000fe400000001ff */
[----:B0-----:R-:W-:Y:S01]  /*0490*/  @!P3 IMAD.WIDE.U32 R6, R9, 0x4, R6 ;  /* 0x000000040906b825 */ /* 0x001fe200078e0006 */
[----:B------:R0:W5:Y:S01]  /*04a0*/  @!P0 LDG.E R16, desc[UR4][R10.64] ;  /* 0x000000040a108981 */ /* 0x000162000c1e1900 */
[----:B------:R-:W-:Y:S02]  /*04b0*/  @!P2 IADD3 R31, PT, PT, R3, R0, RZ ;  /* 0x00000000031fa210 */ /* 0x000fe40007ffe0ff */
[----:B--2---:R-:W-:Y:S01]  /*04c0*/  @!P1 IMAD.WIDE.U32 R24, R13, 0x4, R24 ;  /* 0x000000040d189825 */ /* 0x004fe200078e0018 */
[----:B------:R-:W-:Y:S01]  /*04d0*/  MOV R13, RZ ;  /* 0x000000ff000d7202 */ /* 0x000fe20000000f00 */
[----:B------:R2:W5:Y:S02]  /*04e0*/  @!P1 LDG.E R2, desc[UR4][R34.64] ;  /* 0x0000000422029981 */ /* 0x000564000c1e1900 */
[----:B----4-:R-:W-:Y:S01]  /*04f0*/  @!P2 IMAD.WIDE.U32 R32, R31, 0x4, R32 ;  /* 0x000000041f20a825 */ /* 0x010fe200078e0020 */
[----:B0-----:R-:W-:-:S03]  /*0500*/  CS2R R10, SRZ ;  /* 0x00000000000a7805 */ /* 0x001fc6000001ff00 */
[----:B-1----:R-:W-:Y:S01]  /*0510*/  @!P3 IMAD.WIDE.U32 R4, R9, 0x4, R4 ;  /* 0x000000040904b825 */ /* 0x002fe200078e0004 */
[----:B------:R-:W-:-:S03]  /*0520*/  CS2R R8, SRZ ;  /* 0x0000000000087805 */ /* 0x000fc6000001ff00 */
[----:B------:R-:W-:Y:S01]  /*0530*/  @!P2 IMAD.WIDE.U32 R26, R31, 0x4, R26 ;  /* 0x000000041f1aa825 */ /* 0x000fe200078e001a */
[----:B------:R2:W5:Y:S04]  /*0540*/  @!P3 LDG.E R11, desc[UR4][R4.64] ;  /* 0x00000004040bb981 */ /* 0x000568000c1e1900 */
        /* <DEDUP_REMOVED lines=26> */
[----:B------:R-:W-:Y:S05]  /*06f0*/  CALL.REL.NOINC `($__internal_41_$__cuda_sm3x_div_rn_ftz_f32_slowpath) ;  /* 0x0000003000c47944 */ /* 0x000fea0003c00000 */
.L_x_12438:
[----:B------:R-:W-:Y:S05]  /*0700*/  BSYNC.RECONVERGENT B3 ;  /* 0x0000000000037941 */ /* 0x000fea0003800200 */
.L_x_12437:
        /* <DEDUP_REMOVED lines=27> */
.L_x_12436:
[----:B------:R-:W-:Y:S05]  /*08c0*/  BSYNC.RECONVERGENT B2 ;  /* 0x0000000000027941 */ /* 0x000fea0003800200 */
.L_x_12435:
        /* <DEDUP_REMOVED lines=21> */
.L_x_12442:
[----:B------:R-:W-:Y:S05]  /*0a20*/  BSYNC.RECONVERGENT B3 ;  /* 0x0000000000037941 */ /* 0x000fea0003800200 */
.L_x_12441:
        /* <DEDUP_REMOVED lines=27> */
.L_x_12440:
[----:B------:R-:W-:Y:S05]  /*0be0*/  BSYNC.RECONVERGENT B2 ;  /* 0x0000000000027941 */ /* 0x000fea0003800200 */
.L_x_12439:
        /* <DEDUP_REMOVED lines=21> */
.L_x_12446:
[----:B------:R-:W-:Y:S05]  /*0d40*/  BSYNC.RECONVERGENT B3 ;  /* 0x0000000000037941 */ /* 0x000fea0003800200 */
.L_x_12445:
        /* <DEDUP_REMOVED lines=27> */
.L_x_12444:
[----:B------:R-:W-:Y:S05]  /*0f00*/  BSYNC.RECONVERGENT B2 ;  /* 0x0000000000027941 */ /* 0x000fea0003800200 */
.L_x_12443:
        /* <DEDUP_REMOVED lines=21> */
.L_x_12450:
[----:B------:R-:W-:Y:S05]  /*1060*/  BSYNC.RECONVERGENT B3 ;  /* 0x0000000000037941 */ /* 0x000fea0003800200 */
.L_x_12449:
        /* <DEDUP_REMOVED lines=27> */
.L_x_12448:
[----:B------:R-:W-:Y:S05]  /*1220*/  BSYNC.RECONVERGENT B2 ;  /* 0x0000000000027941 */ /* 0x000fea0003800200 */
.L_x_12447:
        /* <DEDUP_REMOVED lines=21> */
.L_x_12454:
[----:B------:R-:W-:Y:S05]  /*1380*/  BSYNC.RECONVERGENT B3 ;  /* 0x0000000000037941 */ /* 0x000fea0003800200 */
.L_x_12453:
        /* <DEDUP_REMOVED lines=27> */
.L_x_12452:
[----:B------:R-:W-:Y:S05]  /*1540*/  BSYNC.RECONVERGENT B2 ;  /* 0x0000000000027941 */ /* 0x000fea0003800200 */
.L_x_12451:
        /* <DEDUP_REMOVED lines=20> */
[----:B------:R-:W-:Y:S05]  /*1690*/  CALL.REL.NOINC `($__internal_41_$__cuda_sm3x_div_rn_ftz_f32_slowpath) ;  /* 0x0000002000dc7944 */ /* 0x000fea0003c00000 */
.L_x_12458:
[----:B------:R-:W-:Y:S05]  /*16a0*/  BSYNC.RECONVERGENT B3 ;  /* 0x0000000000037941 */ /* 0x000fea0003800200 */
.L_x_12457:
        /* <DEDUP_REMOVED lines=27> */
.L_x_12456:
[----:B------:R-:W-:Y:S05]  /*1860*/  BSYNC.RECONVERGENT B2 ;  /* 0x0000000000027941 */ /* 0x000fea0003800200 */
.L_x_12455:
        /* <DEDUP_REMOVED lines=21> */
.L_x_12462:
[----:B------:R-:W-:Y:S05]  /*19c0*/  BSYNC.RECONVERGENT B3 ;  /* 0x0000000000037941 */ /* 0x000fea0003800200 */
.L_x_12461:
        /* <DEDUP_REMOVED lines=27> */
.L_x_12460:
[----:B------:R-:W-:Y:S05]  /*1b80*/  BSYNC.RECONVERGENT B2 ;  /* 0x0000000000027941 */ /* 0x000fea0003800200 */
.L_x_12459:
        /* <DEDUP_REMOVED lines=21> */
.L_x_12466:
[----:B------:R-:W-:Y:S05]  /*1ce0*/  BSYNC.RECONVERGENT B3 ;  /* 0x0000000000037941 */ /* 0x000fea0003800200 */
.L_x_12465:
        /* <DEDUP_REMOVED lines=27> */
.L_x_12464:
[----:B------:R-:W-:Y:S05]  /*1ea0*/  BSYNC.RECONVERGENT B2 ;  /* 0x0000000000027941 */ /* 0x000fea0003800200 */
.L_x_12463:
        /* <DEDUP_REMOVED lines=16> */
.L_x_12469:
[----:B------:R-:W-:-:S13]  /*1fb0*/  ISETP.GE.U32.AND P0, PT, R30, R23, PT ;  /* 0x000000171e00720c */ /* 0x000fda0003f06070 */
[----:B------:R-:W-:Y:S05]  /*1fc0*/  @P0 BRA `(.L_x_12471) ;  /* 0x0000000000300947 */ /* 0x000fea0003800000 */
[----:B0-----:R-:W0:Y:S01]  /*1fd0*/  LDC.64 R4, c[0x0][0x388] ;  /* 0x0000e200ff047b82 */ /* 0x001e220000000a00 */
[----:B------:R-:W-:Y:S02]  /*1fe0*/  IADD3 R7, PT, PT, R3, R30, RZ ;  /* 0x0000001e03077210 */ /* 0x000fe40007ffe0ff */
[----:B------:R-:W-:-:S03]  /*1ff0*/  IADD3 R30, PT, PT, R30, 0x80, RZ ;  /* 0x000000801e1e7810 */ /* 0x000fc60007ffe0ff */
[----:B0-----:R-:W-:-:S05]  /*2000*/  IMAD.WIDE.U32 R4, R7, 0x4, R4 ;  /* 0x0000000407047825 */ /* 0x001fca00078e0004 */
[----:B-----5:R1:W-:Y:S02]  /*2010*/  STG.E desc[UR4][R4.64], R19 ;  /* 0x0000001304007986 */ /* 0x0203e4000c101904 */
.L_x_12470:
[----:B------:R-:W-:-:S13]  /*2020*/  ISETP.GE.U32.AND P0, PT, R30, R23, PT ;  /* 0x000000171e00720c */ /* 0x000fda0003f06070 */
[----:B------:R-:W-:Y:S05]  /*2030*/  @P0 BRA `(.L_x_12472) ;  /* 0x0000000000300947 */ /* 0x000fea0003800000 */
[----:B01----:R-:W0:Y:S01]  /*2040*/  LDC.64 R4, c[0x0][0x388] ;  /* 0x0000e200ff047b82 */ /* 0x003e220000000a00 */
[----:B------:R-:W-:Y:S02]  /*2050*/  IADD3 R7, PT, PT, R3, R30, RZ ;  /* 0x0000001e03077210 */ /* 0x000fe40007ffe0ff */
[----:B------:R-:W-:-:S03]  /*2060*/  IADD3 R30, PT, PT, R30, 0x80, RZ ;  /* 0x000000801e1e7810 */ /* 0x000fc60007ffe0ff */
[----:B0-----:R-:W-:-:S05]  /*2070*/  IMAD.WIDE.U32 R4, R7, 0x4, R4 ;  /* 0x0000000407047825 */ /* 0x001fca00078e0004 */
[----:B------:R1:W-:Y:S02]  /*2080*/  STG.E desc[UR4][R4.64], R17 ;  /* 0x0000001104007986 */ /* 0x0003e4000c101904 */
.L_x_12471:
[----:B------:R-:W-:-:S13]  /*2090*/  ISETP.GE.U32.AND P0, PT, R30, R23, PT ;  /* 0x000000171e00720c */ /* 0x000fda0003f06070 */
[----:B------:R-:W-:Y:S05]  /*20a0*/  @P0 BRA `(.L_x_12473) ;  /* 0x0000000000340947 */ /* 0x000fea0003800000 */
[----:B01----:R-:W0:Y:S01]  /*20b0*/  LDC.64 R4, c[0x0][0x388] ;  /* 0x0000e200ff047b82 */ /* 0x003e220000000a00 */
[----:B------:R-:W-:Y:S02]  /*20c0*/  IADD3 R7, PT, PT, R3, R30, RZ ;  /* 0x0000001e03077210 */ /* 0x000fe40007ffe0ff */
[----:B------:R-:W-:-:S03]  /*20d0*/  IADD3 R30, PT, PT, R30, 0x80, RZ ;  /* 0x000000801e1e7810 */ /* 0x000fc60007ffe0ff */
[----:B0-----:R-:W-:-:S05]  /*20e0*/  IMAD.WIDE.U32 R4, R7, 0x4, R4 ;  /* 0x0000000407047825 */ /* 0x001fca00078e0004 */
[----:B-----5:R2:W-:Y:S02]  /*20f0*/  STG.E desc[UR4][R4.64], R15 ;  /* 0x0000000f04007986 */ /* 0x0205e4000c101904 */
.L_x_12472:
        /* <DEDUP_REMOVED lines=8> */
.L_x_12473:
[----:B------:R-:W-:Y:S05]  /*2180*/  BSYNC.RELIABLE B1 ;  /* 0x0000000000017941 */ /* 0x000fea0003800100 */
.L_x_12468:
[----:B------:R-:W-:-:S13]  /*2190*/  ISETP.GE.U32.AND P0, PT, R30, R23, PT ;  /* 0x000000171e00720c */ /* 0x000fda0003f06070 */
[----:B012---:R-:W0:Y:S01]  /*21a0*/  @!P0 LDC.64 R4, c[0x0][0x388] ;  /* 0x0000e200ff048b82 */ /* 0x007e220000000a00 */
[----:B------:R-:W-:Y:S02]  /*21b0*/  @!P0 IADD3 R7, PT, PT, R3, R30, RZ ;  /* 0x0000001e03078210 */ /* 0x000fe40007ffe0ff */
[----:B------:R-:W-:-:S03]  /*21c0*/  @!P0 IADD3 R30, PT, PT, R30, 0x80, RZ ;  /* 0x000000801e1e8810 */ /* 0x000fc60007ffe0ff */
[----:B0-----:R-:W-:-:S05]  /*21d0*/  @!P0 IMAD.WIDE.U32 R4, R7, 0x4, R4 ;  /* 0x0000000407048825 */ /* 0x001fca00078e0004 */
[----:B-----5:R3:W-:Y:S02]  /*21e0*/  @!P0 STG.E desc[UR4][R4.64], R8 ;  /* 0x0000000804008986 */ /* 0x0207e4000c101904 */
.L_x_12474:
[----:B------:R-:W-:Y:S05]  /*21f0*/  BSYNC.RECONVERGENT B0 ;  /* 0x0000000000007941 */ /* 0x000fea0003800200 */
.L_x_12467:
        /* <DEDUP_REMOVED lines=8> */
.L_x_12434:
[----:B------:R-:W0:Y:S01]  /*2280*/  S2R R2, SR_TID.X ;  /* 0x0000000000027919 */ /* 0x000e220000002100 */
[----:B------:R-:W1:Y:S08]  /*2290*/  LDC.64 R4, c[0x0][0x390] ;  /* 0x0000e400ff047b82 */ /* 0x000e700000000a00 */
[----:B------:R-:W2:Y:S01]  /*22a0*/  LDC.64 R6, c[0x0][0x398] ;  /* 0x0000e600ff067b82 */ /* 0x000ea20000000a00 */
[----:B-1----:R-:W-:-:S04]  /*22b0*/  IMAD.WIDE.U32 R4, R3, 0x4, R4 ;  /* 0x0000000403047825 */ /* 0x002fc800078e0004 */
[----:B0-----:R-:W-:-:S04]  /*22c0*/  IMAD.WIDE.U32 R4, R2, 0x10, R4 ;  /* 0x0000001002047825 */ /* 0x001fc800078e0004 */
[----:B--2---:R-:W-:Y:S01]  /*22d0*/  IMAD.WIDE.U32 R6, R3, 0x4, R6 ;  /* 0x0000000403067825 */ /* 0x004fe200078e0006 */
[----:B------:R-:W2:Y:S04]  /*22e0*/  LDG.E.128 R8, desc[UR4][R4.64] ;  /* 0x0000000404087981 */ /* 0x000ea8000c1e1d00 */
[----:B------:R0:W5:Y:S01]  /*22f0*/  LDG.E.128 R16, desc[UR4][R4.64+0x800] ;  /* 0x0008000404107981 */ /* 0x000162000c1e1d00 */
[----:B------:R-:W-:-:S05]  /*2300*/  IMAD.WIDE.U32 R6, R2, 0x10, R6 ;  /* 0x0000001002067825 */ /* 0x000fca00078e0006 */
[----:B------:R-:W3:Y:S04]  /*2310*/  LDG.E.128 R12, desc[UR4][R6.64] ;  /* 0x00000004060c7981 */ /* 0x000ee8000c1e1d00 */
[----:B------:R1:W5:Y:S01]  /*2320*/  LDG.E.128 R20, desc[UR4][R6.64+0x800] ;  /* 0x0008000406147981 */ /* 0x000362000c1e1d00 */
[----:B------:R-:W-:Y:S01]  /*2330*/  BSSY.RECONVERGENT B2, `(.L_x_12475) ;  /* 0x0000011000027945 */ /* 0x000fe20003800200 */
[----:B--2---:R-:W-:Y:S01]  /*2340*/  FADD.FTZ R0, |R8|, -RZ ;  /* 0x800000ff08007221 */ /* 0x004fe20000010200 */
[----:B---3--:R-:W-:Y:S01]  /*2350*/  FADD.FTZ R27, |R12|, -RZ ;  /* 0x800000ff0c1b7221 */ /* 0x008fe20000010200 */
[----:B------:R-:W-:-:S04]  /*2360*/  FSETP.GT.FTZ.AND P2, PT, |R8|, |R12|, PT ;  /* 0x4000000c0800720b */ /* 0x000fc80003f54200 */
[----:B------:R-:W-:-:S04]  /*2370*/  FSEL R30, R0, R27, P2 ;  /* 0x0000001b001e7208 */ /* 0x000fc80001000000 */
[----:B------:R-:W2:Y:S01]  /*2380*/  MUFU.RCP R25, R30 ;  /* 0x0000001e00197308 */ /* 0x000ea20000001000 */
[----:B------:R-:W-:-:S07]  /*2390*/  FSEL R27, R27, R0, P2 ;  /* 0x000000001b1b7208 */ /* 0x000fce0001000000 */
[----:B------:R-:W3:Y:S01]  /*23a0*/  FCHK P0, R27, R30 ;  /* 0x0000001e1b007302 */ /* 0x000ee20000000000 */
[----:B--2---:R-:W-:-:S04]  /*23b0*/  FFMA R24, -R30, R25, 1 ;  /* 0x3f8000001e187423 */ /* 0x004fc80000000119 */
[----:B------:R-:W-:-:S04]  /*23c0*/  FFMA R24, R25, R24, R25 ;  /* 0x0000001819187223 */ /* 0x000fc80000000019 */
[----:B0-----:R-:W-:-:S04]  /*23d0*/  FFMA R5, R27, R24, RZ ;  /* 0x000000181b057223 */ /* 0x001fc800000000ff */
[----:B------:R-:W-:-:S04]  /*23e0*/  FFMA R0, -R30, R5, R27 ;  /* 0x000000051e007223 */ /* 0x000fc8000000011b */
[----:B------:R-:W-:Y:S01]  /*23f0*/  FFMA R0, R24, R0, R5 ;  /* 0x0000000018007223 */ /* 0x000fe20000000005 */
[----:B-1-3--:R-:W-:Y:S06]  /*2400*/  @!P0 BRA `(.L_x_12476) ;  /* 0x00000000000c8947 */ /* 0x00afec0003800000 */
[----:B------:R-:W-:Y:S02]  /*2410*/  MOV R0, R30 ;  /* 0x0000001e00007202 */ /* 0x000fe40000000f00 */
[----:B------:R-:W-:-:S07]  /*2420*/  MOV R4, 0x2440 ;  /* 0x0000244000047802 */ /* 0x000fce0000000f00 */
[----:B-----5:R-:W-:Y:S05]  /*2430*/  CALL.REL.NOINC `($__internal_41_$__cuda_sm3x_div_rn_ftz_f32_slowpath) ;  /* 0x0000001400747944 */ /* 0x020fea0003c00000 */
.L_x_12476:
[----:B------:R-:W-:Y:S05]  /*2440*/  BSYNC.RECONVERGENT B2 ;  /* 0x0000000000027941 */ /* 0x000fea0003800200 */
.L_x_12475:
        /* <DEDUP_REMOVED lines=43> */
[----:B-----5:R-:W-:Y:S05]  /*2700*/  CALL.REL.NOINC `($__internal_41_$__cuda_sm3x_div_rn_ftz_f32_slowpath) ;  /* 0x0000001000c07944 */ /* 0x020fea0003c00000 */
.L_x_12478:
[----:B------:R-:W-:Y:S05]  /*2710*/  BSYNC.RECONVERGENT B2 ;  /* 0x0000000000027941 */ /* 0x000fea0003800200 */
.L_x_12477:
[----:B------:R-:W-:Y:S02]  /*2720*/  IMAD.MOV.U32 R5, RZ, RZ, 0x3b33710b ;  /* 0x3b33710bff057424 */ /* 0x000fe400078e00ff */
        /* <DEDUP_REMOVED lines=42> */
[----:B-----5:R-:W-:Y:S05]  /*29d0*/  CALL.REL.NOINC `($__internal_41_$__cuda_sm3x_div_rn_ftz_f32_slowpath) ;  /* 0x00000010000c7944 */ /* 0x020fea0003c00000 */
.L_x_12480:
[----:B------:R-:W-:Y:S05]  /*29e0*/  BSYNC.RECONVERGENT B2 ;  /* 0x0000000000027941 */ /* 0x000fea0003800200 */
.L_x_12479:
        /* <DEDUP_REMOVED lines=44> */
.L_x_12482:
[----:B------:R-:W-:Y:S05]  /*2cb0*/  BSYNC.RECONVERGENT B2 ;  /* 0x0000000000027941 */ /* 0x000fea0003800200 */
.L_x_12481:
[----:B------:R-:W-:Y:S02]  /*2cc0*/  HFMA2 R5, -RZ, RZ, 0.89990234375, 10328 ;  /* 0x3b33710bff057431 */ /* 0x000fe400000001ff */
[----:B------:R-:W-:Y:S01]  /*2cd0*/  FMUL.FTZ R4, R0, R0 ;  /* 0x0000000000047220 */ /* 0x000fe20000410000 */
[----:B-----5:R-:W-:Y:S01]  /*2ce0*/  FADD.FTZ R27, |R20|, -RZ ;  /* 0x800000ff141b7221 */ /* 0x020fe20000010200 */
        /* <DEDUP_REMOVED lines=11> */
[----:B------:R-:W-:Y:S01]  /*2da0*/  FSEL R27, R27, R6, P2 ;  /* 0x000000061b1b7208 */ /* 0x000fe20001000000 */
[----:B------:R-:W-:Y:S01]  /*2db0*/  FADD.FTZ R15, |R11|, |R15| ;  /* 0x4000000f0b0f7221 */ /* 0x000fe20000010200 */
        /* <DEDUP_REMOVED lines=27> */
[----:B------:R-:W-:Y:S05]  /*2f70*/  CALL.REL.NOINC `($__internal_41_$__cuda_sm3x_div_rn_ftz_f32_slowpath) ;  /* 0x0000000800a47944 */ /* 0x000fea0003c00000 */
.L_x_12484:
[----:B------:R-:W-:Y:S05]  /*2f80*/  BSYNC.RECONVERGENT B2 ;  /* 0x0000000000027941 */ /* 0x000fea0003800200 */
.L_x_12483:
        /* <DEDUP_REMOVED lines=43> */
[----:B------:R-:W-:Y:S05]  /*3240*/  CALL.REL.NOINC `($__internal_41_$__cuda_sm3x_div_rn_ftz_f32_slowpath) ;  /* 0x0000000400f07944 */ /* 0x000fea0003c00000 */
.L_x_12486:
[----:B------:R-:W-:Y:S05]  /*3250*/  BSYNC.RECONVERGENT B2 ;  /* 0x0000000000027941 */ /* 0x000fea0003800200 */
.L_x_12485:
        /* <DEDUP_REMOVED lines=43> */
[----:B------:R-:W-:Y:S05]  /*3510*/  CALL.REL.NOINC `($__internal_41_$__cuda_sm3x_div_rn_ftz_f32_slowpath) ;  /* 0x00000004003c7944 */ /* 0x000fea0003c00000 */
.L_x_12488:
[----:B------:R-:W-:Y:S05]  /*3520*/  BSYNC.RECONVERGENT B2 ;  /* 0x0000000000027941 */ /* 0x000fea0003800200 */
.L_x_12487:
        /* <DEDUP_REMOVED lines=44> */
.L_x_12490:
[----:B------:R-:W-:Y:S05]  /*37f0*/  BSYNC.RECONVERGENT B2 ;  /* 0x0000000000027941 */ /* 0x000fea0003800200 */
.L_x_12489:
        /* <DEDUP_REMOVED lines=21> */
[----:B------:R-:W-:Y:S02]  /*3950*/  HFMA2 R0, -RZ, RZ, 2.04296875, -15.78125 ;  /* 0x4016cbe4ff007431 */ /* 0x000fe400000001ff */
[----:B------:R-:W-:-:S03]  /*3960*/  FADD.FTZ R15, |R19|, |R23| ;  /* 0x40000017130f7221 */ /* 0x000fc60000010200 */
[----:B------:R-:W-:Y:S02]  /*3970*/  @!P3 FSEL R6, R0, 0.78539818525314331055, !P0 ;  /* 0x3f490fdb0006b808 */ /* 0x000fe40004000000 */
[----:B------:R-:W-:Y:S01]  /*3980*/  @!P1 FSEL R6, RZ, 3.1415927410125732422, P0 ;  /* 0x40490fdbff069808 */ /* 0x000fe20000000000 */
[----:B0-----:R-:W-:Y:S01]  /*3990*/  IMAD.WIDE.U32 R4, R3, 0x4, R4 ;  /* 0x0000000403047825 */ /* 0x001fe200078e0004 */
[----:B------:R-:W-:Y:S02]  /*39a0*/  FSETP.NAN.FTZ.AND P0, PT, |R15|, |R15|, PT ;  /* 0x4000000f0f00720b */ /* 0x000fe40003f18200 */
[----:B------:R-:W-:Y:S01]  /*39b0*/  LOP3.LUT R6, R6, 0x80000000, R19, 0xb8, !PT ;  /* 0x8000000006067812 */ /* 0x000fe200078eb813 */
[----:B------:R-:W-:-:S03]  /*39c0*/  IMAD.WIDE.U32 R4, R2, 0x10, R4 ;  /* 0x0000001002047825 */ /* 0x000fc600078e0004 */
[----:B------:R-:W-:Y:S02]  /*39d0*/  FSEL R15, R15, R6, P0 ;  /* 0x000000060f0f7208 */ /* 0x000fe40000000000 */
[----:B------:R-:W-:Y:S04]  /*39e0*/  STG.E.128 desc[UR4][R4.64], R8 ;  /* 0x0000000804007986 */ /* 0x000fe8000c101d04 */
[----:B------:R-:W-:Y:S01]  /*39f0*/  STG.E.128 desc[UR4][R4.64+0x800], R12 ;  /* 0x0008000c04007986 */ /* 0x000fe2000c101d04 */
[----:B------:R-:W-:Y:S05]  /*3a00*/  EXIT ;  /* 0x000000000000794d */ /* 0x000fea0003800000 */
        .weak           $__internal_41_$__cuda_sm3x_div_rn_ftz_f32_slowpath
        .type           $__internal_41_$__cuda_sm3x_div_rn_ftz_f32_slowpath,@function
        .size           $__internal_41_$__cuda_sm3x_div_rn_ftz_f32_slowpath,(.L_x_16788 - $__internal_41_$__cuda_sm3x_div_rn_ftz_f32_slowpath)
$__internal_41_$__cuda_sm3x_div_rn_ftz_f32_slowpath:
        /* <DEDUP_REMOVED lines=35> */
.L_x_12493:
[----:B------:R-:W-:Y:S05]  /*3c40*/  BSYNC.RELIABLE B1 ;  /* 0x0000000000017941 */ /* 0x000fea0003800100 */
.L_x_12492:
        /* <DEDUP_REMOVED lines=27> */
.L_x_12499:
[----:B------:R-:W-:-:S07]  /*3e00*/  LEA R0, R5, R0, 0x17 ;  /* 0x0000000005007211 */ /* 0x000fce00078eb8ff */
.L_x_12500:
[----:B------:R-:W-:Y:S05]  /*3e10*/  BSYNC.RECONVERGENT B1 ;  /* 0x0000000000017941 */ /* 0x000fea0003800200 */
.L_x_12498:
[----:B------:R-:W-:Y:S05]  /*3e20*/  BRA `(.L_x_12501) ;  /* 0x0000000000207947 */ /* 0x000fea0003800000 */
.L_x_12497:
[----:B------:R-:W-:-:S04]  /*3e30*/  LOP3.LUT R27, R0, 0x80000000, R27, 0x48, !PT ;  /* 0x80000000001b7812 */ /* 0x000fc800078e481b */
[----:B------:R-:W-:Y:S01]  /*3e40*/  LOP3.LUT R0, R27, 0x7f800000, RZ, 0xfc, !PT ;  /* 0x7f8000001b007812 */ /* 0x000fe200078efcff */
[----:B------:R-:W-:Y:S06]  /*3e50*/  BRA `(.L_x_12501) ;  /* 0x0000000000147947 */ /* 0x000fec0003800000 */
.L_x_12496:
[----:B------:R-:W-:Y:S01]  /*3e60*/  LOP3.LUT R0, R0, 0x80000000, R27, 0x48, !PT ;  /* 0x8000000000007812 */ /* 0x000fe200078e481b */
[----:B------:R-:W-:Y:S06]  /*3e70*/  BRA `(.L_x_12501) ;  /* 0x00000000000c7947 */ /* 0x000fec0003800000 */
.L_x_12495:
[----:B------:R-:W0:Y:S01]  /*3e80*/  MUFU.RSQ R0, -QNAN ;  /* 0xffc0000000007908 */ /* 0x000e220000001400 */
[----:B------:R-:W-:Y:S05]  /*3e90*/  BRA `(.L_x_12501) ;  /* 0x0000000000047947 */ /* 0x000fea0003800000 */
.L_x_12494:
[----:B------:R-:W-:-:S07]  /*3ea0*/  FADD.FTZ R0, R27, R0 ;  /* 0x000000001b007221 */ /* 0x000fce0000010000 */
.L_x_12501:
[----:B------:R-:W-:Y:S05]  /*3eb0*/  BSYNC.RECONVERGENT B0 ;  /* 0x0000000000007941 */ /* 0x000fea0003800200 */
.L_x_12491:
[----:B------:R-:W-:-:S04]  /*3ec0*/  MOV R5, 0x0 ;  /* 0x0000000000057802 */ /* 0x000fc80000000f00 */
[----:B0-----:R-:W-:Y:S05]  /*3ed0*/  RET.REL.NODEC R4 `(_ZN2at6native29vectorized_elementwise_kernelILi4ENS0_13BinaryFunctorIfffZZZNS0_17atan2_kernel_cudaERNS_18TensorIteratorBaseEENKUlvE_clEvENKUlvE0_clEvEUlffE_EESt5arrayIPcLm3EEEEviT0_T1_) ;  /* 0xffffffc004487950 */ /* 0x001fea0003c3ffff */
.L_x_12502:
        /* <DEDUP_REMOVED lines=10> */
.L_x_16788:


//--------------------- .text._ZN2at6native29vectorized_elementwise_kernelILi8ENS0_13BinaryFunctorIfffZZZNS0_17atan2_kernel_cudaERNS_18TensorIteratorBaseEENKUlvE_clEvENKUlvE0_clEvEUlffE_EESt5arrayIPcLm3EEEEviT0_T1_ --------------------------
	.section	.text._ZN2at6native29vectorized_elementwise_kernelILi8ENS0_13BinaryFunctorIfffZZZNS0_17atan2_kernel_cudaERNS_18TensorIteratorBaseEENKUlvE_clEvENKUlvE0_clEvEUlffE_EESt5arrayIPcLm3EEEEviT0_T1_,"ax",@progbits
	.align	128
        .global         _ZN2at6native29vectorized_elementwise_kernelILi8ENS0_13BinaryFunctorIfffZZZNS0_17atan2_kernel_cudaERNS_18TensorIteratorBaseEENKUlvE_clEvENKUlvE0_clEvEUlffE_EESt5arrayIPcLm3EEEEviT0_T1_
        .type           _ZN2at6native29vectorized_elementwise_kernelILi8ENS0_13BinaryFunctorIfffZZZNS0_17atan2_kernel_cudaERNS_18TensorIteratorBaseEENKUlvE_clEvENKUlvE0_clEvEUlffE_EESt5arrayIPcLm3EEEEviT0_T1_,@function
        .size           _ZN2at6native29vectorized_elementwise_kernelILi8ENS0_13BinaryFunctorIfffZZZNS0_17atan2_kernel_cudaERNS_18TensorIteratorBaseEENKUlvE_clEvENKUlvE0_clEvEUlffE_EESt5arrayIPcLm3EEEEviT0_T1_,(.L_x_16923 - _ZN2at6native29vectorized_elementwise_kernelILi8ENS0_13BinaryFunctorIfffZZZNS0_17atan2_kernel_cudaERNS_18TensorIteratorBaseEENKUlvE_clEvENKUlvE0_clEvEUlffE_EESt5arrayIPcLm3EEEEviT0_T1_)
        .other          _ZN2at6native29vectorized_elementwise_kernelILi8ENS0_13BinaryFunctorIfffZZZNS0_17atan2_kernel_cudaERNS_18TensorIteratorBaseEENKUlvE_clEvENKUlvE0_clEvEUlffE_EESt5arrayIPcLm3EEEEviT0_T1_,@"STO_CUDA_ENTRY STV_DEFAULT"
_ZN2at6native29vectorized_elementwise_kernelILi8ENS0_13BinaryFunctorIfffZZZNS0_17atan2_kernel_cudaERNS_18TensorIteratorBaseEENKUlvE_clEvENKUlvE0_clEvEUlffE_EESt5arrayIPcLm3EEEEviT0_T1_:
.text._ZN2at6native29vectorized_elementwise_kernelILi8ENS0_13BinaryFunctorIfffZZZNS0_17atan2_kernel_cudaERNS_18TensorIteratorBaseEENKUlvE_clEvENKUlvE0_clEvEUlffE_EESt5arrayIPcLm3EEEEviT0_T1_:
[----:B------:R-:W-:Y:S01]  /*0000*/  LDC R1, c[0x0][0x37c] ;  /* 0x0000df00ff017b82 */ /* 0x000fe20000000800 */
[----:B------:R-:W-:Y:S05]  /*0010*/  EXIT ;  /* 0x000000000000794d */ /* 0x000fea0003800000 */
.L_x_12503:
        /* <DEDUP_REMOVED lines=14> */
.L_x_16923:


//--------------------- .text._ZN2at6native18elementwise_kernelILi128ELi4EZNS0_15gpu_kernel_implINS0_13BUnaryFunctorIfffZZZNS0_17atan2_kernel_cudaERNS_18TensorIteratorBaseEENKUlvE_clEvENKUlvE0_clEvEUlffE_EEEEvS5_RKT_EUliE_EEviT1_ --------------------------
	.section	.text._ZN2at6native18elementwise_kernelILi128ELi4EZNS0_15gpu_kernel_implINS0_13BUnaryFunctorIfffZZZNS0_17atan2_kernel_cudaERNS_18TensorIteratorBaseEENKUlvE_clEvENKUlvE0_clEvEUlffE_EEEEvS5_RKT_EUliE_EEviT1_,"ax",@progbits
	.align	128
        .global         _ZN2at6native18elementwise_kernelILi128ELi4EZNS0_15gpu_kernel_implINS0_13BUnaryFunctorIfffZZZNS0_17atan2_kernel_cudaERNS_18TensorIteratorBaseEENKUlvE_clEvENKUlvE0_clEvEUlffE_EEEEvS5_RKT_EUliE_EEviT1_
        .type           _ZN2at6native18elementwise_kernelILi128ELi4EZNS0_15gpu_kernel_implINS0_13BUnaryFunctorIfffZZZNS0_17atan2_kernel_cudaERNS_18TensorIteratorBaseEENKUlvE_clEvENKUlvE0_clEvEUlffE_EEEEvS5_RKT_EUliE_EEviT1_,@function
        .size           _ZN2at6native18elementwise_kernelILi128ELi4EZNS0_15gpu_kernel_implINS0_13BUnaryFunctorIfffZZZNS0_17atan2_kernel_cudaERNS_18TensorIteratorBaseEENKUlvE_clEvENKUlvE0_clEvEUlffE_EEEEvS5_RKT_EUliE_EEviT1_,(.L_x_16789 - _ZN2at6native18elementwise_kernelILi128ELi4EZNS0_15gpu_kernel_implINS0_13BUnaryFunctorIfffZZZNS0_17atan2_kernel_cudaERNS_18TensorIteratorBaseEENKUlvE_clEvENKUlvE0_clEvEUlffE_EEEEvS5_RKT_EUliE_EEviT1_)
        .other          _ZN2at6native18elementwise_kernelILi128ELi4EZNS0_15gpu_kernel_implINS0_13BUnaryFunctorIfffZZZNS0_17atan2_kernel_cudaERNS_18TensorIteratorBaseEENKUlvE_clEvENKUlvE0_clEvEUlffE_EEEEvS5_RKT_EUliE_EEviT1_,@"STO_CUDA_ENTRY STV_DEFAULT"
_ZN2at6native18elementwise_kernelILi128ELi4EZNS0_15gpu_kernel_implINS0_13BUnaryFunctorIfffZZZNS0_17atan2_kernel_cudaERNS_18TensorIteratorBaseEENKUlvE_clEvENKUlvE0_clEvEUlffE_EEEEvS5_RKT_EUliE_EEviT1_:
.text._ZN2at6native18elementwise_kernelILi128ELi4EZNS0_15gpu_kernel_implINS0_13BUnaryFunctorIfffZZZNS0_17atan2_kernel_cudaERNS_18TensorIteratorBaseEENKUlvE_clEvENKUlvE0_clEvEUlffE_EEEEvS5_RKT_EUliE_EEviT1_:
[----:B------:R-:W0:Y:S01]  /*0000*/  LDC R1, c[0x0][0x37c] ;  /* 0x0000df00ff017b82 */ /* 0x000e220000000800 */
[----:B------:R-:W1:Y:S07]  /*0010*/  S2R R17, SR_TID.X ;  /* 0x0000000000117919 */ /* 0x000e6e0000002100 */
[----:B------:R-:W2:Y:S01]  /*0020*/  S2UR UR4, SR_CTAID.X ;  /* 0x00000000000479c3 */ /* 0x000ea20000002500 */
[----:B------:R-:W3:Y:S01]  /*0030*/  LDCU UR39, c[0x0][0x388] ;  /* 0x00007100ff2777ac */ /* 0x000ee20008000800 */
[----:B------:R-:W-:Y:S01]  /*0040*/  IMAD.MOV.U32 R19, RZ, RZ, 0x4016cbe4 ;  /* 0x4016cbe4ff137424 */ /* 0x000fe200078e00ff */
        /* <DEDUP_REMOVED lines=8> */
[----:B-----5:R-:W-:Y:S01]  /*00d0*/  ISETP.LE.AND P0, PT, RZ, UR5, PT ;  /* 0x00000005ff007c0c */ /* 0x020fe2000bf03270 */
[----:B------:R-:W-:Y:S01]  /*00e0*/  UISETP.LT.U32.AND UP0, UPT, UR40, 0x18, UPT ;  /* 0x000000182800788c */ /* 0x000fe2000bf01070 */
[----:B------:R-:W-:-:S02]  /*00f0*/  FADD.FTZ R22, -RZ, |UR5| ;  /* 0x40000005ff167e21 */ /* 0x000fc40008010100 */
[----:B------:R-:W-:Y:S01]  /*0100*/  FSEL R19, R19, 0.78539818525314331055, !P0 ;  /* 0x3f490fdb13137808 */ /* 0x000fe20004000000 */
[----:B------:R-:W-:Y:S01]  /*0110*/  USEL UR38, UR40, 0x18, UP0 ;  /* 0x0000001828267887 */ /* 0x000fe20008000000 */
[----:B-1----:R-:W-:Y:S02]  /*0120*/  LOP3.LUT R17, R17, UR4, RZ, 0xfc, !PT ;  /* 0x0000000411117c12 */ /* 0x002fe4000f8efcff */
[----:B------:R-:W-:Y:S01]  /*0130*/  FSEL R18, RZ, 3.1415927410125732422, P0 ;  /* 0x40490fdbff127808 */ /* 0x000fe20000000000 */
[----:B------:R-:W-:Y:S01]  /*0140*/  UIADD3 UR38, UPT, UPT, UR38, 0x1, URZ ;  /* 0x0000000126267890 */ /* 0x000fe2000fffe0ff */
[----:B----4-:R-:W-:-:S13]  /*0150*/  ISETP.GE.AND P1, PT, R17, UR6, PT ;  /* 0x0000000611007c0c */ /* 0x010fda000bf26270 */
[----:B0--3--:R-:W-:Y:S05]  /*0160*/  @P1 BRA `(.L_x_12505) ;  /* 0x0000003000981947 */ /* 0x009fea0003800000 */
[----:B------:R-:W-:Y:S01]  /*0170*/  UISETP.NE.AND UP0, UPT, UR39, URZ, UPT ;  /* 0x000000ff2700728c */ /* 0x000fe2000bf05270 */
[----:B------:R-:W-:Y:S02]  /*0180*/  HFMA2 R16, -RZ, RZ, 0, 0 ;  /* 0x00000000ff107431 */ /* 0x000fe400000001ff */
        /* <DEDUP_REMOVED lines=300> */
.L_x_12506:
        /* <DEDUP_REMOVED lines=18> */
.L_x_12511:
[----:B------:R-:W2:Y:S02]  /*1570*/  LDG.E.U8 R2, desc[UR36][R2.64] ;  /* 0x0000002402027981 */ /* 0x000ea4000c1e1100 */
[----:B--2---:R-:W-:Y:S01]  /*1580*/  I2FP.F32.U32 R10, R2 ;  /* 0x00000002000a7245 */ /* 0x004fe20000201000 */
[----:B------:R-:W-:Y:S06]  /*1590*/  BRA `(.L_x_12513) ;  /* 0x0000000c00447947 */ /* 0x000fec0003800000 */
.L_x_12510:
        /* <DEDUP_REMOVED lines=9> */
.L_x_12515:
[----:B------:R-:W2:Y:S02]  /*1630*/  LDG.E R2, desc[UR36][R2.64] ;  /* 0x0000002402027981 */ /* 0x000ea4000c1e1900 */
[----:B--2---:R-:W-:Y:S01]  /*1640*/  I2FP.F32.S32 R10, R2 ;  /* 0x00000002000a7245 */ /* 0x004fe20000201400 */
[----:B------:R-:W-:Y:S06]  /*1650*/  BRA `(.L_x_12513) ;  /* 0x0000000c00147947 */ /* 0x000fec0003800000 */
.L_x_12514:
[----:B------:R-:W2:Y:S02]  /*1660*/  LDG.E.U16 R2, desc[UR36][R2.64] ;  /* 0x0000002402027981 */ /* 0x000ea4000c1e1500 */
[----:B--2---:R2:W3:Y:S01]  /*1670*/  I2F.S16 R10, R2 ;  /* 0x00000002000a7306 */ /* 0x0044e20000101400 */
[----:B------:R-:W-:Y:S05]  /*1680*/  BRA `(.L_x_12513) ;  /* 0x0000000c00087947 */ /* 0x000fea0003800000 */
.L_x_12509:
        /* <DEDUP_REMOVED lines=8> */
.L_x_12517:
[----:B------:R-:W2:Y:S02]  /*1710*/  LDG.E.U16 R2, desc[UR36][R2.64] ;  /* 0x0000002402027981 */ /* 0x000ea4000c1e1500 */
[----:B--2---:R-:W-:Y:S01]  /*1720*/  HADD2.F32 R10, -RZ, R2.H0_H0 ;  /* 0x20000002ff0a7230 */ /* 0x004fe20000004100 */
[----:B------:R-:W-:Y:S06]  /*1730*/  BRA `(.L_x_12513) ;  /* 0x0000000800dc7947 */ /* 0x000fec0003800000 */
.L_x_12516:
        /* <DEDUP_REMOVED lines=8> */
.L_x_12519:
[----:B------:R-:W2:Y:S02]  /*17c0*/  LDG.E.U16 R2, desc[UR36][R2.64] ;  /* 0x0000002402027981 */ /* 0x000ea4000c1e1500 */
[----:B--2---:R-:W-:Y:S01]  /*17d0*/  HADD2.F32 R10, -RZ, R2.H0_H0 ;  /* 0x20000002ff0a7230 */ /* 0x004fe20000004100 */
[----:B------:R-:W-:Y:S06]  /*17e0*/  BRA `(.L_x_12513) ;  /* 0x0000000800b07947 */ /* 0x000fec0003800000 */
.L_x_12518:
        /* <DEDUP_REMOVED lines=11> */
.L_x_12508:
        /* <DEDUP_REMOVED lines=12> */
.L_x_12522:
        /* <DEDUP_REMOVED lines=11> */
.L_x_12521:
        /* <DEDUP_REMOVED lines=25> */
.L_x_12524:
        /* <DEDUP_REMOVED lines=12> */
.L_x_12523:
[----:B------:R-:W2:Y:S02]  /*1c60*/  LDG.E.U16 R2, desc[UR36][R2.64] ;  /* 0x0000002402027981 */ /* 0x000ea4000c1e1500 */
[----:B--2---:R-:W-:Y:S01]  /*1c70*/  IMAD.U32 R10, R2, 0x10000, RZ ;  /* 0x00010000020a7824 */ /* 0x004fe200078e00ff */
[----:B------:R-:W-:Y:S06]  /*1c80*/  BRA `(.L_x_12513) ;  /* 0x0000000400887947 */ /* 0x000fec0003800000 */
.L_x_12520:
        /* <DEDUP_REMOVED lines=11> */
.L_x_12527:
        /* <DEDUP_REMOVED lines=20> */
.L_x_12529:
[----:B------:R-:W-:Y:S05]  /*1e80*/  BSYNC.RECONVERGENT B0 ;  /* 0x0000000000007941 */ /* 0x000fea0003800200 */
.L_x_12528:
[----:B------:R-:W-:Y:S02]  /*1e90*/  SHF.L.U32 R0, R0, 0x14, RZ ;  /* 0x0000001400007819 */ /* 0x000fe400000006ff */
[----:B------:R-:W-:-:S04]  /*1ea0*/  LEA R2, R2, 0x3b800000, 0x17 ;  /* 0x3b80000002027811 */ /* 0x000fc800078eb8ff */
[----:B------:R-:W-:Y:S01]  /*1eb0*/  LOP3.LUT R10, R2, R0, R7, 0xfe, !PT ;  /* 0x00000000020a7212 */ /* 0x000fe200078efe07 */
[----:B------:R-:W-:Y:S06]  /*1ec0*/  BRA `(.L_x_12513) ;  /* 0x0000000000f87947 */ /* 0x000fec0003800000 */
.L_x_12526:
        /* <DEDUP_REMOVED lines=20> */
.L_x_12531:
[----:B------:R-:W-:Y:S05]  /*2010*/  BSYNC.RECONVERGENT B0 ;  /* 0x0000000000007941 */ /* 0x000fea0003800200 */
.L_x_12530:
[----:B------:R-:W-:Y:S01]  /*2020*/  IMAD.SHL.U32 R0, R0, 0x200000, RZ ;  /* 0x0020000000007824 */ /* 0x000fe200078e00ff */
[----:B------:R-:W-:-:S04]  /*2030*/  LEA R2, R2, 0x37800000, 0x17 ;  /* 0x3780000002027811 */ /* 0x000fc800078eb8ff */
[----:B------:R-:W-:Y:S01]  /*2040*/  LOP3.LUT R10, R2, R0, R7, 0xfe, !PT ;  /* 0x00000000020a7212 */ /* 0x000fe200078efe07 */
[----:B------:R-:W-:Y:S06]  /*2050*/  BRA `(.L_x_12513) ;  /* 0x0000000000947947 */ /* 0x000fec0003800000 */
.L_x_12525:
[----:B------:R-:W-:-:S09]  /*2060*/  UISETP.NE.AND UP0, UPT, UR4, 0x1c, UPT ;  /* 0x0000001c0400788c */ /* 0x000fd2000bf05270 */
[----:B------:R-:W-:Y:S05]  /*2070*/  BRA.U !UP0, `(.L_x_12532) ;  /* 0x0000000108847547 */ /* 0x000fea000b800000 */
[----:B------:R-:W-:-:S09]  /*2080*/  UISETP.NE.AND UP0, UPT, UR4, 0x1d, UPT ;  /* 0x0000001d0400788c */ /* 0x000fd2000bf05270 */
[----:B------:R-:W-:Y:S05]  /*2090*/  BRA.U !UP0, `(.L_x_12533) ;  /* 0x0000000108707547 */ /* 0x000fea000b800000 */
[----:B------:R-:W-:-:S09]  /*20a0*/  UISETP.NE.AND UP0, UPT, UR4, 0x2c, UPT ;  /* 0x0000002c0400788c */ /* 0x000fd2000bf05270 */
[----:B------:R-:W-:Y:S05]  /*20b0*/  BRA.U !UP0, `(.L_x_12534) ;  /* 0x0000000108487547 */ /* 0x000fea000b800000 */
.L_x_12512:
        /* <DEDUP_REMOVED lines=16> */
.L_x_12535:
[----:B------:R-:W-:Y:S01]  /*21c0*/  MOV R10, RZ ;  /* 0x000000ff000a7202 */ /* 0x000fe20000000f00 */
[----:B------:R-:W-:Y:S06]  /*21d0*/  BRA `(.L_x_12513) ;  /* 0x0000000000347947 */ /* 0x000fec0003800000 */
.L_x_12534:
        /* <DEDUP_REMOVED lines=8> */
.L_x_12533:
[----:B------:R-:W2:Y:S02]  /*2260*/  LDG.E.64 R10, desc[UR36][R2.64] ;  /* 0x00000024020a7981 */ /* 0x000ea4000c1e1b00 */
[----:B--2---:R0:W1:Y:S02]  /*2270*/  I2F.U64 R10, R10 ;  /* 0x0000000a000a7312 */ /* 0x0040640000301000 */
[----:B01----:R-:W-:Y:S05]  /*2280*/  BRA `(.L_x_12513) ;  /* 0x0000000000087947 */ /* 0x003fea0003800000 */
.L_x_12532:
[----:B------:R-:W2:Y:S02]  /*2290*/  LDG.E R2, desc[UR36][R2.64] ;  /* 0x0000002402027981 */ /* 0x000ea4000c1e1900 */
[----:B--2---:R-:W-:-:S07]  /*22a0*/  I2FP.F32.U32 R10, R2 ;  /* 0x00000002000a7245 */ /* 0x004fce0000201000 */
.L_x_12513:
[----:B------:R-:W-:Y:S05]  /*22b0*/  BSYNC.RECONVERGENT B7 ;  /* 0x0000000000077941 */ /* 0x000fea0003800200 */
.L_x_12507:
[----:B------:R-:W2:Y:S01]  /*22c0*/  LDCU UR6, c[0x0][0x594] ;  /* 0x0000b280ff0677ac */ /* 0x000ea20008000800 */
[C---:B01-3-5:R-:W-:Y:S01]  /*22d0*/  FADD.FTZ R3, |R10|.reuse, -RZ ;  /* 0x800000ff0a037221 */ /* 0x06bfe20000010200 */
[----:B------:R-:W-:Y:S01]  /*22e0*/  BSSY.RECONVERGENT B1, `(.L_x_12536) ;  /* 0x0000015000017945 */ /* 0x000fe20003800200 */
[----:B------:R-:W0:Y:S01]  /*22f0*/  LDCU.64 UR4, c[0x0][0x580] ;  /* 0x0000b000ff0477ac */ /* 0x000e220008000a00 */
[----:B--2---:R-:W-:Y:S02]  /*2300*/  FSETP.GT.FTZ.AND P5, PT, |R10|, |UR6|, PT ;  /* 0x400000060a007c0b */ /* 0x004fe4000bfb4200 */
[----:B------:R-:W-:Y:S02]  /*2310*/  ISETP.LE.AND P2, PT, RZ, UR6, PT ;  /* 0x00000006ff007c0c */ /* 0x000fe4000bf43270 */
[----:B------:R-:W-:Y:S02]  /*2320*/  FSEL R11, R3, R22, P5 ;  /* 0x00000016030b7208 */ /* 0x000fe40002800000 */
[----:B------:R-:W-:-:S02]  /*2330*/  FSEL R0, R22, R3, P5 ;  /* 0x0000000316007208 */ /* 0x000fc40002800000 */
[----:B----4-:R-:W1:Y:S01]  /*2340*/  MUFU.RCP R2, R11 ;  /* 0x0000000b00027308 */ /* 0x010e620000001000 */
[----:B------:R-:W-:-:S07]  /*2350*/  P2R R15, PR, RZ, 0x4 ;  /* 0x00000004ff0f7803 */ /* 0x000fce0000000000 */
[----:B------:R-:W2:Y:S01]  /*2360*/  FCHK P0, R0, R11 ;  /* 0x0000000b00007302 */ /* 0x000ea20000000000 */
[----:B-1----:R-:W-:-:S04]  /*2370*/  FFMA R5, -R11, R2, 1 ;  /* 0x3f8000000b057423 */ /* 0x002fc80000000102 */
[----:B------:R-:W-:Y:S01]  /*2380*/  FFMA R5, R2, R5, R2 ;  /* 0x0000000502057223 */ /* 0x000fe20000000002 */
[----:B0-----:R-:W-:-:S03]  /*2390*/  IADD3 R2, P1, PT, R16, UR4, RZ ;  /* 0x0000000410027c10 */ /* 0x001fc6000ff3e0ff */
[----:B------:R-:W-:Y:S02]  /*23a0*/  FFMA R4, R0, R5, RZ ;  /* 0x0000000500047223 */ /* 0x000fe400000000ff */
[----:B------:R-:W-:Y:S02]  /*23b0*/  IMAD.X R3, RZ, RZ, UR5, P1 ;  /* 0x00000005ff037e24 */ /* 0x000fe400088e06ff */
[----:B------:R-:W-:-:S04]  /*23c0*/  FFMA R6, -R11, R4, R0 ;  /* 0x000000040b067223 */ /* 0x000fc80000000100 */
[----:B------:R-:W-:Y:S01]  /*23d0*/  FFMA R4, R5, R6, R4 ;  /* 0x0000000605047223 */ /* 0x000fe20000000004 */
[----:B--2---:R-:W-:Y:S06]  /*23e0*/  @!P0 BRA `(.L_x_12537) ;  /* 0x0000000000108947 */ /* 0x004fec0003800000 */
[----:B------:R-:W-:Y:S01]  /*23f0*/  IMAD.MOV.U32 R9, RZ, RZ, R11 ;  /* 0x000000ffff097224 */ /* 0x000fe200078e000b */
[----:B------:R-:W-:-:S07]  /*2400*/  MOV R4, 0x2420 ;  /* 0x0000242000047802 */ /* 0x000fce0000000f00 */
[----:B------:R-:W-:Y:S05]  /*2410*/  CALL.REL.NOINC `($__internal_42_$__cuda_sm3x_div_rn_ftz_f32_slowpath) ;  /* 0x000000a400e47944 */ /* 0x000fea0003c00000 */
[----:B------:R-:W-:-:S07]  /*2420*/  MOV R4, R0 ;  /* 0x0000000000047202 */ /* 0x000fce0000000f00 */
.L_x_12537:
[----:B------:R-:W-:Y:S05]  /*2430*/  BSYNC.RECONVERGENT B1 ;  /* 0x0000000000017941 */ /* 0x000fea0003800200 */
.L_x_12536:
[----:B------:R-:W-:Y:S02]  /*2440*/  IMAD.MOV.U32 R5, RZ, RZ, 0x3b33710b ;  /* 0x3b33710bff057424 */ /* 0x000fe400078e00ff */
[----:B------:R-:W-:Y:S01]  /*2450*/  FMUL.FTZ R0, R4, R4 ;  /* 0x0000000404007220 */ /* 0x000fe20000410000 */
[----:B------:R-:W0:Y:S01]  /*2460*/  LDCU UR5, c[0x0][0x594] ;  /* 0x0000b280ff0577ac */ /* 0x000e220008000800 */
[----:B------:R-:W-:Y:S01]  /*2470*/  IMAD.MOV.U32 R7, RZ, RZ, 0x3f6ee581 ;  /* 0x3f6ee581ff077424 */ /* 0x000fe200078e00ff */
[----:B------:R-:W-:Y:S01]  /*2480*/  ISETP.NE.AND P0, PT, R15, RZ, PT ;  /* 0x000000ff0f00720c */ /* 0x000fe20003f05270 */
[----:B------:R-:W-:Y:S01]  /*2490*/  FFMA.FTZ R5, R0, R5, -0.015681877732276916504 ;  /* 0xbc80774800057423 */ /* 0x000fe20000010005 */
[----:B------:R-:W-:-:S03]  /*24a0*/  UPRMT UR4, UR41, 0x9910, URZ ;  /* 0x0000991029047896 */ /* 0x000fc600080000ff */
[----:B------:R-:W-:Y:S01]  /*24b0*/  FFMA.FTZ R5, R0, R5, 0.042200751602649688721 ;  /* 0x3d2cdab200057423 */ /* 0x000fe20000010005 */
[----:B------:R-:W-:-:S03]  /*24c0*/  UISETP.GT.AND UP0, UPT, UR4, 0x9, UPT ;  /* 0x000000090400788c */ /* 0x000fc6000bf04270 */
[----:B------:R-:W-:-:S04]  /*24d0*/  FFMA.FTZ R5, R0, R5, -0.074792981147766113281 ;  /* 0xbd992d1000057423 */ /* 0x000fc80000010005 */
[----:B------:R-:W-:Y:S01]  /*24e0*/  FFMA.FTZ R5, R0, R5, 0.10640415549278259277 ;  /* 0x3dd9ea6c00057423 */ /* 0x000fe20000010005 */
[----:B0-----:R-:W-:-:S03]  /*24f0*/  FSETP.NEU.FTZ.AND P1, PT, |R10|, |UR5|, PT ;  /* 0x400000050a007c0b */ /* 0x001fc6000bf3d200 */
        /* <DEDUP_REMOVED lines=10> */
[----:B------:R-:W-:Y:S01]  /*25a0*/  FSETP.NEU.FTZ.AND P0, PT, R11, RZ, PT ;  /* 0x000000ff0b00720b */ /* 0x000fe20003f1d000 */
[----:B------:R-:W-:-:S03]  /*25b0*/  FADD.FTZ R4, |R10|, |UR5| ;  /* 0x400000050a047e21 */ /* 0x000fc60008010200 */
[----:B------:R-:W-:-:S04]  /*25c0*/  FSEL R5, R19, R0, !P1 ;  /* 0x0000000013057208 */ /* 0x000fc80004800000 */
[----:B------:R-:W-:Y:S02]  /*25d0*/  FSEL R5, R18, R5, !P0 ;  /* 0x0000000512057208 */ /* 0x000fe40004000000 */
        /* <DEDUP_REMOVED lines=15> */
.L_x_12541:
[----:B------:R-:W0:Y:S02]  /*26d0*/  F2I.S64.TRUNC R4, R4 ;  /* 0x0000000400047311 */ /* 0x000e24000020d900 */
[----:B0-----:R-:W-:-:S05]  /*26e0*/  MOV R7, R4 ;  /* 0x0000000400077202 */ /* 0x001fca0000000f00 */
[----:B------:R3:W-:Y:S01]  /*26f0*/  STG.E.U8 desc[UR36][R2.64], R7 ;  /* 0x0000000702007986 */ /* 0x0007e2000c101124 */
[----:B------:R-:W-:Y:S05]  /*2700*/  BRA `(.L_x_12543) ;  /* 0x0000000c002c7947 */ /* 0x000fea0003800000 */
.L_x_12540:
        /* <DEDUP_REMOVED lines=9> */
.L_x_12545:
[----:B------:R-:W0:Y:S02]  /*27a0*/  F2I.FTZ.TRUNC.NTZ R5, R4 ;  /* 0x0000000400057305 */ /* 0x000e24000021f100 */
[----:B0-----:R1:W-:Y:S01]  /*27b0*/  STG.E desc[UR36][R2.64], R5 ;  /* 0x0000000502007986 */ /* 0x0013e2000c101924 */
[----:B------:R-:W-:Y:S05]  /*27c0*/  BRA `(.L_x_12543) ;  /* 0x0000000800fc7947 */ /* 0x000fea0003800000 */
.L_x_12544:
[----:B------:R-:W0:Y:S02]  /*27d0*/  F2I.FTZ.TRUNC.NTZ R5, R4 ;  /* 0x0000000400057305 */ /* 0x000e24000021f100 */
[----:B0-----:R2:W-:Y:S01]  /*27e0*/  STG.E.U16 desc[UR36][R2.64], R5 ;  /* 0x0000000502007986 */ /* 0x0015e2000c101524 */
[----:B------:R-:W-:Y:S05]  /*27f0*/  BRA `(.L_x_12543) ;  /* 0x0000000800f07947 */ /* 0x000fea0003800000 */
.L_x_12539:
        /* <DEDUP_REMOVED lines=8> */
.L_x_12547:
[----:B------:R-:W-:-:S05]  /*2880*/  F2FP.F16.F32.PACK_AB R4, RZ, R4 ;  /* 0x00000004ff04723e */ /* 0x000fca00000000ff */
[----:B------:R0:W-:Y:S01]  /*2890*/  STG.E.U16 desc[UR36][R2.64], R4 ;  /* 0x0000000402007986 */ /* 0x0001e2000c101524 */
[----:B------:R-:W-:Y:S05]  /*28a0*/  BRA `(.L_x_12543) ;  /* 0x0000000800c47947 */ /* 0x000fea0003800000 */
.L_x_12546:
        /* <DEDUP_REMOVED lines=9> */
.L_x_12549:
[----:B------:R-:W-:-:S04]  /*2940*/  F2FP.F16.F32.PACK_AB R5, RZ, R4 ;  /* 0x00000004ff05723e */ /* 0x000fc800000000ff */
[----:B------:R-:W-:-:S05]  /*2950*/  PRMT R5, R5, 0x5410, RZ ;  /* 0x0000541005057816 */ /* 0x000fca00000000ff */
[----:B------:R0:W-:Y:S01]  /*2960*/  STG.E desc[UR36][R2.64], R5 ;  /* 0x0000000502007986 */ /* 0x0001e2000c101924 */
[----:B------:R-:W-:Y:S05]  /*2970*/  BRA `(.L_x_12543) ;  /* 0x0000000800907947 */ /* 0x000fea0003800000 */
.L_x_12548:
[----:B------:R-:W-:-:S06]  /*2980*/  FMUL.FTZ R4, R4, 1 ;  /* 0x3f80000004047820 */ /* 0x000fcc0000410000 */
[----:B------:R-:W0:Y:S02]  /*2990*/  F2F.F64.F32 R4, R4 ;  /* 0x0000000400047310 */ /* 0x000e240000201800 */
[----:B0-----:R0:W-:Y:S01]  /*29a0*/  STG.E.64 desc[UR36][R2.64], R4 ;  /* 0x0000000402007986 */ /* 0x0011e2000c101b24 */
[----:B------:R-:W-:Y:S05]  /*29b0*/  BRA `(.L_x_12543) ;  /* 0x0000000800807947 */ /* 0x000fea0003800000 */
.L_x_12538:
        /* <DEDUP_REMOVED lines=12> */
.L_x_12552:
[----:B------:R-:W-:Y:S01]  /*2a80*/  FMUL.FTZ R4, R4, 1 ;  /* 0x3f80000004047820 */ /* 0x000fe20000410000 */
[----:B------:R-:W-:-:S05]  /*2a90*/  CS2R R6, SRZ ;  /* 0x0000000000067805 */ /* 0x000fca000001ff00 */
[----:B------:R-:W0:Y:S02]  /*2aa0*/  F2F.F64.F32 R4, R4 ;  /* 0x0000000400047310 */ /* 0x000e240000201800 */
[----:B0-----:R0:W-:Y:S01]  /*2ab0*/  STG.E.128 desc[UR36][R2.64], R4 ;  /* 0x0000000402007986 */ /* 0x0011e2000c101d24 */
[----:B------:R-:W-:Y:S05]  /*2ac0*/  BRA `(.L_x_12543) ;  /* 0x00000008003c7947 */ /* 0x000fea0003800000 */
.L_x_12551:
        /* <DEDUP_REMOVED lines=18> */
.L_x_12556:
[----:B------:R-:W-:Y:S05]  /*2bf0*/  BSYNC.RECONVERGENT B0 ;  /* 0x0000000000007941 */ /* 0x000fea0003800200 */
.L_x_12555:
[----:B------:R-:W-:-:S05]  /*2c00*/  LOP3.LUT R7, R0, 0x80, R7, 0xf8, !PT ;  /* 0x0000008000077812 */ /* 0x000fca00078ef807 */
[----:B------:R0:W-:Y:S01]  /*2c10*/  STG.E.U8 desc[UR36][R2.64], R7 ;  /* 0x0000000702007986 */ /* 0x0001e2000c101124 */
[----:B------:R-:W-:Y:S05]  /*2c20*/  BRA `(.L_x_12543) ;  /* 0x0000000400e47947 */ /* 0x000fea0003800000 */
.L_x_12554:
[----:B------:R-:W-:Y:S01]  /*2c30*/  LOP3.LUT R6, R4, 0x7fffffff, RZ, 0xc0, !PT ;  /* 0x7fffffff04067812 */ /* 0x000fe200078ec0ff */
[----:B------:R-:W-:Y:S01]  /*2c40*/  BSSY.RECONVERGENT B0, `(.L_x_12557) ;  /* 0x000000d000007945 */ /* 0x000fe20003800200 */
        /* <DEDUP_REMOVED lines=12> */
.L_x_12558:
[----:B------:R-:W-:Y:S05]  /*2d10*/  BSYNC.RECONVERGENT B0 ;  /* 0x0000000000007941 */ /* 0x000fea0003800200 */
.L_x_12557:
[----:B------:R-:W-:-:S05]  /*2d20*/  LOP3.LUT R5, R0, 0x80, R7, 0xf8, !PT ;  /* 0x0000008000057812 */ /* 0x000fca00078ef807 */
[----:B------:R0:W-:Y:S01]  /*2d30*/  STG.E.U8 desc[UR36][R2.64], R5 ;  /* 0x0000000502007986 */ /* 0x0001e2000c101124 */
[----:B------:R-:W-:Y:S05]  /*2d40*/  BRA `(.L_x_12543) ;  /* 0x00000004009c7947 */ /* 0x000fea0003800000 */
.L_x_12553:
[----:B------:R-:W-:-:S05]  /*2d50*/  F2FP.BF16.F32.PACK_AB R4, RZ, R4 ;  /* 0x00000004ff04723e */ /* 0x000fca00000010ff */
[----:B------:R0:W-:Y:S01]  /*2d60*/  STG.E.U16 desc[UR36][R2.64], R4 ;  /* 0x0000000402007986 */ /* 0x0001e2000c101524 */
[----:B------:R-:W-:Y:S05]  /*2d70*/  BRA `(.L_x_12543) ;  /* 0x0000000400907947 */ /* 0x000fea0003800000 */
.L_x_12550:
        /* <DEDUP_REMOVED lines=11> */
.L_x_12561:
        /* <DEDUP_REMOVED lines=12> */
.L_x_12564:
[----:B------:R-:W-:-:S04]  /*2ef0*/  SHF.R.U32.HI R0, RZ, 0x14, R4 ;  /* 0x00000014ff007819 */ /* 0x000fc80000011604 */
[----:B------:R-:W-:-:S04]  /*2f00*/  LOP3.LUT R5, R0, 0x1, RZ, 0xc0, !PT ;  /* 0x0000000100057812 */ /* 0x000fc800078ec0ff */
[----:B------:R-:W-:-:S04]  /*2f10*/  IADD3 R0, PT, PT, R4, 0x487ffff, R5 ;  /* 0x0487ffff04007810 */ /* 0x000fc80007ffe005 */
[----:B------:R-:W-:-:S04]  /*2f20*/  SHF.R.U32.HI R0, RZ, 0x14, R0 ;  /* 0x00000014ff007819 */ /* 0x000fc80000011600 */
[----:B------:R-:W-:-:S07]  /*2f30*/  LOP3.LUT R5, R0, 0xff, RZ, 0xc0, !PT ;  /* 0x000000ff00057812 */ /* 0x000fce00078ec0ff */
.L_x_12565:
[----:B------:R-:W-:-:S04]  /*2f40*/  SHF.R.U32.HI R4, RZ, 0x18, R4 ;  /* 0x00000018ff047819 */ /* 0x000fc80000011604 */
[----:B------:R-:W-:-:S04]  /*2f50*/  LOP3.LUT R5, R5, 0x80, R4, 0xf8, !PT ;  /* 0x0000008005057812 */ /* 0x000fc800078ef804 */
[----:B------:R-:W-:-:S07]  /*2f60*/  PRMT R0, R5, 0x7610, R0 ;  /* 0x0000761005007816 */ /* 0x000fce0000000000 */
.L_x_12563:
[----:B------:R-:W-:Y:S05]  /*2f70*/  BSYNC.RECONVERGENT B0 ;  /* 0x0000000000007941 */ /* 0x000fea0003800200 */
.L_x_12562:
[----:B------:R0:W-:Y:S01]  /*2f80*/  STG.E.U8 desc[UR36][R2.64], R0 ;  /* 0x0000000002007986 */ /* 0x0001e2000c101124 */
[----:B------:R-:W-:Y:S05]  /*2f90*/  BRA `(.L_x_12543) ;  /* 0x0000000400087947 */ /* 0x000fea0003800000 */
.L_x_12560:
        /* <DEDUP_REMOVED lines=12> */
.L_x_12568:
[----:B------:R-:W-:-:S04]  /*3060*/  SHF.R.U32.HI R0, RZ, 0x15, R4 ;  /* 0x00000015ff007819 */ /* 0x000fc80000011604 */
[----:B------:R-:W-:-:S04]  /*3070*/  LOP3.LUT R5, R0, 0x1, RZ, 0xc0, !PT ;  /* 0x0000000100057812 */ /* 0x000fc800078ec0ff */
[----:B------:R-:W-:-:S04]  /*3080*/  IADD3 R0, PT, PT, R4, 0x88fffff, R5 ;  /* 0x088fffff04007810 */ /* 0x000fc80007ffe005 */
[----:B------:R-:W-:-:S04]  /*3090*/  SHF.R.U32.HI R0, RZ, 0x15, R0 ;  /* 0x00000015ff007819 */ /* 0x000fc80000011600 */
[----:B------:R-:W-:-:S07]  /*30a0*/  LOP3.LUT R5, R0, 0xff, RZ, 0xc0, !PT ;  /* 0x000000ff00057812 */ /* 0x000fce00078ec0ff */
.L_x_12569:
[----:B------:R-:W-:-:S04]  /*30b0*/  SHF.R.U32.HI R4, RZ, 0x18, R4 ;  /* 0x00000018ff047819 */ /* 0x000fc80000011604 */
[----:B------:R-:W-:-:S04]  /*30c0*/  LOP3.LUT R5, R5, 0x80, R4, 0xf8, !PT ;  /* 0x0000008005057812 */ /* 0x000fc800078ef804 */
[----:B------:R-:W-:-:S07]  /*30d0*/  PRMT R0, R5, 0x7610, R0 ;  /* 0x0000761005007816 */ /* 0x000fce0000000000 */
.L_x_12567:
[----:B------:R-:W-:Y:S05]  /*30e0*/  BSYNC.RECONVERGENT B0 ;  /* 0x0000000000007941 */ /* 0x000fea0003800200 */
.L_x_12566:
[----:B------:R0:W-:Y:S01]  /*30f0*/  STG.E.U8 desc[UR36][R2.64], R0 ;  /* 0x0000000002007986 */ /* 0x0001e2000c101124 */
[----:B------:R-:W-:Y:S05]  /*3100*/  BRA `(.L_x_12543) ;  /* 0x0000000000ac7947 */ /* 0x000fea0003800000 */
.L_x_12559:
[----:B------:R-:W-:-:S09]  /*3110*/  UISETP.NE.AND UP0, UPT, UR4, 0x1c, UPT ;  /* 0x0000001c0400788c */ /* 0x000fd2000bf05270 */
[----:B------:R-:W-:Y:S05]  /*3120*/  BRA.U !UP0, `(.L_x_12570) ;  /* 0x00000001089c7547 */ /* 0x000fea000b800000 */
[----:B------:R-:W-:-:S09]  /*3130*/  UISETP.NE.AND UP0, UPT, UR4, 0x1d, UPT ;  /* 0x0000001d0400788c */ /* 0x000fd2000bf05270 */
[----:B------:R-:W-:Y:S05]  /*3140*/  BRA.U !UP0, `(.L_x_12571) ;  /* 0x0000000108887547 */ /* 0x000fea000b800000 */
[----:B------:R-:W-:-:S09]  /*3150*/  UISETP.NE.AND UP0, UPT, UR4, 0x2c, UPT ;  /* 0x0000002c0400788c */ /* 0x000fd2000bf05270 */
[----:B------:R-:W-:Y:S05]  /*3160*/  BRA.U !UP0, `(.L_x_12572) ;  /* 0x0000000108447547 */ /* 0x000fea000b800000 */
.L_x_12542:
[----:B------:R-:W-:Y:S01]  /*3170*/  MOV R2, 0x0 ;  /* 0x0000000000027802 */ /* 0x000fe20000000f00 */
[----:B------:R-:W0:Y:S01]  /*3180*/  LDCU.64 UR6, c[0x4][0x128] ;  /* 0x01002500ff0677ac */ /* 0x000e220008000a00 */
[----:B------:R-:W-:Y:S02]  /*3190*/  HFMA2 R8, -RZ, RZ, 0, 6.020069122314453125e-06 ;  /* 0x00000065ff087431 */ /* 0x000fe400000001ff */
        /* <DEDUP_REMOVED lines=13> */
.L_x_12573:
[----:B------:R-:W-:Y:S05]  /*3270*/  BRA `(.L_x_12543) ;  /* 0x0000000000507947 */ /* 0x000fea0003800000 */
.L_x_12572:
        /* <DEDUP_REMOVED lines=15> */
.L_x_12571:
[----:B------:R-:W0:Y:S02]  /*3370*/  F2I.U64.TRUNC R4, R4 ;  /* 0x0000000400047311 */ /* 0x000e24000020d800 */
[----:B0-----:R0:W-:Y:S01]  /*3380*/  STG.E.64 desc[UR36][R2.64], R4 ;  /* 0x0000000402007986 */ /* 0x0011e2000c101b24 */
[----:B------:R-:W-:Y:S05]  /*3390*/  BRA `(.L_x_12543) ;  /* 0x0000000000087947 */ /* 0x000fea0003800000 */
.L_x_12570:
[----:B------:R-:W0:Y:S02]  /*33a0*/  F2I.FTZ.U32.TRUNC.NTZ R5, R4 ;  /* 0x0000000400057305 */ /* 0x000e24000021f000 */
[----:B0-----:R0:W-:Y:S02]  /*33b0*/  STG.E desc[UR36][R2.64], R5 ;  /* 0x0000000502007986 */ /* 0x0011e4000c101924 */
.L_x_12543:
[----:B------:R-:W-:-:S07]  /*33c0*/  VIADD R17, R17, 0x80 ;  /* 0x0000008011117836 */ /* 0x000fce0000000000 */
.L_x_12505:
[----:B------:R-:W-:Y:S05]  /*33d0*/  BSYNC.RECONVERGENT B6 ;  /* 0x0000000000067941 */ /* 0x000fea0003800200 */
.L_x_12504:
[----:B------:R-:W5:Y:S01]  /*33e0*/  LDCU UR4, c[0x0][0x380] ;  /* 0x00007000ff0477ac */ /* 0x000f620008000800 */
[----:B------:R-:W-:Y:S01]  /*33f0*/  BSSY.RECONVERGENT B6, `(.L_x_12574) ;  /* 0x0000329000067945 */ /* 0x000fe20003800200 */
[----:B-----5:R-:W-:-:S13]  /*3400*/  ISETP.GE.AND P0, PT, R17, UR4, PT ;  /* 0x0000000411007c0c */ /* 0x020fda000bf06270 */
[----:B------:R-:W-:Y:S05]  /*3410*/  @P0 BRA `(.L_x_12575) ;  /* 0x0000003000980947 */ /* 0x000fea0003800000 */
        /* <DEDUP_REMOVED lines=303> */
.L_x_12576:
        /* <DEDUP_REMOVED lines=18> */
.L_x_12581:
[----:B------:R-:W2:Y:S02]  /*4830*/  LDG.E.U8 R2, desc[UR36][R2.64] ;  /* 0x0000002402027981 */ /* 0x000ea4000c1e1100 */
[----:B--2---:R-:W-:Y:S01]  /*4840*/  I2FP.F32.U32 R10, R2 ;  /* 0x00000002000a7245 */ /* 0x004fe20000201000 */
[----:B------:R-:W-:Y:S06]  /*4850*/  BRA `(.L_x_12583) ;  /* 0x0000000c00447947 */ /* 0x000fec0003800000 */
.L_x_12580:
        /* <DEDUP_REMOVED lines=9> */
.L_x_12585:
[----:B------:R-:W2:Y:S02]  /*48f0*/  LDG.E R2, desc[UR36][R2.64] ;  /* 0x0000002402027981 */ /* 0x000ea4000c1e1900 */
[----:B--2---:R-:W-:Y:S01]  /*4900*/  I2FP.F32.S32 R10, R2 ;  /* 0x00000002000a7245 */ /* 0x004fe20000201400 */
[----:B------:R-:W-:Y:S06]  /*4910*/  BRA `(.L_x_12583) ;  /* 0x0000000c00147947 */ /* 0x000fec0003800000 */
.L_x_12584:
[----:B------:R-:W2:Y:S02]  /*4920*/  LDG.E.U16 R2, desc[UR36][R2.64] ;  /* 0x0000002402027981 */ /* 0x000ea4000c1e1500 */
[----:B--2---:R2:W3:Y:S01]  /*4930*/  I2F.S16 R10, R2 ;  /* 0x00000002000a7306 */ /* 0x0044e20000101400 */
[----:B------:R-:W-:Y:S05]  /*4940*/  BRA `(.L_x_12583) ;  /* 0x0000000c00087947 */ /* 0x000fea0003800000 */
.L_x_12579:
        /* <DEDUP_REMOVED lines=8> */
.L_x_12587:
[----:B------:R-:W2:Y:S02]  /*49d0*/  LDG.E.U16 R2, desc[UR36][R2.64] ;  /* 0x0000002402027981 */ /* 0x000ea4000c1e1500 */
[----:B--2---:R-:W-:Y:S01]  /*49e0*/  HADD2.F32 R10, -RZ, R2.H0_H0 ;  /* 0x20000002ff0a7230 */ /* 0x004fe20000004100 */
[----:B------:R-:W-:Y:S06]  /*49f0*/  BRA `(.L_x_12583) ;  /* 0x0000000800dc7947 */ /* 0x000fec0003800000 */
.L_x_12586:
        /* <DEDUP_REMOVED lines=8> */
.L_x_12589:
[----:B------:R-:W2:Y:S02]  /*4a80*/  LDG.E.U16 R2, desc[UR36][R2.64] ;  /* 0x0000002402027981 */ /* 0x000ea4000c1e1500 */
[----:B--2---:R-:W-:Y:S01]  /*4a90*/  HADD2.F32 R10, -RZ, R2.H0_H0 ;  /* 0x20000002ff0a7230 */ /* 0x004fe20000004100 */
[----:B------:R-:W-:Y:S06]  /*4aa0*/  BRA `(.L_x_12583) ;  /* 0x0000000800b07947 */ /* 0x000fec0003800000 */
.L_x_12588:
        /* <DEDUP_REMOVED lines=11> */
.L_x_12578:
        /* <DEDUP_REMOVED lines=12> */
.L_x_12592:
        /* <DEDUP_REMOVED lines=11> */
.L_x_12591:
        /* <DEDUP_REMOVED lines=25> */
.L_x_12594:
        /* <DEDUP_REMOVED lines=12> */
.L_x_12593:
[----:B------:R-:W2:Y:S02]  /*4f20*/  LDG.E.U16 R2, desc[UR36][R2.64] ;  /* 0x0000002402027981 */ /* 0x000ea4000c1e1500 */
[----:B--2---:R-:W-:Y:S01]  /*4f30*/  IMAD.U32 R10, R2, 0x10000, RZ ;  /* 0x00010000020a7824 */ /* 0x004fe200078e00ff */
[----:B------:R-:W-:Y:S06]  /*4f40*/  BRA `(.L_x_12583) ;  /* 0x0000000400887947 */ /* 0x000fec0003800000 */
.L_x_12590:
        /* <DEDUP_REMOVED lines=11> */
.L_x_12597:
        /* <DEDUP_REMOVED lines=20> */
.L_x_12599:
[----:B------:R-:W-:Y:S05]  /*5140*/  BSYNC.RECONVERGENT B0 ;  /* 0x0000000000007941 */ /* 0x000fea0003800200 */
.L_x_12598:
[----:B------:R-:W-:Y:S02]  /*5150*/  SHF.L.U32 R0, R0, 0x14, RZ ;  /* 0x0000001400007819 */ /* 0x000fe400000006ff */
[----:B------:R-:W-:-:S04]  /*5160*/  LEA R2, R2, 0x3b800000, 0x17 ;  /* 0x3b80000002027811 */ /* 0x000fc800078eb8ff */
[----:B------:R-:W-:Y:S01]  /*5170*/  LOP3.LUT R10, R2, R0, R7, 0xfe, !PT ;  /* 0x00000000020a7212 */ /* 0x000fe200078efe07 */
[----:B------:R-:W-:Y:S06]  /*5180*/  BRA `(.L_x_12583) ;  /* 0x0000000000f87947 */ /* 0x000fec0003800000 */
.L_x_12596:
        /* <DEDUP_REMOVED lines=20> */
.L_x_12601:
[----:B------:R-:W-:Y:S05]  /*52d0*/  BSYNC.RECONVERGENT B0 ;  /* 0x0000000000007941 */ /* 0x000fea0003800200 */
.L_x_12600:
[----:B------:R-:W-:Y:S01]  /*52e0*/  IMAD.SHL.U32 R0, R0, 0x200000, RZ ;  /* 0x0020000000007824 */ /* 0x000fe200078e00ff */
[----:B------:R-:W-:-:S04]  /*52f0*/  LEA R2, R2, 0x37800000, 0x17 ;  /* 0x3780000002027811 */ /* 0x000fc800078eb8ff */
[----:B------:R-:W-:Y:S01]  /*5300*/  LOP3.LUT R10, R2, R0, R7, 0xfe, !PT ;  /* 0x00000000020a7212 */ /* 0x000fe200078efe07 */
[----:B------:R-:W-:Y:S06]  /*5310*/  BRA `(.L_x_12583) ;  /* 0x0000000000947947 */ /* 0x000fec0003800000 */
.L_x_12595:
        /* <DEDUP_REMOVED lines=14> */
.L_x_12582:
        /* <DEDUP_REMOVED lines=16> */
.L_x_12604:
[----:B------:R-:W-:Y:S01]  /*5500*/  MOV R10, RZ ;  /* 0x000000ff000a7202 */ /* 0x000fe20000000f00 */
[----:B------:R-:W-:Y:S06]  /*5510*/  BRA `(.L_x_12583) ;  /* 0x0000000000147947 */ /* 0x000fec0003800000 */
.L_x_12603:
[----:B------:R-:W2:Y:S02]  /*5520*/  LDG.E.64 R10, desc[UR36][R2.64] ;  /* 0x00000024020a7981 */ /* 0x000ea4000c1e1b00 */
[----:B--2---:R0:W1:Y:S02]  /*5530*/  I2F.U64 R10, R10 ;  /* 0x0000000a000a7312 */ /* 0x0040640000301000 */
[----:B01----:R-:W-:Y:S05]  /*5540*/  BRA `(.L_x_12583) ;  /* 0x0000000000087947 */ /* 0x003fea0003800000 */
.L_x_12602:
[----:B------:R-:W2:Y:S02]  /*5550*/  LDG.E R2, desc[UR36][R2.64] ;  /* 0x0000002402027981 */ /* 0x000ea4000c1e1900 */
[----:B--2---:R-:W-:-:S07]  /*5560*/  I2FP.F32.U32 R10, R2 ;  /* 0x00000002000a7245 */ /* 0x004fce0000201000 */
.L_x_12583:
[----:B------:R-:W-:Y:S05]  /*5570*/  BSYNC.RECONVERGENT B7 ;  /* 0x0000000000077941 */ /* 0x000fea0003800200 */
.L_x_12577:
[----:B------:R-:W2:Y:S01]  /*5580*/  LDCU UR6, c[0x0][0x594] ;  /* 0x0000b280ff0677ac */ /* 0x000ea20008000800 */
[C---:B01-345:R-:W-:Y:S01]  /*5590*/  FADD.FTZ R3, |R10|.reuse, -RZ ;  /* 0x800000ff0a037221 */ /* 0x07bfe20000010200 */
[----:B------:R-:W-:Y:S01]  /*55a0*/  BSSY.RECONVERGENT B1, `(.L_x_12605) ;  /* 0x0000015000017945 */ /* 0x000fe20003800200 */
[----:B------:R-:W0:Y:S01]  /*55b0*/  LDCU.64 UR4, c[0x0][0x580] ;  /* 0x0000b000ff0477ac */ /* 0x000e220008000a00 */
[----:B--2---:R-:W-:Y:S02]  /*55c0*/  FSETP.GT.FTZ.AND P5, PT, |R10|, |UR6|, PT ;  /* 0x400000060a007c0b */ /* 0x004fe4000bfb4200 */
[----:B------:R-:W-:Y:S02]  /*55d0*/  ISETP.LE.AND P2, PT, RZ, UR6, PT ;  /* 0x00000006ff007c0c */ /* 0x000fe4000bf43270 */
[----:B------:R-:W-:Y:S02]  /*55e0*/  FSEL R11, R3, R22, P5 ;  /* 0x00000016030b7208 */ /* 0x000fe40002800000 */
[----:B------:R-:W-:-:S02]  /*55f0*/  FSEL R0, R22, R3, P5 ;  /* 0x0000000316007208 */ /* 0x000fc40002800000 */
[----:B------:R-:W1:Y:S01]  /*5600*/  MUFU.RCP R2, R11 ;  /* 0x0000000b00027308 */ /* 0x000e620000001000 */
        /* <DEDUP_REMOVED lines=14> */
.L_x_12606:
[----:B------:R-:W-:Y:S05]  /*56f0*/  BSYNC.RECONVERGENT B1 ;  /* 0x0000000000017941 */ /* 0x000fea0003800200 */
.L_x_12605:
        /* <DEDUP_REMOVED lines=41> */
.L_x_12610:
[----:B------:R-:W0:Y:S02]  /*5990*/  F2I.S64.TRUNC R4, R4 ;  /* 0x0000000400047311 */ /* 0x000e24000020d900 */
[----:B0-----:R-:W-:-:S05]  /*59a0*/  MOV R7, R4 ;  /* 0x0000000400077202 */ /* 0x001fca0000000f00 */
[----:B------:R0:W-:Y:S01]  /*59b0*/  STG.E.U8 desc[UR36][R2.64], R7 ;  /* 0x0000000702007986 */ /* 0x0001e2000c101124 */
[----:B------:R-:W-:Y:S05]  /*59c0*/  BRA `(.L_x_12612) ;  /* 0x0000000c00287947 */ /* 0x000fea0003800000 */
.L_x_12609:
        /* <DEDUP_REMOVED lines=9> */
.L_x_12614:
[----:B------:R-:W0:Y:S02]  /*5a60*/  F2I.FTZ.TRUNC.NTZ R5, R4 ;  /* 0x0000000400057305 */ /* 0x000e24000021f100 */
[----:B0-----:R0:W-:Y:S01]  /*5a70*/  STG.E desc[UR36][R2.64], R5 ;  /* 0x0000000502007986 */ /* 0x0011e2000c101924 */
[----:B------:R-:W-:Y:S05]  /*5a80*/  BRA `(.L_x_12612) ;  /* 0x0000000800f87947 */ /* 0x000fea0003800000 */
.L_x_12613:
[----:B------:R-:W0:Y:S02]  /*5a90*/  F2I.FTZ.TRUNC.NTZ R5, R4 ;  /* 0x0000000400057305 */ /* 0x000e24000021f100 */
[----:B0-----:R0:W-:Y:S01]  /*5aa0*/  STG.E.U16 desc[UR36][R2.64], R5 ;  /* 0x0000000502007986 */ /* 0x0011e2000c101524 */
[----:B------:R-:W-:Y:S05]  /*5ab0*/  BRA `(.L_x_12612) ;  /* 0x0000000800ec7947 */ /* 0x000fea0003800000 */
.L_x_12608:
        /* <DEDUP_REMOVED lines=8> */
.L_x_12616:
[----:B------:R-:W-:-:S05]  /*5b40*/  F2FP.F16.F32.PACK_AB R4, RZ, R4 ;  /* 0x00000004ff04723e */ /* 0x000fca00000000ff */
[----:B------:R0:W-:Y:S01]  /*5b50*/  STG.E.U16 desc[UR36][R2.64], R4 ;  /* 0x0000000402007986 */ /* 0x0001e2000c101524 */
[----:B------:R-:W-:Y:S05]  /*5b60*/  BRA `(.L_x_12612) ;  /* 0x0000000800c07947 */ /* 0x000fea0003800000 */
.L_x_12615:
        /* <DEDUP_REMOVED lines=9> */
.L_x_12618:
[----:B------:R-:W-:-:S04]  /*5c00*/  F2FP.F16.F32.PACK_AB R5, RZ, R4 ;  /* 0x00000004ff05723e */ /* 0x000fc800000000ff */
[----:B------:R-:W-:-:S05]  /*5c10*/  PRMT R5, R5, 0x5410, RZ ;  /* 0x0000541005057816 */ /* 0x000fca00000000ff */
[----:B------:R0:W-:Y:S01]  /*5c20*/  STG.E desc[UR36][R2.64], R5 ;  /* 0x0000000502007986 */ /* 0x0001e2000c101924 */
[----:B------:R-:W-:Y:S05]  /*5c30*/  BRA `(.L_x_12612) ;  /* 0x00000008008c7947 */ /* 0x000fea0003800000 */
.L_x_12617:
[----:B------:R-:W-:-:S06]  /*5c40*/  FMUL.FTZ R4, R4, 1 ;  /* 0x3f80000004047820 */ /* 0x000fcc0000410000 */
[----:B------:R-:W0:Y:S02]  /*5c50*/  F2F.F64.F32 R4, R4 ;  /* 0x0000000400047310 */ /* 0x000e240000201800 */
[----:B0-----:R0:W-:Y:S01]  /*5c60*/  STG.E.64 desc[UR36][R2.64], R4 ;  /* 0x0000000402007986 */ /* 0x0011e2000c101b24 */
[----:B------:R-:W-:Y:S05]  /*5c70*/  BRA `(.L_x_12612) ;  /* 0x00000008007c7947 */ /* 0x000fea0003800000 */
.L_x_12607:
        /* <DEDUP_REMOVED lines=13> */
.L_x_12622:
        /* <DEDUP_REMOVED lines=16> */
.L_x_12625:
[----:B------:R-:W-:-:S04]  /*5e50*/  SHF.R.U32.HI R4, RZ, 0x18, R4 ;  /* 0x00000018ff047819 */ /* 0x000fc80000011604 */
[----:B------:R-:W-:-:S04]  /*5e60*/  LOP3.LUT R4, R5, 0x80, R4, 0xf8, !PT ;  /* 0x0000008005047812 */ /* 0x000fc800078ef804 */
[----:B------:R-:W-:-:S07]  /*5e70*/  PRMT R0, R4, 0x7610, R0 ;  /* 0x0000761004007816 */ /* 0x000fce0000000000 */
.L_x_12624:
[----:B------:R-:W-:Y:S05]  /*5e80*/  BSYNC.RECONVERGENT B0 ;  /* 0x0000000000007941 */ /* 0x000fea0003800200 */
.L_x_12623:
[----:B------:R0:W-:Y:S01]  /*5e90*/  STG.E.U8 desc[UR36][R2.64], R0 ;  /* 0x0000000002007986 */ /* 0x0001e2000c101124 */
[----:B------:R-:W-:Y:S05]  /*5ea0*/  BRA `(.L_x_12612) ;  /* 0x0000000400f07947 */ /* 0x000fea0003800000 */
.L_x_12621:
        /* <DEDUP_REMOVED lines=16> */
.L_x_12628:
[----:B------:R-:W-:-:S04]  /*5fb0*/  SHF.R.U32.HI R4, RZ, 0x18, R4 ;  /* 0x00000018ff047819 */ /* 0x000fc80000011604 */
[----:B------:R-:W-:-:S04]  /*5fc0*/  LOP3.LUT R5, R5, 0x80, R4, 0xf8, !PT ;  /* 0x0000008005057812 */ /* 0x000fc800078ef804 */
[----:B------:R-:W-:-:S07]  /*5fd0*/  PRMT R0, R5, 0x7610, R0 ;  /* 0x0000761005007816 */ /* 0x000fce0000000000 */
.L_x_12627:
[----:B------:R-:W-:Y:S05]  /*5fe0*/  BSYNC.RECONVERGENT B0 ;  /* 0x0000000000007941 */ /* 0x000fea0003800200 */
.L_x_12626:
[----:B------:R0:W-:Y:S01]  /*5ff0*/  STG.E.U8 desc[UR36][R2.64], R0 ;  /* 0x0000000002007986 */ /* 0x0001e2000c101124 */
[----:B------:R-:W-:Y:S05]  /*6000*/  BRA `(.L_x_12612) ;  /* 0x0000000400987947 */ /* 0x000fea0003800000 */
.L_x_12620:
        /* <DEDUP_REMOVED lines=21> */
.L_x_12630:
[----:B------:R-:W0:Y:S02]  /*6160*/  F2I.U64.TRUNC R4, R4 ;  /* 0x0000000400047311 */ /* 0x000e24000020d800 */
[----:B0-----:R0:W-:Y:S01]  /*6170*/  STG.E.64 desc[UR36][R2.64], R4 ;  /* 0x0000000402007986 */ /* 0x0011e2000c101b24 */
[----:B------:R-:W-:Y:S05]  /*6180*/  BRA `(.L_x_12612) ;  /* 0x0000000400387947 */ /* 0x000fea0003800000 */
.L_x_12629:
[----:B------:R-:W0:Y:S02]  /*6190*/  F2I.FTZ.U32.TRUNC.NTZ R5, R4 ;  /* 0x0000000400057305 */ /* 0x000e24000021f000 */
[----:B0-----:R0:W-:Y:S01]  /*61a0*/  STG.E desc[UR36][R2.64], R5 ;  /* 0x0000000502007986 */ /* 0x0011e2000c101924 */
[----:B------:R-:W-:Y:S05]  /*61b0*/  BRA `(.L_x_12612) ;  /* 0x00000004002c7947 */ /* 0x000fea0003800000 */
.L_x_12619:
        /* <DEDUP_REMOVED lines=10> */
.L_x_12632:
[----:B------:R-:W-:Y:S01]  /*6260*/  FMUL.FTZ R4, R4, 1 ;  /* 0x3f80000004047820 */ /* 0x000fe20000410000 */
[----:B------:R-:W-:-:S05]  /*6270*/  CS2R R6, SRZ ;  /* 0x0000000000067805 */ /* 0x000fca000001ff00 */
[----:B------:R-:W0:Y:S02]  /*6280*/  F2F.F64.F32 R4, R4 ;  /* 0x0000000400047310 */ /* 0x000e240000201800 */
[----:B0-----:R3:W-:Y:S01]  /*6290*/  STG.E.128 desc[UR36][R2.64], R4 ;  /* 0x0000000402007986 */ /* 0x0017e2000c101d24 */
[----:B------:R-:W-:Y:S05]  /*62a0*/  BRA `(.L_x_12612) ;  /* 0x0000000000f07947 */ /* 0x000fea0003800000 */
.L_x_12631:
[----:B------:R-:W-:-:S09]  /*62b0*/  UISETP.NE.AND UP0, UPT, UR4, 0xf, UPT ;  /* 0x0000000f0400788c */ /* 0x000fd2000bf05270 */
[----:B------:R-:W-:Y:S05]  /*62c0*/  BRA.U !UP0, `(.L_x_12633) ;  /* 0x0000000108e07547 */ /* 0x000fea000b800000 */
[----:B------:R-:W-:-:S09]  /*62d0*/  UISETP.NE.AND UP0, UPT, UR4, 0x17, UPT ;  /* 0x000000170400788c */ /* 0x000fd2000bf05270 */
[----:B------:R-:W-:Y:S05]  /*62e0*/  BRA.U !UP0, `(.L_x_12634) ;  /* 0x00000001088c7547 */ /* 0x000fea000b800000 */
[----:B------:R-:W-:-:S09]  /*62f0*/  UISETP.NE.AND UP0, UPT, UR4, 0x18, UPT ;  /* 0x000000180400788c */ /* 0x000fd2000bf05270 */
[----:B------:R-:W-:Y:S05]  /*6300*/  BRA.U !UP0, `(.L_x_12635) ;  /* 0x0000000108447547 */ /* 0x000fea000b800000 */
.L_x_12611:
        /* <DEDUP_REMOVED lines=16> */
.L_x_12636:
[----:B------:R-:W-:Y:S05]  /*6410*/  BRA `(.L_x_12612) ;  /* 0x0000000000947947 */ /* 0x000fea0003800000 */
.L_x_12635:
        /* <DEDUP_REMOVED lines=12> */
.L_x_12638:
[----:B------:R-:W-:Y:S05]  /*64e0*/  BSYNC.RECONVERGENT B0 ;  /* 0x0000000000007941 */ /* 0x000fea0003800200 */
.L_x_12637:
[----:B------:R-:W-:-:S05]  /*64f0*/  LOP3.LUT R5, R0, 0x80, R7, 0xf8, !PT ;  /* 0x0000008000057812 */ /* 0x000fca00078ef807 */
[----:B------:R1:W-:Y:S01]  /*6500*/  STG.E.U8 desc[UR36][R2.64], R5 ;  /* 0x0000000502007986 */ /* 0x0003e2000c101124 */
[----:B------:R-:W-:Y:S05]  /*6510*/  BRA `(.L_x_12612) ;  /* 0x0000000000547947 */ /* 0x000fea0003800000 */
.L_x_12634:
        /* <DEDUP_REMOVED lines=11> */
.L_x_12640:
[----:B------:R-:W-:Y:S02]  /*65d0*/  ISETP.GT.U32.AND P0, PT, R6, 0x7f800000, PT ;  /* 0x7f8000000600780c */ /* 0x000fe40003f04070 */
[----:B------:R-:W-:-:S04]  /*65e0*/  MOV R0, 0x7f ;  /* 0x0000007f00007802 */ /* 0x000fc80000000f00 */
[----:B------:R-:W-:-:S07]  /*65f0*/  SEL R0, R0, 0x7c, P0 ;  /* 0x0000007c00007807 */ /* 0x000fce0000000000 */
.L_x_12641:
[----:B------:R-:W-:Y:S05]  /*6600*/  BSYNC.RECONVERGENT B0 ;  /* 0x0000000000007941 */ /* 0x000fea0003800200 */
.L_x_12639:
[----:B------:R-:W-:-:S04]  /*6610*/  SHF.R.U32.HI R5, RZ, 0x18, R4 ;  /* 0x00000018ff057819 */ /* 0x000fc80000011604 */
[----:B------:R-:W-:-:S05]  /*6620*/  LOP3.LUT R5, R0, 0x80, R5, 0xf8, !PT ;  /* 0x0000008000057812 */ /* 0x000fca00078ef805 */
[----:B------:R2:W-:Y:S01]  /*6630*/  STG.E.U8 desc[UR36][R2.64], R5 ;  /* 0x0000000502007986 */ /* 0x0005e2000c101124 */
[----:B------:R-:W-:Y:S05]  /*6640*/  BRA `(.L_x_12612) ;  /* 0x0000000000087947 */ /* 0x000fea0003800000 */
.L_x_12633:
[----:B------:R-:W-:-:S05]  /*6650*/  F2FP.BF16.F32.PACK_AB R4, RZ, R4 ;  /* 0x00000004ff04723e */ /* 0x000fca00000010ff */
[----:B------:R0:W-:Y:S02]  /*6660*/  STG.E.U16 desc[UR36][R2.64], R4 ;  /* 0x0000000402007986 */ /* 0x0001e4000c101524 */
.L_x_12612:
[----:B------:R-:W-:-:S07]  /*6670*/  VIADD R17, R17, 0x80 ;  /* 0x0000008011117836 */ /* 0x000fce0000000000 */
.L_x_12575:
[----:B------:R-:W-:Y:S05]  /*6680*/  BSYNC.RECONVERGENT B6 ;  /* 0x0000000000067941 */ /* 0x000fea0003800200 */
.L_x_12574:
        /* <DEDUP_REMOVED lines=307> */
.L_x_12644:
        /* <DEDUP_REMOVED lines=18> */
.L_x_12649:
[----:B------:R-:W2:Y:S02]  /*7ae0*/  LDG.E.U8 R2, desc[UR36][R2.64] ;  /* 0x0000002402027981 */ /* 0x000ea4000c1e1100 */
[----:B--2---:R-:W-:Y:S01]  /*7af0*/  I2FP.F32.U32 R10, R2 ;  /* 0x00000002000a7245 */ /* 0x004fe20000201000 */
[----:B------:R-:W-:Y:S06]  /*7b00*/  BRA `(.L_x_12651) ;  /* 0x0000000c00447947 */ /* 0x000fec0003800000 */
.L_x_12648:
        /* <DEDUP_REMOVED lines=9> */
.L_x_12653:
[----:B------:R-:W2:Y:S02]  /*7ba0*/  LDG.E R2, desc[UR36][R2.64] ;  /* 0x0000002402027981 */ /* 0x000ea4000c1e1900 */
[----:B--2---:R-:W-:Y:S01]  /*7bb0*/  I2FP.F32.S32 R10, R2 ;  /* 0x00000002000a7245 */ /* 0x004fe20000201400 */
[----:B------:R-:W-:Y:S06]  /*7bc0*/  BRA `(.L_x_12651) ;  /* 0x0000000c00147947 */ /* 0x000fec0003800000 */
.L_x_12652:
[----:B------:R-:W2:Y:S02]  /*7bd0*/  LDG.E.U16 R2, desc[UR36][R2.64] ;  /* 0x0000002402027981 */ /* 0x000ea4000c1e1500 */
[----:B--2---:R0:W1:Y:S01]  /*7be0*/  I2F.S16 R10, R2 ;  /* 0x00000002000a7306 */ /* 0x0040620000101400 */
[----:B------:R-:W-:Y:S05]  /*7bf0*/  BRA `(.L_x_12651) ;  /* 0x0000000c00087947 */ /* 0x000fea0003800000 */
.L_x_12647:
        /* <DEDUP_REMOVED lines=8> */
.L_x_12655:
[----:B------:R-:W2:Y:S02]  /*7c80*/  LDG.E.U16 R2, desc[UR36][R2.64] ;  /* 0x0000002402027981 */ /* 0x000ea4000c1e1500 */
[----:B--2---:R-:W-:Y:S01]  /*7c90*/  HADD2.F32 R10, -RZ, R2.H0_H0 ;  /* 0x20000002ff0a7230 */ /* 0x004fe20000004100 */
[----:B------:R-:W-:Y:S06]  /*7ca0*/  BRA `(.L_x_12651) ;  /* 0x0000000800dc7947 */ /* 0x000fec0003800000 */
.L_x_12654:
        /* <DEDUP_REMOVED lines=8> */
.L_x_12657:
[----:B------:R-:W2:Y:S02]  /*7d30*/  LDG.E.U16 R2, desc[UR36][R2.64] ;  /* 0x0000002402027981 */ /* 0x000ea4000c1e1500 */
[----:B--2---:R-:W-:Y:S01]  /*7d40*/  HADD2.F32 R10, -RZ, R2.H0_H0 ;  /* 0x20000002ff0a7230 */ /* 0x004fe20000004100 */
[----:B------:R-:W-:Y:S06]  /*7d50*/  BRA `(.L_x_12651) ;  /* 0x0000000800b07947 */ /* 0x000fec0003800000 */
.L_x_12656:
        /* <DEDUP_REMOVED lines=11> */
.L_x_12646:
        /* <DEDUP_REMOVED lines=12> */
.L_x_12660:
        /* <DEDUP_REMOVED lines=11> */
.L_x_12659:
        /* <DEDUP_REMOVED lines=25> */
.L_x_12662:
        /* <DEDUP_REMOVED lines=12> */
.L_x_12661:
[----:B------:R-:W2:Y:S02]  /*81d0*/  LDG.E.U16 R2, desc[UR36][R2.64] ;  /* 0x0000002402027981 */ /* 0x000ea4000c1e1500 */
[----:B--2---:R-:W-:Y:S01]  /*81e0*/  IMAD.U32 R10, R2, 0x10000, RZ ;  /* 0x00010000020a7824 */ /* 0x004fe200078e00ff */
[----:B------:R-:W-:Y:S06]  /*81f0*/  BRA `(.L_x_12651) ;  /* 0x0000000400887947 */ /* 0x000fec0003800000 */
.L_x_12658:
        /* <DEDUP_REMOVED lines=11> */
.L_x_12665:
        /* <DEDUP_REMOVED lines=20> */
.L_x_12667:
[----:B------:R-:W-:Y:S05]  /*83f0*/  BSYNC.RECONVERGENT B0 ;  /* 0x0000000000007941 */ /* 0x000fea0003800200 */
.L_x_12666:
[----:B------:R-:W-:Y:S02]  /*8400*/  SHF.L.U32 R0, R0, 0x14, RZ ;  /* 0x0000001400007819 */ /* 0x000fe400000006ff */
[----:B------:R-:W-:-:S04]  /*8410*/  LEA R2, R2, 0x3b800000, 0x17 ;  /* 0x3b80000002027811 */ /* 0x000fc800078eb8ff */
[----:B------:R-:W-:Y:S01]  /*8420*/  LOP3.LUT R10, R2, R0, R7, 0xfe, !PT ;  /* 0x00000000020a7212 */ /* 0x000fe200078efe07 */
[----:B------:R-:W-:Y:S06]  /*8430*/  BRA `(.L_x_12651) ;  /* 0x0000000000f87947 */ /* 0x000fec0003800000 */
.L_x_12664:
        /* <DEDUP_REMOVED lines=20> */
.L_x_12669:
[----:B------:R-:W-:Y:S05]  /*8580*/  BSYNC.RECONVERGENT B0 ;  /* 0x0000000000007941 */ /* 0x000fea0003800200 */
.L_x_12668:
[----:B------:R-:W-:Y:S01]  /*8590*/  IMAD.SHL.U32 R0, R0, 0x200000, RZ ;  /* 0x0020000000007824 */ /* 0x000fe200078e00ff */
[----:B------:R-:W-:-:S04]  /*85a0*/  LEA R2, R2, 0x37800000, 0x17 ;  /* 0x3780000002027811 */ /* 0x000fc800078eb8ff */
[----:B------:R-:W-:Y:S01]  /*85b0*/  LOP3.LUT R10, R2, R0, R7, 0xfe, !PT ;  /* 0x00000000020a7212 */ /* 0x000fe200078efe07 */
[----:B------:R-:W-:Y:S06]  /*85c0*/  BRA `(.L_x_12651) ;  /* 0x0000000000947947 */ /* 0x000fec0003800000 */
.L_x_12663:
        /* <DEDUP_REMOVED lines=14> */
.L_x_12650:
        /* <DEDUP_REMOVED lines=16> */
.L_x_12672:
[----:B------:R-:W-:Y:S01]  /*87b0*/  MOV R10, RZ ;  /* 0x000000ff000a7202 */ /* 0x000fe20000000f00 */
[----:B------:R-:W-:Y:S06]  /*87c0*/  BRA `(.L_x_12651) ;  /* 0x0000000000147947 */ /* 0x000fec0003800000 */
.L_x_12671:
[----:B------:R-:W2:Y:S02]  /*87d0*/  LDG.E.64 R10, desc[UR36][R2.64] ;  /* 0x00000024020a7981 */ /* 0x000ea4000c1e1b00 */
[----:B--2---:R0:W1:Y:S02]  /*87e0*/  I2F.U64 R10, R10 ;  /* 0x0000000a000a7312 */ /* 0x0040640000301000 */
[----:B01----:R-:W-:Y:S05]  /*87f0*/  BRA `(.L_x_12651) ;  /* 0x0000000000087947 */ /* 0x003fea0003800000 */
.L_x_12670:
[----:B------:R-:W2:Y:S02]  /*8800*/  LDG.E R2, desc[UR36][R2.64] ;  /* 0x0000002402027981 */ /* 0x000ea4000c1e1900 */
[----:B--2---:R-:W-:-:S07]  /*8810*/  I2FP.F32.U32 R10, R2 ;  /* 0x00000002000a7245 */ /* 0x004fce0000201000 */
.L_x_12651:
[----:B------:R-:W-:Y:S05]  /*8820*/  BSYNC.RECONVERGENT B7 ;  /* 0x0000000000077941 */ /* 0x000fea0003800200 */
.L_x_12645:
        /* <DEDUP_REMOVED lines=23> */
.L_x_12674:
[----:B------:R-:W-:Y:S05]  /*89a0*/  BSYNC.RECONVERGENT B1 ;  /* 0x0000000000017941 */ /* 0x000fea0003800200 */
.L_x_12673:
        /* <DEDUP_REMOVED lines=41> */
.L_x_12678:
[----:B------:R-:W0:Y:S02]  /*8c40*/  F2I.S64.TRUNC R4, R4 ;  /* 0x0000000400047311 */ /* 0x000e24000020d900 */
[----:B0-----:R-:W-:-:S05]  /*8c50*/  MOV R7, R4 ;  /* 0x0000000400077202 */ /* 0x001fca0000000f00 */
[----:B------:R0:W-:Y:S01]  /*8c60*/  STG.E.U8 desc[UR36][R2.64], R7 ;  /* 0x0000000702007986 */ /* 0x0001e2000c101124 */
[----:B------:R-:W-:Y:S05]  /*8c70*/  BRA `(.L_x_12680) ;  /* 0x0000000c00287947 */ /* 0x000fea0003800000 */
.L_x_12677:
        /* <DEDUP_REMOVED lines=9> */
.L_x_12682:
[----:B------:R-:W0:Y:S02]  /*8d10*/  F2I.FTZ.TRUNC.NTZ R5, R4 ;  /* 0x0000000400057305 */ /* 0x000e24000021f100 */
[----:B0-----:R3:W-:Y:S01]  /*8d20*/  STG.E desc[UR36][R2.64], R5 ;  /* 0x0000000502007986 */ /* 0x0017e2000c101924 */
[----:B------:R-:W-:Y:S05]  /*8d30*/  BRA `(.L_x_12680) ;  /* 0x0000000800f87947 */ /* 0x000fea0003800000 */
.L_x_12681:
[----:B------:R-:W0:Y:S02]  /*8d40*/  F2I.FTZ.TRUNC.NTZ R5, R4 ;  /* 0x0000000400057305 */ /* 0x000e24000021f100 */
[----:B0-----:R2:W-:Y:S01]  /*8d50*/  STG.E.U16 desc[UR36][R2.64], R5 ;  /* 0x0000000502007986 */ /* 0x0015e2000c101524 */
[----:B------:R-:W-:Y:S05]  /*8d60*/  BRA `(.L_x_12680) ;  /* 0x0000000800ec7947 */ /* 0x000fea0003800000 */
.L_x_12676:
        /* <DEDUP_REMOVED lines=8> */
.L_x_12684:
[----:B------:R-:W-:-:S05]  /*8df0*/  F2FP.F16.F32.PACK_AB R4, RZ, R4 ;  /* 0x00000004ff04723e */ /* 0x000fca00000000ff */
[----:B------:R0:W-:Y:S01]  /*8e00*/  STG.E.U16 desc[UR36][R2.64], R4 ;  /* 0x0000000402007986 */ /* 0x0001e2000c101524 */
[----:B------:R-:W-:Y:S05]  /*8e10*/  BRA `(.L_x_12680) ;  /* 0x0000000800c07947 */ /* 0x000fea0003800000 */
.L_x_12683:
        /* <DEDUP_REMOVED lines=9> */
.L_x_12686:
[----:B------:R-:W-:-:S04]  /*8eb0*/  F2FP.F16.F32.PACK_AB R5, RZ, R4 ;  /* 0x00000004ff05723e */ /* 0x000fc800000000ff */
[----:B------:R-:W-:-:S05]  /*8ec0*/  PRMT R5, R5, 0x5410, RZ ;  /* 0x0000541005057816 */ /* 0x000fca00000000ff */
[----:B------:R0:W-:Y:S01]  /*8ed0*/  STG.E desc[UR36][R2.64], R5 ;  /* 0x0000000502007986 */ /* 0x0001e2000c101924 */
[----:B------:R-:W-:Y:S05]  /*8ee0*/  BRA `(.L_x_12680) ;  /* 0x00000008008c7947 */ /* 0x000fea0003800000 */
.L_x_12685:
[----:B------:R-:W-:-:S06]  /*8ef0*/  FMUL.FTZ R4, R4, 1 ;  /* 0x3f80000004047820 */ /* 0x000fcc0000410000 */
[----:B------:R-:W0:Y:S02]  /*8f00*/  F2F.F64.F32 R4, R4 ;  /* 0x0000000400047310 */ /* 0x000e240000201800 */
[----:B0-----:R0:W-:Y:S01]  /*8f10*/  STG.E.64 desc[UR36][R2.64], R4 ;  /* 0x0000000402007986 */ /* 0x0011e2000c101b24 */
[----:B------:R-:W-:Y:S05]  /*8f20*/  BRA `(.L_x_12680) ;  /* 0x00000008007c7947 */ /* 0x000fea0003800000 */
.L_x_12675:
        /* <DEDUP_REMOVED lines=13> */
.L_x_12690:
        /* <DEDUP_REMOVED lines=16> */
.L_x_12693:
[----:B------:R-:W-:-:S04]  /*9100*/  SHF.R.U32.HI R4, RZ, 0x18, R4 ;  /* 0x00000018ff047819 */ /* 0x000fc80000011604 */
[----:B------:R-:W-:-:S04]  /*9110*/  LOP3.LUT R4, R5, 0x80, R4, 0xf8, !PT ;  /* 0x0000008005047812 */ /* 0x000fc800078ef804 */
[----:B------:R-:W-:-:S07]  /*9120*/  PRMT R0, R4, 0x7610, R0 ;  /* 0x0000761004007816 */ /* 0x000fce0000000000 */
.L_x_12692:
[----:B------:R-:W-:Y:S05]  /*9130*/  BSYNC.RECONVERGENT B0 ;  /* 0x0000000000007941 */ /* 0x000fea0003800200 */
.L_x_12691:
[----:B------:R0:W-:Y:S01]  /*9140*/  STG.E.U8 desc[UR36][R2.64], R0 ;  /* 0x0000000002007986 */ /* 0x0001e2000c101124 */
[----:B------:R-:W-:Y:S05]  /*9150*/  BRA `(.L_x_12680) ;  /* 0x0000000400f07947 */ /* 0x000fea0003800000 */
.L_x_12689:
        /* <DEDUP_REMOVED lines=16> */
.L_x_12696:
[----:B------:R-:W-:-:S04]  /*9260*/  SHF.R.U32.HI R4, RZ, 0x18, R4 ;  /* 0x00000018ff047819 */ /* 0x000fc80000011604 */
[----:B------:R-:W-:-:S04]  /*9270*/  LOP3.LUT R5, R5, 0x80, R4, 0xf8, !PT ;  /* 0x0000008005057812 */ /* 0x000fc800078ef804 */
[----:B------:R-:W-:-:S07]  /*9280*/  PRMT R0, R5, 0x7610, R0 ;  /* 0x0000761005007816 */ /* 0x000fce0000000000 */
.L_x_12695:
[----:B------:R-:W-:Y:S05]  /*9290*/  BSYNC.RECONVERGENT B0 ;  /* 0x0000000000007941 */ /* 0x000fea0003800200 */
.L_x_12694:
[----:B------:R0:W-:Y:S01]  /*92a0*/  STG.E.U8 desc[UR36][R2.64], R0 ;  /* 0x0000000002007986 */ /* 0x0001e2000c101124 */
[----:B------:R-:W-:Y:S05]  /*92b0*/  BRA `(.L_x_12680) ;  /* 0x0000000400987947 */ /* 0x000fea0003800000 */
.L_x_12688:
        /* <DEDUP_REMOVED lines=21> */
.L_x_12698:
[----:B------:R-:W0:Y:S02]  /*9410*/  F2I.U64.TRUNC R4, R4 ;  /* 0x0000000400047311 */ /* 0x000e24000020d800 */
[----:B0-----:R0:W-:Y:S01]  /*9420*/  STG.E.64 desc[UR36][R2.64], R4 ;  /* 0x0000000402007986 */ /* 0x0011e2000c101b24 */
[----:B------:R-:W-:Y:S05]  /*9430*/  BRA `(.L_x_12680) ;  /* 0x0000000400387947 */ /* 0x000fea0003800000 */
.L_x_12697:
[----:B------:R-:W0:Y:S02]  /*9440*/  F2I.FTZ.U32.TRUNC.NTZ R5, R4 ;  /* 0x0000000400057305 */ /* 0x000e24000021f000 */
[----:B0-----:R0:W-:Y:S01]  /*9450*/  STG.E desc[UR36][R2.64], R5 ;  /* 0x0000000502007986 */ /* 0x0011e2000c101924 */
[----:B------:R-:W-:Y:S05]  /*9460*/  BRA `(.L_x_12680) ;  /* 0x00000004002c7947 */ /* 0x000fea0003800000 */
.L_x_12687:
        /* <DEDUP_REMOVED lines=10> */
.L_x_12700:
[----:B------:R-:W-:Y:S01]  /*9510*/  FMUL.FTZ R4, R4, 1 ;  /* 0x3f80000004047820 */ /* 0x000fe20000410000 */
[----:B------:R-:W-:-:S05]  /*9520*/  CS2R R6, SRZ ;  /* 0x0000000000067805 */ /* 0x000fca000001ff00 */
[----:B------:R-:W0:Y:S02]  /*9530*/  F2F.F64.F32 R4, R4 ;  /* 0x0000000400047310 */ /* 0x000e240000201800 */
[----:B0-----:R0:W-:Y:S01]  /*9540*/  STG.E.128 desc[UR36][R2.64], R4 ;  /* 0x0000000402007986 */ /* 0x0011e2000c101d24 */
[----:B------:R-:W-:Y:S05]  /*9550*/  BRA `(.L_x_12680) ;  /* 0x0000000000f07947 */ /* 0x000fea0003800000 */
.L_x_12699:
[----:B------:R-:W-:-:S09]  /*9560*/  UISETP.NE.AND UP0, UPT, UR4, 0xf, UPT ;  /* 0x0000000f0400788c */ /* 0x000fd2000bf05270 */
[----:B------:R-:W-:Y:S05]  /*9570*/  BRA.U !UP0, `(.L_x_12701) ;  /* 0x0000000108e07547 */ /* 0x000fea000b800000 */
[----:B------:R-:W-:-:S09]  /*9580*/  UISETP.NE.AND UP0, UPT, UR4, 0x17, UPT ;  /* 0x000000170400788c */ /* 0x000fd2000bf05270 */
[----:B------:R-:W-:Y:S05]  /*9590*/  BRA.U !UP0, `(.L_x_12702) ;  /* 0x00000001088c7547 */ /* 0x000fea000b800000 */
[----:B------:R-:W-:-:S09]  /*95a0*/  UISETP.NE.AND UP0, UPT, UR4, 0x18, UPT ;  /* 0x000000180400788c */ /* 0x000fd2000bf05270 */
[----:B------:R-:W-:Y:S05]  /*95b0*/  BRA.U !UP0, `(.L_x_12703) ;  /* 0x0000000108447547 */ /* 0x000fea000b800000 */
.L_x_12679:
        /* <DEDUP_REMOVED lines=16> */
.L_x_12704:
[----:B------:R-:W-:Y:S05]  /*96c0*/  BRA `(.L_x_12680) ;  /* 0x0000000000947947 */ /* 0x000fea0003800000 */
.L_x_12703:
        /* <DEDUP_REMOVED lines=12> */
.L_x_12706:
[----:B------:R-:W-:Y:S05]  /*9790*/  BSYNC.RECONVERGENT B0 ;  /* 0x0000000000007941 */ /* 0x000fea0003800200 */
.L_x_12705:
[----:B------:R-:W-:-:S05]  /*97a0*/  LOP3.LUT R5, R0, 0x80, R7, 0xf8, !PT ;  /* 0x0000008000057812 */ /* 0x000fca00078ef807 */
[----:B------:R0:W-:Y:S01]  /*97b0*/  STG.E.U8 desc[UR36][R2.64], R5 ;  /* 0x0000000502007986 */ /* 0x0001e2000c101124 */
[----:B------:R-:W-:Y:S05]  /*97c0*/  BRA `(.L_x_12680) ;  /* 0x0000000000547947 */ /* 0x000fea0003800000 */
.L_x_12702:
        /* <DEDUP_REMOVED lines=11> */
.L_x_12708:
[----:B------:R-:W-:Y:S02]  /*9880*/  ISETP.GT.U32.AND P0, PT, R6, 0x7f800000, PT ;  /* 0x7f8000000600780c */ /* 0x000fe40003f04070 */
[----:B------:R-:W-:-:S04]  /*9890*/  MOV R0, 0x7f ;  /* 0x0000007f00007802 */ /* 0x000fc80000000f00 */
[----:B------:R-:W-:-:S07]  /*98a0*/  SEL R0, R0, 0x7c, P0 ;  /* 0x0000007c00007807 */ /* 0x000fce0000000000 */
.L_x_12709:
[----:B------:R-:W-:Y:S05]  /*98b0*/  BSYNC.RECONVERGENT B0 ;  /* 0x0000000000007941 */ /* 0x000fea0003800200 */
.L_x_12707:
[----:B------:R-:W-:-:S04]  /*98c0*/  SHF.R.U32.HI R5, RZ, 0x18, R4 ;  /* 0x00000018ff057819 */ /* 0x000fc80000011604 */
[----:B------:R-:W-:-:S05]  /*98d0*/  LOP3.LUT R5, R0, 0x80, R5, 0xf8, !PT ;  /* 0x0000008000057812 */ /* 0x000fca00078ef805 */
[----:B------:R0:W-:Y:S01]  /*98e0*/  STG.E.U8 desc[UR36][R2.64], R5 ;  /* 0x0000000502007986 */ /* 0x0001e2000c101124 */
[----:B------:R-:W-:Y:S05]  /*98f0*/  BRA `(.L_x_12680) ;  /* 0x0000000000087947 */ /* 0x000fea0003800000 */
.L_x_12701:
[----:B------:R-:W-:-:S05]  /*9900*/  F2FP.BF16.F32.PACK_AB R4, RZ, R4 ;  /* 0x00000004ff04723e */ /* 0x000fca00000010ff */
[----:B------:R0:W-:Y:S02]  /*9910*/  STG.E.U16 desc[UR36][R2.64], R4 ;  /* 0x0000000402007986 */ /* 0x0001e4000c101524 */
.L_x_12680:
[----:B------:R-:W-:-:S07]  /*9920*/  VIADD R17, R17, 0x80 ;  /* 0x0000008011117836 */ /* 0x000fce0000000000 */
.L_x_12643:
[----:B------:R-:W-:Y:S05]  /*9930*/  BSYNC.RECONVERGENT B6 ;  /* 0x0000000000067941 */ /* 0x000fea0003800200 */
.L_x_12642:
        /* <DEDUP_REMOVED lines=306> */
.L_x_12710:
[----:B------:R-:W1:Y:S01]  /*ac60*/  LDCU.128 UR8, c[0x0][0x580] ;  /* 0x0000b000ff0877ac */ /* 0x000e620008000c00 */
[----:B------:R-:W-:Y:S01]  /*ac70*/  BSSY.RECONVERGENT B6, `(.L_x_12711) ;  /* 0x00000e7000067945 */ /* 0x000fe20003800200 */
[----:B------:R-:W-:-:S04]  /*ac80*/  UPRMT UR4, UR42, 0x9910, URZ ;  /* 0x000099102a047896 */ /* 0x000fc800080000ff */
[----:B------:R-:W-:Y:S01]  /*ac90*/  UISETP.GT.AND UP0, UPT, UR4, 0x9, UPT ;  /* 0x000000090400788c */ /* 0x000fe2000bf04270 */
[----:B-1234-:R-:W-:Y:S02]  /*aca0*/  IADD3 R2, P1, PT, R0, UR10, RZ ;  /* 0x0000000a00027c10 */ /* 0x01efe4000ff3e0ff */
        /* <DEDUP_REMOVED lines=15> */
.L_x_12715:
[----:B------:R-:W2:Y:S02]  /*ada0*/  LDG.E.U8 R2, desc[UR36][R2.64] ;  /* 0x0000002402027981 */ /* 0x000ea4000c1e1100 */
[----:B--2---:R-:W-:Y:S01]  /*adb0*/  I2FP.F32.U32 R11, R2 ;  /* 0x00000002000b7245 */ /* 0x004fe20000201000 */
[----:B------:R-:W-:Y:S06]  /*adc0*/  BRA `(.L_x_12717) ;  /* 0x0000000c00447947 */ /* 0x000fec0003800000 */
.L_x_12714:
        /* <DEDUP_REMOVED lines=9> */
.L_x_12719:
[----:B------:R-:W2:Y:S02]  /*ae60*/  LDG.E R2, desc[UR36][R2.64] ;  /* 0x0000002402027981 */ /* 0x000ea4000c1e1900 */
[----:B--2---:R-:W-:Y:S01]  /*ae70*/  I2FP.F32.S32 R11, R2 ;  /* 0x00000002000b7245 */ /* 0x004fe20000201400 */
[----:B------:R-:W-:Y:S06]  /*ae80*/  BRA `(.L_x_12717) ;  /* 0x0000000c00147947 */ /* 0x000fec0003800000 */
.L_x_12718:
[----:B------:R-:W2:Y:S02]  /*ae90*/  LDG.E.U16 R2, desc[UR36][R2.64] ;  /* 0x0000002402027981 */ /* 0x000ea4000c1e1500 */
[----:B--2---:R2:W3:Y:S01]  /*aea0*/  I2F.S16 R11, R2 ;  /* 0x00000002000b7306 */ /* 0x0044e20000101400 */
[----:B------:R-:W-:Y:S05]  /*aeb0*/  BRA `(.L_x_12717) ;  /* 0x0000000c00087947 */ /* 0x000fea0003800000 */
.L_x_12713:
        /* <DEDUP_REMOVED lines=8> */
.L_x_12721:
[----:B------:R-:W2:Y:S02]  /*af40*/  LDG.E.U16 R2, desc[UR36][R2.64] ;  /* 0x0000002402027981 */ /* 0x000ea4000c1e1500 */
[----:B--2---:R-:W-:Y:S01]  /*af50*/  HADD2.F32 R11, -RZ, R2.H0_H0 ;  /* 0x20000002ff0b7230 */ /* 0x004fe20000004100 */
[----:B------:R-:W-:Y:S06]  /*af60*/  BRA `(.L_x_12717) ;  /* 0x0000000800dc7947 */ /* 0x000fec0003800000 */
.L_x_12720:
        /* <DEDUP_REMOVED lines=8> */
.L_x_12723:
[----:B------:R-:W2:Y:S02]  /*aff0*/  LDG.E.U16 R2, desc[UR36][R2.64] ;  /* 0x0000002402027981 */ /* 0x000ea4000c1e1500 */
[----:B--2---:R-:W-:Y:S01]  /*b000*/  HADD2.F32 R11, -RZ, R2.H0_H0 ;  /* 0x20000002ff0b7230 */ /* 0x004fe20000004100 */
[----:B------:R-:W-:Y:S06]  /*b010*/  BRA `(.L_x_12717) ;  /* 0x0000000800b07947 */ /* 0x000fec0003800000 */
.L_x_12722:
        /* <DEDUP_REMOVED lines=11> */
.L_x_12712:
        /* <DEDUP_REMOVED lines=12> */
.L_x_12726:
        /* <DEDUP_REMOVED lines=11> */
.L_x_12725:
        /* <DEDUP_REMOVED lines=12> */
[----:B0-----:R-:W-:-:S04]  /*b300*/  IADD3 R4, PT, PT, -R4, RZ, RZ ;  /* 0x000000ff04047210 */ /* 0x001fc80007ffe1ff */
[----:B------:R-:W-:-:S05]  /*b310*/  VIADDMNMX.U32 R4, R4, R5, 0x4, !PT ;  /* 0x0000000404047446 */ /* 0x000fca0007800005 */
[----:B------:R-:W-:Y:S02]  /*b320*/  VIADD R5, R4, 0xfffffffc ;  /* 0xfffffffc04057836 */ /* 0x000fe40000000000 */
[----:B------:R-:W-:-:S03]  /*b330*/  VIADD R4, R0, 0x1000000 ;  /* 0x0100000000047836 */ /* 0x000fc60000000000 */
[----:B------:R-:W-:Y:S02]  /*b340*/  SHF.L.U32 R6, R0, R5, RZ ;  /* 0x0000000500067219 */ /* 0x000fe400000006ff */
[----:B------:R-:W-:Y:S02]  /*b350*/  SHF.L.U32 R5, R5, 0x17, RZ ;  /* 0x0000001705057819 */ /* 0x000fe400000006ff */
[----:B------:R-:W-:Y:S02]  /*b360*/  SHF.R.S32.HI R4, RZ, 0x8, R4 ;  /* 0x00000008ff047819 */ /* 0x000fe40000011404 */
[----:B------:R-:W-:-:S04]  /*b370*/  LEA.HI R5, R6, -R5, RZ, 0x1c ;  /* 0x8000000506057211 */ /* 0x000fc800078fe0ff */
[----:B------:R-:W-:-:S04]  /*b380*/  IADD3 R5, PT, PT, R5, 0x3c000000, RZ ;  /* 0x3c00000005057810 */ /* 0x000fc80007ffe0ff */
[----:B------:R-:W-:-:S04]  /*b390*/  LOP3.LUT R4, R5, 0x7f800000, R4, 0xf8, !PT ;  /* 0x7f80000005047812 */ /* 0x000fc800078ef804 */
[----:B------:R-:W-:-:S04]  /*b3a0*/  SEL R4, R4, RZ, P0 ;  /* 0x000000ff04047207 */ /* 0x000fc80000000000 */
[----:B------:R-:W-:Y:S01]  /*b3b0*/  LOP3.LUT R11, R4, 0x80000000, R11, 0xf8, !PT ;  /* 0x80000000040b7812 */ /* 0x000fe200078ef80b */
[----:B------:R-:W-:Y:S06]  /*b3c0*/  BRA `(.L_x_12717) ;  /* 0x0000000400c47947 */ /* 0x000fec0003800000 */
.L_x_12728:
        /* <DEDUP_REMOVED lines=12> */
.L_x_12727:
[----:B------:R-:W2:Y:S02]  /*b490*/  LDG.E.U16 R2, desc[UR36][R2.64] ;  /* 0x0000002402027981 */ /* 0x000ea4000c1e1500 */
[----:B--2---:R-:W-:Y:S01]  /*b4a0*/  IMAD.U32 R11, R2, 0x10000, RZ ;  /* 0x00010000020b7824 */ /* 0x004fe200078e00ff */
[----:B------:R-:W-:Y:S06]  /*b4b0*/  BRA `(.L_x_12717) ;  /* 0x0000000400887947 */ /* 0x000fec0003800000 */
.L_x_12724:
        /* <DEDUP_REMOVED lines=11> */
.L_x_12731:
        /* <DEDUP_REMOVED lines=20> */
.L_x_12733:
[----:B------:R-:W-:Y:S05]  /*b6b0*/  BSYNC.RECONVERGENT B0 ;  /* 0x0000000000007941 */ /* 0x000fea0003800200 */
.L_x_12732:
[----:B------:R-:W-:Y:S02]  /*b6c0*/  SHF.L.U32 R0, R0, 0x14, RZ ;  /* 0x0000001400007819 */ /* 0x000fe400000006ff */
[----:B------:R-:W-:-:S04]  /*b6d0*/  LEA R2, R2, 0x3b800000, 0x17 ;  /* 0x3b80000002027811 */ /* 0x000fc800078eb8ff */
[----:B------:R-:W-:Y:S01]  /*b6e0*/  LOP3.LUT R11, R2, R0, R11, 0xfe, !PT ;  /* 0x00000000020b7212 */ /* 0x000fe200078efe0b */
[----:B------:R-:W-:Y:S06]  /*b6f0*/  BRA `(.L_x_12717) ;  /* 0x0000000000f87947 */ /* 0x000fec0003800000 */
.L_x_12730:
        /* <DEDUP_REMOVED lines=20> */
.L_x_12735:
[----:B------:R-:W-:Y:S05]  /*b840*/  BSYNC.RECONVERGENT B0 ;  /* 0x0000000000007941 */ /* 0x000fea0003800200 */
.L_x_12734:
[----:B------:R-:W-:Y:S01]  /*b850*/  IMAD.SHL.U32 R0, R0, 0x200000, RZ ;  /* 0x0020000000007824 */ /* 0x000fe200078e00ff */
[----:B------:R-:W-:-:S04]  /*b860*/  LEA R2, R2, 0x37800000, 0x17 ;  /* 0x3780000002027811 */ /* 0x000fc800078eb8ff */
[----:B------:R-:W-:Y:S01]  /*b870*/  LOP3.LUT R11, R2, R0, R11, 0xfe, !PT ;  /* 0x00000000020b7212 */ /* 0x000fe200078efe0b */
[----:B------:R-:W-:Y:S06]  /*b880*/  BRA `(.L_x_12717) ;  /* 0x0000000000947947 */ /* 0x000fec0003800000 */
.L_x_12729:
        /* <DEDUP_REMOVED lines=11> */
[----:B------:R-:W-:Y:S01]  /*b940*/  @!P0 IMAD.MOV.U32 R11, RZ, RZ, 0x7f800001 ;  /* 0x7f800001ff0b8424 */ /* 0x000fe200078e00ff */
[----:B------:R-:W-:Y:S01]  /*b950*/  @P0 SHF.L.U32 R11, R2, 0x17, RZ ;  /* 0x00000017020b0819 */ /* 0x000fe200000006ff */
[----:B------:R-:W-:Y:S06]  /*b960*/  BRA `(.L_x_12717) ;  /* 0x00000000005c7947 */ /* 0x000fec0003800000 */
.L_x_12716:
        /* <DEDUP_REMOVED lines=16> */
.L_x_12738:
[----:B------:R-:W-:Y:S01]  /*ba70*/  MOV R11, RZ ;  /* 0x000000ff000b7202 */ /* 0x000fe20000000f00 */
[----:B------:R-:W-:Y:S06]  /*ba80*/  BRA `(.L_x_12717) ;  /* 0x0000000000147947 */ /* 0x000fec0003800000 */
.L_x_12737:
[----:B------:R-:W2:Y:S02]  /*ba90*/  LDG.E.64 R2, desc[UR36][R2.64] ;  /* 0x0000002402027981 */ /* 0x000ea4000c1e1b00 */
[----:B--2---:R0:W1:Y:S02]  /*baa0*/  I2F.U64 R11, R2 ;  /* 0x00000002000b7312 */ /* 0x0040640000301000 */
[----:B01----:R-:W-:Y:S05]  /*bab0*/  BRA `(.L_x_12717) ;  /* 0x0000000000087947 */ /* 0x003fea0003800000 */
.L_x_12736:
[----:B------:R-:W2:Y:S02]  /*bac0*/  LDG.E R2, desc[UR36][R2.64] ;  /* 0x0000002402027981 */ /* 0x000ea4000c1e1900 */
[----:B--2---:R-:W-:-:S07]  /*bad0*/  I2FP.F32.U32 R11, R2 ;  /* 0x00000002000b7245 */ /* 0x004fce0000201000 */
.L_x_12717:
[----:B------:R-:W-:Y:S05]  /*bae0*/  BSYNC.RECONVERGENT B6 ;  /* 0x0000000000067941 */ /* 0x000fea0003800200 */
.L_x_12711:
[----:B------:R-:W1:Y:S01]  /*baf0*/  LDCU UR4, c[0x0][0x594] ;  /* 0x0000b280ff0477ac */ /* 0x000e620008000800 */
[C---:B0--3-5:R-:W-:Y:S01]  /*bb00*/  FADD.FTZ R5, |R11|.reuse, -RZ ;  /* 0x800000ff0b057221 */ /* 0x069fe20000010200 */
[----:B------:R-:W-:Y:S01]  /*bb10*/  BSSY.RECONVERGENT B1, `(.L_x_12739) ;  /* 0x0000012000017945 */ /* 0x000fe20003800200 */
[----:B-1----:R-:W-:Y:S02]  /*bb20*/  FSETP.GT.FTZ.AND P5, PT, |R11|, |UR4|, PT ;  /* 0x400000040b007c0b */ /* 0x002fe4000bfb4200 */
[----:B------:R-:W-:Y:S02]  /*bb30*/  ISETP.LE.AND P1, PT, RZ, UR4, PT ;  /* 0x00000004ff007c0c */ /* 0x000fe4000bf23270 */
[----:B------:R-:W-:Y:S02]  /*bb40*/  FSEL R3, R5, R22, P5 ;  /* 0x0000001605037208 */ /* 0x000fe40002800000 */
[----:B------:R-:W-:Y:S02]  /*bb50*/  FSEL R22, R22, R5, P5 ;  /* 0x0000000516167208 */ /* 0x000fe40002800000 */
[----:B------:R-:W0:Y:S08]  /*bb60*/  MUFU.RCP R0, R3 ;  /* 0x0000000300007308 */ /* 0x000e300000001000 */
[----:B------:R-:W1:Y:S01]  /*bb70*/  FCHK P0, R22, R3 ;  /* 0x0000000316007302 */ /* 0x000e620000000000 */
[----:B0-----:R-:W-:-:S04]  /*bb80*/  FFMA R7, -R3, R0, 1 ;  /* 0x3f80000003077423 */ /* 0x001fc80000000100 */
[----:B------:R-:W-:-:S04]  /*bb90*/  FFMA R7, R0, R7, R0 ;  /* 0x0000000700077223 */ /* 0x000fc80000000000 */
[----:B------:R-:W-:-:S04]  /*bba0*/  FFMA R0, R22, R7, RZ ;  /* 0x0000000716007223 */ /* 0x000fc800000000ff */
[----:B--2-4-:R-:W-:-:S04]  /*bbb0*/  FFMA R2, -R3, R0, R22 ;  /* 0x0000000003027223 */ /* 0x014fc80000000116 */
[----:B------:R-:W-:Y:S01]  /*bbc0*/  FFMA R0, R7, R2, R0 ;  /* 0x0000000207007223 */ /* 0x000fe20000000000 */
[----:B------:R-:W-:Y:S01]  /*bbd0*/  P2R R2, PR, RZ, 0x2 ;  /* 0x00000002ff027803 */ /* 0x000fe20000000000 */
[----:B-1----:R-:W-:Y:S06]  /*bbe0*/  @!P0 BRA `(.L_x_12740) ;  /* 0x0000000000108947 */ /* 0x002fec0003800000 */
[----:B------:R-:W-:Y:S01]  /*bbf0*/  IMAD.MOV.U32 R0, RZ, RZ, R22 ;  /* 0x000000ffff007224 */ /* 0x000fe200078e0016 */
[----:B------:R-:W-:Y:S02]  /*bc00*/  MOV R9, R3 ;  /* 0x0000000300097202 */ /* 0x000fe40000000f00 */
[----:B------:R-:W-:-:S07]  /*bc10*/  MOV R4, 0xbc30 ;  /* 0x0000bc3000047802 */ /* 0x000fce0000000f00 */
[----:B------:R-:W-:Y:S05]  /*bc20*/  CALL.REL.NOINC `($__internal_42_$__cuda_sm3x_div_rn_ftz_f32_slowpath) ;  /* 0x0000000c00e07944 */ /* 0x000fea0003c00000 */
.L_x_12740:
[----:B------:R-:W-:Y:S05]  /*bc30*/  BSYNC.RECONVERGENT B1 ;  /* 0x0000000000017941 */ /* 0x000fea0003800200 */
.L_x_12739:
[----:B------:R-:W-:Y:S01]  /*bc40*/  ISETP.NE.AND P1, PT, R2, RZ, PT ;  /* 0x000000ff0200720c */ /* 0x000fe20003f25270 */
[----:B------:R-:W-:Y:S02]  /*bc50*/  IMAD.MOV.U32 R5, RZ, RZ, 0x3b33710b ;  /* 0x3b33710bff057424 */ /* 0x000fe400078e00ff */
[----:B------:R-:W-:Y:S01]  /*bc60*/  FMUL.FTZ R2, R0, R0 ;  /* 0x0000000000027220 */ /* 0x000fe20000410000 */
[----:B------:R-:W0:Y:S01]  /*bc70*/  LDCU UR5, c[0x0][0x594] ;  /* 0x0000b280ff0577ac */ /* 0x000e220008000800 */
[----:B------:R-:W-:Y:S01]  /*bc80*/  HFMA2 R7, -RZ, RZ, 1.857421875, -1409 ;  /* 0x3f6ee581ff077431 */ /* 0x000fe200000001ff */
[----:B------:R-:W-:Y:S01]  /*bc90*/  FSETP.NEU.FTZ.AND P0, PT, R3, RZ, PT ;  /* 0x000000ff0300720b */ /* 0x000fe20003f1d000 */
[C---:B------:R-:W-:Y:S01]  /*bca0*/  FFMA.FTZ R5, R2.reuse, R5, -0.015681877732276916504 ;  /* 0xbc80774802057423 */ /* 0x040fe20000010005 */
[----:B------:R-:W-:Y:S02]  /*bcb0*/  UPRMT UR4, UR41, 0x9910, URZ ;  /* 0x0000991029047896 */ /* 0x000fe400080000ff */
[----:B------:R-:W-:Y:S01]  /*bcc0*/  FSEL R3, R7, 1.8663789033889770508, P5 ;  /* 0x3feee58107037808 */ /* 0x000fe20002800000 */
        /* <DEDUP_REMOVED lines=13> */
[C---:B0-----:R-:W-:Y:S01]  /*bda0*/  FSETP.NEU.FTZ.AND P1, PT, |R11|.reuse, |UR5|, PT ;  /* 0x400000050b007c0b */ /* 0x041fe2000bf3d200 */
[----:B------:R-:W-:-:S03]  /*bdb0*/  FADD.FTZ R0, |R11|, |UR5| ;  /* 0x400000050b007e21 */ /* 0x000fc60008010200 */
[----:B------:R-:W-:Y:S02]  /*bdc0*/  @P0 FSEL R18, R19, R2, !P1 ;  /* 0x0000000213120208 */ /* 0x000fe40004800000 */
        /* <DEDUP_REMOVED lines=15> */
.L_x_12744:
[----:B------:R-:W0:Y:S02]  /*bec0*/  F2I.S64.TRUNC R2, R2 ;  /* 0x0000000200027311 */ /* 0x000e24000020d900 */
[----:B0-----:R-:W-:-:S05]  /*bed0*/  IMAD.MOV.U32 R5, RZ, RZ, R2 ;  /* 0x000000ffff057224 */ /* 0x001fca00078e0002 */
[----:B------:R-:W-:Y:S01]  /*bee0*/  STG.E.U8 desc[UR36][R16.64], R5 ;  /* 0x0000000510007986 */ /* 0x000fe2000c101124 */
[----:B------:R-:W-:Y:S05]  /*bef0*/  EXIT ;  /* 0x000000000000794d */ /* 0x000fea0003800000 */
.L_x_12743:
        /* <DEDUP_REMOVED lines=9> */
.L_x_12747:
[----:B------:R-:W0:Y:S02]  /*bf90*/  F2I.FTZ.TRUNC.NTZ R3, R2 ;  /* 0x0000000200037305 */ /* 0x000e24000021f100 */
[----:B0-----:R-:W-:Y:S01]  /*bfa0*/  STG.E desc[UR36][R16.64], R3 ;  /* 0x0000000310007986 */ /* 0x001fe2000c101924 */
[----:B------:R-:W-:Y:S05]  /*bfb0*/  EXIT ;  /* 0x000000000000794d */ /* 0x000fea0003800000 */
.L_x_12746:
[----:B------:R-:W0:Y:S02]  /*bfc0*/  F2I.FTZ.TRUNC.NTZ R3, R2 ;  /* 0x0000000200037305 */ /* 0x000e24000021f100 */
[----:B0-----:R-:W-:Y:S01]  /*bfd0*/  STG.E.U16 desc[UR36][R16.64], R3 ;  /* 0x0000000310007986 */ /* 0x001fe2000c101524 */
[----:B------:R-:W-:Y:S05]  /*bfe0*/  EXIT ;  /* 0x000000000000794d */ /* 0x000fea0003800000 */
.L_x_12742:
        /* <DEDUP_REMOVED lines=8> */
.L_x_12749:
[----:B------:R-:W-:-:S05]  /*c070*/  F2FP.F16.F32.PACK_AB R2, RZ, R2 ;  /* 0x00000002ff02723e */ /* 0x000fca00000000ff */
[----:B------:R-:W-:Y:S01]  /*c080*/  STG.E.U16 desc[UR36][R16.64], R2 ;  /* 0x0000000210007986 */ /* 0x000fe2000c101524 */
[----:B------:R-:W-:Y:S05]  /*c090*/  EXIT ;  /* 0x000000000000794d */ /* 0x000fea0003800000 */
.L_x_12748:
[----:B------:R-:W-:-:S09]  /*c0a0*/  UISETP.NE.AND UP0, UPT, UR4, 0x7, UPT ;  /* 0x000000070400788c */ /* 0x000fd2000bf05270 */
[----:B------:R-:W-:Y:S05]  /*c0b0*/  BRA.U !UP0, `(.L_x_12750) ;  /* 0x00000001082c7547 */ /* 0x000fea000b800000 */
[----:B------:R-:W-:-:S09]  /*c0c0*/  UISETP.NE.AND UP0, UPT, UR4, 0x8, UPT ;  /* 0x000000080400788c */ /* 0x000fd2000bf05270 */
[----:B------:R-:W-:Y:S05]  /*c0d0*/  BRA.U !UP0, `(.L_x_12751) ;  /* 0x0000000108147547 */ /* 0x000fea000b800000 */
[----:B------:R-:W-:-:S09]  /*c0e0*/  UISETP.NE.AND UP0, UPT, UR4, 0x9, UPT ;  /* 0x000000090400788c */ /* 0x000fd2000bf05270 */
[----:B------:R-:W-:Y:S05]  /*c0f0*/  BRA.U UP0, `(.L_x_12745) ;  /* 0x0000000500d07547 */ /* 0x000fea000b800000 */
[----:B------:R-:W-:-:S05]  /*c100*/  MOV R3, RZ ;  /* 0x000000ff00037202 */ /* 0x000fca0000000f00 */
[----:B------:R-:W-:Y:S01]  /*c110*/  STG.E.64 desc[UR36][R16.64], R2 ;  /* 0x0000000210007986 */ /* 0x000fe2000c101b24 */
[----:B------:R-:W-:Y:S05]  /*c120*/  EXIT ;  /* 0x000000000000794d */ /* 0x000fea0003800000 */
.L_x_12751:
[----:B------:R-:W-:-:S04]  /*c130*/  F2FP.F16.F32.PACK_AB R3, RZ, R2 ;  /* 0x00000002ff03723e */ /* 0x000fc800000000ff */
[----:B------:R-:W-:-:S05]  /*c140*/  PRMT R3, R3, 0x5410, RZ ;  /* 0x0000541003037816 */ /* 0x000fca00000000ff */
[----:B------:R-:W-:Y:S01]  /*c150*/  STG.E desc[UR36][R16.64], R3 ;  /* 0x0000000310007986 */ /* 0x000fe2000c101924 */
[----:B------:R-:W-:Y:S05]  /*c160*/  EXIT ;  /* 0x000000000000794d */ /* 0x000fea0003800000 */
.L_x_12750:
[----:B------:R-:W-:-:S06]  /*c170*/  FMUL.FTZ R2, R2, 1 ;  /* 0x3f80000002027820 */ /* 0x000fcc0000410000 */
[----:B------:R-:W0:Y:S02]  /*c180*/  F2F.F64.F32 R2, R2 ;  /* 0x0000000200027310 */ /* 0x000e240000201800 */
[----:B0-----:R-:W-:Y:S01]  /*c190*/  STG.E.64 desc[UR36][R16.64], R2 ;  /* 0x0000000210007986 */ /* 0x001fe2000c101b24 */
[----:B------:R-:W-:Y:S05]  /*c1a0*/  EXIT ;  /* 0x000000000000794d */ /* 0x000fea0003800000 */
.L_x_12741:
        /* <DEDUP_REMOVED lines=13> */
.L_x_12755:
        /* <DEDUP_REMOVED lines=16> */
.L_x_12758:
[----:B------:R-:W-:-:S04]  /*c380*/  SHF.R.U32.HI R2, RZ, 0x18, R2 ;  /* 0x00000018ff027819 */ /* 0x000fc80000011602 */
[----:B------:R-:W-:-:S04]  /*c390*/  LOP3.LUT R2, R3, 0x80, R2, 0xf8, !PT ;  /* 0x0000008003027812 */ /* 0x000fc800078ef802 */
[----:B------:R-:W-:-:S07]  /*c3a0*/  PRMT R8, R2, 0x7610, R8 ;  /* 0x0000761002087816 */ /* 0x000fce0000000008 */
.L_x_12757:
[----:B------:R-:W-:Y:S05]  /*c3b0*/  BSYNC.RECONVERGENT B0 ;  /* 0x0000000000007941 */ /* 0x000fea0003800200 */
.L_x_12756:
[----:B------:R-:W-:Y:S01]  /*c3c0*/  STG.E.U8 desc[UR36][R16.64], R8 ;  /* 0x0000000810007986 */ /* 0x000fe2000c101124 */
[----:B------:R-:W-:Y:S05]  /*c3d0*/  EXIT ;  /* 0x000000000000794d */ /* 0x000fea0003800000 */
.L_x_12754:
        /* <DEDUP_REMOVED lines=16> */
.L_x_12761:
[----:B------:R-:W-:-:S04]  /*c4e0*/  SHF.R.U32.HI R2, RZ, 0x18, R2 ;  /* 0x00000018ff027819 */ /* 0x000fc80000011602 */
[----:B------:R-:W-:-:S04]  /*c4f0*/  LOP3.LUT R3, R3, 0x80, R2, 0xf8, !PT ;  /* 0x0000008003037812 */ /* 0x000fc800078ef802 */
[----:B------:R-:W-:-:S07]  /*c500*/  PRMT R8, R3, 0x7610, R8 ;  /* 0x0000761003087816 */ /* 0x000fce0000000008 */
.L_x_12760:
[----:B------:R-:W-:Y:S05]  /*c510*/  BSYNC.RECONVERGENT B0 ;  /* 0x0000000000007941 */ /* 0x000fea0003800200 */
.L_x_12759:
[----:B------:R-:W-:Y:S01]  /*c520*/  STG.E.U8 desc[UR36][R16.64], R8 ;  /* 0x0000000810007986 */ /* 0x000fe2000c101124 */
[----:B------:R-:W-:Y:S05]  /*c530*/  EXIT ;  /* 0x000000000000794d */ /* 0x000fea0003800000 */
.L_x_12753:
        /* <DEDUP_REMOVED lines=21> */
.L_x_12763:
[----:B------:R-:W0:Y:S02]  /*c690*/  F2I.U64.TRUNC R2, R2 ;  /* 0x0000000200027311 */ /* 0x000e24000020d800 */
[----:B0-----:R-:W-:Y:S01]  /*c6a0*/  STG.E.64 desc[UR36][R16.64], R2 ;  /* 0x0000000210007986 */ /* 0x001fe2000c101b24 */
[----:B------:R-:W-:Y:S05]  /*c6b0*/  EXIT ;  /* 0x000000000000794d */ /* 0x000fea0003800000 */
.L_x_12762:
[----:B------:R-:W0:Y:S02]  /*c6c0*/  F2I.FTZ.U32.TRUNC.NTZ R3, R2 ;  /* 0x0000000200037305 */ /* 0x000e24000021f000 */
[----:B0-----:R-:W-:Y:S01]  /*c6d0*/  STG.E desc[UR36][R16.64], R3 ;  /* 0x0000000310007986 */ /* 0x001fe2000c101924 */
[----:B------:R-:W-:Y:S05]  /*c6e0*/  EXIT ;  /* 0x000000000000794d */ /* 0x000fea0003800000 */
.L_x_12752:
        /* <DEDUP_REMOVED lines=10> */
.L_x_12765:
[----:B------:R-:W-:Y:S01]  /*c790*/  FMUL.FTZ R4, R2, 1 ;  /* 0x3f80000002047820 */ /* 0x000fe20000410000 */
[----:B------:R-:W-:-:S05]  /*c7a0*/  CS2R R6, SRZ ;  /* 0x0000000000067805 */ /* 0x000fca000001ff00 */
[----:B------:R-:W0:Y:S02]  /*c7b0*/  F2F.F64.F32 R4, R4 ;  /* 0x0000000400047310 */ /* 0x000e240000201800 */
[----:B0-----:R-:W-:Y:S01]  /*c7c0*/  STG.E.128 desc[UR36][R16.64], R4 ;  /* 0x0000000410007986 */ /* 0x001fe2000c101d24 */
[----:B------:R-:W-:Y:S05]  /*c7d0*/  EXIT ;  /* 0x000000000000794d */ /* 0x000fea0003800000 */
.L_x_12764:
[----:B------:R-:W-:-:S09]  /*c7e0*/  UISETP.NE.AND UP0, UPT, UR4, 0xf, UPT ;  /* 0x0000000f0400788c */ /* 0x000fd2000bf05270 */
[----:B------:R-:W-:Y:S05]  /*c7f0*/  BRA.U !UP0, `(.L_x_12766) ;  /* 0x0000000108e07547 */ /* 0x000fea000b800000 */
[----:B------:R-:W-:-:S09]  /*c800*/  UISETP.NE.AND UP0, UPT, UR4, 0x17, UPT ;  /* 0x000000170400788c */ /* 0x000fd2000bf05270 */
[----:B------:R-:W-:Y:S05]  /*c810*/  BRA.U !UP0, `(.L_x_12767) ;  /* 0x00000001088c7547 */ /* 0x000fea000b800000 */
[----:B------:R-:W-:-:S09]  /*c820*/  UISETP.NE.AND UP0, UPT, UR4, 0x18, UPT ;  /* 0x000000180400788c */ /* 0x000fd2000bf05270 */
[----:B------:R-:W-:Y:S05]  /*c830*/  BRA.U !UP0, `(.L_x_12768) ;  /* 0x0000000108447547 */ /* 0x000fea000b800000 */
.L_x_12745:
        /* <DEDUP_REMOVED lines=16> */
.L_x_12769:
[----:B------:R-:W-:Y:S05]  /*c940*/  EXIT ;  /* 0x000000000000794d */ /* 0x000fea0003800000 */
.L_x_12768:
        /* <DEDUP_REMOVED lines=12> */
.L_x_12771:
[----:B------:R-:W-:Y:S05]  /*ca10*/  BSYNC.RECONVERGENT B0 ;  /* 0x0000000000007941 */ /* 0x000fea0003800200 */
.L_x_12770:
[----:B------:R-:W-:-:S05]  /*ca20*/  LOP3.LUT R3, R0, 0x80, R5, 0xf8, !PT ;  /* 0x0000008000037812 */ /* 0x000fca00078ef805 */
[----:B------:R-:W-:Y:S01]  /*ca30*/  STG.E.U8 desc[UR36][R16.64], R3 ;  /* 0x0000000310007986 */ /* 0x000fe2000c101124 */
[----:B------:R-:W-:Y:S05]  /*ca40*/  EXIT ;  /* 0x000000000000794d */ /* 0x000fea0003800000 */
.L_x_12767:
        /* <DEDUP_REMOVED lines=11> */
.L_x_12773:
[----:B------:R-:W-:Y:S01]  /*cb00*/  IMAD.MOV.U32 R0, RZ, RZ, 0x7f ;  /* 0x0000007fff007424 */ /* 0x000fe200078e00ff */
[----:B------:R-:W-:-:S04]  /*cb10*/  ISETP.GT.U32.AND P0, PT, R4, 0x7f800000, PT ;  /* 0x7f8000000400780c */ /* 0x000fc80003f04070 */
[----:B------:R-:W-:-:S09]  /*cb20*/  SEL R0, R0, 0x7c, P0 ;  /* 0x0000007c00007807 */ /* 0x000fd20000000000 */
.L_x_12774:
[----:B------:R-:W-:Y:S05]  /*cb30*/  BSYNC.RECONVERGENT B0 ;  /* 0x0000000000007941 */ /* 0x000fea0003800200 */
.L_x_12772:
[----:B------:R-:W-:-:S04]  /*cb40*/  SHF.R.U32.HI R3, RZ, 0x18, R2 ;  /* 0x00000018ff037819 */ /* 0x000fc80000011602 */
[----:B------:R-:W-:-:S05]  /*cb50*/  LOP3.LUT R3, R0, 0x80, R3, 0xf8, !PT ;  /* 0x0000008000037812 */ /* 0x000fca00078ef803 */
[----:B------:R-:W-:Y:S01]  /*cb60*/  STG.E.U8 desc[UR36][R16.64], R3 ;  /* 0x0000000310007986 */ /* 0x000fe2000c101124 */
[----:B------:R-:W-:Y:S05]  /*cb70*/  EXIT ;  /* 0x000000000000794d */ /* 0x000fea0003800000 */
.L_x_12766:
[----:B------:R-:W-:-:S05]  /*cb80*/  F2FP.BF16.F32.PACK_AB R2, RZ, R2 ;  /* 0x00000002ff02723e */ /* 0x000fca00000010ff */
[----:B------:R-:W-:Y:S01]  /*cb90*/  STG.E.U16 desc[UR36][R16.64], R2 ;  /* 0x0000000210007986 */ /* 0x000fe2000c101524 */
[----:B------:R-:W-:Y:S05]  /*cba0*/  EXIT ;  /* 0x000000000000794d */ /* 0x000fea0003800000 */
        .weak           $__internal_42_$__cuda_sm3x_div_rn_ftz_f32_slowpath
        .type           $__internal_42_$__cuda_sm3x_div_rn_ftz_f32_slowpath,@function
        .size           $__internal_42_$__cuda_sm3x_div_rn_ftz_f32_slowpath,(.L_x_16789 - $__internal_42_$__cuda_sm3x_div_rn_ftz_f32_slowpath)
$__internal_42_$__cuda_sm3x_div_rn_ftz_f32_slowpath:
        /* <DEDUP_REMOVED lines=32> */
.L_x_12777:
[----:B------:R-:W-:Y:S05]  /*cdb0*/  BSYNC.RELIABLE B2 ;  /* 0x0000000000027941 */ /* 0x000fea0003800100 */
.L_x_12776:
        /* <DEDUP_REMOVED lines=27> */
.L_x_12783:
[----:B------:R-:W-:-:S07]  /*cf70*/  IMAD R0, R5, 0x800000, R0 ;  /* 0x0080000005007824 */ /* 0x000fce00078e0200 */
.L_x_12784:
[----:B------:R-:W-:Y:S05]  /*cf80*/  BSYNC.RECONVERGENT B2 ;  /* 0x0000000000027941 */ /* 0x000fea0003800200 */
.L_x_12782:
[----:B------:R-:W-:Y:S05]  /*cf90*/  BRA `(.L_x_12785) ;  /* 0x0000000000207947 */ /* 0x000fea0003800000 */
.L_x_12781:
[----:B------:R-:W-:-:S04]  /*cfa0*/  LOP3.LUT R0, R9, 0x80000000, R0, 0x48, !PT ;  /* 0x8000000009007812 */ /* 0x000fc800078e4800 */
[----:B------:R-:W-:Y:S01]  /*cfb0*/  LOP3.LUT R0, R0, 0x7f800000, RZ, 0xfc, !PT ;  /* 0x7f80000000007812 */ /* 0x000fe200078efcff */
[----:B------:R-:W-:Y:S06]  /*cfc0*/  BRA `(.L_x_12785) ;  /* 0x0000000000147947 */ /* 0x000fec0003800000 */
.L_x_12780:
[----:B------:R-:W-:Y:S01]  /*cfd0*/  LOP3.LUT R0, R9, 0x80000000, R0, 0x48, !PT ;  /* 0x8000000009007812 */ /* 0x000fe200078e4800 */
[----:B------:R-:W-:Y:S06]  /*cfe0*/  BRA `(.L_x_12785) ;  /* 0x00000000000c7947 */ /* 0x000fec0003800000 */
.L_x_12779:
[----:B------:R-:W0:Y:S01]  /*cff0*/  MUFU.RSQ R0, -QNAN ;  /* 0xffc0000000007908 */ /* 0x000e220000001400 */
[----:B------:R-:W-:Y:S05]  /*d000*/  BRA `(.L_x_12785) ;  /* 0x0000000000047947 */ /* 0x000fea0003800000 */
.L_x_12778:
[----:B------:R-:W-:-:S07]  /*d010*/  FADD.FTZ R0, R0, R9 ;  /* 0x0000000900007221 */ /* 0x000fce0000010000 */
.L_x_12785:
[----:B------:R-:W-:Y:S05]  /*d020*/  BSYNC.RECONVERGENT B0 ;  /* 0x0000000000007941 */ /* 0x000fea0003800200 */
.L_x_12775:
[----:B------:R-:W-:-:S04]  /*d030*/  HFMA2 R5, -RZ, RZ, 0, 0 ;  /* 0x00000000ff057431 */ /* 0x000fc800000001ff */
[----:B0-----:R-:W-:Y:S05]  /*d040*/  RET.REL.NODEC R4 `(_ZN2at6native18elementwise_kernelILi128ELi4EZNS0_15gpu_kernel_implINS0_13BUnaryFunctorIfffZZZNS0_17atan2_kernel_cudaERNS_18TensorIteratorBaseEENKUlvE_clEvENKUlvE0_clEvEUlffE_EEEEvS5_RKT_EUliE_EEviT1_) ;  /* 0xffffff2c04ec7950 */ /* 0x001fea0003c3ffff */
.L_x_12786:
        /* <DEDUP_REMOVED lines=11> */
.L_x_16789:


//--------------------- .text._ZN2at6native27unrolled_elementwise_kernelINS0_13BUnaryFunctorIfffZZZNS0_17atan2_kernel_cudaERNS_18TensorIteratorBaseEENKUlvE_clEvENKUlvE0_clEvEUlffE_EESt5arrayIPcLm2EELi4E23TrivialOffsetCalculatorILi1EjESD_NS0_6memory12LoadWithCastILi1EEENSE_13StoreWithCastILi1EEEEEviT_T0_T2_T3_T4_T5_ --------------------------
	.section	.text._ZN2at6native27unrolled_elementwise_kernelINS0_13BUnaryFunctorIfffZZZNS0_17atan2_kernel_cudaERNS_18TensorIteratorBaseEENKUlvE_clEvENKUlvE0_clEvEUlffE_EESt5arrayIPcLm2EELi4E23TrivialOffsetCalculatorILi1EjESD_NS0_6memory12LoadWithCastILi1EEENSE_13StoreWithCastILi1EEEEEviT_T0_T2_T3_T4_T5_,"ax",@progbits
	.align	128
        .global         _ZN2at6native27unrolled_elementwise_kernelINS0_13BUnaryFunctorIfffZZZNS0_17atan2_kernel_cudaERNS_18TensorIteratorBaseEENKUlvE_clEvENKUlvE0_clEvEUlffE_EESt5arrayIPcLm2EELi4E23TrivialOffsetCalculatorILi1EjESD_NS0_6memory12LoadWithCastILi1EEENSE_13StoreWithCastILi1EEEEEviT_T0_T2_T3_T4_T5_
        .type           _ZN2at6native27unrolled_elementwise_kernelINS0_13BUnaryFunctorIfffZZZNS0_17atan2_kernel_cudaERNS_18TensorIteratorBaseEENKUlvE_clEvENKUlvE0_clEvEUlffE_EESt5arrayIPcLm2EELi4E23TrivialOffsetCalculatorILi1EjESD_NS0_6memory12LoadWithCastILi1EEENSE_13StoreWithCastILi1EEEEEviT_T0_T2_T3_T4_T5_,@function
        .size           _ZN2at6native27unrolled_elementwise_kernelINS0_13BUnaryFunctorIfffZZZNS0_17atan2_kernel_cudaERNS_18TensorIteratorBaseEENKUlvE_clEvENKUlvE0_clEvEUlffE_EESt5arrayIPcLm2EELi4E23TrivialOffsetCalculatorILi1EjESD_NS0_6memory12LoadWithCastILi1EEENSE_13StoreWithCastILi1EEEEEviT_T0_T2_T3_T4_T5_,(.L_x_16790 - _ZN2at6native27unrolled_elementwise_kernelINS0_13BUnaryFunctorIfffZZZNS0_17atan2_kernel_cudaERNS_18TensorIteratorBaseEENKUlvE_clEvENKUlvE0_clEvEUlffE_EESt5arrayIPcLm2EELi4E23TrivialOffsetCalculatorILi1EjESD_NS0_6memory12LoadWithCastILi1EEENSE_13StoreWithCastILi1EEEEEviT_T0_T2_T3_T4_T5_)
        .other          _ZN2at6native27unrolled_elementwise_kernelINS0_13BUnaryFunctorIfffZZZNS0_17atan2_kernel_cudaERNS_18TensorIteratorBaseEENKUlvE_clEvENKUlvE0_clEvEUlffE_EESt5arrayIPcLm2EELi4E23TrivialOffsetCalculatorILi1EjESD_NS0_6memory12LoadWithCastILi1EEENSE_13StoreWithCastILi1EEEEEviT_T0_T2_T3_T4_T5_,@"STO_CUDA_ENTRY STV_DEFAULT"
_ZN2at6native27unrolled_elementwise_kernelINS0_13BUnaryFunctorIfffZZZNS0_17atan2_kernel_cudaERNS_18TensorIteratorBaseEENKUlvE_clEvENKUlvE0_clEvEUlffE_EESt5arrayIPcLm2EELi4E23TrivialOffsetCalculatorILi1EjESD_NS0_6memory12LoadWithCastILi1EEENSE_13StoreWithCastILi1EEEEEviT_T0_T2_T3_T4_T5_:
.text._ZN2at6native27unrolled_elementwise_kernelINS0_13BUnaryFunctorIfffZZZNS0_17atan2_kernel_cudaERNS_18TensorIteratorBaseEENKUlvE_clEvENKUlvE0_clEvEUlffE_EESt5arrayIPcLm2EELi4E23TrivialOffsetCalculatorILi1EjESD_NS0_6memory12LoadWithCastILi1EEENSE_13StoreWithCastILi1EEEEEviT_T0_T2_T3_T4_T5_:
        /* <DEDUP_REMOVED lines=33> */
.L_x_12793:
[----:B------:R-:W2:Y:S02]  /*0210*/  LDG.E.U8 R4, desc[UR36][R4.64] ;  /* 0x0000002404047981 */ /* 0x000ea4000c1e1100 */
[----:B--2---:R-:W-:Y:S01]  /*0220*/  I2FP.F32.U32 R22, R4 ;  /* 0x0000000400167245 */ /* 0x004fe20000201000 */
[----:B------:R-:W-:Y:S06]  /*0230*/  BRA `(.L_x_12795) ;  /* 0x0000000c00487947 */ /* 0x000fec0003800000 */
.L_x_12792:
        /* <DEDUP_REMOVED lines=9> */
.L_x_12797:
[----:B------:R-:W2:Y:S02]  /*02d0*/  LDG.E R4, desc[UR36][R4.64] ;  /* 0x0000002404047981 */ /* 0x000ea4000c1e1900 */
[----:B--2---:R-:W-:Y:S01]  /*02e0*/  I2FP.F32.S32 R22, R4 ;  /* 0x0000000400167245 */ /* 0x004fe20000201400 */
[----:B------:R-:W-:Y:S06]  /*02f0*/  BRA `(.L_x_12795) ;  /* 0x0000000c00187947 */ /* 0x000fec0003800000 */
.L_x_12796:
[----:B------:R-:W2:Y:S02]  /*0300*/  LDG.E.U16 R4, desc[UR36][R4.64] ;  /* 0x0000002404047981 */ /* 0x000ea4000c1e1500 */
[----:B--2---:R0:W1:Y:S01]  /*0310*/  I2F.S16 R22, R4 ;  /* 0x0000000400167306 */ /* 0x0040620000101400 */
[----:B------:R-:W-:Y:S05]  /*0320*/  BRA `(.L_x_12795) ;  /* 0x0000000c000c7947 */ /* 0x000fea0003800000 */
.L_x_12791:
        /* <DEDUP_REMOVED lines=8> */
.L_x_12799:
[----:B------:R-:W2:Y:S02]  /*03b0*/  LDG.E.U16 R4, desc[UR36][R4.64] ;  /* 0x0000002404047981 */ /* 0x000ea4000c1e1500 */
[----:B--2---:R-:W-:Y:S01]  /*03c0*/  HADD2.F32 R22, -RZ, R4.H0_H0 ;  /* 0x20000004ff167230 */ /* 0x004fe20000004100 */
[----:B------:R-:W-:Y:S06]  /*03d0*/  BRA `(.L_x_12795) ;  /* 0x0000000800e07947 */ /* 0x000fec0003800000 */
.L_x_12798:
        /* <DEDUP_REMOVED lines=8> */
.L_x_12801:
[----:B------:R-:W2:Y:S02]  /*0460*/  LDG.E.U16 R4, desc[UR36][R4.64] ;  /* 0x0000002404047981 */ /* 0x000ea4000c1e1500 */
[----:B--2---:R-:W-:Y:S01]  /*0470*/  HADD2.F32 R22, -RZ, R4.H0_H0 ;  /* 0x20000004ff167230 */ /* 0x004fe20000004100 */
[----:B------:R-:W-:Y:S06]  /*0480*/  BRA `(.L_x_12795) ;  /* 0x0000000800b47947 */ /* 0x000fec0003800000 */
.L_x_12800:
        /* <DEDUP_REMOVED lines=11> */
.L_x_12790:
        /* <DEDUP_REMOVED lines=12> */
.L_x_12804:
        /* <DEDUP_REMOVED lines=11> */
.L_x_12803:
        /* <DEDUP_REMOVED lines=25> */
.L_x_12806:
        /* <DEDUP_REMOVED lines=13> */
.L_x_12805:
[----:B------:R-:W2:Y:S02]  /*0910*/  LDG.E.U16 R4, desc[UR36][R4.64] ;  /* 0x0000002404047981 */ /* 0x000ea4000c1e1500 */
[----:B--2---:R-:W-:Y:S01]  /*0920*/  IMAD.U32 R22, R4, 0x10000, RZ ;  /* 0x0001000004167824 */ /* 0x004fe200078e00ff */
[----:B------:R-:W-:Y:S06]  /*0930*/  BRA `(.L_x_12795) ;  /* 0x0000000400887947 */ /* 0x000fec0003800000 */
.L_x_12802:
        /* <DEDUP_REMOVED lines=11> */
.L_x_12809:
        /* <DEDUP_REMOVED lines=20> */
.L_x_12811:
[----:B------:R-:W-:Y:S05]  /*0b30*/  BSYNC.RECONVERGENT B0 ;  /* 0x0000000000007941 */ /* 0x000fea0003800200 */
.L_x_12810:
[----:B------:R-:W-:Y:S01]  /*0b40*/  IMAD.SHL.U32 R0, R0, 0x100000, RZ ;  /* 0x0010000000007824 */ /* 0x000fe200078e00ff */
[----:B------:R-:W-:-:S04]  /*0b50*/  LEA R3, R3, 0x3b800000, 0x17 ;  /* 0x3b80000003037811 */ /* 0x000fc800078eb8ff */
[----:B------:R-:W-:Y:S01]  /*0b60*/  LOP3.LUT R22, R3, R0, R7, 0xfe, !PT ;  /* 0x0000000003167212 */ /* 0x000fe200078efe07 */
[----:B------:R-:W-:Y:S06]  /*0b70*/  BRA `(.L_x_12795) ;  /* 0x0000000000f87947 */ /* 0x000fec0003800000 */
.L_x_12808:
        /* <DEDUP_REMOVED lines=20> */
.L_x_12813:
[----:B------:R-:W-:Y:S05]  /*0cc0*/  BSYNC.RECONVERGENT B0 ;  /* 0x0000000000007941 */ /* 0x000fea0003800200 */
.L_x_12812:
[----:B------:R-:W-:Y:S01]  /*0cd0*/  IMAD.SHL.U32 R0, R0, 0x200000, RZ ;  /* 0x0020000000007824 */ /* 0x000fe200078e00ff */
[----:B------:R-:W-:-:S04]  /*0ce0*/  LEA R3, R3, 0x37800000, 0x17 ;  /* 0x3780000003037811 */ /* 0x000fc800078eb8ff */
[----:B------:R-:W-:Y:S01]  /*0cf0*/  LOP3.LUT R22, R3, R0, R7, 0xfe, !PT ;  /* 0x0000000003167212 */ /* 0x000fe200078efe07 */
[----:B------:R-:W-:Y:S06]  /*0d00*/  BRA `(.L_x_12795) ;  /* 0x0000000000947947 */ /* 0x000fec0003800000 */
.L_x_12807:
[----:B------:R-:W-:-:S09]  /*0d10*/  UISETP.NE.AND UP0, UPT, UR4, 0x1c, UPT ;  /* 0x0000001c0400788c */ /* 0x000fd2000bf05270 */
[----:B------:R-:W-:Y:S05]  /*0d20*/  BRA.U !UP0, `(.L_x_12814) ;  /* 0x0000000108847547 */ /* 0x000fea000b800000 */
[----:B------:R-:W-:-:S09]  /*0d30*/  UISETP.NE.AND UP0, UPT, UR4, 0x1d, UPT ;  /* 0x0000001d0400788c */ /* 0x000fd2000bf05270 */
[----:B------:R-:W-:Y:S05]  /*0d40*/  BRA.U !UP0, `(.L_x_12815) ;  /* 0x0000000108707547 */ /* 0x000fea000b800000 */
[----:B------:R-:W-:-:S09]  /*0d50*/  UISETP.NE.AND UP0, UPT, UR4, 0x2c, UPT ;  /* 0x0000002c0400788c */ /* 0x000fd2000bf05270 */
[----:B------:R-:W-:Y:S05]  /*0d60*/  BRA.U !UP0, `(.L_x_12816) ;  /* 0x0000000108487547 */ /* 0x000fea000b800000 */
.L_x_12794:
        /* <DEDUP_REMOVED lines=16> */
.L_x_12817:
[----:B------:R-:W-:Y:S01]  /*0e70*/  IMAD.MOV.U32 R22, RZ, RZ, RZ ;  /* 0x000000ffff167224 */ /* 0x000fe200078e00ff */
[----:B------:R-:W-:Y:S06]  /*0e80*/  BRA `(.L_x_12795) ;  /* 0x0000000000347947 */ /* 0x000fec0003800000 */
.L_x_12816:
        /* <DEDUP_REMOVED lines=8> */
.L_x_12815:
[----:B------:R-:W2:Y:S02]  /*0f10*/  LDG.E.64 R22, desc[UR36][R4.64] ;  /* 0x0000002404167981 */ /* 0x000ea4000c1e1b00 */
[----:B--2---:R0:W1:Y:S02]  /*0f20*/  I2F.U64 R22, R22 ;  /* 0x0000001600167312 */ /* 0x0040640000301000 */
[----:B01----:R-:W-:Y:S05]  /*0f30*/  BRA `(.L_x_12795) ;  /* 0x0000000000087947 */ /* 0x003fea0003800000 */
.L_x_12814:
[----:B------:R-:W2:Y:S02]  /*0f40*/  LDG.E R4, desc[UR36][R4.64] ;  /* 0x0000002404047981 */ /* 0x000ea4000c1e1900 */
[----:B--2---:R-:W-:-:S07]  /*0f50*/  I2FP.F32.U32 R22, R4 ;  /* 0x0000000400167245 */ /* 0x004fce0000201000 */
.L_x_12795:
[----:B------:R-:W-:Y:S05]  /*0f60*/  BSYNC.RECONVERGENT B7 ;  /* 0x0000000000077941 */ /* 0x000fea0003800200 */
.L_x_12789:
[----:B------:R-:W-:-:S07]  /*0f70*/  VIADD R24, R25, 0x80 ;  /* 0x0000008019187836 */ /* 0x000fce0000000000 */
.L_x_12788:
[----:B------:R-:W-:Y:S05]  /*0f80*/  BSYNC.RECONVERGENT B6 ;  /* 0x0000000000067941 */ /* 0x000fea0003800200 */
.L_x_12787:
        /* <DEDUP_REMOVED lines=25> */
.L_x_12824:
[----:B------:R-:W2:Y:S02]  /*1120*/  LDG.E.U8 R4, desc[UR36][R4.64] ;  /* 0x0000002404047981 */ /* 0x000ea4000c1e1100 */
[----:B--2---:R-:W-:Y:S01]  /*1130*/  I2FP.F32.U32 R18, R4 ;  /* 0x0000000400127245 */ /* 0x004fe20000201000 */
[----:B------:R-:W-:Y:S06]  /*1140*/  BRA `(.L_x_12826) ;  /* 0x0000000c00487947 */ /* 0x000fec0003800000 */
.L_x_12823:
        /* <DEDUP_REMOVED lines=9> */
.L_x_12828:
[----:B------:R-:W2:Y:S02]  /*11e0*/  LDG.E R4, desc[UR36][R4.64] ;  /* 0x0000002404047981 */ /* 0x000ea4000c1e1900 */
[----:B--2---:R-:W-:Y:S01]  /*11f0*/  I2FP.F32.S32 R18, R4 ;  /* 0x0000000400127245 */ /* 0x004fe20000201400 */
[----:B------:R-:W-:Y:S06]  /*1200*/  BRA `(.L_x_12826) ;  /* 0x0000000c00187947 */ /* 0x000fec0003800000 */
.L_x_12827:
[----:B------:R-:W2:Y:S02]  /*1210*/  LDG.E.U16 R4, desc[UR36][R4.64] ;  /* 0x0000002404047981 */ /* 0x000ea4000c1e1500 */
[----:B--2---:R0:W2:Y:S01]  /*1220*/  I2F.S16 R18, R4 ;  /* 0x0000000400127306 */ /* 0x0040a20000101400 */
[----:B------:R-:W-:Y:S05]  /*1230*/  BRA `(.L_x_12826) ;  /* 0x0000000c000c7947 */ /* 0x000fea0003800000 */
.L_x_12822:
        /* <DEDUP_REMOVED lines=8> */
.L_x_12830:
[----:B------:R-:W2:Y:S02]  /*12c0*/  LDG.E.U16 R4, desc[UR36][R4.64] ;  /* 0x0000002404047981 */ /* 0x000ea4000c1e1500 */
[----:B--2---:R-:W-:Y:S01]  /*12d0*/  HADD2.F32 R18, -RZ, R4.H0_H0 ;  /* 0x20000004ff127230 */ /* 0x004fe20000004100 */
[----:B------:R-:W-:Y:S06]  /*12e0*/  BRA `(.L_x_12826) ;  /* 0x0000000800e07947 */ /* 0x000fec0003800000 */
.L_x_12829:
        /* <DEDUP_REMOVED lines=8> */
.L_x_12832:
[----:B------:R-:W2:Y:S02]  /*1370*/  LDG.E.U16 R4, desc[UR36][R4.64] ;  /* 0x0000002404047981 */ /* 0x000ea4000c1e1500 */
[----:B--2---:R-:W-:Y:S01]  /*1380*/  HADD2.F32 R18, -RZ, R4.H0_H0 ;  /* 0x20000004ff127230 */ /* 0x004fe20000004100 */
[----:B------:R-:W-:Y:S06]  /*1390*/  BRA `(.L_x_12826) ;  /* 0x0000000800b47947 */ /* 0x000fec0003800000 */
.L_x_12831:
        /* <DEDUP_REMOVED lines=11> */
.L_x_12821:
        /* <DEDUP_REMOVED lines=12> */
.L_x_12835:
        /* <DEDUP_REMOVED lines=11> */
.L_x_12834:
        /* <DEDUP_REMOVED lines=25> */
.L_x_12837:
        /* <DEDUP_REMOVED lines=13> */
.L_x_12836:
[----:B------:R-:W2:Y:S02]  /*1820*/  LDG.E.U16 R4, desc[UR36][R4.64] ;  /* 0x0000002404047981 */ /* 0x000ea4000c1e1500 */
[----:B--2---:R-:W-:Y:S01]  /*1830*/  IMAD.U32 R18, R4, 0x10000, RZ ;  /* 0x0001000004127824 */ /* 0x004fe200078e00ff */
[----:B------:R-:W-:Y:S06]  /*1840*/  BRA `(.L_x_12826) ;  /* 0x0000000400887947 */ /* 0x000fec0003800000 */
.L_x_12833:
        /* <DEDUP_REMOVED lines=11> */
.L_x_12840:
        /* <DEDUP_REMOVED lines=20> */
.L_x_12842:
[----:B------:R-:W-:Y:S05]  /*1a40*/  BSYNC.RECONVERGENT B0 ;  /* 0x0000000000007941 */ /* 0x000fea0003800200 */
.L_x_12841:
[----:B------:R-:W-:Y:S01]  /*1a50*/  IMAD.SHL.U32 R0, R0, 0x100000, RZ ;  /* 0x0010000000007824 */ /* 0x000fe200078e00ff */
[----:B------:R-:W-:-:S04]  /*1a60*/  LEA R3, R3, 0x3b800000, 0x17 ;  /* 0x3b80000003037811 */ /* 0x000fc800078eb8ff */
[----:B------:R-:W-:Y:S01]  /*1a70*/  LOP3.LUT R18, R3, R0, R7, 0xfe, !PT ;  /* 0x0000000003127212 */ /* 0x000fe200078efe07 */
[----:B------:R-:W-:Y:S06]  /*1a80*/  BRA `(.L_x_12826) ;  /* 0x0000000000f87947 */ /* 0x000fec0003800000 */
.L_x_12839:
        /* <DEDUP_REMOVED lines=20> */
.L_x_12844:
[----:B------:R-:W-:Y:S05]  /*1bd0*/  BSYNC.RECONVERGENT B0 ;  /* 0x0000000000007941 */ /* 0x000fea0003800200 */
.L_x_12843:
[----:B------:R-:W-:Y:S01]  /*1be0*/  IMAD.SHL.U32 R0, R0, 0x200000, RZ ;  /* 0x0020000000007824 */ /* 0x000fe200078e00ff */
[----:B------:R-:W-:-:S04]  /*1bf0*/  LEA R3, R3, 0x37800000, 0x17 ;  /* 0x3780000003037811 */ /* 0x000fc800078eb8ff */
[----:B------:R-:W-:Y:S01]  /*1c00*/  LOP3.LUT R18, R3, R0, R7, 0xfe, !PT ;  /* 0x0000000003127212 */ /* 0x000fe200078efe07 */
[----:B------:R-:W-:Y:S06]  /*1c10*/  BRA `(.L_x_12826) ;  /* 0x0000000000947947 */ /* 0x000fec0003800000 */
.L_x_12838:
        /* <DEDUP_REMOVED lines=14> */
.L_x_12825:
        /* <DEDUP_REMOVED lines=16> */
.L_x_12847:
[----:B------:R-:W-:Y:S01]  /*1e00*/  IMAD.MOV.U32 R18, RZ, RZ, RZ ;  /* 0x000000ffff127224 */ /* 0x000fe200078e00ff */
[----:B------:R-:W-:Y:S06]  /*1e10*/  BRA `(.L_x_12826) ;  /* 0x0000000000147947 */ /* 0x000fec0003800000 */
.L_x_12846:
[----:B------:R-:W2:Y:S02]  /*1e20*/  LDG.E.64 R18, desc[UR36][R4.64] ;  /* 0x0000002404127981 */ /* 0x000ea4000c1e1b00 */
[----:B--2---:R0:W2:Y:S02]  /*1e30*/  I2F.U64 R18, R18 ;  /* 0x0000001200127312 */ /* 0x0040a40000301000 */
[----:B0-2---:R-:W-:Y:S05]  /*1e40*/  BRA `(.L_x_12826) ;  /* 0x0000000000087947 */ /* 0x005fea0003800000 */
.L_x_12845:
[----:B------:R-:W2:Y:S02]  /*1e50*/  LDG.E R4, desc[UR36][R4.64] ;  /* 0x0000002404047981 */ /* 0x000ea4000c1e1900 */
[----:B--2---:R-:W-:-:S07]  /*1e60*/  I2FP.F32.U32 R18, R4 ;  /* 0x0000000400127245 */ /* 0x004fce0000201000 */
.L_x_12826:
[----:B------:R-:W-:Y:S05]  /*1e70*/  BSYNC.RECONVERGENT B7 ;  /* 0x0000000000077941 */ /* 0x000fea0003800200 */
.L_x_12820:
[----:B------:R-:W-:-:S07]  /*1e80*/  VIADD R24, R24, 0x80 ;  /* 0x0000008018187836 */ /* 0x000fce0000000000 */
.L_x_12819:
[----:B------:R-:W-:Y:S05]  /*1e90*/  BSYNC.RECONVERGENT B6 ;  /* 0x0000000000067941 */ /* 0x000fea0003800200 */
.L_x_12818:
        /* <DEDUP_REMOVED lines=25> */
.L_x_12854:
[----:B------:R-:W2:Y:S02]  /*2030*/  LDG.E.U8 R4, desc[UR36][R4.64] ;  /* 0x0000002404047981 */ /* 0x000ea4000c1e1100 */
[----:B--2---:R-:W-:Y:S01]  /*2040*/  I2FP.F32.U32 R19, R4 ;  /* 0x0000000400137245 */ /* 0x004fe20000201000 */
[----:B------:R-:W-:Y:S06]  /*2050*/  BRA `(.L_x_12856) ;  /* 0x0000000c00447947 */ /* 0x000fec0003800000 */
.L_x_12853:
        /* <DEDUP_REMOVED lines=9> */
.L_x_12858:
[----:B------:R-:W2:Y:S02]  /*20f0*/  LDG.E R4, desc[UR36][R4.64] ;  /* 0x0000002404047981 */ /* 0x000ea4000c1e1900 */
[----:B--2---:R-:W-:Y:S01]  /*2100*/  I2FP.F32.S32 R19, R4 ;  /* 0x0000000400137245 */ /* 0x004fe20000201400 */
[----:B------:R-:W-:Y:S06]  /*2110*/  BRA `(.L_x_12856) ;  /* 0x0000000c00147947 */ /* 0x000fec0003800000 */
.L_x_12857:
[----:B------:R-:W2:Y:S02]  /*2120*/  LDG.E.U16 R4, desc[UR36][R4.64] ;  /* 0x0000002404047981 */ /* 0x000ea4000c1e1500 */
[----:B--2---:R0:W2:Y:S01]  /*2130*/  I2F.S16 R19, R4 ;  /* 0x0000000400137306 */ /* 0x0040a20000101400 */
[----:B------:R-:W-:Y:S05]  /*2140*/  BRA `(.L_x_12856) ;  /* 0x0000000c00087947 */ /* 0x000fea0003800000 */
.L_x_12852:
        /* <DEDUP_REMOVED lines=8> */
.L_x_12860:
[----:B------:R-:W2:Y:S02]  /*21d0*/  LDG.E.U16 R4, desc[UR36][R4.64] ;  /* 0x0000002404047981 */ /* 0x000ea4000c1e1500 */
[----:B--2---:R-:W-:Y:S01]  /*21e0*/  HADD2.F32 R19, -RZ, R4.H0_H0 ;  /* 0x20000004ff137230 */ /* 0x004fe20000004100 */
[----:B------:R-:W-:Y:S06]  /*21f0*/  BRA `(.L_x_12856) ;  /* 0x0000000800dc7947 */ /* 0x000fec0003800000 */
.L_x_12859:
        /* <DEDUP_REMOVED lines=8> */
.L_x_12862:
[----:B------:R-:W2:Y:S02]  /*2280*/  LDG.E.U16 R4, desc[UR36][R4.64] ;  /* 0x0000002404047981 */ /* 0x000ea4000c1e1500 */
[----:B--2---:R-:W-:Y:S01]  /*2290*/  HADD2.F32 R19, -RZ, R4.H0_H0 ;  /* 0x20000004ff137230 */ /* 0x004fe20000004100 */
[----:B------:R-:W-:Y:S06]  /*22a0*/  BRA `(.L_x_12856) ;  /* 0x0000000800b07947 */ /* 0x000fec0003800000 */
.L_x_12861:
        /* <DEDUP_REMOVED lines=11> */
.L_x_12851:
        /* <DEDUP_REMOVED lines=12> */
.L_x_12865:
        /* <DEDUP_REMOVED lines=11> */
.L_x_12864:
        /* <DEDUP_REMOVED lines=25> */
.L_x_12867:
        /* <DEDUP_REMOVED lines=12> */
.L_x_12866:
[----:B------:R-:W2:Y:S02]  /*2720*/  LDG.E.U16 R4, desc[UR36][R4.64] ;  /* 0x0000002404047981 */ /* 0x000ea4000c1e1500 */
[----:B--2---:R-:W-:Y:S01]  /*2730*/  IMAD.U32 R19, R4, 0x10000, RZ ;  /* 0x0001000004137824 */ /* 0x004fe200078e00ff */
[----:B------:R-:W-:Y:S06]  /*2740*/  BRA `(.L_x_12856) ;  /* 0x0000000400887947 */ /* 0x000fec0003800000 */
.L_x_12863:
        /* <DEDUP_REMOVED lines=11> */
.L_x_12870:
        /* <DEDUP_REMOVED lines=20> */
.L_x_12872:
[----:B------:R-:W-:Y:S05]  /*2940*/  BSYNC.RECONVERGENT B0 ;  /* 0x0000000000007941 */ /* 0x000fea0003800200 */
.L_x_12871:
[----:B------:R-:W-:Y:S01]  /*2950*/  IMAD.SHL.U32 R0, R0, 0x100000, RZ ;  /* 0x0010000000007824 */ /* 0x000fe200078e00ff */
[----:B------:R-:W-:-:S04]  /*2960*/  LEA R3, R3, 0x3b800000, 0x17 ;  /* 0x3b80000003037811 */ /* 0x000fc800078eb8ff */
[----:B------:R-:W-:Y:S01]  /*2970*/  LOP3.LUT R19, R3, R0, R19, 0xfe, !PT ;  /* 0x0000000003137212 */ /* 0x000fe200078efe13 */
[----:B------:R-:W-:Y:S06]  /*2980*/  BRA `(.L_x_12856) ;  /* 0x0000000000f87947 */ /* 0x000fec0003800000 */
.L_x_12869:
        /* <DEDUP_REMOVED lines=20> */
.L_x_12874:
[----:B------:R-:W-:Y:S05]  /*2ad0*/  BSYNC.RECONVERGENT B0 ;  /* 0x0000000000007941 */ /* 0x000fea0003800200 */
.L_x_12873:
[----:B------:R-:W-:Y:S01]  /*2ae0*/  IMAD.SHL.U32 R0, R0, 0x200000, RZ ;  /* 0x0020000000007824 */ /* 0x000fe200078e00ff */
[----:B------:R-:W-:-:S04]  /*2af0*/  LEA R3, R3, 0x37800000, 0x17 ;  /* 0x3780000003037811 */ /* 0x000fc800078eb8ff */
[----:B------:R-:W-:Y:S01]  /*2b00*/  LOP3.LUT R19, R3, R0, R19, 0xfe, !PT ;  /* 0x0000000003137212 */ /* 0x000fe200078efe13 */
[----:B------:R-:W-:Y:S06]  /*2b10*/  BRA `(.L_x_12856) ;  /* 0x0000000000947947 */ /* 0x000fec0003800000 */
.L_x_12868:
        /* <DEDUP_REMOVED lines=14> */
.L_x_12855:
        /* <DEDUP_REMOVED lines=16> */
.L_x_12877:
[----:B------:R-:W-:Y:S01]  /*2d00*/  IMAD.MOV.U32 R19, RZ, RZ, RZ ;  /* 0x000000ffff137224 */ /* 0x000fe200078e00ff */
[----:B------:R-:W-:Y:S06]  /*2d10*/  BRA `(.L_x_12856) ;  /* 0x0000000000147947 */ /* 0x000fec0003800000 */
.L_x_12876:
[----:B------:R-:W2:Y:S02]  /*2d20*/  LDG.E.64 R4, desc[UR36][R4.64] ;  /* 0x0000002404047981 */ /* 0x000ea4000c1e1b00 */
[----:B--2---:R0:W2:Y:S02]  /*2d30*/  I2F.U64 R19, R4 ;  /* 0x0000000400137312 */ /* 0x0040a40000301000 */
[----:B0-2---:R-:W-:Y:S05]  /*2d40*/  BRA `(.L_x_12856) ;  /* 0x0000000000087947 */ /* 0x005fea0003800000 */
.L_x_12875:
[----:B------:R-:W2:Y:S02]  /*2d50*/  LDG.E R4, desc[UR36][R4.64] ;  /* 0x0000002404047981 */ /* 0x000ea4000c1e1900 */
[----:B--2---:R-:W-:-:S07]  /*2d60*/  I2FP.F32.U32 R19, R4 ;  /* 0x0000000400137245 */ /* 0x004fce0000201000 */
.L_x_12856:
[----:B------:R-:W-:Y:S05]  /*2d70*/  BSYNC.RECONVERGENT B7 ;  /* 0x0000000000077941 */ /* 0x000fea0003800200 */
.L_x_12850:
[----:B------:R-:W-:-:S07]  /*2d80*/  VIADD R24, R24, 0x80 ;  /* 0x0000008018187836 */ /* 0x000fce0000000000 */
.L_x_12849:
[----:B------:R-:W-:Y:S05]  /*2d90*/  BSYNC.RECONVERGENT B6 ;  /* 0x0000000000067941 */ /* 0x000fea0003800200 */
.L_x_12848:
        /* <DEDUP_REMOVED lines=24> */
.L_x_12883:
[----:B------:R-:W2:Y:S02]  /*2f20*/  LDG.E.U8 R4, desc[UR36][R4.64] ;  /* 0x0000002404047981 */ /* 0x000ea4000c1e1100 */
[----:B--2---:R-:W-:Y:S01]  /*2f30*/  I2FP.F32.U32 R16, R4 ;  /* 0x0000000400107245 */ /* 0x004fe20000201000 */
[----:B------:R-:W-:Y:S06]  /*2f40*/  BRA `(.L_x_12879) ;  /* 0x0000000c003c7947 */ /* 0x000fec0003800000 */
.L_x_12882:
        /* <DEDUP_REMOVED lines=9> */
.L_x_12886:
[----:B------:R-:W2:Y:S02]  /*2fe0*/  LDG.E R4, desc[UR36][R4.64] ;  /* 0x0000002404047981 */ /* 0x000ea4000c1e1900 */
[----:B--2---:R-:W-:Y:S01]  /*2ff0*/  I2FP.F32.S32 R16, R4 ;  /* 0x0000000400107245 */ /* 0x004fe20000201400 */
[----:B------:R-:W-:Y:S06]  /*3000*/  BRA `(.L_x_12879) ;  /* 0x0000000c000c7947 */ /* 0x000fec0003800000 */
.L_x_12885:
[----:B------:R-:W2:Y:S02]  /*3010*/  LDG.E.U16 R4, desc[UR36][R4.64] ;  /* 0x0000002404047981 */ /* 0x000ea4000c1e1500 */
[----:B--2---:R0:W2:Y:S01]  /*3020*/  I2F.S16 R16, R4 ;  /* 0x0000000400107306 */ /* 0x0040a20000101400 */
[----:B------:R-:W-:Y:S05]  /*3030*/  BRA `(.L_x_12879) ;  /* 0x0000000c00007947 */ /* 0x000fea0003800000 */
.L_x_12881:
        /* <DEDUP_REMOVED lines=8> */
.L_x_12888:
[----:B------:R-:W2:Y:S02]  /*30c0*/  LDG.E.U16 R4, desc[UR36][R4.64] ;  /* 0x0000002404047981 */ /* 0x000ea4000c1e1500 */
[----:B--2---:R-:W-:Y:S01]  /*30d0*/  HADD2.F32 R16, -RZ, R4.H0_H0 ;  /* 0x20000004ff107230 */ /* 0x004fe20000004100 */
[----:B------:R-:W-:Y:S06]  /*30e0*/  BRA `(.L_x_12879) ;  /* 0x0000000800d47947 */ /* 0x000fec0003800000 */
.L_x_12887:
        /* <DEDUP_REMOVED lines=8> */
.L_x_12890:
[----:B------:R-:W2:Y:S02]  /*3170*/  LDG.E.U16 R4, desc[UR36][R4.64] ;  /* 0x0000002404047981 */ /* 0x000ea4000c1e1500 */
[----:B--2---:R-:W-:Y:S01]  /*3180*/  HADD2.F32 R16, -RZ, R4.H0_H0 ;  /* 0x20000004ff107230 */ /* 0x004fe20000004100 */
[----:B------:R-:W-:Y:S06]  /*3190*/  BRA `(.L_x_12879) ;  /* 0x0000000800a87947 */ /* 0x000fec0003800000 */
.L_x_12889:
        /* <DEDUP_REMOVED lines=11> */
.L_x_12880:
        /* <DEDUP_REMOVED lines=12> */
.L_x_12893:
        /* <DEDUP_REMOVED lines=11> */
.L_x_12892:
        /* <DEDUP_REMOVED lines=25> */
.L_x_12895:
        /* <DEDUP_REMOVED lines=13> */
.L_x_12894:
[----:B------:R-:W2:Y:S02]  /*3620*/  LDG.E.U16 R4, desc[UR36][R4.64] ;  /* 0x0000002404047981 */ /* 0x000ea4000c1e1500 */
[----:B--2---:R-:W-:Y:S01]  /*3630*/  IMAD.U32 R16, R4, 0x10000, RZ ;  /* 0x0001000004107824 */ /* 0x004fe200078e00ff */
[----:B------:R-:W-:Y:S06]  /*3640*/  BRA `(.L_x_12879) ;  /* 0x00000004007c7947 */ /* 0x000fec0003800000 */
.L_x_12891:
        /* <DEDUP_REMOVED lines=11> */
.L_x_12898:
        /* <DEDUP_REMOVED lines=19> */
.L_x_12900:
[----:B------:R-:W-:Y:S05]  /*3830*/  BSYNC.RECONVERGENT B0 ;  /* 0x0000000000007941 */ /* 0x000fea0003800200 */
.L_x_12899:
[----:B------:R-:W-:Y:S01]  /*3840*/  IMAD.SHL.U32 R0, R0, 0x100000, RZ ;  /* 0x0010000000007824 */ /* 0x000fe200078e00ff */
[----:B------:R-:W-:-:S04]  /*3850*/  LEA R3, R3, 0x3b800000, 0x17 ;  /* 0x3b80000003037811 */ /* 0x000fc800078eb8ff */
[----:B------:R-:W-:Y:S01]  /*3860*/  LOP3.LUT R16, R3, R0, R7, 0xfe, !PT ;  /* 0x0000000003107212 */ /* 0x000fe200078efe07 */
[----:B------:R-:W-:Y:S06]  /*3870*/  BRA `(.L_x_12879) ;  /* 0x0000000000f07947 */ /* 0x000fec0003800000 */
.L_x_12897:
        /* <DEDUP_REMOVED lines=19> */
.L_x_12902:
[----:B------:R-:W-:Y:S05]  /*39b0*/  BSYNC.RECONVERGENT B0 ;  /* 0x0000000000007941 */ /* 0x000fea0003800200 */
.L_x_12901:
[----:B------:R-:W-:Y:S01]  /*39c0*/  IMAD.SHL.U32 R0, R0, 0x200000, RZ ;  /* 0x0020000000007824 */ /* 0x000fe200078e00ff */
[----:B------:R-:W-:-:S04]  /*39d0*/  LEA R3, R3, 0x37800000, 0x17 ;  /* 0x3780000003037811 */ /* 0x000fc800078eb8ff */
[----:B------:R-:W-:Y:S01]  /*39e0*/  LOP3.LUT R16, R3, R0, R7, 0xfe, !PT ;  /* 0x0000000003107212 */ /* 0x000fe200078efe07 */
[----:B------:R-:W-:Y:S06]  /*39f0*/  BRA `(.L_x_12879) ;  /* 0x0000000000907947 */ /* 0x000fec0003800000 */
.L_x_12896:
        /* <DEDUP_REMOVED lines=14> */
.L_x_12884:
        /* <DEDUP_REMOVED lines=16> */
.L_x_12905:
[----:B------:R-:W-:Y:S05]  /*3be0*/  BRA `(.L_x_12879) ;  /* 0x0000000000147947 */ /* 0x000fea0003800000 */
.L_x_12904:
[----:B------:R-:W2:Y:S02]  /*3bf0*/  LDG.E.64 R4, desc[UR36][R4.64] ;  /* 0x0000002404047981 */ /* 0x000ea4000c1e1b00 */
[----:B--2---:R0:W2:Y:S02]  /*3c00*/  I2F.U64 R16, R4 ;  /* 0x0000000400107312 */ /* 0x0040a40000301000 */
[----:B0-2---:R-:W-:Y:S05]  /*3c10*/  BRA `(.L_x_12879) ;  /* 0x0000000000087947 */ /* 0x005fea0003800000 */
.L_x_12903:
[----:B------:R-:W2:Y:S02]  /*3c20*/  LDG.E R4, desc[UR36][R4.64] ;  /* 0x0000002404047981 */ /* 0x000ea4000c1e1900 */
[----:B--2---:R-:W-:-:S07]  /*3c30*/  I2FP.F32.U32 R16, R4 ;  /* 0x0000000400107245 */ /* 0x004fce0000201000 */
.L_x_12879:
[----:B------:R-:W-:Y:S05]  /*3c40*/  BSYNC.RECONVERGENT B6 ;  /* 0x0000000000067941 */ /* 0x000fea0003800200 */
.L_x_12878:
[----:B------:R-:W0:Y:S01]  /*3c50*/  LDCU UR4, c[0x0][0x388] ;  /* 0x00007100ff0477ac */ /* 0x000e220008000800 */
[----:B------:R-:W-:Y:S01]  /*3c60*/  ISETP.GE.AND P0, PT, R25, R17, PT ;  /* 0x000000111900720c */ /* 0x000fe20003f06270 */
[----:B------:R-:W-:Y:S01]  /*3c70*/  IMAD.MOV.U32 R3, RZ, RZ, 0x4016cbe4 ;  /* 0x4016cbe4ff037424 */ /* 0x000fe200078e00ff */
[----:B------:R-:W-:Y:S01]  /*3c80*/  BSSY.RECONVERGENT B1, `(.L_x_12906) ;  /* 0x0000033000017945 */ /* 0x000fe20003800200 */
[----:B0-----:R-:W-:-:S04]  /*3c90*/  IMAD.U32 R7, RZ, RZ, UR4 ;  /* 0x00000004ff077e24 */ /* 0x001fc8000f8e00ff */
[C---:B------:R-:W-:Y:S01]  /*3ca0*/  FADD.FTZ R8, |R7|.reuse, -RZ ;  /* 0x800000ff07087221 */ /* 0x040fe20000010200 */
[----:B------:R-:W-:-:S04]  /*3cb0*/  ISETP.GE.AND P3, PT, R7, RZ, PT ;  /* 0x000000ff0700720c */ /* 0x000fc80003f66270 */
[----:B------:R-:W-:Y:S02]  /*3cc0*/  FSEL R3, R3, 0.78539818525314331055, !P3 ;  /* 0x3f490fdb03037808 */ /* 0x000fe40005800000 */
[----:B--2-4-:R-:W-:Y:S01]  /*3cd0*/  FSEL R5, RZ, 3.1415927410125732422, P3 ;  /* 0x40490fdbff057808 */ /* 0x014fe20001800000 */
[----:B------:R-:W-:Y:S06]  /*3ce0*/  @P0 BRA `(.L_x_12907) ;  /* 0x0000000000b00947 */ /* 0x000fec0003800000 */
[C---:B-1-3-5:R-:W-:Y:S01]  /*3cf0*/  FADD.FTZ R11, |R22|.reuse, -RZ ;  /* 0x800000ff160b7221 */ /* 0x06afe20000010200 */
        /* <DEDUP_REMOVED lines=13> */
[----:B------:R-:W-:Y:S05]  /*3dd0*/  CALL.REL.NOINC `($__internal_43_$__cuda_sm3x_div_rn_ftz_f32_slowpath) ;  /* 0x0000004400987944 */ /* 0x000fea0003c00000 */
[----:B------:R-:W-:-:S07]  /*3de0*/  IMAD.MOV.U32 R4, RZ, RZ, R0 ;  /* 0x000000ffff047224 */ /* 0x000fce00078e0000 */
.L_x_12909:
[----:B------:R-:W-:Y:S05]  /*3df0*/  BSYNC.RECONVERGENT B2 ;  /* 0x0000000000027941 */ /* 0x000fea0003800200 */
.L_x_12908:
[----:B------:R-:W-:Y:S02]  /*3e00*/  IMAD.MOV.U32 R7, RZ, RZ, 0x3b33710b ;  /* 0x3b33710bff077424 */ /* 0x000fe400078e00ff */
[----:B------:R-:W-:Y:S01]  /*3e10*/  FMUL.FTZ R0, R4, R4 ;  /* 0x0000000404007220 */ /* 0x000fe20000410000 */
[----:B------:R-:W0:Y:S01]  /*3e20*/  LDCU UR4, c[0x0][0x388] ;  /* 0x00007100ff0477ac */ /* 0x000e220008000800 */
[----:B------:R-:W-:Y:S01]  /*3e30*/  IMAD.MOV.U32 R11, RZ, RZ, 0x3f6ee581 ;  /* 0x3f6ee581ff0b7424 */ /* 0x000fe200078e00ff */
[----:B------:R-:W-:Y:S01]  /*3e40*/  FSETP.NEU.FTZ.AND P0, PT, R9, RZ, PT ;  /* 0x000000ff0900720b */ /* 0x000fe20003f1d000 */
[----:B------:R-:W-:-:S04]  /*3e50*/  FFMA.FTZ R7, R0, R7, -0.015681877732276916504 ;  /* 0xbc80774800077423 */ /* 0x000fc80000010007 */
        /* <DEDUP_REMOVED lines=12> */
[----:B0-----:R-:W-:-:S03]  /*3f20*/  IMAD.U32 R7, RZ, RZ, UR4 ;  /* 0x00000004ff077e24 */ /* 0x001fc6000f8e00ff */
[----:B------:R-:W-:Y:S01]  /*3f30*/  @!P3 FFMA.FTZ R0, R11, 1.6832555532455444336, R4 ;  /* 0x3fd774eb0b00b823 */ /* 0x000fe20000010004 */
[----:B------:R-:W-:Y:S01]  /*3f40*/  FADD.FTZ R4, |R22|, |R7| ;  /* 0x4000000716047221 */ /* 0x000fe20000010200 */
[----:B------:R-:W-:-:S04]  /*3f50*/  FSETP.NEU.FTZ.AND P1, PT, |R7|, |R22|, PT ;  /* 0x400000160700720b */ /* 0x000fc80003f3d200 */
[----:B------:R-:W-:-:S04]  /*3f60*/  FSEL R0, R3, R0, !P1 ;  /* 0x0000000003007208 */ /* 0x000fc80004800000 */
[----:B------:R-:W-:Y:S02]  /*3f70*/  FSEL R9, R5, R0, !P0 ;  /* 0x0000000005097208 */ /* 0x000fe40004000000 */
[----:B------:R-:W-:Y:S02]  /*3f80*/  FSETP.NAN.FTZ.AND P0, PT, |R4|, |R4|, PT ;  /* 0x400000040400720b */ /* 0x000fe40003f18200 */
[----:B------:R-:W-:-:S04]  /*3f90*/  LOP3.LUT R9, R9, 0x80000000, R22, 0xb8, !PT ;  /* 0x8000000009097812 */ /* 0x000fc800078eb816 */
[----:B------:R-:W-:-:S07]  /*3fa0*/  FSEL R4, R4, R9, P0 ;  /* 0x0000000904047208 */ /* 0x000fce0000000000 */
.L_x_12907:
[----:B------:R-:W-:Y:S05]  /*3fb0*/  BSYNC.RECONVERGENT B1 ;  /* 0x0000000000017941 */ /* 0x000fea0003800200 */
.L_x_12906:
[----:B------:R-:W-:Y:S01]  /*3fc0*/  VIADD R26, R25, 0x80 ;  /* 0x00000080191a7836 */ /* 0x000fe20000000000 */
[----:B------:R-:W-:Y:S04]  /*3fd0*/  BSSY.RECONVERGENT B1, `(.L_x_12910) ;  /* 0x0000030000017945 */ /* 0x000fe80003800200 */
[----:B------:R-:W-:-:S13]  /*3fe0*/  ISETP.GE.AND P0, PT, R26, R17, PT ;  /* 0x000000111a00720c */ /* 0x000fda0003f06270 */
[----:B------:R-:W-:Y:S05]  /*3ff0*/  @P0 BRA `(.L_x_12911) ;  /* 0x0000000000b40947 */ /* 0x000fea0003800000 */
[C---:B-----5:R-:W-:Y:S01]  /*4000*/  FADD.FTZ R11, |R18|.reuse, -RZ ;  /* 0x800000ff120b7221 */ /* 0x060fe20000010200 */
[----:B------:R-:W-:Y:S01]  /*4010*/  FSETP.GT.FTZ.AND P3, PT, |R18|, |R7|, PT ;  /* 0x400000071200720b */ /* 0x000fe20003f74200 */
[----:B------:R-:W-:Y:S01]  /*4020*/  BSSY.RECONVERGENT B2, `(.L_x_12912) ;  /* 0x000000f000027945 */ /* 0x000fe20003800200 */
[----:B------:R-:W-:Y:S02]  /*4030*/  ISETP.GE.AND P4, PT, R7, RZ, PT ;  /* 0x000000ff0700720c */ /* 0x000fe40003f86270 */
        /* <DEDUP_REMOVED lines=11> */
[----:B-1-3--:R-:W-:Y:S05]  /*40f0*/  CALL.REL.NOINC `($__internal_43_$__cuda_sm3x_div_rn_ftz_f32_slowpath) ;  /* 0x0000004000d07944 */ /* 0x00afea0003c00000 */
[----:B------:R-:W-:-:S07]  /*4100*/  IMAD.MOV.U32 R6, RZ, RZ, R0 ;  /* 0x000000ffff067224 */ /* 0x000fce00078e0000 */
.L_x_12913:
[----:B------:R-:W-:Y:S05]  /*4110*/  BSYNC.RECONVERGENT B2 ;  /* 0x0000000000027941 */ /* 0x000fea0003800200 */
.L_x_12912:
        /* <DEDUP_REMOVED lines=19> */
[----:B------:R-:W-:Y:S02]  /*4250*/  @!P4 FFMA.FTZ R0, R11, 1.6832555532455444336, R6 ;  /* 0x3fd774eb0b00c823 */ /* 0x000fe40000010006 */
[----:B------:R-:W-:-:S04]  /*4260*/  FSETP.NEU.FTZ.AND P1, PT, |R7|, |R18|, PT ;  /* 0x400000120700720b */ /* 0x000fc80003f3d200 */
[----:B------:R-:W-:Y:S01]  /*4270*/  FSEL R6, R3, R0, !P1 ;  /* 0x0000000003067208 */ /* 0x000fe20004800000 */
[----:B------:R-:W-:-:S03]  /*4280*/  FADD.FTZ R0, |R18|, |R7| ;  /* 0x4000000712007221 */ /* 0x000fc60000010200 */
[----:B------:R-:W-:Y:S02]  /*4290*/  FSEL R9, R5, R6, !P0 ;  /* 0x0000000605097208 */ /* 0x000fe40004000000 */
[----:B------:R-:W-:Y:S02]  /*42a0*/  FSETP.NAN.FTZ.AND P0, PT, |R0|, |R0|, PT ;  /* 0x400000000000720b */ /* 0x000fe40003f18200 */
[----:B------:R-:W-:-:S04]  /*42b0*/  LOP3.LUT R9, R9, 0x80000000, R18, 0xb8, !PT ;  /* 0x8000000009097812 */ /* 0x000fc800078eb812 */
[----:B------:R-:W-:-:S07]  /*42c0*/  FSEL R18, R0, R9, P0 ;  /* 0x0000000900127208 */ /* 0x000fce0000000000 */
.L_x_12911:
[----:B------:R-:W-:Y:S05]  /*42d0*/  BSYNC.RECONVERGENT B1 ;  /* 0x0000000000017941 */ /* 0x000fea0003800200 */
.L_x_12910:
        /* <DEDUP_REMOVED lines=21> */
.L_x_12917:
[----:B------:R-:W-:Y:S05]  /*4430*/  BSYNC.RECONVERGENT B2 ;  /* 0x0000000000027941 */ /* 0x000fea0003800200 */
.L_x_12916:
        /* <DEDUP_REMOVED lines=20> */
[----:B-1-3--:R-:W-:Y:S01]  /*4580*/  FADD.FTZ R22, |R19|, |R7| ;  /* 0x4000000713167221 */ /* 0x00afe20000010200 */
[----:B------:R-:W-:-:S04]  /*4590*/  FSETP.NEU.FTZ.AND P1, PT, |R7|, |R19|, PT ;  /* 0x400000130700720b */ /* 0x000fc80003f3d200 */
[----:B------:R-:W-:-:S04]  /*45a0*/  FSEL R0, R3, R0, !P1 ;  /* 0x0000000003007208 */ /* 0x000fc80004800000 */
[----:B------:R-:W-:Y:S02]  /*45b0*/  FSEL R0, R5, R0, !P0 ;  /* 0x0000000005007208 */ /* 0x000fe40004000000 */
[----:B------:R-:W-:Y:S02]  /*45c0*/  FSETP.NAN.FTZ.AND P0, PT, |R22|, |R22|, PT ;  /* 0x400000161600720b */ /* 0x000fe40003f18200 */
[----:B------:R-:W-:-:S04]  /*45d0*/  LOP3.LUT R19, R0, 0x80000000, R19, 0xb8, !PT ;  /* 0x8000000000137812 */ /* 0x000fc800078eb813 */
[----:B------:R-:W-:-:S07]  /*45e0*/  FSEL R22, R22, R19, P0 ;  /* 0x0000001316167208 */ /* 0x000fce0000000000 */
.L_x_12915:
[----:B------:R-:W-:Y:S05]  /*45f0*/  BSYNC.RECONVERGENT B1 ;  /* 0x0000000000017941 */ /* 0x000fea0003800200 */
.L_x_12914:
        /* <DEDUP_REMOVED lines=21> */
.L_x_12921:
[----:B------:R-:W-:Y:S05]  /*4750*/  BSYNC.RECONVERGENT B2 ;  /* 0x0000000000027941 */ /* 0x000fea0003800200 */
.L_x_12920:
[----:B------:R-:W-:Y:S02]  /*4760*/  IMAD.MOV.U32 R7, RZ, RZ, 0x3b33710b ;  /* 0x3b33710bff077424 */ /* 0x000fe400078e00ff */
[----:B------:R-:W-:Y:S01]  /*4770*/  FMUL.FTZ R0, R6, R6 ;  /* 0x0000000606007220 */ /* 0x000fe20000410000 */
[----:B------:R-:W0:Y:S01]  /*4780*/  LDCU UR4, c[0x0][0x388] ;  /* 0x00007100ff0477ac */ /* 0x000e220008000800 */
[----:B------:R-:W-:Y:S01]  /*4790*/  IMAD.MOV.U32 R11, RZ, RZ, 0x3f6ee581 ;  /* 0x3f6ee581ff0b7424 */ /* 0x000fe200078e00ff */
[----:B------:R-:W-:Y:S01]  /*47a0*/  FSETP.NEU.FTZ.AND P0, PT, R9, RZ, PT ;  /* 0x000000ff0900720b */ /* 0x000fe20003f1d000 */
[----:B------:R-:W-:-:S03]  /*47b0*/  FFMA.FTZ R7, R0, R7, -0.015681877732276916504 ;  /* 0xbc80774800077423 */ /* 0x000fc60000010007 */
[----:B------:R-:W-:Y:S01]  /*47c0*/  FSEL R9, R11, 1.8663789033889770508, P3 ;  /* 0x3feee5810b097808 */ /* 0x000fe20001800000 */
[----:B------:R-:W-:-:S04]  /*47d0*/  FFMA.FTZ R7, R0, R7, 0.042200751602649688721 ;  /* 0x3d2cdab200077423 */ /* 0x000fc80000010007 */
[----:B------:R-:W-:-:S04]  /*47e0*/  FFMA.FTZ R7, R0, R7, -0.074792981147766113281 ;  /* 0xbd992d1000077423 */ /* 0x000fc80000010007 */
[----:B------:R-:W-:Y:S01]  /*47f0*/  FFMA.FTZ R7, R0, R7, 0.10640415549278259277 ;  /* 0x3dd9ea6c00077423 */ /* 0x000fe20000010007 */
[----:B0-----:R-:W-:-:S03]  /*4800*/  FSETP.NEU.FTZ.AND P1, PT, |R16|, |UR4|, PT ;  /* 0x4000000410007c0b */ /* 0x001fc6000bf3d200 */
[----:B------:R-:W-:Y:S01]  /*4810*/  FFMA.FTZ R7, R0, R7, -0.14207722246646881104 ;  /* 0xbe117cb100077423 */ /* 0x000fe20000010007 */
[----:B------:R-:W-:-:S03]  /*4820*/  FADD.FTZ R24, |R16|, |UR4| ;  /* 0x4000000410187e21 */ /* 0x000fc60008010200 */
[----:B------:R-:W-:-:S04]  /*4830*/  FFMA.FTZ R7, R0, R7, 0.19993925094604492188 ;  /* 0x3e4cbce000077423 */ /* 0x000fc80000010007 */
[----:B------:R-:W-:-:S04]  /*4840*/  FFMA.FTZ R7, R0, R7, -0.33333197236061096191 ;  /* 0xbeaaaa7d00077423 */ /* 0x000fc80000010007 */
[----:B------:R-:W-:-:S04]  /*4850*/  FMUL.FTZ R7, R0, R7 ;  /* 0x0000000700077220 */ /* 0x000fc80000410000 */
[----:B------:R-:W-:-:S04]  /*4860*/  FFMA.FTZ R6, R7, R6, R6 ;  /* 0x0000000607067223 */ /* 0x000fc80000010006 */
[----:B------:R-:W-:-:S05]  /*4870*/  FFMA.FTZ R7, R11, 1.6832555532455444336, -R6 ;  /* 0x3fd774eb0b077823 */ /* 0x000fca0000010806 */
[----:B------:R-:W-:Y:S01]  /*4880*/  FSEL R0, R7, R6, P3 ;  /* 0x0000000607007208 */ /* 0x000fe20001800000 */
[----:B------:R-:W-:-:S04]  /*4890*/  @!P3 FADD.FTZ R6, -R6, -RZ ;  /* 0x800000ff0606b221 */ /* 0x000fc80000010100 */
[----:B------:R-:W-:-:S05]  /*48a0*/  @!P4 FFMA.FTZ R0, R9, 1.6832555532455444336, R6 ;  /* 0x3fd774eb0900c823 */ /* 0x000fca0000010006 */
[----:B------:R-:W-:Y:S02]  /*48b0*/  @P0 FSEL R5, R3, R0, !P1 ;  /* 0x0000000003050208 */ /* 0x000fe40004800000 */
[----:B------:R-:W-:Y:S02]  /*48c0*/  FSETP.NAN.FTZ.AND P0, PT, |R24|, |R24|, PT ;  /* 0x400000181800720b */ /* 0x000fe40003f18200 */
[----:B------:R-:W-:-:S04]  /*48d0*/  LOP3.LUT R5, R5, 0x80000000, R16, 0xb8, !PT ;  /* 0x8000000005057812 */ /* 0x000fc800078eb810 */
[----:B------:R-:W-:-:S07]  /*48e0*/  FSEL R24, R24, R5, P0 ;  /* 0x0000000518187208 */ /* 0x000fce0000000000 */
.L_x_12919:
[----:B------:R-:W-:Y:S05]  /*48f0*/  BSYNC.RECONVERGENT B1 ;  /* 0x0000000000017941 */ /* 0x000fea0003800200 */
.L_x_12918:
[----:B-----5:R-:W0:Y:S01]  /*4900*/  LDC.U8 R16, c[0x0][0x3ac] ;  /* 0x0000eb00ff107b82 */ /* 0x020e220000000000 */
[----:B------:R-:W-:Y:S01]  /*4910*/  ISETP.GE.AND P0, PT, R25, R17, PT ;  /* 0x000000111900720c */ /* 0x000fe20003f06270 */
[----:B------:R-:W-:Y:S04]  /*4920*/  BSSY.RECONVERGENT B7, `(.L_x_12922) ;  /* 0x00002cc000077945 */ /* 0x000fe80003800200 */
[----:B------:R-:W-:Y:S08]  /*4930*/  BSSY.RELIABLE B6, `(.L_x_12923) ;  /* 0x00001e6000067945 */ /* 0x000ff00003800100 */
[----:B------:R-:W-:Y:S05]  /*4940*/  @P0 BRA `(.L_x_12924) ;  /* 0x0000001c00840947 */ /* 0x000fea0003800000 */
[----:B------:R-:W2:Y:S01]  /*4950*/  LDCU UR4, c[0x0][0x3b0] ;  /* 0x00007600ff0477ac */ /* 0x000ea20008000800 */
[----:B------:R-:W4:Y:S01]  /*4960*/  LDC.64 R8, c[0x0][0x390] ;  /* 0x0000e400ff087b82 */ /* 0x000f220000000a00 */
[----:B------:R-:W-:Y:S01]  /*4970*/  IMAD R0, R2, 0x200, R25 ;  /* 0x0000020002007824 */ /* 0x000fe200078e0219 */
[----:B0-----:R-:W-:-:S03]  /*4980*/  PRMT R5, R16, 0x9910, RZ ;  /* 0x0000991010057816 */ /* 0x001fc600000000ff */
[----:B--2---:R-:W-:Y:S02]  /*4990*/  IMAD R3, R0, UR4, RZ ;  /* 0x0000000400037c24 */ /* 0x004fe4000f8e02ff */
[----:B------:R-:W-:-:S05]  /*49a0*/  IMAD.MOV.U32 R0, RZ, RZ, R5 ;  /* 0x000000ffff007224 */ /* 0x000fca00078e0005 */
[----:B------:R-:W-:Y:S02]  /*49b0*/  ISETP.GT.AND P0, PT, R0, 0x9, PT ;  /* 0x000000090000780c */ /* 0x000fe40003f04270 */
[----:B----4-:R-:W-:-:S05]  /*49c0*/  IADD3 R8, P1, PT, R3, R8, RZ ;  /* 0x0000000803087210 */ /* 0x010fca0007f3e0ff */
        /* <DEDUP_REMOVED lines=14> */
.L_x_12928:
[----:B------:R-:W0:Y:S01]  /*4ab0*/  F2I.S64.TRUNC R4, R4 ;  /* 0x0000000400047311 */ /* 0x000e22000020d900 */
[----:B------:R-:W-:Y:S02]  /*4ac0*/  IMAD.MOV.U32 R25, RZ, RZ, R26 ;  /* 0x000000ffff197224 */ /* 0x000fe400078e001a */
[----:B0-----:R-:W-:-:S05]  /*4ad0*/  IMAD.MOV.U32 R3, RZ, RZ, R4 ;  /* 0x000000ffff037224 */ /* 0x001fca00078e0004 */
[----:B------:R0:W-:Y:S01]  /*4ae0*/  STG.E.U8 desc[UR36][R8.64], R3 ;  /* 0x0000000308007986 */ /* 0x0001e2000c101124 */
[----:B------:R-:W-:Y:S05]  /*4af0*/  BRA `(.L_x_12930) ;  /* 0x0000000c007c7947 */ /* 0x000fea0003800000 */
.L_x_12927:
        /* <DEDUP_REMOVED lines=10> */
.L_x_12932:
[----:B------:R-:W0:Y:S01]  /*4ba0*/  F2I.FTZ.TRUNC.NTZ R3, R4 ;  /* 0x0000000400037305 */ /* 0x000e22000021f100 */
[----:B------:R-:W-:Y:S01]  /*4bb0*/  IMAD.MOV.U32 R25, RZ, RZ, R26 ;  /* 0x000000ffff197224 */ /* 0x000fe200078e001a */
[----:B0-----:R0:W-:Y:S01]  /*4bc0*/  STG.E desc[UR36][R8.64], R3 ;  /* 0x0000000308007986 */ /* 0x0011e2000c101924 */
[----:B------:R-:W-:Y:S05]  /*4bd0*/  BRA `(.L_x_12930) ;  /* 0x0000000c00447947 */ /* 0x000fea0003800000 */
.L_x_12931:
[----:B------:R-:W0:Y:S01]  /*4be0*/  F2I.FTZ.TRUNC.NTZ R3, R4 ;  /* 0x0000000400037305 */ /* 0x000e22000021f100 */
[----:B------:R-:W-:Y:S01]  /*4bf0*/  IMAD.MOV.U32 R25, RZ, RZ, R26 ;  /* 0x000000ffff197224 */ /* 0x000fe200078e001a */
[----:B0-----:R0:W-:Y:S01]  /*4c00*/  STG.E.U16 desc[UR36][R8.64], R3 ;  /* 0x0000000308007986 */ /* 0x0011e2000c101524 */
[----:B------:R-:W-:Y:S05]  /*4c10*/  BRA `(.L_x_12930) ;  /* 0x0000000c00347947 */ /* 0x000fea0003800000 */
.L_x_12926:
        /* <DEDUP_REMOVED lines=9> */
.L_x_12934:
[----:B------:R-:W-:Y:S01]  /*4cb0*/  F2FP.F16.F32.PACK_AB R4, RZ, R4 ;  /* 0x00000004ff04723e */ /* 0x000fe200000000ff */
[----:B------:R-:W-:-:S04]  /*4cc0*/  IMAD.MOV.U32 R25, RZ, RZ, R26 ;  /* 0x000000ffff197224 */ /* 0x000fc800078e001a */
[----:B------:R0:W-:Y:S01]  /*4cd0*/  STG.E.U16 desc[UR36][R8.64], R4 ;  /* 0x0000000408007986 */ /* 0x0001e2000c101524 */
[----:B------:R-:W-:Y:S05]  /*4ce0*/  BRA `(.L_x_12930) ;  /* 0x0000000c00007947 */ /* 0x000fea0003800000 */
.L_x_12933:
        /* <DEDUP_REMOVED lines=10> */
.L_x_12936:
[----:B------:R-:W-:Y:S01]  /*4d90*/  F2FP.F16.F32.PACK_AB R3, RZ, R4 ;  /* 0x00000004ff03723e */ /* 0x000fe200000000ff */
[----:B------:R-:W-:-:S03]  /*4da0*/  IMAD.MOV.U32 R25, RZ, RZ, R26 ;  /* 0x000000ffff197224 */ /* 0x000fc600078e001a */
[----:B------:R-:W-:-:S05]  /*4db0*/  PRMT R3, R3, 0x5410, RZ ;  /* 0x0000541003037816 */ /* 0x000fca00000000ff */
[----:B------:R0:W-:Y:S01]  /*4dc0*/  STG.E desc[UR36][R8.64], R3 ;  /* 0x0000000308007986 */ /* 0x0001e2000c101924 */
[----:B------:R-:W-:Y:S05]  /*4dd0*/  BRA `(.L_x_12930) ;  /* 0x0000000800c47947 */ /* 0x000fea0003800000 */
.L_x_12935:
[----:B------:R-:W-:Y:S01]  /*4de0*/  FMUL.FTZ R4, R4, 1 ;  /* 0x3f80000004047820 */ /* 0x000fe20000410000 */
[----:B------:R-:W-:-:S05]  /*4df0*/  IMAD.MOV.U32 R25, RZ, RZ, R26 ;  /* 0x000000ffff197224 */ /* 0x000fca00078e001a */
[----:B------:R-:W0:Y:S02]  /*4e00*/  F2F.F64.F32 R4, R4 ;  /* 0x0000000400047310 */ /* 0x000e240000201800 */
[----:B0-----:R0:W-:Y:S01]  /*4e10*/  STG.E.64 desc[UR36][R8.64], R4 ;  /* 0x0000000408007986 */ /* 0x0011e2000c101b24 */
[----:B------:R-:W-:Y:S05]  /*4e20*/  BRA `(.L_x_12930) ;  /* 0x0000000800b07947 */ /* 0x000fea0003800000 */
.L_x_12925:
        /* <DEDUP_REMOVED lines=13> */
.L_x_12939:
[----:B------:R-:W-:Y:S01]  /*4f00*/  FMUL.FTZ R4, R4, 1 ;  /* 0x3f80000004047820 */ /* 0x000fe20000410000 */
[----:B------:R-:W-:Y:S01]  /*4f10*/  CS2R R6, SRZ ;  /* 0x0000000000067805 */ /* 0x000fe2000001ff00 */
[----:B------:R-:W-:-:S04]  /*4f20*/  IMAD.MOV.U32 R25, RZ, RZ, R26 ;  /* 0x000000ffff197224 */ /* 0x000fc800078e001a */
[----:B------:R-:W0:Y:S02]  /*4f30*/  F2F.F64.F32 R4, R4 ;  /* 0x0000000400047310 */ /* 0x000e240000201800 */
[----:B0-----:R0:W-:Y:S01]  /*4f40*/  STG.E.128 desc[UR36][R8.64], R4 ;  /* 0x0000000408007986 */ /* 0x0011e2000c101d24 */
[----:B------:R-:W-:Y:S05]  /*4f50*/  BRA `(.L_x_12930) ;  /* 0x0000000800647947 */ /* 0x000fea0003800000 */
.L_x_12938:
        /* <DEDUP_REMOVED lines=18> */
.L_x_12943:
[----:B------:R-:W-:Y:S05]  /*5080*/  BSYNC.RECONVERGENT B0 ;  /* 0x0000000000007941 */ /* 0x000fea0003800200 */
.L_x_12942:
[----:B------:R-:W-:Y:S01]  /*5090*/  LOP3.LUT R5, R0, 0x80, R5, 0xf8, !PT ;  /* 0x0000008000057812 */ /* 0x000fe200078ef805 */
[----:B------:R-:W-:-:S04]  /*50a0*/  IMAD.MOV.U32 R25, RZ, RZ, R26 ;  /* 0x000000ffff197224 */ /* 0x000fc800078e001a */
[----:B------:R0:W-:Y:S01]  /*50b0*/  STG.E.U8 desc[UR36][R8.64], R5 ;  /* 0x0000000508007986 */ /* 0x0001e2000c101124 */
[----:B------:R-:W-:Y:S05]  /*50c0*/  BRA `(.L_x_12930) ;  /* 0x0000000800087947 */ /* 0x000fea0003800000 */
.L_x_12941:
        /* <DEDUP_REMOVED lines=14> */
.L_x_12945:
[----:B------:R-:W-:Y:S05]  /*51b0*/  BSYNC.RECONVERGENT B0 ;  /* 0x0000000000007941 */ /* 0x000fea0003800200 */
.L_x_12944:
[----:B------:R-:W-:Y:S01]  /*51c0*/  LOP3.LUT R3, R0, 0x80, R7, 0xf8, !PT ;  /* 0x0000008000037812 */ /* 0x000fe200078ef807 */
[----:B------:R-:W-:-:S04]  /*51d0*/  IMAD.MOV.U32 R25, RZ, RZ, R26 ;  /* 0x000000ffff197224 */ /* 0x000fc800078e001a */
[----:B------:R0:W-:Y:S01]  /*51e0*/  STG.E.U8 desc[UR36][R8.64], R3 ;  /* 0x0000000308007986 */ /* 0x0001e2000c101124 */
[----:B------:R-:W-:Y:S05]  /*51f0*/  BRA `(.L_x_12930) ;  /* 0x0000000400bc7947 */ /* 0x000fea0003800000 */
.L_x_12940:
[----:B------:R-:W-:Y:S01]  /*5200*/  F2FP.BF16.F32.PACK_AB R4, RZ, R4 ;  /* 0x00000004ff04723e */ /* 0x000fe200000010ff */
[----:B------:R-:W-:-:S04]  /*5210*/  IMAD.MOV.U32 R25, RZ, RZ, R26 ;  /* 0x000000ffff197224 */ /* 0x000fc800078e001a */
[----:B------:R0:W-:Y:S01]  /*5220*/  STG.E.U16 desc[UR36][R8.64], R4 ;  /* 0x0000000408007986 */ /* 0x0001e2000c101524 */
[----:B------:R-:W-:Y:S05]  /*5230*/  BRA `(.L_x_12930) ;  /* 0x0000000400ac7947 */ /* 0x000fea0003800000 */
.L_x_12937:
        /* <DEDUP_REMOVED lines=12> */
.L_x_12948:
        /* <DEDUP_REMOVED lines=12> */
.L_x_12951:
[----:B------:R-:W-:-:S04]  /*53c0*/  SHF.R.U32.HI R0, RZ, 0x14, R4 ;  /* 0x00000014ff007819 */ /* 0x000fc80000011604 */
[----:B------:R-:W-:-:S04]  /*53d0*/  LOP3.LUT R3, R0, 0x1, RZ, 0xc0, !PT ;  /* 0x0000000100037812 */ /* 0x000fc800078ec0ff */
[----:B------:R-:W-:-:S04]  /*53e0*/  IADD3 R0, PT, PT, R4, 0x487ffff, R3 ;  /* 0x0487ffff04007810 */ /* 0x000fc80007ffe003 */
[----:B------:R-:W-:-:S04]  /*53f0*/  SHF.R.U32.HI R0, RZ, 0x14, R0 ;  /* 0x00000014ff007819 */ /* 0x000fc80000011600 */
[----:B------:R-:W-:-:S07]  /*5400*/  LOP3.LUT R3, R0, 0xff, RZ, 0xc0, !PT ;  /* 0x000000ff00037812 */ /* 0x000fce00078ec0ff */
.L_x_12952:
[----:B------:R-:W-:-:S04]  /*5410*/  SHF.R.U32.HI R4, RZ, 0x18, R4 ;  /* 0x00000018ff047819 */ /* 0x000fc80000011604 */
[----:B------:R-:W-:-:S04]  /*5420*/  LOP3.LUT R3, R3, 0x80, R4, 0xf8, !PT ;  /* 0x0000008003037812 */ /* 0x000fc800078ef804 */
[----:B------:R-:W-:-:S07]  /*5430*/  PRMT R0, R3, 0x7610, R0 ;  /* 0x0000761003007816 */ /* 0x000fce0000000000 */
.L_x_12950:
[----:B------:R-:W-:Y:S05]  /*5440*/  BSYNC.RECONVERGENT B0 ;  /* 0x0000000000007941 */ /* 0x000fea0003800200 */
.L_x_12949:
[----:B------:R2:W-:Y:S01]  /*5450*/  STG.E.U8 desc[UR36][R8.64], R0 ;  /* 0x0000000008007986 */ /* 0x0005e2000c101124 */
[----:B------:R-:W-:Y:S01]  /*5460*/  IMAD.MOV.U32 R25, RZ, RZ, R26 ;  /* 0x000000ffff197224 */ /* 0x000fe200078e001a */
[----:B------:R-:W-:Y:S06]  /*5470*/  BRA `(.L_x_12930) ;  /* 0x00000004001c7947 */ /* 0x000fec0003800000 */
.L_x_12947:
        /* <DEDUP_REMOVED lines=12> */
.L_x_12955:
[----:B------:R-:W-:-:S04]  /*5540*/  SHF.R.U32.HI R0, RZ, 0x15, R4 ;  /* 0x00000015ff007819 */ /* 0x000fc80000011604 */
[----:B------:R-:W-:-:S04]  /*5550*/  LOP3.LUT R3, R0, 0x1, RZ, 0xc0, !PT ;  /* 0x0000000100037812 */ /* 0x000fc800078ec0ff */
[----:B------:R-:W-:-:S04]  /*5560*/  IADD3 R0, PT, PT, R4, 0x88fffff, R3 ;  /* 0x088fffff04007810 */ /* 0x000fc80007ffe003 */
[----:B------:R-:W-:-:S04]  /*5570*/  SHF.R.U32.HI R0, RZ, 0x15, R0 ;  /* 0x00000015ff007819 */ /* 0x000fc80000011600 */
[----:B------:R-:W-:-:S07]  /*5580*/  LOP3.LUT R3, R0, 0xff, RZ, 0xc0, !PT ;  /* 0x000000ff00037812 */ /* 0x000fce00078ec0ff */
.L_x_12956:
[----:B------:R-:W-:-:S04]  /*5590*/  SHF.R.U32.HI R4, RZ, 0x18, R4 ;  /* 0x00000018ff047819 */ /* 0x000fc80000011604 */
[----:B------:R-:W-:-:S04]  /*55a0*/  LOP3.LUT R3, R3, 0x80, R4, 0xf8, !PT ;  /* 0x0000008003037812 */ /* 0x000fc800078ef804 */
[----:B------:R-:W-:-:S07]  /*55b0*/  PRMT R0, R3, 0x7610, R0 ;  /* 0x0000761003007816 */ /* 0x000fce0000000000 */
.L_x_12954:
[----:B------:R-:W-:Y:S05]  /*55c0*/  BSYNC.RECONVERGENT B0 ;  /* 0x0000000000007941 */ /* 0x000fea0003800200 */
.L_x_12953:
[----:B------:R4:W-:Y:S01]  /*55d0*/  STG.E.U8 desc[UR36][R8.64], R0 ;  /* 0x0000000008007986 */ /* 0x0009e2000c101124 */
[----:B------:R-:W-:Y:S01]  /*55e0*/  IMAD.MOV.U32 R25, RZ, RZ, R26 ;  /* 0x000000ffff197224 */ /* 0x000fe200078e001a */
[----:B------:R-:W-:Y:S06]  /*55f0*/  BRA `(.L_x_12930) ;  /* 0x0000000000bc7947 */ /* 0x000fec0003800000 */
.L_x_12946:
[----:B------:R-:W-:-:S13]  /*5600*/  ISETP.NE.AND P0, PT, R0, 0x1c, PT ;  /* 0x0000001c0000780c */ /* 0x000fda0003f05270 */
[----:B------:R-:W-:Y:S05]  /*5610*/  @!P0 BRA `(.L_x_12957) ;  /* 0x0000000000a88947 */ /* 0x000fea0003800000 */
[----:B------:R-:W-:-:S13]  /*5620*/  ISETP.NE.AND P0, PT, R0, 0x1d, PT ;  /* 0x0000001d0000780c */ /* 0x000fda0003f05270 */
[----:B------:R-:W-:Y:S05]  /*5630*/  @!P0 BRA `(.L_x_12958) ;  /* 0x0000000000908947 */ /* 0x000fea0003800000 */
[----:B------:R-:W-:-:S13]  /*5640*/  ISETP.NE.AND P0, PT, R0, 0x2c, PT ;  /* 0x0000002c0000780c */ /* 0x000fda0003f05270 */
[----:B------:R-:W-:Y:S05]  /*5650*/  @!P0 BRA `(.L_x_12959) ;  /* 0x0000000000488947 */ /* 0x000fea0003800000 */
.L_x_12929:
[----:B------:R-:W-:Y:S01]  /*5660*/  MOV R14, 0x0 ;  /* 0x00000000000e7802 */ /* 0x000fe20000000f00 */
[----:B------:R-:W0:Y:S01]  /*5670*/  LDCU.64 UR6, c[0x4][0x128] ;  /* 0x01002500ff0677ac */ /* 0x000e220008000a00 */
[----:B------:R-:W-:Y:S02]  /*5680*/  IMAD.MOV.U32 R8, RZ, RZ, 0x65 ;  /* 0x00000065ff087424 */ /* 0x000fe400078e00ff */
[----:B------:R-:W-:Y:S01]  /*5690*/  IMAD.MOV.U32 R12, RZ, RZ, 0x1 ;  /* 0x00000001ff0c7424 */ /* 0x000fe200078e00ff */
[----:B------:R-:W2:Y:S01]  /*56a0*/  LDCU.64 UR8, c[0x4][0x130] ;  /* 0x01002600ff0877ac */ /* 0x000ea20008000a00 */
[----:B------:R-:W4:Y:S01]  /*56b0*/  LDC.64 R14, c[0x4][R14] ;  /* 0x010000000e0e7b82 */ /* 0x000f220000000a00 */
[----:B------:R-:W-:Y:S01]  /*56c0*/  IMAD.MOV.U32 R13, RZ, RZ, RZ ;  /* 0x000000ffff0d7224 */ /* 0x000fe200078e00ff */
[----:B------:R-:W5:Y:S01]  /*56d0*/  LDCU.64 UR4, c[0x4][0x20] ;  /* 0x01000400ff0477ac */ /* 0x000f620008000a00 */
[----:B0-----:R-:W-:Y:S02]  /*56e0*/  IMAD.U32 R4, RZ, RZ, UR6 ;  /* 0x00000006ff047e24 */ /* 0x001fe4000f8e00ff */
[----:B------:R-:W-:-:S02]  /*56f0*/  IMAD.U32 R5, RZ, RZ, UR7 ;  /* 0x00000007ff057e24 */ /* 0x000fc4000f8e00ff */
[----:B--2---:R-:W-:Y:S02]  /*5700*/  IMAD.U32 R6, RZ, RZ, UR8 ;  /* 0x00000008ff067e24 */ /* 0x004fe4000f8e00ff */
[----:B------:R-:W-:Y:S02]  /*5710*/  IMAD.U32 R7, RZ, RZ, UR9 ;  /* 0x00000009ff077e24 */ /* 0x000fe4000f8e00ff */
[----:B-----5:R-:W-:Y:S02]  /*5720*/  IMAD.U32 R10, RZ, RZ, UR4 ;  /* 0x00000004ff0a7e24 */ /* 0x020fe4000f8e00ff */
[----:B------:R-:W-:-:S07]  /*5730*/  IMAD.U32 R11, RZ, RZ, UR5 ;  /* 0x00000005ff0b7e24 */ /* 0x000fce000f8e00ff */
[----:B------:R-:W-:-:S07]  /*5740*/  LEPC R20, `(.L_x_12960) ;  /* 0x000000001014794e */ /* 0x000fce0000000000 */
[----:B-1-34-:R-:W-:Y:S05]  /*5750*/  CALL.ABS.NOINC R14 ;  /* 0x000000000e007343 */ /* 0x01afea0003c00000 */
.L_x_12960:
[----:B------:R-:W-:Y:S01]  /*5760*/  IMAD.MOV.U32 R25, RZ, RZ, R26 ;  /* 0x000000ffff197224 */ /* 0x000fe200078e001a */
[----:B------:R-:W-:Y:S06]  /*5770*/  BRA `(.L_x_12930) ;  /* 0x00000000005c7947 */ /* 0x000fec0003800000 */
.L_x_12959:
        /* <DEDUP_REMOVED lines=16> */
.L_x_12958:
[----:B------:R-:W0:Y:S01]  /*5880*/  F2I.U64.TRUNC R4, R4 ;  /* 0x0000000400047311 */ /* 0x000e22000020d800 */
[----:B------:R-:W-:Y:S01]  /*5890*/  IMAD.MOV.U32 R25, RZ, RZ, R26 ;  /* 0x000000ffff197224 */ /* 0x000fe200078e001a */
[----:B0-----:R0:W-:Y:S01]  /*58a0*/  STG.E.64 desc[UR36][R8.64], R4 ;  /* 0x0000000408007986 */ /* 0x0011e2000c101b24 */
[----:B------:R-:W-:Y:S05]  /*58b0*/  BRA `(.L_x_12930) ;  /* 0x00000000000c7947 */ /* 0x000fea0003800000 */
.L_x_12957:
[----:B------:R-:W0:Y:S01]  /*58c0*/  F2I.FTZ.U32.TRUNC.NTZ R3, R4 ;  /* 0x0000000400037305 */ /* 0x000e22000021f000 */
[----:B------:R-:W-:Y:S01]  /*58d0*/  IMAD.MOV.U32 R25, RZ, RZ, R26 ;  /* 0x000000ffff197224 */ /* 0x000fe200078e001a */
[----:B0-----:R0:W-:Y:S06]  /*58e0*/  STG.E desc[UR36][R8.64], R3 ;  /* 0x0000000308007986 */ /* 0x0011ec000c101924 */
.L_x_12930:
[----:B------:R-:W-:-:S13]  /*58f0*/  ISETP.GE.AND P0, PT, R25, R17, PT ;  /* 0x000000111900720c */ /* 0x000fda0003f06270 */
[----:B------:R-:W-:Y:S05]  /*5900*/  @P0 BREAK.RELIABLE B6 ;  /* 0x0000000000060942 */ /* 0x000fea0003800100 */
[----:B------:R-:W-:Y:S05]  /*5910*/  @P0 BRA `(.L_x_12961) ;  /* 0x0000001c00300947 */ /* 0x000fea0003800000 */
[----:B------:R-:W5:Y:S01]  /*5920*/  LDCU UR4, c[0x0][0x3b0] ;  /* 0x00007600ff0477ac */ /* 0x000f620008000800 */
[----:B0-2-4-:R-:W0:Y:S01]  /*5930*/  LDC.64 R8, c[0x0][0x390] ;  /* 0x0000e400ff087b82 */ /* 0x015e220000000a00 */
        /* <DEDUP_REMOVED lines=19> */
.L_x_12965:
[----:B------:R-:W0:Y:S02]  /*5a70*/  F2I.S64.TRUNC R18, R18 ;  /* 0x0000001200127311 */ /* 0x000e24000020d900 */
[----:B0-----:R-:W-:-:S05]  /*5a80*/  IMAD.MOV.U32 R3, RZ, RZ, R18 ;  /* 0x000000ffff037224 */ /* 0x001fca00078e0012 */
[----:B------:R0:W-:Y:S01]  /*5a90*/  STG.E.U8 desc[UR36][R8.64], R3 ;  /* 0x0000000308007986 */ /* 0x0001e2000c101124 */
[----:B------:R-:W-:Y:S05]  /*5aa0*/  BRA `(.L_x_12967) ;  /* 0x0000000c00287947 */ /* 0x000fea0003800000 */
.L_x_12964:
        /* <DEDUP_REMOVED lines=9> */
.L_x_12969:
[----:B------:R-:W0:Y:S02]  /*5b40*/  F2I.FTZ.TRUNC.NTZ R3, R18 ;  /* 0x0000001200037305 */ /* 0x000e24000021f100 */
[----:B0-----:R0:W-:Y:S01]  /*5b50*/  STG.E desc[UR36][R8.64], R3 ;  /* 0x0000000308007986 */ /* 0x0011e2000c101924 */
[----:B------:R-:W-:Y:S05]  /*5b60*/  BRA `(.L_x_12967) ;  /* 0x0000000800f87947 */ /* 0x000fea0003800000 */
.L_x_12968:
[----:B------:R-:W0:Y:S02]  /*5b70*/  F2I.FTZ.TRUNC.NTZ R3, R18 ;  /* 0x0000001200037305 */ /* 0x000e24000021f100 */
[----:B0-----:R0:W-:Y:S01]  /*5b80*/  STG.E.U16 desc[UR36][R8.64], R3 ;  /* 0x0000000308007986 */ /* 0x0011e2000c101524 */
[----:B------:R-:W-:Y:S05]  /*5b90*/  BRA `(.L_x_12967) ;  /* 0x0000000800ec7947 */ /* 0x000fea0003800000 */
.L_x_12963:
        /* <DEDUP_REMOVED lines=8> */
.L_x_12971:
[----:B------:R-:W-:-:S05]  /*5c20*/  F2FP.F16.F32.PACK_AB R18, RZ, R18 ;  /* 0x00000012ff12723e */ /* 0x000fca00000000ff */
[----:B------:R0:W-:Y:S01]  /*5c30*/  STG.E.U16 desc[UR36][R8.64], R18 ;  /* 0x0000001208007986 */ /* 0x0001e2000c101524 */
[----:B------:R-:W-:Y:S05]  /*5c40*/  BRA `(.L_x_12967) ;  /* 0x0000000800c07947 */ /* 0x000fea0003800000 */
.L_x_12970:
        /* <DEDUP_REMOVED lines=9> */
.L_x_12973:
[----:B------:R-:W-:-:S04]  /*5ce0*/  F2FP.F16.F32.PACK_AB R3, RZ, R18 ;  /* 0x00000012ff03723e */ /* 0x000fc800000000ff */
[----:B------:R-:W-:-:S05]  /*5cf0*/  PRMT R3, R3, 0x5410, RZ ;  /* 0x0000541003037816 */ /* 0x000fca00000000ff */
[----:B------:R0:W-:Y:S01]  /*5d00*/  STG.E desc[UR36][R8.64], R3 ;  /* 0x0000000308007986 */ /* 0x0001e2000c101924 */
[----:B------:R-:W-:Y:S05]  /*5d10*/  BRA `(.L_x_12967) ;  /* 0x00000008008c7947 */ /* 0x000fea0003800000 */
.L_x_12972:
[----:B------:R-:W-:-:S06]  /*5d20*/  FMUL.FTZ R4, R18, 1 ;  /* 0x3f80000012047820 */ /* 0x000fcc0000410000 */
[----:B------:R-:W0:Y:S02]  /*5d30*/  F2F.F64.F32 R4, R4 ;  /* 0x0000000400047310 */ /* 0x000e240000201800 */
[----:B0-----:R0:W-:Y:S01]  /*5d40*/  STG.E.64 desc[UR36][R8.64], R4 ;  /* 0x0000000408007986 */ /* 0x0011e2000c101b24 */
[----:B------:R-:W-:Y:S05]  /*5d50*/  BRA `(.L_x_12967) ;  /* 0x00000008007c7947 */ /* 0x000fea0003800000 */
.L_x_12962:
        /* <DEDUP_REMOVED lines=13> */
.L_x_12977:
        /* <DEDUP_REMOVED lines=16> */
.L_x_12980:
[----:B------:R-:W-:-:S04]  /*5f30*/  SHF.R.U32.HI R18, RZ, 0x18, R18 ;  /* 0x00000018ff127819 */ /* 0x000fc80000011612 */
[----:B------:R-:W-:-:S04]  /*5f40*/  LOP3.LUT R3, R3, 0x80, R18, 0xf8, !PT ;  /* 0x0000008003037812 */ /* 0x000fc800078ef812 */
[----:B------:R-:W-:-:S07]  /*5f50*/  PRMT R4, R3, 0x7610, R4 ;  /* 0x0000761003047816 */ /* 0x000fce0000000004 */
.L_x_12979:
[----:B------:R-:W-:Y:S05]  /*5f60*/  BSYNC.RECONVERGENT B0 ;  /* 0x0000000000007941 */ /* 0x000fea0003800200 */
.L_x_12978:
[----:B------:R0:W-:Y:S01]  /*5f70*/  STG.E.U8 desc[UR36][R8.64], R4 ;  /* 0x0000000408007986 */ /* 0x0001e2000c101124 */
[----:B------:R-:W-:Y:S05]  /*5f80*/  BRA `(.L_x_12967) ;  /* 0x0000000400f07947 */ /* 0x000fea0003800000 */
.L_x_12976:
        /* <DEDUP_REMOVED lines=16> */
.L_x_12983:
[----:B------:R-:W-:-:S04]  /*6090*/  SHF.R.U32.HI R18, RZ, 0x18, R18 ;  /* 0x00000018ff127819 */ /* 0x000fc80000011612 */
[----:B------:R-:W-:-:S04]  /*60a0*/  LOP3.LUT R3, R3, 0x80, R18, 0xf8, !PT ;  /* 0x0000008003037812 */ /* 0x000fc800078ef812 */
[----:B------:R-:W-:-:S07]  /*60b0*/  PRMT R4, R3, 0x7610, R4 ;  /* 0x0000761003047816 */ /* 0x000fce0000000004 */
.L_x_12982:
[----:B------:R-:W-:Y:S05]  /*60c0*/  BSYNC.RECONVERGENT B0 ;  /* 0x0000000000007941 */ /* 0x000fea0003800200 */
.L_x_12981:
[----:B------:R0:W-:Y:S01]  /*60d0*/  STG.E.U8 desc[UR36][R8.64], R4 ;  /* 0x0000000408007986 */ /* 0x0001e2000c101124 */
[----:B------:R-:W-:Y:S05]  /*60e0*/  BRA `(.L_x_12967) ;  /* 0x0000000400987947 */ /* 0x000fea0003800000 */
.L_x_12975:
        /* <DEDUP_REMOVED lines=21> */
.L_x_12985:
[----:B------:R-:W0:Y:S02]  /*6240*/  F2I.U64.TRUNC R18, R18 ;  /* 0x0000001200127311 */ /* 0x000e24000020d800 */
[----:B0-----:R0:W-:Y:S01]  /*6250*/  STG.E.64 desc[UR36][R8.64], R18 ;  /* 0x0000001208007986 */ /* 0x0011e2000c101b24 */
[----:B------:R-:W-:Y:S05]  /*6260*/  BRA `(.L_x_12967) ;  /* 0x0000000400387947 */ /* 0x000fea0003800000 */
.L_x_12984:
[----:B------:R-:W0:Y:S02]  /*6270*/  F2I.FTZ.U32.TRUNC.NTZ R3, R18 ;  /* 0x0000001200037305 */ /* 0x000e24000021f000 */
[----:B0-----:R0:W-:Y:S01]  /*6280*/  STG.E desc[UR36][R8.64], R3 ;  /* 0x0000000308007986 */ /* 0x0011e2000c101924 */
[----:B------:R-:W-:Y:S05]  /*6290*/  BRA `(.L_x_12967) ;  /* 0x00000004002c7947 */ /* 0x000fea0003800000 */
.L_x_12974:
        /* <DEDUP_REMOVED lines=10> */
.L_x_12987:
[----:B------:R-:W-:Y:S01]  /*6340*/  FMUL.FTZ R4, R18, 1 ;  /* 0x3f80000012047820 */ /* 0x000fe20000410000 */
[----:B------:R-:W-:-:S05]  /*6350*/  CS2R R6, SRZ ;  /* 0x0000000000067805 */ /* 0x000fca000001ff00 */
[----:B------:R-:W0:Y:S02]  /*6360*/  F2F.F64.F32 R4, R4 ;  /* 0x0000000400047310 */ /* 0x000e240000201800 */
[----:B0-----:R0:W-:Y:S01]  /*6370*/  STG.E.128 desc[UR36][R8.64], R4 ;  /* 0x0000000408007986 */ /* 0x0011e2000c101d24 */
[----:B------:R-:W-:Y:S05]  /*6380*/  BRA `(.L_x_12967) ;  /* 0x0000000000f07947 */ /* 0x000fea0003800000 */
.L_x_12986:
[----:B------:R-:W-:-:S13]  /*6390*/  ISETP.NE.AND P0, PT, R0, 0xf, PT ;  /* 0x0000000f0000780c */ /* 0x000fda0003f05270 */
[----:B------:R-:W-:Y:S05]  /*63a0*/  @!P0 BRA `(.L_x_12988) ;  /* 0x0000000000e08947 */ /* 0x000fea0003800000 */
[----:B------:R-:W-:-:S13]  /*63b0*/  ISETP.NE.AND P0, PT, R0, 0x17, PT ;  /* 0x000000170000780c */ /* 0x000fda0003f05270 */
[----:B------:R-:W-:Y:S05]  /*63c0*/  @!P0 BRA `(.L_x_12989) ;  /* 0x00000000008c8947 */ /* 0x000fea0003800000 */
[----:B------:R-:W-:-:S13]  /*63d0*/  ISETP.NE.AND P0, PT, R0, 0x18, PT ;  /* 0x000000180000780c */ /* 0x000fda0003f05270 */
[----:B------:R-:W-:Y:S05]  /*63e0*/  @!P0 BRA `(.L_x_12990) ;  /* 0x0000000000448947 */ /* 0x000fea0003800000 */
.L_x_12966:
        /* <DEDUP_REMOVED lines=16> */
.L_x_12991:
[----:B------:R-:W-:Y:S05]  /*64f0*/  BRA `(.L_x_12967) ;  /* 0x0000000000947947 */ /* 0x000fea0003800000 */
.L_x_12990:
        /* <DEDUP_REMOVED lines=12> */
.L_x_12993:
[----:B------:R-:W-:Y:S05]  /*65c0*/  BSYNC.RECONVERGENT B0 ;  /* 0x0000000000007941 */ /* 0x000fea0003800200 */
.L_x_12992:
[----:B------:R-:W-:-:S05]  /*65d0*/  LOP3.LUT R3, R0, 0x80, R5, 0xf8, !PT ;  /* 0x0000008000037812 */ /* 0x000fca00078ef805 */
[----:B------:R0:W-:Y:S01]  /*65e0*/  STG.E.U8 desc[UR36][R8.64], R3 ;  /* 0x0000000308007986 */ /* 0x0001e2000c101124 */
[----:B------:R-:W-:Y:S05]  /*65f0*/  BRA `(.L_x_12967) ;  /* 0x0000000000547947 */ /* 0x000fea0003800000 */
.L_x_12989:
        /* <DEDUP_REMOVED lines=11> */
.L_x_12995:
[----:B------:R-:W-:Y:S01]  /*66b0*/  IMAD.MOV.U32 R0, RZ, RZ, 0x7f ;  /* 0x0000007fff007424 */ /* 0x000fe200078e00ff */
[----:B------:R-:W-:-:S04]  /*66c0*/  ISETP.GT.U32.AND P0, PT, R4, 0x7f800000, PT ;  /* 0x7f8000000400780c */ /* 0x000fc80003f04070 */
[----:B------:R-:W-:-:S09]  /*66d0*/  SEL R0, R0, 0x7c, P0 ;  /* 0x0000007c00007807 */ /* 0x000fd20000000000 */
.L_x_12996:
[----:B------:R-:W-:Y:S05]  /*66e0*/  BSYNC.RECONVERGENT B0 ;  /* 0x0000000000007941 */ /* 0x000fea0003800200 */
.L_x_12994:
[----:B------:R-:W-:-:S04]  /*66f0*/  SHF.R.U32.HI R3, RZ, 0x18, R18 ;  /* 0x00000018ff037819 */ /* 0x000fc80000011612 */
[----:B------:R-:W-:-:S05]  /*6700*/  LOP3.LUT R3, R0, 0x80, R3, 0xf8, !PT ;  /* 0x0000008000037812 */ /* 0x000fca00078ef803 */
[----:B------:R4:W-:Y:S01]  /*6710*/  STG.E.U8 desc[UR36][R8.64], R3 ;  /* 0x0000000308007986 */ /* 0x0009e2000c101124 */
[----:B------:R-:W-:Y:S05]  /*6720*/  BRA `(.L_x_12967) ;  /* 0x0000000000087947 */ /* 0x000fea0003800000 */
.L_x_12988:
[----:B------:R-:W-:-:S05]  /*6730*/  F2FP.BF16.F32.PACK_AB R18, RZ, R18 ;  /* 0x00000012ff12723e */ /* 0x000fca00000010ff */
[----:B------:R0:W-:Y:S02]  /*6740*/  STG.E.U16 desc[UR36][R8.64], R18 ;  /* 0x0000001208007986 */ /* 0x0001e4000c101524 */
.L_x_12967:
[----:B------:R-:W-:-:S07]  /*6750*/  VIADD R25, R25, 0x80 ;  /* 0x0000008019197836 */ /* 0x000fce0000000000 */
.L_x_12924:
[----:B------:R-:W-:-:S13]  /*6760*/  ISETP.GE.AND P0, PT, R25, R17, PT ;  /* 0x000000111900720c */ /* 0x000fda0003f06270 */
[----:B------:R-:W-:Y:S05]  /*6770*/  @P0 BREAK.RELIABLE B6 ;  /* 0x0000000000060942 */ /* 0x000fea0003800100 */
[----:B------:R-:W-:Y:S05]  /*6780*/  @P0 BRA `(.L_x_12961) ;  /* 0x0000000c00940947 */ /* 0x000fea0003800000 */
[----:B------:R-:W-:Y:S05]  /*6790*/  BSYNC.RELIABLE B6 ;  /* 0x0000000000067941 */ /* 0x000fea0003800100 */
.L_x_12923:
        /* <DEDUP_REMOVED lines=18> */
[----:B-1-3--:R-:W0:Y:S02]  /*68c0*/  F2I.FTZ.TRUNC.NTZ R3, R22 ;  /* 0x0000001600037305 */ /* 0x00ae24000021f100 */
[----:B0-----:R0:W-:Y:S01]  /*68d0*/  STG.E.U8 desc[UR36][R8.64], R3 ;  /* 0x0000000308007986 */ /* 0x0011e2000c101124 */
[----:B------:R-:W-:Y:S05]  /*68e0*/  BRA `(.L_x_13002) ;  /* 0x0000000c00387947 */ /* 0x000fea0003800000 */
.L_x_13000:
[----:B-1-3--:R-:W0:Y:S02]  /*68f0*/  F2I.S64.TRUNC R22, R22 ;  /* 0x0000001600167311 */ /* 0x00ae24000020d900 */
[----:B0-----:R-:W-:-:S05]  /*6900*/  IMAD.MOV.U32 R3, RZ, RZ, R22 ;  /* 0x000000ffff037224 */ /* 0x001fca00078e0016 */
[----:B------:R0:W-:Y:S01]  /*6910*/  STG.E.U8 desc[UR36][R8.64], R3 ;  /* 0x0000000308007986 */ /* 0x0001e2000c101124 */
[----:B------:R-:W-:Y:S05]  /*6920*/  BRA `(.L_x_13002) ;  /* 0x0000000c00287947 */ /* 0x000fea0003800000 */
.L_x_12999:
[----:B------:R-:W-:-:S13]  /*6930*/  ISETP.NE.AND P0, PT, R0, 0x2, PT ;  /* 0x000000020000780c */ /* 0x000fda0003f05270 */
[----:B------:R-:W-:Y:S05]  /*6940*/  @!P0 BRA `(.L_x_13003) ;  /* 0x0000000000288947 */ /* 0x000fea0003800000 */
[----:B------:R-:W-:-:S13]  /*6950*/  ISETP.NE.AND P0, PT, R0, 0x3, PT ;  /* 0x000000030000780c */ /* 0x000fda0003f05270 */
[----:B------:R-:W-:Y:S05]  /*6960*/  @!P0 BRA `(.L_x_13004) ;  /* 0x0000000000148947 */ /* 0x000fea0003800000 */
[----:B------:R-:W-:-:S13]  /*6970*/  ISETP.NE.AND P0, PT, R0, 0x4, PT ;  /* 0x000000040000780c */ /* 0x000fda0003f05270 */
[----:B------:R-:W-:Y:S05]  /*6980*/  @P0 BRA `(.L_x_13001) ;  /* 0x0000000800380947 */ /* 0x000fea0003800000 */
[----:B-1-3--:R-:W0:Y:S02]  /*6990*/  F2I.S64.TRUNC R22, R22 ;  /* 0x0000001600167311 */ /* 0x00ae24000020d900 */
[----:B0-----:R0:W-:Y:S01]  /*69a0*/  STG.E.64 desc[UR36][R8.64], R22 ;  /* 0x0000001608007986 */ /* 0x0011e2000c101b24 */
[----:B------:R-:W-:Y:S05]  /*69b0*/  BRA `(.L_x_13002) ;  /* 0x0000000c00047947 */ /* 0x000fea0003800000 */
.L_x_13004:
[----:B-1-3--:R-:W0:Y:S02]  /*69c0*/  F2I.FTZ.TRUNC.NTZ R3, R22 ;  /* 0x0000001600037305 */ /* 0x00ae24000021f100 */
[----:B0-----:R0:W-:Y:S01]  /*69d0*/  STG.E desc[UR36][R8.64], R3 ;  /* 0x0000000308007986 */ /* 0x0011e2000c101924 */
[----:B------:R-:W-:Y:S05]  /*69e0*/  BRA `(.L_x_13002) ;  /* 0x0000000800f87947 */ /* 0x000fea0003800000 */
.L_x_13003:
[----:B-1-3--:R-:W0:Y:S02]  /*69f0*/  F2I.FTZ.TRUNC.NTZ R3, R22 ;  /* 0x0000001600037305 */ /* 0x00ae24000021f100 */
[----:B0-----:R0:W-:Y:S01]  /*6a00*/  STG.E.U16 desc[UR36][R8.64], R3 ;  /* 0x0000000308007986 */ /* 0x0011e2000c101524 */
[----:B------:R-:W-:Y:S05]  /*6a10*/  BRA `(.L_x_13002) ;  /* 0x0000000800ec7947 */ /* 0x000fea0003800000 */
.L_x_12998:
[----:B------:R-:W-:-:S13]  /*6a20*/  ISETP.GT.AND P0, PT, R0, 0x6, PT ;  /* 0x000000060000780c */ /* 0x000fda0003f04270 */
[----:B------:R-:W-:Y:S05]  /*6a30*/  @P0 BRA `(.L_x_13005) ;  /* 0x0000000000240947 */ /* 0x000fea0003800000 */
[----:B------:R-:W-:-:S13]  /*6a40*/  ISETP.NE.AND P0, PT, R0, 0x5, PT ;  /* 0x000000050000780c */ /* 0x000fda0003f05270 */
[----:B------:R-:W-:Y:S05]  /*6a50*/  @!P0 BRA `(.L_x_13006) ;  /* 0x0000000000108947 */ /* 0x000fea0003800000 */
[----:B------:R-:W-:-:S13]  /*6a60*/  ISETP.NE.AND P0, PT, R0, 0x6, PT ;  /* 0x000000060000780c */ /* 0x000fda0003f05270 */
[----:B------:R-:W-:Y:S05]  /*6a70*/  @P0 BRA `(.L_x_13001) ;  /* 0x0000000400fc0947 */ /* 0x000fea0003800000 */
[----:B-1-3--:R0:W-:Y:S01]  /*6a80*/  STG.E desc[UR36][R8.64], R22 ;  /* 0x0000001608007986 */ /* 0x00a1e2000c101924 */
[----:B------:R-:W-:Y:S05]  /*6a90*/  BRA `(.L_x_13002) ;  /* 0x0000000800cc7947 */ /* 0x000fea0003800000 */
.L_x_13006:
[----:B-1-3--:R-:W-:-:S05]  /*6aa0*/  F2FP.F16.F32.PACK_AB R22, RZ, R22 ;  /* 0x00000016ff16723e */ /* 0x00afca00000000ff */
[----:B------:R0:W-:Y:S01]  /*6ab0*/  STG.E.U16 desc[UR36][R8.64], R22 ;  /* 0x0000001608007986 */ /* 0x0001e2000c101524 */
[----:B------:R-:W-:Y:S05]  /*6ac0*/  BRA `(.L_x_13002) ;  /* 0x0000000800c07947 */ /* 0x000fea0003800000 */
.L_x_13005:
[----:B------:R-:W-:-:S13]  /*6ad0*/  ISETP.NE.AND P0, PT, R0, 0x7, PT ;  /* 0x000000070000780c */ /* 0x000fda0003f05270 */
[----:B------:R-:W-:Y:S05]  /*6ae0*/  @!P0 BRA `(.L_x_13007) ;  /* 0x00000000002c8947 */ /* 0x000fea0003800000 */
[----:B------:R-:W-:-:S13]  /*6af0*/  ISETP.NE.AND P0, PT, R0, 0x8, PT ;  /* 0x000000080000780c */ /* 0x000fda0003f05270 */
[----:B------:R-:W-:Y:S05]  /*6b00*/  @!P0 BRA `(.L_x_13008) ;  /* 0x0000000000148947 */ /* 0x000fea0003800000 */
[----:B------:R-:W-:-:S13]  /*6b10*/  ISETP.NE.AND P0, PT, R0, 0x9, PT ;  /* 0x000000090000780c */ /* 0x000fda0003f05270 */
[----:B------:R-:W-:Y:S05]  /*6b20*/  @P0 BRA `(.L_x_13001) ;  /* 0x0000000400d00947 */ /* 0x000fea0003800000 */
[----:B------:R-:W-:-:S05]  /*6b30*/  IMAD.MOV.U32 R23, RZ, RZ, RZ ;  /* 0x000000ffff177224 */ /* 0x000fca00078e00ff */
[----:B-1-3--:R0:W-:Y:S01]  /*6b40*/  STG.E.64 desc[UR36][R8.64], R22 ;  /* 0x0000001608007986 */ /* 0x00a1e2000c101b24 */
[----:B------:R-:W-:Y:S05]  /*6b50*/  BRA `(.L_x_13002) ;  /* 0x00000008009c7947 */ /* 0x000fea0003800000 */
.L_x_13008:
[----:B-1-3--:R-:W-:-:S04]  /*6b60*/  F2FP.F16.F32.PACK_AB R3, RZ, R22 ;  /* 0x00000016ff03723e */ /* 0x00afc800000000ff */
[----:B------:R-:W-:-:S05]  /*6b70*/  PRMT R3, R3, 0x5410, RZ ;  /* 0x0000541003037816 */ /* 0x000fca00000000ff */
[----:B------:R0:W-:Y:S01]  /*6b80*/  STG.E desc[UR36][R8.64], R3 ;  /* 0x0000000308007986 */ /* 0x0001e2000c101924 */
[----:B------:R-:W-:Y:S05]  /*6b90*/  BRA `(.L_x_13002) ;  /* 0x00000008008c7947 */ /* 0x000fea0003800000 */
.L_x_13007:
[----:B-1-3--:R-:W-:-:S06]  /*6ba0*/  FMUL.FTZ R4, R22, 1 ;  /* 0x3f80000016047820 */ /* 0x00afcc0000410000 */
[----:B------:R-:W0:Y:S02]  /*6bb0*/  F2F.F64.F32 R4, R4 ;  /* 0x0000000400047310 */ /* 0x000e240000201800 */
[----:B0-----:R0:W-:Y:S01]  /*6bc0*/  STG.E.64 desc[UR36][R8.64], R4 ;  /* 0x0000000408007986 */ /* 0x0011e2000c101b24 */
[----:B------:R-:W-:Y:S05]  /*6bd0*/  BRA `(.L_x_13002) ;  /* 0x00000008007c7947 */ /* 0x000fea0003800000 */
.L_x_12997:
        /* <DEDUP_REMOVED lines=10> */
[----:B-1-3--:R-:W0:Y:S02]  /*6c80*/  F2I.FTZ.U32.TRUNC.NTZ R3, R22 ;  /* 0x0000001600037305 */ /* 0x00ae24000021f000 */
[----:B0-----:R0:W-:Y:S01]  /*6c90*/  STG.E.U16 desc[UR36][R8.64], R3 ;  /* 0x0000000308007986 */ /* 0x0011e2000c101524 */
[----:B------:R-:W-:Y:S05]  /*6ca0*/  BRA `(.L_x_13002) ;  /* 0x0000000800487947 */ /* 0x000fea0003800000 */
.L_x_13012:
[----:B-1-3--:R-:W-:Y:S01]  /*6cb0*/  LOP3.LUT R5, R22, 0x7fffffff, RZ, 0xc0, !PT ;  /* 0x7fffffff16057812 */ /* 0x00afe200078ec0ff */
        /* <DEDUP_REMOVED lines=15> */
.L_x_13015:
[----:B------:R-:W-:-:S04]  /*6db0*/  SHF.R.U32.HI R22, RZ, 0x18, R22 ;  /* 0x00000018ff167819 */ /* 0x000fc80000011616 */
[----:B------:R-:W-:-:S04]  /*6dc0*/  LOP3.LUT R3, R3, 0x80, R22, 0xf8, !PT ;  /* 0x0000008003037812 */ /* 0x000fc800078ef816 */
[----:B------:R-:W-:-:S07]  /*6dd0*/  PRMT R4, R3, 0x7610, R4 ;  /* 0x0000761003047816 */ /* 0x000fce0000000004 */
.L_x_13014:
[----:B------:R-:W-:Y:S05]  /*6de0*/  BSYNC.RECONVERGENT B0 ;  /* 0x0000000000007941 */ /* 0x000fea0003800200 */
.L_x_13013:
[----:B------:R0:W-:Y:S01]  /*6df0*/  STG.E.U8 desc[UR36][R8.64], R4 ;  /* 0x0000000408007986 */ /* 0x0001e2000c101124 */
[----:B------:R-:W-:Y:S05]  /*6e00*/  BRA `(.L_x_13002) ;  /* 0x0000000400f07947 */ /* 0x000fea0003800000 */
.L_x_13011:
        /* <DEDUP_REMOVED lines=16> */
.L_x_13018:
[----:B------:R-:W-:-:S04]  /*6f10*/  SHF.R.U32.HI R22, RZ, 0x18, R22 ;  /* 0x00000018ff167819 */ /* 0x000fc80000011616 */
[----:B------:R-:W-:-:S04]  /*6f20*/  LOP3.LUT R3, R3, 0x80, R22, 0xf8, !PT ;  /* 0x0000008003037812 */ /* 0x000fc800078ef816 */
[----:B------:R-:W-:-:S07]  /*6f30*/  PRMT R4, R3, 0x7610, R4 ;  /* 0x0000761003047816 */ /* 0x000fce0000000004 */
.L_x_13017:
[----:B------:R-:W-:Y:S05]  /*6f40*/  BSYNC.RECONVERGENT B0 ;  /* 0x0000000000007941 */ /* 0x000fea0003800200 */
.L_x_13016:
[----:B------:R0:W-:Y:S01]  /*6f50*/  STG.E.U8 desc[UR36][R8.64], R4 ;  /* 0x0000000408007986 */ /* 0x0001e2000c101124 */
[----:B------:R-:W-:Y:S05]  /*6f60*/  BRA `(.L_x_13002) ;  /* 0x0000000400987947 */ /* 0x000fea0003800000 */
.L_x_13010:
[----:B------:R-:W-:-:S13]  /*6f70*/  ISETP.NE.AND P0, PT, R0, 0x1c, PT ;  /* 0x0000001c0000780c */ /* 0x000fda0003f05270 */
[----:B------:R-:W-:Y:S05]  /*6f80*/  @!P0 BRA `(.L_x_13019) ;  /* 0x0000000000588947 */ /* 0x000fea0003800000 */
[----:B------:R-:W-:-:S13]  /*6f90*/  ISETP.NE.AND P0, PT, R0, 0x1d, PT ;  /* 0x0000001d0000780c */ /* 0x000fda0003f05270 */
[----:B------:R-:W-:Y:S05]  /*6fa0*/  @!P0 BRA `(.L_x_13020) ;  /* 0x0000000000448947 */ /* 0x000fea0003800000 */
[----:B------:R-:W-:-:S13]  /*6fb0*/  ISETP.NE.AND P0, PT, R0, 0x2c, PT ;  /* 0x0000002c0000780c */ /* 0x000fda0003f05270 */
[----:B------:R-:W-:Y:S05]  /*6fc0*/  @P0 BRA `(.L_x_13001) ;  /* 0x0000000000a80947 */ /* 0x000fea0003800000 */
[----:B-1-3--:R-:W-:-:S04]  /*6fd0*/  SHF.R.U32.HI R4, RZ, 0x17, R22 ;  /* 0x00000017ff047819 */ /* 0x00afc80000011616 */
        /* <DEDUP_REMOVED lines=14> */
.L_x_13020:
[----:B-1-3--:R-:W0:Y:S02]  /*70c0*/  F2I.U64.TRUNC R22, R22 ;  /* 0x0000001600167311 */ /* 0x00ae24000020d800 */
[----:B0-----:R0:W-:Y:S01]  /*70d0*/  STG.E.64 desc[UR36][R8.64], R22 ;  /* 0x0000001608007986 */ /* 0x0011e2000c101b24 */
[----:B------:R-:W-:Y:S05]  /*70e0*/  BRA `(.L_x_13002) ;  /* 0x0000000400387947 */ /* 0x000fea0003800000 */
.L_x_13019:
[----:B-1-3--:R-:W0:Y:S02]  /*70f0*/  F2I.FTZ.U32.TRUNC.NTZ R3, R22 ;  /* 0x0000001600037305 */ /* 0x00ae24000021f000 */
[----:B0-----:R0:W-:Y:S01]  /*7100*/  STG.E desc[UR36][R8.64], R3 ;  /* 0x0000000308007986 */ /* 0x0011e2000c101924 */
[----:B------:R-:W-:Y:S05]  /*7110*/  BRA `(.L_x_13002) ;  /* 0x00000004002c7947 */ /* 0x000fea0003800000 */
.L_x_13009:
[----:B------:R-:W-:-:S13]  /*7120*/  ISETP.GT.AND P0, PT, R0, 0xe, PT ;  /* 0x0000000e0000780c */ /* 0x000fda0003f04270 */
[----:B------:R-:W-:Y:S05]  /*7130*/  @P0 BRA `(.L_x_13021) ;  /* 0x0000000000340947 */ /* 0x000fea0003800000 */
[----:B------:R-:W-:-:S13]  /*7140*/  ISETP.NE.AND P0, PT, R0, 0xa, PT ;  /* 0x0000000a0000780c */ /* 0x000fda0003f05270 */
[----:B------:R-:W-:Y:S05]  /*7150*/  @!P0 BRA `(.L_x_13022) ;  /* 0x0000000000188947 */ /* 0x000fea0003800000 */
[----:B------:R-:W-:-:S13]  /*7160*/  ISETP.NE.AND P0, PT, R0, 0xb, PT ;  /* 0x0000000b0000780c */ /* 0x000fda0003f05270 */
[----:B------:R-:W-:Y:S05]  /*7170*/  @P0 BRA `(.L_x_13001) ;  /* 0x00000000003c0947 */ /* 0x000fea0003800000 */
[----:B-1-3--:R-:W-:-:S04]  /*7180*/  FSETP.NEU.FTZ.AND P0, PT, R22, RZ, PT ;  /* 0x000000ff1600720b */ /* 0x00afc80003f1d000 */
[----:B------:R-:W-:-:S05]  /*7190*/  SEL R3, RZ, 0x1, !P0 ;  /* 0x00000001ff037807 */ /* 0x000fca0004000000 */
[----:B------:R3:W-:Y:S01]  /*71a0*/  STG.E.U8 desc[UR36][R8.64], R3 ;  /* 0x0000000308007986 */ /* 0x0007e2000c101124 */
[----:B------:R-:W-:Y:S05]  /*71b0*/  BRA `(.L_x_13002) ;  /* 0x0000000400047947 */ /* 0x000fea0003800000 */
.L_x_13022:
[----:B-1-3--:R-:W-:Y:S01]  /*71c0*/  FMUL.FTZ R4, R22, 1 ;  /* 0x3f80000016047820 */ /* 0x00afe20000410000 */
[----:B------:R-:W-:-:S05]  /*71d0*/  CS2R R6, SRZ ;  /* 0x0000000000067805 */ /* 0x000fca000001ff00 */
[----:B------:R-:W0:Y:S02]  /*71e0*/  F2F.F64.F32 R4, R4 ;  /* 0x0000000400047310 */ /* 0x000e240000201800 */
[----:B0-----:R4:W-:Y:S01]  /*71f0*/  STG.E.128 desc[UR36][R8.64], R4 ;  /* 0x0000000408007986 */ /* 0x0019e2000c101d24 */
[----:B------:R-:W-:Y:S05]  /*7200*/  BRA `(.L_x_13002) ;  /* 0x0000000000f07947 */ /* 0x000fea0003800000 */
.L_x_13021:
[----:B------:R-:W-:-:S13]  /*7210*/  ISETP.NE.AND P0, PT, R0, 0xf, PT ;  /* 0x0000000f0000780c */ /* 0x000fda0003f05270 */
[----:B------:R-:W-:Y:S05]  /*7220*/  @!P0 BRA `(.L_x_13023) ;  /* 0x0000000000e08947 */ /* 0x000fea0003800000 */
[----:B------:R-:W-:-:S13]  /*7230*/  ISETP.NE.AND P0, PT, R0, 0x17, PT ;  /* 0x000000170000780c */ /* 0x000fda0003f05270 */
[----:B------:R-:W-:Y:S05]  /*7240*/  @!P0 BRA `(.L_x_13024) ;  /* 0x00000000008c8947 */ /* 0x000fea0003800000 */
[----:B------:R-:W-:-:S13]  /*7250*/  ISETP.NE.AND P0, PT, R0, 0x18, PT ;  /* 0x000000180000780c */ /* 0x000fda0003f05270 */
[----:B------:R-:W-:Y:S05]  /*7260*/  @!P0 BRA `(.L_x_13025) ;  /* 0x0000000000448947 */ /* 0x000fea0003800000 */
.L_x_13001:
        /* <DEDUP_REMOVED lines=16> */
.L_x_13026:
[----:B------:R-:W-:Y:S05]  /*7370*/  BRA `(.L_x_13002) ;  /* 0x0000000000947947 */ /* 0x000fea0003800000 */
.L_x_13025:
[----:B-1-3--:R-:W-:Y:S01]  /*7380*/  LOP3.LUT R4, R22, 0x7fffffff, RZ, 0xc0, !PT ;  /* 0x7fffffff16047812 */ /* 0x00afe200078ec0ff */
        /* <DEDUP_REMOVED lines=11> */
.L_x_13028:
[----:B------:R-:W-:Y:S05]  /*7440*/  BSYNC.RECONVERGENT B0 ;  /* 0x0000000000007941 */ /* 0x000fea0003800200 */
.L_x_13027:
[----:B------:R-:W-:-:S05]  /*7450*/  LOP3.LUT R3, R0, 0x80, R5, 0xf8, !PT ;  /* 0x0000008000037812 */ /* 0x000fca00078ef805 */
[----:B------:R1:W-:Y:S01]  /*7460*/  STG.E.U8 desc[UR36][R8.64], R3 ;  /* 0x0000000308007986 */ /* 0x0003e2000c101124 */
[----:B------:R-:W-:Y:S05]  /*7470*/  BRA `(.L_x_13002) ;  /* 0x0000000000547947 */ /* 0x000fea0003800000 */
.L_x_13024:
[----:B-1-3--:R-:W-:Y:S01]  /*7480*/  LOP3.LUT R4, R22, 0x7fffffff, RZ, 0xc0, !PT ;  /* 0x7fffffff16047812 */ /* 0x00afe200078ec0ff */
        /* <DEDUP_REMOVED lines=10> */
.L_x_13030:
[----:B------:R-:W-:Y:S01]  /*7530*/  IMAD.MOV.U32 R0, RZ, RZ, 0x7f ;  /* 0x0000007fff007424 */ /* 0x000fe200078e00ff */
[----:B------:R-:W-:-:S04]  /*7540*/  ISETP.GT.U32.AND P0, PT, R4, 0x7f800000, PT ;  /* 0x7f8000000400780c */ /* 0x000fc80003f04070 */
[----:B------:R-:W-:-:S09]  /*7550*/  SEL R0, R0, 0x7c, P0 ;  /* 0x0000007c00007807 */ /* 0x000fd20000000000 */
.L_x_13031:
[----:B------:R-:W-:Y:S05]  /*7560*/  BSYNC.RECONVERGENT B0 ;  /* 0x0000000000007941 */ /* 0x000fea0003800200 */
.L_x_13029:
[----:B------:R-:W-:-:S04]  /*7570*/  SHF.R.U32.HI R3, RZ, 0x18, R22 ;  /* 0x00000018ff037819 */ /* 0x000fc80000011616 */
[----:B------:R-:W-:-:S05]  /*7580*/  LOP3.LUT R3, R0, 0x80, R3, 0xf8, !PT ;  /* 0x0000008000037812 */ /* 0x000fca00078ef803 */
[----:B------:R2:W-:Y:S01]  /*7590*/  STG.E.U8 desc[UR36][R8.64], R3 ;  /* 0x0000000308007986 */ /* 0x0005e2000c101124 */
[----:B------:R-:W-:Y:S05]  /*75a0*/  BRA `(.L_x_13002) ;  /* 0x0000000000087947 */ /* 0x000fea0003800000 */
.L_x_13023:
[----:B-1-3--:R-:W-:-:S05]  /*75b0*/  F2FP.BF16.F32.PACK_AB R22, RZ, R22 ;  /* 0x00000016ff16723e */ /* 0x00afca00000010ff */
[----:B------:R0:W-:Y:S02]  /*75c0*/  STG.E.U16 desc[UR36][R8.64], R22 ;  /* 0x0000001608007986 */ /* 0x0001e4000c101524 */
.L_x_13002:
[----:B------:R-:W-:-:S07]  /*75d0*/  VIADD R25, R25, 0x80 ;  /* 0x0000008019197836 */ /* 0x000fce0000000000 */
.L_x_12961:
[----:B------:R-:W-:Y:S05]  /*75e0*/  BSYNC.RECONVERGENT B7 ;  /* 0x0000000000077941 */ /* 0x000fea0003800200 */
.L_x_12922:
[----:B------:R-:W-:-:S13]  /*75f0*/  ISETP.GE.AND P0, PT, R25, R17, PT ;  /* 0x000000111900720c */ /* 0x000fda0003f06270 */
[----:B------:R-:W-:Y:S05]  /*7600*/  @P0 EXIT ;  /* 0x000000000000094d */ /* 0x000fea0003800000 */
[----:B0---4-:R-:W0:Y:S01]  /*7610*/  LDC.64 R4, c[0x0][0x390] ;  /* 0x0000e400ff047b82 */ /* 0x011e220000000a00 */
[----:B------:R-:W1:Y:S01]  /*7620*/  LDCU UR4, c[0x0][0x3b0] ;  /* 0x00007600ff0477ac */ /* 0x000e620008000800 */
[----:B--2---:R-:W-:Y:S01]  /*7630*/  PRMT R0, R16, 0x9910, RZ ;  /* 0x0000991010007816 */ /* 0x004fe200000000ff */
[----:B------:R-:W-:-:S03]  /*7640*/  IMAD R2, R2, 0x200, R25 ;  /* 0x0000020002027824 */ /* 0x000fc600078e0219 */
[----:B------:R-:W-:Y:S01]  /*7650*/  ISETP.GT.AND P1, PT, R0, 0x9, PT ;  /* 0x000000090000780c */ /* 0x000fe20003f24270 */
[----:B-1-3--:R-:W-:-:S05]  /*7660*/  IMAD R3, R2, UR4, RZ ;  /* 0x0000000402037c24 */ /* 0x00afca000f8e02ff */
        /* <DEDUP_REMOVED lines=14> */
.L_x_13035:
[----:B------:R-:W0:Y:S02]  /*7750*/  F2I.S64.TRUNC R24, R24 ;  /* 0x0000001800187311 */ /* 0x000e24000020d900 */
[----:B0-----:R-:W-:-:S05]  /*7760*/  IMAD.MOV.U32 R5, RZ, RZ, R24 ;  /* 0x000000ffff057224 */ /* 0x001fca00078e0018 */
[----:B------:R-:W-:Y:S01]  /*7770*/  STG.E.U8 desc[UR36][R2.64], R5 ;  /* 0x0000000502007986 */ /* 0x000fe2000c101124 */
[----:B------:R-:W-:Y:S05]  /*7780*/  EXIT ;  /* 0x000000000000794d */ /* 0x000fea0003800000 */
.L_x_13034:
        /* <DEDUP_REMOVED lines=9> */
.L_x_13038:
[----:B------:R-:W0:Y:S02]  /*7820*/  F2I.FTZ.TRUNC.NTZ R5, R24 ;  /* 0x0000001800057305 */ /* 0x000e24000021f100 */
[----:B0-----:R-:W-:Y:S01]  /*7830*/  STG.E desc[UR36][R2.64], R5 ;  /* 0x0000000502007986 */ /* 0x001fe2000c101924 */
[----:B------:R-:W-:Y:S05]  /*7840*/  EXIT ;  /* 0x000000000000794d */ /* 0x000fea0003800000 */
.L_x_13037:
[----:B------:R-:W0:Y:S02]  /*7850*/  F2I.FTZ.TRUNC.NTZ R5, R24 ;  /* 0x0000001800057305 */ /* 0x000e24000021f100 */
[----:B0-----:R-:W-:Y:S01]  /*7860*/  STG.E.U16 desc[UR36][R2.64], R5 ;  /* 0x0000000502007986 */ /* 0x001fe2000c101524 */
[----:B------:R-:W-:Y:S05]  /*7870*/  EXIT ;  /* 0x000000000000794d */ /* 0x000fea0003800000 */
.L_x_13033:
        /* <DEDUP_REMOVED lines=8> */
.L_x_13040:
[----:B------:R-:W-:-:S05]  /*7900*/  F2FP.F16.F32.PACK_AB R24, RZ, R24 ;  /* 0x00000018ff18723e */ /* 0x000fca00000000ff */
[----:B------:R-:W-:Y:S01]  /*7910*/  STG.E.U16 desc[UR36][R2.64], R24 ;  /* 0x0000001802007986 */ /* 0x000fe2000c101524 */
[----:B------:R-:W-:Y:S05]  /*7920*/  EXIT ;  /* 0x000000000000794d */ /* 0x000fea0003800000 */
.L_x_13039:
        /* <DEDUP_REMOVED lines=9> */
.L_x_13042:
[----:B------:R-:W-:-:S04]  /*79c0*/  F2FP.F16.F32.PACK_AB R5, RZ, R24 ;  /* 0x00000018ff05723e */ /* 0x000fc800000000ff */
[----:B------:R-:W-:-:S05]  /*79d0*/  PRMT R5, R5, 0x5410, RZ ;  /* 0x0000541005057816 */ /* 0x000fca00000000ff */
[----:B------:R-:W-:Y:S01]  /*79e0*/  STG.E desc[UR36][R2.64], R5 ;  /* 0x0000000502007986 */ /* 0x000fe2000c101924 */
[----:B------:R-:W-:Y:S05]  /*79f0*/  EXIT ;  /* 0x000000000000794d */ /* 0x000fea0003800000 */
.L_x_13041:
[----:B------:R-:W-:-:S06]  /*7a00*/  FMUL.FTZ R4, R24, 1 ;  /* 0x3f80000018047820 */ /* 0x000fcc0000410000 */
[----:B------:R-:W0:Y:S02]  /*7a10*/  F2F.F64.F32 R4, R4 ;  /* 0x0000000400047310 */ /* 0x000e240000201800 */
[----:B0-----:R-:W-:Y:S01]  /*7a20*/  STG.E.64 desc[UR36][R2.64], R4 ;  /* 0x0000000402007986 */ /* 0x001fe2000c101b24 */
[----:B------:R-:W-:Y:S05]  /*7a30*/  EXIT ;  /* 0x000000000000794d */ /* 0x000fea0003800000 */
.L_x_13032:
        /* <DEDUP_REMOVED lines=13> */
.L_x_13046:
        /* <DEDUP_REMOVED lines=16> */
.L_x_13049:
[----:B------:R-:W-:-:S04]  /*7c10*/  SHF.R.U32.HI R24, RZ, 0x18, R24 ;  /* 0x00000018ff187819 */ /* 0x000fc80000011618 */
[----:B------:R-:W-:-:S04]  /*7c20*/  LOP3.LUT R5, R5, 0x80, R24, 0xf8, !PT ;  /* 0x0000008005057812 */ /* 0x000fc800078ef818 */
[----:B------:R-:W-:-:S07]  /*7c30*/  PRMT R0, R5, 0x7610, R0 ;  /* 0x0000761005007816 */ /* 0x000fce0000000000 */
.L_x_13048:
[----:B------:R-:W-:Y:S05]  /*7c40*/  BSYNC.RECONVERGENT B0 ;  /* 0x0000000000007941 */ /* 0x000fea0003800200 */
.L_x_13047:
[----:B------:R-:W-:Y:S01]  /*7c50*/  STG.E.U8 desc[UR36][R2.64], R0 ;  /* 0x0000000002007986 */ /* 0x000fe2000c101124 */
[----:B------:R-:W-:Y:S05]  /*7c60*/  EXIT ;  /* 0x000000000000794d */ /* 0x000fea0003800000 */
.L_x_13045:
        /* <DEDUP_REMOVED lines=16> */
.L_x_13052:
[----:B------:R-:W-:-:S04]  /*7d70*/  SHF.R.U32.HI R24, RZ, 0x18, R24 ;  /* 0x00000018ff187819 */ /* 0x000fc80000011618 */
[----:B------:R-:W-:-:S04]  /*7d80*/  LOP3.LUT R5, R5, 0x80, R24, 0xf8, !PT ;  /* 0x0000008005057812 */ /* 0x000fc800078ef818 */
[----:B------:R-:W-:-:S07]  /*7d90*/  PRMT R0, R5, 0x7610, R0 ;  /* 0x0000761005007816 */ /* 0x000fce0000000000 */
.L_x_13051:
[----:B------:R-:W-:Y:S05]  /*7da0*/  BSYNC.RECONVERGENT B0 ;  /* 0x0000000000007941 */ /* 0x000fea0003800200 */
.L_x_13050:
[----:B------:R-:W-:Y:S01]  /*7db0*/  STG.E.U8 desc[UR36][R2.64], R0 ;  /* 0x0000000002007986 */ /* 0x000fe2000c101124 */
[----:B------:R-:W-:Y:S05]  /*7dc0*/  EXIT ;  /* 0x000000000000794d */ /* 0x000fea0003800000 */
.L_x_13044:
        /* <DEDUP_REMOVED lines=21> */
.L_x_13054:
[----:B------:R-:W0:Y:S02]  /*7f20*/  F2I.U64.TRUNC R24, R24 ;  /* 0x0000001800187311 */ /* 0x000e24000020d800 */
[----:B0-----:R-:W-:Y:S01]  /*7f30*/  STG.E.64 desc[UR36][R2.64], R24 ;  /* 0x0000001802007986 */ /* 0x001fe2000c101b24 */
[----:B------:R-:W-:Y:S05]  /*7f40*/  EXIT ;  /* 0x000000000000794d */ /* 0x000fea0003800000 */
.L_x_13053:
[----:B------:R-:W0:Y:S02]  /*7f50*/  F2I.FTZ.U32.TRUNC.NTZ R5, R24 ;  /* 0x0000001800057305 */ /* 0x000e24000021f000 */
[----:B0-----:R-:W-:Y:S01]  /*7f60*/  STG.E desc[UR36][R2.64], R5 ;  /* 0x0000000502007986 */ /* 0x001fe2000c101924 */
[----:B------:R-:W-:Y:S05]  /*7f70*/  EXIT ;  /* 0x000000000000794d */ /* 0x000fea0003800000 */
.L_x_13043:
        /* <DEDUP_REMOVED lines=10> */
.L_x_13056:
[----:B------:R-:W-:Y:S01]  /*8020*/  FMUL.FTZ R4, R24, 1 ;  /* 0x3f80000018047820 */ /* 0x000fe20000410000 */
[----:B------:R-:W-:-:S05]  /*8030*/  CS2R R6, SRZ ;  /* 0x0000000000067805 */ /* 0x000fca000001ff00 */
[----:B------:R-:W0:Y:S02]  /*8040*/  F2F.F64.F32 R4, R4 ;  /* 0x0000000400047310 */ /* 0x000e240000201800 */
[----:B0-----:R-:W-:Y:S01]  /*8050*/  STG.E.128 desc[UR36][R2.64], R4 ;  /* 0x0000000402007986 */ /* 0x001fe2000c101d24 */
[----:B------:R-:W-:Y:S05]  /*8060*/  EXIT ;  /* 0x000000000000794d */ /* 0x000fea0003800000 */
.L_x_13055:
[----:B------:R-:W-:-:S13]  /*8070*/  ISETP.NE.AND P0, PT, R0, 0xf, PT ;  /* 0x0000000f0000780c */ /* 0x000fda0003f05270 */
[----:B------:R-:W-:Y:S05]  /*8080*/  @!P0 BRA `(.L_x_13057) ;  /* 0x0000000000e08947 */ /* 0x000fea0003800000 */
[----:B------:R-:W-:-:S13]  /*8090*/  ISETP.NE.AND P0, PT, R0, 0x17, PT ;  /* 0x000000170000780c */ /* 0x000fda0003f05270 */
[----:B------:R-:W-:Y:S05]  /*80a0*/  @!P0 BRA `(.L_x_13058) ;  /* 0x00000000008c8947 */ /* 0x000fea0003800000 */
[----:B------:R-:W-:-:S13]  /*80b0*/  ISETP.NE.AND P0, PT, R0, 0x18, PT ;  /* 0x000000180000780c */ /* 0x000fda0003f05270 */
[----:B------:R-:W-:Y:S05]  /*80c0*/  @!P0 BRA `(.L_x_13059) ;  /* 0x0000000000448947 */ /* 0x000fea0003800000 */
.L_x_13036:
        /* <DEDUP_REMOVED lines=16> */
.L_x_13060:
[----:B------:R-:W-:Y:S05]  /*81d0*/  EXIT ;  /* 0x000000000000794d */ /* 0x000fea0003800000 */
.L_x_13059:
        /* <DEDUP_REMOVED lines=12> */
.L_x_13062:
[----:B------:R-:W-:Y:S05]  /*82a0*/  BSYNC.RECONVERGENT B0 ;  /* 0x0000000000007941 */ /* 0x000fea0003800200 */
.L_x_13061:
[----:B------:R-:W-:-:S05]  /*82b0*/  LOP3.LUT R5, R0, 0x80, R7, 0xf8, !PT ;  /* 0x0000008000057812 */ /* 0x000fca00078ef807 */
[----:B------:R-:W-:Y:S01]  /*82c0*/  STG.E.U8 desc[UR36][R2.64], R5 ;  /* 0x0000000502007986 */ /* 0x000fe2000c101124 */
[----:B------:R-:W-:Y:S05]  /*82d0*/  EXIT ;  /* 0x000000000000794d */ /* 0x000fea0003800000 */
.L_x_13058:
        /* <DEDUP_REMOVED lines=11> */
.L_x_13064:
[----:B------:R-:W-:Y:S01]  /*8390*/  IMAD.MOV.U32 R0, RZ, RZ, 0x7f ;  /* 0x0000007fff007424 */ /* 0x000fe200078e00ff */
[----:B------:R-:W-:-:S04]  /*83a0*/  ISETP.GT.U32.AND P0, PT, R4, 0x7f800000, PT ;  /* 0x7f8000000400780c */ /* 0x000fc80003f04070 */
[----:B------:R-:W-:-:S09]  /*83b0*/  SEL R0, R0, 0x7c, P0 ;  /* 0x0000007c00007807 */ /* 0x000fd20000000000 */
.L_x_13065:
[----:B------:R-:W-:Y:S05]  /*83c0*/  BSYNC.RECONVERGENT B0 ;  /* 0x0000000000007941 */ /* 0x000fea0003800200 */
.L_x_13063:
[----:B------:R-:W-:-:S04]  /*83d0*/  SHF.R.U32.HI R5, RZ, 0x18, R24 ;  /* 0x00000018ff057819 */ /* 0x000fc80000011618 */
[----:B------:R-:W-:-:S05]  /*83e0*/  LOP3.LUT R5, R0, 0x80, R5, 0xf8, !PT ;  /* 0x0000008000057812 */ /* 0x000fca00078ef805 */
[----:B------:R-:W-:Y:S01]  /*83f0*/  STG.E.U8 desc[UR36][R2.64], R5 ;  /* 0x0000000502007986 */ /* 0x000fe2000c101124 */
[----:B------:R-:W-:Y:S05]  /*8400*/  EXIT ;  /* 0x000000000000794d */ /* 0x000fea0003800000 */
.L_x_13057:
[----:B------:R-:W-:-:S05]  /*8410*/  F2FP.BF16.F32.PACK_AB R24, RZ, R24 ;  /* 0x00000018ff18723e */ /* 0x000fca00000010ff */
[----:B------:R-:W-:Y:S01]  /*8420*/  STG.E.U16 desc[UR36][R2.64], R24 ;  /* 0x0000001802007986 */ /* 0x000fe2000c101524 */
[----:B------:R-:W-:Y:S05]  /*8430*/  EXIT ;  /* 0x000000000000794d */ /* 0x000fea0003800000 */
        .weak           $__internal_43_$__cuda_sm3x_div_rn_ftz_f32_slowpath
        .type           $__internal_43_$__cuda_sm3x_div_rn_ftz_f32_slowpath,@function
        .size           $__internal_43_$__cuda_sm3x_div_rn_ftz_f32_slowpath,(.L_x_16790 - $__internal_43_$__cuda_sm3x_div_rn_ftz_f32_slowpath)
$__internal_43_$__cuda_sm3x_div_rn_ftz_f32_slowpath:
        /* <DEDUP_REMOVED lines=33> */
.L_x_13068:
[----:B------:R-:W-:Y:S05]  /*8650*/  BSYNC.RELIABLE B3 ;  /* 0x0000000000037941 */ /* 0x000fea0003800100 */
.L_x_13067:
        /* <DEDUP_REMOVED lines=27> */
.L_x_13074:
[----:B------:R-:W-:-:S07]  /*8810*/  IMAD R0, R7, 0x800000, R13 ;  /* 0x0080000007007824 */ /* 0x000fce00078e020d */
.L_x_13075:
[----:B------:R-:W-:Y:S05]  /*8820*/  BSYNC.RECONVERGENT B3 ;  /* 0x0000000000037941 */ /* 0x000fea0003800200 */
.L_x_13073:
[----:B------:R-:W-:Y:S05]  /*8830*/  BRA `(.L_x_13076) ;  /* 0x0000000000207947 */ /* 0x000fea0003800000 */
.L_x_13072:
[----:B------:R-:W-:-:S04]  /*8840*/  LOP3.LUT R0, R9, 0x80000000, R0, 0x48, !PT ;  /* 0x8000000009007812 */ /* 0x000fc800078e4800 */
[----:B------:R-:W-:Y:S01]  /*8850*/  LOP3.LUT R0, R0, 0x7f800000, RZ, 0xfc, !PT ;  /* 0x7f80000000007812 */ /* 0x000fe200078efcff */
[----:B------:R-:W-:Y:S06]  /*8860*/  BRA `(.L_x_13076) ;  /* 0x0000000000147947 */ /* 0x000fec0003800000 */
.L_x_13071:
[----:B------:R-:W-:Y:S01]  /*8870*/  LOP3.LUT R0, R9, 0x80000000, R0, 0x48, !PT ;  /* 0x8000000009007812 */ /* 0x000fe200078e4800 */
[----:B------:R-:W-:Y:S06]  /*8880*/  BRA `(.L_x_13076) ;  /* 0x00000000000c7947 */ /* 0x000fec0003800000 */
.L_x_13070:
[----:B------:R-:W0:Y:S01]  /*8890*/  MUFU.RSQ R0, -QNAN ;  /* 0xffc0000000007908 */ /* 0x000e220000001400 */
[----:B------:R-:W-:Y:S05]  /*88a0*/  BRA `(.L_x_13076) ;  /* 0x0000000000047947 */ /* 0x000fea0003800000 */
.L_x_13069:
[----:B------:R-:W-:-:S07]  /*88b0*/  FADD.FTZ R0, R0, R9 ;  /* 0x0000000900007221 */ /* 0x000fce0000010000 */
.L_x_13076:
[----:B------:R-:W-:Y:S05]  /*88c0*/  BSYNC.RECONVERGENT B0 ;  /* 0x0000000000007941 */ /* 0x000fea0003800200 */
.L_x_13066:
[----:B------:R-:W-:-:S04]  /*88d0*/  IMAD.MOV.U32 R7, RZ, RZ, 0x0 ;  /* 0x00000000ff077424 */ /* 0x000fc800078e00ff */
[----:B0-----:R-:W-:Y:S05]  /*88e0*/  RET.REL.NODEC R6 `(_ZN2at6native27unrolled_elementwise_kernelINS0_13BUnaryFunctorIfffZZZNS0_17atan2_kernel_cudaERNS_18TensorIteratorBaseEENKUlvE_clEvENKUlvE0_clEvEUlffE_EESt5arrayIPcLm2EELi4E23TrivialOffsetCalculatorILi1EjESD_NS0_6memory12LoadWithCastILi1EEENSE_13StoreWithCastILi1EEEEEviT_T0_T2_T3_T4_T5_) ;  /* 0xffffff7406c47950 */ /* 0x001fea0003c3ffff */
.L_x_13077:
        /* <DEDUP_REMOVED lines=9> */
.L_x_16790:


//--------------------- .text._ZN2at6native18elementwise_kernelILi128ELi2EZNS0_22gpu_kernel_impl_nocastINS0_13BUnaryFunctorIfffZZZNS0_17atan2_kernel_cudaERNS_18TensorIteratorBaseEENKUlvE_clEvENKUlvE0_clEvEUlffE_EEEEvS5_RKT_EUliE_EEviT1_ --------------------------
	.section	.text._ZN2at6native18elementwise_kernelILi128ELi2EZNS0_22gpu_kernel_impl_nocastINS0_13BUnaryFunctorIfffZZZNS0_17atan2_kernel_cudaERNS_18TensorIteratorBaseEENKUlvE_clEvENKUlvE0_clEvEUlffE_EEEEvS5_RKT_EUliE_EEviT1_,"ax",@progbits
	.align	128
        .global         _ZN2at6native18elementwise_kernelILi128ELi2EZNS0_22gpu_kernel_impl_nocastINS0_13BUnaryFunctorIfffZZZNS0_17atan2_kernel_cudaERNS_18TensorIteratorBaseEENKUlvE_clEvENKUlvE0_clEvEUlffE_EEEEvS5_RKT_EUliE_EEviT1_
        .type           _ZN2at6native18elementwise_kernelILi128ELi2EZNS0_22gpu_kernel_impl_nocastINS0_13BUnaryFunctorIfffZZZNS0_17atan2_kernel_cudaERNS_18TensorIteratorBaseEENKUlvE_clEvENKUlvE0_clEvEUlffE_EEEEvS5_RKT_EUliE_EEviT1_,@function
        .size           _ZN2at6native18elementwise_kernelILi128ELi2EZNS0_22gpu_kernel_impl_nocastINS0_13BUnaryFunctorIfffZZZNS0_17atan2_kernel_cudaERNS_18TensorIteratorBaseEENKUlvE_clEvENKUlvE0_clEvEUlffE_EEEEvS5_RKT_EUliE_EEviT1_,(.L_x_16791 - _ZN2at6native18elementwise_kernelILi128ELi2EZNS0_22gpu_kernel_impl_nocastINS0_13BUnaryFunctorIfffZZZNS0_17atan2_kernel_cudaERNS_18TensorIteratorBaseEENKUlvE_clEvENKUlvE0_clEvEUlffE_EEEEvS5_RKT_EUliE_EEviT1_)
        .other          _ZN2at6native18elementwise_kernelILi128ELi2EZNS0_22gpu_kernel_impl_nocastINS0_13BUnaryFunctorIfffZZZNS0_17atan2_kernel_cudaERNS_18TensorIteratorBaseEENKUlvE_clEvENKUlvE0_clEvEUlffE_EEEEvS5_RKT_EUliE_EEviT1_,@"STO_CUDA_ENTRY STV_DEFAULT"
_ZN2at6native18elementwise_kernelILi128ELi2EZNS0_22gpu_kernel_impl_nocastINS0_13BUnaryFunctorIfffZZZNS0_17atan2_kernel_cudaERNS_18TensorIteratorBaseEENKUlvE_clEvENKUlvE0_clEvEUlffE_EEEEvS5_RKT_EUliE_EEviT1_:
.text._ZN2at6native18elementwise_kernelILi128ELi2EZNS0_22gpu_kernel_impl_nocastINS0_13BUnaryFunctorIfffZZZNS0_17atan2_kernel_cudaERNS_18TensorIteratorBaseEENKUlvE_clEvENKUlvE0_clEvEUlffE_EEEEvS5_RKT_EUliE_EEviT1_:
[----:B------:R-:W-:Y:S08]  /*0000*/  LDC R1, c[0x0][0x37c] ;  /* 0x0000df00ff017b82 */ /* 0x000ff00000000800 */
[----:B------:R-:W0:Y:S01]  /*0010*/  LDC R12, c[0x0][0x388] ;  /* 0x0000e200ff0c7b82 */ /* 0x000e220000000800 */
[----:B------:R-:W1:Y:S01]  /*0020*/  S2R R7, SR_TID.X ;  /* 0x0000000000077919 */ /* 0x000e620000002100 */
[----:B------:R-:W2:Y:S01]  /*0030*/  LDCU UR5, c[0x0][0x594] ;  /* 0x0000b280ff0577ac */ /* 0x000ea20008000800 */
[----:B------:R-:W-:Y:S01]  /*0040*/  HFMA2 R2, -RZ, RZ, 2.04296875, -15.78125 ;  /* 0x4016cbe4ff027431 */ /* 0x000fe200000001ff */
[----:B------:R-:W3:Y:S04]  /*0050*/  LDCU.64 UR6, c[0x0][0x358] ;  /* 0x00006b00ff0677ac */ /* 0x000ee80008000a00 */
[----:B------:R-:W4:Y:S01]  /*0060*/  S2UR UR4, SR_CTAID.X ;  /* 0x00000000000479c3 */ /* 0x000f220000002500 */
[----:B--2---:R-:W-:-:S02]  /*0070*/  MOV R5, UR5 ;  /* 0x0000000500057c02 */ /* 0x004fc40008000f00 */
[----:B0-----:R-:W-:-:S03]  /*0080*/  ISETP.NE.AND P0, PT, R12, RZ, PT ;  /* 0x000000ff0c00720c */ /* 0x001fc60003f05270 */
[C---:B------:R-:W-:Y:S01]  /*0090*/  FADD.FTZ R4, |R5|.reuse, -RZ ;  /* 0x800000ff05047221 */ /* 0x040fe20000010200 */
[----:B------:R-:W-:-:S04]  /*00a0*/  ISETP.GE.AND P3, PT, R5, RZ, PT ;  /* 0x000000ff0500720c */ /* 0x000fc80003f66270 */
[----:B------:R-:W-:Y:S01]  /*00b0*/  FSEL R2, R2, 0.78539818525314331055, !P3 ;  /* 0x3f490fdb02027808 */ /* 0x000fe20005800000 */
[----:B----4-:R-:W-:Y:S01]  /*00c0*/  USHF.L.U32 UR4, UR4, 0x8, URZ ;  /* 0x0000000804047899 */ /* 0x010fe200080006ff */
[----:B------:R-:W-:-:S05]  /*00d0*/  FSEL R3, RZ, 3.1415927410125732422, P3 ;  /* 0x40490fdbff037808 */ /* 0x000fca0001800000 */
[----:B-1----:R-:W-:Y:S01]  /*00e0*/  LOP3.LUT R7, R7, UR4, RZ, 0xfc, !PT ;  /* 0x0000000407077c12 */ /* 0x002fe2000f8efcff */
[----:B---3--:R-:W-:Y:S06]  /*00f0*/  @P0 BRA `(.L_x_13078) ;  /* 0x0000000400a80947 */ /* 0x008fec0003800000 */
[----:B------:R-:W0:Y:S01]  /*0100*/  LDCU UR4, c[0x0][0x380] ;  /* 0x00007000ff0477ac */ /* 0x000e220008000800 */
[----:B------:R-:W-:Y:S01]  /*0110*/  BSSY.RECONVERGENT B1, `(.L_x_13079) ;  /* 0x0000033000017945 */ /* 0x000fe20003800200 */
[----:B0-----:R-:W-:-:S13]  /*0120*/  ISETP.GE.AND P0, PT, R7, UR4, PT ;  /* 0x0000000407007c0c */ /* 0x001fda000bf06270 */
[----:B------:R-:W-:Y:S05]  /*0130*/  @P0 BRA `(.L_x_13080) ;  /* 0x0000000000c00947 */ /* 0x000fea0003800000 */
[----:B------:R-:W0:Y:S02]  /*0140*/  LDC.64 R8, c[0x0][0x588] ;  /* 0x00016200ff087b82 */ /* 0x000e240000000a00 */
[----:B0-----:R-:W2:Y:S02]  /*0150*/  LDG.E R6, desc[UR6][R8.64] ;  /* 0x0000000608067981 */ /* 0x001ea4000c1e1900 */
[C---:B--2---:R-:W-:Y:S01]  /*0160*/  FADD.FTZ R13, |R6|.reuse, -RZ ;  /* 0x800000ff060d7221 */ /* 0x044fe20000010200 */
        /* <DEDUP_REMOVED lines=13> */
[----:B------:R-:W-:Y:S05]  /*0240*/  CALL.REL.NOINC `($__internal_44_$__cuda_sm3x_div_rn_ftz_f32_slowpath) ;  /* 0x0000003000707944 */ /* 0x000fea0003c00000 */
[----:B------:R-:W-:-:S07]  /*0250*/  MOV R5, R0 ;  /* 0x0000000000057202 */ /* 0x000fce0000000f00 */
.L_x_13081:
[----:B------:R-:W-:Y:S02]  /*0260*/  HFMA2 R9, -RZ, RZ, 0.89990234375, 10328 ;  /* 0x3b33710bff097431 */ /* 0x000fe400000001ff */
[----:B------:R-:W-:Y:S01]  /*0270*/  FMUL.FTZ R0, R5, R5 ;  /* 0x0000000505007220 */ /* 0x000fe20000410000 */
[----:B------:R-:W0:Y:S01]  /*0280*/  LDCU UR4, c[0x0][0x594] ;  /* 0x0000b280ff0477ac */ /* 0x000e220008000800 */
[----:B------:R-:W-:Y:S01]  /*0290*/  IMAD.MOV.U32 R13, RZ, RZ, 0x3f6ee581 ;  /* 0x3f6ee581ff0d7424 */ /* 0x000fe200078e00ff */
[----:B------:R-:W-:Y:S01]  /*02a0*/  FSETP.NEU.FTZ.AND P0, PT, R11, RZ, PT ;  /* 0x000000ff0b00720b */ /* 0x000fe20003f1d000 */
[----:B------:R-:W-:Y:S01]  /*02b0*/  FFMA.FTZ R9, R0, R9, -0.015681877732276916504 ;  /* 0xbc80774800097423 */ /* 0x000fe20000010009 */
[----:B------:R-:W-:-:S03]  /*02c0*/  IADD3 R7, PT, PT, R7, 0x80, RZ ;  /* 0x0000008007077810 */ /* 0x000fc60007ffe0ff */
[----:B------:R-:W-:-:S04]  /*02d0*/  FFMA.FTZ R9, R0, R9, 0.042200751602649688721 ;  /* 0x3d2cdab200097423 */ /* 0x000fc80000010009 */
[----:B------:R-:W-:-:S04]  /*02e0*/  FFMA.FTZ R9, R0, R9, -0.074792981147766113281 ;  /* 0xbd992d1000097423 */ /* 0x000fc80000010009 */
[----:B------:R-:W-:-:S04]  /*02f0*/  FFMA.FTZ R9, R0, R9, 0.10640415549278259277 ;  /* 0x3dd9ea6c00097423 */ /* 0x000fc80000010009 */
[----:B------:R-:W-:-:S04]  /*0300*/  FFMA.FTZ R9, R0, R9, -0.14207722246646881104 ;  /* 0xbe117cb100097423 */ /* 0x000fc80000010009 */
[----:B------:R-:W-:-:S04]  /*0310*/  FFMA.FTZ R9, R0, R9, 0.19993925094604492188 ;  /* 0x3e4cbce000097423 */ /* 0x000fc80000010009 */
[----:B------:R-:W-:-:S04]  /*0320*/  FFMA.FTZ R9, R0, R9, -0.33333197236061096191 ;  /* 0xbeaaaa7d00097423 */ /* 0x000fc80000010009 */
[----:B------:R-:W-:Y:S02]  /*0330*/  FMUL.FTZ R0, R0, R9 ;  /* 0x0000000900007220 */ /* 0x000fe40000410000 */
[----:B------:R-:W1:Y:S02]  /*0340*/  LDC.64 R8, c[0x0][0x580] ;  /* 0x00016000ff087b82 */ /* 0x000e640000000a00 */
[----:B------:R-:W-:-:S04]  /*0350*/  FFMA.FTZ R0, R0, R5, R5 ;  /* 0x0000000500007223 */ /* 0x000fc80000010005 */
[C---:B------:R-:W-:Y:S01]  /*0360*/  FFMA.FTZ R5, R13.reuse, 1.6832555532455444336, -R0 ;  /* 0x3fd774eb0d057823 */ /* 0x040fe20000010800 */
[----:B------:R-:W-:-:S04]  /*0370*/  FSEL R13, R13, 1.8663789033889770508, P4 ;  /* 0x3feee5810d0d7808 */ /* 0x000fc80002000000 */
[----:B------:R-:W-:Y:S01]  /*0380*/  FSEL R15, R5, R0, P4 ;  /* 0x00000000050f7208 */ /* 0x000fe20002000000 */
[----:B------:R-:W-:Y:S01]  /*0390*/  @!P4 FADD.FTZ R0, -R0, -RZ ;  /* 0x800000ff0000c221 */ /* 0x000fe20000010100 */
[----:B0-----:R-:W-:-:S03]  /*03a0*/  MOV R5, UR4 ;  /* 0x0000000400057c02 */ /* 0x001fc60008000f00 */
[----:B------:R-:W-:Y:S01]  /*03b0*/  @!P3 FFMA.FTZ R15, R13, 1.6832555532455444336, R0 ;  /* 0x3fd774eb0d0fb823 */ /* 0x000fe20000010000 */
[----:B------:R-:W-:Y:S01]  /*03c0*/  FSETP.NEU.FTZ.AND P1, PT, |R5|, |R6|, PT ;  /* 0x400000060500720b */ /* 0x000fe20003f3d200 */
[----:B------:R-:W-:-:S03]  /*03d0*/  FADD.FTZ R0, |R6|, |R5| ;  /* 0x4000000506007221 */ /* 0x000fc60000010200 */
[----:B------:R-:W-:-:S04]  /*03e0*/  FSEL R10, R2, R15, !P1 ;  /* 0x0000000f020a7208 */ /* 0x000fc80004800000 */
[----:B------:R-:W-:Y:S02]  /*03f0*/  FSEL R11, R3, R10, !P0 ;  /* 0x0000000a030b7208 */ /* 0x000fe40004000000 */
[----:B------:R-:W-:Y:S02]  /*0400*/  FSETP.NAN.FTZ.AND P0, PT, |R0|, |R0|, PT ;  /* 0x400000000000720b */ /* 0x000fe40003f18200 */
[----:B------:R-:W-:-:S04]  /*0410*/  LOP3.LUT R11, R11, 0x80000000, R6, 0xb8, !PT ;  /* 0x800000000b0b7812 */ /* 0x000fc800078eb806 */
[----:B------:R-:W-:-:S05]  /*0420*/  FSEL R11, R0, R11, P0 ;  /* 0x0000000b000b7208 */ /* 0x000fca0000000000 */
[----:B-1----:R0:W-:Y:S02]  /*0430*/  STG.E desc[UR6][R8.64], R11 ;  /* 0x0000000b08007986 */ /* 0x0021e4000c101906 */
.L_x_13080:
[----:B------:R-:W-:Y:S05]  /*0440*/  BSYNC.RECONVERGENT B1 ;  /* 0x0000000000017941 */ /* 0x000fea0003800200 */
.L_x_13079:
[----:B------:R-:W1:Y:S02]  /*0450*/  LDCU UR4, c[0x0][0x380] ;  /* 0x00007000ff0477ac */ /* 0x000e640008000800 */
[----:B-1----:R-:W-:-:S13]  /*0460*/  ISETP.GE.AND P0, PT, R7, UR4, PT ;  /* 0x0000000407007c0c */ /* 0x002fda000bf06270 */
[----:B------:R-:W-:Y:S05]  /*0470*/  @P0 EXIT ;  /* 0x000000000000094d */ /* 0x000fea0003800000 */
[----:B0-----:R-:W0:Y:S02]  /*0480*/  LDC.64 R8, c[0x0][0x588] ;  /* 0x00016200ff087b82 */ /* 0x001e240000000a00 */
[----:B0-----:R-:W2:Y:S01]  /*0490*/  LDG.E R6, desc[UR6][R8.64] ;  /* 0x0000000608067981 */ /* 0x001ea2000c1e1900 */
[----:B------:R-:W-:Y:S01]  /*04a0*/  ISETP.GE.AND P4, PT, R5, RZ, PT ;  /* 0x000000ff0500720c */ /* 0x000fe20003f86270 */
[----:B------:R-:W-:Y:S01]  /*04b0*/  BSSY.RECONVERGENT B1, `(.L_x_13082) ;  /* 0x0000011000017945 */ /* 0x000fe20003800200 */
        /* <DEDUP_REMOVED lines=16> */
.L_x_13083:
[----:B------:R-:W-:Y:S05]  /*05c0*/  BSYNC.RECONVERGENT B1 ;  /* 0x0000000000017941 */ /* 0x000fea0003800200 */
.L_x_13082:
[----:B------:R-:W-:Y:S02]  /*05d0*/  HFMA2 R5, -RZ, RZ, 0.89990234375, 10328 ;  /* 0x3b33710bff057431 */ /* 0x000fe400000001ff */
[----:B------:R-:W-:Y:S01]  /*05e0*/  FMUL.FTZ R0, R4, R4 ;  /* 0x0000000404007220 */ /* 0x000fe20000410000 */
[----:B------:R-:W0:Y:S01]  /*05f0*/  LDCU UR4, c[0x0][0x594] ;  /* 0x0000b280ff0477ac */ /* 0x000e220008000800 */
[----:B------:R-:W-:Y:S01]  /*0600*/  IMAD.MOV.U32 R9, RZ, RZ, 0x3f6ee581 ;  /* 0x3f6ee581ff097424 */ /* 0x000fe200078e00ff */
[----:B------:R-:W-:Y:S01]  /*0610*/  FSETP.NEU.FTZ.AND P0, PT, R7, RZ, PT ;  /* 0x000000ff0700720b */ /* 0x000fe20003f1d000 */
[----:B------:R-:W-:-:S04]  /*0620*/  FFMA.FTZ R5, R0, R5, -0.015681877732276916504 ;  /* 0xbc80774800057423 */ /* 0x000fc80000010005 */
[----:B------:R-:W-:-:S04]  /*0630*/  FFMA.FTZ R5, R0, R5, 0.042200751602649688721 ;  /* 0x3d2cdab200057423 */ /* 0x000fc80000010005 */
        /* <DEDUP_REMOVED lines=14> */
[----:B------:R-:W-:-:S04]  /*0720*/  FADD.FTZ R0, |R6|, |UR4| ;  /* 0x4000000406007e21 */ /* 0x000fc80008010200 */
[----:B------:R-:W-:-:S04]  /*0730*/  FSEL R2, R2, R11, !P1 ;  /* 0x0000000b02027208 */ /* 0x000fc80004800000 */
[----:B------:R-:W-:Y:S02]  /*0740*/  FSEL R3, R3, R2, !P0 ;  /* 0x0000000203037208 */ /* 0x000fe40004000000 */
[----:B------:R-:W-:Y:S02]  /*0750*/  FSETP.NAN.FTZ.AND P0, PT, |R0|, |R0|, PT ;  /* 0x400000000000720b */ /* 0x000fe40003f18200 */
[----:B------:R-:W-:-:S04]  /*0760*/  LOP3.LUT R3, R3, 0x80000000, R6, 0xb8, !PT ;  /* 0x8000000003037812 */ /* 0x000fc800078eb806 */
[----:B------:R-:W-:-:S05]  /*0770*/  FSEL R3, R0, R3, P0 ;  /* 0x0000000300037208 */ /* 0x000fca0000000000 */
[----:B0-----:R-:W-:Y:S01]  /*0780*/  STG.E desc[UR6][R4.64], R3 ;  /* 0x0000000304007986 */ /* 0x001fe2000c101906 */
[----:B------:R-:W-:Y:S05]  /*0790*/  EXIT ;  /* 0x000000000000794d */ /* 0x000fea0003800000 */
.L_x_13078:
        /* <DEDUP_REMOVED lines=286> */
[----:B------:R-:W-:Y:S01]  /*1980*/  IMAD.MOV.U32 R8, RZ, RZ, RZ ;  /* 0x000000ffff087224 */ /* 0x000fe200078e00ff */
        /* <DEDUP_REMOVED lines=18> */
.L_x_13086:
[----:B------:R-:W0:Y:S02]  /*1ab0*/  LDCU.128 UR8, c[0x0][0x580] ;  /* 0x0000b000ff0877ac */ /* 0x000e240008000c00 */
[----:B0-----:R-:W-:-:S04]  /*1ac0*/  IADD3 R14, P0, PT, R0, UR10, RZ ;  /* 0x0000000a000e7c10 */ /* 0x001fc8000ff1e0ff */
[----:B------:R-:W-:-:S05]  /*1ad0*/  IADD3.X R15, PT, PT, RZ, UR11, RZ, P0, !PT ;  /* 0x0000000bff0f7c10 */ /* 0x000fca00087fe4ff */
[----:B------:R-:W2:Y:S01]  /*1ae0*/  LDG.E R14, desc[UR6][R14.64] ;  /* 0x000000060e0e7981 */ /* 0x000ea2000c1e1900 */
[----:B------:R-:W-:Y:S01]  /*1af0*/  IADD3 R10, P1, PT, R11, UR8, RZ ;  /* 0x000000080b0a7c10 */ /* 0x000fe2000ff3e0ff */
[----:B------:R-:W-:Y:S03]  /*1b00*/  BSSY.RECONVERGENT B2, `(.L_x_13087) ;  /* 0x0000011000027945 */ /* 0x000fe60003800200 */
[----:B------:R-:W-:Y:S01]  /*1b10*/  IADD3.X R11, PT, PT, RZ, UR9, RZ, P1, !PT ;  /* 0x00000009ff0b7c10 */ /* 0x000fe20008ffe4ff */
        /* <DEDUP_REMOVED lines=13> */
[----:B------:R-:W-:Y:S05]  /*1bf0*/  CALL.REL.NOINC `($__internal_44_$__cuda_sm3x_div_rn_ftz_f32_slowpath) ;  /* 0x0000001800047944 */ /* 0x000fea0003c00000 */
[----:B------:R-:W-:-:S07]  /*1c00*/  MOV R5, R0 ;  /* 0x0000000000057202 */ /* 0x000fce0000000f00 */
.L_x_13088:
[----:B------:R-:W-:Y:S05]  /*1c10*/  BSYNC.RECONVERGENT B2 ;  /* 0x0000000000027941 */ /* 0x000fea0003800200 */
.L_x_13087:
[----:B------:R-:W-:Y:S02]  /*1c20*/  IMAD.MOV.U32 R9, RZ, RZ, 0x3b33710b ;  /* 0x3b33710bff097424 */ /* 0x000fe400078e00ff */
[----:B------:R-:W-:Y:S01]  /*1c30*/  FMUL.FTZ R0, R5, R5 ;  /* 0x0000000505007220 */ /* 0x000fe20000410000 */
[----:B------:R-:W0:Y:S01]  /*1c40*/  LDCU UR4, c[0x0][0x594] ;  /* 0x0000b280ff0477ac */ /* 0x000e220008000800 */
[----:B------:R-:W-:Y:S02]  /*1c50*/  FSETP.NEU.FTZ.AND P0, PT, R13, RZ, PT ;  /* 0x000000ff0d00720b */ /* 0x000fe40003f1d000 */
        /* <DEDUP_REMOVED lines=24> */
[----:B------:R0:W-:Y:S02]  /*1de0*/  STG.E desc[UR6][R10.64], R9 ;  /* 0x000000090a007986 */ /* 0x0001e4000c101906 */
.L_x_13085:
[----:B------:R-:W-:Y:S05]  /*1df0*/  BSYNC.RECONVERGENT B1 ;  /* 0x0000000000017941 */ /* 0x000fea0003800200 */
.L_x_13084:
[----:B------:R-:W1:Y:S02]  /*1e00*/  LDCU UR4, c[0x0][0x380] ;  /* 0x00007000ff0477ac */ /* 0x000e640008000800 */
[----:B-1----:R-:W-:-:S13]  /*1e10*/  ISETP.GE.AND P0, PT, R7, UR4, PT ;  /* 0x0000000407007c0c */ /* 0x002fda000bf06270 */
[----:B------:R-:W-:Y:S05]  /*1e20*/  @P0 EXIT ;  /* 0x000000000000094d */ /* 0x000fea0003800000 */
[----:B------:R-:W1:Y:S01]  /*1e30*/  LDCU.64 UR4, c[0x0][0x390] ;  /* 0x00007200ff0477ac */ /* 0x000e620008000a00 */
[----:B------:R-:W-:Y:S02]  /*1e40*/  MOV R8, RZ ;  /* 0x000000ff00087202 */ /* 0x000fe40000000f00 */
[----:B0-----:R-:W-:Y:S01]  /*1e50*/  MOV R9, R7 ;  /* 0x0000000700097202 */ /* 0x001fe20000000f00 */
        /* <DEDUP_REMOVED lines=295> */
.L_x_13089:
[----:B------:R-:W0:Y:S02]  /*30d0*/  LDCU.128 UR8, c[0x0][0x580] ;  /* 0x0000b000ff0877ac */ /* 0x000e240008000c00 */
[----:B0-----:R-:W-:-:S04]  /*30e0*/  IADD3 R8, P0, PT, R0, UR10, RZ ;  /* 0x0000000a00087c10 */ /* 0x001fc8000ff1e0ff */
[----:B------:R-:W-:-:S05]  /*30f0*/  IADD3.X R9, PT, PT, RZ, UR11, RZ, P0, !PT ;  /* 0x0000000bff097c10 */ /* 0x000fca00087fe4ff */
[----:B------:R-:W2:Y:S01]  /*3100*/  LDG.E R6, desc[UR6][R8.64] ;  /* 0x0000000608067981 */ /* 0x000ea2000c1e1900 */
[----:B------:R-:W-:Y:S01]  /*3110*/  ISETP.GE.AND P4, PT, R5, RZ, PT ;  /* 0x000000ff0500720c */ /* 0x000fe20003f86270 */
[----:B------:R-:W-:Y:S01]  /*3120*/  BSSY.RECONVERGENT B1, `(.L_x_13090) ;  /* 0x0000013000017945 */ /* 0x000fe20003800200 */
[C---:B--2---:R-:W-:Y:S01]  /*3130*/  FADD.FTZ R13, |R6|.reuse, -RZ ;  /* 0x800000ff060d7221 */ /* 0x044fe20000010200 */
[----:B------:R-:W-:-:S04]  /*3140*/  FSETP.GT.FTZ.AND P3, PT, |R6|, |R5|, PT ;  /* 0x400000050600720b */ /* 0x000fc80003f74200 */
[----:B------:R-:W-:Y:S02]  /*3150*/  FSEL R11, R13, R4, P3 ;  /* 0x000000040d0b7208 */ /* 0x000fe40001800000 */
[----:B------:R-:W-:Y:S02]  /*3160*/  FSEL R0, R4, R13, P3 ;  /* 0x0000000d04007208 */ /* 0x000fe40001800000 */
[----:B------:R-:W0:Y:S01]  /*3170*/  MUFU.RCP R10, R11 ;  /* 0x0000000b000a7308 */ /* 0x000e220000001000 */
[----:B------:R-:W-:-:S05]  /*3180*/  IADD3 R4, P1, PT, R7, UR8, RZ ;  /* 0x0000000807047c10 */ /* 0x000fca000ff3e0ff */
[----:B------:R-:W-:Y:S02]  /*3190*/  IMAD.X R5, RZ, RZ, UR9, P1 ;  /* 0x00000009ff057e24 */ /* 0x000fe400088e06ff */
        /* <DEDUP_REMOVED lines=11> */
.L_x_13091:
[----:B------:R-:W-:Y:S05]  /*3250*/  BSYNC.RECONVERGENT B1 ;  /* 0x0000000000017941 */ /* 0x000fea0003800200 */
.L_x_13090:
[----:B------:R-:W-:Y:S02]  /*3260*/  HFMA2 R9, -RZ, RZ, 0.89990234375, 10328 ;  /* 0x3b33710bff097431 */ /* 0x000fe400000001ff */
[----:B------:R-:W-:Y:S01]  /*3270*/  FMUL.FTZ R0, R7, R7 ;  /* 0x0000000707007220 */ /* 0x000fe20000410000 */
[----:B------:R-:W0:Y:S01]  /*3280*/  LDCU UR4, c[0x0][0x594] ;  /* 0x0000b280ff0477ac */ /* 0x000e220008000800 */
[----:B------:R-:W-:Y:S02]  /*3290*/  FSETP.NEU.FTZ.AND P0, PT, R11, RZ, PT ;  /* 0x000000ff0b00720b */ /* 0x000fe40003f1d000 */
        /* <DEDUP_REMOVED lines=16> */
[----:B------:R-:W-:-:S04]  /*33a0*/  FADD.FTZ R0, |R6|, |UR4| ;  /* 0x4000000406007e21 */ /* 0x000fc80008010200 */
[----:B------:R-:W-:Y:S02]  /*33b0*/  @P0 FSEL R3, R2, R7, !P1 ;  /* 0x0000000702030208 */ /* 0x000fe40004800000 */
[----:B------:R-:W-:Y:S02]  /*33c0*/  FSETP.NAN.FTZ.AND P0, PT, |R0|, |R0|, PT ;  /* 0x400000000000720b */ /* 0x000fe40003f18200 */
[----:B------:R-:W-:-:S04]  /*33d0*/  LOP3.LUT R3, R3, 0x80000000, R6, 0xb8, !PT ;  /* 0x8000000003037812 */ /* 0x000fc800078eb806 */
[----:B------:R-:W-:-:S05]  /*33e0*/  FSEL R3, R0, R3, P0 ;  /* 0x0000000300037208 */ /* 0x000fca0000000000 */
[----:B------:R-:W-:Y:S01]  /*33f0*/  STG.E desc[UR6][R4.64], R3 ;  /* 0x0000000304007986 */ /* 0x000fe2000c101906 */
[----:B------:R-:W-:Y:S05]  /*3400*/  EXIT ;  /* 0x000000000000794d */ /* 0x000fea0003800000 */
        .weak           $__internal_44_$__cuda_sm3x_div_rn_ftz_f32_slowpath
        .type           $__internal_44_$__cuda_sm3x_div_rn_ftz_f32_slowpath,@function
        .size           $__internal_44_$__cuda_sm3x_div_rn_ftz_f32_slowpath,(.L_x_16791 - $__internal_44_$__cuda_sm3x_div_rn_ftz_f32_slowpath)
$__internal_44_$__cuda_sm3x_div_rn_ftz_f32_slowpath:
        /* <DEDUP_REMOVED lines=33> */
.L_x_13094:
[----:B------:R-:W-:Y:S05]  /*3620*/  BSYNC.RELIABLE B3 ;  /* 0x0000000000037941 */ /* 0x000fea0003800100 */
.L_x_13093:
        /* <DEDUP_REMOVED lines=27> */
.L_x_13100:
[----:B------:R-:W-:-:S07]  /*37e0*/  LEA R0, R9, R19, 0x17 ;  /* 0x0000001309007211 */ /* 0x000fce00078eb8ff */
.L_x_13101:
[----:B------:R-:W-:Y:S05]  /*37f0*/  BSYNC.RECONVERGENT B3 ;  /* 0x0000000000037941 */ /* 0x000fea0003800200 */
.L_x_13099:
[----:B------:R-:W-:Y:S05]  /*3800*/  BRA `(.L_x_13102) ;  /* 0x0000000000207947 */ /* 0x000fea0003800000 */
.L_x_13098:
[----:B------:R-:W-:-:S04]  /*3810*/  LOP3.LUT R0, R13, 0x80000000, R0, 0x48, !PT ;  /* 0x800000000d007812 */ /* 0x000fc800078e4800 */
[----:B------:R-:W-:Y:S01]  /*3820*/  LOP3.LUT R0, R0, 0x7f800000, RZ, 0xfc, !PT ;  /* 0x7f80000000007812 */ /* 0x000fe200078efcff */
[----:B------:R-:W-:Y:S06]  /*3830*/  BRA `(.L_x_13102) ;  /* 0x0000000000147947 */ /* 0x000fec0003800000 */
.L_x_13097:
[----:B------:R-:W-:Y:S01]  /*3840*/  LOP3.LUT R0, R13, 0x80000000, R0, 0x48, !PT ;  /* 0x800000000d007812 */ /* 0x000fe200078e4800 */
[----:B------:R-:W-:Y:S06]  /*3850*/  BRA `(.L_x_13102) ;  /* 0x00000000000c7947 */ /* 0x000fec0003800000 */
.L_x_13096:
[----:B------:R-:W0:Y:S01]  /*3860*/  MUFU.RSQ R0, -QNAN ;  /* 0xffc0000000007908 */ /* 0x000e220000001400 */
[----:B------:R-:W-:Y:S05]  /*3870*/  BRA `(.L_x_13102) ;  /* 0x0000000000047947 */ /* 0x000fea0003800000 */
.L_x_13095:
[----:B------:R-:W-:-:S07]  /*3880*/  FADD.FTZ R0, R0, R13 ;  /* 0x0000000d00007221 */ /* 0x000fce0000010000 */
.L_x_13102:
[----:B------:R-:W-:Y:S05]  /*3890*/  BSYNC.RECONVERGENT B0 ;  /* 0x0000000000007941 */ /* 0x000fea0003800200 */
.L_x_13092:
[----:B------:R-:W-:-:S04]  /*38a0*/  HFMA2 R9, -RZ, RZ, 0, 0 ;  /* 0x00000000ff097431 */ /* 0x000fc800000001ff */
[----:B0-----:R-:W-:Y:S05]  /*38b0*/  RET.REL.NODEC R8 `(_ZN2at6native18elementwise_kernelILi128ELi2EZNS0_22gpu_kernel_impl_nocastINS0_13BUnaryFunctorIfffZZZNS0_17atan2_kernel_cudaERNS_18TensorIteratorBaseEENKUlvE_clEvENKUlvE0_clEvEUlffE_EEEEvS5_RKT_EUliE_EEviT1_) ;  /* 0xffffffc408d07950 */ /* 0x001fea0003c3ffff */
.L_x_13103:
        /* <DEDUP_REMOVED lines=12> */
.L_x_16791:


//--------------------- .text._ZN2at6native27unrolled_elementwise_kernelINS0_13BUnaryFunctorIfffZZZNS0_17atan2_kernel_cudaERNS_18TensorIteratorBaseEENKUlvE_clEvENKUlvE0_clEvEUlffE_EESt5arrayIPcLm2EELi4E23TrivialOffsetCalculatorILi1EjESD_NS0_6memory15LoadWithoutCastENSE_16StoreWithoutCastEEEviT_T0_T2_T3_T4_T5_ --------------------------
	.section	.text._ZN2at6native27unrolled_elementwise_kernelINS0_13BUnaryFunctorIfffZZZNS0_17atan2_kernel_cudaERNS_18TensorIteratorBaseEENKUlvE_clEvENKUlvE0_clEvEUlffE_EESt5arrayIPcLm2EELi4E23TrivialOffsetCalculatorILi1EjESD_NS0_6memory15LoadWithoutCastENSE_16StoreWithoutCastEEEviT_T0_T2_T3_T4_T5_,"ax",@progbits
	.align	128
        .global         _ZN2at6native27unrolled_elementwise_kernelINS0_13BUnaryFunctorIfffZZZNS0_17atan2_kernel_cudaERNS_18TensorIteratorBaseEENKUlvE_clEvENKUlvE0_clEvEUlffE_EESt5arrayIPcLm2EELi4E23TrivialOffsetCalculatorILi1EjESD_NS0_6memory15LoadWithoutCastENSE_16StoreWithoutCastEEEviT_T0_T2_T3_T4_T5_
        .type           _ZN2at6native27unrolled_elementwise_kernelINS0_13BUnaryFunctorIfffZZZNS0_17atan2_kernel_cudaERNS_18TensorIteratorBaseEENKUlvE_clEvENKUlvE0_clEvEUlffE_EESt5arrayIPcLm2EELi4E23TrivialOffsetCalculatorILi1EjESD_NS0_6memory15LoadWithoutCastENSE_16StoreWithoutCastEEEviT_T0_T2_T3_T4_T5_,@function
        .size           _ZN2at6native27unrolled_elementwise_kernelINS0_13BUnaryFunctorIfffZZZNS0_17atan2_kernel_cudaERNS_18TensorIteratorBaseEENKUlvE_clEvENKUlvE0_clEvEUlffE_EESt5arrayIPcLm2EELi4E23TrivialOffsetCalculatorILi1EjESD_NS0_6memory15LoadWithoutCastENSE_16StoreWithoutCastEEEviT_T0_T2_T3_T4_T5_,(.L_x_16792 - _ZN2at6native27unrolled_elementwise_kernelINS0_13BUnaryFunctorIfffZZZNS0_17atan2_kernel_cudaERNS_18TensorIteratorBaseEENKUlvE_clEvENKUlvE0_clEvEUlffE_EESt5arrayIPcLm2EELi4E23TrivialOffsetCalculatorILi1EjESD_NS0_6memory15LoadWithoutCastENSE_16StoreWithoutCastEEEviT_T0_T2_T3_T4_T5_)
        .other          _ZN2at6native27unrolled_elementwise_kernelINS0_13BUnaryFunctorIfffZZZNS0_17atan2_kernel_cudaERNS_18TensorIteratorBaseEENKUlvE_clEvENKUlvE0_clEvEUlffE_EESt5arrayIPcLm2EELi4E23TrivialOffsetCalculatorILi1EjESD_NS0_6memory15LoadWithoutCastENSE_16StoreWithoutCastEEEviT_T0_T2_T3_T4_T5_,@"STO_CUDA_ENTRY STV_DEFAULT"
_ZN2at6native27unrolled_elementwise_kernelINS0_13BUnaryFunctorIfffZZZNS0_17atan2_kernel_cudaERNS_18TensorIteratorBaseEENKUlvE_clEvENKUlvE0_clEvEUlffE_EESt5arrayIPcLm2EELi4E23TrivialOffsetCalculatorILi1EjESD_NS0_6memory15LoadWithoutCastENSE_16StoreWithoutCastEEEviT_T0_T2_T3_T4_T5_:
.text._ZN2at6native27unrolled_elementwise_kernelINS0_13BUnaryFunctorIfffZZZNS0_17atan2_kernel_cudaERNS_18TensorIteratorBaseEENKUlvE_clEvENKUlvE0_clEvEUlffE_EESt5arrayIPcLm2EELi4E23TrivialOffsetCalculatorILi1EjESD_NS0_6memory15LoadWithoutCastENSE_16StoreWithoutCastEEEviT_T0_T2_T3_T4_T5_:
[----:B------:R-:W-:Y:S01]  /*0000*/  LDC R1, c[0x0][0x37c] ;  /* 0x0000df00ff017b82 */ /* 0x000fe20000000800 */
[----:B------:R-:W0:Y:S07]  /*0010*/  S2R R8, SR_CTAID.X ;  /* 0x0000000000087919 */ /* 0x000e2e0000002500 */
[----:B------:R-:W0:Y:S01]  /*0020*/  LDC R3, c[0x0][0x380] ;  /* 0x0000e000ff037b82 */ /* 0x000e220000000800 */
[----:B------:R-:W1:Y:S01]  /*0030*/  LDCU.64 UR4, c[0x0][0x358] ;  /* 0x00006b00ff0477ac */ /* 0x000e620008000a00 */
[----:B------:R-:W-:Y:S01]  /*0040*/  IMAD.MOV.U32 R14, RZ, RZ, RZ ;  /* 0x000000ffff0e7224 */ /* 0x000fe200078e00ff */
[----:B------:R-:W2:Y:S01]  /*0050*/  S2R R7, SR_TID.X ;  /* 0x0000000000077919 */ /* 0x000ea20000002100 */
[----:B------:R-:W-:Y:S01]  /*0060*/  IMAD.MOV.U32 R4, RZ, RZ, RZ ;  /* 0x000000ffff047224 */ /* 0x000fe200078e00ff */
[----:B------:R-:W3:Y:S01]  /*0070*/  LDCU UR6, c[0x0][0x388] ;  /* 0x00007100ff0677ac */ /* 0x000ee20008000800 */
        /* <DEDUP_REMOVED lines=11> */
[----:B0-----:R-:W-:-:S12]  /*0130*/  @!P0 IMAD.WIDE.U32 R2, R9, 0x4, R2 ;  /* 0x0000000409028825 */ /* 0x001fd800078e0002 */
[----:B------:R-:W-:Y:S01]  /*0140*/  @!P3 LEA R21, R8, R7, 0x9 ;  /* 0x000000070815b211 */ /* 0x000fe200078e48ff */
[----:B------:R-:W-:Y:S01]  /*0150*/  @!P3 VIADD R7, R7, 0x80 ;  /* 0x000000800707b836 */ /* 0x000fe20000000000 */
[----:B------:R-:W0:Y:S04]  /*0160*/  @!P3 LDC.64 R12, c[0x0][0x398] ;  /* 0x0000e600ff0cbb82 */ /* 0x000e280000000a00 */
[----:B------:R-:W-:Y:S01]  /*0170*/  ISETP.GE.AND P2, PT, R7, R6, PT ;  /* 0x000000060700720c */ /* 0x000fe20003f46270 */
[----:B--2---:R-:W-:-:S05]  /*0180*/  @!P1 IMAD.WIDE.U32 R16, R15, 0x4, R16 ;  /* 0x000000040f109825 */ /* 0x004fca00078e0010 */
[----:B-1----:R1:W5:Y:S07]  /*0190*/  @!P1 LDG.E R14, desc[UR4][R16.64] ;  /* 0x00000004100e9981 */ /* 0x00236e000c1e1900 */
[----:B------:R-:W2:Y:S01]  /*01a0*/  @!P2 LDC.64 R10, c[0x0][0x398] ;  /* 0x0000e600ff0aab82 */ /* 0x000ea20000000a00 */
[----:B------:R-:W-:Y:S02]  /*01b0*/  @!P2 IMAD R19, R8, 0x200, R7 ;  /* 0x000002000813a824 */ /* 0x000fe400078e0207 */
[----:B0-----:R-:W-:-:S04]  /*01c0*/  @!P3 IMAD.WIDE.U32 R20, R21, 0x4, R12 ;  /* 0x000000041514b825 */ /* 0x001fc800078e000c */
[----:B------:R-:W-:-:S06]  /*01d0*/  HFMA2 R12, -RZ, RZ, 0, 0 ;  /* 0x00000000ff0c7431 */ /* 0x000fcc00000001ff */
[----:B------:R1:W5:Y:S01]  /*01e0*/  @!P0 LDG.E R12, desc[UR4][R2.64] ;  /* 0x00000004020c8981 */ /* 0x000362000c1e1900 */
[----:B--2---:R-:W-:Y:S01]  /*01f0*/  @!P2 IMAD.WIDE.U32 R18, R19, 0x4, R10 ;  /* 0x000000041312a825 */ /* 0x004fe200078e000a */
[----:B------:R-:W-:Y:S02]  /*0200*/  ISETP.GE.AND P0, PT, R5, R6, PT ;  /* 0x000000060500720c */ /* 0x000fe40003f06270 */
[----:B------:R-:W-:Y:S02]  /*0210*/  MOV R10, RZ ;  /* 0x000000ff000a7202 */ /* 0x000fe40000000f00 */
[----:B------:R1:W5:Y:S01]  /*0220*/  @!P2 LDG.E R4, desc[UR4][R18.64] ;  /* 0x000000041204a981 */ /* 0x000362000c1e1900 */
[----:B---3--:R-:W-:Y:S01]  /*0230*/  MOV R15, UR6 ;  /* 0x00000006000f7c02 */ /* 0x008fe20008000f00 */
[----:B------:R-:W-:Y:S02]  /*0240*/  IMAD.MOV.U32 R7, RZ, RZ, 0x4016cbe4 ;  /* 0x4016cbe4ff077424 */ /* 0x000fe400078e00ff */
[----:B------:R1:W5:Y:S01]  /*0250*/  @!P3 LDG.E R10, desc[UR4][R20.64] ;  /* 0x00000004140ab981 */ /* 0x000362000c1e1900 */
[C---:B------:R-:W-:Y:S01]  /*0260*/  ISETP.GE.AND P3, PT, R15.reuse, RZ, PT ;  /* 0x000000ff0f00720c */ /* 0x040fe20003f66270 */
[----:B------:R-:W-:Y:S01]  /*0270*/  BSSY.RECONVERGENT B1, `(.L_x_13104) ;  /* 0x0000032000017945 */ /* 0x000fe20003800200 */
[----:B------:R-:W-:-:S02]  /*0280*/  FADD.FTZ R11, |R15|, -RZ ;  /* 0x800000ff0f0b7221 */ /* 0x000fc40000010200 */
[----:B------:R-:W-:Y:S02]  /*0290*/  FSEL R7, R7, 0.78539818525314331055, !P3 ;  /* 0x3f490fdb07077808 */ /* 0x000fe40005800000 */
[----:B------:R-:W-:Y:S01]  /*02a0*/  FSEL R9, RZ, 3.1415927410125732422, P3 ;  /* 0x40490fdbff097808 */ /* 0x000fe20001800000 */
[----:B------:R-:W-:Y:S06]  /*02b0*/  @P0 BRA `(.L_x_13105) ;  /* 0x0000000000b40947 */ /* 0x000fec0003800000 */
[C---:B-----5:R-:W-:Y:S01]  /*02c0*/  FADD.FTZ R0, |R12|.reuse, -RZ ;  /* 0x800000ff0c007221 */ /* 0x060fe20000010200 */
[----:B------:R-:W-:Y:S01]  /*02d0*/  FSETP.GT.FTZ.AND P4, PT, |R12|, |R15|, PT ;  /* 0x4000000f0c00720b */ /* 0x000fe20003f94200 */
[----:B------:R-:W-:Y:S03]  /*02e0*/  BSSY.RECONVERGENT B2, `(.L_x_13106) ;  /* 0x000000f000027945 */ /* 0x000fe60003800200 */
[----:B------:R-:W-:Y:S02]  /*02f0*/  FSEL R13, R0, R11, P4 ;  /* 0x0000000b000d7208 */ /* 0x000fe40002000000 */
[----:B------:R-:W-:Y:S02]  /*0300*/  FSEL R0, R11, R0, P4 ;  /* 0x000000000b007208 */ /* 0x000fe40002000000 */
[----:B-1----:R-:W0:Y:S08]  /*0310*/  MUFU.RCP R2, R13 ;  /* 0x0000000d00027308 */ /* 0x002e300000001000 */
        /* <DEDUP_REMOVED lines=9> */
[----:B------:R-:W-:Y:S05]  /*03b0*/  CALL.REL.NOINC `($__internal_45_$__cuda_sm3x_div_rn_ftz_f32_slowpath) ;  /* 0x0000000c004c7944 */ /* 0x000fea0003c00000 */
[----:B------:R-:W-:-:S07]  /*03c0*/  IMAD.MOV.U32 R2, RZ, RZ, R0 ;  /* 0x000000ffff027224 */ /* 0x000fce00078e0000 */
.L_x_13107:
[----:B------:R-:W-:Y:S05]  /*03d0*/  BSYNC.RECONVERGENT B2 ;  /* 0x0000000000027941 */ /* 0x000fea0003800200 */
.L_x_13106:
        /* <DEDUP_REMOVED lines=9> */
[----:B0-----:R-:W-:-:S03]  /*0470*/  MOV R15, UR6 ;  /* 0x00000006000f7c02 */ /* 0x001fc60008000f00 */
[----:B------:R-:W-:Y:S01]  /*0480*/  FFMA.FTZ R3, R0, R3, -0.14207722246646881104 ;  /* 0xbe117cb100037423 */ /* 0x000fe20000010003 */
[----:B------:R-:W-:-:S03]  /*0490*/  FSETP.NEU.FTZ.AND P1, PT, |R15|, |R12|, PT ;  /* 0x4000000c0f00720b */ /* 0x000fc60003f3d200 */
        /* <DEDUP_REMOVED lines=8> */
[----:B------:R-:W-:-:S05]  /*0520*/  @!P3 FFMA.FTZ R0, R17, 1.6832555532455444336, R2 ;  /* 0x3fd774eb1100b823 */ /* 0x000fca0000010002 */
[----:B------:R-:W-:Y:S01]  /*0530*/  FSEL R2, R7, R0, !P1 ;  /* 0x0000000007027208 */ /* 0x000fe20004800000 */
[----:B------:R-:W-:-:S03]  /*0540*/  FADD.FTZ R0, |R12|, |R15| ;  /* 0x4000000f0c007221 */ /* 0x000fc60000010200 */
[----:B------:R-:W-:Y:S02]  /*0550*/  FSEL R3, R9, R2, !P0 ;  /* 0x0000000209037208 */ /* 0x000fe40004000000 */
[----:B------:R-:W-:Y:S02]  /*0560*/  FSETP.NAN.FTZ.AND P0, PT, |R0|, |R0|, PT ;  /* 0x400000000000720b */ /* 0x000fe40003f18200 */
[----:B------:R-:W-:-:S04]  /*0570*/  LOP3.LUT R3, R3, 0x80000000, R12, 0xb8, !PT ;  /* 0x8000000003037812 */ /* 0x000fc800078eb80c */
[----:B------:R-:W-:-:S07]  /*0580*/  FSEL R12, R0, R3, P0 ;  /* 0x00000003000c7208 */ /* 0x000fce0000000000 */
.L_x_13105:
[----:B------:R-:W-:Y:S05]  /*0590*/  BSYNC.RECONVERGENT B1 ;  /* 0x0000000000017941 */ /* 0x000fea0003800200 */
.L_x_13104:
        /* <DEDUP_REMOVED lines=8> */
[----:B-1----:R-:W-:Y:S02]  /*0620*/  FSEL R17, R0, R11, P3 ;  /* 0x0000000b00117208 */ /* 0x002fe40001800000 */
        /* <DEDUP_REMOVED lines=10> */
[----:B------:R-:W-:Y:S05]  /*06d0*/  CALL.REL.NOINC `($__internal_45_$__cuda_sm3x_div_rn_ftz_f32_slowpath) ;  /* 0x0000000800847944 */ /* 0x000fea0003c00000 */
[----:B------:R-:W-:-:S07]  /*06e0*/  MOV R2, R0 ;  /* 0x0000000000027202 */ /* 0x000fce0000000f00 */
.L_x_13111:
[----:B------:R-:W-:Y:S05]  /*06f0*/  BSYNC.RECONVERGENT B2 ;  /* 0x0000000000027941 */ /* 0x000fea0003800200 */
.L_x_13110:
[----:B------:R-:W-:Y:S02]  /*0700*/  IMAD.MOV.U32 R3, RZ, RZ, 0x3b33710b ;  /* 0x3b33710bff037424 */ /* 0x000fe400078e00ff */
[----:B------:R-:W-:Y:S01]  /*0710*/  FMUL.FTZ R0, R2, R2 ;  /* 0x0000000202007220 */ /* 0x000fe20000410000 */
[----:B------:R-:W0:Y:S01]  /*0720*/  LDCU UR6, c[0x0][0x388] ;  /* 0x00007100ff0677ac */ /* 0x000e220008000800 */
[----:B------:R-:W-:Y:S01]  /*0730*/  HFMA2 R19, -RZ, RZ, 1.857421875, -1409 ;  /* 0x3f6ee581ff137431 */ /* 0x000fe200000001ff */
[----:B------:R-:W-:Y:S01]  /*0740*/  FSETP.NEU.FTZ.AND P0, PT, R17, RZ, PT ;  /* 0x000000ff1100720b */ /* 0x000fe20003f1d000 */
[----:B------:R-:W-:-:S04]  /*0750*/  FFMA.FTZ R3, R0, R3, -0.015681877732276916504 ;  /* 0xbc80774800037423 */ /* 0x000fc80000010003 */
[----:B------:R-:W-:-:S04]  /*0760*/  FFMA.FTZ R3, R0, R3, 0.042200751602649688721 ;  /* 0x3d2cdab200037423 */ /* 0x000fc80000010003 */
[----:B------:R-:W-:-:S04]  /*0770*/  FFMA.FTZ R3, R0, R3, -0.074792981147766113281 ;  /* 0xbd992d1000037423 */ /* 0x000fc80000010003 */
[----:B------:R-:W-:Y:S01]  /*0780*/  FFMA.FTZ R3, R0, R3, 0.10640415549278259277 ;  /* 0x3dd9ea6c00037423 */ /* 0x000fe20000010003 */
[----:B0-----:R-:W-:-:S03]  /*0790*/  IMAD.U32 R15, RZ, RZ, UR6 ;  /* 0x00000006ff0f7e24 */ /* 0x001fc6000f8e00ff */
[----:B------:R-:W-:-:S04]  /*07a0*/  FFMA.FTZ R3, R0, R3, -0.14207722246646881104 ;  /* 0xbe117cb100037423 */ /* 0x000fc80000010003 */
[----:B------:R-:W-:Y:S01]  /*07b0*/  FFMA.FTZ R3, R0, R3, 0.19993925094604492188 ;  /* 0x3e4cbce000037423 */ /* 0x000fe20000010003 */
[----:B------:R-:W-:-:S03]  /*07c0*/  FSETP.NEU.FTZ.AND P1, PT, |R15|, |R14|, PT ;  /* 0x4000000e0f00720b */ /* 0x000fc60003f3d200 */
        /* <DEDUP_REMOVED lines=14> */
.L_x_13109:
[----:B------:R-:W-:Y:S05]  /*08b0*/  BSYNC.RECONVERGENT B1 ;  /* 0x0000000000017941 */ /* 0x000fea0003800200 */
.L_x_13108:
[----:B-1----:R-:W-:Y:S01]  /*08c0*/  IADD3 R3, PT, PT, R5, 0x100, RZ ;  /* 0x0000010005037810 */ /* 0x002fe20007ffe0ff */
[----:B------:R-:W-:Y:S03]  /*08d0*/  BSSY.RECONVERGENT B1, `(.L_x_13112) ;  /* 0x0000030000017945 */ /* 0x000fe60003800200 */
        /* <DEDUP_REMOVED lines=18> */
[----:B------:R-:W-:-:S07]  /*0a00*/  IMAD.MOV.U32 R2, RZ, RZ, R0 ;  /* 0x000000ffff027224 */ /* 0x000fce00078e0000 */
.L_x_13115:
[----:B------:R-:W-:Y:S05]  /*0a10*/  BSYNC.RECONVERGENT B2 ;  /* 0x0000000000027941 */ /* 0x000fea0003800200 */
.L_x_13114:
[----:B------:R-:W-:Y:S01]  /*0a20*/  MOV R3, 0x3b33710b ;  /* 0x3b33710b00037802 */ /* 0x000fe20000000f00 */
        /* <DEDUP_REMOVED lines=26> */
.L_x_13113:
[----:B------:R-:W-:Y:S05]  /*0bd0*/  BSYNC.RECONVERGENT B1 ;  /* 0x0000000000017941 */ /* 0x000fea0003800200 */
.L_x_13112:
        /* <DEDUP_REMOVED lines=21> */
.L_x_13119:
[----:B------:R-:W-:Y:S05]  /*0d30*/  BSYNC.RECONVERGENT B2 ;  /* 0x0000000000027941 */ /* 0x000fea0003800200 */
.L_x_13118:
        /* <DEDUP_REMOVED lines=24> */
[----:B------:R-:W-:-:S07]  /*0ec0*/  FSEL R9, R2, R9, P0 ;  /* 0x0000000902097208 */ /* 0x000fce0000000000 */
.L_x_13117:
[----:B------:R-:W-:Y:S05]  /*0ed0*/  BSYNC.RECONVERGENT B1 ;  /* 0x0000000000017941 */ /* 0x000fea0003800200 */
.L_x_13116:
[----:B------:R-:W-:Y:S01]  /*0ee0*/  ISETP.GE.AND P0, PT, R5, R6, PT ;  /* 0x000000060500720c */ /* 0x000fe20003f06270 */
[----:B------:R-:W-:Y:S04]  /*0ef0*/  BSSY.RECONVERGENT B0, `(.L_x_13120) ;  /* 0x0000017000007945 */ /* 0x000fe80003800200 */
[----:B------:R-:W-:Y:S08]  /*0f00*/  BSSY.RELIABLE B1, `(.L_x_13121) ;  /* 0x000000f000017945 */ /* 0x000ff00003800100 */
[----:B------:R-:W-:Y:S05]  /*0f10*/  @P0 BRA `(.L_x_13122) ;  /* 0x0000000000340947 */ /* 0x000fea0003800000 */
[----:B------:R-:W0:Y:S01]  /*0f20*/  LDC.64 R2, c[0x0][0x390] ;  /* 0x0000e400ff027b82 */ /* 0x000e220000000a00 */
[----:B------:R-:W-:-:S04]  /*0f30*/  IMAD R5, R8, 0x200, R5 ;  /* 0x0000020008057824 */ /* 0x000fc800078e0205 */
[----:B0-----:R-:W-:Y:S01]  /*0f40*/  IMAD.WIDE.U32 R2, R5, 0x4, R2 ;  /* 0x0000000405027825 */ /* 0x001fe200078e0002 */
[----:B------:R-:W-:-:S04]  /*0f50*/  MOV R5, R13 ;  /* 0x0000000d00057202 */ /* 0x000fc80000000f00 */
[----:B-----5:R0:W-:Y:S01]  /*0f60*/  STG.E desc[UR4][R2.64], R12 ;  /* 0x0000000c02007986 */ /* 0x0201e2000c101904 */
[----:B------:R-:W-:-:S13]  /*0f70*/  ISETP.GE.AND P0, PT, R5, R6, PT ;  /* 0x000000060500720c */ /* 0x000fda0003f06270 */
[----:B------:R-:W-:Y:S05]  /*0f80*/  @P0 BREAK.RELIABLE B1 ;  /* 0x0000000000010942 */ /* 0x000fea0003800100 */
[----:B0-----:R-:W-:Y:S05]  /*0f90*/  @P0 BRA `(.L_x_13123) ;  /* 0x0000000000300947 */ /* 0x001fea0003800000 */
[----:B------:R-:W0:Y:S01]  /*0fa0*/  LDC.64 R2, c[0x0][0x390] ;  /* 0x0000e400ff027b82 */ /* 0x000e220000000a00 */
[----:B------:R-:W-:Y:S01]  /*0fb0*/  IMAD R7, R8, 0x200, R5 ;  /* 0x0000020008077824 */ /* 0x000fe200078e0205 */
[----:B------:R-:W-:-:S03]  /*0fc0*/  IADD3 R5, PT, PT, R5, 0x80, RZ ;  /* 0x0000008005057810 */ /* 0x000fc60007ffe0ff */
[----:B0-----:R-:W-:-:S05]  /*0fd0*/  IMAD.WIDE.U32 R2, R7, 0x4, R2 ;  /* 0x0000000407027825 */ /* 0x001fca00078e0002 */
[----:B------:R0:W-:Y:S02]  /*0fe0*/  STG.E desc[UR4][R2.64], R14 ;  /* 0x0000000e02007986 */ /* 0x0001e4000c101904 */
.L_x_13122:
[----:B------:R-:W-:Y:S05]  /*0ff0*/  BSYNC.RELIABLE B1 ;  /* 0x0000000000017941 */ /* 0x000fea0003800100 */
.L_x_13121:
[----:B------:R-:W-:-:S13]  /*1000*/  ISETP.GE.AND P0, PT, R5, R6, PT ;  /* 0x000000060500720c */ /* 0x000fda0003f06270 */
[----:B0-----:R-:W0:Y:S01]  /*1010*/  @!P0 LDC.64 R2, c[0x0][0x390] ;  /* 0x0000e400ff028b82 */ /* 0x001e220000000a00 */
[----:B------:R-:W-:Y:S01]  /*1020*/  @!P0 IMAD R7, R8, 0x200, R5 ;  /* 0x0000020008078824 */ /* 0x000fe200078e0205 */
[----:B------:R-:W-:-:S03]  /*1030*/  @!P0 IADD3 R5, PT, PT, R5, 0x80, RZ ;  /* 0x0000008005058810 */ /* 0x000fc60007ffe0ff */
[----:B0-----:R-:W-:-:S05]  /*1040*/  @!P0 IMAD.WIDE.U32 R2, R7, 0x4, R2 ;  /* 0x0000000407028825 */ /* 0x001fca00078e0002 */
[----:B-----5:R0:W-:Y:S02]  /*1050*/  @!P0 STG.E desc[UR4][R2.64], R10 ;  /* 0x0000000a02008986 */ /* 0x0201e4000c101904 */
.L_x_13123:
[----:B------:R-:W-:Y:S05]  /*1060*/  BSYNC.RECONVERGENT B0 ;  /* 0x0000000000007941 */ /* 0x000fea0003800200 */
.L_x_13120:
[----:B------:R-:W-:Y:S05]  /*1070*/  WARPSYNC.ALL ;  /* 0x0000000000007948 */ /* 0x000fea0003800000 */
[----:B------:R-:W-:-:S13]  /*1080*/  ISETP.GE.AND P0, PT, R5, R6, PT ;  /* 0x000000060500720c */ /* 0x000fda0003f06270 */
[----:B------:R-:W-:Y:S05]  /*1090*/  @P0 EXIT ;  /* 0x000000000000094d */ /* 0x000fea0003800000 */
[----:B0-----:R-:W0:Y:S01]  /*10a0*/  LDC.64 R2, c[0x0][0x390] ;  /* 0x0000e400ff027b82 */ /* 0x001e220000000a00 */
[----:B------:R-:W-:-:S04]  /*10b0*/  IMAD R5, R8, 0x200, R5 ;  /* 0x0000020008057824 */ /* 0x000fc800078e0205 */
[----:B0-----:R-:W-:-:S05]  /*10c0*/  IMAD.WIDE.U32 R2, R5, 0x4, R2 ;  /* 0x0000000405027825 */ /* 0x001fca00078e0002 */
[----:B------:R-:W-:Y:S01]  /*10d0*/  STG.E desc[UR4][R2.64], R9 ;  /* 0x0000000902007986 */ /* 0x000fe2000c101904 */
[----:B------:R-:W-:Y:S05]  /*10e0*/  EXIT ;  /* 0x000000000000794d */ /* 0x000fea0003800000 */
        .weak           $__internal_45_$__cuda_sm3x_div_rn_ftz_f32_slowpath
        .type           $__internal_45_$__cuda_sm3x_div_rn_ftz_f32_slowpath,@function
        .size           $__internal_45_$__cuda_sm3x_div_rn_ftz_f32_slowpath,(.L_x_16792 - $__internal_45_$__cuda_sm3x_div_rn_ftz_f32_slowpath)
$__internal_45_$__cuda_sm3x_div_rn_ftz_f32_slowpath:
        /* <DEDUP_REMOVED lines=33> */
.L_x_13126:
[----:B------:R-:W-:Y:S05]  /*1300*/  BSYNC.RELIABLE B3 ;  /* 0x0000000000037941 */ /* 0x000fea0003800100 */
.L_x_13125:
        /* <DEDUP_REMOVED lines=27> */
.L_x_13132:
[----:B------:R-:W-:-:S07]  /*14c0*/  LEA R0, R3, R19, 0x17 ;  /* 0x0000001303007211 */ /* 0x000fce00078eb8ff */
.L_x_13133:
[----:B------:R-:W-:Y:S05]  /*14d0*/  BSYNC.RECONVERGENT B3 ;  /* 0x0000000000037941 */ /* 0x000fea0003800200 */
.L_x_13131:
[----:B------:R-:W-:Y:S05]  /*14e0*/  BRA `(.L_x_13134) ;  /* 0x0000000000207947 */ /* 0x000fea0003800000 */
.L_x_13130:
[----:B------:R-:W-:-:S04]  /*14f0*/  LOP3.LUT R0, R17, 0x80000000, R0, 0x48, !PT ;  /* 0x8000000011007812 */ /* 0x000fc800078e4800 */
[----:B------:R-:W-:Y:S01]  /*1500*/  LOP3.LUT R0, R0, 0x7f800000, RZ, 0xfc, !PT ;  /* 0x7f80000000007812 */ /* 0x000fe200078efcff */
[----:B------:R-:W-:Y:S06]  /*1510*/  BRA `(.L_x_13134) ;  /* 0x0000000000147947 */ /* 0x000fec0003800000 */
.L_x_13129:
[----:B------:R-:W-:Y:S01]  /*1520*/  LOP3.LUT R0, R17, 0x80000000, R0, 0x48, !PT ;  /* 0x8000000011007812 */ /* 0x000fe200078e4800 */
[----:B------:R-:W-:Y:S06]  /*1530*/  BRA `(.L_x_13134) ;  /* 0x00000000000c7947 */ /* 0x000fec0003800000 */
.L_x_13128:
[----:B------:R-:W0:Y:S01]  /*1540*/  MUFU.RSQ R0, -QNAN ;  /* 0xffc0000000007908 */ /* 0x000e220000001400 */
[----:B------:R-:W-:Y:S05]  /*1550*/  BRA `(.L_x_13134) ;  /* 0x0000000000047947 */ /* 0x000fea0003800000 */
.L_x_13127:
[----:B------:R-:W-:-:S07]  /*1560*/  FADD.FTZ R0, R0, R17 ;  /* 0x0000001100007221 */ /* 0x000fce0000010000 */
.L_x_13134:
[----:B------:R-:W-:Y:S05]  /*1570*/  BSYNC.RECONVERGENT B0 ;  /* 0x0000000000007941 */ /* 0x000fea0003800200 */
.L_x_13124:
[----:B------:R-:W-:-:S04]  /*1580*/  HFMA2 R3, -RZ, RZ, 0, 0 ;  /* 0x00000000ff037431 */ /* 0x000fc800000001ff */
[----:B0-----:R-:W-:Y:S05]  /*1590*/  RET.REL.NODEC R2 `(_ZN2at6native27unrolled_elementwise_kernelINS0_13BUnaryFunctorIfffZZZNS0_17atan2_kernel_cudaERNS_18TensorIteratorBaseEENKUlvE_clEvENKUlvE0_clEvEUlffE_EESt5arrayIPcLm2EELi4E23TrivialOffsetCalculatorILi1EjESD_NS0_6memory15LoadWithoutCastENSE_16StoreWithoutCastEEEviT_T0_T2_T3_T4_T5_) ;  /* 0xffffffe802987950 */ /* 0x001fea0003c3ffff */
.L_x_13135:
        /* <DEDUP_REMOVED lines=14> */
.L_x_16792:


//--------------------- .text._ZN2at6native29vectorized_elementwise_kernelILi2ENS0_13BUnaryFunctorIfffZZZNS0_17atan2_kernel_cudaERNS_18TensorIteratorBaseEENKUlvE_clEvENKUlvE0_clEvEUlffE_EESt5arrayIPcLm2EEEEviT0_T1_ --------------------------
	.section	.text._ZN2at6native29vectorized_elementwise_kernelILi2ENS0_13BUnaryFunctorIfffZZZNS0_17atan2_kernel_cudaERNS_18TensorIteratorBaseEENKUlvE_clEvENKUlvE0_clEvEUlffE_EESt5arrayIPcLm2EEEEviT0_T1_,"ax",@progbits
	.align	128
        .global         _ZN2at6native29vectorized_elementwise_kernelILi2ENS0_13BUnaryFunctorIfffZZZNS0_17atan2_kernel_cudaERNS_18TensorIteratorBaseEENKUlvE_clEvENKUlvE0_clEvEUlffE_EESt5arrayIPcLm2EEEEviT0_T1_
        .type           _ZN2at6native29vectorized_elementwise_kernelILi2ENS0_13BUnaryFunctorIfffZZZNS0_17atan2_kernel_cudaERNS_18TensorIteratorBaseEENKUlvE_clEvENKUlvE0_clEvEUlffE_EESt5arrayIPcLm2EEEEviT0_T1_,@function
        .size           _ZN2at6native29vectorized_elementwise_kernelILi2ENS0_13BUnaryFunctorIfffZZZNS0_17atan2_kernel_cudaERNS_18TensorIteratorBaseEENKUlvE_clEvENKUlvE0_clEvEUlffE_EESt5arrayIPcLm2EEEEviT0_T1_,(.L_x_16793 - _ZN2at6native29vectorized_elementwise_kernelILi2ENS0_13BUnaryFunctorIfffZZZNS0_17atan2_kernel_cudaERNS_18TensorIteratorBaseEENKUlvE_clEvENKUlvE0_clEvEUlffE_EESt5arrayIPcLm2EEEEviT0_T1_)
        .other          _ZN2at6native29vectorized_elementwise_kernelILi2ENS0_13BUnaryFunctorIfffZZZNS0_17atan2_kernel_cudaERNS_18TensorIteratorBaseEENKUlvE_clEvENKUlvE0_clEvEUlffE_EESt5arrayIPcLm2EEEEviT0_T1_,@"STO_CUDA_ENTRY STV_DEFAULT"
_ZN2at6native29vectorized_elementwise_kernelILi2ENS0_13BUnaryFunctorIfffZZZNS0_17atan2_kernel_cudaERNS_18TensorIteratorBaseEENKUlvE_clEvENKUlvE0_clEvEUlffE_EESt5arrayIPcLm2EEEEviT0_T1_:
.text._ZN2at6native29vectorized_elementwise_kernelILi2ENS0_13BUnaryFunctorIfffZZZNS0_17atan2_kernel_cudaERNS_18TensorIteratorBaseEENKUlvE_clEvENKUlvE0_clEvEUlffE_EESt5arrayIPcLm2EEEEviT0_T1_:
        /* <DEDUP_REMOVED lines=9> */
[----:B------:R-:W-:Y:S02]  /*0090*/  IMAD.MOV.U32 R3, RZ, RZ, RZ ;  /* 0x000000ffff037224 */ /* 0x000fe400078e00ff */
[----:B------:R-:W-:Y:S01]  /*00a0*/  HFMA2 R14, -RZ, RZ, 0, 0 ;  /* 0x00000000ff0e7431 */ /* 0x000fe200000001ff */
[----:B------:R-:W1:Y:S01]  /*00b0*/  LDCU UR6, c[0x0][0x388] ;  /* 0x00007100ff0677ac */ /* 0x000e620008000800 */
        /* <DEDUP_REMOVED lines=8> */
[----:B------:R-:W2:Y:S04]  /*0140*/  @!P5 LDC.64 R18, c[0x0][0x398] ;  /* 0x0000e600ff12db82 */ /* 0x000ea80000000a00 */
[----:B------:R-:W-:Y:S01]  /*0150*/  ISETP.GE.U32.AND P4, PT, R25, R24, PT ;  /* 0x000000181900720c */ /* 0x000fe20003f86070 */
[----:B0-----:R-:W-:-:S05]  /*0160*/  @!P6 IMAD.WIDE.U32 R8, R5, 0x4, R8 ;  /* 0x000000040508e825 */ /* 0x001fca00078e0008 */
[----:B------:R0:W5:Y:S07]  /*0170*/  @!P6 LDG.E R3, desc[UR4][R8.64] ;  /* 0x000000040803e981 */ /* 0x00016e000c1e1900 */
[----:B------:R-:W-:Y:S01]  /*0180*/  @!P4 IADD3 R13, PT, PT, R2, R25, RZ ;  /* 0x00000019020dc210 */ /* 0x000fe20007ffe0ff */
[----:B------:R-:W-:Y:S01]  /*0190*/  HFMA2 R10, -RZ, RZ, 0, 0 ;  /* 0x00000000ff0a7431 */ /* 0x000fe200000001ff */
[----:B------:R-:W-:Y:S01]  /*01a0*/  @!P4 IADD3 R25, PT, PT, R25, 0x80, RZ ;  /* 0x000000801919c810 */ /* 0x000fe20007ffe0ff */
[----:B------:R-:W3:Y:S03]  /*01b0*/  @!P4 LDC.64 R4, c[0x0][0x398] ;  /* 0x0000e600ff04cb82 */ /* 0x000ee60000000a00 */
[----:B------:R-:W-:-:S13]  /*01c0*/  ISETP.GE.U32.AND P3, PT, R25, R24, PT ;  /* 0x000000181900720c */ /* 0x000fda0003f66070 */
[----:B------:R-:W-:Y:S01]  /*01d0*/  @!P3 IADD3 R0, PT, PT, R2, R25, RZ ;  /* 0x000000190200b210 */ /* 0x000fe20007ffe0ff */
[----:B--2---:R-:W-:Y:S01]  /*01e0*/  @!P5 IMAD.WIDE.U32 R18, R6, 0x4, R18 ;  /* 0x000000040612d825 */ /* 0x004fe200078e0012 */
[----:B------:R-:W-:Y:S01]  /*01f0*/  @!P3 IADD3 R25, PT, PT, R25, 0x80, RZ ;  /* 0x000000801919b810 */ /* 0x000fe20007ffe0ff */
[----:B------:R-:W2:Y:S03]  /*0200*/  @!P3 LDC.64 R16, c[0x0][0x398] ;  /* 0x0000e600ff10bb82 */ /* 0x000ea60000000a00 */
[----:B------:R-:W-:Y:S01]  /*0210*/  ISETP.GE.U32.AND P2, PT, R25, R24, PT ;  /* 0x000000181900720c */ /* 0x000fe20003f46070 */
[----:B------:R4:W5:-:S12]  /*0220*/  @!P5 LDG.E R14, desc[UR4][R18.64] ;  /* 0x00000004120ed981 */ /* 0x000958000c1e1900 */
[----:B------:R-:W-:Y:S01]  /*0230*/  @!P2 IMAD.IADD R15, R2, 0x1, R25 ;  /* 0x00000001020fa824 */ /* 0x000fe200078e0219 */
[----:B------:R-:W-:Y:S01]  /*0240*/  @!P2 IADD3 R25, PT, PT, R25, 0x80, RZ ;  /* 0x000000801919a810 */ /* 0x000fe20007ffe0ff */
[----:B0-----:R-:W0:Y:S03]  /*0250*/  @!P2 LDC.64 R8, c[0x0][0x398] ;  /* 0x0000e600ff08ab82 */ /* 0x001e260000000a00 */
[----:B------:R-:W-:-:S13]  /*0260*/  ISETP.GE.U32.AND P1, PT, R25, R24, PT ;  /* 0x000000181900720c */ /* 0x000fda0003f26070 */
[----:B------:R-:W-:Y:S01]  /*0270*/  @!P1 IADD3 R11, PT, PT, R2, R25, RZ ;  /* 0x00000019020b9210 */ /* 0x000fe20007ffe0ff */
[----:B------:R-:W1:Y:S01]  /*0280*/  @!P1 LDC.64 R20, c[0x0][0x398] ;  /* 0x0000e600ff149b82 */ /* 0x000e620000000a00 */
[----:B------:R-:W-:-:S04]  /*0290*/  @!P1 IADD3 R25, PT, PT, R25, 0x80, RZ ;  /* 0x0000008019199810 */ /* 0x000fc80007ffe0ff */
[----:B------:R-:W-:-:S13]  /*02a0*/  ISETP.GE.U32.AND P0, PT, R25, R24, PT ;  /* 0x000000181900720c */ /* 0x000fda0003f06070 */
[----:B------:R-:W-:Y:S01]  /*02b0*/  @!P0 IADD3 R7, PT, PT, R2, R25, RZ ;  /* 0x0000001902078210 */ /* 0x000fe20007ffe0ff */
[----:B0-----:R-:W-:Y:S01]  /*02c0*/  @!P2 IMAD.WIDE.U32 R8, R15, 0x4, R8 ;  /* 0x000000040f08a825 */ /* 0x001fe200078e0008 */
[----:B------:R-:W-:Y:S01]  /*02d0*/  @!P0 IADD3 R25, PT, PT, R25, 0x80, RZ ;  /* 0x0000008019198810 */ /* 0x000fe20007ffe0ff */
[----:B------:R-:W0:Y:S03]  /*02e0*/  @!P0 LDC.64 R26, c[0x0][0x398] ;  /* 0x0000e600ff1a8b82 */ /* 0x000e260000000a00 */
[----:B------:R-:W-:-:S13]  /*02f0*/  ISETP.GE.U32.AND P6, PT, R25, R24, PT ;  /* 0x000000181900720c */ /* 0x000fda0003fc6070 */
[----:B------:R-:W3:Y:S01]  /*0300*/  @!P6 LDC.64 R28, c[0x0][0x398] ;  /* 0x0000e600ff1ceb82 */ /* 0x000ee20000000a00 */
[----:B------:R-:W-:Y:S01]  /*0310*/  @!P6 IADD3 R25, PT, PT, R2, R25, RZ ;  /* 0x000000190219e210 */ /* 0x000fe20007ffe0ff */
[----:B-1----:R-:W-:Y:S01]  /*0320*/  @!P1 IMAD.WIDE.U32 R20, R11, 0x4, R20 ;  /* 0x000000040b149825 */ /* 0x002fe200078e0014 */
[----:B------:R-:W-:Y:S02]  /*0330*/  MOV R6, RZ ;  /* 0x000000ff00067202 */ /* 0x000fe40000000f00 */
[----:B----4-:R-:W-:Y:S02]  /*0340*/  MOV R19, RZ ;  /* 0x000000ff00137202 */ /* 0x010fe40000000f00 */
[----:B------:R-:W5:Y:S04]  /*0350*/  @!P1 LDG.E R10, desc[UR4][R20.64] ;  /* 0x00000004140a9981 */ /* 0x000f68000c1e1900 */
[----:B------:R-:W5:Y:S01]  /*0360*/  @!P2 LDG.E R6, desc[UR4][R8.64] ;  /* 0x000000040806a981 */ /* 0x000f62000c1e1900 */
[----:B---3--:R-:W-:-:S05]  /*0370*/  @!P6 IMAD.WIDE.U32 R28, R25, 0x4, R28 ;  /* 0x00000004191ce825 */ /* 0x008fca00078e001c */
[----:B------:R-:W5:Y:S01]  /*0380*/  @!P6 LDG.E R19, desc[UR4][R28.64] ;  /* 0x000000041c13e981 */ /* 0x000f62000c1e1900 */
[----:B------:R-:W-:Y:S01]  /*0390*/  @!P4 IMAD.WIDE.U32 R4, R13, 0x4, R4 ;  /* 0x000000040d04c825 */ /* 0x000fe200078e0004 */
[----:B------:R-:W-:-:S03]  /*03a0*/  CS2R R12, SRZ ;  /* 0x00000000000c7805 */ /* 0x000fc6000001ff00 */
[----:B0-----:R-:W-:-:S03]  /*03b0*/  @!P0 IMAD.WIDE.U32 R26, R7, 0x4, R26 ;  /* 0x00000004071a8825 */ /* 0x001fc600078e001a */
[----:B------:R0:W5:Y:S04]  /*03c0*/  @!P4 LDG.E R13, desc[UR4][R4.64] ;  /* 0x00000004040dc981 */ /* 0x000168000c1e1900 */
[----:B------:R-:W5:Y:S01]  /*03d0*/  @!P0 LDG.E R12, desc[UR4][R26.64] ;  /* 0x000000041a0c8981 */ /* 0x000f62000c1e1900 */
[----:B------:R-:W-:Y:S01]  /*03e0*/  ISETP.GE.U32.AND P0, PT, R23, R24, PT ;  /* 0x000000181700720c */ /* 0x000fe20003f06070 */
[----:B--2---:R-:W-:Y:S01]  /*03f0*/  @!P3 IMAD.WIDE.U32 R16, R0, 0x4, R16 ;  /* 0x000000040010b825 */ /* 0x004fe200078e0010 */
[----:B------:R-:W-:-:S03]  /*0400*/  MOV R7, UR6 ;  /* 0x0000000600077c02 */ /* 0x000fc60008000f00 */
[----:B0-----:R-:W-:Y:S02]  /*0410*/  IMAD.MOV.U32 R5, RZ, RZ, RZ ;  /* 0x000000ffff057224 */ /* 0x001fe400078e00ff */
[----:B------:R-:W-:Y:S01]  /*0420*/  IMAD.MOV.U32 R0, RZ, RZ, 0x4016cbe4 ;  /* 0x4016cbe4ff007424 */ /* 0x000fe200078e00ff */
[----:B------:R-:W-:Y:S03]  /*0430*/  BSSY.RECONVERGENT B2, `(.L_x_13137) ;  /* 0x0000033000027945 */ /* 0x000fe60003800200 */
[----:B------:R0:W5:Y:S01]  /*0440*/  @!P3 LDG.E R5, desc[UR4][R16.64] ;  /* 0x000000041005b981 */ /* 0x000162000c1e1900 */
[C---:B------:R-:W-:Y:S01]  /*0450*/  ISETP.GE.AND P3, PT, R7.reuse, RZ, PT ;  /* 0x000000ff0700720c */ /* 0x040fe20003f66270 */
[----:B------:R-:W-:-:S03]  /*0460*/  FADD.FTZ R18, |R7|, -RZ ;  /* 0x800000ff07127221 */ /* 0x000fc60000010200 */
[----:B0-----:R-:W-:Y:S02]  /*0470*/  FSEL R17, R0, 0.78539818525314331055, !P3 ;  /* 0x3f490fdb00117808 */ /* 0x001fe40005800000 */
[----:B------:R-:W-:Y:S01]  /*0480*/  FSEL R16, RZ, 3.1415927410125732422, P3 ;  /* 0x40490fdbff107808 */ /* 0x000fe20001800000 */
[----:B------:R-:W-:Y:S06]  /*0490*/  @P0 BRA `(.L_x_13138) ;  /* 0x0000000000b00947 */ /* 0x000fec0003800000 */
[C---:B-----5:R-:W-:Y:S01]  /*04a0*/  FADD.FTZ R21, |R3|.reuse, -RZ ;  /* 0x800000ff03157221 */ /* 0x060fe20000010200 */
        /* <DEDUP_REMOVED lines=14> */
[----:B------:R-:W-:Y:S05]  /*0590*/  CALL.REL.NOINC `($__internal_46_$__cuda_sm3x_div_rn_ftz_f32_slowpath) ;  /* 0x00000030008c7944 */ /* 0x000fea0003c00000 */
.L_x_13140:
[----:B------:R-:W-:Y:S05]  /*05a0*/  BSYNC.RECONVERGENT B3 ;  /* 0x0000000000037941 */ /* 0x000fea0003800200 */
.L_x_13139:
[----:B------:R-:W-:Y:S02]  /*05b0*/  HFMA2 R7, -RZ, RZ, 0.89990234375, 10328 ;  /* 0x3b33710bff077431 */ /* 0x000fe400000001ff */
[----:B------:R-:W-:Y:S01]  /*05c0*/  FMUL.FTZ R4, R0, R0 ;  /* 0x0000000000047220 */ /* 0x000fe20000410000 */
[----:B------:R-:W0:Y:S01]  /*05d0*/  LDCU UR6, c[0x0][0x388] ;  /* 0x00007100ff0677ac */ /* 0x000e220008000800 */
[----:B------:R-:W-:Y:S02]  /*05e0*/  MOV R9, 0x3f6ee581 ;  /* 0x3f6ee58100097802 */ /* 0x000fe40000000f00 */
[----:B------:R-:W-:Y:S01]  /*05f0*/  FFMA.FTZ R7, R4, R7, -0.015681877732276916504 ;  /* 0xbc80774804077423 */ /* 0x000fe20000010007 */
[----:B------:R-:W-:-:S03]  /*0600*/  FSETP.NEU.FTZ.AND P0, PT, R15, RZ, PT ;  /* 0x000000ff0f00720b */ /* 0x000fc60003f1d000 */
        /* <DEDUP_REMOVED lines=20> */
[----:B------:R-:W-:-:S07]  /*0750*/  FSEL R15, R15, R0, P0 ;  /* 0x000000000f0f7208 */ /* 0x000fce0000000000 */
.L_x_13138:
[----:B------:R-:W-:Y:S05]  /*0760*/  BSYNC.RECONVERGENT B2 ;  /* 0x0000000000027941 */ /* 0x000fea0003800200 */
.L_x_13137:
[----:B-----5:R-:W-:Y:S01]  /*0770*/  VIADD R3, R23, 0x80 ;  /* 0x0000008017037836 */ /* 0x020fe20000000000 */
[----:B------:R-:W-:Y:S04]  /*0780*/  BSSY.RECONVERGENT B2, `(.L_x_13141) ;  /* 0x0000030000027945 */ /* 0x000fe80003800200 */
[----:B------:R-:W-:-:S13]  /*0790*/  ISETP.GE.U32.AND P0, PT, R3, R24, PT ;  /* 0x000000180300720c */ /* 0x000fda0003f06070 */
[----:B------:R-:W-:Y:S05]  /*07a0*/  @P0 BRA `(.L_x_13142) ;  /* 0x0000000000b40947 */ /* 0x000fea0003800000 */
[C---:B------:R-:W-:Y:S01]  /*07b0*/  FADD.FTZ R21, |R14|.reuse, -RZ ;  /* 0x800000ff0e157221 */ /* 0x040fe20000010200 */
        /* <DEDUP_REMOVED lines=16> */
.L_x_13144:
[----:B------:R-:W-:Y:S05]  /*08c0*/  BSYNC.RECONVERGENT B3 ;  /* 0x0000000000037941 */ /* 0x000fea0003800200 */
.L_x_13143:
        /* <DEDUP_REMOVED lines=27> */
.L_x_13142:
[----:B------:R-:W-:Y:S05]  /*0a80*/  BSYNC.RECONVERGENT B2 ;  /* 0x0000000000027941 */ /* 0x000fea0003800200 */
.L_x_13141:
[----:B------:R-:W-:Y:S01]  /*0a90*/  IADD3 R9, PT, PT, R23, 0x100, RZ ;  /* 0x0000010017097810 */ /* 0x000fe20007ffe0ff */
[----:B------:R-:W-:Y:S03]  /*0aa0*/  BSSY.RECONVERGENT B2, `(.L_x_13145) ;  /* 0x0000030000027945 */ /* 0x000fe60003800200 */
        /* <DEDUP_REMOVED lines=18> */
[----:B------:R-:W-:Y:S05]  /*0bd0*/  CALL.REL.NOINC `($__internal_46_$__cuda_sm3x_div_rn_ftz_f32_slowpath) ;  /* 0x0000002800fc7944 */ /* 0x000fea0003c00000 */
.L_x_13148:
[----:B------:R-:W-:Y:S05]  /*0be0*/  BSYNC.RECONVERGENT B3 ;  /* 0x0000000000037941 */ /* 0x000fea0003800200 */
.L_x_13147:
        /* <DEDUP_REMOVED lines=27> */
.L_x_13146:
[----:B------:R-:W-:Y:S05]  /*0da0*/  BSYNC.RECONVERGENT B2 ;  /* 0x0000000000027941 */ /* 0x000fea0003800200 */
.L_x_13145:
        /* <DEDUP_REMOVED lines=21> */
.L_x_13152:
[----:B------:R-:W-:Y:S05]  /*0f00*/  BSYNC.RECONVERGENT B3 ;  /* 0x0000000000037941 */ /* 0x000fea0003800200 */
.L_x_13151:
        /* <DEDUP_REMOVED lines=27> */
.L_x_13150:
[----:B------:R-:W-:Y:S05]  /*10c0*/  BSYNC.RECONVERGENT B2 ;  /* 0x0000000000027941 */ /* 0x000fea0003800200 */
.L_x_13149:
        /* <DEDUP_REMOVED lines=21> */
.L_x_13156:
[----:B------:R-:W-:Y:S05]  /*1220*/  BSYNC.RECONVERGENT B3 ;  /* 0x0000000000037941 */ /* 0x000fea0003800200 */
.L_x_13155:
        /* <DEDUP_REMOVED lines=27> */
.L_x_13154:
[----:B------:R-:W-:Y:S05]  /*13e0*/  BSYNC.RECONVERGENT B2 ;  /* 0x0000000000027941 */ /* 0x000fea0003800200 */
.L_x_13153:
        /* <DEDUP_REMOVED lines=21> */
.L_x_13160:
[----:B------:R-:W-:Y:S05]  /*1540*/  BSYNC.RECONVERGENT B3 ;  /* 0x0000000000037941 */ /* 0x000fea0003800200 */
.L_x_13159:
        /* <DEDUP_REMOVED lines=27> */
.L_x_13158:
[----:B------:R-:W-:Y:S05]  /*1700*/  BSYNC.RECONVERGENT B2 ;  /* 0x0000000000027941 */ /* 0x000fea0003800200 */
.L_x_13157:
        /* <DEDUP_REMOVED lines=21> */
.L_x_13164:
[----:B------:R-:W-:Y:S05]  /*1860*/  BSYNC.RECONVERGENT B3 ;  /* 0x0000000000037941 */ /* 0x000fea0003800200 */
.L_x_13163:
        /* <DEDUP_REMOVED lines=27> */
.L_x_13162:
[----:B------:R-:W-:Y:S05]  /*1a20*/  BSYNC.RECONVERGENT B2 ;  /* 0x0000000000027941 */ /* 0x000fea0003800200 */
.L_x_13161:
[----:B------:R-:W-:Y:S01]  /*1a30*/  VIADD R9, R23, 0x380 ;  /* 0x0000038017097836 */ /* 0x000fe20000000000 */
        /* <DEDUP_REMOVED lines=20> */
.L_x_13168:
[----:B------:R-:W-:Y:S05]  /*1b80*/  BSYNC.RECONVERGENT B3 ;  /* 0x0000000000037941 */ /* 0x000fea0003800200 */
.L_x_13167:
        /* <DEDUP_REMOVED lines=25> */
.L_x_13166:
[----:B------:R-:W-:Y:S05]  /*1d20*/  BSYNC.RECONVERGENT B2 ;  /* 0x0000000000027941 */ /* 0x000fea0003800200 */
.L_x_13165:
        /* <DEDUP_REMOVED lines=9> */
[----:B------:R0:W-:Y:S07]  /*1dc0*/  STG.E desc[UR4][R8.64], R15 ;  /* 0x0000000f08007986 */ /* 0x0001ee000c101904 */
[----:B------:R-:W-:Y:S05]  /*1dd0*/  @P0 BRA `(.L_x_13172) ;  /* 0x0000000000300947 */ /* 0x000fea0003800000 */
[----:B0-----:R-:W0:Y:S01]  /*1de0*/  LDC.64 R8, c[0x0][0x390] ;  /* 0x0000e400ff087b82 */ /* 0x001e220000000a00 */
[----:B------:R-:W-:Y:S01]  /*1df0*/  IMAD.IADD R3, R2, 0x1, R23 ;  /* 0x0000000102037824 */ /* 0x000fe200078e0217 */
[----:B------:R-:W-:-:S03]  /*1e00*/  IADD3 R23, PT, PT, R23, 0x80, RZ ;  /* 0x0000008017177810 */ /* 0x000fc60007ffe0ff */
[----:B0-----:R-:W-:-:S05]  /*1e10*/  IMAD.WIDE.U32 R8, R3, 0x4, R8 ;  /* 0x0000000403087825 */ /* 0x001fca00078e0008 */
[----:B------:R0:W-:Y:S02]  /*1e20*/  STG.E desc[UR4][R8.64], R14 ;  /* 0x0000000e08007986 */ /* 0x0001e4000c101904 */
.L_x_13171:
[----:B------:R-:W-:-:S13]  /*1e30*/  ISETP.GE.U32.AND P0, PT, R23, R24, PT ;  /* 0x000000181700720c */ /* 0x000fda0003f06070 */
[----:B------:R-:W-:Y:S05]  /*1e40*/  @P0 BRA `(.L_x_13173) ;  /* 0x0000000000300947 */ /* 0x000fea0003800000 */
[----:B0-----:R-:W0:Y:S01]  /*1e50*/  LDC.64 R8, c[0x0][0x390] ;  /* 0x0000e400ff087b82 */ /* 0x001e220000000a00 */
[----:B------:R-:W-:Y:S02]  /*1e60*/  IADD3 R3, PT, PT, R2, R23, RZ ;  /* 0x0000001702037210 */ /* 0x000fe40007ffe0ff */
[----:B------:R-:W-:-:S03]  /*1e70*/  IADD3 R23, PT, PT, R23, 0x80, RZ ;  /* 0x0000008017177810 */ /* 0x000fc60007ffe0ff */
[----:B0-----:R-:W-:-:S05]  /*1e80*/  IMAD.WIDE.U32 R8, R3, 0x4, R8 ;  /* 0x0000000403087825 */ /* 0x001fca00078e0008 */
[----:B------:R1:W-:Y:S02]  /*1e90*/  STG.E desc[UR4][R8.64], R13 ;  /* 0x0000000d08007986 */ /* 0x0003e4000c101904 */
.L_x_13172:
[----:B------:R-:W-:-:S13]  /*1ea0*/  ISETP.GE.U32.AND P0, PT, R23, R24, PT ;  /* 0x000000181700720c */ /* 0x000fda0003f06070 */
[----:B------:R-:W-:Y:S05]  /*1eb0*/  @P0 BRA `(.L_x_13174) ;  /* 0x0000000000300947 */ /* 0x000fea0003800000 */
[----:B01----:R-:W0:Y:S01]  /*1ec0*/  LDC.64 R8, c[0x0][0x390] ;  /* 0x0000e400ff087b82 */ /* 0x003e220000000a00 */
[----:B------:R-:W-:Y:S02]  /*1ed0*/  IADD3 R3, PT, PT, R2, R23, RZ ;  /* 0x0000001702037210 */ /* 0x000fe40007ffe0ff */
[----:B------:R-:W-:-:S03]  /*1ee0*/  IADD3 R23, PT, PT, R23, 0x80, RZ ;  /* 0x0000008017177810 */ /* 0x000fc60007ffe0ff */
[----:B0-----:R-:W-:-:S05]  /*1ef0*/  IMAD.WIDE.U32 R8, R3, 0x4, R8 ;  /* 0x0000000403087825 */ /* 0x001fca00078e0008 */
[----:B------:R1:W-:Y:S02]  /*1f00*/  STG.E desc[UR4][R8.64], R5 ;  /* 0x0000000508007986 */ /* 0x0003e4000c101904 */
.L_x_13173:
[----:B------:R-:W-:-:S13]  /*1f10*/  ISETP.GE.U32.AND P0, PT, R23, R24, PT ;  /* 0x000000181700720c */ /* 0x000fda0003f06070 */
[----:B------:R-:W-:Y:S05]  /*1f20*/  @P0 BRA `(.L_x_13175) ;  /* 0x0000000000340947 */ /* 0x000fea0003800000 */
[----:B-1----:R-:W1:Y:S01]  /*1f30*/  LDC.64 R4, c[0x0][0x390] ;  /* 0x0000e400ff047b82 */ /* 0x002e620000000a00 */
[----:B------:R-:W-:Y:S01]  /*1f40*/  IMAD.IADD R3, R2, 0x1, R23 ;  /* 0x0000000102037824 */ /* 0x000fe200078e0217 */
[----:B------:R-:W-:-:S03]  /*1f50*/  IADD3 R23, PT, PT, R23, 0x80, RZ ;  /* 0x0000008017177810 */ /* 0x000fc60007ffe0ff */
[----:B-1----:R-:W-:-:S05]  /*1f60*/  IMAD.WIDE.U32 R4, R3, 0x4, R4 ;  /* 0x0000000403047825 */ /* 0x002fca00078e0004 */
[----:B------:R2:W-:Y:S02]  /*1f70*/  STG.E desc[UR4][R4.64], R6 ;  /* 0x0000000604007986 */ /* 0x0005e4000c101904 */
.L_x_13174:
[----:B------:R-:W-:-:S13]  /*1f80*/  ISETP.GE.U32.AND P0, PT, R23, R24, PT ;  /* 0x000000181700720c */ /* 0x000fda0003f06070 */
[----:B------:R-:W-:Y:S05]  /*1f90*/  @P0 BREAK.RELIABLE B1 ;  /* 0x0000000000010942 */ /* 0x000fea0003800100 */
[----:B------:R-:W-:Y:S05]  /*1fa0*/  @P0 BRA `(.L_x_13176) ;  /* 0x0000000000300947 */ /* 0x000fea0003800000 */
[----:B--2---:R-:W2:Y:S01]  /*1fb0*/  LDC.64 R4, c[0x0][0x390] ;  /* 0x0000e400ff047b82 */ /* 0x004ea20000000a00 */
[----:B------:R-:W-:Y:S02]  /*1fc0*/  IADD3 R3, PT, PT, R2, R23, RZ ;  /* 0x0000001702037210 */ /* 0x000fe40007ffe0ff */
[----:B------:R-:W-:-:S03]  /*1fd0*/  IADD3 R23, PT, PT, R23, 0x80, RZ ;  /* 0x0000008017177810 */ /* 0x000fc60007ffe0ff */
[----:B--2---:R-:W-:-:S05]  /*1fe0*/  IMAD.WIDE.U32 R4, R3, 0x4, R4 ;  /* 0x0000000403047825 */ /* 0x004fca00078e0004 */
[----:B------:R2:W-:Y:S02]  /*1ff0*/  STG.E desc[UR4][R4.64], R10 ;  /* 0x0000000a04007986 */ /* 0x0005e4000c101904 */
.L_x_13175:
[----:B------:R-:W-:Y:S05]  /*2000*/  BSYNC.RELIABLE B1 ;  /* 0x0000000000017941 */ /* 0x000fea0003800100 */
.L_x_13170:
[----:B------:R-:W-:-:S13]  /*2010*/  ISETP.GE.U32.AND P0, PT, R23, R24, PT ;  /* 0x000000181700720c */ /* 0x000fda0003f06070 */
[----:B-12---:R-:W1:Y:S01]  /*2020*/  @!P0 LDC.64 R4, c[0x0][0x390] ;  /* 0x0000e400ff048b82 */ /* 0x006e620000000a00 */
[----:B------:R-:W-:Y:S02]  /*2030*/  @!P0 IADD3 R3, PT, PT, R2, R23, RZ ;  /* 0x0000001702038210 */ /* 0x000fe40007ffe0ff */
[----:B------:R-:W-:-:S03]  /*2040*/  @!P0 IADD3 R23, PT, PT, R23, 0x80, RZ ;  /* 0x0000008017178810 */ /* 0x000fc60007ffe0ff */
[----:B-1----:R-:W-:-:S05]  /*2050*/  @!P0 IMAD.WIDE.U32 R4, R3, 0x4, R4 ;  /* 0x0000000403048825 */ /* 0x002fca00078e0004 */
[----:B------:R3:W-:Y:S02]  /*2060*/  @!P0 STG.E desc[UR4][R4.64], R12 ;  /* 0x0000000c04008986 */ /* 0x0007e4000c101904 */
.L_x_13176:
[----:B------:R-:W-:Y:S05]  /*2070*/  BSYNC.RECONVERGENT B0 ;  /* 0x0000000000007941 */ /* 0x000fea0003800200 */
.L_x_13169:
[----:B------:R-:W-:Y:S05]  /*2080*/  WARPSYNC.ALL ;  /* 0x0000000000007948 */ /* 0x000fea0003800000 */
[----:B------:R-:W-:-:S13]  /*2090*/  ISETP.GE.U32.AND P0, PT, R23, R24, PT ;  /* 0x000000181700720c */ /* 0x000fda0003f06070 */
[----:B------:R-:W-:Y:S05]  /*20a0*/  @P0 EXIT ;  /* 0x000000000000094d */ /* 0x000fea0003800000 */
[----:B--23--:R-:W2:Y:S01]  /*20b0*/  LDC.64 R4, c[0x0][0x390] ;  /* 0x0000e400ff047b82 */ /* 0x00cea20000000a00 */
[----:B------:R-:W-:-:S04]  /*20c0*/  IMAD.IADD R3, R2, 0x1, R23 ;  /* 0x0000000102037824 */ /* 0x000fc800078e0217 */
[----:B--2---:R-:W-:-:S05]  /*20d0*/  IMAD.WIDE.U32 R2, R3, 0x4, R4 ;  /* 0x0000000403027825 */ /* 0x004fca00078e0004 */
[----:B------:R-:W-:Y:S01]  /*20e0*/  STG.E desc[UR4][R2.64], R0 ;  /* 0x0000000002007986 */ /* 0x000fe2000c101904 */
[----:B------:R-:W-:Y:S05]  /*20f0*/  EXIT ;  /* 0x000000000000794d */ /* 0x000fea0003800000 */
.L_x_13136:
[----:B------:R-:W0:Y:S01]  /*2100*/  S2R R3, SR_TID.X ;  /* 0x0000000000037919 */ /* 0x000e220000002100 */
[----:B------:R-:W1:Y:S01]  /*2110*/  LDC.64 R4, c[0x0][0x398] ;  /* 0x0000e600ff047b82 */ /* 0x000e620000000a00 */
[----:B------:R-:W2:Y:S01]  /*2120*/  LDCU UR6, c[0x0][0x388] ;  /* 0x00007100ff0677ac */ /* 0x000ea20008000800 */
[----:B-1----:R-:W-:-:S04]  /*2130*/  IMAD.WIDE.U32 R4, R2, 0x4, R4 ;  /* 0x0000000402047825 */ /* 0x002fc800078e0004 */
[----:B0-----:R-:W-:-:S05]  /*2140*/  IMAD.WIDE.U32 R4, R3, 0x8, R4 ;  /* 0x0000000803047825 */ /* 0x001fca00078e0004 */
[----:B------:R-:W3:Y:S01]  /*2150*/  LDG.E.64 R16, desc[UR4][R4.64] ;  /* 0x0000000404107981 */ /* 0x000ee2000c1e1b00 */
[----:B--2---:R-:W-:Y:S01]  /*2160*/  FADD.FTZ R10, -RZ, |UR6| ;  /* 0x40000006ff0a7e21 */ /* 0x004fe20008010100 */
[----:B------:R-:W-:Y:S02]  /*2170*/  ISETP.LE.AND P5, PT, RZ, UR6, PT ;  /* 0x00000006ff007c0c */ /* 0x000fe4000bfa3270 */
[----:B------:R-:W5:Y:S01]  /*2180*/  LDG.E.64 R18, desc[UR4][R4.64+0x400] ;  /* 0x0004000404127981 */ /* 0x000f62000c1e1b00 */
[----:B------:R-:W-:Y:S03]  /*2190*/  BSSY.RECONVERGENT B2, `(.L_x_13177) ;  /* 0x0000015000027945 */ /* 0x000fe60003800200 */
[----:B------:R-:W5:Y:S04]  /*21a0*/  LDG.E.64 R12, desc[UR4][R4.64+0x800] ;  /* 0x00080004040c7981 */ /* 0x000f68000c1e1b00 */
[----:B------:R0:W5:Y:S01]  /*21b0*/  LDG.E.64 R14, desc[UR4][R4.64+0xc00] ;  /* 0x000c0004040e7981 */ /* 0x000162000c1e1b00 */
[----:B------:R-:W-:Y:S01]  /*21c0*/  FSEL R6, RZ, 3.1415927410125732422, P5 ;  /* 0x40490fdbff067808 */ /* 0x000fe20002800000 */
[----:B0-----:R-:W-:-:S05]  /*21d0*/  HFMA2 R5, -RZ, RZ, 2.04296875, -15.78125 ;  /* 0x4016cbe4ff057431 */ /* 0x001fca00000001ff */
[----:B------:R-:W-:Y:S01]  /*21e0*/  FSEL R5, R5, 0.78539818525314331055, !P5 ;  /* 0x3f490fdb05057808 */ /* 0x000fe20006800000 */
[C---:B---3--:R-:W-:Y:S01]  /*21f0*/  FADD.FTZ R21, |R16|.reuse, -RZ ;  /* 0x800000ff10157221 */ /* 0x048fe20000010200 */
[----:B------:R-:W-:-:S04]  /*2200*/  FSETP.GT.FTZ.AND P2, PT, |R16|, |UR6|, PT ;  /* 0x4000000610007c0b */ /* 0x000fc8000bf54200 */
        /* <DEDUP_REMOVED lines=12> */
[----:B-----5:R-:W-:Y:S05]  /*22d0*/  CALL.REL.NOINC `($__internal_46_$__cuda_sm3x_div_rn_ftz_f32_slowpath) ;  /* 0x00000014003c7944 */ /* 0x020fea0003c00000 */
.L_x_13178:
[----:B------:R-:W-:Y:S05]  /*22e0*/  BSYNC.RECONVERGENT B2 ;  /* 0x0000000000027941 */ /* 0x000fea0003800200 */
.L_x_13177:
[----:B------:R-:W-:Y:S01]  /*22f0*/  MOV R7, 0x3b33710b ;  /* 0x3b33710b00077802 */ /* 0x000fe20000000f00 */
[----:B------:R-:W-:Y:S01]  /*2300*/  FMUL.FTZ R4, R0, R0 ;  /* 0x0000000000047220 */ /* 0x000fe20000410000 */
[----:B------:R-:W0:Y:S01]  /*2310*/  LDCU UR6, c[0x0][0x388] ;  /* 0x00007100ff0677ac */ /* 0x000e220008000800 */
[----:B------:R-:W-:Y:S01]  /*2320*/  FADD.FTZ R21, |R17|, -RZ ;  /* 0x800000ff11157221 */ /* 0x000fe20000010200 */
[----:B------:R-:W-:Y:S02]  /*2330*/  HFMA2 R9, -RZ, RZ, 1.857421875, -1409 ;  /* 0x3f6ee581ff097431 */ /* 0x000fe400000001ff */
[----:B------:R-:W-:Y:S01]  /*2340*/  FFMA.FTZ R7, R4, R7, -0.015681877732276916504 ;  /* 0xbc80774804077423 */ /* 0x000fe20000010007 */
[----:B------:R-:W-:Y:S01]  /*2350*/  FSETP.NEU.FTZ.AND P0, PT, R24, RZ, PT ;  /* 0x000000ff1800720b */ /* 0x000fe20003f1d000 */
[----:B------:R-:W-:Y:S02]  /*2360*/  BSSY.RECONVERGENT B2, `(.L_x_13179) ;  /* 0x0000023000027945 */ /* 0x000fe40003800200 */
[----:B------:R-:W-:-:S04]  /*2370*/  FFMA.FTZ R7, R4, R7, 0.042200751602649688721 ;  /* 0x3d2cdab204077423 */ /* 0x000fc80000010007 */
[----:B------:R-:W-:-:S04]  /*2380*/  FFMA.FTZ R7, R4, R7, -0.074792981147766113281 ;  /* 0xbd992d1004077423 */ /* 0x000fc80000010007 */
[----:B------:R-:W-:Y:S01]  /*2390*/  FFMA.FTZ R7, R4, R7, 0.10640415549278259277 ;  /* 0x3dd9ea6c04077423 */ /* 0x000fe20000010007 */
[----:B0-----:R-:W-:-:S03]  /*23a0*/  FSETP.GT.FTZ.AND P3, PT, |R17|, |UR6|, PT ;  /* 0x4000000611007c0b */ /* 0x001fc6000bf74200 */
[----:B------:R-:W-:Y:S01]  /*23b0*/  FFMA.FTZ R7, R4, R7, -0.14207722246646881104 ;  /* 0xbe117cb104077423 */ /* 0x000fe20000010007 */
[----:B------:R-:W-:Y:S02]  /*23c0*/  FSETP.NEU.FTZ.AND P1, PT, |R16|, |UR6|, PT ;  /* 0x4000000610007c0b */ /* 0x000fe4000bf3d200 */
[----:B------:R-:W-:Y:S01]  /*23d0*/  FSEL R23, R21, R10, P3 ;  /* 0x0000000a15177208 */ /* 0x000fe20001800000 */
[----:B------:R-:W-:Y:S01]  /*23e0*/  FFMA.FTZ R7, R4, R7, 0.19993925094604492188 ;  /* 0x3e4cbce004077423 */ /* 0x000fe20000010007 */
[----:B------:R-:W-:Y:S02]  /*23f0*/  FSEL R21, R10, R21, P3 ;  /* 0x000000150a157208 */ /* 0x000fe40001800000 */
[----:B------:R-:W0:Y:S01]  /*2400*/  MUFU.RCP R8, R23 ;  /* 0x0000001700087308 */ /* 0x000e220000001000 */
        /* <DEDUP_REMOVED lines=12> */
[----:B------:R-:W-:Y:S01]  /*24d0*/  FADD.FTZ R4, |R16|, |UR6| ;  /* 0x4000000610047e21 */ /* 0x000fe20008010200 */
        /* <DEDUP_REMOVED lines=10> */
[----:B-----5:R-:W-:Y:S05]  /*2580*/  CALL.REL.NOINC `($__internal_46_$__cuda_sm3x_div_rn_ftz_f32_slowpath) ;  /* 0x0000001000907944 */ /* 0x020fea0003c00000 */
.L_x_13180:
[----:B------:R-:W-:Y:S05]  /*2590*/  BSYNC.RECONVERGENT B2 ;  /* 0x0000000000027941 */ /* 0x000fea0003800200 */
.L_x_13179:
[----:B------:R-:W-:Y:S02]  /*25a0*/  IMAD.MOV.U32 R7, RZ, RZ, 0x3b33710b ;  /* 0x3b33710bff077424 */ /* 0x000fe400078e00ff */
[----:B------:R-:W-:Y:S01]  /*25b0*/  FMUL.FTZ R4, R0, R0 ;  /* 0x0000000000047220 */ /* 0x000fe20000410000 */
[----:B------:R-:W0:Y:S01]  /*25c0*/  LDCU UR6, c[0x0][0x388] ;  /* 0x00007100ff0677ac */ /* 0x000e220008000800 */
[----:B-----5:R-:W-:Y:S01]  /*25d0*/  FADD.FTZ R21, |R18|, -RZ ;  /* 0x800000ff12157221 */ /* 0x020fe20000010200 */
[----:B------:R-:W-:Y:S01]  /*25e0*/  MOV R9, 0x3f6ee581 ;  /* 0x3f6ee58100097802 */ /* 0x000fe20000000f00 */
[C---:B------:R-:W-:Y:S01]  /*25f0*/  FFMA.FTZ R7, R4.reuse, R7, -0.015681877732276916504 ;  /* 0xbc80774804077423 */ /* 0x040fe20000010007 */
[----:B------:R-:W-:Y:S01]  /*2600*/  FSETP.NEU.FTZ.AND P0, PT, R23, RZ, PT ;  /* 0x000000ff1700720b */ /* 0x000fe20003f1d000 */
[----:B------:R-:W-:Y:S02]  /*2610*/  BSSY.RECONVERGENT B2, `(.L_x_13181) ;  /* 0x0000023000027945 */ /* 0x000fe40003800200 */
[----:B------:R-:W-:-:S04]  /*2620*/  FFMA.FTZ R7, R4, R7, 0.042200751602649688721 ;  /* 0x3d2cdab204077423 */ /* 0x000fc80000010007 */
[----:B------:R-:W-:-:S04]  /*2630*/  FFMA.FTZ R7, R4, R7, -0.074792981147766113281 ;  /* 0xbd992d1004077423 */ /* 0x000fc80000010007 */
[----:B------:R-:W-:Y:S01]  /*2640*/  FFMA.FTZ R7, R4, R7, 0.10640415549278259277 ;  /* 0x3dd9ea6c04077423 */ /* 0x000fe20000010007 */
[----:B0-----:R-:W-:-:S03]  /*2650*/  FSETP.GT.FTZ.AND P2, PT, |R18|, |UR6|, PT ;  /* 0x4000000612007c0b */ /* 0x001fc6000bf54200 */
[C---:B------:R-:W-:Y:S01]  /*2660*/  FFMA.FTZ R7, R4.reuse, R7, -0.14207722246646881104 ;  /* 0xbe117cb104077423 */ /* 0x040fe20000010007 */
        /* <DEDUP_REMOVED lines=28> */
[----:B------:R-:W-:Y:S05]  /*2830*/  CALL.REL.NOINC `($__internal_46_$__cuda_sm3x_div_rn_ftz_f32_slowpath) ;  /* 0x0000000c00e47944 */ /* 0x000fea0003c00000 */
.L_x_13182:
[----:B------:R-:W-:Y:S05]  /*2840*/  BSYNC.RECONVERGENT B2 ;  /* 0x0000000000027941 */ /* 0x000fea0003800200 */
.L_x_13181:
[----:B------:R-:W-:Y:S02]  /*2850*/  HFMA2 R7, -RZ, RZ, 0.89990234375, 10328 ;  /* 0x3b33710bff077431 */ /* 0x000fe400000001ff */
[----:B------:R-:W-:Y:S01]  /*2860*/  FMUL.FTZ R4, R0, R0 ;  /* 0x0000000000047220 */ /* 0x000fe20000410000 */
[----:B------:R-:W0:Y:S01]  /*2870*/  LDCU UR6, c[0x0][0x388] ;  /* 0x00007100ff0677ac */ /* 0x000e220008000800 */
[----:B------:R-:W-:Y:S01]  /*2880*/  FADD.FTZ R21, |R19|, -RZ ;  /* 0x800000ff13157221 */ /* 0x000fe20000010200 */
[----:B------:R-:W-:Y:S01]  /*2890*/  MOV R9, 0x3f6ee581 ;  /* 0x3f6ee58100097802 */ /* 0x000fe20000000f00 */
        /* <DEDUP_REMOVED lines=37> */
.L_x_13184:
[----:B------:R-:W-:Y:S05]  /*2af0*/  BSYNC.RECONVERGENT B2 ;  /* 0x0000000000027941 */ /* 0x000fea0003800200 */
.L_x_13183:
[----:B------:R-:W-:Y:S02]  /*2b00*/  IMAD.MOV.U32 R7, RZ, RZ, 0x3b33710b ;  /* 0x3b33710bff077424 */ /* 0x000fe400078e00ff */
[----:B------:R-:W-:Y:S01]  /*2b10*/  FMUL.FTZ R4, R0, R0 ;  /* 0x0000000000047220 */ /* 0x000fe20000410000 */
[----:B------:R-:W0:Y:S01]  /*2b20*/  LDCU UR6, c[0x0][0x388] ;  /* 0x00007100ff0677ac */ /* 0x000e220008000800 */
[----:B------:R-:W-:Y:S01]  /*2b30*/  FADD.FTZ R21, |R12|, -RZ ;  /* 0x800000ff0c157221 */ /* 0x000fe20000010200 */
[----:B------:R-:W-:Y:S02]  /*2b40*/  HFMA2 R9, -RZ, RZ, 1.857421875, -1409 ;  /* 0x3f6ee581ff097431 */ /* 0x000fe400000001ff */
        /* <DEDUP_REMOVED lines=37> */
.L_x_13186:
[----:B------:R-:W-:Y:S05]  /*2da0*/  BSYNC.RECONVERGENT B2 ;  /* 0x0000000000027941 */ /* 0x000fea0003800200 */
.L_x_13185:
        /* <DEDUP_REMOVED lines=42> */
.L_x_13188:
[----:B------:R-:W-:Y:S05]  /*3050*/  BSYNC.RECONVERGENT B2 ;  /* 0x0000000000027941 */ /* 0x000fea0003800200 */
.L_x_13187:
[----:B------:R-:W-:Y:S02]  /*3060*/  IMAD.MOV.U32 R7, RZ, RZ, 0x3b33710b ;  /* 0x3b33710bff077424 */ /* 0x000fe400078e00ff */
[----:B------:R-:W-:Y:S01]  /*3070*/  FMUL.FTZ R4, R0, R0 ;  /* 0x0000000000047220 */ /* 0x000fe20000410000 */
[----:B------:R-:W0:Y:S01]  /*3080*/  LDCU UR6, c[0x0][0x388] ;  /* 0x00007100ff0677ac */ /* 0x000e220008000800 */
[----:B------:R-:W-:Y:S01]  /*3090*/  FADD.FTZ R21, |R14|, -RZ ;  /* 0x800000ff0e157221 */ /* 0x000fe20000010200 */
        /* <DEDUP_REMOVED lines=38> */
.L_x_13190:
[----:B------:R-:W-:Y:S05]  /*3300*/  BSYNC.RECONVERGENT B2 ;  /* 0x0000000000027941 */ /* 0x000fea0003800200 */
.L_x_13189:
        /* <DEDUP_REMOVED lines=16> */
[----:B------:R-:W-:Y:S01]  /*3410*/  FSEL R21, R10, R21, P2 ;  /* 0x000000150a157208 */ /* 0x000fe20001000000 */
[----:B------:R-:W-:Y:S01]  /*3420*/  FADD.FTZ R10, |R14|, |UR6| ;  /* 0x400000060e0a7e21 */ /* 0x000fe20008010200 */
        /* <DEDUP_REMOVED lines=24> */
.L_x_13192:
[----:B------:R-:W-:Y:S05]  /*35b0*/  BSYNC.RECONVERGENT B2 ;  /* 0x0000000000027941 */ /* 0x000fea0003800200 */
.L_x_13191:
[----:B------:R-:W-:Y:S02]  /*35c0*/  IMAD.MOV.U32 R7, RZ, RZ, 0x3b33710b ;  /* 0x3b33710bff077424 */ /* 0x000fe400078e00ff */
[----:B------:R-:W-:Y:S01]  /*35d0*/  FMUL.FTZ R4, R0, R0 ;  /* 0x0000000000047220 */ /* 0x000fe20000410000 */
[----:B------:R-:W0:Y:S01]  /*35e0*/  LDC.64 R8, c[0x0][0x390] ;  /* 0x0000e400ff087b82 */ /* 0x000e220000000a00 */
[----:B------:R-:W1:Y:S01]  /*35f0*/  LDCU UR6, c[0x0][0x388] ;  /* 0x00007100ff0677ac */ /* 0x000e620008000800 */
[----:B------:R-:W-:Y:S02]  /*3600*/  HFMA2 R11, -RZ, RZ, 1.857421875, -1409 ;  /* 0x3f6ee581ff0b7431 */ /* 0x000fe400000001ff */
[----:B------:R-:W-:Y:S01]  /*3610*/  FFMA.FTZ R7, R4, R7, -0.015681877732276916504 ;  /* 0xbc80774804077423 */ /* 0x000fe20000010007 */
[----:B------:R-:W-:-:S03]  /*3620*/  FSETP.NEU.FTZ.AND P0, PT, R23, RZ, PT ;  /* 0x000000ff1700720b */ /* 0x000fc60003f1d000 */
[----:B------:R-:W-:-:S04]  /*3630*/  FFMA.FTZ R7, R4, R7, 0.042200751602649688721 ;  /* 0x3d2cdab204077423 */ /* 0x000fc80000010007 */
[----:B------:R-:W-:-:S04]  /*3640*/  FFMA.FTZ R7, R4, R7, -0.074792981147766113281 ;  /* 0xbd992d1004077423 */ /* 0x000fc80000010007 */
[----:B------:R-:W-:-:S04]  /*3650*/  FFMA.FTZ R7, R4, R7, 0.10640415549278259277 ;  /* 0x3dd9ea6c04077423 */ /* 0x000fc80000010007 */
[----:B------:R-:W-:Y:S01]  /*3660*/  FFMA.FTZ R7, R4, R7, -0.14207722246646881104 ;  /* 0xbe117cb104077423 */ /* 0x000fe20000010007 */
[----:B-1----:R-:W-:-:S03]  /*3670*/  FSETP.NEU.FTZ.AND P1, PT, |R15|, |UR6|, PT ;  /* 0x400000060f007c0b */ /* 0x002fc6000bf3d200 */
[----:B------:R-:W-:Y:S01]  /*3680*/  FFMA.FTZ R7, R4, R7, 0.19993925094604492188 ;  /* 0x3e4cbce004077423 */ /* 0x000fe20000010007 */
[----:B0-----:R-:W-:-:S04]  /*3690*/  IMAD.WIDE.U32 R8, R2, 0x4, R8 ;  /* 0x0000000402087825 */ /* 0x001fc800078e0008 */
[----:B------:R-:W-:Y:S01]  /*36a0*/  FFMA.FTZ R7, R4, R7, -0.33333197236061096191 ;  /* 0xbeaaaa7d04077423 */ /* 0x000fe20000010007 */
[----:B------:R-:W-:-:S04]  /*36b0*/  IMAD.WIDE.U32 R8, R3, 0x8, R8 ;  /* 0x0000000803087825 */ /* 0x000fc800078e0008 */
[----:B------:R-:W-:-:S04]  /*36c0*/  FMUL.FTZ R7, R4, R7 ;  /* 0x0000000704077220 */ /* 0x000fc80000410000 */
[----:B------:R-:W-:Y:S01]  /*36d0*/  FFMA.FTZ R0, R7, R0, R0 ;  /* 0x0000000007007223 */ /* 0x000fe20000010000 */
[----:B------:R-:W-:Y:S03]  /*36e0*/  STG.E.64 desc[UR4][R8.64], R16 ;  /* 0x0000001008007986 */ /* 0x000fe6000c101b04 */
[C---:B------:R-:W-:Y:S01]  /*36f0*/  FFMA.FTZ R7, R11.reuse, 1.6832555532455444336, -R0 ;  /* 0x3fd774eb0b077823 */ /* 0x040fe20000010800 */
[----:B------:R-:W-:Y:S01]  /*3700*/  FSEL R11, R11, 1.8663789033889770508, P2 ;  /* 0x3feee5810b0b7808 */ /* 0x000fe20001000000 */
[----:B------:R-:W-:Y:S03]  /*3710*/  STG.E.64 desc[UR4][R8.64+0x400], R18 ;  /* 0x0004001208007986 */ /* 0x000fe6000c101b04 */
[----:B------:R-:W-:Y:S01]  /*3720*/  FSEL R4, R7, R0, P2 ;  /* 0x0000000007047208 */ /* 0x000fe20001000000 */
[----:B------:R-:W-:Y:S01]  /*3730*/  @!P2 FADD.FTZ R0, -R0, -RZ ;  /* 0x800000ff0000a221 */ /* 0x000fe20000010100 */
[----:B------:R-:W-:Y:S03]  /*3740*/  STG.E.64 desc[UR4][R8.64+0x800], R12 ;  /* 0x0008000c08007986 */ /* 0x000fe6000c101b04 */
[----:B------:R-:W-:Y:S01]  /*3750*/  @!P5 FFMA.FTZ R4, R11, 1.6832555532455444336, R0 ;  /* 0x3fd774eb0b04d823 */ /* 0x000fe20000010000 */
[----:B------:R-:W-:-:S04]  /*3760*/  FADD.FTZ R11, |R15|, |UR6| ;  /* 0x400000060f0b7e21 */ /* 0x000fc80008010200 */
[----:B------:R-:W-:Y:S02]  /*3770*/  @P0 FSEL R6, R5, R4, !P1 ;  /* 0x0000000405060208 */ /* 0x000fe40004800000 */
[----:B------:R-:W-:Y:S02]  /*3780*/  FSETP.NAN.FTZ.AND P0, PT, |R11|, |R11|, PT ;  /* 0x4000000b0b00720b */ /* 0x000fe40003f18200 */
[----:B------:R-:W-:-:S04]  /*3790*/  LOP3.LUT R6, R6, 0x80000000, R15, 0xb8, !PT ;  /* 0x8000000006067812 */ /* 0x000fc800078eb80f */
[----:B------:R-:W-:-:S05]  /*37a0*/  FSEL R11, R11, R6, P0 ;  /* 0x000000060b0b7208 */ /* 0x000fca0000000000 */
[----:B------:R-:W-:Y:S01]  /*37b0*/  STG.E.64 desc[UR4][R8.64+0xc00], R10 ;  /* 0x000c000a08007986 */ /* 0x000fe2000c101b04 */
[----:B------:R-:W-:Y:S05]  /*37c0*/  EXIT ;  /* 0x000000000000794d */ /* 0x000fea0003800000 */
        .weak           $__internal_46_$__cuda_sm3x_div_rn_ftz_f32_slowpath
        .type           $__internal_46_$__cuda_sm3x_div_rn_ftz_f32_slowpath,@function
        .size           $__internal_46_$__cuda_sm3x_div_rn_ftz_f32_slowpath,(.L_x_16793 - $__internal_46_$__cuda_sm3x_div_rn_ftz_f32_slowpath)
$__internal_46_$__cuda_sm3x_div_rn_ftz_f32_slowpath:
[----:B------:R-:W-:Y:S01]  /*37d0*/  SHF.R.U32.HI R7, RZ, 0x17, R0 ;  /* 0x00000017ff077819 */ /* 0x000fe20000011600 */
[----:B------:R-:W-:Y:S01]  /*37e0*/  BSSY.RECONVERGENT B0, `(.L_x_13193) ;  /* 0x000004b000007945 */ /* 0x000fe20003800200 */
[----:B------:R-:W-:-:S03]  /*37f0*/  SHF.R.U32.HI R8, RZ, 0x17, R21 ;  /* 0x00000017ff087819 */ /* 0x000fc60000011615 */
[----:B------:R-:W-:Y:S01]  /*3800*/  BSSY.RELIABLE B1, `(.L_x_13194) ;  /* 0x0000022000017945 */ /* 0x000fe20003800100 */
[----:B------:R-:W-:Y:S02]  /*3810*/  LOP3.LUT R7, R7, 0xff, RZ, 0xc0, !PT ;  /* 0x000000ff07077812 */ /* 0x000fe400078ec0ff */
[----:B------:R-:W-:Y:S02]  /*3820*/  LOP3.LUT R8, R8, 0xff, RZ, 0xc0, !PT ;  /* 0x000000ff08087812 */ /* 0x000fe400078ec0ff */
[----:B------:R-:W-:-:S04]  /*3830*/  IADD3 R9, PT, PT, R7, -0x1, RZ ;  /* 0xffffffff07097810 */ /* 0x000fc80007ffe0ff */
        /* <DEDUP_REMOVED lines=30> */
.L_x_13195:
[----:B------:R-:W-:Y:S05]  /*3a20*/  BSYNC.RELIABLE B1 ;  /* 0x0000000000017941 */ /* 0x000fea0003800100 */
.L_x_13194:
[----:B------:R-:W-:Y:S01]  /*3a30*/  IADD3 R7, PT, PT, R7, -0x7f, RZ ;  /* 0xffffff8107077810 */ /* 0x000fe20007ffe0ff */
[----:B------:R-:W-:Y:S01]  /*3a40*/  BSSY.RECONVERGENT B1, `(.L_x_13200) ;  /* 0x000001b000017945 */ /* 0x000fe20003800200 */
[----:B------:R-:W-:-:S03]  /*3a50*/  IADD3 R8, PT, PT, R8, -0x7f, RZ ;  /* 0xffffff8108087810 */ /* 0x000fc60007ffe0ff */
[----:B------:R-:W-:Y:S02]  /*3a60*/  IMAD R22, R7, -0x800000, R0 ;  /* 0xff80000007167824 */ /* 0x000fe400078e0200 */
[----:B------:R-:W-:Y:S02]  /*3a70*/  IMAD.IADD R7, R8, 0x1, -R7 ;  /* 0x0000000108077824 */ /* 0x000fe400078e0a07 */
        /* <DEDUP_REMOVED lines=22> */
.L_x_13201:
[----:B------:R-:W-:-:S07]  /*3be0*/  LEA R0, R7, R0, 0x17 ;  /* 0x0000000007007211 */ /* 0x000fce00078eb8ff */
.L_x_13202:
[----:B------:R-:W-:Y:S05]  /*3bf0*/  BSYNC.RECONVERGENT B1 ;  /* 0x0000000000017941 */ /* 0x000fea0003800200 */
.L_x_13200:
[----:B------:R-:W-:Y:S05]  /*3c00*/  BRA `(.L_x_13203) ;  /* 0x0000000000207947 */ /* 0x000fea0003800000 */
.L_x_13199:
[----:B------:R-:W-:-:S04]  /*3c10*/  LOP3.LUT R21, R0, 0x80000000, R21, 0x48, !PT ;  /* 0x8000000000157812 */ /* 0x000fc800078e4815 */
[----:B------:R-:W-:Y:S01]  /*3c20*/  LOP3.LUT R0, R21, 0x7f800000, RZ, 0xfc, !PT ;  /* 0x7f80000015007812 */ /* 0x000fe200078efcff */
[----:B------:R-:W-:Y:S06]  /*3c30*/  BRA `(.L_x_13203) ;  /* 0x0000000000147947 */ /* 0x000fec0003800000 */
.L_x_13198:
[----:B------:R-:W-:Y:S01]  /*3c40*/  LOP3.LUT R0, R0, 0x80000000, R21, 0x48, !PT ;  /* 0x8000000000007812 */ /* 0x000fe200078e4815 */
[----:B------:R-:W-:Y:S06]  /*3c50*/  BRA `(.L_x_13203) ;  /* 0x00000000000c7947 */ /* 0x000fec0003800000 */
.L_x_13197:
[----:B------:R-:W0:Y:S01]  /*3c60*/  MUFU.RSQ R0, -QNAN ;  /* 0xffc0000000007908 */ /* 0x000e220000001400 */
[----:B------:R-:W-:Y:S05]  /*3c70*/  BRA `(.L_x_13203) ;  /* 0x0000000000047947 */ /* 0x000fea0003800000 */
.L_x_13196:
[----:B------:R-:W-:-:S07]  /*3c80*/  FADD.FTZ R0, R21, R0 ;  /* 0x0000000015007221 */ /* 0x000fce0000010000 */
.L_x_13203:
[----:B------:R-:W-:Y:S05]  /*3c90*/  BSYNC.RECONVERGENT B0 ;  /* 0x0000000000007941 */ /* 0x000fea0003800200 */
.L_x_13193:
[----:B------:R-:W-:Y:S01]  /*3ca0*/  MOV R8, R4 ;  /* 0x0000000400087202 */ /* 0x000fe20000000f00 */
[----:B------:R-:W-:-:S04]  /*3cb0*/  HFMA2 R9, -RZ, RZ, 0, 0 ;  /* 0x00000000ff097431 */ /* 0x000fc800000001ff */
[----:B0-----:R-:W-:Y:S05]  /*3cc0*/  RET.REL.NODEC R8 `(_ZN2at6native29vectorized_elementwise_kernelILi2ENS0_13BUnaryFunctorIfffZZZNS0_17atan2_kernel_cudaERNS_18TensorIteratorBaseEENKUlvE_clEvENKUlvE0_clEvEUlffE_EESt5arrayIPcLm2EEEEviT0_T1_) ;  /* 0xffffffc008cc7950 */ /* 0x001fea0003c3ffff */
.L_x_13204:
        /* <DEDUP_REMOVED lines=11> */
.L_x_16793:


//--------------------- .text._ZN2at6native29vectorized_elementwise_kernelILi4ENS0_13BUnaryFunctorIfffZZZNS0_17atan2_kernel_cudaERNS_18TensorIteratorBaseEENKUlvE_clEvENKUlvE0_clEvEUlffE_EESt5arrayIPcLm2EEEEviT0_T1_ --------------------------
	.section	.text._ZN2at6native29vectorized_elementwise_kernelILi4ENS0_13BUnaryFunctorIfffZZZNS0_17atan2_kernel_cudaERNS_18TensorIteratorBaseEENKUlvE_clEvENKUlvE0_clEvEUlffE_EESt5arrayIPcLm2EEEEviT0_T1_,"ax",@progbits
	.align	128
        .global         _ZN2at6native29vectorized_elementwise_kernelILi4ENS0_13BUnaryFunctorIfffZZZNS0_17atan2_kernel_cudaERNS_18TensorIteratorBaseEENKUlvE_clEvENKUlvE0_clEvEUlffE_EESt5arrayIPcLm2EEEEviT0_T1_
        .type           _ZN2at6native29vectorized_elementwise_kernelILi4ENS0_13BUnaryFunctorIfffZZZNS0_17atan2_kernel_cudaERNS_18TensorIteratorBaseEENKUlvE_clEvENKUlvE0_clEvEUlffE_EESt5arrayIPcLm2EEEEviT0_T1_,@function
        .size           _ZN2at6native29vectorized_elementwise_kernelILi4ENS0_13BUnaryFunctorIfffZZZNS0_17atan2_kernel_cudaERNS_18TensorIteratorBaseEENKUlvE_clEvENKUlvE0_clEvEUlffE_EESt5arrayIPcLm2EEEEviT0_T1_,(.L_x_16794 - _ZN2at6native29vectorized_elementwise_kernelILi4ENS0_13BUnaryFunctorIfffZZZNS0_17atan2_kernel_cudaERNS_18TensorIteratorBaseEENKUlvE_clEvENKUlvE0_clEvEUlffE_EESt5arrayIPcLm2EEEEviT0_T1_)
        .other          _ZN2at6native29vectorized_elementwise_kernelILi4ENS0_13BUnaryFunctorIfffZZZNS0_17atan2_kernel_cudaERNS_18TensorIteratorBaseEENKUlvE_clEvENKUlvE0_clEvEUlffE_EESt5arrayIPcLm2EEEEviT0_T1_,@"STO_CUDA_ENTRY STV_DEFAULT"
_ZN2at6native29vectorized_elementwise_kernelILi4ENS0_13BUnaryFunctorIfffZZZNS0_17atan2_kernel_cudaERNS_18TensorIteratorBaseEENKUlvE_clEvENKUlvE0_clEvEUlffE_EESt5arrayIPcLm2EEEEviT0_T1_:
.text._ZN2at6native29vectorized_elementwise_kernelILi4ENS0_13BUnaryFunctorIfffZZZNS0_17atan2_kernel_cudaERNS_18TensorIteratorBaseEENKUlvE_clEvENKUlvE0_clEvEUlffE_EESt5arrayIPcLm2EEEEviT0_T1_:
        /* <DEDUP_REMOVED lines=9> */
[----:B------:R-:W-:Y:S01]  /*0090*/  IMAD.MOV.U32 R3, RZ, RZ, RZ ;  /* 0x000000ffff037224 */ /* 0x000fe200078e00ff */
        /* <DEDUP_REMOVED lines=30> */
[----:B---3--:R-:W-:Y:S01]  /*0280*/  @!P4 IMAD.WIDE.U32 R24, R11, 0x4, R24 ;  /* 0x000000040b18c825 */ /* 0x008fe200078e0018 */
[----:B------:R-:W-:Y:S01]  /*0290*/  @!P0 IADD3 R27, PT, PT, R27, 0x80, RZ ;  /* 0x000000801b1b8810 */ /* 0x000fe20007ffe0ff */
[----:B------:R-:W3:Y:S03]  /*02a0*/  @!P0 LDC.64 R18, c[0x0][0x398] ;  /* 0x0000e600ff128b82 */ /* 0x000ee60000000a00 */
[----:B------:R-:W-:-:S13]  /*02b0*/  ISETP.GE.U32.AND P6, PT, R27, R26, PT ;  /* 0x0000001a1b00720c */ /* 0x000fda0003fc6070 */
[----:B------:R-:W2:Y:S01]  /*02c0*/  @!P6 LDC.64 R28, c[0x0][0x398] ;  /* 0x0000e600ff1ceb82 */ /* 0x000ea20000000a00 */
[----:B------:R-:W-:Y:S02]  /*02d0*/  CS2R R10, SRZ ;  /* 0x00000000000a7805 */ /* 0x000fe4000001ff00 */
[----:B------:R-:W-:Y:S01]  /*02e0*/  @!P6 IADD3 R27, PT, PT, R2, R27, RZ ;  /* 0x0000001b021be210 */ /* 0x000fe20007ffe0ff */
[----:B0-----:R-:W-:Y:S01]  /*02f0*/  @!P2 IMAD.WIDE.U32 R12, R9, 0x4, R12 ;  /* 0x00000004090ca825 */ /* 0x001fe200078e000c */
[----:B------:R-:W-:Y:S02]  /*0300*/  CS2R R8, SRZ ;  /* 0x0000000000087805 */ /* 0x000fe4000001ff00 */
[----:B------:R0:W5:Y:S01]  /*0310*/  @!P4 LDG.E R10, desc[UR4][R24.64] ;  /* 0x00000004180ac981 */ /* 0x000162000c1e1900 */
[----:B-1----:R-:W-:-:S05]  /*0320*/  @!P1 IMAD.WIDE.U32 R16, R7, 0x4, R16 ;  /* 0x0000000407109825 */ /* 0x002fca00078e0010 */
[----:B------:R-:W5:Y:S01]  /*0330*/  @!P1 LDG.E R8, desc[UR4][R16.64] ;  /* 0x0000000410089981 */ /* 0x000f62000c1e1900 */
[----:B0-----:R-:W-:Y:S01]  /*0340*/  MOV R24, RZ ;  /* 0x000000ff00187202 */ /* 0x001fe20000000f00 */
[----:B--2---:R-:W-:-:S05]  /*0350*/  @!P6 IMAD.WIDE.U32 R28, R27, 0x4, R28 ;  /* 0x000000041b1ce825 */ /* 0x004fca00078e001c */
[----:B------:R-:W5:Y:S01]  /*0360*/  @!P6 LDG.E R24, desc[UR4][R28.64] ;  /* 0x000000041c18e981 */ /* 0x000f62000c1e1900 */
[----:B---3--:R-:W-:-:S05]  /*0370*/  @!P0 IMAD.WIDE.U32 R18, R5, 0x4, R18 ;  /* 0x0000000405128825 */ /* 0x008fca00078e0012 */
[----:B------:R-:W5:Y:S01]  /*0380*/  @!P0 LDG.E R9, desc[UR4][R18.64] ;  /* 0x0000000412098981 */ /* 0x000f62000c1e1900 */
[----:B------:R-:W-:Y:S01]  /*0390*/  ISETP.GE.U32.AND P0, PT, R21, R26, PT ;  /* 0x0000001a1500720c */ /* 0x000fe20003f06070 */
[----:B------:R-:W-:-:S04]  /*03a0*/  @!P5 IMAD.WIDE.U32 R14, R4, 0x4, R14 ;  /* 0x00000004040ed825 */ /* 0x000fc800078e000e */
[----:B------:R-:W-:Y:S02]  /*03b0*/  HFMA2 R5, -RZ, RZ, 0, 0 ;  /* 0x00000000ff057431 */ /* 0x000fe400000001ff */
[----:B----4-:R-:W-:Y:S01]  /*03c0*/  @!P3 IMAD.WIDE.U32 R22, R0, 0x4, R22 ;  /* 0x000000040016b825 */ /* 0x010fe200078e0016 */
[----:B------:R-:W-:Y:S01]  /*03d0*/  MOV R0, UR6 ;  /* 0x0000000600007c02 */ /* 0x000fe20008000f00 */
[----:B------:R0:W5:Y:S02]  /*03e0*/  @!P5 LDG.E R11, desc[UR4][R14.64] ;  /* 0x000000040e0bd981 */ /* 0x000164000c1e1900 */
[----:B------:R-:W-:Y:S02]  /*03f0*/  IMAD.MOV.U32 R6, RZ, RZ, RZ ;  /* 0x000000ffff067224 */ /* 0x000fe400078e00ff */
[----:B------:R-:W5:Y:S01]  /*0400*/  @!P3 LDG.E R5, desc[UR4][R22.64] ;  /* 0x000000041605b981 */ /* 0x000f62000c1e1900 */
[----:B------:R-:W-:Y:S01]  /*0410*/  ISETP.GE.AND P3, PT, R0, RZ, PT ;  /* 0x000000ff0000720c */ /* 0x000fe20003f66270 */
[----:B------:R-:W-:Y:S02]  /*0420*/  BSSY.RECONVERGENT B2, `(.L_x_13206) ;  /* 0x0000033000027945 */ /* 0x000fe40003800200 */
[----:B------:R1:W5:Y:S01]  /*0430*/  @!P2 LDG.E R6, desc[UR4][R12.64] ;  /* 0x000000040c06a981 */ /* 0x000362000c1e1900 */
[----:B0-----:R-:W-:-:S02]  /*0440*/  HFMA2 R14, -RZ, RZ, 2.04296875, -15.78125 ;  /* 0x4016cbe4ff0e7431 */ /* 0x001fc400000001ff */
[----:B------:R-:W-:-:S03]  /*0450*/  FADD.FTZ R15, |R0|, -RZ ;  /* 0x800000ff000f7221 */ /* 0x000fc60000010200 */
[----:B------:R-:W-:Y:S02]  /*0460*/  FSEL R14, R14, 0.78539818525314331055, !P3 ;  /* 0x3f490fdb0e0e7808 */ /* 0x000fe40005800000 */
[----:B-1----:R-:W-:Y:S01]  /*0470*/  FSEL R13, RZ, 3.1415927410125732422, P3 ;  /* 0x40490fdbff0d7808 */ /* 0x002fe20001800000 */
        /* <DEDUP_REMOVED lines=16> */
[----:B------:R-:W-:Y:S05]  /*0580*/  CALL.REL.NOINC `($__internal_47_$__cuda_sm3x_div_rn_ftz_f32_slowpath) ;  /* 0x00000030007c7944 */ /* 0x000fea0003c00000 */
.L_x_13209:
[----:B------:R-:W-:Y:S05]  /*0590*/  BSYNC.RECONVERGENT B3 ;  /* 0x0000000000037941 */ /* 0x000fea0003800200 */
.L_x_13208:
[----:B------:R-:W-:Y:S02]  /*05a0*/  IMAD.MOV.U32 R7, RZ, RZ, 0x3b33710b ;  /* 0x3b33710bff077424 */ /* 0x000fe400078e00ff */
[----:B------:R-:W-:Y:S01]  /*05b0*/  FMUL.FTZ R4, R0, R0 ;  /* 0x0000000000047220 */ /* 0x000fe20000410000 */
[----:B------:R-:W0:Y:S01]  /*05c0*/  LDCU UR6, c[0x0][0x388] ;  /* 0x00007100ff0677ac */ /* 0x000e220008000800 */
[----:B------:R-:W-:Y:S02]  /*05d0*/  FSETP.NEU.FTZ.AND P0, PT, R12, RZ, PT ;  /* 0x000000ff0c00720b */ /* 0x000fe40003f1d000 */
[----:B------:R-:W-:-:S04]  /*05e0*/  FFMA.FTZ R7, R4, R7, -0.015681877732276916504 ;  /* 0xbc80774804077423 */ /* 0x000fc80000010007 */
        /* <DEDUP_REMOVED lines=22> */
.L_x_13207:
[----:B------:R-:W-:Y:S05]  /*0750*/  BSYNC.RECONVERGENT B2 ;  /* 0x0000000000027941 */ /* 0x000fea0003800200 */
.L_x_13206:
[----:B-----5:R-:W-:Y:S01]  /*0760*/  IADD3 R3, PT, PT, R21, 0x80, RZ ;  /* 0x0000008015037810 */ /* 0x020fe20007ffe0ff */
        /* <DEDUP_REMOVED lines=20> */
.L_x_13213:
[----:B------:R-:W-:Y:S05]  /*08b0*/  BSYNC.RECONVERGENT B3 ;  /* 0x0000000000037941 */ /* 0x000fea0003800200 */
.L_x_13212:
        /* <DEDUP_REMOVED lines=27> */
.L_x_13211:
[----:B------:R-:W-:Y:S05]  /*0a70*/  BSYNC.RECONVERGENT B2 ;  /* 0x0000000000027941 */ /* 0x000fea0003800200 */
.L_x_13210:
        /* <DEDUP_REMOVED lines=21> */
.L_x_13217:
[----:B------:R-:W-:Y:S05]  /*0bd0*/  BSYNC.RECONVERGENT B3 ;  /* 0x0000000000037941 */ /* 0x000fea0003800200 */
.L_x_13216:
        /* <DEDUP_REMOVED lines=27> */
.L_x_13215:
[----:B------:R-:W-:Y:S05]  /*0d90*/  BSYNC.RECONVERGENT B2 ;  /* 0x0000000000027941 */ /* 0x000fea0003800200 */
.L_x_13214:
        /* <DEDUP_REMOVED lines=21> */
.L_x_13221:
[----:B------:R-:W-:Y:S05]  /*0ef0*/  BSYNC.RECONVERGENT B3 ;  /* 0x0000000000037941 */ /* 0x000fea0003800200 */
.L_x_13220:
        /* <DEDUP_REMOVED lines=27> */
.L_x_13219:
[----:B------:R-:W-:Y:S05]  /*10b0*/  BSYNC.RECONVERGENT B2 ;  /* 0x0000000000027941 */ /* 0x000fea0003800200 */
.L_x_13218:
        /* <DEDUP_REMOVED lines=21> */
.L_x_13225:
[----:B------:R-:W-:Y:S05]  /*1210*/  BSYNC.RECONVERGENT B3 ;  /* 0x0000000000037941 */ /* 0x000fea0003800200 */
.L_x_13224:
[----:B------:R-:W-:Y:S02]  /*1220*/  HFMA2 R7, -RZ, RZ, 0.89990234375, 10328 ;  /* 0x3b33710bff077431 */ /* 0x000fe400000001ff */
        /* <DEDUP_REMOVED lines=26> */
.L_x_13223:
[----:B------:R-:W-:Y:S05]  /*13d0*/  BSYNC.RECONVERGENT B2 ;  /* 0x0000000000027941 */ /* 0x000fea0003800200 */
.L_x_13222:
        /* <DEDUP_REMOVED lines=21> */
.L_x_13229:
[----:B------:R-:W-:Y:S05]  /*1530*/  BSYNC.RECONVERGENT B3 ;  /* 0x0000000000037941 */ /* 0x000fea0003800200 */
.L_x_13228:
        /* <DEDUP_REMOVED lines=27> */
.L_x_13227:
[----:B------:R-:W-:Y:S05]  /*16f0*/  BSYNC.RECONVERGENT B2 ;  /* 0x0000000000027941 */ /* 0x000fea0003800200 */
.L_x_13226:
        /* <DEDUP_REMOVED lines=21> */
.L_x_13233:
[----:B------:R-:W-:Y:S05]  /*1850*/  BSYNC.RECONVERGENT B3 ;  /* 0x0000000000037941 */ /* 0x000fea0003800200 */
.L_x_13232:
        /* <DEDUP_REMOVED lines=27> */
.L_x_13231:
[----:B------:R-:W-:Y:S05]  /*1a10*/  BSYNC.RECONVERGENT B2 ;  /* 0x0000000000027941 */ /* 0x000fea0003800200 */
.L_x_13230:
        /* <DEDUP_REMOVED lines=21> */
.L_x_13237:
[----:B------:R-:W-:Y:S05]  /*1b70*/  BSYNC.RECONVERGENT B3 ;  /* 0x0000000000037941 */ /* 0x000fea0003800200 */
.L_x_13236:
        /* <DEDUP_REMOVED lines=25> */
.L_x_13235:
[----:B------:R-:W-:Y:S05]  /*1d10*/  BSYNC.RECONVERGENT B2 ;  /* 0x0000000000027941 */ /* 0x000fea0003800200 */
.L_x_13234:
        /* <DEDUP_REMOVED lines=16> */
.L_x_13240:
[----:B------:R-:W-:-:S13]  /*1e20*/  ISETP.GE.U32.AND P0, PT, R21, R26, PT ;  /* 0x0000001a1500720c */ /* 0x000fda0003f06070 */
[----:B------:R-:W-:Y:S05]  /*1e30*/  @P0 BRA `(.L_x_13242) ;  /* 0x0000000000300947 */ /* 0x000fea0003800000 */
[----:B0-----:R-:W0:Y:S01]  /*1e40*/  LDC.64 R12, c[0x0][0x390] ;  /* 0x0000e400ff0c7b82 */ /* 0x001e220000000a00 */
[----:B------:R-:W-:Y:S02]  /*1e50*/  IADD3 R3, PT, PT, R2, R21, RZ ;  /* 0x0000001502037210 */ /* 0x000fe40007ffe0ff */
[----:B------:R-:W-:-:S03]  /*1e60*/  IADD3 R21, PT, PT, R21, 0x80, RZ ;  /* 0x0000008015157810 */ /* 0x000fc60007ffe0ff */
[----:B0-----:R-:W-:-:S05]  /*1e70*/  IMAD.WIDE.U32 R12, R3, 0x4, R12 ;  /* 0x00000004030c7825 */ /* 0x001fca00078e000c */
[----:B------:R1:W-:Y:S02]  /*1e80*/  STG.E desc[UR4][R12.64], R10 ;  /* 0x0000000a0c007986 */ /* 0x0003e4000c101904 */
.L_x_13241:
[----:B------:R-:W-:-:S13]  /*1e90*/  ISETP.GE.U32.AND P0, PT, R21, R26, PT ;  /* 0x0000001a1500720c */ /* 0x000fda0003f06070 */
[----:B------:R-:W-:Y:S05]  /*1ea0*/  @P0 BRA `(.L_x_13243) ;  /* 0x0000000000300947 */ /* 0x000fea0003800000 */
[----:B-1----:R-:W1:Y:S01]  /*1eb0*/  LDC.64 R10, c[0x0][0x390] ;  /* 0x0000e400ff0a7b82 */ /* 0x002e620000000a00 */
[----:B------:R-:W-:Y:S02]  /*1ec0*/  IADD3 R3, PT, PT, R2, R21, RZ ;  /* 0x0000001502037210 */ /* 0x000fe40007ffe0ff */
[----:B------:R-:W-:-:S03]  /*1ed0*/  IADD3 R21, PT, PT, R21, 0x80, RZ ;  /* 0x0000008015157810 */ /* 0x000fc60007ffe0ff */
[----:B-1----:R-:W-:-:S05]  /*1ee0*/  IMAD.WIDE.U32 R10, R3, 0x4, R10 ;  /* 0x00000004030a7825 */ /* 0x002fca00078e000a */
[----:B------:R1:W-:Y:S02]  /*1ef0*/  STG.E desc[UR4][R10.64], R5 ;  /* 0x000000050a007986 */ /* 0x0003e4000c101904 */
.L_x_13242:
[----:B------:R-:W-:-:S13]  /*1f00*/  ISETP.GE.U32.AND P0, PT, R21, R26, PT ;  /* 0x0000001a1500720c */ /* 0x000fda0003f06070 */
[----:B------:R-:W-:Y:S05]  /*1f10*/  @P0 BRA `(.L_x_13244) ;  /* 0x0000000000340947 */ /* 0x000fea0003800000 */
[----:B-1----:R-:W1:Y:S01]  /*1f20*/  LDC.64 R4, c[0x0][0x390] ;  /* 0x0000e400ff047b82 */ /* 0x002e620000000a00 */
[----:B------:R-:W-:Y:S01]  /*1f30*/  IMAD.IADD R3, R2, 0x1, R21 ;  /* 0x0000000102037824 */ /* 0x000fe200078e0215 */
[----:B------:R-:W-:-:S03]  /*1f40*/  IADD3 R21, PT, PT, R21, 0x80, RZ ;  /* 0x0000008015157810 */ /* 0x000fc60007ffe0ff */
[----:B-1----:R-:W-:-:S05]  /*1f50*/  IMAD.WIDE.U32 R4, R3, 0x4, R4 ;  /* 0x0000000403047825 */ /* 0x002fca00078e0004 */
[----:B------:R2:W-:Y:S02]  /*1f60*/  STG.E desc[UR4][R4.64], R6 ;  /* 0x0000000604007986 */ /* 0x0005e4000c101904 */
.L_x_13243:
        /* <DEDUP_REMOVED lines=8> */
.L_x_13244:
[----:B------:R-:W-:Y:S05]  /*1ff0*/  BSYNC.RELIABLE B1 ;  /* 0x0000000000017941 */ /* 0x000fea0003800100 */
.L_x_13239:
[----:B------:R-:W-:-:S13]  /*2000*/  ISETP.GE.U32.AND P0, PT, R21, R26, PT ;  /* 0x0000001a1500720c */ /* 0x000fda0003f06070 */
[----:B-12---:R-:W1:Y:S01]  /*2010*/  @!P0 LDC.64 R4, c[0x0][0x390] ;  /* 0x0000e400ff048b82 */ /* 0x006e620000000a00 */
[----:B------:R-:W-:Y:S02]  /*2020*/  @!P0 IADD3 R3, PT, PT, R2, R21, RZ ;  /* 0x0000001502038210 */ /* 0x000fe40007ffe0ff */
[----:B------:R-:W-:-:S03]  /*2030*/  @!P0 IADD3 R21, PT, PT, R21, 0x80, RZ ;  /* 0x0000008015158810 */ /* 0x000fc60007ffe0ff */
[----:B-1----:R-:W-:-:S05]  /*2040*/  @!P0 IMAD.WIDE.U32 R4, R3, 0x4, R4 ;  /* 0x0000000403048825 */ /* 0x002fca00078e0004 */
[----:B------:R3:W-:Y:S02]  /*2050*/  @!P0 STG.E desc[UR4][R4.64], R9 ;  /* 0x0000000904008986 */ /* 0x0007e4000c101904 */
.L_x_13245:
[----:B------:R-:W-:Y:S05]  /*2060*/  BSYNC.RECONVERGENT B0 ;  /* 0x0000000000007941 */ /* 0x000fea0003800200 */
.L_x_13238:
        /* <DEDUP_REMOVED lines=8> */
.L_x_13205:
[----:B------:R-:W0:Y:S01]  /*20f0*/  S2R R3, SR_TID.X ;  /* 0x0000000000037919 */ /* 0x000e220000002100 */
[----:B------:R-:W1:Y:S01]  /*2100*/  LDC.64 R4, c[0x0][0x398] ;  /* 0x0000e600ff047b82 */ /* 0x000e620000000a00 */
[----:B------:R-:W2:Y:S01]  /*2110*/  LDCU UR6, c[0x0][0x388] ;  /* 0x00007100ff0677ac */ /* 0x000ea20008000800 */
[----:B-1----:R-:W-:-:S04]  /*2120*/  IMAD.WIDE.U32 R4, R2, 0x4, R4 ;  /* 0x0000000402047825 */ /* 0x002fc800078e0004 */
[----:B0-----:R-:W-:-:S05]  /*2130*/  IMAD.WIDE.U32 R4, R3, 0x10, R4 ;  /* 0x0000001003047825 */ /* 0x001fca00078e0004 */
[----:B------:R-:W3:Y:S01]  /*2140*/  LDG.E.128 R12, desc[UR4][R4.64] ;  /* 0x00000004040c7981 */ /* 0x000ee2000c1e1d00 */
[----:B--2---:R-:W-:Y:S01]  /*2150*/  FADD.FTZ R21, -RZ, |UR6| ;  /* 0x40000006ff157e21 */ /* 0x004fe20008010100 */
[----:B------:R-:W-:Y:S02]  /*2160*/  ISETP.LE.AND P5, PT, RZ, UR6, PT ;  /* 0x00000006ff007c0c */ /* 0x000fe4000bfa3270 */
[----:B------:R0:W5:Y:S01]  /*2170*/  LDG.E.128 R8, desc[UR4][R4.64+0x800] ;  /* 0x0008000404087981 */ /* 0x000162000c1e1d00 */
[----:B------:R-:W-:Y:S01]  /*2180*/  BSSY.RECONVERGENT B2, `(.L_x_13246) ;  /* 0x0000013000027945 */ /* 0x000fe20003800200 */
        /* <DEDUP_REMOVED lines=9> */
[----:B------:R-:W-:Y:S01]  /*2220*/  FFMA R0, R6, R7, R6 ;  /* 0x0000000706007223 */ /* 0x000fe20000000006 */
[----:B------:R-:W-:-:S03]  /*2230*/  FSEL R6, RZ, 3.1415927410125732422, P5 ;  /* 0x40490fdbff067808 */ /* 0x000fc60002800000 */
[----:B------:R-:W-:-:S04]  /*2240*/  FFMA R7, R23, R0, RZ ;  /* 0x0000000017077223 */ /* 0x000fc800000000ff */
[----:B------:R-:W-:-:S04]  /*2250*/  FFMA R4, -R25, R7, R23 ;  /* 0x0000000719047223 */ /* 0x000fc80000000117 */
[----:B------:R-:W-:Y:S01]  /*2260*/  FFMA R0, R0, R4, R7 ;  /* 0x0000000400007223 */ /* 0x000fe20000000007 */
[----:B-1----:R-:W-:Y:S06]  /*2270*/  @!P0 BRA `(.L_x_13247) ;  /* 0x00000000000c8947 */ /* 0x002fec0003800000 */
[----:B------:R-:W-:Y:S02]  /*2280*/  MOV R0, R25 ;  /* 0x0000001900007202 */ /* 0x000fe40000000f00 */
[----:B------:R-:W-:-:S07]  /*2290*/  MOV R4, 0x22b0 ;  /* 0x000022b000047802 */ /* 0x000fce0000000f00 */
[----:B-----5:R-:W-:Y:S05]  /*22a0*/  CALL.REL.NOINC `($__internal_47_$__cuda_sm3x_div_rn_ftz_f32_slowpath) ;  /* 0x0000001400347944 */ /* 0x020fea0003c00000 */
.L_x_13247:
[----:B------:R-:W-:Y:S05]  /*22b0*/  BSYNC.RECONVERGENT B2 ;  /* 0x0000000000027941 */ /* 0x000fea0003800200 */
.L_x_13246:
[----:B------:R-:W-:Y:S01]  /*22c0*/  MOV R7, 0x3b33710b ;  /* 0x3b33710b00077802 */ /* 0x000fe20000000f00 */
        /* <DEDUP_REMOVED lines=14> */
[C---:B------:R-:W-:Y:S01]  /*23b0*/  FFMA.FTZ R7, R4.reuse, R7, 0.19993925094604492188 ;  /* 0x3e4cbce004077423 */ /* 0x040fe20000010007 */
        /* <DEDUP_REMOVED lines=25> */
[----:B-----5:R-:W-:Y:S05]  /*2550*/  CALL.REL.NOINC `($__internal_47_$__cuda_sm3x_div_rn_ftz_f32_slowpath) ;  /* 0x0000001000887944 */ /* 0x020fea0003c00000 */
.L_x_13249:
[----:B------:R-:W-:Y:S05]  /*2560*/  BSYNC.RECONVERGENT B2 ;  /* 0x0000000000027941 */ /* 0x000fea0003800200 */
.L_x_13248:
[----:B------:R-:W-:Y:S02]  /*2570*/  IMAD.MOV.U32 R7, RZ, RZ, 0x3b33710b ;  /* 0x3b33710bff077424 */ /* 0x000fe400078e00ff */
        /* <DEDUP_REMOVED lines=41> */
.L_x_13251:
[----:B------:R-:W-:Y:S05]  /*2810*/  BSYNC.RECONVERGENT B2 ;  /* 0x0000000000027941 */ /* 0x000fea0003800200 */
.L_x_13250:
[----:B------:R-:W-:Y:S02]  /*2820*/  HFMA2 R7, -RZ, RZ, 0.89990234375, 10328 ;  /* 0x3b33710bff077431 */ /* 0x000fe400000001ff */
        /* <DEDUP_REMOVED lines=41> */
.L_x_13253:
[----:B------:R-:W-:Y:S05]  /*2ac0*/  BSYNC.RECONVERGENT B2 ;  /* 0x0000000000027941 */ /* 0x000fea0003800200 */
.L_x_13252:
[----:B------:R-:W-:Y:S02]  /*2ad0*/  IMAD.MOV.U32 R7, RZ, RZ, 0x3b33710b ;  /* 0x3b33710bff077424 */ /* 0x000fe400078e00ff */
[----:B------:R-:W-:Y:S01]  /*2ae0*/  FMUL.FTZ R4, R0, R0 ;  /* 0x0000000000047220 */ /* 0x000fe20000410000 */
[----:B------:R-:W0:Y:S01]  /*2af0*/  LDCU UR6, c[0x0][0x388] ;  /* 0x00007100ff0677ac */ /* 0x000e220008000800 */
[----:B-----5:R-:W-:Y:S01]  /*2b00*/  FADD.FTZ R16, |R8|, -RZ ;  /* 0x800000ff08107221 */ /* 0x020fe20000010200 */
        /* <DEDUP_REMOVED lines=37> */
[----:B------:R-:W-:Y:S05]  /*2d60*/  CALL.REL.NOINC `($__internal_47_$__cuda_sm3x_div_rn_ftz_f32_slowpath) ;  /* 0x0000000800847944 */ /* 0x000fea0003c00000 */
.L_x_13255:
[----:B------:R-:W-:Y:S05]  /*2d70*/  BSYNC.RECONVERGENT B2 ;  /* 0x0000000000027941 */ /* 0x000fea0003800200 */
.L_x_13254:
        /* <DEDUP_REMOVED lines=42> */
.L_x_13257:
[----:B------:R-:W-:Y:S05]  /*3020*/  BSYNC.RECONVERGENT B2 ;  /* 0x0000000000027941 */ /* 0x000fea0003800200 */
.L_x_13256:
        /* <DEDUP_REMOVED lines=42> */
.L_x_13259:
[----:B------:R-:W-:Y:S05]  /*32d0*/  BSYNC.RECONVERGENT B2 ;  /* 0x0000000000027941 */ /* 0x000fea0003800200 */
.L_x_13258:
        /* <DEDUP_REMOVED lines=42> */
.L_x_13261:
[----:B------:R-:W-:Y:S05]  /*3580*/  BSYNC.RECONVERGENT B2 ;  /* 0x0000000000027941 */ /* 0x000fea0003800200 */
.L_x_13260:
        /* <DEDUP_REMOVED lines=18> */
[----:B------:R-:W-:Y:S03]  /*36b0*/  STG.E.128 desc[UR4][R16.64], R12 ;  /* 0x0000000c10007986 */ /* 0x000fe6000c101d04 */
        /* <DEDUP_REMOVED lines=10> */
[----:B------:R-:W-:Y:S01]  /*3760*/  STG.E.128 desc[UR4][R16.64+0x800], R8 ;  /* 0x0008000810007986 */ /* 0x000fe2000c101d04 */
[----:B------:R-:W-:Y:S05]  /*3770*/  EXIT ;  /* 0x000000000000794d */ /* 0x000fea0003800000 */
        .weak           $__internal_47_$__cuda_sm3x_div_rn_ftz_f32_slowpath
        .type           $__internal_47_$__cuda_sm3x_div_rn_ftz_f32_slowpath,@function
        .size           $__internal_47_$__cuda_sm3x_div_rn_ftz_f32_slowpath,(.L_x_16794 - $__internal_47_$__cuda_sm3x_div_rn_ftz_f32_slowpath)
$__internal_47_$__cuda_sm3x_div_rn_ftz_f32_slowpath:
        /* <DEDUP_REMOVED lines=37> */
.L_x_13264:
[----:B------:R-:W-:Y:S05]  /*39d0*/  BSYNC.RELIABLE B1 ;  /* 0x0000000000017941 */ /* 0x000fea0003800100 */
.L_x_13263:
        /* <DEDUP_REMOVED lines=27> */
.L_x_13270:
[----:B------:R-:W-:-:S07]  /*3b90*/  LEA R0, R7, R0, 0x17 ;  /* 0x0000000007007211 */ /* 0x000fce00078eb8ff */
.L_x_13271:
[----:B------:R-:W-:Y:S05]  /*3ba0*/  BSYNC.RECONVERGENT B1 ;  /* 0x0000000000017941 */ /* 0x000fea0003800200 */
.L_x_13269:
[----:B------:R-:W-:Y:S05]  /*3bb0*/  BRA `(.L_x_13272) ;  /* 0x0000000000207947 */ /* 0x000fea0003800000 */
.L_x_13268:
[----:B------:R-:W-:-:S04]  /*3bc0*/  LOP3.LUT R23, R0, 0x80000000, R23, 0x48, !PT ;  /* 0x8000000000177812 */ /* 0x000fc800078e4817 */
[----:B------:R-:W-:Y:S01]  /*3bd0*/  LOP3.LUT R0, R23, 0x7f800000, RZ, 0xfc, !PT ;  /* 0x7f80000017007812 */ /* 0x000fe200078efcff */
[----:B------:R-:W-:Y:S06]  /*3be0*/  BRA `(.L_x_13272) ;  /* 0x0000000000147947 */ /* 0x000fec0003800000 */
.L_x_13267:
[----:B------:R-:W-:Y:S01]  /*3bf0*/  LOP3.LUT R0, R0, 0x80000000, R23, 0x48, !PT ;  /* 0x8000000000007812 */ /* 0x000fe200078e4817 */
[----:B------:R-:W-:Y:S06]  /*3c00*/  BRA `(.L_x_13272) ;  /* 0x00000000000c7947 */ /* 0x000fec0003800000 */
.L_x_13266:
[----:B------:R-:W0:Y:S01]  /*3c10*/  MUFU.RSQ R0, -QNAN ;  /* 0xffc0000000007908 */ /* 0x000e220000001400 */
[----:B------:R-:W-:Y:S05]  /*3c20*/  BRA `(.L_x_13272) ;  /* 0x0000000000047947 */ /* 0x000fea0003800000 */
.L_x_13265:
[----:B------:R-:W-:-:S07]  /*3c30*/  FADD.FTZ R0, R23, R0 ;  /* 0x0000000017007221 */ /* 0x000fce0000010000 */
.L_x_13272:
[----:B------:R-:W-:Y:S05]  /*3c40*/  BSYNC.RECONVERGENT B0 ;  /* 0x0000000000007941 */ /* 0x000fea0003800200 */
.L_x_13262:
[----:B------:R-:W-:Y:S01]  /*3c50*/  MOV R16, R4 ;  /* 0x0000000400107202 */ /* 0x000fe20000000f00 */
[----:B------:R-:W-:-:S04]  /*3c60*/  HFMA2 R17, -RZ, RZ, 0, 0 ;  /* 0x00000000ff117431 */ /* 0x000fc800000001ff */
[----:B0-----:R-:W-:Y:S05]  /*3c70*/  RET.REL.NODEC R16 `(_ZN2at6native29vectorized_elementwise_kernelILi4ENS0_13BUnaryFunctorIfffZZZNS0_17atan2_kernel_cudaERNS_18TensorIteratorBaseEENKUlvE_clEvENKUlvE0_clEvEUlffE_EESt5arrayIPcLm2EEEEviT0_T1_) ;  /* 0xffffffc010e07950 */ /* 0x001fea0003c3ffff */
.L_x_13273:
        /* <DEDUP_REMOVED lines=16> */
.L_x_16794:


//--------------------- .text._ZN2at6native29vectorized_elementwise_kernelILi8ENS0_13BUnaryFunctorIfffZZZNS0_17atan2_kernel_cudaERNS_18TensorIteratorBaseEENKUlvE_clEvENKUlvE0_clEvEUlffE_EESt5arrayIPcLm2EEEEviT0_T1_ --------------------------
	.section	.text._ZN2at6native29vectorized_elementwise_kernelILi8ENS0_13BUnaryFunctorIfffZZZNS0_17atan2_kernel_cudaERNS_18TensorIteratorBaseEENKUlvE_clEvENKUlvE0_clEvEUlffE_EESt5arrayIPcLm2EEEEviT0_T1_,"ax",@progbits
	.align	128
        .global         _ZN2at6native29vectorized_elementwise_kernelILi8ENS0_13BUnaryFunctorIfffZZZNS0_17atan2_kernel_cudaERNS_18TensorIteratorBaseEENKUlvE_clEvENKUlvE0_clEvEUlffE_EESt5arrayIPcLm2EEEEviT0_T1_
        .type           _ZN2at6native29vectorized_elementwise_kernelILi8ENS0_13BUnaryFunctorIfffZZZNS0_17atan2_kernel_cudaERNS_18TensorIteratorBaseEENKUlvE_clEvENKUlvE0_clEvEUlffE_EESt5arrayIPcLm2EEEEviT0_T1_,@function
        .size           _ZN2at6native29vectorized_elementwise_kernelILi8ENS0_13BUnaryFunctorIfffZZZNS0_17atan2_kernel_cudaERNS_18TensorIteratorBaseEENKUlvE_clEvENKUlvE0_clEvEUlffE_EESt5arrayIPcLm2EEEEviT0_T1_,(.L_x_16930 - _ZN2at6native29vectorized_elementwise_kernelILi8ENS0_13BUnaryFunctorIfffZZZNS0_17atan2_kernel_cudaERNS_18TensorIteratorBaseEENKUlvE_clEvENKUlvE0_clEvEUlffE_EESt5arrayIPcLm2EEEEviT0_T1_)
        .other          _ZN2at6native29vectorized_elementwise_kernelILi8ENS0_13BUnaryFunctorIfffZZZNS0_17atan2_kernel_cudaERNS_18TensorIteratorBaseEENKUlvE_clEvENKUlvE0_clEvEUlffE_EESt5arrayIPcLm2EEEEviT0_T1_,@"STO_CUDA_ENTRY STV_DEFAULT"
_ZN2at6native29vectorized_elementwise_kernelILi8ENS0_13BUnaryFunctorIfffZZZNS0_17atan2_kernel_cudaERNS_18TensorIteratorBaseEENKUlvE_clEvENKUlvE0_clEvEUlffE_EESt5arrayIPcLm2EEEEviT0_T1_:
.text._ZN2at6native29vectorized_elementwise_kernelILi8ENS0_13BUnaryFunctorIfffZZZNS0_17atan2_kernel_cudaERNS_18TensorIteratorBaseEENKUlvE_clEvENKUlvE0_clEvEUlffE_EESt5arrayIPcLm2EEEEviT0_T1_:
[----:B------:R-:W-:Y:S01]  /*0000*/  LDC R1, c[0x0][0x37c] ;  /* 0x0000df00ff017b82 */ /* 0x000fe20000000800 */
[----:B------:R-:W-:Y:S05]  /*0010*/  EXIT ;  /* 0x000000000000794d */ /* 0x000fea0003800000 */
.L_x_13274:
        /* <DEDUP_REMOVED lines=14> */
.L_x_16930:


//--------------------- .text._ZN2at6native18elementwise_kernelILi128ELi4EZNS0_15gpu_kernel_implINS0_13AUnaryFunctorIfffZZZNS0_17atan2_kernel_cudaERNS_18TensorIteratorBaseEENKUlvE_clEvENKUlvE0_clEvEUlffE_EEEEvS5_RKT_EUliE_EEviT1_ --------------------------
	.section	.text._ZN2at6native18elementwise_kernelILi128ELi4EZNS0_15gpu_kernel_implINS0_13AUnaryFunctorIfffZZZNS0_17atan2_kernel_cudaERNS_18TensorIteratorBaseEENKUlvE_clEvENKUlvE0_clEvEUlffE_EEEEvS5_RKT_EUliE_EEviT1_,"ax",@progbits
	.align	128
        .global         _ZN2at6native18elementwise_kernelILi128ELi4EZNS0_15gpu_kernel_implINS0_13AUnaryFunctorIfffZZZNS0_17atan2_kernel_cudaERNS_18TensorIteratorBaseEENKUlvE_clEvENKUlvE0_clEvEUlffE_EEEEvS5_RKT_EUliE_EEviT1_
        .type           _ZN2at6native18elementwise_kernelILi128ELi4EZNS0_15gpu_kernel_implINS0_13AUnaryFunctorIfffZZZNS0_17atan2_kernel_cudaERNS_18TensorIteratorBaseEENKUlvE_clEvENKUlvE0_clEvEUlffE_EEEEvS5_RKT_EUliE_EEviT1_,@function
        .size           _ZN2at6native18elementwise_kernelILi128ELi4EZNS0_15gpu_kernel_implINS0_13AUnaryFunctorIfffZZZNS0_17atan2_kernel_cudaERNS_18TensorIteratorBaseEENKUlvE_clEvENKUlvE0_clEvEUlffE_EEEEvS5_RKT_EUliE_EEviT1_,(.L_x_16795 - _ZN2at6native18elementwise_kernelILi128ELi4EZNS0_15gpu_kernel_implINS0_13AUnaryFunctorIfffZZZNS0_17atan2_kernel_cudaERNS_18TensorIteratorBaseEENKUlvE_clEvENKUlvE0_clEvEUlffE_EEEEvS5_RKT_EUliE_EEviT1_)
        .other          _ZN2at6native18elementwise_kernelILi128ELi4EZNS0_15gpu_kernel_implINS0_13AUnaryFunctorIfffZZZNS0_17atan2_kernel_cudaERNS_18TensorIteratorBaseEENKUlvE_clEvENKUlvE0_clEvEUlffE_EEEEvS5_RKT_EUliE_EEviT1_,@"STO_CUDA_ENTRY STV_DEFAULT"
_ZN2at6native18elementwise_kernelILi128ELi4EZNS0_15gpu_kernel_implINS0_13AUnaryFunctorIfffZZZNS0_17atan2_kernel_cudaERNS_18TensorIteratorBaseEENKUlvE_clEvENKUlvE0_clEvEUlffE_EEEEvS5_RKT_EUliE_EEviT1_:
.text._ZN2at6native18elementwise_kernelILi128ELi4EZNS0_15gpu_kernel_implINS0_13AUnaryFunctorIfffZZZNS0_17atan2_kernel_cudaERNS_18TensorIteratorBaseEENKUlvE_clEvENKUlvE0_clEvEUlffE_EEEEvS5_RKT_EUliE_EEviT1_:
        /* <DEDUP_REMOVED lines=321> */
.L_x_13277:
        /* <DEDUP_REMOVED lines=18> */
.L_x_13282:
[----:B------:R-:W2:Y:S02]  /*1530*/  LDG.E.U8 R2, desc[UR36][R2.64] ;  /* 0x0000002402027981 */ /* 0x000ea4000c1e1100 */
[----:B--2---:R-:W-:Y:S01]  /*1540*/  I2FP.F32.U32 R6, R2 ;  /* 0x0000000200067245 */ /* 0x004fe20000201000 */
[----:B------:R-:W-:Y:S06]  /*1550*/  BRA `(.L_x_13284) ;  /* 0x0000000c00447947 */ /* 0x000fec0003800000 */
.L_x_13281:
        /* <DEDUP_REMOVED lines=9> */
.L_x_13286:
[----:B------:R-:W2:Y:S02]  /*15f0*/  LDG.E R2, desc[UR36][R2.64] ;  /* 0x0000002402027981 */ /* 0x000ea4000c1e1900 */
[----:B--2---:R-:W-:Y:S01]  /*1600*/  I2FP.F32.S32 R6, R2 ;  /* 0x0000000200067245 */ /* 0x004fe20000201400 */
[----:B------:R-:W-:Y:S06]  /*1610*/  BRA `(.L_x_13284) ;  /* 0x0000000c00147947 */ /* 0x000fec0003800000 */
.L_x_13285:
[----:B------:R-:W2:Y:S02]  /*1620*/  LDG.E.U16 R2, desc[UR36][R2.64] ;  /* 0x0000002402027981 */ /* 0x000ea4000c1e1500 */
[----:B--2---:R2:W3:Y:S01]  /*1630*/  I2F.S16 R6, R2 ;  /* 0x0000000200067306 */ /* 0x0044e20000101400 */
[----:B------:R-:W-:Y:S05]  /*1640*/  BRA `(.L_x_13284) ;  /* 0x0000000c00087947 */ /* 0x000fea0003800000 */
.L_x_13280:
        /* <DEDUP_REMOVED lines=8> */
.L_x_13288:
[----:B------:R-:W2:Y:S02]  /*16d0*/  LDG.E.U16 R2, desc[UR36][R2.64] ;  /* 0x0000002402027981 */ /* 0x000ea4000c1e1500 */
[----:B--2---:R-:W-:Y:S01]  /*16e0*/  HADD2.F32 R6, -RZ, R2.H0_H0 ;  /* 0x20000002ff067230 */ /* 0x004fe20000004100 */
[----:B------:R-:W-:Y:S06]  /*16f0*/  BRA `(.L_x_13284) ;  /* 0x0000000800dc7947 */ /* 0x000fec0003800000 */
.L_x_13287:
        /* <DEDUP_REMOVED lines=8> */
.L_x_13290:
[----:B------:R-:W2:Y:S02]  /*1780*/  LDG.E.U16 R2, desc[UR36][R2.64] ;  /* 0x0000002402027981 */ /* 0x000ea4000c1e1500 */
[----:B--2---:R-:W-:Y:S01]  /*1790*/  HADD2.F32 R6, -RZ, R2.H0_H0 ;  /* 0x20000002ff067230 */ /* 0x004fe20000004100 */
[----:B------:R-:W-:Y:S06]  /*17a0*/  BRA `(.L_x_13284) ;  /* 0x0000000800b07947 */ /* 0x000fec0003800000 */
.L_x_13289:
        /* <DEDUP_REMOVED lines=11> */
.L_x_13279:
        /* <DEDUP_REMOVED lines=12> */
.L_x_13293:
        /* <DEDUP_REMOVED lines=11> */
.L_x_13292:
        /* <DEDUP_REMOVED lines=25> */
.L_x_13295:
        /* <DEDUP_REMOVED lines=12> */
.L_x_13294:
[----:B------:R-:W2:Y:S02]  /*1c20*/  LDG.E.U16 R2, desc[UR36][R2.64] ;  /* 0x0000002402027981 */ /* 0x000ea4000c1e1500 */
[----:B--2---:R-:W-:Y:S01]  /*1c30*/  SHF.L.U32 R6, R2, 0x10, RZ ;  /* 0x0000001002067819 */ /* 0x004fe200000006ff */
[----:B------:R-:W-:Y:S06]  /*1c40*/  BRA `(.L_x_13284) ;  /* 0x0000000400887947 */ /* 0x000fec0003800000 */
.L_x_13291:
        /* <DEDUP_REMOVED lines=11> */
.L_x_13298:
        /* <DEDUP_REMOVED lines=20> */
.L_x_13300:
[----:B------:R-:W-:Y:S05]  /*1e40*/  BSYNC.RECONVERGENT B0 ;  /* 0x0000000000007941 */ /* 0x000fea0003800200 */
.L_x_13299:
[----:B------:R-:W-:Y:S01]  /*1e50*/  IMAD.SHL.U32 R0, R0, 0x100000, RZ ;  /* 0x0010000000007824 */ /* 0x000fe200078e00ff */
[----:B------:R-:W-:-:S04]  /*1e60*/  LEA R2, R2, 0x3b800000, 0x17 ;  /* 0x3b80000002027811 */ /* 0x000fc800078eb8ff */
[----:B------:R-:W-:Y:S01]  /*1e70*/  LOP3.LUT R6, R2, R0, R7, 0xfe, !PT ;  /* 0x0000000002067212 */ /* 0x000fe200078efe07 */
[----:B------:R-:W-:Y:S06]  /*1e80*/  BRA `(.L_x_13284) ;  /* 0x0000000000f87947 */ /* 0x000fec0003800000 */
.L_x_13297:
        /* <DEDUP_REMOVED lines=20> */
.L_x_13302:
[----:B------:R-:W-:Y:S05]  /*1fd0*/  BSYNC.RECONVERGENT B0 ;  /* 0x0000000000007941 */ /* 0x000fea0003800200 */
.L_x_13301:
[----:B------:R-:W-:Y:S01]  /*1fe0*/  IMAD.SHL.U32 R0, R0, 0x200000, RZ ;  /* 0x0020000000007824 */ /* 0x000fe200078e00ff */
[----:B------:R-:W-:-:S04]  /*1ff0*/  LEA R2, R2, 0x37800000, 0x17 ;  /* 0x3780000002027811 */ /* 0x000fc800078eb8ff */
[----:B------:R-:W-:Y:S01]  /*2000*/  LOP3.LUT R6, R2, R0, R7, 0xfe, !PT ;  /* 0x0000000002067212 */ /* 0x000fe200078efe07 */
[----:B------:R-:W-:Y:S06]  /*2010*/  BRA `(.L_x_13284) ;  /* 0x0000000000947947 */ /* 0x000fec0003800000 */
.L_x_13296:
[----:B------:R-:W-:-:S09]  /*2020*/  UISETP.NE.AND UP0, UPT, UR4, 0x1c, UPT ;  /* 0x0000001c0400788c */ /* 0x000fd2000bf05270 */
[----:B------:R-:W-:Y:S05]  /*2030*/  BRA.U !UP0, `(.L_x_13303) ;  /* 0x0000000108847547 */ /* 0x000fea000b800000 */
[----:B------:R-:W-:-:S09]  /*2040*/  UISETP.NE.AND UP0, UPT, UR4, 0x1d, UPT ;  /* 0x0000001d0400788c */ /* 0x000fd2000bf05270 */
[----:B------:R-:W-:Y:S05]  /*2050*/  BRA.U !UP0, `(.L_x_13304) ;  /* 0x0000000108707547 */ /* 0x000fea000b800000 */
[----:B------:R-:W-:-:S09]  /*2060*/  UISETP.NE.AND UP0, UPT, UR4, 0x2c, UPT ;  /* 0x0000002c0400788c */ /* 0x000fd2000bf05270 */
[----:B------:R-:W-:Y:S05]  /*2070*/  BRA.U !UP0, `(.L_x_13305) ;  /* 0x0000000108487547 */ /* 0x000fea000b800000 */
.L_x_13283:
        /* <DEDUP_REMOVED lines=16> */
.L_x_13306:
[----:B------:R-:W-:Y:S01]  /*2180*/  IMAD.MOV.U32 R6, RZ, RZ, RZ ;  /* 0x000000ffff067224 */ /* 0x000fe200078e00ff */
[----:B------:R-:W-:Y:S06]  /*2190*/  BRA `(.L_x_13284) ;  /* 0x0000000000347947 */ /* 0x000fec0003800000 */
.L_x_13305:
        /* <DEDUP_REMOVED lines=8> */
.L_x_13304:
[----:B------:R-:W2:Y:S02]  /*2220*/  LDG.E.64 R6, desc[UR36][R2.64] ;  /* 0x0000002402067981 */ /* 0x000ea4000c1e1b00 */
[----:B--2---:R0:W1:Y:S02]  /*2230*/  I2F.U64 R6, R6 ;  /* 0x0000000600067312 */ /* 0x0040640000301000 */
[----:B01----:R-:W-:Y:S05]  /*2240*/  BRA `(.L_x_13284) ;  /* 0x0000000000087947 */ /* 0x003fea0003800000 */
.L_x_13303:
[----:B------:R-:W2:Y:S02]  /*2250*/  LDG.E R2, desc[UR36][R2.64] ;  /* 0x0000002402027981 */ /* 0x000ea4000c1e1900 */
[----:B--2---:R-:W-:-:S07]  /*2260*/  I2FP.F32.U32 R6, R2 ;  /* 0x0000000200067245 */ /* 0x004fce0000201000 */
.L_x_13284:
[----:B------:R-:W-:Y:S05]  /*2270*/  BSYNC.RECONVERGENT B7 ;  /* 0x0000000000077941 */ /* 0x000fea0003800200 */
.L_x_13278:
[----:B------:R-:W2:Y:S01]  /*2280*/  LDCU UR4, c[0x0][0x594] ;  /* 0x0000b280ff0477ac */ /* 0x000ea20008000800 */
[C---:B01-3-5:R-:W-:Y:S01]  /*2290*/  FADD.FTZ R3, |R6|.reuse, -RZ ;  /* 0x800000ff06037221 */ /* 0x06bfe20000010200 */
[----:B------:R-:W-:Y:S01]  /*22a0*/  BSSY.RECONVERGENT B1, `(.L_x_13307) ;  /* 0x0000012000017945 */ /* 0x000fe20003800200 */
[----:B--2---:R-:W-:Y:S01]  /*22b0*/  FSETP.LT.FTZ.AND P5, PT, |R6|, |UR4|, PT ;  /* 0x4000000406007c0b */ /* 0x004fe2000bfb1200 */
[----:B------:R-:W0:Y:S03]  /*22c0*/  LDCU.64 UR4, c[0x0][0x580] ;  /* 0x0000b000ff0477ac */ /* 0x000e260008000a00 */
[----:B------:R-:W-:Y:S02]  /*22d0*/  FSEL R7, R18, R3, P5 ;  /* 0x0000000312077208 */ /* 0x000fe40002800000 */
[----:B------:R-:W-:Y:S02]  /*22e0*/  FSEL R0, R3, R18, P5 ;  /* 0x0000001203007208 */ /* 0x000fe40002800000 */
[----:B----4-:R-:W1:Y:S08]  /*22f0*/  MUFU.RCP R2, R7 ;  /* 0x0000000700027308 */ /* 0x010e700000001000 */
[----:B------:R-:W2:Y:S01]  /*2300*/  FCHK P0, R0, R7 ;  /* 0x0000000700007302 */ /* 0x000ea20000000000 */
[----:B0-----:R-:W-:Y:S01]  /*2310*/  IADD3 R4, P1, PT, R16, UR4, RZ ;  /* 0x0000000410047c10 */ /* 0x001fe2000ff3e0ff */
[----:B-1----:R-:W-:-:S04]  /*2320*/  FFMA R5, -R7, R2, 1 ;  /* 0x3f80000007057423 */ /* 0x002fc80000000102 */
[----:B------:R-:W-:Y:S01]  /*2330*/  FFMA R3, R2, R5, R2 ;  /* 0x0000000502037223 */ /* 0x000fe20000000002 */
[----:B------:R-:W-:-:S03]  /*2340*/  IADD3.X R5, PT, PT, RZ, UR5, RZ, P1, !PT ;  /* 0x00000005ff057c10 */ /* 0x000fc60008ffe4ff */
[----:B------:R-:W-:-:S04]  /*2350*/  FFMA R2, R0, R3, RZ ;  /* 0x0000000300027223 */ /* 0x000fc800000000ff */
[----:B------:R-:W-:-:S04]  /*2360*/  FFMA R8, -R7, R2, R0 ;  /* 0x0000000207087223 */ /* 0x000fc80000000100 */
[----:B------:R-:W-:Y:S01]  /*2370*/  FFMA R2, R3, R8, R2 ;  /* 0x0000000803027223 */ /* 0x000fe20000000002 */
[----:B--2---:R-:W-:Y:S06]  /*2380*/  @!P0 BRA `(.L_x_13308) ;  /* 0x00000000000c8947 */ /* 0x004fec0003800000 */
[----:B------:R-:W-:-:S07]  /*2390*/  MOV R2, 0x23b0 ;  /* 0x000023b000027802 */ /* 0x000fce0000000f00 */
[----:B------:R-:W-:Y:S05]  /*23a0*/  CALL.REL.NOINC `($__internal_48_$__cuda_sm3x_div_rn_ftz_f32_slowpath) ;  /* 0x000000a400d87944 */ /* 0x000fea0003c00000 */
[----:B------:R-:W-:-:S07]  /*23b0*/  IMAD.MOV.U32 R2, RZ, RZ, R0 ;  /* 0x000000ffff027224 */ /* 0x000fce00078e0000 */
.L_x_13308:
[----:B------:R-:W-:Y:S05]  /*23c0*/  BSYNC.RECONVERGENT B1 ;  /* 0x0000000000017941 */ /* 0x000fea0003800200 */
.L_x_13307:
[----:B------:R-:W-:Y:S02]  /*23d0*/  IMAD.MOV.U32 R3, RZ, RZ, 0x3b33710b ;  /* 0x3b33710bff037424 */ /* 0x000fe400078e00ff */
[----:B------:R-:W-:Y:S01]  /*23e0*/  FMUL.FTZ R0, R2, R2 ;  /* 0x0000000202007220 */ /* 0x000fe20000410000 */
[----:B------:R-:W0:Y:S01]  /*23f0*/  LDC R11, c[0x0][0x594] ;  /* 0x00016500ff0b7b82 */ /* 0x000e220000000800 */
[----:B------:R-:W-:Y:S01]  /*2400*/  HFMA2 R9, -RZ, RZ, 1.857421875, -1409 ;  /* 0x3f6ee581ff097431 */ /* 0x000fe200000001ff */
[----:B------:R-:W-:Y:S01]  /*2410*/  ISETP.GE.AND P0, PT, R6, RZ, PT ;  /* 0x000000ff0600720c */ /* 0x000fe20003f06270 */
[C---:B------:R-:W-:Y:S01]  /*2420*/  FFMA.FTZ R3, R0.reuse, R3, -0.015681877732276916504 ;  /* 0xbc80774800037423 */ /* 0x040fe20000010003 */
[----:B------:R-:W-:Y:S01]  /*2430*/  FSETP.NEU.FTZ.AND P1, PT, R7, RZ, PT ;  /* 0x000000ff0700720b */ /* 0x000fe20003f3d000 */
[----:B------:R-:W-:Y:S01]  /*2440*/  UPRMT UR4, UR41, 0x9910, URZ ;  /* 0x0000991029047896 */ /* 0x000fe200080000ff */
[----:B------:R-:W-:Y:S01]  /*2450*/  FSEL R7, R9, 1.8663789033889770508, P5 ;  /* 0x3feee58109077808 */ /* 0x000fe20002800000 */
[----:B------:R-:W-:-:S02]  /*2460*/  FFMA.FTZ R3, R0, R3, 0.042200751602649688721 ;  /* 0x3d2cdab200037423 */ /* 0x000fc40000010003 */
[----:B------:R-:W-:Y:S02]  /*2470*/  UISETP.GT.AND UP0, UPT, UR4, 0x9, UPT ;  /* 0x000000090400788c */ /* 0x000fe4000bf04270 */
[----:B------:R-:W-:-:S04]  /*2480*/  FFMA.FTZ R3, R0, R3, -0.074792981147766113281 ;  /* 0xbd992d1000037423 */ /* 0x000fc80000010003 */
[----:B------:R-:W-:-:S04]  /*2490*/  FFMA.FTZ R3, R0, R3, 0.10640415549278259277 ;  /* 0x3dd9ea6c00037423 */ /* 0x000fc80000010003 */
[----:B------:R-:W-:-:S04]  /*24a0*/  FFMA.FTZ R3, R0, R3, -0.14207722246646881104 ;  /* 0xbe117cb100037423 */ /* 0x000fc80000010003 */
[----:B------:R-:W-:Y:S01]  /*24b0*/  FFMA.FTZ R3, R0, R3, 0.19993925094604492188 ;  /* 0x3e4cbce000037423 */ /* 0x000fe20000010003 */
[----:B0-----:R-:W-:-:S03]  /*24c0*/  FSETP.NEU.FTZ.AND P2, PT, |R6|, |R11|, PT ;  /* 0x4000000b0600720b */ /* 0x001fc60003f5d200 */
        /* <DEDUP_REMOVED lines=26> */
.L_x_13312:
[----:B------:R-:W0:Y:S02]  /*2670*/  F2I.S64.TRUNC R2, R2 ;  /* 0x0000000200027311 */ /* 0x000e24000020d900 */
[----:B0-----:R-:W-:-:S05]  /*2680*/  IMAD.MOV.U32 R7, RZ, RZ, R2 ;  /* 0x000000ffff077224 */ /* 0x001fca00078e0002 */
[----:B------:R3:W-:Y:S01]  /*2690*/  STG.E.U8 desc[UR36][R4.64], R7 ;  /* 0x0000000704007986 */ /* 0x0007e2000c101124 */
[----:B------:R-:W-:Y:S05]  /*26a0*/  BRA `(.L_x_13314) ;  /* 0x0000000c002c7947 */ /* 0x000fea0003800000 */
.L_x_13311:
        /* <DEDUP_REMOVED lines=9> */
.L_x_13316:
[----:B------:R-:W0:Y:S02]  /*2740*/  F2I.FTZ.TRUNC.NTZ R3, R2 ;  /* 0x0000000200037305 */ /* 0x000e24000021f100 */
[----:B0-----:R1:W-:Y:S01]  /*2750*/  STG.E desc[UR36][R4.64], R3 ;  /* 0x0000000304007986 */ /* 0x0013e2000c101924 */
[----:B------:R-:W-:Y:S05]  /*2760*/  BRA `(.L_x_13314) ;  /* 0x0000000800fc7947 */ /* 0x000fea0003800000 */
.L_x_13315:
[----:B------:R-:W0:Y:S02]  /*2770*/  F2I.FTZ.TRUNC.NTZ R3, R2 ;  /* 0x0000000200037305 */ /* 0x000e24000021f100 */
[----:B0-----:R2:W-:Y:S01]  /*2780*/  STG.E.U16 desc[UR36][R4.64], R3 ;  /* 0x0000000304007986 */ /* 0x0015e2000c101524 */
[----:B------:R-:W-:Y:S05]  /*2790*/  BRA `(.L_x_13314) ;  /* 0x0000000800f07947 */ /* 0x000fea0003800000 */
.L_x_13310:
        /* <DEDUP_REMOVED lines=8> */
.L_x_13318:
[----:B------:R-:W-:-:S05]  /*2820*/  F2FP.F16.F32.PACK_AB R2, RZ, R2 ;  /* 0x00000002ff02723e */ /* 0x000fca00000000ff */
[----:B------:R0:W-:Y:S01]  /*2830*/  STG.E.U16 desc[UR36][R4.64], R2 ;  /* 0x0000000204007986 */ /* 0x0001e2000c101524 */
[----:B------:R-:W-:Y:S05]  /*2840*/  BRA `(.L_x_13314) ;  /* 0x0000000800c47947 */ /* 0x000fea0003800000 */
.L_x_13317:
        /* <DEDUP_REMOVED lines=9> */
.L_x_13320:
[----:B------:R-:W-:-:S04]  /*28e0*/  F2FP.F16.F32.PACK_AB R3, RZ, R2 ;  /* 0x00000002ff03723e */ /* 0x000fc800000000ff */
[----:B------:R-:W-:-:S05]  /*28f0*/  PRMT R3, R3, 0x5410, RZ ;  /* 0x0000541003037816 */ /* 0x000fca00000000ff */
[----:B------:R0:W-:Y:S01]  /*2900*/  STG.E desc[UR36][R4.64], R3 ;  /* 0x0000000304007986 */ /* 0x0001e2000c101924 */
[----:B------:R-:W-:Y:S05]  /*2910*/  BRA `(.L_x_13314) ;  /* 0x0000000800907947 */ /* 0x000fea0003800000 */
.L_x_13319:
[----:B------:R-:W-:-:S06]  /*2920*/  FMUL.FTZ R2, R2, 1 ;  /* 0x3f80000002027820 */ /* 0x000fcc0000410000 */
[----:B------:R-:W0:Y:S02]  /*2930*/  F2F.F64.F32 R2, R2 ;  /* 0x0000000200027310 */ /* 0x000e240000201800 */
[----:B0-----:R0:W-:Y:S01]  /*2940*/  STG.E.64 desc[UR36][R4.64], R2 ;  /* 0x0000000204007986 */ /* 0x0011e2000c101b24 */
[----:B------:R-:W-:Y:S05]  /*2950*/  BRA `(.L_x_13314) ;  /* 0x0000000800807947 */ /* 0x000fea0003800000 */
.L_x_13309:
        /* <DEDUP_REMOVED lines=12> */
.L_x_13323:
[----:B------:R-:W-:Y:S01]  /*2a20*/  FMUL.FTZ R8, R2, 1 ;  /* 0x3f80000002087820 */ /* 0x000fe20000410000 */
[----:B------:R-:W-:-:S05]  /*2a30*/  CS2R R10, SRZ ;  /* 0x00000000000a7805 */ /* 0x000fca000001ff00 */
[----:B------:R-:W0:Y:S02]  /*2a40*/  F2F.F64.F32 R8, R8 ;  /* 0x0000000800087310 */ /* 0x000e240000201800 */
[----:B0-----:R0:W-:Y:S01]  /*2a50*/  STG.E.128 desc[UR36][R4.64], R8 ;  /* 0x0000000804007986 */ /* 0x0011e2000c101d24 */
[----:B------:R-:W-:Y:S05]  /*2a60*/  BRA `(.L_x_13314) ;  /* 0x00000008003c7947 */ /* 0x000fea0003800000 */
.L_x_13322:
        /* <DEDUP_REMOVED lines=18> */
.L_x_13327:
[----:B------:R-:W-:Y:S05]  /*2b90*/  BSYNC.RECONVERGENT B0 ;  /* 0x0000000000007941 */ /* 0x000fea0003800200 */
.L_x_13326:
[----:B------:R-:W-:-:S05]  /*2ba0*/  LOP3.LUT R7, R0, 0x80, R7, 0xf8, !PT ;  /* 0x0000008000077812 */ /* 0x000fca00078ef807 */
[----:B------:R0:W-:Y:S01]  /*2bb0*/  STG.E.U8 desc[UR36][R4.64], R7 ;  /* 0x0000000704007986 */ /* 0x0001e2000c101124 */
[----:B------:R-:W-:Y:S05]  /*2bc0*/  BRA `(.L_x_13314) ;  /* 0x0000000400e47947 */ /* 0x000fea0003800000 */
.L_x_13325:
        /* <DEDUP_REMOVED lines=14> */
.L_x_13329:
[----:B------:R-:W-:Y:S05]  /*2cb0*/  BSYNC.RECONVERGENT B0 ;  /* 0x0000000000007941 */ /* 0x000fea0003800200 */
.L_x_13328:
[----:B------:R-:W-:-:S05]  /*2cc0*/  LOP3.LUT R3, R0, 0x80, R7, 0xf8, !PT ;  /* 0x0000008000037812 */ /* 0x000fca00078ef807 */
[----:B------:R0:W-:Y:S01]  /*2cd0*/  STG.E.U8 desc[UR36][R4.64], R3 ;  /* 0x0000000304007986 */ /* 0x0001e2000c101124 */
[----:B------:R-:W-:Y:S05]  /*2ce0*/  BRA `(.L_x_13314) ;  /* 0x00000004009c7947 */ /* 0x000fea0003800000 */
.L_x_13324:
[----:B------:R-:W-:-:S05]  /*2cf0*/  F2FP.BF16.F32.PACK_AB R2, RZ, R2 ;  /* 0x00000002ff02723e */ /* 0x000fca00000010ff */
[----:B------:R0:W-:Y:S01]  /*2d00*/  STG.E.U16 desc[UR36][R4.64], R2 ;  /* 0x0000000204007986 */ /* 0x0001e2000c101524 */
[----:B------:R-:W-:Y:S05]  /*2d10*/  BRA `(.L_x_13314) ;  /* 0x0000000400907947 */ /* 0x000fea0003800000 */
.L_x_13321:
        /* <DEDUP_REMOVED lines=11> */
.L_x_13332:
[----:B------:R-:W-:Y:S01]  /*2dd0*/  LOP3.LUT R3, R2, 0x7fffffff, RZ, 0xc0, !PT ;  /* 0x7fffffff02037812 */ /* 0x000fe200078ec0ff */
[----:B------:R-:W-:Y:S01]  /*2de0*/  BSSY.RECONVERGENT B0, `(.L_x_13333) ;  /* 0x0000013000007945 */ /* 0x000fe20003800200 */
[----:B------:R-:W-:Y:S02]  /*2df0*/  HFMA2 R0, -RZ, RZ, 0, 7.62939453125e-06 ;  /* 0x00000080ff007431 */ /* 0x000fe400000001ff */
        /* <DEDUP_REMOVED lines=9> */
.L_x_13335:
[----:B------:R-:W-:-:S04]  /*2e90*/  SHF.R.U32.HI R0, RZ, 0x14, R2 ;  /* 0x00000014ff007819 */ /* 0x000fc80000011602 */
[----:B------:R-:W-:-:S04]  /*2ea0*/  LOP3.LUT R3, R0, 0x1, RZ, 0xc0, !PT ;  /* 0x0000000100037812 */ /* 0x000fc800078ec0ff */
[----:B------:R-:W-:-:S04]  /*2eb0*/  IADD3 R0, PT, PT, R2, 0x487ffff, R3 ;  /* 0x0487ffff02007810 */ /* 0x000fc80007ffe003 */
[----:B------:R-:W-:-:S04]  /*2ec0*/  SHF.R.U32.HI R0, RZ, 0x14, R0 ;  /* 0x00000014ff007819 */ /* 0x000fc80000011600 */
[----:B------:R-:W-:-:S07]  /*2ed0*/  LOP3.LUT R3, R0, 0xff, RZ, 0xc0, !PT ;  /* 0x000000ff00037812 */ /* 0x000fce00078ec0ff */
.L_x_13336:
[----:B------:R-:W-:-:S04]  /*2ee0*/  SHF.R.U32.HI R2, RZ, 0x18, R2 ;  /* 0x00000018ff027819 */ /* 0x000fc80000011602 */
[----:B------:R-:W-:-:S04]  /*2ef0*/  LOP3.LUT R3, R3, 0x80, R2, 0xf8, !PT ;  /* 0x0000008003037812 */ /* 0x000fc800078ef802 */
[----:B------:R-:W-:-:S07]  /*2f00*/  PRMT R0, R3, 0x7610, R0 ;  /* 0x0000761003007816 */ /* 0x000fce0000000000 */
.L_x_13334:
[----:B------:R-:W-:Y:S05]  /*2f10*/  BSYNC.RECONVERGENT B0 ;  /* 0x0000000000007941 */ /* 0x000fea0003800200 */
.L_x_13333:
[----:B------:R0:W-:Y:S01]  /*2f20*/  STG.E.U8 desc[UR36][R4.64], R0 ;  /* 0x0000000004007986 */ /* 0x0001e2000c101124 */
[----:B------:R-:W-:Y:S05]  /*2f30*/  BRA `(.L_x_13314) ;  /* 0x0000000400087947 */ /* 0x000fea0003800000 */
.L_x_13331:
        /* <DEDUP_REMOVED lines=12> */
.L_x_13339:
[----:B------:R-:W-:-:S04]  /*3000*/  SHF.R.U32.HI R0, RZ, 0x15, R2 ;  /* 0x00000015ff007819 */ /* 0x000fc80000011602 */
[----:B------:R-:W-:-:S04]  /*3010*/  LOP3.LUT R3, R0, 0x1, RZ, 0xc0, !PT ;  /* 0x0000000100037812 */ /* 0x000fc800078ec0ff */
[----:B------:R-:W-:-:S04]  /*3020*/  IADD3 R0, PT, PT, R2, 0x88fffff, R3 ;  /* 0x088fffff02007810 */ /* 0x000fc80007ffe003 */
[----:B------:R-:W-:-:S04]  /*3030*/  SHF.R.U32.HI R0, RZ, 0x15, R0 ;  /* 0x00000015ff007819 */ /* 0x000fc80000011600 */
[----:B------:R-:W-:-:S07]  /*3040*/  LOP3.LUT R3, R0, 0xff, RZ, 0xc0, !PT ;  /* 0x000000ff00037812 */ /* 0x000fce00078ec0ff */
.L_x_13340:
[----:B------:R-:W-:-:S04]  /*3050*/  SHF.R.U32.HI R2, RZ, 0x18, R2 ;  /* 0x00000018ff027819 */ /* 0x000fc80000011602 */
[----:B------:R-:W-:-:S04]  /*3060*/  LOP3.LUT R3, R3, 0x80, R2, 0xf8, !PT ;  /* 0x0000008003037812 */ /* 0x000fc800078ef802 */
[----:B------:R-:W-:-:S07]  /*3070*/  PRMT R0, R3, 0x7610, R0 ;  /* 0x0000761003007816 */ /* 0x000fce0000000000 */
.L_x_13338:
[----:B------:R-:W-:Y:S05]  /*3080*/  BSYNC.RECONVERGENT B0 ;  /* 0x0000000000007941 */ /* 0x000fea0003800200 */
.L_x_13337:
[----:B------:R0:W-:Y:S01]  /*3090*/  STG.E.U8 desc[UR36][R4.64], R0 ;  /* 0x0000000004007986 */ /* 0x0001e2000c101124 */
[----:B------:R-:W-:Y:S05]  /*30a0*/  BRA `(.L_x_13314) ;  /* 0x0000000000ac7947 */ /* 0x000fea0003800000 */
.L_x_13330:
[----:B------:R-:W-:-:S09]  /*30b0*/  UISETP.NE.AND UP0, UPT, UR4, 0x1c, UPT ;  /* 0x0000001c0400788c */ /* 0x000fd2000bf05270 */
[----:B------:R-:W-:Y:S05]  /*30c0*/  BRA.U !UP0, `(.L_x_13341) ;  /* 0x00000001089c7547 */ /* 0x000fea000b800000 */
[----:B------:R-:W-:-:S09]  /*30d0*/  UISETP.NE.AND UP0, UPT, UR4, 0x1d, UPT ;  /* 0x0000001d0400788c */ /* 0x000fd2000bf05270 */
[----:B------:R-:W-:Y:S05]  /*30e0*/  BRA.U !UP0, `(.L_x_13342) ;  /* 0x0000000108887547 */ /* 0x000fea000b800000 */
[----:B------:R-:W-:-:S09]  /*30f0*/  UISETP.NE.AND UP0, UPT, UR4, 0x2c, UPT ;  /* 0x0000002c0400788c */ /* 0x000fd2000bf05270 */
[----:B------:R-:W-:Y:S05]  /*3100*/  BRA.U !UP0, `(.L_x_13343) ;  /* 0x0000000108447547 */ /* 0x000fea000b800000 */
.L_x_13313:
        /* <DEDUP_REMOVED lines=16> */
.L_x_13344:
[----:B------:R-:W-:Y:S05]  /*3210*/  BRA `(.L_x_13314) ;  /* 0x0000000000507947 */ /* 0x000fea0003800000 */
.L_x_13343:
        /* <DEDUP_REMOVED lines=15> */
.L_x_13342:
[----:B------:R-:W0:Y:S02]  /*3310*/  F2I.U64.TRUNC R2, R2 ;  /* 0x0000000200027311 */ /* 0x000e24000020d800 */
[----:B0-----:R0:W-:Y:S01]  /*3320*/  STG.E.64 desc[UR36][R4.64], R2 ;  /* 0x0000000204007986 */ /* 0x0011e2000c101b24 */
[----:B------:R-:W-:Y:S05]  /*3330*/  BRA `(.L_x_13314) ;  /* 0x0000000000087947 */ /* 0x000fea0003800000 */
.L_x_13341:
[----:B------:R-:W0:Y:S02]  /*3340*/  F2I.FTZ.U32.TRUNC.NTZ R3, R2 ;  /* 0x0000000200037305 */ /* 0x000e24000021f000 */
[----:B0-----:R0:W-:Y:S02]  /*3350*/  STG.E desc[UR36][R4.64], R3 ;  /* 0x0000000304007986 */ /* 0x0011e4000c101924 */
.L_x_13314:
[----:B------:R-:W-:-:S07]  /*3360*/  IADD3 R17, PT, PT, R17, 0x80, RZ ;  /* 0x0000008011117810 */ /* 0x000fce0007ffe0ff */
.L_x_13276:
[----:B------:R-:W-:Y:S05]  /*3370*/  BSYNC.RECONVERGENT B6 ;  /* 0x0000000000067941 */ /* 0x000fea0003800200 */
.L_x_13275:
        /* <DEDUP_REMOVED lines=12> */
[----:B------:R-:W3:Y:S01]  /*3440*/  LDCU.64 UR8, c[0x0][0x4b8] ;  /* 0x00009700ff0877ac */ /* 0x000ee20008000a00 */
[----:B------:R-:W-:Y:S02]  /*3450*/  UISETP.NE.AND UP0, UPT, UR40, URZ, UPT ;  /* 0x000000ff2800728c */ /* 0x000fe4000bf05270 */
[----:B0-----:R-:W-:-:S05]  /*3460*/  IMAD.HI.U32 R2, R17, UR4, R16 ;  /* 0x0000000411027c27 */ /* 0x001fca000f8e0010 */
[----:B-12-4-:R-:W-:-:S05]  /*3470*/  SHF.R.U32.HI R3, RZ, UR5, R2 ;  /* 0x00000005ff037c19 */ /* 0x016fca0008011602 */
[----:B------:R-:W-:-:S04]  /*3480*/  IMAD.MOV R0, RZ, RZ, -R3 ;  /* 0x000000ffff007224 */ /* 0x000fc800078e0a03 */
[----:B-----5:R-:W-:-:S04]  /*3490*/  IMAD R0, R0, UR6, R17 ;  /* 0x0000000600007c24 */ /* 0x020fc8000f8e0211 */
        /* <DEDUP_REMOVED lines=289> */
.L_x_13347:
[----:B------:R-:W0:Y:S01]  /*46b0*/  LDCU.64 UR6, c[0x0][0x588] ;  /* 0x0000b100ff0677ac */ /* 0x000e220008000a00 */
[----:B------:R-:W-:Y:S01]  /*46c0*/  BSSY.RECONVERGENT B7, `(.L_x_13348) ;  /* 0x00000e5000077945 */ /* 0x000fe20003800200 */
[----:B------:R-:W-:-:S04]  /*46d0*/  UPRMT UR4, UR42, 0x9910, URZ ;  /* 0x000099102a047896 */ /* 0x000fc800080000ff */
[----:B------:R-:W-:Y:S01]  /*46e0*/  UISETP.GT.AND UP0, UPT, UR4, 0x9, UPT ;  /* 0x000000090400788c */ /* 0x000fe2000bf04270 */
[----:B0-----:R-:W-:-:S05]  /*46f0*/  IADD3 R2, P0, PT, R0, UR6, RZ ;  /* 0x0000000600027c10 */ /* 0x001fca000ff1e0ff */
[----:B-12-4-:R-:W-:-:S03]  /*4700*/  IMAD.X R3, RZ, RZ, UR7, P0 ;  /* 0x00000007ff037e24 */ /* 0x016fc600080e06ff */
        /* <DEDUP_REMOVED lines=12> */
.L_x_13352:
[----:B------:R-:W2:Y:S02]  /*47d0*/  LDG.E.U8 R2, desc[UR36][R2.64] ;  /* 0x0000002402027981 */ /* 0x000ea4000c1e1100 */
[----:B--2---:R-:W-:Y:S01]  /*47e0*/  I2FP.F32.U32 R6, R2 ;  /* 0x0000000200067245 */ /* 0x004fe20000201000 */
[----:B------:R-:W-:Y:S06]  /*47f0*/  BRA `(.L_x_13354) ;  /* 0x0000000c00447947 */ /* 0x000fec0003800000 */
.L_x_13351:
[----:B------:R-:W-:-:S09]  /*4800*/  UISETP.NE.AND UP0, UPT, UR4, 0x2, UPT ;  /* 0x000000020400788c */ /* 0x000fd2000bf05270 */
[----:B------:R-:W-:Y:S05]  /*4810*/  BRA.U !UP0, `(.L_x_13355) ;  /* 0x0000000108287547 */ /* 0x000fea000b800000 */
[----:B------:R-:W-:-:S09]  /*4820*/  UISETP.NE.AND UP0, UPT, UR4, 0x3, UPT ;  /* 0x000000030400788c */ /* 0x000fd2000bf05270 */
[----:B------:R-:W-:Y:S05]  /*4830*/  BRA.U !UP0, `(.L_x_13356) ;  /* 0x0000000108147547 */ /* 0x000fea000b800000 */
[----:B------:R-:W-:-:S09]  /*4840*/  UISETP.NE.AND UP0, UPT, UR4, 0x4, UPT ;  /* 0x000000040400788c */ /* 0x000fd2000bf05270 */
[----:B------:R-:W-:Y:S05]  /*4850*/  BRA.U UP0, `(.L_x_13353) ;  /* 0x0000000900d07547 */ /* 0x000fea000b800000 */
[----:B---3--:R-:W2:Y:S02]  /*4860*/  LDG.E.64 R6, desc[UR36][R2.64] ;  /* 0x0000002402067981 */ /* 0x008ea4000c1e1b00 */
[----:B--2---:R0:W1:Y:S02]  /*4870*/  I2F.S64 R6, R6 ;  /* 0x0000000600067312 */ /* 0x0040640000301400 */
[----:B01----:R-:W-:Y:S05]  /*4880*/  BRA `(.L_x_13354) ;  /* 0x0000000c00207947 */ /* 0x003fea0003800000 */
.L_x_13356:
[----:B------:R-:W2:Y:S02]  /*4890*/  LDG.E R2, desc[UR36][R2.64] ;  /* 0x0000002402027981 */ /* 0x000ea4000c1e1900 */
[----:B--2---:R-:W-:Y:S01]  /*48a0*/  I2FP.F32.S32 R6, R2 ;  /* 0x0000000200067245 */ /* 0x004fe20000201400 */
[----:B------:R-:W-:Y:S06]  /*48b0*/  BRA `(.L_x_13354) ;  /* 0x0000000c00147947 */ /* 0x000fec0003800000 */
.L_x_13355:
[----:B------:R-:W2:Y:S02]  /*48c0*/  LDG.E.U16 R2, desc[UR36][R2.64] ;  /* 0x0000002402027981 */ /* 0x000ea4000c1e1500 */
[----:B--2---:R2:W4:Y:S01]  /*48d0*/  I2F.S16 R6, R2 ;  /* 0x0000000200067306 */ /* 0x0045220000101400 */
[----:B------:R-:W-:Y:S05]  /*48e0*/  BRA `(.L_x_13354) ;  /* 0x0000000c00087947 */ /* 0x000fea0003800000 */
.L_x_13350:
        /* <DEDUP_REMOVED lines=8> */
.L_x_13358:
[----:B------:R-:W2:Y:S02]  /*4970*/  LDG.E.U16 R2, desc[UR36][R2.64] ;  /* 0x0000002402027981 */ /* 0x000ea4000c1e1500 */
[----:B--2---:R-:W-:Y:S01]  /*4980*/  HADD2.F32 R6, -RZ, R2.H0_H0 ;  /* 0x20000002ff067230 */ /* 0x004fe20000004100 */
[----:B------:R-:W-:Y:S06]  /*4990*/  BRA `(.L_x_13354) ;  /* 0x0000000800dc7947 */ /* 0x000fec0003800000 */
.L_x_13357:
        /* <DEDUP_REMOVED lines=8> */
.L_x_13360:
[----:B------:R-:W2:Y:S02]  /*4a20*/  LDG.E.U16 R2, desc[UR36][R2.64] ;  /* 0x0000002402027981 */ /* 0x000ea4000c1e1500 */
[----:B--2---:R-:W-:Y:S01]  /*4a30*/  HADD2.F32 R6, -RZ, R2.H0_H0 ;  /* 0x20000002ff067230 */ /* 0x004fe20000004100 */
[----:B------:R-:W-:Y:S06]  /*4a40*/  BRA `(.L_x_13354) ;  /* 0x0000000800b07947 */ /* 0x000fec0003800000 */
.L_x_13359:
        /* <DEDUP_REMOVED lines=11> */
.L_x_13349:
        /* <DEDUP_REMOVED lines=12> */
.L_x_13363:
        /* <DEDUP_REMOVED lines=11> */
.L_x_13362:
[----:B------:R-:W-:-:S09]  /*4c70*/  UISETP.NE.AND UP0, UPT, UR4, 0xf, UPT ;  /* 0x0000000f0400788c */ /* 0x000fd2000bf05270 */
[----:B------:R-:W-:Y:S05]  /*4c80*/  BRA.U !UP0, `(.L_x_13364) ;  /* 0x00000001088c7547 */ /* 0x000fea000b800000 */
[----:B------:R-:W-:-:S09]  /*4c90*/  UISETP.NE.AND UP0, UPT, UR4, 0x17, UPT ;  /* 0x000000170400788c */ /* 0x000fd2000bf05270 */
[----:B------:R-:W-:Y:S05]  /*4ca0*/  BRA.U !UP0, `(.L_x_13365) ;  /* 0x0000000108547547 */ /* 0x000fea000b800000 */
[----:B------:R-:W-:-:S09]  /*4cb0*/  UISETP.NE.AND UP0, UPT, UR4, 0x18, UPT ;  /* 0x000000180400788c */ /* 0x000fd2000bf05270 */
[----:B------:R-:W-:Y:S05]  /*4cc0*/  BRA.U UP0, `(.L_x_13353) ;  /* 0x0000000500b47547 */ /* 0x000fea000b800000 */
[----:B------:R-:W2:Y:S01]  /*4cd0*/  LDG.E.U8 R6, desc[UR36][R2.64] ;  /* 0x0000002402067981 */ /* 0x000ea2000c1e1100 */
[----:B---3--:R-:W-:Y:S01]  /*4ce0*/  IMAD.MOV.U32 R5, RZ, RZ, 0x1f ;  /* 0x0000001fff057424 */ /* 0x008fe200078e00ff */
        /* <DEDUP_REMOVED lines=17> */
.L_x_13365:
[----:B------:R-:W2:Y:S02]  /*4e00*/  LDG.E.U8 R2, desc[UR36][R2.64] ;  /* 0x0000002402027981 */ /* 0x000ea4000c1e1100 */
[C---:B--2---:R-:W-:Y:S02]  /*4e10*/  IMAD.SHL.U32 R0, R2.reuse, 0x2000000, RZ ;  /* 0x0200000002007824 */ /* 0x044fe400078e00ff */
[----:B---3--:R-:W-:-:S03]  /*4e20*/  IMAD.SHL.U32 R5, R2, 0x100, RZ ;  /* 0x0000010002057824 */ /* 0x008fc600078e00ff */
        /* <DEDUP_REMOVED lines=9> */
.L_x_13364:
[----:B------:R-:W2:Y:S02]  /*4ec0*/  LDG.E.U16 R2, desc[UR36][R2.64] ;  /* 0x0000002402027981 */ /* 0x000ea4000c1e1500 */
[----:B--2---:R-:W-:Y:S01]  /*4ed0*/  SHF.L.U32 R6, R2, 0x10, RZ ;  /* 0x0000001002067819 */ /* 0x004fe200000006ff */
[----:B------:R-:W-:Y:S06]  /*4ee0*/  BRA `(.L_x_13354) ;  /* 0x0000000400887947 */ /* 0x000fec0003800000 */
.L_x_13361:
        /* <DEDUP_REMOVED lines=11> */
.L_x_13368:
        /* <DEDUP_REMOVED lines=11> */
[----:B---3--:R-:W-:Y:S02]  /*5050*/  SHF.L.U32 R7, R0, 0x1f, RZ ;  /* 0x0000001f00077819 */ /* 0x008fe400000006ff */
        /* <DEDUP_REMOVED lines=8> */
.L_x_13370:
[----:B------:R-:W-:Y:S05]  /*50e0*/  BSYNC.RECONVERGENT B0 ;  /* 0x0000000000007941 */ /* 0x000fea0003800200 */
.L_x_13369:
[----:B------:R-:W-:Y:S01]  /*50f0*/  IMAD.SHL.U32 R0, R0, 0x100000, RZ ;  /* 0x0010000000007824 */ /* 0x000fe200078e00ff */
[----:B------:R-:W-:-:S04]  /*5100*/  LEA R2, R2, 0x3b800000, 0x17 ;  /* 0x3b80000002027811 */ /* 0x000fc800078eb8ff */
[----:B------:R-:W-:Y:S01]  /*5110*/  LOP3.LUT R6, R2, R0, R7, 0xfe, !PT ;  /* 0x0000000002067212 */ /* 0x000fe200078efe07 */
[----:B------:R-:W-:Y:S06]  /*5120*/  BRA `(.L_x_13354) ;  /* 0x0000000000f87947 */ /* 0x000fec0003800000 */
.L_x_13367:
        /* <DEDUP_REMOVED lines=11> */
[----:B---3--:R-:W-:Y:S01]  /*51e0*/  IMAD.U32 R7, R0, -0x80000000, RZ ;  /* 0x8000000000077824 */ /* 0x008fe200078e00ff */
        /* <DEDUP_REMOVED lines=8> */
.L_x_13372:
[----:B------:R-:W-:Y:S05]  /*5270*/  BSYNC.RECONVERGENT B0 ;  /* 0x0000000000007941 */ /* 0x000fea0003800200 */
.L_x_13371:
[----:B------:R-:W-:Y:S01]  /*5280*/  IMAD.SHL.U32 R0, R0, 0x200000, RZ ;  /* 0x0020000000007824 */ /* 0x000fe200078e00ff */
[----:B------:R-:W-:-:S04]  /*5290*/  LEA R2, R2, 0x37800000, 0x17 ;  /* 0x3780000002027811 */ /* 0x000fc800078eb8ff */
[----:B------:R-:W-:Y:S01]  /*52a0*/  LOP3.LUT R6, R2, R0, R7, 0xfe, !PT ;  /* 0x0000000002067212 */ /* 0x000fe200078efe07 */
[----:B------:R-:W-:Y:S06]  /*52b0*/  BRA `(.L_x_13354) ;  /* 0x0000000000947947 */ /* 0x000fec0003800000 */
.L_x_13366:
        /* <DEDUP_REMOVED lines=14> */
.L_x_13353:
[----:B------:R-:W-:Y:S01]  /*53a0*/  MOV R2, 0x0 ;  /* 0x0000000000027802 */ /* 0x000fe20000000f00 */
[----:B------:R-:W3:Y:S01]  /*53b0*/  LDCU.64 UR4, c[0x4][0x128] ;  /* 0x01002500ff0477ac */ /* 0x000ee20008000a00 */
[----:B------:R-:W-:Y:S02]  /*53c0*/  HFMA2 R12, -RZ, RZ, 0, 5.9604644775390625e-08 ;  /* 0x00000001ff0c7431 */ /* 0x000fe400000001ff */
[----:B------:R-:W-:Y:S01]  /*53d0*/  IMAD.MOV.U32 R8, RZ, RZ, 0x4e ;  /* 0x0000004eff087424 */ /* 0x000fe200078e00ff */
[----:B------:R-:W0:Y:S01]  /*53e0*/  LDCU.64 UR6, c[0x4][0x130] ;  /* 0x01002600ff0677ac */ /* 0x000e220008000a00 */
[----:B------:R-:W1:Y:S01]  /*53f0*/  LDC.64 R2, c[0x4][R2] ;  /* 0x0100000002027b82 */ /* 0x000e620000000a00 */
[----:B------:R-:W-:Y:S01]  /*5400*/  IMAD.MOV.U32 R13, RZ, RZ, RZ ;  /* 0x000000ffff0d7224 */ /* 0x000fe200078e00ff */
[----:B------:R-:W2:Y:S01]  /*5410*/  LDCU.64 UR8, c[0x4][0x18] ;  /* 0x01000300ff0877ac */ /* 0x000ea20008000a00 */
[----:B---3--:R-:W-:Y:S01]  /*5420*/  IMAD.U32 R4, RZ, RZ, UR4 ;  /* 0x00000004ff047e24 */ /* 0x008fe2000f8e00ff */
[----:B------:R-:W-:Y:S01]  /*5430*/  MOV R5, UR5 ;  /* 0x0000000500057c02 */ /* 0x000fe20008000f00 */
[----:B0-----:R-:W-:-:S02]  /*5440*/  IMAD.U32 R6, RZ, RZ, UR6 ;  /* 0x00000006ff067e24 */ /* 0x001fc4000f8e00ff */
[----:B------:R-:W-:Y:S01]  /*5450*/  IMAD.U32 R7, RZ, RZ, UR7 ;  /* 0x00000007ff077e24 */ /* 0x000fe2000f8e00ff */
[----:B--2---:R-:W-:Y:S01]  /*5460*/  MOV R10, UR8 ;  /* 0x00000008000a7c02 */ /* 0x004fe20008000f00 */
[----:B------:R-:W-:-:S07]  /*5470*/  IMAD.U32 R11, RZ, RZ, UR9 ;  /* 0x00000009ff0b7e24 */ /* 0x000fce000f8e00ff */
[----:B------:R-:W-:-:S07]  /*5480*/  LEPC R20, `(.L_x_13375) ;  /* 0x000000001014794e */ /* 0x000fce0000000000 */
[----:B-1----:R-:W-:Y:S05]  /*5490*/  CALL.ABS.NOINC R2 ;  /* 0x0000000002007343 */ /* 0x002fea0003c00000 */
.L_x_13375:
[----:B------:R-:W-:Y:S01]  /*54a0*/  IMAD.MOV.U32 R6, RZ, RZ, RZ ;  /* 0x000000ffff067224 */ /* 0x000fe200078e00ff */
[----:B------:R-:W-:Y:S06]  /*54b0*/  BRA `(.L_x_13354) ;  /* 0x0000000000147947 */ /* 0x000fec0003800000 */
.L_x_13374:
[----:B---3--:R-:W2:Y:S02]  /*54c0*/  LDG.E.64 R6, desc[UR36][R2.64] ;  /* 0x0000002402067981 */ /* 0x008ea4000c1e1b00 */
[----:B--2---:R0:W1:Y:S02]  /*54d0*/  I2F.U64 R6, R6 ;  /* 0x0000000600067312 */ /* 0x0040640000301000 */
[----:B01----:R-:W-:Y:S05]  /*54e0*/  BRA `(.L_x_13354) ;  /* 0x0000000000087947 */ /* 0x003fea0003800000 */
.L_x_13373:
[----:B------:R-:W2:Y:S02]  /*54f0*/  LDG.E R2, desc[UR36][R2.64] ;  /* 0x0000002402027981 */ /* 0x000ea4000c1e1900 */
[----:B--2---:R-:W-:-:S07]  /*5500*/  I2FP.F32.U32 R6, R2 ;  /* 0x0000000200067245 */ /* 0x004fce0000201000 */
.L_x_13354:
[----:B------:R-:W-:Y:S05]  /*5510*/  BSYNC.RECONVERGENT B7 ;  /* 0x0000000000077941 */ /* 0x000fea0003800200 */
.L_x_13348:
[----:B------:R-:W2:Y:S01]  /*5520*/  LDCU UR4, c[0x0][0x594] ;  /* 0x0000b280ff0477ac */ /* 0x000ea20008000800 */
[C---:B01--45:R-:W-:Y:S01]  /*5530*/  FADD.FTZ R3, |R6|.reuse, -RZ ;  /* 0x800000ff06037221 */ /* 0x073fe20000010200 */
[----:B------:R-:W-:Y:S01]  /*5540*/  BSSY.RECONVERGENT B1, `(.L_x_13376) ;  /* 0x0000012000017945 */ /* 0x000fe20003800200 */
[----:B--2---:R-:W-:Y:S01]  /*5550*/  FSETP.LT.FTZ.AND P5, PT, |R6|, |UR4|, PT ;  /* 0x4000000406007c0b */ /* 0x004fe2000bfb1200 */
[----:B------:R-:W0:Y:S03]  /*5560*/  LDCU.64 UR4, c[0x0][0x580] ;  /* 0x0000b000ff0477ac */ /* 0x000e260008000a00 */
[----:B---3--:R-:W-:Y:S02]  /*5570*/  FSEL R7, R18, R3, P5 ;  /* 0x0000000312077208 */ /* 0x008fe40002800000 */
[----:B------:R-:W-:Y:S02]  /*5580*/  FSEL R0, R3, R18, P5 ;  /* 0x0000001203007208 */ /* 0x000fe40002800000 */
[----:B------:R-:W1:Y:S08]  /*5590*/  MUFU.RCP R2, R7 ;  /* 0x0000000700027308 */ /* 0x000e700000001000 */
        /* <DEDUP_REMOVED lines=12> */
.L_x_13377:
[----:B------:R-:W-:Y:S05]  /*5660*/  BSYNC.RECONVERGENT B1 ;  /* 0x0000000000017941 */ /* 0x000fea0003800200 */
.L_x_13376:
[----:B------:R-:W-:Y:S02]  /*5670*/  IMAD.MOV.U32 R3, RZ, RZ, 0x3b33710b ;  /* 0x3b33710bff037424 */ /* 0x000fe400078e00ff */
[----:B------:R-:W-:Y:S01]  /*5680*/  FMUL.FTZ R0, R2, R2 ;  /* 0x0000000202007220 */ /* 0x000fe20000410000 */
[----:B------:R-:W0:Y:S01]  /*5690*/  LDC R11, c[0x0][0x594] ;  /* 0x00016500ff0b7b82 */ /* 0x000e220000000800 */
[----:B------:R-:W-:Y:S01]  /*56a0*/  MOV R9, 0x3f6ee581 ;  /* 0x3f6ee58100097802 */ /* 0x000fe20000000f00 */
[----:B------:R-:W-:Y:S01]  /*56b0*/  UPRMT UR4, UR41, 0x9910, URZ ;  /* 0x0000991029047896 */ /* 0x000fe200080000ff */
[----:B------:R-:W-:Y:S01]  /*56c0*/  FFMA.FTZ R3, R0, R3, -0.015681877732276916504 ;  /* 0xbc80774800037423 */ /* 0x000fe20000010003 */
[----:B------:R-:W-:Y:S02]  /*56d0*/  ISETP.GE.AND P0, PT, R6, RZ, PT ;  /* 0x000000ff0600720c */ /* 0x000fe40003f06270 */
[----:B------:R-:W-:Y:S01]  /*56e0*/  FSETP.NEU.FTZ.AND P1, PT, R7, RZ, PT ;  /* 0x000000ff0700720b */ /* 0x000fe20003f3d000 */
[----:B------:R-:W-:Y:S01]  /*56f0*/  FFMA.FTZ R3, R0, R3, 0.042200751602649688721 ;  /* 0x3d2cdab200037423 */ /* 0x000fe20000010003 */
[----:B------:R-:W-:Y:S01]  /*5700*/  FSEL R7, R9, 1.8663789033889770508, P5 ;  /* 0x3feee58109077808 */ /* 0x000fe20002800000 */
[----:B------:R-:W-:-:S02]  /*5710*/  UISETP.GT.AND UP0, UPT, UR4, 0x9, UPT ;  /* 0x000000090400788c */ /* 0x000fc4000bf04270 */
        /* <DEDUP_REMOVED lines=31> */
.L_x_13381:
[----:B------:R-:W0:Y:S02]  /*5910*/  F2I.S64.TRUNC R2, R2 ;  /* 0x0000000200027311 */ /* 0x000e24000020d900 */
[----:B0-----:R-:W-:-:S05]  /*5920*/  IMAD.MOV.U32 R7, RZ, RZ, R2 ;  /* 0x000000ffff077224 */ /* 0x001fca00078e0002 */
[----:B------:R0:W-:Y:S01]  /*5930*/  STG.E.U8 desc[UR36][R4.64], R7 ;  /* 0x0000000704007986 */ /* 0x0001e2000c101124 */
[----:B------:R-:W-:Y:S05]  /*5940*/  BRA `(.L_x_13383) ;  /* 0x0000000c00287947 */ /* 0x000fea0003800000 */
.L_x_13380:
        /* <DEDUP_REMOVED lines=9> */
.L_x_13385:
[----:B------:R-:W0:Y:S02]  /*59e0*/  F2I.FTZ.TRUNC.NTZ R3, R2 ;  /* 0x0000000200037305 */ /* 0x000e24000021f100 */
[----:B0-----:R0:W-:Y:S01]  /*59f0*/  STG.E desc[UR36][R4.64], R3 ;  /* 0x0000000304007986 */ /* 0x0011e2000c101924 */
[----:B------:R-:W-:Y:S05]  /*5a00*/  BRA `(.L_x_13383) ;  /* 0x0000000800f87947 */ /* 0x000fea0003800000 */
.L_x_13384:
[----:B------:R-:W0:Y:S02]  /*5a10*/  F2I.FTZ.TRUNC.NTZ R3, R2 ;  /* 0x0000000200037305 */ /* 0x000e24000021f100 */
[----:B0-----:R0:W-:Y:S01]  /*5a20*/  STG.E.U16 desc[UR36][R4.64], R3 ;  /* 0x0000000304007986 */ /* 0x0011e2000c101524 */
[----:B------:R-:W-:Y:S05]  /*5a30*/  BRA `(.L_x_13383) ;  /* 0x0000000800ec7947 */ /* 0x000fea0003800000 */
.L_x_13379:
        /* <DEDUP_REMOVED lines=8> */
.L_x_13387:
[----:B------:R-:W-:-:S05]  /*5ac0*/  F2FP.F16.F32.PACK_AB R2, RZ, R2 ;  /* 0x00000002ff02723e */ /* 0x000fca00000000ff */
[----:B------:R0:W-:Y:S01]  /*5ad0*/  STG.E.U16 desc[UR36][R4.64], R2 ;  /* 0x0000000204007986 */ /* 0x0001e2000c101524 */
[----:B------:R-:W-:Y:S05]  /*5ae0*/  BRA `(.L_x_13383) ;  /* 0x0000000800c07947 */ /* 0x000fea0003800000 */
.L_x_13386:
        /* <DEDUP_REMOVED lines=9> */
.L_x_13389:
[----:B------:R-:W-:-:S04]  /*5b80*/  F2FP.F16.F32.PACK_AB R3, RZ, R2 ;  /* 0x00000002ff03723e */ /* 0x000fc800000000ff */
[----:B------:R-:W-:-:S05]  /*5b90*/  PRMT R3, R3, 0x5410, RZ ;  /* 0x0000541003037816 */ /* 0x000fca00000000ff */
[----:B------:R0:W-:Y:S01]  /*5ba0*/  STG.E desc[UR36][R4.64], R3 ;  /* 0x0000000304007986 */ /* 0x0001e2000c101924 */
[----:B------:R-:W-:Y:S05]  /*5bb0*/  BRA `(.L_x_13383) ;  /* 0x00000008008c7947 */ /* 0x000fea0003800000 */
.L_x_13388:
[----:B------:R-:W-:-:S06]  /*5bc0*/  FMUL.FTZ R2, R2, 1 ;  /* 0x3f80000002027820 */ /* 0x000fcc0000410000 */
[----:B------:R-:W0:Y:S02]  /*5bd0*/  F2F.F64.F32 R2, R2 ;  /* 0x0000000200027310 */ /* 0x000e240000201800 */
[----:B0-----:R0:W-:Y:S01]  /*5be0*/  STG.E.64 desc[UR36][R4.64], R2 ;  /* 0x0000000204007986 */ /* 0x0011e2000c101b24 */
[----:B------:R-:W-:Y:S05]  /*5bf0*/  BRA `(.L_x_13383) ;  /* 0x00000008007c7947 */ /* 0x000fea0003800000 */
.L_x_13378:
        /* <DEDUP_REMOVED lines=13> */
.L_x_13393:
        /* <DEDUP_REMOVED lines=16> */
.L_x_13396:
[----:B------:R-:W-:-:S04]  /*5dd0*/  SHF.R.U32.HI R2, RZ, 0x18, R2 ;  /* 0x00000018ff027819 */ /* 0x000fc80000011602 */
[----:B------:R-:W-:-:S04]  /*5de0*/  LOP3.LUT R2, R3, 0x80, R2, 0xf8, !PT ;  /* 0x0000008003027812 */ /* 0x000fc800078ef802 */
[----:B------:R-:W-:-:S07]  /*5df0*/  PRMT R0, R2, 0x7610, R0 ;  /* 0x0000761002007816 */ /* 0x000fce0000000000 */
.L_x_13395:
[----:B------:R-:W-:Y:S05]  /*5e00*/  BSYNC.RECONVERGENT B0 ;  /* 0x0000000000007941 */ /* 0x000fea0003800200 */
.L_x_13394:
[----:B------:R0:W-:Y:S01]  /*5e10*/  STG.E.U8 desc[UR36][R4.64], R0 ;  /* 0x0000000004007986 */ /* 0x0001e2000c101124 */
[----:B------:R-:W-:Y:S05]  /*5e20*/  BRA `(.L_x_13383) ;  /* 0x0000000400f07947 */ /* 0x000fea0003800000 */
.L_x_13392:
        /* <DEDUP_REMOVED lines=16> */
.L_x_13399:
[----:B------:R-:W-:-:S04]  /*5f30*/  SHF.R.U32.HI R2, RZ, 0x18, R2 ;  /* 0x00000018ff027819 */ /* 0x000fc80000011602 */
[----:B------:R-:W-:-:S04]  /*5f40*/  LOP3.LUT R3, R3, 0x80, R2, 0xf8, !PT ;  /* 0x0000008003037812 */ /* 0x000fc800078ef802 */
[----:B------:R-:W-:-:S07]  /*5f50*/  PRMT R0, R3, 0x7610, R0 ;  /* 0x0000761003007816 */ /* 0x000fce0000000000 */
.L_x_13398:
[----:B------:R-:W-:Y:S05]  /*5f60*/  BSYNC.RECONVERGENT B0 ;  /* 0x0000000000007941 */ /* 0x000fea0003800200 */
.L_x_13397:
[----:B------:R0:W-:Y:S01]  /*5f70*/  STG.E.U8 desc[UR36][R4.64], R0 ;  /* 0x0000000004007986 */ /* 0x0001e2000c101124 */
[----:B------:R-:W-:Y:S05]  /*5f80*/  BRA `(.L_x_13383) ;  /* 0x0000000400987947 */ /* 0x000fea0003800000 */
.L_x_13391:
        /* <DEDUP_REMOVED lines=21> */
.L_x_13401:
[----:B------:R-:W0:Y:S02]  /*60e0*/  F2I.U64.TRUNC R2, R2 ;  /* 0x0000000200027311 */ /* 0x000e24000020d800 */
[----:B0-----:R0:W-:Y:S01]  /*60f0*/  STG.E.64 desc[UR36][R4.64], R2 ;  /* 0x0000000204007986 */ /* 0x0011e2000c101b24 */
[----:B------:R-:W-:Y:S05]  /*6100*/  BRA `(.L_x_13383) ;  /* 0x0000000400387947 */ /* 0x000fea0003800000 */
.L_x_13400:
[----:B------:R-:W0:Y:S02]  /*6110*/  F2I.FTZ.U32.TRUNC.NTZ R3, R2 ;  /* 0x0000000200037305 */ /* 0x000e24000021f000 */
[----:B0-----:R0:W-:Y:S01]  /*6120*/  STG.E desc[UR36][R4.64], R3 ;  /* 0x0000000304007986 */ /* 0x0011e2000c101924 */
[----:B------:R-:W-:Y:S05]  /*6130*/  BRA `(.L_x_13383) ;  /* 0x00000004002c7947 */ /* 0x000fea0003800000 */
.L_x_13390:
        /* <DEDUP_REMOVED lines=10> */
.L_x_13403:
[----:B------:R-:W-:Y:S01]  /*61e0*/  FMUL.FTZ R8, R2, 1 ;  /* 0x3f80000002087820 */ /* 0x000fe20000410000 */
[----:B------:R-:W-:-:S05]  /*61f0*/  CS2R R10, SRZ ;  /* 0x00000000000a7805 */ /* 0x000fca000001ff00 */
[----:B------:R-:W0:Y:S02]  /*6200*/  F2F.F64.F32 R8, R8 ;  /* 0x0000000800087310 */ /* 0x000e240000201800 */
[----:B0-----:R3:W-:Y:S01]  /*6210*/  STG.E.128 desc[UR36][R4.64], R8 ;  /* 0x0000000804007986 */ /* 0x0017e2000c101d24 */
[----:B------:R-:W-:Y:S05]  /*6220*/  BRA `(.L_x_13383) ;  /* 0x0000000000f07947 */ /* 0x000fea0003800000 */
.L_x_13402:
[----:B------:R-:W-:-:S09]  /*6230*/  UISETP.NE.AND UP0, UPT, UR4, 0xf, UPT ;  /* 0x0000000f0400788c */ /* 0x000fd2000bf05270 */
[----:B------:R-:W-:Y:S05]  /*6240*/  BRA.U !UP0, `(.L_x_13404) ;  /* 0x0000000108e07547 */ /* 0x000fea000b800000 */
[----:B------:R-:W-:-:S09]  /*6250*/  UISETP.NE.AND UP0, UPT, UR4, 0x17, UPT ;  /* 0x000000170400788c */ /* 0x000fd2000bf05270 */
[----:B------:R-:W-:Y:S05]  /*6260*/  BRA.U !UP0, `(.L_x_13405) ;  /* 0x00000001088c7547 */ /* 0x000fea000b800000 */
[----:B------:R-:W-:-:S09]  /*6270*/  UISETP.NE.AND UP0, UPT, UR4, 0x18, UPT ;  /* 0x000000180400788c */ /* 0x000fd2000bf05270 */
[----:B------:R-:W-:Y:S05]  /*6280*/  BRA.U !UP0, `(.L_x_13406) ;  /* 0x0000000108447547 */ /* 0x000fea000b800000 */
.L_x_13382:
        /* <DEDUP_REMOVED lines=16> */
.L_x_13407:
[----:B------:R-:W-:Y:S05]  /*6390*/  BRA `(.L_x_13383) ;  /* 0x0000000000947947 */ /* 0x000fea0003800000 */
.L_x_13406:
        /* <DEDUP_REMOVED lines=12> */
.L_x_13409:
[----:B------:R-:W-:Y:S05]  /*6460*/  BSYNC.RECONVERGENT B0 ;  /* 0x0000000000007941 */ /* 0x000fea0003800200 */
.L_x_13408:
[----:B------:R-:W-:-:S05]  /*6470*/  LOP3.LUT R3, R0, 0x80, R7, 0xf8, !PT ;  /* 0x0000008000037812 */ /* 0x000fca00078ef807 */
[----:B------:R1:W-:Y:S01]  /*6480*/  STG.E.U8 desc[UR36][R4.64], R3 ;  /* 0x0000000304007986 */ /* 0x0003e2000c101124 */
[----:B------:R-:W-:Y:S05]  /*6490*/  BRA `(.L_x_13383) ;  /* 0x0000000000547947 */ /* 0x000fea0003800000 */
.L_x_13405:
        /* <DEDUP_REMOVED lines=11> */
.L_x_13411:
[----:B------:R-:W-:Y:S01]  /*6550*/  IMAD.MOV.U32 R0, RZ, RZ, 0x7f ;  /* 0x0000007fff007424 */ /* 0x000fe200078e00ff */
[----:B------:R-:W-:-:S04]  /*6560*/  ISETP.GT.U32.AND P0, PT, R6, 0x7f800000, PT ;  /* 0x7f8000000600780c */ /* 0x000fc80003f04070 */
[----:B------:R-:W-:-:S09]  /*6570*/  SEL R0, R0, 0x7c, P0 ;  /* 0x0000007c00007807 */ /* 0x000fd20000000000 */
.L_x_13412:
[----:B------:R-:W-:Y:S05]  /*6580*/  BSYNC.RECONVERGENT B0 ;  /* 0x0000000000007941 */ /* 0x000fea0003800200 */
.L_x_13410:
[----:B------:R-:W-:-:S04]  /*6590*/  SHF.R.U32.HI R3, RZ, 0x18, R2 ;  /* 0x00000018ff037819 */ /* 0x000fc80000011602 */
[----:B------:R-:W-:-:S05]  /*65a0*/  LOP3.LUT R3, R0, 0x80, R3, 0xf8, !PT ;  /* 0x0000008000037812 */ /* 0x000fca00078ef803 */
[----:B------:R2:W-:Y:S01]  /*65b0*/  STG.E.U8 desc[UR36][R4.64], R3 ;  /* 0x0000000304007986 */ /* 0x0005e2000c101124 */
[----:B------:R-:W-:Y:S05]  /*65c0*/  BRA `(.L_x_13383) ;  /* 0x0000000000087947 */ /* 0x000fea0003800000 */
.L_x_13404:
[----:B------:R-:W-:-:S05]  /*65d0*/  F2FP.BF16.F32.PACK_AB R2, RZ, R2 ;  /* 0x00000002ff02723e */ /* 0x000fca00000010ff */
[----:B------:R0:W-:Y:S02]  /*65e0*/  STG.E.U16 desc[UR36][R4.64], R2 ;  /* 0x0000000204007986 */ /* 0x0001e4000c101524 */
.L_x_13383:
[----:B------:R-:W-:-:S07]  /*65f0*/  IADD3 R17, PT, PT, R17, 0x80, RZ ;  /* 0x0000008011117810 */ /* 0x000fce0007ffe0ff */
.L_x_13346:
[----:B------:R-:W-:Y:S05]  /*6600*/  BSYNC.RECONVERGENT B6 ;  /* 0x0000000000067941 */ /* 0x000fea0003800200 */
.L_x_13345:
        /* <DEDUP_REMOVED lines=307> */
.L_x_13415:
        /* <DEDUP_REMOVED lines=18> */
.L_x_13420:
[----:B------:R-:W2:Y:S02]  /*7a60*/  LDG.E.U8 R2, desc[UR36][R2.64] ;  /* 0x0000002402027981 */ /* 0x000ea4000c1e1100 */
[----:B--2---:R-:W-:Y:S01]  /*7a70*/  I2FP.F32.U32 R6, R2 ;  /* 0x0000000200067245 */ /* 0x004fe20000201000 */
[----:B------:R-:W-:Y:S06]  /*7a80*/  BRA `(.L_x_13422) ;  /* 0x0000000c00447947 */ /* 0x000fec0003800000 */
.L_x_13419:
[----:B------:R-:W-:-:S09]  /*7a90*/  UISETP.NE.AND UP0, UPT, UR4, 0x2, UPT ;  /* 0x000000020400788c */ /* 0x000fd2000bf05270 */
[----:B------:R-:W-:Y:S05]  /*7aa0*/  BRA.U !UP0, `(.L_x_13423) ;  /* 0x0000000108287547 */ /* 0x000fea000b800000 */
[----:B------:R-:W-:-:S09]  /*7ab0*/  UISETP.NE.AND UP0, UPT, UR4, 0x3, UPT ;  /* 0x000000030400788c */ /* 0x000fd2000bf05270 */
[----:B------:R-:W-:Y:S05]  /*7ac0*/  BRA.U !UP0, `(.L_x_13424) ;  /* 0x0000000108147547 */ /* 0x000fea000b800000 */
[----:B------:R-:W-:-:S09]  /*7ad0*/  UISETP.NE.AND UP0, UPT, UR4, 0x4, UPT ;  /* 0x000000040400788c */ /* 0x000fd2000bf05270 */
[----:B------:R-:W-:Y:S05]  /*7ae0*/  BRA.U UP0, `(.L_x_13421) ;  /* 0x0000000900d07547 */ /* 0x000fea000b800000 */
[----:B---3--:R-:W2:Y:S02]  /*7af0*/  LDG.E.64 R6, desc[UR36][R2.64] ;  /* 0x0000002402067981 */ /* 0x008ea4000c1e1b00 */
[----:B--2---:R2:W4:Y:S02]  /*7b00*/  I2F.S64 R6, R6 ;  /* 0x0000000600067312 */ /* 0x0045240000301400 */
[----:B--2-4-:R-:W-:Y:S05]  /*7b10*/  BRA `(.L_x_13422) ;  /* 0x0000000c00207947 */ /* 0x014fea0003800000 */
.L_x_13424:
[----:B------:R-:W2:Y:S02]  /*7b20*/  LDG.E R2, desc[UR36][R2.64] ;  /* 0x0000002402027981 */ /* 0x000ea4000c1e1900 */
[----:B--2---:R-:W-:Y:S01]  /*7b30*/  I2FP.F32.S32 R6, R2 ;  /* 0x0000000200067245 */ /* 0x004fe20000201400 */
[----:B------:R-:W-:Y:S06]  /*7b40*/  BRA `(.L_x_13422) ;  /* 0x0000000c00147947 */ /* 0x000fec0003800000 */
.L_x_13423:
[----:B------:R-:W2:Y:S02]  /*7b50*/  LDG.E.U16 R2, desc[UR36][R2.64] ;  /* 0x0000002402027981 */ /* 0x000ea4000c1e1500 */
[----:B--2---:R0:W1:Y:S01]  /*7b60*/  I2F.S16 R6, R2 ;  /* 0x0000000200067306 */ /* 0x0040620000101400 */
[----:B------:R-:W-:Y:S05]  /*7b70*/  BRA `(.L_x_13422) ;  /* 0x0000000c00087947 */ /* 0x000fea0003800000 */
.L_x_13418:
        /* <DEDUP_REMOVED lines=8> */
.L_x_13426:
[----:B------:R-:W2:Y:S02]  /*7c00*/  LDG.E.U16 R2, desc[UR36][R2.64] ;  /* 0x0000002402027981 */ /* 0x000ea4000c1e1500 */
[----:B--2---:R-:W-:Y:S01]  /*7c10*/  HADD2.F32 R6, -RZ, R2.H0_H0 ;  /* 0x20000002ff067230 */ /* 0x004fe20000004100 */
[----:B------:R-:W-:Y:S06]  /*7c20*/  BRA `(.L_x_13422) ;  /* 0x0000000800dc7947 */ /* 0x000fec0003800000 */
.L_x_13425:
        /* <DEDUP_REMOVED lines=8> */
.L_x_13428:
[----:B------:R-:W2:Y:S02]  /*7cb0*/  LDG.E.U16 R2, desc[UR36][R2.64] ;  /* 0x0000002402027981 */ /* 0x000ea4000c1e1500 */
[----:B--2---:R-:W-:Y:S01]  /*7cc0*/  HADD2.F32 R6, -RZ, R2.H0_H0 ;  /* 0x20000002ff067230 */ /* 0x004fe20000004100 */
[----:B------:R-:W-:Y:S06]  /*7cd0*/  BRA `(.L_x_13422) ;  /* 0x0000000800b07947 */ /* 0x000fec0003800000 */
.L_x_13427:
        /* <DEDUP_REMOVED lines=11> */
.L_x_13417:
        /* <DEDUP_REMOVED lines=12> */
.L_x_13431:
        /* <DEDUP_REMOVED lines=11> */
.L_x_13430:
        /* <DEDUP_REMOVED lines=25> */
.L_x_13433:
        /* <DEDUP_REMOVED lines=12> */
.L_x_13432:
[----:B------:R-:W2:Y:S02]  /*8150*/  LDG.E.U16 R2, desc[UR36][R2.64] ;  /* 0x0000002402027981 */ /* 0x000ea4000c1e1500 */
[----:B--2---:R-:W-:Y:S01]  /*8160*/  SHF.L.U32 R6, R2, 0x10, RZ ;  /* 0x0000001002067819 */ /* 0x004fe200000006ff */
[----:B------:R-:W-:Y:S06]  /*8170*/  BRA `(.L_x_13422) ;  /* 0x0000000400887947 */ /* 0x000fec0003800000 */
.L_x_13429:
        /* <DEDUP_REMOVED lines=11> */
.L_x_13436:
        /* <DEDUP_REMOVED lines=20> */
.L_x_13438:
[----:B------:R-:W-:Y:S05]  /*8370*/  BSYNC.RECONVERGENT B0 ;  /* 0x0000000000007941 */ /* 0x000fea0003800200 */
.L_x_13437:
[----:B------:R-:W-:Y:S01]  /*8380*/  IMAD.SHL.U32 R0, R0, 0x100000, RZ ;  /* 0x0010000000007824 */ /* 0x000fe200078e00ff */
[----:B------:R-:W-:-:S04]  /*8390*/  LEA R2, R2, 0x3b800000, 0x17 ;  /* 0x3b80000002027811 */ /* 0x000fc800078eb8ff */
[----:B------:R-:W-:Y:S01]  /*83a0*/  LOP3.LUT R6, R2, R0, R7, 0xfe, !PT ;  /* 0x0000000002067212 */ /* 0x000fe200078efe07 */
[----:B------:R-:W-:Y:S06]  /*83b0*/  BRA `(.L_x_13422) ;  /* 0x0000000000f87947 */ /* 0x000fec0003800000 */
.L_x_13435:
        /* <DEDUP_REMOVED lines=20> */
.L_x_13440:
[----:B------:R-:W-:Y:S05]  /*8500*/  BSYNC.RECONVERGENT B0 ;  /* 0x0000000000007941 */ /* 0x000fea0003800200 */
.L_x_13439:
[----:B------:R-:W-:Y:S01]  /*8510*/  IMAD.SHL.U32 R0, R0, 0x200000, RZ ;  /* 0x0020000000007824 */ /* 0x000fe200078e00ff */
[----:B------:R-:W-:-:S04]  /*8520*/  LEA R2, R2, 0x37800000, 0x17 ;  /* 0x3780000002027811 */ /* 0x000fc800078eb8ff */
[----:B------:R-:W-:Y:S01]  /*8530*/  LOP3.LUT R6, R2, R0, R7, 0xfe, !PT ;  /* 0x0000000002067212 */ /* 0x000fe200078efe07 */
[----:B------:R-:W-:Y:S06]  /*8540*/  BRA `(.L_x_13422) ;  /* 0x0000000000947947 */ /* 0x000fec0003800000 */
.L_x_13434:
        /* <DEDUP_REMOVED lines=14> */
.L_x_13421:
[----:B------:R-:W-:Y:S01]  /*8630*/  MOV R2, 0x0 ;  /* 0x0000000000027802 */ /* 0x000fe20000000f00 */
[----:B------:R-:W0:Y:S01]  /*8640*/  LDCU.64 UR4, c[0x4][0x128] ;  /* 0x01002500ff0477ac */ /* 0x000e220008000a00 */
[----:B------:R-:W-:Y:S02]  /*8650*/  HFMA2 R12, -RZ, RZ, 0, 5.9604644775390625e-08 ;  /* 0x00000001ff0c7431 */ /* 0x000fe400000001ff */
[----:B---3--:R-:W-:Y:S01]  /*8660*/  IMAD.MOV.U32 R8, RZ, RZ, 0x4e ;  /* 0x0000004eff087424 */ /* 0x008fe200078e00ff */
        /* <DEDUP_REMOVED lines=12> */
.L_x_13443:
[----:B------:R-:W-:Y:S01]  /*8730*/  IMAD.MOV.U32 R6, RZ, RZ, RZ ;  /* 0x000000ffff067224 */ /* 0x000fe200078e00ff */
[----:B------:R-:W-:Y:S06]  /*8740*/  BRA `(.L_x_13422) ;  /* 0x0000000000147947 */ /* 0x000fec0003800000 */
.L_x_13442:
[----:B---3--:R-:W2:Y:S02]  /*8750*/  LDG.E.64 R6, desc[UR36][R2.64] ;  /* 0x0000002402067981 */ /* 0x008ea4000c1e1b00 */
[----:B--2---:R0:W1:Y:S02]  /*8760*/  I2F.U64 R6, R6 ;  /* 0x0000000600067312 */ /* 0x0040640000301000 */
[----:B01----:R-:W-:Y:S05]  /*8770*/  BRA `(.L_x_13422) ;  /* 0x0000000000087947 */ /* 0x003fea0003800000 */
.L_x_13441:
[----:B------:R-:W2:Y:S02]  /*8780*/  LDG.E R2, desc[UR36][R2.64] ;  /* 0x0000002402027981 */ /* 0x000ea4000c1e1900 */
[----:B--2---:R-:W-:-:S07]  /*8790*/  I2FP.F32.U32 R6, R2 ;  /* 0x0000000200067245 */ /* 0x004fce0000201000 */
.L_x_13422:
[----:B------:R-:W-:Y:S05]  /*87a0*/  BSYNC.RECONVERGENT B7 ;  /* 0x0000000000077941 */ /* 0x000fea0003800200 */
.L_x_13416:
        /* <DEDUP_REMOVED lines=20> */
.L_x_13445:
[----:B------:R-:W-:Y:S05]  /*88f0*/  BSYNC.RECONVERGENT B1 ;  /* 0x0000000000017941 */ /* 0x000fea0003800200 */
.L_x_13444:
        /* <DEDUP_REMOVED lines=42> */
.L_x_13449:
[----:B------:R-:W0:Y:S02]  /*8ba0*/  F2I.S64.TRUNC R2, R2 ;  /* 0x0000000200027311 */ /* 0x000e24000020d900 */
[----:B0-----:R-:W-:-:S05]  /*8bb0*/  IMAD.MOV.U32 R7, RZ, RZ, R2 ;  /* 0x000000ffff077224 */ /* 0x001fca00078e0002 */
[----:B------:R0:W-:Y:S01]  /*8bc0*/  STG.E.U8 desc[UR36][R4.64], R7 ;  /* 0x0000000704007986 */ /* 0x0001e2000c101124 */
[----:B------:R-:W-:Y:S05]  /*8bd0*/  BRA `(.L_x_13451) ;  /* 0x0000000c00287947 */ /* 0x000fea0003800000 */
.L_x_13448:
        /* <DEDUP_REMOVED lines=9> */
.L_x_13453:
[----:B------:R-:W0:Y:S02]  /*8c70*/  F2I.FTZ.TRUNC.NTZ R3, R2 ;  /* 0x0000000200037305 */ /* 0x000e24000021f100 */
[----:B0-----:R3:W-:Y:S01]  /*8c80*/  STG.E desc[UR36][R4.64], R3 ;  /* 0x0000000304007986 */ /* 0x0017e2000c101924 */
[----:B------:R-:W-:Y:S05]  /*8c90*/  BRA `(.L_x_13451) ;  /* 0x0000000800f87947 */ /* 0x000fea0003800000 */
.L_x_13452:
[----:B------:R-:W0:Y:S02]  /*8ca0*/  F2I.FTZ.TRUNC.NTZ R3, R2 ;  /* 0x0000000200037305 */ /* 0x000e24000021f100 */
[----:B0-----:R2:W-:Y:S01]  /*8cb0*/  STG.E.U16 desc[UR36][R4.64], R3 ;  /* 0x0000000304007986 */ /* 0x0015e2000c101524 */
[----:B------:R-:W-:Y:S05]  /*8cc0*/  BRA `(.L_x_13451) ;  /* 0x0000000800ec7947 */ /* 0x000fea0003800000 */
.L_x_13447:
        /* <DEDUP_REMOVED lines=8> */
.L_x_13455:
[----:B------:R-:W-:-:S05]  /*8d50*/  F2FP.F16.F32.PACK_AB R2, RZ, R2 ;  /* 0x00000002ff02723e */ /* 0x000fca00000000ff */
[----:B------:R0:W-:Y:S01]  /*8d60*/  STG.E.U16 desc[UR36][R4.64], R2 ;  /* 0x0000000204007986 */ /* 0x0001e2000c101524 */
[----:B------:R-:W-:Y:S05]  /*8d70*/  BRA `(.L_x_13451) ;  /* 0x0000000800c07947 */ /* 0x000fea0003800000 */
.L_x_13454:
        /* <DEDUP_REMOVED lines=9> */
.L_x_13457:
[----:B------:R-:W-:-:S04]  /*8e10*/  F2FP.F16.F32.PACK_AB R3, RZ, R2 ;  /* 0x00000002ff03723e */ /* 0x000fc800000000ff */
[----:B------:R-:W-:-:S05]  /*8e20*/  PRMT R3, R3, 0x5410, RZ ;  /* 0x0000541003037816 */ /* 0x000fca00000000ff */
[----:B------:R0:W-:Y:S01]  /*8e30*/  STG.E desc[UR36][R4.64], R3 ;  /* 0x0000000304007986 */ /* 0x0001e2000c101924 */
[----:B------:R-:W-:Y:S05]  /*8e40*/  BRA `(.L_x_13451) ;  /* 0x00000008008c7947 */ /* 0x000fea0003800000 */
.L_x_13456:
[----:B------:R-:W-:-:S06]  /*8e50*/  FMUL.FTZ R2, R2, 1 ;  /* 0x3f80000002027820 */ /* 0x000fcc0000410000 */
[----:B------:R-:W0:Y:S02]  /*8e60*/  F2F.F64.F32 R2, R2 ;  /* 0x0000000200027310 */ /* 0x000e240000201800 */
[----:B0-----:R0:W-:Y:S01]  /*8e70*/  STG.E.64 desc[UR36][R4.64], R2 ;  /* 0x0000000204007986 */ /* 0x0011e2000c101b24 */
[----:B------:R-:W-:Y:S05]  /*8e80*/  BRA `(.L_x_13451) ;  /* 0x00000008007c7947 */ /* 0x000fea0003800000 */
.L_x_13446:
        /* <DEDUP_REMOVED lines=13> */
.L_x_13461:
        /* <DEDUP_REMOVED lines=16> */
.L_x_13464:
[----:B------:R-:W-:-:S04]  /*9060*/  SHF.R.U32.HI R2, RZ, 0x18, R2 ;  /* 0x00000018ff027819 */ /* 0x000fc80000011602 */
[----:B------:R-:W-:-:S04]  /*9070*/  LOP3.LUT R2, R3, 0x80, R2, 0xf8, !PT ;  /* 0x0000008003027812 */ /* 0x000fc800078ef802 */
[----:B------:R-:W-:-:S07]  /*9080*/  PRMT R0, R2, 0x7610, R0 ;  /* 0x0000761002007816 */ /* 0x000fce0000000000 */
.L_x_13463:
[----:B------:R-:W-:Y:S05]  /*9090*/  BSYNC.RECONVERGENT B0 ;  /* 0x0000000000007941 */ /* 0x000fea0003800200 */
.L_x_13462:
[----:B------:R0:W-:Y:S01]  /*90a0*/  STG.E.U8 desc[UR36][R4.64], R0 ;  /* 0x0000000004007986 */ /* 0x0001e2000c101124 */
[----:B------:R-:W-:Y:S05]  /*90b0*/  BRA `(.L_x_13451) ;  /* 0x0000000400f07947 */ /* 0x000fea0003800000 */
.L_x_13460:
        /* <DEDUP_REMOVED lines=16> */
.L_x_13467:
[----:B------:R-:W-:-:S04]  /*91c0*/  SHF.R.U32.HI R2, RZ, 0x18, R2 ;  /* 0x00000018ff027819 */ /* 0x000fc80000011602 */
[----:B------:R-:W-:-:S04]  /*91d0*/  LOP3.LUT R3, R3, 0x80, R2, 0xf8, !PT ;  /* 0x0000008003037812 */ /* 0x000fc800078ef802 */
[----:B------:R-:W-:-:S07]  /*91e0*/  PRMT R0, R3, 0x7610, R0 ;  /* 0x0000761003007816 */ /* 0x000fce0000000000 */
.L_x_13466:
[----:B------:R-:W-:Y:S05]  /*91f0*/  BSYNC.RECONVERGENT B0 ;  /* 0x0000000000007941 */ /* 0x000fea0003800200 */
.L_x_13465:
[----:B------:R0:W-:Y:S01]  /*9200*/  STG.E.U8 desc[UR36][R4.64], R0 ;  /* 0x0000000004007986 */ /* 0x0001e2000c101124 */
[----:B------:R-:W-:Y:S05]  /*9210*/  BRA `(.L_x_13451) ;  /* 0x0000000400987947 */ /* 0x000fea0003800000 */
.L_x_13459:
        /* <DEDUP_REMOVED lines=21> */
.L_x_13469:
[----:B------:R-:W0:Y:S02]  /*9370*/  F2I.U64.TRUNC R2, R2 ;  /* 0x0000000200027311 */ /* 0x000e24000020d800 */
[----:B0-----:R0:W-:Y:S01]  /*9380*/  STG.E.64 desc[UR36][R4.64], R2 ;  /* 0x0000000204007986 */ /* 0x0011e2000c101b24 */
[----:B------:R-:W-:Y:S05]  /*9390*/  BRA `(.L_x_13451) ;  /* 0x0000000400387947 */ /* 0x000fea0003800000 */
.L_x_13468:
[----:B------:R-:W0:Y:S02]  /*93a0*/  F2I.FTZ.U32.TRUNC.NTZ R3, R2 ;  /* 0x0000000200037305 */ /* 0x000e24000021f000 */
[----:B0-----:R0:W-:Y:S01]  /*93b0*/  STG.E desc[UR36][R4.64], R3 ;  /* 0x0000000304007986 */ /* 0x0011e2000c101924 */
[----:B------:R-:W-:Y:S05]  /*93c0*/  BRA `(.L_x_13451) ;  /* 0x00000004002c7947 */ /* 0x000fea0003800000 */
.L_x_13458:
        /* <DEDUP_REMOVED lines=10> */
.L_x_13471:
[----:B------:R-:W-:Y:S01]  /*9470*/  FMUL.FTZ R8, R2, 1 ;  /* 0x3f80000002087820 */ /* 0x000fe20000410000 */
[----:B------:R-:W-:-:S05]  /*9480*/  CS2R R10, SRZ ;  /* 0x00000000000a7805 */ /* 0x000fca000001ff00 */
[----:B------:R-:W0:Y:S02]  /*9490*/  F2F.F64.F32 R8, R8 ;  /* 0x0000000800087310 */ /* 0x000e240000201800 */
[----:B0-----:R0:W-:Y:S01]  /*94a0*/  STG.E.128 desc[UR36][R4.64], R8 ;  /* 0x0000000804007986 */ /* 0x0011e2000c101d24 */
[----:B------:R-:W-:Y:S05]  /*94b0*/  BRA `(.L_x_13451) ;  /* 0x0000000000f07947 */ /* 0x000fea0003800000 */
.L_x_13470:
[----:B------:R-:W-:-:S09]  /*94c0*/  UISETP.NE.AND UP0, UPT, UR4, 0xf, UPT ;  /* 0x0000000f0400788c */ /* 0x000fd2000bf05270 */
[----:B------:R-:W-:Y:S05]  /*94d0*/  BRA.U !UP0, `(.L_x_13472) ;  /* 0x0000000108e07547 */ /* 0x000fea000b800000 */
[----:B------:R-:W-:-:S09]  /*94e0*/  UISETP.NE.AND UP0, UPT, UR4, 0x17, UPT ;  /* 0x000000170400788c */ /* 0x000fd2000bf05270 */
[----:B------:R-:W-:Y:S05]  /*94f0*/  BRA.U !UP0, `(.L_x_13473) ;  /* 0x00000001088c7547 */ /* 0x000fea000b800000 */
[----:B------:R-:W-:-:S09]  /*9500*/  UISETP.NE.AND UP0, UPT, UR4, 0x18, UPT ;  /* 0x000000180400788c */ /* 0x000fd2000bf05270 */
[----:B------:R-:W-:Y:S05]  /*9510*/  BRA.U !UP0, `(.L_x_13474) ;  /* 0x0000000108447547 */ /* 0x000fea000b800000 */
.L_x_13450:
        /* <DEDUP_REMOVED lines=16> */
.L_x_13475:
[----:B------:R-:W-:Y:S05]  /*9620*/  BRA `(.L_x_13451) ;  /* 0x0000000000947947 */ /* 0x000fea0003800000 */
.L_x_13474:
        /* <DEDUP_REMOVED lines=12> */
.L_x_13477:
[----:B------:R-:W-:Y:S05]  /*96f0*/  BSYNC.RECONVERGENT B0 ;  /* 0x0000000000007941 */ /* 0x000fea0003800200 */
.L_x_13476:
[----:B------:R-:W-:-:S05]  /*9700*/  LOP3.LUT R3, R0, 0x80, R7, 0xf8, !PT ;  /* 0x0000008000037812 */ /* 0x000fca00078ef807 */
[----:B------:R0:W-:Y:S01]  /*9710*/  STG.E.U8 desc[UR36][R4.64], R3 ;  /* 0x0000000304007986 */ /* 0x0001e2000c101124 */
[----:B------:R-:W-:Y:S05]  /*9720*/  BRA `(.L_x_13451) ;  /* 0x0000000000547947 */ /* 0x000fea0003800000 */
.L_x_13473:
        /* <DEDUP_REMOVED lines=11> */
.L_x_13479:
[----:B------:R-:W-:Y:S01]  /*97e0*/  IMAD.MOV.U32 R0, RZ, RZ, 0x7f ;  /* 0x0000007fff007424 */ /* 0x000fe200078e00ff */
[----:B------:R-:W-:-:S04]  /*97f0*/  ISETP.GT.U32.AND P0, PT, R6, 0x7f800000, PT ;  /* 0x7f8000000600780c */ /* 0x000fc80003f04070 */
[----:B------:R-:W-:-:S09]  /*9800*/  SEL R0, R0, 0x7c, P0 ;  /* 0x0000007c00007807 */ /* 0x000fd20000000000 */
.L_x_13480:
[----:B------:R-:W-:Y:S05]  /*9810*/  BSYNC.RECONVERGENT B0 ;  /* 0x0000000000007941 */ /* 0x000fea0003800200 */
.L_x_13478:
[----:B------:R-:W-:-:S04]  /*9820*/  SHF.R.U32.HI R3, RZ, 0x18, R2 ;  /* 0x00000018ff037819 */ /* 0x000fc80000011602 */
[----:B------:R-:W-:-:S05]  /*9830*/  LOP3.LUT R3, R0, 0x80, R3, 0xf8, !PT ;  /* 0x0000008000037812 */ /* 0x000fca00078ef803 */
[----:B------:R0:W-:Y:S01]  /*9840*/  STG.E.U8 desc[UR36][R4.64], R3 ;  /* 0x0000000304007986 */ /* 0x0001e2000c101124 */
[----:B------:R-:W-:Y:S05]  /*9850*/  BRA `(.L_x_13451) ;  /* 0x0000000000087947 */ /* 0x000fea0003800000 */
.L_x_13472:
[----:B------:R-:W-:-:S05]  /*9860*/  F2FP.BF16.F32.PACK_AB R2, RZ, R2 ;  /* 0x00000002ff02723e */ /* 0x000fca00000010ff */
[----:B------:R0:W-:Y:S02]  /*9870*/  STG.E.U16 desc[UR36][R4.64], R2 ;  /* 0x0000000204007986 */ /* 0x0001e4000c101524 */
.L_x_13451:
[----:B------:R-:W-:-:S07]  /*9880*/  IADD3 R17, PT, PT, R17, 0x80, RZ ;  /* 0x0000008011117810 */ /* 0x000fce0007ffe0ff */
.L_x_13414:
[----:B------:R-:W-:Y:S05]  /*9890*/  BSYNC.RECONVERGENT B6 ;  /* 0x0000000000067941 */ /* 0x000fea0003800200 */
.L_x_13413:
        /* <DEDUP_REMOVED lines=8> */
[----:B------:R-:W4:Y:S01]  /*9920*/  LDCU.64 UR4, c[0x0][0x390] ;  /* 0x00007200ff0477ac */ /* 0x000f220008000a00 */
[----:B------:R-:W-:Y:S01]  /*9930*/  IMAD.MOV.U32 R16, RZ, RZ, RZ ;  /* 0x000000ffff107224 */ /* 0x000fe200078e00ff */
[----:B------:R-:W0:Y:S01]  /*9940*/  LDCU UR6, c[0x0][0x38c] ;  /* 0x00007180ff0677ac */ /* 0x000e220008000800 */
[----:B------:R-:W5:Y:S01]  /*9950*/  LDCU.64 UR8, c[0x0][0x4b8] ;  /* 0x00009700ff0877ac */ /* 0x000f620008000a00 */
[----:B------:R-:W-:Y:S01]  /*9960*/  UISETP.NE.AND UP0, UPT, UR40, URZ, UPT ;  /* 0x000000ff2800728c */ /* 0x000fe2000bf05270 */
[----:B----4-:R-:W-:-:S05]  /*9970*/  IMAD.HI.U32 R2, R17, UR4, R16 ;  /* 0x0000000411027c27 */ /* 0x010fca000f8e0010 */
[----:B-123--:R-:W-:-:S04]  /*9980*/  SHF.R.U32.HI R3, RZ, UR5, R2 ;  /* 0x00000005ff037c19 */ /* 0x00efc80008011602 */
        /* <DEDUP_REMOVED lines=291> */
.L_x_13481:
[----:B------:R-:W0:Y:S01]  /*abc0*/  LDCU.128 UR8, c[0x0][0x580] ;  /* 0x0000b000ff0877ac */ /* 0x000e220008000c00 */
[----:B------:R-:W-:Y:S01]  /*abd0*/  BSSY.RECONVERGENT B6, `(.L_x_13482) ;  /* 0x00000e7000067945 */ /* 0x000fe20003800200 */
[----:B------:R-:W-:-:S04]  /*abe0*/  UPRMT UR4, UR42, 0x9910, URZ ;  /* 0x000099102a047896 */ /* 0x000fc800080000ff */
[----:B------:R-:W-:Y:S01]  /*abf0*/  UISETP.GT.AND UP0, UPT, UR4, 0x9, UPT ;  /* 0x000000090400788c */ /* 0x000fe2000bf04270 */
[----:B0-----:R-:W-:Y:S02]  /*ac00*/  IADD3 R16, P0, PT, R16, UR8, RZ ;  /* 0x0000000810107c10 */ /* 0x001fe4000ff1e0ff */
[----:B----4-:R-:W-:-:S03]  /*ac10*/  IADD3 R2, P1, PT, R0, UR10, RZ ;  /* 0x0000000a00027c10 */ /* 0x010fc6000ff3e0ff */
[----:B------:R-:W-:Y:S01]  /*ac20*/  IMAD.X R17, RZ, RZ, UR9, P0 ;  /* 0x00000009ff117e24 */ /* 0x000fe200080e06ff */
[----:B-123--:R-:W-:Y:S02]  /*ac30*/  IADD3.X R3, PT, PT, RZ, UR11, RZ, P1, !PT ;  /* 0x0000000bff037c10 */ /* 0x00efe40008ffe4ff */
        /* <DEDUP_REMOVED lines=12> */
.L_x_13486:
[----:B------:R-:W2:Y:S02]  /*ad00*/  LDG.E.U8 R2, desc[UR36][R2.64] ;  /* 0x0000002402027981 */ /* 0x000ea4000c1e1100 */
[----:B--2---:R-:W-:Y:S01]  /*ad10*/  I2FP.F32.U32 R4, R2 ;  /* 0x0000000200047245 */ /* 0x004fe20000201000 */
[----:B------:R-:W-:Y:S06]  /*ad20*/  BRA `(.L_x_13488) ;  /* 0x0000000c00447947 */ /* 0x000fec0003800000 */
.L_x_13485:
        /* <DEDUP_REMOVED lines=9> */
.L_x_13490:
[----:B------:R-:W2:Y:S02]  /*adc0*/  LDG.E R2, desc[UR36][R2.64] ;  /* 0x0000002402027981 */ /* 0x000ea4000c1e1900 */
[----:B--2---:R-:W-:Y:S01]  /*add0*/  I2FP.F32.S32 R4, R2 ;  /* 0x0000000200047245 */ /* 0x004fe20000201400 */
[----:B------:R-:W-:Y:S06]  /*ade0*/  BRA `(.L_x_13488) ;  /* 0x0000000c00147947 */ /* 0x000fec0003800000 */
.L_x_13489:
[----:B------:R-:W2:Y:S02]  /*adf0*/  LDG.E.U16 R2, desc[UR36][R2.64] ;  /* 0x0000002402027981 */ /* 0x000ea4000c1e1500 */
[----:B--2---:R2:W3:Y:S01]  /*ae00*/  I2F.S16 R4, R2 ;  /* 0x0000000200047306 */ /* 0x0044e20000101400 */
[----:B------:R-:W-:Y:S05]  /*ae10*/  BRA `(.L_x_13488) ;  /* 0x0000000c00087947 */ /* 0x000fea0003800000 */
.L_x_13484:
        /* <DEDUP_REMOVED lines=8> */
.L_x_13492:
[----:B------:R-:W2:Y:S02]  /*aea0*/  LDG.E.U16 R2, desc[UR36][R2.64] ;  /* 0x0000002402027981 */ /* 0x000ea4000c1e1500 */
[----:B--2---:R-:W-:Y:S01]  /*aeb0*/  HADD2.F32 R4, -RZ, R2.H0_H0 ;  /* 0x20000002ff047230 */ /* 0x004fe20000004100 */
[----:B------:R-:W-:Y:S06]  /*aec0*/  BRA `(.L_x_13488) ;  /* 0x0000000800dc7947 */ /* 0x000fec0003800000 */
.L_x_13491:
        /* <DEDUP_REMOVED lines=8> */
.L_x_13494:
[----:B------:R-:W2:Y:S02]  /*af50*/  LDG.E.U16 R2, desc[UR36][R2.64] ;  /* 0x0000002402027981 */ /* 0x000ea4000c1e1500 */
[----:B--2---:R-:W-:Y:S01]  /*af60*/  HADD2.F32 R4, -RZ, R2.H0_H0 ;  /* 0x20000002ff047230 */ /* 0x004fe20000004100 */
[----:B------:R-:W-:Y:S06]  /*af70*/  BRA `(.L_x_13488) ;  /* 0x0000000800b07947 */ /* 0x000fec0003800000 */
.L_x_13493:
        /* <DEDUP_REMOVED lines=11> */
.L_x_13483:
        /* <DEDUP_REMOVED lines=12> */
.L_x_13497:
        /* <DEDUP_REMOVED lines=11> */
.L_x_13496:
        /* <DEDUP_REMOVED lines=25> */
.L_x_13499:
        /* <DEDUP_REMOVED lines=12> */
.L_x_13498:
[----:B------:R-:W2:Y:S02]  /*b3f0*/  LDG.E.U16 R2, desc[UR36][R2.64] ;  /* 0x0000002402027981 */ /* 0x000ea4000c1e1500 */
[----:B--2---:R-:W-:Y:S01]  /*b400*/  SHF.L.U32 R4, R2, 0x10, RZ ;  /* 0x0000001002047819 */ /* 0x004fe200000006ff */
[----:B------:R-:W-:Y:S06]  /*b410*/  BRA `(.L_x_13488) ;  /* 0x0000000400887947 */ /* 0x000fec0003800000 */
.L_x_13495:
        /* <DEDUP_REMOVED lines=11> */
.L_x_13502:
        /* <DEDUP_REMOVED lines=20> */
.L_x_13504:
[----:B------:R-:W-:Y:S05]  /*b610*/  BSYNC.RECONVERGENT B0 ;  /* 0x0000000000007941 */ /* 0x000fea0003800200 */
.L_x_13503:
[----:B------:R-:W-:Y:S01]  /*b620*/  IMAD.SHL.U32 R0, R0, 0x100000, RZ ;  /* 0x0010000000007824 */ /* 0x000fe200078e00ff */
[----:B------:R-:W-:-:S04]  /*b630*/  LEA R2, R2, 0x3b800000, 0x17 ;  /* 0x3b80000002027811 */ /* 0x000fc800078eb8ff */
[----:B------:R-:W-:Y:S01]  /*b640*/  LOP3.LUT R4, R2, R0, R7, 0xfe, !PT ;  /* 0x0000000002047212 */ /* 0x000fe200078efe07 */
[----:B------:R-:W-:Y:S06]  /*b650*/  BRA `(.L_x_13488) ;  /* 0x0000000000f87947 */ /* 0x000fec0003800000 */
.L_x_13501:
        /* <DEDUP_REMOVED lines=20> */
.L_x_13506:
[----:B------:R-:W-:Y:S05]  /*b7a0*/  BSYNC.RECONVERGENT B0 ;  /* 0x0000000000007941 */ /* 0x000fea0003800200 */
.L_x_13505:
[----:B------:R-:W-:Y:S02]  /*b7b0*/  SHF.L.U32 R0, R0, 0x15, RZ ;  /* 0x0000001500007819 */ /* 0x000fe400000006ff */
[----:B------:R-:W-:-:S04]  /*b7c0*/  LEA R2, R2, 0x37800000, 0x17 ;  /* 0x3780000002027811 */ /* 0x000fc800078eb8ff */
[----:B------:R-:W-:Y:S01]  /*b7d0*/  LOP3.LUT R4, R2, R0, R7, 0xfe, !PT ;  /* 0x0000000002047212 */ /* 0x000fe200078efe07 */
[----:B------:R-:W-:Y:S06]  /*b7e0*/  BRA `(.L_x_13488) ;  /* 0x0000000000947947 */ /* 0x000fec0003800000 */
.L_x_13500:
        /* <DEDUP_REMOVED lines=14> */
.L_x_13487:
        /* <DEDUP_REMOVED lines=16> */
.L_x_13509:
[----:B------:R-:W-:Y:S01]  /*b9d0*/  IMAD.MOV.U32 R4, RZ, RZ, RZ ;  /* 0x000000ffff047224 */ /* 0x000fe200078e00ff */
[----:B------:R-:W-:Y:S06]  /*b9e0*/  BRA `(.L_x_13488) ;  /* 0x0000000000147947 */ /* 0x000fec0003800000 */
.L_x_13508:
[----:B------:R-:W2:Y:S02]  /*b9f0*/  LDG.E.64 R4, desc[UR36][R2.64] ;  /* 0x0000002402047981 */ /* 0x000ea4000c1e1b00 */
[----:B--2---:R0:W1:Y:S02]  /*ba00*/  I2F.U64 R4, R4 ;  /* 0x0000000400047312 */ /* 0x0040640000301000 */
[----:B01----:R-:W-:Y:S05]  /*ba10*/  BRA `(.L_x_13488) ;  /* 0x0000000000087947 */ /* 0x003fea0003800000 */
.L_x_13507:
[----:B------:R-:W2:Y:S02]  /*ba20*/  LDG.E R2, desc[UR36][R2.64] ;  /* 0x0000002402027981 */ /* 0x000ea4000c1e1900 */
[----:B--2---:R-:W-:-:S07]  /*ba30*/  I2FP.F32.U32 R4, R2 ;  /* 0x0000000200047245 */ /* 0x004fce0000201000 */
.L_x_13488:
[----:B------:R-:W-:Y:S05]  /*ba40*/  BSYNC.RECONVERGENT B6 ;  /* 0x0000000000067941 */ /* 0x000fea0003800200 */
.L_x_13482:
[----:B------:R-:W2:Y:S01]  /*ba50*/  LDCU UR4, c[0x0][0x594] ;  /* 0x0000b280ff0477ac */ /* 0x000ea20008000800 */
[C---:B01-3-5:R-:W-:Y:S01]  /*ba60*/  FADD.FTZ R3, |R4|.reuse, -RZ ;  /* 0x800000ff04037221 */ /* 0x06bfe20000010200 */
[----:B------:R-:W-:Y:S01]  /*ba70*/  BSSY.RECONVERGENT B1, `(.L_x_13510) ;  /* 0x0000010000017945 */ /* 0x000fe20003800200 */
[----:B--2---:R-:W-:-:S04]  /*ba80*/  FSETP.LT.FTZ.AND P5, PT, |R4|, |UR4|, PT ;  /* 0x4000000404007c0b */ /* 0x004fc8000bfb1200 */
[----:B------:R-:W-:Y:S02]  /*ba90*/  FSEL R5, R18, R3, P5 ;  /* 0x0000000312057208 */ /* 0x000fe40002800000 */
[----:B------:R-:W-:Y:S02]  /*baa0*/  FSEL R18, R3, R18, P5 ;  /* 0x0000001203127208 */ /* 0x000fe40002800000 */
[----:B------:R-:W0:Y:S08]  /*bab0*/  MUFU.RCP R0, R5 ;  /* 0x0000000500007308 */ /* 0x000e300000001000 */
[----:B------:R-:W1:Y:S01]  /*bac0*/  FCHK P0, R18, R5 ;  /* 0x0000000512007302 */ /* 0x000e620000000000 */
[----:B0-----:R-:W-:-:S04]  /*bad0*/  FFMA R7, -R5, R0, 1 ;  /* 0x3f80000005077423 */ /* 0x001fc80000000100 */
[----:B------:R-:W-:-:S04]  /*bae0*/  FFMA R7, R0, R7, R0 ;  /* 0x0000000700077223 */ /* 0x000fc80000000000 */
[----:B------:R-:W-:-:S04]  /*baf0*/  FFMA R0, R18, R7, RZ ;  /* 0x0000000712007223 */ /* 0x000fc800000000ff */
[----:B----4-:R-:W-:-:S04]  /*bb00*/  FFMA R2, -R5, R0, R18 ;  /* 0x0000000005027223 */ /* 0x010fc80000000112 */
[----:B------:R-:W-:Y:S01]  /*bb10*/  FFMA R0, R7, R2, R0 ;  /* 0x0000000207007223 */ /* 0x000fe20000000000 */
[----:B-1----:R-:W-:Y:S06]  /*bb20*/  @!P0 BRA `(.L_x_13511) ;  /* 0x0000000000108947 */ /* 0x002fec0003800000 */
[----:B------:R-:W-:Y:S01]  /*bb30*/  MOV R0, R18 ;  /* 0x0000001200007202 */ /* 0x000fe20000000f00 */
[----:B------:R-:W-:Y:S01]  /*bb40*/  IMAD.MOV.U32 R7, RZ, RZ, R5 ;  /* 0x000000ffff077224 */ /* 0x000fe200078e0005 */
[----:B------:R-:W-:-:S07]  /*bb50*/  MOV R2, 0xbb70 ;  /* 0x0000bb7000027802 */ /* 0x000fce0000000f00 */
[----:B------:R-:W-:Y:S05]  /*bb60*/  CALL.REL.NOINC `($__internal_48_$__cuda_sm3x_div_rn_ftz_f32_slowpath) ;  /* 0x0000000c00e87944 */ /* 0x000fea0003c00000 */
.L_x_13511:
[----:B------:R-:W-:Y:S05]  /*bb70*/  BSYNC.RECONVERGENT B1 ;  /* 0x0000000000017941 */ /* 0x000fea0003800200 */
.L_x_13510:
[----:B------:R-:W-:Y:S02]  /*bb80*/  HFMA2 R3, -RZ, RZ, 0.89990234375, 10328 ;  /* 0x3b33710bff037431 */ /* 0x000fe400000001ff */
[----:B------:R-:W-:Y:S01]  /*bb90*/  FMUL.FTZ R2, R0, R0 ;  /* 0x0000000000027220 */ /* 0x000fe20000410000 */
[----:B------:R-:W0:Y:S01]  /*bba0*/  LDC R9, c[0x0][0x594] ;  /* 0x00016500ff097b82 */ /* 0x000e220000000800 */
[----:B------:R-:W-:Y:S01]  /*bbb0*/  IMAD.MOV.U32 R7, RZ, RZ, 0x3f6ee581 ;  /* 0x3f6ee581ff077424 */ /* 0x000fe200078e00ff */
        /* <DEDUP_REMOVED lines=14> */
[----:B------:R-:W-:-:S03]  /*bca0*/  FADD.FTZ R2, |R4|, |R9| ;  /* 0x4000000904027221 */ /* 0x000fc60000010200 */
        /* <DEDUP_REMOVED lines=23> */
.L_x_13515:
[----:B------:R-:W0:Y:S02]  /*be20*/  F2I.S64.TRUNC R2, R2 ;  /* 0x0000000200027311 */ /* 0x000e24000020d900 */
[----:B0-----:R-:W-:-:S05]  /*be30*/  IMAD.MOV.U32 R5, RZ, RZ, R2 ;  /* 0x000000ffff057224 */ /* 0x001fca00078e0002 */
[----:B------:R-:W-:Y:S01]  /*be40*/  STG.E.U8 desc[UR36][R16.64], R5 ;  /* 0x0000000510007986 */ /* 0x000fe2000c101124 */
[----:B------:R-:W-:Y:S05]  /*be50*/  EXIT ;  /* 0x000000000000794d */ /* 0x000fea0003800000 */
.L_x_13514:
        /* <DEDUP_REMOVED lines=9> */
.L_x_13518:
[----:B------:R-:W0:Y:S02]  /*bef0*/  F2I.FTZ.TRUNC.NTZ R3, R2 ;  /* 0x0000000200037305 */ /* 0x000e24000021f100 */
[----:B0-----:R-:W-:Y:S01]  /*bf00*/  STG.E desc[UR36][R16.64], R3 ;  /* 0x0000000310007986 */ /* 0x001fe2000c101924 */
[----:B------:R-:W-:Y:S05]  /*bf10*/  EXIT ;  /* 0x000000000000794d */ /* 0x000fea0003800000 */
.L_x_13517:
[----:B------:R-:W0:Y:S02]  /*bf20*/  F2I.FTZ.TRUNC.NTZ R3, R2 ;  /* 0x0000000200037305 */ /* 0x000e24000021f100 */
[----:B0-----:R-:W-:Y:S01]  /*bf30*/  STG.E.U16 desc[UR36][R16.64], R3 ;  /* 0x0000000310007986 */ /* 0x001fe2000c101524 */
[----:B------:R-:W-:Y:S05]  /*bf40*/  EXIT ;  /* 0x000000000000794d */ /* 0x000fea0003800000 */
.L_x_13513:
        /* <DEDUP_REMOVED lines=8> */
.L_x_13520:
[----:B------:R-:W-:-:S05]  /*bfd0*/  F2FP.F16.F32.PACK_AB R2, RZ, R2 ;  /* 0x00000002ff02723e */ /* 0x000fca00000000ff */
[----:B------:R-:W-:Y:S01]  /*bfe0*/  STG.E.U16 desc[UR36][R16.64], R2 ;  /* 0x0000000210007986 */ /* 0x000fe2000c101524 */
[----:B------:R-:W-:Y:S05]  /*bff0*/  EXIT ;  /* 0x000000000000794d */ /* 0x000fea0003800000 */
.L_x_13519:
        /* <DEDUP_REMOVED lines=9> */
.L_x_13522:
[----:B------:R-:W-:-:S04]  /*c090*/  F2FP.F16.F32.PACK_AB R3, RZ, R2 ;  /* 0x00000002ff03723e */ /* 0x000fc800000000ff */
[----:B------:R-:W-:-:S05]  /*c0a0*/  PRMT R3, R3, 0x5410, RZ ;  /* 0x0000541003037816 */ /* 0x000fca00000000ff */
[----:B------:R-:W-:Y:S01]  /*c0b0*/  STG.E desc[UR36][R16.64], R3 ;  /* 0x0000000310007986 */ /* 0x000fe2000c101924 */
[----:B------:R-:W-:Y:S05]  /*c0c0*/  EXIT ;  /* 0x000000000000794d */ /* 0x000fea0003800000 */
.L_x_13521:
[----:B------:R-:W-:-:S06]  /*c0d0*/  FMUL.FTZ R2, R2, 1 ;  /* 0x3f80000002027820 */ /* 0x000fcc0000410000 */
[----:B------:R-:W0:Y:S02]  /*c0e0*/  F2F.F64.F32 R2, R2 ;  /* 0x0000000200027310 */ /* 0x000e240000201800 */
[----:B0-----:R-:W-:Y:S01]  /*c0f0*/  STG.E.64 desc[UR36][R16.64], R2 ;  /* 0x0000000210007986 */ /* 0x001fe2000c101b24 */
[----:B------:R-:W-:Y:S05]  /*c100*/  EXIT ;  /* 0x000000000000794d */ /* 0x000fea0003800000 */
.L_x_13512:
        /* <DEDUP_REMOVED lines=13> */
.L_x_13526:
        /* <DEDUP_REMOVED lines=16> */
.L_x_13529:
[----:B------:R-:W-:-:S04]  /*c2e0*/  SHF.R.U32.HI R2, RZ, 0x18, R2 ;  /* 0x00000018ff027819 */ /* 0x000fc80000011602 */
[----:B------:R-:W-:-:S04]  /*c2f0*/  LOP3.LUT R2, R3, 0x80, R2, 0xf8, !PT ;  /* 0x0000008003027812 */ /* 0x000fc800078ef802 */
[----:B------:R-:W-:-:S07]  /*c300*/  PRMT R8, R2, 0x7610, R8 ;  /* 0x0000761002087816 */ /* 0x000fce0000000008 */
.L_x_13528:
[----:B------:R-:W-:Y:S05]  /*c310*/  BSYNC.RECONVERGENT B0 ;  /* 0x0000000000007941 */ /* 0x000fea0003800200 */
.L_x_13527:
[----:B------:R-:W-:Y:S01]  /*c320*/  STG.E.U8 desc[UR36][R16.64], R8 ;  /* 0x0000000810007986 */ /* 0x000fe2000c101124 */
[----:B------:R-:W-:Y:S05]  /*c330*/  EXIT ;  /* 0x000000000000794d */ /* 0x000fea0003800000 */
.L_x_13525:
        /* <DEDUP_REMOVED lines=16> */
.L_x_13532:
[----:B------:R-:W-:-:S04]  /*c440*/  SHF.R.U32.HI R2, RZ, 0x18, R2 ;  /* 0x00000018ff027819 */ /* 0x000fc80000011602 */
[----:B------:R-:W-:-:S04]  /*c450*/  LOP3.LUT R3, R3, 0x80, R2, 0xf8, !PT ;  /* 0x0000008003037812 */ /* 0x000fc800078ef802 */
[----:B------:R-:W-:-:S07]  /*c460*/  PRMT R8, R3, 0x7610, R8 ;  /* 0x0000761003087816 */ /* 0x000fce0000000008 */
.L_x_13531:
[----:B------:R-:W-:Y:S05]  /*c470*/  BSYNC.RECONVERGENT B0 ;  /* 0x0000000000007941 */ /* 0x000fea0003800200 */
.L_x_13530:
[----:B------:R-:W-:Y:S01]  /*c480*/  STG.E.U8 desc[UR36][R16.64], R8 ;  /* 0x0000000810007986 */ /* 0x000fe2000c101124 */
[----:B------:R-:W-:Y:S05]  /*c490*/  EXIT ;  /* 0x000000000000794d */ /* 0x000fea0003800000 */
.L_x_13524:
        /* <DEDUP_REMOVED lines=21> */
.L_x_13534:
[----:B------:R-:W0:Y:S02]  /*c5f0*/  F2I.U64.TRUNC R2, R2 ;  /* 0x0000000200027311 */ /* 0x000e24000020d800 */
[----:B0-----:R-:W-:Y:S01]  /*c600*/  STG.E.64 desc[UR36][R16.64], R2 ;  /* 0x0000000210007986 */ /* 0x001fe2000c101b24 */
[----:B------:R-:W-:Y:S05]  /*c610*/  EXIT ;  /* 0x000000000000794d */ /* 0x000fea0003800000 */
.L_x_13533:
[----:B------:R-:W0:Y:S02]  /*c620*/  F2I.FTZ.U32.TRUNC.NTZ R3, R2 ;  /* 0x0000000200037305 */ /* 0x000e24000021f000 */
[----:B0-----:R-:W-:Y:S01]  /*c630*/  STG.E desc[UR36][R16.64], R3 ;  /* 0x0000000310007986 */ /* 0x001fe2000c101924 */
[----:B------:R-:W-:Y:S05]  /*c640*/  EXIT ;  /* 0x000000000000794d */ /* 0x000fea0003800000 */
.L_x_13523:
        /* <DEDUP_REMOVED lines=10> */
.L_x_13536:
[----:B------:R-:W-:Y:S01]  /*c6f0*/  FMUL.FTZ R4, R2, 1 ;  /* 0x3f80000002047820 */ /* 0x000fe20000410000 */
[----:B------:R-:W-:-:S05]  /*c700*/  CS2R R6, SRZ ;  /* 0x0000000000067805 */ /* 0x000fca000001ff00 */
[----:B------:R-:W0:Y:S02]  /*c710*/  F2F.F64.F32 R4, R4 ;  /* 0x0000000400047310 */ /* 0x000e240000201800 */
[----:B0-----:R-:W-:Y:S01]  /*c720*/  STG.E.128 desc[UR36][R16.64], R4 ;  /* 0x0000000410007986 */ /* 0x001fe2000c101d24 */
[----:B------:R-:W-:Y:S05]  /*c730*/  EXIT ;  /* 0x000000000000794d */ /* 0x000fea0003800000 */
.L_x_13535:
[----:B------:R-:W-:-:S09]  /*c740*/  UISETP.NE.AND UP0, UPT, UR4, 0xf, UPT ;  /* 0x0000000f0400788c */ /* 0x000fd2000bf05270 */
[----:B------:R-:W-:Y:S05]  /*c750*/  BRA.U !UP0, `(.L_x_13537) ;  /* 0x0000000108e07547 */ /* 0x000fea000b800000 */
[----:B------:R-:W-:-:S09]  /*c760*/  UISETP.NE.AND UP0, UPT, UR4, 0x17, UPT ;  /* 0x000000170400788c */ /* 0x000fd2000bf05270 */
[----:B------:R-:W-:Y:S05]  /*c770*/  BRA.U !UP0, `(.L_x_13538) ;  /* 0x00000001088c7547 */ /* 0x000fea000b800000 */
[----:B------:R-:W-:-:S09]  /*c780*/  UISETP.NE.AND UP0, UPT, UR4, 0x18, UPT ;  /* 0x000000180400788c */ /* 0x000fd2000bf05270 */
[----:B------:R-:W-:Y:S05]  /*c790*/  BRA.U !UP0, `(.L_x_13539) ;  /* 0x0000000108447547 */ /* 0x000fea000b800000 */
.L_x_13516:
        /* <DEDUP_REMOVED lines=16> */
.L_x_13540:
[----:B------:R-:W-:Y:S05]  /*c8a0*/  EXIT ;  /* 0x000000000000794d */ /* 0x000fea0003800000 */
.L_x_13539:
        /* <DEDUP_REMOVED lines=12> */
.L_x_13542:
[----:B------:R-:W-:Y:S05]  /*c970*/  BSYNC.RECONVERGENT B0 ;  /* 0x0000000000007941 */ /* 0x000fea0003800200 */
.L_x_13541:
[----:B------:R-:W-:-:S05]  /*c980*/  LOP3.LUT R3, R0, 0x80, R5, 0xf8, !PT ;  /* 0x0000008000037812 */ /* 0x000fca00078ef805 */
[----:B------:R-:W-:Y:S01]  /*c990*/  STG.E.U8 desc[UR36][R16.64], R3 ;  /* 0x0000000310007986 */ /* 0x000fe2000c101124 */
[----:B------:R-:W-:Y:S05]  /*c9a0*/  EXIT ;  /* 0x000000000000794d */ /* 0x000fea0003800000 */
.L_x_13538:
        /* <DEDUP_REMOVED lines=11> */
.L_x_13544:
[----:B------:R-:W-:Y:S01]  /*ca60*/  IMAD.MOV.U32 R0, RZ, RZ, 0x7f ;  /* 0x0000007fff007424 */ /* 0x000fe200078e00ff */
[----:B------:R-:W-:-:S04]  /*ca70*/  ISETP.GT.U32.AND P0, PT, R4, 0x7f800000, PT ;  /* 0x7f8000000400780c */ /* 0x000fc80003f04070 */
[----:B------:R-:W-:-:S09]  /*ca80*/  SEL R0, R0, 0x7c, P0 ;  /* 0x0000007c00007807 */ /* 0x000fd20000000000 */
.L_x_13545:
[----:B------:R-:W-:Y:S05]  /*ca90*/  BSYNC.RECONVERGENT B0 ;  /* 0x0000000000007941 */ /* 0x000fea0003800200 */
.L_x_13543:
[----:B------:R-:W-:-:S04]  /*caa0*/  SHF.R.U32.HI R3, RZ, 0x18, R2 ;  /* 0x00000018ff037819 */ /* 0x000fc80000011602 */
[----:B------:R-:W-:-:S05]  /*cab0*/  LOP3.LUT R3, R0, 0x80, R3, 0xf8, !PT ;  /* 0x0000008000037812 */ /* 0x000fca00078ef803 */
[----:B------:R-:W-:Y:S01]  /*cac0*/  STG.E.U8 desc[UR36][R16.64], R3 ;  /* 0x0000000310007986 */ /* 0x000fe2000c101124 */
[----:B------:R-:W-:Y:S05]  /*cad0*/  EXIT ;  /* 0x000000000000794d */ /* 0x000fea0003800000 */
.L_x_13537:
[----:B------:R-:W-:-:S05]  /*cae0*/  F2FP.BF16.F32.PACK_AB R2, RZ, R2 ;  /* 0x00000002ff02723e */ /* 0x000fca00000010ff */
[----:B------:R-:W-:Y:S01]  /*caf0*/  STG.E.U16 desc[UR36][R16.64], R2 ;  /* 0x0000000210007986 */ /* 0x000fe2000c101524 */
[----:B------:R-:W-:Y:S05]  /*cb00*/  EXIT ;  /* 0x000000000000794d */ /* 0x000fea0003800000 */
        .weak           $__internal_48_$__cuda_sm3x_div_rn_ftz_f32_slowpath
        .type           $__internal_48_$__cuda_sm3x_div_rn_ftz_f32_slowpath,@function
        .size           $__internal_48_$__cuda_sm3x_div_rn_ftz_f32_slowpath,(.L_x_16795 - $__internal_48_$__cuda_sm3x_div_rn_ftz_f32_slowpath)
$__internal_48_$__cuda_sm3x_div_rn_ftz_f32_slowpath:
        /* <DEDUP_REMOVED lines=32> */
.L_x_13548:
[----:B------:R-:W-:Y:S05]  /*cd10*/  BSYNC.RELIABLE B2 ;  /* 0x0000000000027941 */ /* 0x000fea0003800100 */
.L_x_13547:
        /* <DEDUP_REMOVED lines=27> */
.L_x_13554:
[----:B------:R-:W-:-:S07]  /*ced0*/  IMAD R0, R3, 0x800000, R11 ;  /* 0x0080000003007824 */ /* 0x000fce00078e020b */
.L_x_13555:
[----:B------:R-:W-:Y:S05]  /*cee0*/  BSYNC.RECONVERGENT B2 ;  /* 0x0000000000027941 */ /* 0x000fea0003800200 */
.L_x_13553:
[----:B------:R-:W-:Y:S05]  /*cef0*/  BRA `(.L_x_13556) ;  /* 0x0000000000207947 */ /* 0x000fea0003800000 */
.L_x_13552:
[----:B------:R-:W-:-:S04]  /*cf00*/  LOP3.LUT R0, R7, 0x80000000, R0, 0x48, !PT ;  /* 0x8000000007007812 */ /* 0x000fc800078e4800 */
[----:B------:R-:W-:Y:S01]  /*cf10*/  LOP3.LUT R0, R0, 0x7f800000, RZ, 0xfc, !PT ;  /* 0x7f80000000007812 */ /* 0x000fe200078efcff */
[----:B------:R-:W-:Y:S06]  /*cf20*/  BRA `(.L_x_13556) ;  /* 0x0000000000147947 */ /* 0x000fec0003800000 */
.L_x_13551:
[----:B------:R-:W-:Y:S01]  /*cf30*/  LOP3.LUT R0, R7, 0x80000000, R0, 0x48, !PT ;  /* 0x8000000007007812 */ /* 0x000fe200078e4800 */
[----:B------:R-:W-:Y:S06]  /*cf40*/  BRA `(.L_x_13556) ;  /* 0x00000000000c7947 */ /* 0x000fec0003800000 */
.L_x_13550:
[----:B------:R-:W0:Y:S01]  /*cf50*/  MUFU.RSQ R0, -QNAN ;  /* 0xffc0000000007908 */ /* 0x000e220000001400 */
[----:B------:R-:W-:Y:S05]  /*cf60*/  BRA `(.L_x_13556) ;  /* 0x0000000000047947 */ /* 0x000fea0003800000 */
.L_x_13549:
[----:B------:R-:W-:-:S07]  /*cf70*/  FADD.FTZ R0, R0, R7 ;  /* 0x0000000700007221 */ /* 0x000fce0000010000 */
.L_x_13556:
[----:B------:R-:W-:Y:S05]  /*cf80*/  BSYNC.RECONVERGENT B0 ;  /* 0x0000000000007941 */ /* 0x000fea0003800200 */
.L_x_13546:
[----:B------:R-:W-:-:S04]  /*cf90*/  HFMA2 R3, -RZ, RZ, 0, 0 ;  /* 0x00000000ff037431 */ /* 0x000fc800000001ff */
[----:B0-----:R-:W-:Y:S05]  /*cfa0*/  RET.REL.NODEC R2 `(_ZN2at6native18elementwise_kernelILi128ELi4EZNS0_15gpu_kernel_implINS0_13AUnaryFunctorIfffZZZNS0_17atan2_kernel_cudaERNS_18TensorIteratorBaseEENKUlvE_clEvENKUlvE0_clEvEUlffE_EEEEvS5_RKT_EUliE_EEviT1_) ;  /* 0xffffff3002147950 */ /* 0x001fea0003c3ffff */
.L_x_13557:
        /* <DEDUP_REMOVED lines=13> */
.L_x_16795:


//--------------------- .text._ZN2at6native27unrolled_elementwise_kernelINS0_13AUnaryFunctorIfffZZZNS0_17atan2_kernel_cudaERNS_18TensorIteratorBaseEENKUlvE_clEvENKUlvE0_clEvEUlffE_EESt5arrayIPcLm2EELi4E23TrivialOffsetCalculatorILi1EjESD_NS0_6memory12LoadWithCastILi1EEENSE_13StoreWithCastILi1EEEEEviT_T0_T2_T3_T4_T5_ --------------------------
	.section	.text._ZN2at6native27unrolled_elementwise_kernelINS0_13AUnaryFunctorIfffZZZNS0_17atan2_kernel_cudaERNS_18TensorIteratorBaseEENKUlvE_clEvENKUlvE0_clEvEUlffE_EESt5arrayIPcLm2EELi4E23TrivialOffsetCalculatorILi1EjESD_NS0_6memory12LoadWithCastILi1EEENSE_13StoreWithCastILi1EEEEEviT_T0_T2_T3_T4_T5_,"ax",@progbits
	.align	128
        .global         _ZN2at6native27unrolled_elementwise_kernelINS0_13AUnaryFunctorIfffZZZNS0_17atan2_kernel_cudaERNS_18TensorIteratorBaseEENKUlvE_clEvENKUlvE0_clEvEUlffE_EESt5arrayIPcLm2EELi4E23TrivialOffsetCalculatorILi1EjESD_NS0_6memory12LoadWithCastILi1EEENSE_13StoreWithCastILi1EEEEEviT_T0_T2_T3_T4_T5_
        .type           _ZN2at6native27unrolled_elementwise_kernelINS0_13AUnaryFunctorIfffZZZNS0_17atan2_kernel_cudaERNS_18TensorIteratorBaseEENKUlvE_clEvENKUlvE0_clEvEUlffE_EESt5arrayIPcLm2EELi4E23TrivialOffsetCalculatorILi1EjESD_NS0_6memory12LoadWithCastILi1EEENSE_13StoreWithCastILi1EEEEEviT_T0_T2_T3_T4_T5_,@function
        .size           _ZN2at6native27unrolled_elementwise_kernelINS0_13AUnaryFunctorIfffZZZNS0_17atan2_kernel_cudaERNS_18TensorIteratorBaseEENKUlvE_clEvENKUlvE0_clEvEUlffE_EESt5arrayIPcLm2EELi4E23TrivialOffsetCalculatorILi1EjESD_NS0_6memory12LoadWithCastILi1EEENSE_13StoreWithCastILi1EEEEEviT_T0_T2_T3_T4_T5_,(.L_x_16796 - _ZN2at6native27unrolled_elementwise_kernelINS0_13AUnaryFunctorIfffZZZNS0_17atan2_kernel_cudaERNS_18TensorIteratorBaseEENKUlvE_clEvENKUlvE0_clEvEUlffE_EESt5arrayIPcLm2EELi4E23TrivialOffsetCalculatorILi1EjESD_NS0_6memory12LoadWithCastILi1EEENSE_13StoreWithCastILi1EEEEEviT_T0_T2_T3_T4_T5_)
        .other          _ZN2at6native27unrolled_elementwise_kernelINS0_13AUnaryFunctorIfffZZZNS0_17atan2_kernel_cudaERNS_18TensorIteratorBaseEENKUlvE_clEvENKUlvE0_clEvEUlffE_EESt5arrayIPcLm2EELi4E23TrivialOffsetCalculatorILi1EjESD_NS0_6memory12LoadWithCastILi1EEENSE_13StoreWithCastILi1EEEEEviT_T0_T2_T3_T4_T5_,@"STO_CUDA_ENTRY STV_DEFAULT"
_ZN2at6native27unrolled_elementwise_kernelINS0_13AUnaryFunctorIfffZZZNS0_17atan2_kernel_cudaERNS_18TensorIteratorBaseEENKUlvE_clEvENKUlvE0_clEvEUlffE_EESt5arrayIPcLm2EELi4E23TrivialOffsetCalculatorILi1EjESD_NS0_6memory12LoadWithCastILi1EEENSE_13StoreWithCastILi1EEEEEviT_T0_T2_T3_T4_T5_:
.text._ZN2at6native27unrolled_elementwise_kernelINS0_13AUnaryFunctorIfffZZZNS0_17atan2_kernel_cudaERNS_18TensorIteratorBaseEENKUlvE_clEvENKUlvE0_clEvEUlffE_EESt5arrayIPcLm2EELi4E23TrivialOffsetCalculatorILi1EjESD_NS0_6memory12LoadWithCastILi1EEENSE_13StoreWithCastILi1EEEEEviT_T0_T2_T3_T4_T5_:
        /* <DEDUP_REMOVED lines=33> */
.L_x_13564:
[----:B------:R-:W2:Y:S02]  /*0210*/  LDG.E.U8 R4, desc[UR36][R4.64] ;  /* 0x0000002404047981 */ /* 0x000ea4000c1e1100 */
[----:B--2---:R-:W-:Y:S01]  /*0220*/  I2FP.F32.U32 R22, R4 ;  /* 0x0000000400167245 */ /* 0x004fe20000201000 */
[----:B------:R-:W-:Y:S06]  /*0230*/  BRA `(.L_x_13566) ;  /* 0x0000000c00487947 */ /* 0x000fec0003800000 */
.L_x_13563:
        /* <DEDUP_REMOVED lines=9> */
.L_x_13568:
[----:B------:R-:W2:Y:S02]  /*02d0*/  LDG.E R4, desc[UR36][R4.64] ;  /* 0x0000002404047981 */ /* 0x000ea4000c1e1900 */
[----:B--2---:R-:W-:Y:S01]  /*02e0*/  I2FP.F32.S32 R22, R4 ;  /* 0x0000000400167245 */ /* 0x004fe20000201400 */
[----:B------:R-:W-:Y:S06]  /*02f0*/  BRA `(.L_x_13566) ;  /* 0x0000000c00187947 */ /* 0x000fec0003800000 */
.L_x_13567:
[----:B------:R-:W2:Y:S02]  /*0300*/  LDG.E.U16 R4, desc[UR36][R4.64] ;  /* 0x0000002404047981 */ /* 0x000ea4000c1e1500 */
[----:B--2---:R0:W1:Y:S01]  /*0310*/  I2F.S16 R22, R4 ;  /* 0x0000000400167306 */ /* 0x0040620000101400 */
[----:B------:R-:W-:Y:S05]  /*0320*/  BRA `(.L_x_13566) ;  /* 0x0000000c000c7947 */ /* 0x000fea0003800000 */
.L_x_13562:
        /* <DEDUP_REMOVED lines=8> */
.L_x_13570:
[----:B------:R-:W2:Y:S02]  /*03b0*/  LDG.E.U16 R4, desc[UR36][R4.64] ;  /* 0x0000002404047981 */ /* 0x000ea4000c1e1500 */
[----:B--2---:R-:W-:Y:S01]  /*03c0*/  HADD2.F32 R22, -RZ, R4.H0_H0 ;  /* 0x20000004ff167230 */ /* 0x004fe20000004100 */
[----:B------:R-:W-:Y:S06]  /*03d0*/  BRA `(.L_x_13566) ;  /* 0x0000000800e07947 */ /* 0x000fec0003800000 */
.L_x_13569:
        /* <DEDUP_REMOVED lines=8> */
.L_x_13572:
[----:B------:R-:W2:Y:S02]  /*0460*/  LDG.E.U16 R4, desc[UR36][R4.64] ;  /* 0x0000002404047981 */ /* 0x000ea4000c1e1500 */
[----:B--2---:R-:W-:Y:S01]  /*0470*/  HADD2.F32 R22, -RZ, R4.H0_H0 ;  /* 0x20000004ff167230 */ /* 0x004fe20000004100 */
[----:B------:R-:W-:Y:S06]  /*0480*/  BRA `(.L_x_13566) ;  /* 0x0000000800b47947 */ /* 0x000fec0003800000 */
.L_x_13571:
        /* <DEDUP_REMOVED lines=11> */
.L_x_13561:
        /* <DEDUP_REMOVED lines=12> */
.L_x_13575:
        /* <DEDUP_REMOVED lines=11> */
.L_x_13574:
        /* <DEDUP_REMOVED lines=25> */
.L_x_13577:
        /* <DEDUP_REMOVED lines=13> */
.L_x_13576:
[----:B------:R-:W2:Y:S02]  /*0910*/  LDG.E.U16 R4, desc[UR36][R4.64] ;  /* 0x0000002404047981 */ /* 0x000ea4000c1e1500 */
[----:B--2---:R-:W-:Y:S01]  /*0920*/  IMAD.U32 R22, R4, 0x10000, RZ ;  /* 0x0001000004167824 */ /* 0x004fe200078e00ff */
[----:B------:R-:W-:Y:S06]  /*0930*/  BRA `(.L_x_13566) ;  /* 0x0000000400887947 */ /* 0x000fec0003800000 */
.L_x_13573:
        /* <DEDUP_REMOVED lines=11> */
.L_x_13580:
        /* <DEDUP_REMOVED lines=20> */
.L_x_13582:
[----:B------:R-:W-:Y:S05]  /*0b30*/  BSYNC.RECONVERGENT B0 ;  /* 0x0000000000007941 */ /* 0x000fea0003800200 */
.L_x_13581:
[----:B------:R-:W-:Y:S01]  /*0b40*/  IMAD.SHL.U32 R0, R0, 0x100000, RZ ;  /* 0x0010000000007824 */ /* 0x000fe200078e00ff */
[----:B------:R-:W-:-:S04]  /*0b50*/  LEA R3, R3, 0x3b800000, 0x17 ;  /* 0x3b80000003037811 */ /* 0x000fc800078eb8ff */
[----:B------:R-:W-:Y:S01]  /*0b60*/  LOP3.LUT R22, R3, R0, R7, 0xfe, !PT ;  /* 0x0000000003167212 */ /* 0x000fe200078efe07 */
[----:B------:R-:W-:Y:S06]  /*0b70*/  BRA `(.L_x_13566) ;  /* 0x0000000000f87947 */ /* 0x000fec0003800000 */
.L_x_13579:
        /* <DEDUP_REMOVED lines=20> */
.L_x_13584:
[----:B------:R-:W-:Y:S05]  /*0cc0*/  BSYNC.RECONVERGENT B0 ;  /* 0x0000000000007941 */ /* 0x000fea0003800200 */
.L_x_13583:
[----:B------:R-:W-:Y:S01]  /*0cd0*/  IMAD.SHL.U32 R0, R0, 0x200000, RZ ;  /* 0x0020000000007824 */ /* 0x000fe200078e00ff */
[----:B------:R-:W-:-:S04]  /*0ce0*/  LEA R3, R3, 0x37800000, 0x17 ;  /* 0x3780000003037811 */ /* 0x000fc800078eb8ff */
[----:B------:R-:W-:Y:S01]  /*0cf0*/  LOP3.LUT R22, R3, R0, R7, 0xfe, !PT ;  /* 0x0000000003167212 */ /* 0x000fe200078efe07 */
[----:B------:R-:W-:Y:S06]  /*0d00*/  BRA `(.L_x_13566) ;  /* 0x0000000000947947 */ /* 0x000fec0003800000 */
.L_x_13578:
[----:B------:R-:W-:-:S09]  /*0d10*/  UISETP.NE.AND UP0, UPT, UR4, 0x1c, UPT ;  /* 0x0000001c0400788c */ /* 0x000fd2000bf05270 */
[----:B------:R-:W-:Y:S05]  /*0d20*/  BRA.U !UP0, `(.L_x_13585) ;  /* 0x0000000108847547 */ /* 0x000fea000b800000 */
[----:B------:R-:W-:-:S09]  /*0d30*/  UISETP.NE.AND UP0, UPT, UR4, 0x1d, UPT ;  /* 0x0000001d0400788c */ /* 0x000fd2000bf05270 */
[----:B------:R-:W-:Y:S05]  /*0d40*/  BRA.U !UP0, `(.L_x_13586) ;  /* 0x0000000108707547 */ /* 0x000fea000b800000 */
[----:B------:R-:W-:-:S09]  /*0d50*/  UISETP.NE.AND UP0, UPT, UR4, 0x2c, UPT ;  /* 0x0000002c0400788c */ /* 0x000fd2000bf05270 */
[----:B------:R-:W-:Y:S05]  /*0d60*/  BRA.U !UP0, `(.L_x_13587) ;  /* 0x0000000108487547 */ /* 0x000fea000b800000 */
.L_x_13565:
        /* <DEDUP_REMOVED lines=16> */
.L_x_13588:
[----:B------:R-:W-:Y:S01]  /*0e70*/  IMAD.MOV.U32 R22, RZ, RZ, RZ ;  /* 0x000000ffff167224 */ /* 0x000fe200078e00ff */
[----:B------:R-:W-:Y:S06]  /*0e80*/  BRA `(.L_x_13566) ;  /* 0x0000000000347947 */ /* 0x000fec0003800000 */
.L_x_13587:
        /* <DEDUP_REMOVED lines=8> */
.L_x_13586:
[----:B------:R-:W2:Y:S02]  /*0f10*/  LDG.E.64 R22, desc[UR36][R4.64] ;  /* 0x0000002404167981 */ /* 0x000ea4000c1e1b00 */
[----:B--2---:R0:W1:Y:S02]  /*0f20*/  I2F.U64 R22, R22 ;  /* 0x0000001600167312 */ /* 0x0040640000301000 */
[----:B01----:R-:W-:Y:S05]  /*0f30*/  BRA `(.L_x_13566) ;  /* 0x0000000000087947 */ /* 0x003fea0003800000 */
.L_x_13585:
[----:B------:R-:W2:Y:S02]  /*0f40*/  LDG.E R4, desc[UR36][R4.64] ;  /* 0x0000002404047981 */ /* 0x000ea4000c1e1900 */
[----:B--2---:R-:W-:-:S07]  /*0f50*/  I2FP.F32.U32 R22, R4 ;  /* 0x0000000400167245 */ /* 0x004fce0000201000 */
.L_x_13566:
[----:B------:R-:W-:Y:S05]  /*0f60*/  BSYNC.RECONVERGENT B7 ;  /* 0x0000000000077941 */ /* 0x000fea0003800200 */
.L_x_13560:
[----:B------:R-:W-:-:S07]  /*0f70*/  VIADD R24, R25, 0x80 ;  /* 0x0000008019187836 */ /* 0x000fce0000000000 */
.L_x_13559:
[----:B------:R-:W-:Y:S05]  /*0f80*/  BSYNC.RECONVERGENT B6 ;  /* 0x0000000000067941 */ /* 0x000fea0003800200 */
.L_x_13558:
        /* <DEDUP_REMOVED lines=25> */
.L_x_13595:
[----:B------:R-:W2:Y:S02]  /*1120*/  LDG.E.U8 R4, desc[UR36][R4.64] ;  /* 0x0000002404047981 */ /* 0x000ea4000c1e1100 */
[----:B--2---:R-:W-:Y:S01]  /*1130*/  I2FP.F32.U32 R18, R4 ;  /* 0x0000000400127245 */ /* 0x004fe20000201000 */
[----:B------:R-:W-:Y:S06]  /*1140*/  BRA `(.L_x_13597) ;  /* 0x0000000c00487947 */ /* 0x000fec0003800000 */
.L_x_13594:
        /* <DEDUP_REMOVED lines=9> */
.L_x_13599:
[----:B------:R-:W2:Y:S02]  /*11e0*/  LDG.E R4, desc[UR36][R4.64] ;  /* 0x0000002404047981 */ /* 0x000ea4000c1e1900 */
[----:B--2---:R-:W-:Y:S01]  /*11f0*/  I2FP.F32.S32 R18, R4 ;  /* 0x0000000400127245 */ /* 0x004fe20000201400 */
[----:B------:R-:W-:Y:S06]  /*1200*/  BRA `(.L_x_13597) ;  /* 0x0000000c00187947 */ /* 0x000fec0003800000 */
.L_x_13598:
[----:B------:R-:W2:Y:S02]  /*1210*/  LDG.E.U16 R4, desc[UR36][R4.64] ;  /* 0x0000002404047981 */ /* 0x000ea4000c1e1500 */
[----:B--2---:R0:W2:Y:S01]  /*1220*/  I2F.S16 R18, R4 ;  /* 0x0000000400127306 */ /* 0x0040a20000101400 */
[----:B------:R-:W-:Y:S05]  /*1230*/  BRA `(.L_x_13597) ;  /* 0x0000000c000c7947 */ /* 0x000fea0003800000 */
.L_x_13593:
        /* <DEDUP_REMOVED lines=8> */
.L_x_13601:
[----:B------:R-:W2:Y:S02]  /*12c0*/  LDG.E.U16 R4, desc[UR36][R4.64] ;  /* 0x0000002404047981 */ /* 0x000ea4000c1e1500 */
[----:B--2---:R-:W-:Y:S01]  /*12d0*/  HADD2.F32 R18, -RZ, R4.H0_H0 ;  /* 0x20000004ff127230 */ /* 0x004fe20000004100 */
[----:B------:R-:W-:Y:S06]  /*12e0*/  BRA `(.L_x_13597) ;  /* 0x0000000800e07947 */ /* 0x000fec0003800000 */
.L_x_13600:
        /* <DEDUP_REMOVED lines=8> */
.L_x_13603:
[----:B------:R-:W2:Y:S02]  /*1370*/  LDG.E.U16 R4, desc[UR36][R4.64] ;  /* 0x0000002404047981 */ /* 0x000ea4000c1e1500 */
[----:B--2---:R-:W-:Y:S01]  /*1380*/  HADD2.F32 R18, -RZ, R4.H0_H0 ;  /* 0x20000004ff127230 */ /* 0x004fe20000004100 */
[----:B------:R-:W-:Y:S06]  /*1390*/  BRA `(.L_x_13597) ;  /* 0x0000000800b47947 */ /* 0x000fec0003800000 */
.L_x_13602:
        /* <DEDUP_REMOVED lines=11> */
.L_x_13592:
        /* <DEDUP_REMOVED lines=12> */
.L_x_13606:
        /* <DEDUP_REMOVED lines=11> */
.L_x_13605:
        /* <DEDUP_REMOVED lines=25> */
.L_x_13608:
        /* <DEDUP_REMOVED lines=13> */
.L_x_13607:
[----:B------:R-:W2:Y:S02]  /*1820*/  LDG.E.U16 R4, desc[UR36][R4.64] ;  /* 0x0000002404047981 */ /* 0x000ea4000c1e1500 */
[----:B--2---:R-:W-:Y:S01]  /*1830*/  IMAD.U32 R18, R4, 0x10000, RZ ;  /* 0x0001000004127824 */ /* 0x004fe200078e00ff */
[----:B------:R-:W-:Y:S06]  /*1840*/  BRA `(.L_x_13597) ;  /* 0x0000000400887947 */ /* 0x000fec0003800000 */
.L_x_13604:
        /* <DEDUP_REMOVED lines=11> */
.L_x_13611:
        /* <DEDUP_REMOVED lines=20> */
.L_x_13613:
[----:B------:R-:W-:Y:S05]  /*1a40*/  BSYNC.RECONVERGENT B0 ;  /* 0x0000000000007941 */ /* 0x000fea0003800200 */
.L_x_13612:
[----:B------:R-:W-:Y:S01]  /*1a50*/  IMAD.SHL.U32 R0, R0, 0x100000, RZ ;  /* 0x0010000000007824 */ /* 0x000fe200078e00ff */
[----:B------:R-:W-:-:S04]  /*1a60*/  LEA R3, R3, 0x3b800000, 0x17 ;  /* 0x3b80000003037811 */ /* 0x000fc800078eb8ff */
[----:B------:R-:W-:Y:S01]  /*1a70*/  LOP3.LUT R18, R3, R0, R7, 0xfe, !PT ;  /* 0x0000000003127212 */ /* 0x000fe200078efe07 */
[----:B------:R-:W-:Y:S06]  /*1a80*/  BRA `(.L_x_13597) ;  /* 0x0000000000f87947 */ /* 0x000fec0003800000 */
.L_x_13610:
        /* <DEDUP_REMOVED lines=20> */
.L_x_13615:
[----:B------:R-:W-:Y:S05]  /*1bd0*/  BSYNC.RECONVERGENT B0 ;  /* 0x0000000000007941 */ /* 0x000fea0003800200 */
.L_x_13614:
[----:B------:R-:W-:Y:S01]  /*1be0*/  IMAD.SHL.U32 R0, R0, 0x200000, RZ ;  /* 0x0020000000007824 */ /* 0x000fe200078e00ff */
[----:B------:R-:W-:-:S04]  /*1bf0*/  LEA R3, R3, 0x37800000, 0x17 ;  /* 0x3780000003037811 */ /* 0x000fc800078eb8ff */
[----:B------:R-:W-:Y:S01]  /*1c00*/  LOP3.LUT R18, R3, R0, R7, 0xfe, !PT ;  /* 0x0000000003127212 */ /* 0x000fe200078efe07 */
[----:B------:R-:W-:Y:S06]  /*1c10*/  BRA `(.L_x_13597) ;  /* 0x0000000000947947 */ /* 0x000fec0003800000 */
.L_x_13609:
        /* <DEDUP_REMOVED lines=14> */
.L_x_13596:
        /* <DEDUP_REMOVED lines=16> */
.L_x_13618:
[----:B------:R-:W-:Y:S01]  /*1e00*/  IMAD.MOV.U32 R18, RZ, RZ, RZ ;  /* 0x000000ffff127224 */ /* 0x000fe200078e00ff */
[----:B------:R-:W-:Y:S06]  /*1e10*/  BRA `(.L_x_13597) ;  /* 0x0000000000147947 */ /* 0x000fec0003800000 */
.L_x_13617:
[----:B------:R-:W2:Y:S02]  /*1e20*/  LDG.E.64 R18, desc[UR36][R4.64] ;  /* 0x0000002404127981 */ /* 0x000ea4000c1e1b00 */
[----:B--2---:R0:W2:Y:S02]  /*1e30*/  I2F.U64 R18, R18 ;  /* 0x0000001200127312 */ /* 0x0040a40000301000 */
[----:B0-2---:R-:W-:Y:S05]  /*1e40*/  BRA `(.L_x_13597) ;  /* 0x0000000000087947 */ /* 0x005fea0003800000 */
.L_x_13616:
[----:B------:R-:W2:Y:S02]  /*1e50*/  LDG.E R4, desc[UR36][R4.64] ;  /* 0x0000002404047981 */ /* 0x000ea4000c1e1900 */
[----:B--2---:R-:W-:-:S07]  /*1e60*/  I2FP.F32.U32 R18, R4 ;  /* 0x0000000400127245 */ /* 0x004fce0000201000 */
.L_x_13597:
[----:B------:R-:W-:Y:S05]  /*1e70*/  BSYNC.RECONVERGENT B7 ;  /* 0x0000000000077941 */ /* 0x000fea0003800200 */
.L_x_13591:
[----:B------:R-:W-:-:S07]  /*1e80*/  VIADD R24, R24, 0x80 ;  /* 0x0000008018187836 */ /* 0x000fce0000000000 */
.L_x_13590:
[----:B------:R-:W-:Y:S05]  /*1e90*/  BSYNC.RECONVERGENT B6 ;  /* 0x0000000000067941 */ /* 0x000fea0003800200 */
.L_x_13589:
        /* <DEDUP_REMOVED lines=25> */
.L_x_13625:
[----:B------:R-:W2:Y:S02]  /*2030*/  LDG.E.U8 R4, desc[UR36][R4.64] ;  /* 0x0000002404047981 */ /* 0x000ea4000c1e1100 */
[----:B--2---:R-:W-:Y:S01]  /*2040*/  I2FP.F32.U32 R19, R4 ;  /* 0x0000000400137245 */ /* 0x004fe20000201000 */
[----:B------:R-:W-:Y:S06]  /*2050*/  BRA `(.L_x_13627) ;  /* 0x0000000c00447947 */ /* 0x000fec0003800000 */
.L_x_13624:
        /* <DEDUP_REMOVED lines=9> */
.L_x_13629:
[----:B------:R-:W2:Y:S02]  /*20f0*/  LDG.E R4, desc[UR36][R4.64] ;  /* 0x0000002404047981 */ /* 0x000ea4000c1e1900 */
[----:B--2---:R-:W-:Y:S01]  /*2100*/  I2FP.F32.S32 R19, R4 ;  /* 0x0000000400137245 */ /* 0x004fe20000201400 */
[----:B------:R-:W-:Y:S06]  /*2110*/  BRA `(.L_x_13627) ;  /* 0x0000000c00147947 */ /* 0x000fec0003800000 */
.L_x_13628:
[----:B------:R-:W2:Y:S02]  /*2120*/  LDG.E.U16 R4, desc[UR36][R4.64] ;  /* 0x0000002404047981 */ /* 0x000ea4000c1e1500 */
[----:B--2---:R0:W2:Y:S01]  /*2130*/  I2F.S16 R19, R4 ;  /* 0x0000000400137306 */ /* 0x0040a20000101400 */
[----:B------:R-:W-:Y:S05]  /*2140*/  BRA `(.L_x_13627) ;  /* 0x0000000c00087947 */ /* 0x000fea0003800000 */
.L_x_13623:
        /* <DEDUP_REMOVED lines=8> */
.L_x_13631:
[----:B------:R-:W2:Y:S02]  /*21d0*/  LDG.E.U16 R4, desc[UR36][R4.64] ;  /* 0x0000002404047981 */ /* 0x000ea4000c1e1500 */
[----:B--2---:R-:W-:Y:S01]  /*21e0*/  HADD2.F32 R19, -RZ, R4.H0_H0 ;  /* 0x20000004ff137230 */ /* 0x004fe20000004100 */
[----:B------:R-:W-:Y:S06]  /*21f0*/  BRA `(.L_x_13627) ;  /* 0x0000000800dc7947 */ /* 0x000fec0003800000 */
.L_x_13630:
        /* <DEDUP_REMOVED lines=8> */
.L_x_13633:
[----:B------:R-:W2:Y:S02]  /*2280*/  LDG.E.U16 R4, desc[UR36][R4.64] ;  /* 0x0000002404047981 */ /* 0x000ea4000c1e1500 */
[----:B--2---:R-:W-:Y:S01]  /*2290*/  HADD2.F32 R19, -RZ, R4.H0_H0 ;  /* 0x20000004ff137230 */ /* 0x004fe20000004100 */
[----:B------:R-:W-:Y:S06]  /*22a0*/  BRA `(.L_x_13627) ;  /* 0x0000000800b07947 */ /* 0x000fec0003800000 */
.L_x_13632:
        /* <DEDUP_REMOVED lines=11> */
.L_x_13622:
        /* <DEDUP_REMOVED lines=12> */
.L_x_13636:
        /* <DEDUP_REMOVED lines=11> */
.L_x_13635:
        /* <DEDUP_REMOVED lines=25> */
.L_x_13638:
        /* <DEDUP_REMOVED lines=12> */
.L_x_13637:
[----:B------:R-:W2:Y:S02]  /*2720*/  LDG.E.U16 R4, desc[UR36][R4.64] ;  /* 0x0000002404047981 */ /* 0x000ea4000c1e1500 */
[----:B--2---:R-:W-:Y:S01]  /*2730*/  IMAD.U32 R19, R4, 0x10000, RZ ;  /* 0x0001000004137824 */ /* 0x004fe200078e00ff */
[----:B------:R-:W-:Y:S06]  /*2740*/  BRA `(.L_x_13627) ;  /* 0x0000000400887947 */ /* 0x000fec0003800000 */
.L_x_13634:
        /* <DEDUP_REMOVED lines=11> */
.L_x_13641:
        /* <DEDUP_REMOVED lines=20> */
.L_x_13643:
[----:B------:R-:W-:Y:S05]  /*2940*/  BSYNC.RECONVERGENT B0 ;  /* 0x0000000000007941 */ /* 0x000fea0003800200 */
.L_x_13642:
[----:B------:R-:W-:Y:S01]  /*2950*/  IMAD.SHL.U32 R0, R0, 0x100000, RZ ;  /* 0x0010000000007824 */ /* 0x000fe200078e00ff */
[----:B------:R-:W-:-:S04]  /*2960*/  LEA R3, R3, 0x3b800000, 0x17 ;  /* 0x3b80000003037811 */ /* 0x000fc800078eb8ff */
[----:B------:R-:W-:Y:S01]  /*2970*/  LOP3.LUT R19, R3, R0, R19, 0xfe, !PT ;  /* 0x0000000003137212 */ /* 0x000fe200078efe13 */
[----:B------:R-:W-:Y:S06]  /*2980*/  BRA `(.L_x_13627) ;  /* 0x0000000000f87947 */ /* 0x000fec0003800000 */
.L_x_13640:
        /* <DEDUP_REMOVED lines=20> */
.L_x_13645:
[----:B------:R-:W-:Y:S05]  /*2ad0*/  BSYNC.RECONVERGENT B0 ;  /* 0x0000000000007941 */ /* 0x000fea0003800200 */
.L_x_13644:
[----:B------:R-:W-:Y:S01]  /*2ae0*/  IMAD.SHL.U32 R0, R0, 0x200000, RZ ;  /* 0x0020000000007824 */ /* 0x000fe200078e00ff */
[----:B------:R-:W-:-:S04]  /*2af0*/  LEA R3, R3, 0x37800000, 0x17 ;  /* 0x3780000003037811 */ /* 0x000fc800078eb8ff */
[----:B------:R-:W-:Y:S01]  /*2b00*/  LOP3.LUT R19, R3, R0, R19, 0xfe, !PT ;  /* 0x0000000003137212 */ /* 0x000fe200078efe13 */
[----:B------:R-:W-:Y:S06]  /*2b10*/  BRA `(.L_x_13627) ;  /* 0x0000000000947947 */ /* 0x000fec0003800000 */
.L_x_13639:
        /* <DEDUP_REMOVED lines=14> */
.L_x_13626:
        /* <DEDUP_REMOVED lines=16> */
.L_x_13648:
[----:B------:R-:W-:Y:S01]  /*2d00*/  IMAD.MOV.U32 R19, RZ, RZ, RZ ;  /* 0x000000ffff137224 */ /* 0x000fe200078e00ff */
[----:B------:R-:W-:Y:S06]  /*2d10*/  BRA `(.L_x_13627) ;  /* 0x0000000000147947 */ /* 0x000fec0003800000 */
.L_x_13647:
[----:B------:R-:W2:Y:S02]  /*2d20*/  LDG.E.64 R4, desc[UR36][R4.64] ;  /* 0x0000002404047981 */ /* 0x000ea4000c1e1b00 */
[----:B--2---:R0:W2:Y:S02]  /*2d30*/  I2F.U64 R19, R4 ;  /* 0x0000000400137312 */ /* 0x0040a40000301000 */
[----:B0-2---:R-:W-:Y:S05]  /*2d40*/  BRA `(.L_x_13627) ;  /* 0x0000000000087947 */ /* 0x005fea0003800000 */
.L_x_13646:
[----:B------:R-:W2:Y:S02]  /*2d50*/  LDG.E R4, desc[UR36][R4.64] ;  /* 0x0000002404047981 */ /* 0x000ea4000c1e1900 */
[----:B--2---:R-:W-:-:S07]  /*2d60*/  I2FP.F32.U32 R19, R4 ;  /* 0x0000000400137245 */ /* 0x004fce0000201000 */
.L_x_13627:
[----:B------:R-:W-:Y:S05]  /*2d70*/  BSYNC.RECONVERGENT B7 ;  /* 0x0000000000077941 */ /* 0x000fea0003800200 */
.L_x_13621:
[----:B------:R-:W-:-:S07]  /*2d80*/  VIADD R24, R24, 0x80 ;  /* 0x0000008018187836 */ /* 0x000fce0000000000 */
.L_x_13620:
[----:B------:R-:W-:Y:S05]  /*2d90*/  BSYNC.RECONVERGENT B6 ;  /* 0x0000000000067941 */ /* 0x000fea0003800200 */
.L_x_13619:
        /* <DEDUP_REMOVED lines=24> */
.L_x_13654:
[----:B------:R-:W2:Y:S02]  /*2f20*/  LDG.E.U8 R4, desc[UR36][R4.64] ;  /* 0x0000002404047981 */ /* 0x000ea4000c1e1100 */
[----:B--2---:R-:W-:Y:S01]  /*2f30*/  I2FP.F32.U32 R16, R4 ;  /* 0x0000000400107245 */ /* 0x004fe20000201000 */
[----:B------:R-:W-:Y:S06]  /*2f40*/  BRA `(.L_x_13650) ;  /* 0x0000000c003c7947 */ /* 0x000fec0003800000 */
.L_x_13653:
        /* <DEDUP_REMOVED lines=9> */
.L_x_13657:
[----:B------:R-:W2:Y:S02]  /*2fe0*/  LDG.E R4, desc[UR36][R4.64] ;  /* 0x0000002404047981 */ /* 0x000ea4000c1e1900 */
[----:B--2---:R-:W-:Y:S01]  /*2ff0*/  I2FP.F32.S32 R16, R4 ;  /* 0x0000000400107245 */ /* 0x004fe20000201400 */
[----:B------:R-:W-:Y:S06]  /*3000*/  BRA `(.L_x_13650) ;  /* 0x0000000c000c7947 */ /* 0x000fec0003800000 */
.L_x_13656:
[----:B------:R-:W2:Y:S02]  /*3010*/  LDG.E.U16 R4, desc[UR36][R4.64] ;  /* 0x0000002404047981 */ /* 0x000ea4000c1e1500 */
[----:B--2---:R0:W2:Y:S01]  /*3020*/  I2F.S16 R16, R4 ;  /* 0x0000000400107306 */ /* 0x0040a20000101400 */
[----:B------:R-:W-:Y:S05]  /*3030*/  BRA `(.L_x_13650) ;  /* 0x0000000c00007947 */ /* 0x000fea0003800000 */
.L_x_13652:
        /* <DEDUP_REMOVED lines=8> */
.L_x_13659:
[----:B------:R-:W2:Y:S02]  /*30c0*/  LDG.E.U16 R4, desc[UR36][R4.64] ;  /* 0x0000002404047981 */ /* 0x000ea4000c1e1500 */
[----:B--2---:R-:W-:Y:S01]  /*30d0*/  HADD2.F32 R16, -RZ, R4.H0_H0 ;  /* 0x20000004ff107230 */ /* 0x004fe20000004100 */
[----:B------:R-:W-:Y:S06]  /*30e0*/  BRA `(.L_x_13650) ;  /* 0x0000000800d47947 */ /* 0x000fec0003800000 */
.L_x_13658:
        /* <DEDUP_REMOVED lines=8> */
.L_x_13661:
[----:B------:R-:W2:Y:S02]  /*3170*/  LDG.E.U16 R4, desc[UR36][R4.64] ;  /* 0x0000002404047981 */ /* 0x000ea4000c1e1500 */
[----:B--2---:R-:W-:Y:S01]  /*3180*/  HADD2.F32 R16, -RZ, R4.H0_H0 ;  /* 0x20000004ff107230 */ /* 0x004fe20000004100 */
[----:B------:R-:W-:Y:S06]  /*3190*/  BRA `(.L_x_13650) ;  /* 0x0000000800a87947 */ /* 0x000fec0003800000 */
.L_x_13660:
        /* <DEDUP_REMOVED lines=11> */
.L_x_13651:
        /* <DEDUP_REMOVED lines=12> */
.L_x_13664:
        /* <DEDUP_REMOVED lines=11> */
.L_x_13663:
        /* <DEDUP_REMOVED lines=25> */
.L_x_13666:
        /* <DEDUP_REMOVED lines=13> */
.L_x_13665:
[----:B------:R-:W2:Y:S02]  /*3620*/  LDG.E.U16 R4, desc[UR36][R4.64] ;  /* 0x0000002404047981 */ /* 0x000ea4000c1e1500 */
[----:B--2---:R-:W-:Y:S01]  /*3630*/  IMAD.U32 R16, R4, 0x10000, RZ ;  /* 0x0001000004107824 */ /* 0x004fe200078e00ff */
[----:B------:R-:W-:Y:S06]  /*3640*/  BRA `(.L_x_13650) ;  /* 0x00000004007c7947 */ /* 0x000fec0003800000 */
.L_x_13662:
        /* <DEDUP_REMOVED lines=11> */
.L_x_13669:
        /* <DEDUP_REMOVED lines=19> */
.L_x_13671:
[----:B------:R-:W-:Y:S05]  /*3830*/  BSYNC.RECONVERGENT B0 ;  /* 0x0000000000007941 */ /* 0x000fea0003800200 */
.L_x_13670:
[----:B------:R-:W-:Y:S01]  /*3840*/  IMAD.SHL.U32 R0, R0, 0x100000, RZ ;  /* 0x0010000000007824 */ /* 0x000fe200078e00ff */
[----:B------:R-:W-:-:S04]  /*3850*/  LEA R3, R3, 0x3b800000, 0x17 ;  /* 0x3b80000003037811 */ /* 0x000fc800078eb8ff */
[----:B------:R-:W-:Y:S01]  /*3860*/  LOP3.LUT R16, R3, R0, R7, 0xfe, !PT ;  /* 0x0000000003107212 */ /* 0x000fe200078efe07 */
[----:B------:R-:W-:Y:S06]  /*3870*/  BRA `(.L_x_13650) ;  /* 0x0000000000f07947 */ /* 0x000fec0003800000 */
.L_x_13668:
        /* <DEDUP_REMOVED lines=19> */
.L_x_13673:
[----:B------:R-:W-:Y:S05]  /*39b0*/  BSYNC.RECONVERGENT B0 ;  /* 0x0000000000007941 */ /* 0x000fea0003800200 */
.L_x_13672:
[----:B------:R-:W-:Y:S01]  /*39c0*/  IMAD.SHL.U32 R0, R0, 0x200000, RZ ;  /* 0x0020000000007824 */ /* 0x000fe200078e00ff */
[----:B------:R-:W-:-:S04]  /*39d0*/  LEA R3, R3, 0x37800000, 0x17 ;  /* 0x3780000003037811 */ /* 0x000fc800078eb8ff */
[----:B------:R-:W-:Y:S01]  /*39e0*/  LOP3.LUT R16, R3, R0, R7, 0xfe, !PT ;  /* 0x0000000003107212 */ /* 0x000fe200078efe07 */
[----:B------:R-:W-:Y:S06]  /*39f0*/  BRA `(.L_x_13650) ;  /* 0x0000000000907947 */ /* 0x000fec0003800000 */
.L_x_13667:
        /* <DEDUP_REMOVED lines=14> */
.L_x_13655:
        /* <DEDUP_REMOVED lines=16> */
.L_x_13676:
[----:B------:R-:W-:Y:S05]  /*3be0*/  BRA `(.L_x_13650) ;  /* 0x0000000000147947 */ /* 0x000fea0003800000 */
.L_x_13675:
[----:B------:R-:W2:Y:S02]  /*3bf0*/  LDG.E.64 R4, desc[UR36][R4.64] ;  /* 0x0000002404047981 */ /* 0x000ea4000c1e1b00 */
[----:B--2---:R0:W2:Y:S02]  /*3c00*/  I2F.U64 R16, R4 ;  /* 0x0000000400107312 */ /* 0x0040a40000301000 */
[----:B0-2---:R-:W-:Y:S05]  /*3c10*/  BRA `(.L_x_13650) ;  /* 0x0000000000087947 */ /* 0x005fea0003800000 */
.L_x_13674:
[----:B------:R-:W2:Y:S02]  /*3c20*/  LDG.E R4, desc[UR36][R4.64] ;  /* 0x0000002404047981 */ /* 0x000ea4000c1e1900 */
[----:B--2---:R-:W-:-:S07]  /*3c30*/  I2FP.F32.U32 R16, R4 ;  /* 0x0000000400107245 */ /* 0x004fce0000201000 */
.L_x_13650:
[----:B------:R-:W-:Y:S05]  /*3c40*/  BSYNC.RECONVERGENT B6 ;  /* 0x0000000000067941 */ /* 0x000fea0003800200 */
.L_x_13649:
[----:B------:R-:W0:Y:S01]  /*3c50*/  LDCU UR4, c[0x0][0x388] ;  /* 0x00007100ff0477ac */ /* 0x000e220008000800 */
[----:B------:R-:W-:Y:S01]  /*3c60*/  ISETP.GE.AND P0, PT, R25, R17, PT ;  /* 0x000000111900720c */ /* 0x000fe20003f06270 */
[----:B------:R-:W-:Y:S01]  /*3c70*/  BSSY.RECONVERGENT B1, `(.L_x_13677) ;  /* 0x0000032000017945 */ /* 0x000fe20003800200 */
[----:B0-----:R-:W-:-:S04]  /*3c80*/  IMAD.U32 R7, RZ, RZ, UR4 ;  /* 0x00000004ff077e24 */ /* 0x001fc8000f8e00ff */
[----:B------:R-:W-:-:S07]  /*3c90*/  FADD.FTZ R3, |R7|, -RZ ;  /* 0x800000ff07037221 */ /* 0x000fce0000010200 */
[----:B------:R-:W-:Y:S05]  /*3ca0*/  @P0 BRA `(.L_x_13678) ;  /* 0x0000000000b80947 */ /* 0x000fea0003800000 */
[----:B-1-3-5:R-:W-:Y:S01]  /*3cb0*/  FADD.FTZ R0, |R22|, -RZ ;  /* 0x800000ff16007221 */ /* 0x02afe20000010200 */
[----:B------:R-:W-:Y:S01]  /*3cc0*/  FSETP.GT.FTZ.AND P5, PT, |R7|, |R22|, PT ;  /* 0x400000160700720b */ /* 0x000fe20003fb4200 */
[----:B------:R-:W-:Y:S03]  /*3cd0*/  BSSY.RECONVERGENT B2, `(.L_x_13679) ;  /* 0x000000e000027945 */ /* 0x000fe60003800200 */
[----:B--2-4-:R-:W-:Y:S02]  /*3ce0*/  FSEL R5, R3, R0, P5 ;  /* 0x0000000003057208 */ /* 0x014fe40002800000 */
        /* <DEDUP_REMOVED lines=10> */
[----:B------:R-:W-:Y:S05]  /*3d90*/  CALL.REL.NOINC `($__internal_49_$__cuda_sm3x_div_rn_ftz_f32_slowpath) ;  /* 0x0000004400b07944 */ /* 0x000fea0003c00000 */
[----:B------:R-:W-:-:S07]  /*3da0*/  IMAD.MOV.U32 R4, RZ, RZ, R0 ;  /* 0x000000ffff047224 */ /* 0x000fce00078e0000 */
.L_x_13680:
[----:B------:R-:W-:Y:S05]  /*3db0*/  BSYNC.RECONVERGENT B2 ;  /* 0x0000000000027941 */ /* 0x000fea0003800200 */
.L_x_13679:
[----:B------:R-:W-:Y:S02]  /*3dc0*/  IMAD.MOV.U32 R7, RZ, RZ, 0x3b33710b ;  /* 0x3b33710bff077424 */ /* 0x000fe400078e00ff */
[----:B------:R-:W-:Y:S01]  /*3dd0*/  FMUL.FTZ R0, R4, R4 ;  /* 0x0000000404007220 */ /* 0x000fe20000410000 */
[----:B------:R-:W0:Y:S01]  /*3de0*/  LDCU UR4, c[0x0][0x388] ;  /* 0x00007100ff0477ac */ /* 0x000e220008000800 */
[----:B------:R-:W-:Y:S01]  /*3df0*/  IMAD.MOV.U32 R11, RZ, RZ, 0x3f6ee581 ;  /* 0x3f6ee581ff0b7424 */ /* 0x000fe200078e00ff */
[----:B------:R-:W-:Y:S01]  /*3e00*/  ISETP.GE.AND P0, PT, R22, RZ, PT ;  /* 0x000000ff1600720c */ /* 0x000fe20003f06270 */
[C---:B------:R-:W-:Y:S01]  /*3e10*/  FFMA.FTZ R7, R0.reuse, R7, -0.015681877732276916504 ;  /* 0xbc80774800077423 */ /* 0x040fe20000010007 */
[----:B------:R-:W-:Y:S02]  /*3e20*/  FSETP.NEU.FTZ.AND P1, PT, R5, RZ, PT ;  /* 0x000000ff0500720b */ /* 0x000fe40003f3d000 */
[----:B------:R-:W-:Y:S01]  /*3e30*/  FSEL R5, R11, 1.8663789033889770508, P5 ;  /* 0x3feee5810b057808 */ /* 0x000fe20002800000 */
[----:B------:R-:W-:-:S04]  /*3e40*/  FFMA.FTZ R7, R0, R7, 0.042200751602649688721 ;  /* 0x3d2cdab200077423 */ /* 0x000fc80000010007 */
[----:B------:R-:W-:-:S04]  /*3e50*/  FFMA.FTZ R7, R0, R7, -0.074792981147766113281 ;  /* 0xbd992d1000077423 */ /* 0x000fc80000010007 */
[----:B------:R-:W-:-:S04]  /*3e60*/  FFMA.FTZ R7, R0, R7, 0.10640415549278259277 ;  /* 0x3dd9ea6c00077423 */ /* 0x000fc80000010007 */
[----:B------:R-:W-:-:S04]  /*3e70*/  FFMA.FTZ R7, R0, R7, -0.14207722246646881104 ;  /* 0xbe117cb100077423 */ /* 0x000fc80000010007 */
[----:B------:R-:W-:-:S04]  /*3e80*/  FFMA.FTZ R7, R0, R7, 0.19993925094604492188 ;  /* 0x3e4cbce000077423 */ /* 0x000fc80000010007 */
[----:B------:R-:W-:-:S04]  /*3e90*/  FFMA.FTZ R7, R0, R7, -0.33333197236061096191 ;  /* 0xbeaaaa7d00077423 */ /* 0x000fc80000010007 */
[----:B------:R-:W-:-:S04]  /*3ea0*/  FMUL.FTZ R7, R0, R7 ;  /* 0x0000000700077220 */ /* 0x000fc80000410000 */
[----:B------:R-:W-:Y:S01]  /*3eb0*/  FFMA.FTZ R4, R7, R4, R4 ;  /* 0x0000000407047223 */ /* 0x000fe20000010004 */
[----:B0-----:R-:W-:-:S03]  /*3ec0*/  IMAD.U32 R7, RZ, RZ, UR4 ;  /* 0x00000004ff077e24 */ /* 0x001fc6000f8e00ff */
[----:B------:R-:W-:Y:S02]  /*3ed0*/  FFMA.FTZ R9, R11, 1.6832555532455444336, -R4 ;  /* 0x3fd774eb0b097823 */ /* 0x000fe40000010804 */
[----:B------:R-:W-:-:S03]  /*3ee0*/  FSETP.NEU.FTZ.AND P2, PT, |R22|, |R7|, PT ;  /* 0x400000071600720b */ /* 0x000fc60003f5d200 */
[----:B------:R-:W-:Y:S01]  /*3ef0*/  FSEL R0, R9, R4, P5 ;  /* 0x0000000409007208 */ /* 0x000fe20002800000 */
[----:B------:R-:W-:-:S04]  /*3f00*/  @!P5 FADD.FTZ R4, -R4, -RZ ;  /* 0x800000ff0404d221 */ /* 0x000fc80000010100 */
[----:B------:R-:W-:Y:S01]  /*3f10*/  @!P0 FFMA.FTZ R0, R5, 1.6832555532455444336, R4 ;  /* 0x3fd774eb05008823 */ /* 0x000fe20000010004 */
[----:B------:R-:W-:-:S05]  /*3f20*/  IMAD.MOV.U32 R4, RZ, RZ, 0x4016cbe4 ;  /* 0x4016cbe4ff047424 */ /* 0x000fca00078e00ff */
[----:B------:R-:W-:Y:S01]  /*3f30*/  @!P2 FSEL R0, R4, 0.78539818525314331055, !P0 ;  /* 0x3f490fdb0400a808 */ /* 0x000fe20004000000 */
[----:B------:R-:W-:Y:S01]  /*3f40*/  FADD.FTZ R4, |R22|, |R7| ;  /* 0x4000000716047221 */ /* 0x000fe20000010200 */
[----:B------:R-:W-:-:S04]  /*3f50*/  @!P1 FSEL R0, RZ, 3.1415927410125732422, P0 ;  /* 0x40490fdbff009808 */ /* 0x000fc80000000000 */
[----:B------:R-:W-:Y:S02]  /*3f60*/  FSETP.NAN.FTZ.AND P0, PT, |R4|, |R4|, PT ;  /* 0x400000040400720b */ /* 0x000fe40003f18200 */
[----:B------:R-:W-:-:S04]  /*3f70*/  LOP3.LUT R5, R0, 0x80000000, R7, 0xb8, !PT ;  /* 0x8000000000057812 */ /* 0x000fc800078eb807 */
[----:B------:R-:W-:-:S07]  /*3f80*/  FSEL R4, R4, R5, P0 ;  /* 0x0000000504047208 */ /* 0x000fce0000000000 */
.L_x_13678:
[----:B------:R-:W-:Y:S05]  /*3f90*/  BSYNC.RECONVERGENT B1 ;  /* 0x0000000000017941 */ /* 0x000fea0003800200 */
.L_x_13677:
[----:B------:R-:W-:Y:S01]  /*3fa0*/  VIADD R26, R25, 0x80 ;  /* 0x00000080191a7836 */ /* 0x000fe20000000000 */
[----:B------:R-:W-:Y:S04]  /*3fb0*/  BSSY.RECONVERGENT B1, `(.L_x_13681) ;  /* 0x0000031000017945 */ /* 0x000fe80003800200 */
[----:B------:R-:W-:-:S13]  /*3fc0*/  ISETP.GE.AND P0, PT, R26, R17, PT ;  /* 0x000000111a00720c */ /* 0x000fda0003f06270 */
[----:B------:R-:W-:Y:S05]  /*3fd0*/  @P0 BRA `(.L_x_13682) ;  /* 0x0000000000b80947 */ /* 0x000fea0003800000 */
[----:B--2--5:R-:W-:Y:S01]  /*3fe0*/  FADD.FTZ R0, |R18|, -RZ ;  /* 0x800000ff12007221 */ /* 0x024fe20000010200 */
[----:B------:R-:W-:Y:S01]  /*3ff0*/  FSETP.GT.FTZ.AND P5, PT, |R7|, |R18|, PT ;  /* 0x400000120700720b */ /* 0x000fe20003fb4200 */
[----:B------:R-:W-:Y:S03]  /*4000*/  BSSY.RECONVERGENT B2, `(.L_x_13683) ;  /* 0x000000e000027945 */ /* 0x000fe60003800200 */
[----:B----4-:R-:W-:Y:S02]  /*4010*/  FSEL R5, R3, R0, P5 ;  /* 0x0000000003057208 */ /* 0x010fe40002800000 */
        /* <DEDUP_REMOVED lines=10> */
[----:B-1-3--:R-:W-:Y:S05]  /*40c0*/  CALL.REL.NOINC `($__internal_49_$__cuda_sm3x_div_rn_ftz_f32_slowpath) ;  /* 0x0000004000e47944 */ /* 0x00afea0003c00000 */
[----:B------:R-:W-:-:S07]  /*40d0*/  IMAD.MOV.U32 R6, RZ, RZ, R0 ;  /* 0x000000ffff067224 */ /* 0x000fce00078e0000 */
.L_x_13684:
[----:B------:R-:W-:Y:S05]  /*40e0*/  BSYNC.RECONVERGENT B2 ;  /* 0x0000000000027941 */ /* 0x000fea0003800200 */
.L_x_13683:
        /* <DEDUP_REMOVED lines=18> */
[C---:B------:R-:W-:Y:S01]  /*4210*/  FSETP.NEU.FTZ.AND P2, PT, |R18|.reuse, |R7|, PT ;  /* 0x400000071200720b */ /* 0x040fe20003f5d200 */
[----:B------:R-:W-:Y:S02]  /*4220*/  FADD.FTZ R18, |R18|, |R7| ;  /* 0x4000000712127221 */ /* 0x000fe40000010200 */
        /* <DEDUP_REMOVED lines=9> */
.L_x_13682:
[----:B------:R-:W-:Y:S05]  /*42c0*/  BSYNC.RECONVERGENT B1 ;  /* 0x0000000000017941 */ /* 0x000fea0003800200 */
.L_x_13681:
        /* <DEDUP_REMOVED lines=20> */
.L_x_13688:
[----:B------:R-:W-:Y:S05]  /*4410*/  BSYNC.RECONVERGENT B2 ;  /* 0x0000000000027941 */ /* 0x000fea0003800200 */
.L_x_13687:
        /* <DEDUP_REMOVED lines=28> */
[----:B-1-3--:R-:W-:-:S07]  /*45e0*/  FSEL R22, R19, R0, P0 ;  /* 0x0000000013167208 */ /* 0x00afce0000000000 */
.L_x_13686:
[----:B------:R-:W-:Y:S05]  /*45f0*/  BSYNC.RECONVERGENT B1 ;  /* 0x0000000000017941 */ /* 0x000fea0003800200 */
.L_x_13685:
        /* <DEDUP_REMOVED lines=20> */
.L_x_13692:
[----:B------:R-:W-:Y:S05]  /*4740*/  BSYNC.RECONVERGENT B2 ;  /* 0x0000000000027941 */ /* 0x000fea0003800200 */
.L_x_13691:
[----:B------:R-:W-:Y:S02]  /*4750*/  IMAD.MOV.U32 R7, RZ, RZ, 0x3b33710b ;  /* 0x3b33710bff077424 */ /* 0x000fe400078e00ff */
[----:B------:R-:W-:Y:S01]  /*4760*/  FMUL.FTZ R0, R3, R3 ;  /* 0x0000000303007220 */ /* 0x000fe20000410000 */
[----:B------:R-:W0:Y:S01]  /*4770*/  LDC R9, c[0x0][0x388] ;  /* 0x0000e200ff097b82 */ /* 0x000e220000000800 */
[----:B------:R-:W-:Y:S02]  /*4780*/  ISETP.GE.AND P0, PT, R16, RZ, PT ;  /* 0x000000ff1000720c */ /* 0x000fe40003f06270 */
[----:B------:R-:W-:Y:S01]  /*4790*/  FFMA.FTZ R7, R0, R7, -0.015681877732276916504 ;  /* 0xbc80774800077423 */ /* 0x000fe20000010007 */
[----:B------:R-:W-:-:S03]  /*47a0*/  FSETP.NEU.FTZ.AND P1, PT, R5, RZ, PT ;  /* 0x000000ff0500720b */ /* 0x000fc60003f3d000 */
[----:B------:R-:W-:-:S04]  /*47b0*/  FFMA.FTZ R7, R0, R7, 0.042200751602649688721 ;  /* 0x3d2cdab200077423 */ /* 0x000fc80000010007 */
[----:B------:R-:W-:-:S04]  /*47c0*/  FFMA.FTZ R7, R0, R7, -0.074792981147766113281 ;  /* 0xbd992d1000077423 */ /* 0x000fc80000010007 */
[----:B------:R-:W-:-:S04]  /*47d0*/  FFMA.FTZ R7, R0, R7, 0.10640415549278259277 ;  /* 0x3dd9ea6c00077423 */ /* 0x000fc80000010007 */
[----:B------:R-:W-:-:S04]  /*47e0*/  FFMA.FTZ R7, R0, R7, -0.14207722246646881104 ;  /* 0xbe117cb100077423 */ /* 0x000fc80000010007 */
[----:B------:R-:W-:Y:S01]  /*47f0*/  FFMA.FTZ R7, R0, R7, 0.19993925094604492188 ;  /* 0x3e4cbce000077423 */ /* 0x000fe20000010007 */
[C---:B0-----:R-:W-:Y:S01]  /*4800*/  FSETP.NEU.FTZ.AND P2, PT, |R16|.reuse, |R9|, PT ;  /* 0x400000091000720b */ /* 0x041fe20003f5d200 */
[----:B------:R-:W-:Y:S02]  /*4810*/  FADD.FTZ R16, |R16|, |R9| ;  /* 0x4000000910107221 */ /* 0x000fe40000010200 */
        /* <DEDUP_REMOVED lines=15> */
.L_x_13690:
[----:B------:R-:W-:Y:S05]  /*4910*/  BSYNC.RECONVERGENT B1 ;  /* 0x0000000000017941 */ /* 0x000fea0003800200 */
.L_x_13689:
[----:B--2--5:R-:W0:Y:S01]  /*4920*/  LDC.U8 R16, c[0x0][0x3ac] ;  /* 0x0000eb00ff107b82 */ /* 0x024e220000000000 */
[----:B------:R-:W-:Y:S01]  /*4930*/  ISETP.GE.AND P0, PT, R25, R17, PT ;  /* 0x000000111900720c */ /* 0x000fe20003f06270 */
[----:B------:R-:W-:Y:S04]  /*4940*/  BSSY.RECONVERGENT B7, `(.L_x_13693) ;  /* 0x00002cc000077945 */ /* 0x000fe80003800200 */
[----:B------:R-:W-:Y:S08]  /*4950*/  BSSY.RELIABLE B6, `(.L_x_13694) ;  /* 0x00001e6000067945 */ /* 0x000ff00003800100 */
[----:B------:R-:W-:Y:S05]  /*4960*/  @P0 BRA `(.L_x_13695) ;  /* 0x0000001c00840947 */ /* 0x000fea0003800000 */
[----:B------:R-:W2:Y:S01]  /*4970*/  LDCU UR4, c[0x0][0x3b0] ;  /* 0x00007600ff0477ac */ /* 0x000ea20008000800 */
[----:B------:R-:W5:Y:S01]  /*4980*/  LDC.64 R8, c[0x0][0x390] ;  /* 0x0000e400ff087b82 */ /* 0x000f620000000a00 */
[----:B------:R-:W-:Y:S01]  /*4990*/  IMAD R0, R2, 0x200, R25 ;  /* 0x0000020002007824 */ /* 0x000fe200078e0219 */
[----:B0---4-:R-:W-:-:S03]  /*49a0*/  PRMT R5, R16, 0x9910, RZ ;  /* 0x0000991010057816 */ /* 0x011fc600000000ff */
        /* <DEDUP_REMOVED lines=18> */
.L_x_13699:
[----:B------:R-:W0:Y:S01]  /*4ad0*/  F2I.S64.TRUNC R4, R4 ;  /* 0x0000000400047311 */ /* 0x000e22000020d900 */
[----:B------:R-:W-:Y:S02]  /*4ae0*/  IMAD.MOV.U32 R25, RZ, RZ, R26 ;  /* 0x000000ffff197224 */ /* 0x000fe400078e001a */
[----:B0-----:R-:W-:-:S05]  /*4af0*/  IMAD.MOV.U32 R3, RZ, RZ, R4 ;  /* 0x000000ffff037224 */ /* 0x001fca00078e0004 */
[----:B------:R0:W-:Y:S01]  /*4b00*/  STG.E.U8 desc[UR36][R8.64], R3 ;  /* 0x0000000308007986 */ /* 0x0001e2000c101124 */
[----:B------:R-:W-:Y:S05]  /*4b10*/  BRA `(.L_x_13701) ;  /* 0x0000000c007c7947 */ /* 0x000fea0003800000 */
.L_x_13698:
        /* <DEDUP_REMOVED lines=10> */
.L_x_13703:
[----:B------:R-:W0:Y:S01]  /*4bc0*/  F2I.FTZ.TRUNC.NTZ R3, R4 ;  /* 0x0000000400037305 */ /* 0x000e22000021f100 */
[----:B------:R-:W-:Y:S01]  /*4bd0*/  IMAD.MOV.U32 R25, RZ, RZ, R26 ;  /* 0x000000ffff197224 */ /* 0x000fe200078e001a */
[----:B0-----:R0:W-:Y:S01]  /*4be0*/  STG.E desc[UR36][R8.64], R3 ;  /* 0x0000000308007986 */ /* 0x0011e2000c101924 */
[----:B------:R-:W-:Y:S05]  /*4bf0*/  BRA `(.L_x_13701) ;  /* 0x0000000c00447947 */ /* 0x000fea0003800000 */
.L_x_13702:
[----:B------:R-:W0:Y:S01]  /*4c00*/  F2I.FTZ.TRUNC.NTZ R3, R4 ;  /* 0x0000000400037305 */ /* 0x000e22000021f100 */
[----:B------:R-:W-:Y:S01]  /*4c10*/  IMAD.MOV.U32 R25, RZ, RZ, R26 ;  /* 0x000000ffff197224 */ /* 0x000fe200078e001a */
[----:B0-----:R0:W-:Y:S01]  /*4c20*/  STG.E.U16 desc[UR36][R8.64], R3 ;  /* 0x0000000308007986 */ /* 0x0011e2000c101524 */
[----:B------:R-:W-:Y:S05]  /*4c30*/  BRA `(.L_x_13701) ;  /* 0x0000000c00347947 */ /* 0x000fea0003800000 */
.L_x_13697:
        /* <DEDUP_REMOVED lines=9> */
.L_x_13705:
[----:B------:R-:W-:Y:S01]  /*4cd0*/  F2FP.F16.F32.PACK_AB R4, RZ, R4 ;  /* 0x00000004ff04723e */ /* 0x000fe200000000ff */
[----:B------:R-:W-:-:S04]  /*4ce0*/  IMAD.MOV.U32 R25, RZ, RZ, R26 ;  /* 0x000000ffff197224 */ /* 0x000fc800078e001a */
[----:B------:R0:W-:Y:S01]  /*4cf0*/  STG.E.U16 desc[UR36][R8.64], R4 ;  /* 0x0000000408007986 */ /* 0x0001e2000c101524 */
[----:B------:R-:W-:Y:S05]  /*4d00*/  BRA `(.L_x_13701) ;  /* 0x0000000c00007947 */ /* 0x000fea0003800000 */
.L_x_13704:
        /* <DEDUP_REMOVED lines=10> */
.L_x_13707:
[----:B------:R-:W-:Y:S01]  /*4db0*/  F2FP.F16.F32.PACK_AB R3, RZ, R4 ;  /* 0x00000004ff03723e */ /* 0x000fe200000000ff */
[----:B------:R-:W-:-:S03]  /*4dc0*/  IMAD.MOV.U32 R25, RZ, RZ, R26 ;  /* 0x000000ffff197224 */ /* 0x000fc600078e001a */
[----:B------:R-:W-:-:S05]  /*4dd0*/  PRMT R3, R3, 0x5410, RZ ;  /* 0x0000541003037816 */ /* 0x000fca00000000ff */
[----:B------:R0:W-:Y:S01]  /*4de0*/  STG.E desc[UR36][R8.64], R3 ;  /* 0x0000000308007986 */ /* 0x0001e2000c101924 */
[----:B------:R-:W-:Y:S05]  /*4df0*/  BRA `(.L_x_13701) ;  /* 0x0000000800c47947 */ /* 0x000fea0003800000 */
.L_x_13706:
[----:B------:R-:W-:Y:S01]  /*4e00*/  FMUL.FTZ R4, R4, 1 ;  /* 0x3f80000004047820 */ /* 0x000fe20000410000 */
[----:B------:R-:W-:-:S05]  /*4e10*/  IMAD.MOV.U32 R25, RZ, RZ, R26 ;  /* 0x000000ffff197224 */ /* 0x000fca00078e001a */
[----:B------:R-:W0:Y:S02]  /*4e20*/  F2F.F64.F32 R4, R4 ;  /* 0x0000000400047310 */ /* 0x000e240000201800 */
[----:B0-----:R0:W-:Y:S01]  /*4e30*/  STG.E.64 desc[UR36][R8.64], R4 ;  /* 0x0000000408007986 */ /* 0x0011e2000c101b24 */
[----:B------:R-:W-:Y:S05]  /*4e40*/  BRA `(.L_x_13701) ;  /* 0x0000000800b07947 */ /* 0x000fea0003800000 */
.L_x_13696:
        /* <DEDUP_REMOVED lines=13> */
.L_x_13710:
[----:B------:R-:W-:Y:S01]  /*4f20*/  FMUL.FTZ R4, R4, 1 ;  /* 0x3f80000004047820 */ /* 0x000fe20000410000 */
[----:B------:R-:W-:Y:S01]  /*4f30*/  CS2R R6, SRZ ;  /* 0x0000000000067805 */ /* 0x000fe2000001ff00 */
[----:B------:R-:W-:-:S04]  /*4f40*/  IMAD.MOV.U32 R25, RZ, RZ, R26 ;  /* 0x000000ffff197224 */ /* 0x000fc800078e001a */
[----:B------:R-:W0:Y:S02]  /*4f50*/  F2F.F64.F32 R4, R4 ;  /* 0x0000000400047310 */ /* 0x000e240000201800 */
[----:B0-----:R0:W-:Y:S01]  /*4f60*/  STG.E.128 desc[UR36][R8.64], R4 ;  /* 0x0000000408007986 */ /* 0x0011e2000c101d24 */
[----:B------:R-:W-:Y:S05]  /*4f70*/  BRA `(.L_x_13701) ;  /* 0x0000000800647947 */ /* 0x000fea0003800000 */
.L_x_13709:
        /* <DEDUP_REMOVED lines=18> */
.L_x_13714:
[----:B------:R-:W-:Y:S05]  /*50a0*/  BSYNC.RECONVERGENT B0 ;  /* 0x0000000000007941 */ /* 0x000fea0003800200 */
.L_x_13713:
[----:B------:R-:W-:Y:S01]  /*50b0*/  LOP3.LUT R5, R0, 0x80, R5, 0xf8, !PT ;  /* 0x0000008000057812 */ /* 0x000fe200078ef805 */
[----:B------:R-:W-:-:S04]  /*50c0*/  IMAD.MOV.U32 R25, RZ, RZ, R26 ;  /* 0x000000ffff197224 */ /* 0x000fc800078e001a */
[----:B------:R0:W-:Y:S01]  /*50d0*/  STG.E.U8 desc[UR36][R8.64], R5 ;  /* 0x0000000508007986 */ /* 0x0001e2000c101124 */
[----:B------:R-:W-:Y:S05]  /*50e0*/  BRA `(.L_x_13701) ;  /* 0x0000000800087947 */ /* 0x000fea0003800000 */
.L_x_13712:
        /* <DEDUP_REMOVED lines=14> */
.L_x_13716:
[----:B------:R-:W-:Y:S05]  /*51d0*/  BSYNC.RECONVERGENT B0 ;  /* 0x0000000000007941 */ /* 0x000fea0003800200 */
.L_x_13715:
[----:B------:R-:W-:Y:S01]  /*51e0*/  LOP3.LUT R3, R0, 0x80, R7, 0xf8, !PT ;  /* 0x0000008000037812 */ /* 0x000fe200078ef807 */
[----:B------:R-:W-:-:S04]  /*51f0*/  IMAD.MOV.U32 R25, RZ, RZ, R26 ;  /* 0x000000ffff197224 */ /* 0x000fc800078e001a */
[----:B------:R0:W-:Y:S01]  /*5200*/  STG.E.U8 desc[UR36][R8.64], R3 ;  /* 0x0000000308007986 */ /* 0x0001e2000c101124 */
[----:B------:R-:W-:Y:S05]  /*5210*/  BRA `(.L_x_13701) ;  /* 0x0000000400bc7947 */ /* 0x000fea0003800000 */
.L_x_13711:
[----:B------:R-:W-:Y:S01]  /*5220*/  F2FP.BF16.F32.PACK_AB R4, RZ, R4 ;  /* 0x00000004ff04723e */ /* 0x000fe200000010ff */
[----:B------:R-:W-:-:S04]  /*5230*/  IMAD.MOV.U32 R25, RZ, RZ, R26 ;  /* 0x000000ffff197224 */ /* 0x000fc800078e001a */
[----:B------:R0:W-:Y:S01]  /*5240*/  STG.E.U16 desc[UR36][R8.64], R4 ;  /* 0x0000000408007986 */ /* 0x0001e2000c101524 */
[----:B------:R-:W-:Y:S05]  /*5250*/  BRA `(.L_x_13701) ;  /* 0x0000000400ac7947 */ /* 0x000fea0003800000 */
.L_x_13708:
        /* <DEDUP_REMOVED lines=12> */
.L_x_13719:
        /* <DEDUP_REMOVED lines=12> */
.L_x_13722:
[----:B------:R-:W-:-:S04]  /*53e0*/  SHF.R.U32.HI R0, RZ, 0x14, R4 ;  /* 0x00000014ff007819 */ /* 0x000fc80000011604 */
[----:B------:R-:W-:-:S04]  /*53f0*/  LOP3.LUT R3, R0, 0x1, RZ, 0xc0, !PT ;  /* 0x0000000100037812 */ /* 0x000fc800078ec0ff */
[----:B------:R-:W-:-:S04]  /*5400*/  IADD3 R0, PT, PT, R4, 0x487ffff, R3 ;  /* 0x0487ffff04007810 */ /* 0x000fc80007ffe003 */
[----:B------:R-:W-:-:S04]  /*5410*/  SHF.R.U32.HI R0, RZ, 0x14, R0 ;  /* 0x00000014ff007819 */ /* 0x000fc80000011600 */
[----:B------:R-:W-:-:S07]  /*5420*/  LOP3.LUT R3, R0, 0xff, RZ, 0xc0, !PT ;  /* 0x000000ff00037812 */ /* 0x000fce00078ec0ff */
.L_x_13723:
[----:B------:R-:W-:-:S04]  /*5430*/  SHF.R.U32.HI R4, RZ, 0x18, R4 ;  /* 0x00000018ff047819 */ /* 0x000fc80000011604 */
[----:B------:R-:W-:-:S04]  /*5440*/  LOP3.LUT R3, R3, 0x80, R4, 0xf8, !PT ;  /* 0x0000008003037812 */ /* 0x000fc800078ef804 */
[----:B------:R-:W-:-:S07]  /*5450*/  PRMT R0, R3, 0x7610, R0 ;  /* 0x0000761003007816 */ /* 0x000fce0000000000 */
.L_x_13721:
[----:B------:R-:W-:Y:S05]  /*5460*/  BSYNC.RECONVERGENT B0 ;  /* 0x0000000000007941 */ /* 0x000fea0003800200 */
.L_x_13720:
[----:B------:R2:W-:Y:S01]  /*5470*/  STG.E.U8 desc[UR36][R8.64], R0 ;  /* 0x0000000008007986 */ /* 0x0005e2000c101124 */
[----:B------:R-:W-:Y:S01]  /*5480*/  IMAD.MOV.U32 R25, RZ, RZ, R26 ;  /* 0x000000ffff197224 */ /* 0x000fe200078e001a */
[----:B------:R-:W-:Y:S06]  /*5490*/  BRA `(.L_x_13701) ;  /* 0x00000004001c7947 */ /* 0x000fec0003800000 */
.L_x_13718:
        /* <DEDUP_REMOVED lines=12> */
.L_x_13726:
[----:B------:R-:W-:-:S04]  /*5560*/  SHF.R.U32.HI R0, RZ, 0x15, R4 ;  /* 0x00000015ff007819 */ /* 0x000fc80000011604 */
[----:B------:R-:W-:-:S04]  /*5570*/  LOP3.LUT R3, R0, 0x1, RZ, 0xc0, !PT ;  /* 0x0000000100037812 */ /* 0x000fc800078ec0ff */
[----:B------:R-:W-:-:S04]  /*5580*/  IADD3 R0, PT, PT, R4, 0x88fffff, R3 ;  /* 0x088fffff04007810 */ /* 0x000fc80007ffe003 */
[----:B------:R-:W-:-:S04]  /*5590*/  SHF.R.U32.HI R0, RZ, 0x15, R0 ;  /* 0x00000015ff007819 */ /* 0x000fc80000011600 */
[----:B------:R-:W-:-:S07]  /*55a0*/  LOP3.LUT R3, R0, 0xff, RZ, 0xc0, !PT ;  /* 0x000000ff00037812 */ /* 0x000fce00078ec0ff */
.L_x_13727:
[----:B------:R-:W-:-:S04]  /*55b0*/  SHF.R.U32.HI R4, RZ, 0x18, R4 ;  /* 0x00000018ff047819 */ /* 0x000fc80000011604 */
[----:B------:R-:W-:-:S04]  /*55c0*/  LOP3.LUT R3, R3, 0x80, R4, 0xf8, !PT ;  /* 0x0000008003037812 */ /* 0x000fc800078ef804 */
[----:B------:R-:W-:-:S07]  /*55d0*/  PRMT R0, R3, 0x7610, R0 ;  /* 0x0000761003007816 */ /* 0x000fce0000000000 */
.L_x_13725:
[----:B------:R-:W-:Y:S05]  /*55e0*/  BSYNC.RECONVERGENT B0 ;  /* 0x0000000000007941 */ /* 0x000fea0003800200 */
.L_x_13724:
[----:B------:R4:W-:Y:S01]  /*55f0*/  STG.E.U8 desc[UR36][R8.64], R0 ;  /* 0x0000000008007986 */ /* 0x0009e2000c101124 */
[----:B------:R-:W-:Y:S01]  /*5600*/  IMAD.MOV.U32 R25, RZ, RZ, R26 ;  /* 0x000000ffff197224 */ /* 0x000fe200078e001a */
[----:B------:R-:W-:Y:S06]  /*5610*/  BRA `(.L_x_13701) ;  /* 0x0000000000bc7947 */ /* 0x000fec0003800000 */
.L_x_13717:
[----:B------:R-:W-:-:S13]  /*5620*/  ISETP.NE.AND P0, PT, R0, 0x1c, PT ;  /* 0x0000001c0000780c */ /* 0x000fda0003f05270 */
[----:B------:R-:W-:Y:S05]  /*5630*/  @!P0 BRA `(.L_x_13728) ;  /* 0x0000000000a88947 */ /* 0x000fea0003800000 */
[----:B------:R-:W-:-:S13]  /*5640*/  ISETP.NE.AND P0, PT, R0, 0x1d, PT ;  /* 0x0000001d0000780c */ /* 0x000fda0003f05270 */
[----:B------:R-:W-:Y:S05]  /*5650*/  @!P0 BRA `(.L_x_13729) ;  /* 0x0000000000908947 */ /* 0x000fea0003800000 */
[----:B------:R-:W-:-:S13]  /*5660*/  ISETP.NE.AND P0, PT, R0, 0x2c, PT ;  /* 0x0000002c0000780c */ /* 0x000fda0003f05270 */
[----:B------:R-:W-:Y:S05]  /*5670*/  @!P0 BRA `(.L_x_13730) ;  /* 0x0000000000488947 */ /* 0x000fea0003800000 */
.L_x_13700:
        /* <DEDUP_REMOVED lines=16> */
.L_x_13731:
[----:B------:R-:W-:Y:S01]  /*5780*/  IMAD.MOV.U32 R25, RZ, RZ, R26 ;  /* 0x000000ffff197224 */ /* 0x000fe200078e001a */
[----:B------:R-:W-:Y:S06]  /*5790*/  BRA `(.L_x_13701) ;  /* 0x00000000005c7947 */ /* 0x000fec0003800000 */
.L_x_13730:
        /* <DEDUP_REMOVED lines=16> */
.L_x_13729:
[----:B------:R-:W0:Y:S01]  /*58a0*/  F2I.U64.TRUNC R4, R4 ;  /* 0x0000000400047311 */ /* 0x000e22000020d800 */
[----:B------:R-:W-:Y:S01]  /*58b0*/  IMAD.MOV.U32 R25, RZ, RZ, R26 ;  /* 0x000000ffff197224 */ /* 0x000fe200078e001a */
[----:B0-----:R0:W-:Y:S01]  /*58c0*/  STG.E.64 desc[UR36][R8.64], R4 ;  /* 0x0000000408007986 */ /* 0x0011e2000c101b24 */
[----:B------:R-:W-:Y:S05]  /*58d0*/  BRA `(.L_x_13701) ;  /* 0x00000000000c7947 */ /* 0x000fea0003800000 */
.L_x_13728:
[----:B------:R-:W0:Y:S01]  /*58e0*/  F2I.FTZ.U32.TRUNC.NTZ R3, R4 ;  /* 0x0000000400037305 */ /* 0x000e22000021f000 */
[----:B------:R-:W-:Y:S01]  /*58f0*/  IMAD.MOV.U32 R25, RZ, RZ, R26 ;  /* 0x000000ffff197224 */ /* 0x000fe200078e001a */
[----:B0-----:R0:W-:Y:S06]  /*5900*/  STG.E desc[UR36][R8.64], R3 ;  /* 0x0000000308007986 */ /* 0x0011ec000c101924 */
.L_x_13701:
        /* <DEDUP_REMOVED lines=24> */
.L_x_13736:
[----:B------:R-:W0:Y:S02]  /*5a90*/  F2I.S64.TRUNC R18, R18 ;  /* 0x0000001200127311 */ /* 0x000e24000020d900 */
[----:B0-----:R-:W-:-:S05]  /*5aa0*/  IMAD.MOV.U32 R3, RZ, RZ, R18 ;  /* 0x000000ffff037224 */ /* 0x001fca00078e0012 */
[----:B------:R0:W-:Y:S01]  /*5ab0*/  STG.E.U8 desc[UR36][R8.64], R3 ;  /* 0x0000000308007986 */ /* 0x0001e2000c101124 */
[----:B------:R-:W-:Y:S05]  /*5ac0*/  BRA `(.L_x_13738) ;  /* 0x0000000c00287947 */ /* 0x000fea0003800000 */
.L_x_13735:
        /* <DEDUP_REMOVED lines=9> */
.L_x_13740:
[----:B------:R-:W0:Y:S02]  /*5b60*/  F2I.FTZ.TRUNC.NTZ R3, R18 ;  /* 0x0000001200037305 */ /* 0x000e24000021f100 */
[----:B0-----:R0:W-:Y:S01]  /*5b70*/  STG.E desc[UR36][R8.64], R3 ;  /* 0x0000000308007986 */ /* 0x0011e2000c101924 */
[----:B------:R-:W-:Y:S05]  /*5b80*/  BRA `(.L_x_13738) ;  /* 0x0000000800f87947 */ /* 0x000fea0003800000 */
.L_x_13739:
[----:B------:R-:W0:Y:S02]  /*5b90*/  F2I.FTZ.TRUNC.NTZ R3, R18 ;  /* 0x0000001200037305 */ /* 0x000e24000021f100 */
[----:B0-----:R0:W-:Y:S01]  /*5ba0*/  STG.E.U16 desc[UR36][R8.64], R3 ;  /* 0x0000000308007986 */ /* 0x0011e2000c101524 */
[----:B------:R-:W-:Y:S05]  /*5bb0*/  BRA `(.L_x_13738) ;  /* 0x0000000800ec7947 */ /* 0x000fea0003800000 */
.L_x_13734:
        /* <DEDUP_REMOVED lines=8> */
.L_x_13742:
[----:B------:R-:W-:-:S05]  /*5c40*/  F2FP.F16.F32.PACK_AB R18, RZ, R18 ;  /* 0x00000012ff12723e */ /* 0x000fca00000000ff */
[----:B------:R0:W-:Y:S01]  /*5c50*/  STG.E.U16 desc[UR36][R8.64], R18 ;  /* 0x0000001208007986 */ /* 0x0001e2000c101524 */
[----:B------:R-:W-:Y:S05]  /*5c60*/  BRA `(.L_x_13738) ;  /* 0x0000000800c07947 */ /* 0x000fea0003800000 */
.L_x_13741:
        /* <DEDUP_REMOVED lines=9> */
.L_x_13744:
[----:B------:R-:W-:-:S04]  /*5d00*/  F2FP.F16.F32.PACK_AB R3, RZ, R18 ;  /* 0x00000012ff03723e */ /* 0x000fc800000000ff */
[----:B------:R-:W-:-:S05]  /*5d10*/  PRMT R3, R3, 0x5410, RZ ;  /* 0x0000541003037816 */ /* 0x000fca00000000ff */
[----:B------:R0:W-:Y:S01]  /*5d20*/  STG.E desc[UR36][R8.64], R3 ;  /* 0x0000000308007986 */ /* 0x0001e2000c101924 */
[----:B------:R-:W-:Y:S05]  /*5d30*/  BRA `(.L_x_13738) ;  /* 0x00000008008c7947 */ /* 0x000fea0003800000 */
.L_x_13743:
[----:B------:R-:W-:-:S06]  /*5d40*/  FMUL.FTZ R4, R18, 1 ;  /* 0x3f80000012047820 */ /* 0x000fcc0000410000 */
[----:B------:R-:W0:Y:S02]  /*5d50*/  F2F.F64.F32 R4, R4 ;  /* 0x0000000400047310 */ /* 0x000e240000201800 */
[----:B0-----:R0:W-:Y:S01]  /*5d60*/  STG.E.64 desc[UR36][R8.64], R4 ;  /* 0x0000000408007986 */ /* 0x0011e2000c101b24 */
[----:B------:R-:W-:Y:S05]  /*5d70*/  BRA `(.L_x_13738) ;  /* 0x00000008007c7947 */ /* 0x000fea0003800000 */
.L_x_13733:
        /* <DEDUP_REMOVED lines=13> */
.L_x_13748:
        /* <DEDUP_REMOVED lines=16> */
.L_x_13751:
[----:B------:R-:W-:-:S04]  /*5f50*/  SHF.R.U32.HI R18, RZ, 0x18, R18 ;  /* 0x00000018ff127819 */ /* 0x000fc80000011612 */
[----:B------:R-:W-:-:S04]  /*5f60*/  LOP3.LUT R3, R3, 0x80, R18, 0xf8, !PT ;  /* 0x0000008003037812 */ /* 0x000fc800078ef812 */
[----:B------:R-:W-:-:S07]  /*5f70*/  PRMT R4, R3, 0x7610, R4 ;  /* 0x0000761003047816 */ /* 0x000fce0000000004 */
.L_x_13750:
[----:B------:R-:W-:Y:S05]  /*5f80*/  BSYNC.RECONVERGENT B0 ;  /* 0x0000000000007941 */ /* 0x000fea0003800200 */
.L_x_13749:
[----:B------:R0:W-:Y:S01]  /*5f90*/  STG.E.U8 desc[UR36][R8.64], R4 ;  /* 0x0000000408007986 */ /* 0x0001e2000c101124 */
[----:B------:R-:W-:Y:S05]  /*5fa0*/  BRA `(.L_x_13738) ;  /* 0x0000000400f07947 */ /* 0x000fea0003800000 */
.L_x_13747:
        /* <DEDUP_REMOVED lines=16> */
.L_x_13754:
[----:B------:R-:W-:-:S04]  /*60b0*/  SHF.R.U32.HI R18, RZ, 0x18, R18 ;  /* 0x00000018ff127819 */ /* 0x000fc80000011612 */
[----:B------:R-:W-:-:S04]  /*60c0*/  LOP3.LUT R3, R3, 0x80, R18, 0xf8, !PT ;  /* 0x0000008003037812 */ /* 0x000fc800078ef812 */
[----:B------:R-:W-:-:S07]  /*60d0*/  PRMT R4, R3, 0x7610, R4 ;  /* 0x0000761003047816 */ /* 0x000fce0000000004 */
.L_x_13753:
[----:B------:R-:W-:Y:S05]  /*60e0*/  BSYNC.RECONVERGENT B0 ;  /* 0x0000000000007941 */ /* 0x000fea0003800200 */
.L_x_13752:
[----:B------:R0:W-:Y:S01]  /*60f0*/  STG.E.U8 desc[UR36][R8.64], R4 ;  /* 0x0000000408007986 */ /* 0x0001e2000c101124 */
[----:B------:R-:W-:Y:S05]  /*6100*/  BRA `(.L_x_13738) ;  /* 0x0000000400987947 */ /* 0x000fea0003800000 */
.L_x_13746:
        /* <DEDUP_REMOVED lines=21> */
.L_x_13756:
[----:B------:R-:W0:Y:S02]  /*6260*/  F2I.U64.TRUNC R18, R18 ;  /* 0x0000001200127311 */ /* 0x000e24000020d800 */
[----:B0-----:R0:W-:Y:S01]  /*6270*/  STG.E.64 desc[UR36][R8.64], R18 ;  /* 0x0000001208007986 */ /* 0x0011e2000c101b24 */
[----:B------:R-:W-:Y:S05]  /*6280*/  BRA `(.L_x_13738) ;  /* 0x0000000400387947 */ /* 0x000fea0003800000 */
.L_x_13755:
[----:B------:R-:W0:Y:S02]  /*6290*/  F2I.FTZ.U32.TRUNC.NTZ R3, R18 ;  /* 0x0000001200037305 */ /* 0x000e24000021f000 */
[----:B0-----:R0:W-:Y:S01]  /*62a0*/  STG.E desc[UR36][R8.64], R3 ;  /* 0x0000000308007986 */ /* 0x0011e2000c101924 */
[----:B------:R-:W-:Y:S05]  /*62b0*/  BRA `(.L_x_13738) ;  /* 0x00000004002c7947 */ /* 0x000fea0003800000 */
.L_x_13745:
        /* <DEDUP_REMOVED lines=10> */
.L_x_13758:
[----:B------:R-:W-:Y:S01]  /*6360*/  FMUL.FTZ R4, R18, 1 ;  /* 0x3f80000012047820 */ /* 0x000fe20000410000 */
[----:B------:R-:W-:-:S05]  /*6370*/  CS2R R6, SRZ ;  /* 0x0000000000067805 */ /* 0x000fca000001ff00 */
[----:B------:R-:W0:Y:S02]  /*6380*/  F2F.F64.F32 R4, R4 ;  /* 0x0000000400047310 */ /* 0x000e240000201800 */
[----:B0-----:R0:W-:Y:S01]  /*6390*/  STG.E.128 desc[UR36][R8.64], R4 ;  /* 0x0000000408007986 */ /* 0x0011e2000c101d24 */
[----:B------:R-:W-:Y:S05]  /*63a0*/  BRA `(.L_x_13738) ;  /* 0x0000000000f07947 */ /* 0x000fea0003800000 */
.L_x_13757:
[----:B------:R-:W-:-:S13]  /*63b0*/  ISETP.NE.AND P0, PT, R0, 0xf, PT ;  /* 0x0000000f0000780c */ /* 0x000fda0003f05270 */
[----:B------:R-:W-:Y:S05]  /*63c0*/  @!P0 BRA `(.L_x_13759) ;  /* 0x0000000000e08947 */ /* 0x000fea0003800000 */
[----:B------:R-:W-:-:S13]  /*63d0*/  ISETP.NE.AND P0, PT, R0, 0x17, PT ;  /* 0x000000170000780c */ /* 0x000fda0003f05270 */
[----:B------:R-:W-:Y:S05]  /*63e0*/  @!P0 BRA `(.L_x_13760) ;  /* 0x00000000008c8947 */ /* 0x000fea0003800000 */
[----:B------:R-:W-:-:S13]  /*63f0*/  ISETP.NE.AND P0, PT, R0, 0x18, PT ;  /* 0x000000180000780c */ /* 0x000fda0003f05270 */
[----:B------:R-:W-:Y:S05]  /*6400*/  @!P0 BRA `(.L_x_13761) ;  /* 0x0000000000448947 */ /* 0x000fea0003800000 */
.L_x_13737:
        /* <DEDUP_REMOVED lines=16> */
.L_x_13762:
[----:B------:R-:W-:Y:S05]  /*6510*/  BRA `(.L_x_13738) ;  /* 0x0000000000947947 */ /* 0x000fea0003800000 */
.L_x_13761:
        /* <DEDUP_REMOVED lines=12> */
.L_x_13764:
[----:B------:R-:W-:Y:S05]  /*65e0*/  BSYNC.RECONVERGENT B0 ;  /* 0x0000000000007941 */ /* 0x000fea0003800200 */
.L_x_13763:
[----:B------:R-:W-:-:S05]  /*65f0*/  LOP3.LUT R3, R0, 0x80, R5, 0xf8, !PT ;  /* 0x0000008000037812 */ /* 0x000fca00078ef805 */
[----:B------:R0:W-:Y:S01]  /*6600*/  STG.E.U8 desc[UR36][R8.64], R3 ;  /* 0x0000000308007986 */ /* 0x0001e2000c101124 */
[----:B------:R-:W-:Y:S05]  /*6610*/  BRA `(.L_x_13738) ;  /* 0x0000000000547947 */ /* 0x000fea0003800000 */
.L_x_13760:
        /* <DEDUP_REMOVED lines=11> */
.L_x_13766:
[----:B------:R-:W-:Y:S01]  /*66d0*/  IMAD.MOV.U32 R0, RZ, RZ, 0x7f ;  /* 0x0000007fff007424 */ /* 0x000fe200078e00ff */
[----:B------:R-:W-:-:S04]  /*66e0*/  ISETP.GT.U32.AND P0, PT, R4, 0x7f800000, PT ;  /* 0x7f8000000400780c */ /* 0x000fc80003f04070 */
[----:B------:R-:W-:-:S09]  /*66f0*/  SEL R0, R0, 0x7c, P0 ;  /* 0x0000007c00007807 */ /* 0x000fd20000000000 */
.L_x_13767:
[----:B------:R-:W-:Y:S05]  /*6700*/  BSYNC.RECONVERGENT B0 ;  /* 0x0000000000007941 */ /* 0x000fea0003800200 */
.L_x_13765:
[----:B------:R-:W-:-:S04]  /*6710*/  SHF.R.U32.HI R3, RZ, 0x18, R18 ;  /* 0x00000018ff037819 */ /* 0x000fc80000011612 */
[----:B------:R-:W-:-:S05]  /*6720*/  LOP3.LUT R3, R0, 0x80, R3, 0xf8, !PT ;  /* 0x0000008000037812 */ /* 0x000fca00078ef803 */
[----:B------:R4:W-:Y:S01]  /*6730*/  STG.E.U8 desc[UR36][R8.64], R3 ;  /* 0x0000000308007986 */ /* 0x0009e2000c101124 */
[----:B------:R-:W-:Y:S05]  /*6740*/  BRA `(.L_x_13738) ;  /* 0x0000000000087947 */ /* 0x000fea0003800000 */
.L_x_13759:
[----:B------:R-:W-:-:S05]  /*6750*/  F2FP.BF16.F32.PACK_AB R18, RZ, R18 ;  /* 0x00000012ff12723e */ /* 0x000fca00000010ff */
[----:B------:R0:W-:Y:S02]  /*6760*/  STG.E.U16 desc[UR36][R8.64], R18 ;  /* 0x0000001208007986 */ /* 0x0001e4000c101524 */
.L_x_13738:
[----:B------:R-:W-:-:S07]  /*6770*/  VIADD R25, R25, 0x80 ;  /* 0x0000008019197836 */ /* 0x000fce0000000000 */
.L_x_13695:
[----:B------:R-:W-:-:S13]  /*6780*/  ISETP.GE.AND P0, PT, R25, R17, PT ;  /* 0x000000111900720c */ /* 0x000fda0003f06270 */
[----:B------:R-:W-:Y:S05]  /*6790*/  @P0 BREAK.RELIABLE B6 ;  /* 0x0000000000060942 */ /* 0x000fea0003800100 */
[----:B------:R-:W-:Y:S05]  /*67a0*/  @P0 BRA `(.L_x_13732) ;  /* 0x0000000c00940947 */ /* 0x000fea0003800000 */
[----:B------:R-:W-:Y:S05]  /*67b0*/  BSYNC.RELIABLE B6 ;  /* 0x0000000000067941 */ /* 0x000fea0003800100 */
.L_x_13694:
        /* <DEDUP_REMOVED lines=21> */
.L_x_13771:
[----:B-1-3--:R-:W0:Y:S02]  /*6910*/  F2I.S64.TRUNC R22, R22 ;  /* 0x0000001600167311 */ /* 0x00ae24000020d900 */
[----:B0-----:R-:W-:-:S05]  /*6920*/  IMAD.MOV.U32 R3, RZ, RZ, R22 ;  /* 0x000000ffff037224 */ /* 0x001fca00078e0016 */
[----:B------:R0:W-:Y:S01]  /*6930*/  STG.E.U8 desc[UR36][R8.64], R3 ;  /* 0x0000000308007986 */ /* 0x0001e2000c101124 */
[----:B------:R-:W-:Y:S05]  /*6940*/  BRA `(.L_x_13773) ;  /* 0x0000000c00287947 */ /* 0x000fea0003800000 */
.L_x_13770:
        /* <DEDUP_REMOVED lines=9> */
.L_x_13775:
[----:B-1-3--:R-:W0:Y:S02]  /*69e0*/  F2I.FTZ.TRUNC.NTZ R3, R22 ;  /* 0x0000001600037305 */ /* 0x00ae24000021f100 */
[----:B0-----:R0:W-:Y:S01]  /*69f0*/  STG.E desc[UR36][R8.64], R3 ;  /* 0x0000000308007986 */ /* 0x0011e2000c101924 */
[----:B------:R-:W-:Y:S05]  /*6a00*/  BRA `(.L_x_13773) ;  /* 0x0000000800f87947 */ /* 0x000fea0003800000 */
.L_x_13774:
[----:B-1-3--:R-:W0:Y:S02]  /*6a10*/  F2I.FTZ.TRUNC.NTZ R3, R22 ;  /* 0x0000001600037305 */ /* 0x00ae24000021f100 */
[----:B0-----:R0:W-:Y:S01]  /*6a20*/  STG.E.U16 desc[UR36][R8.64], R3 ;  /* 0x0000000308007986 */ /* 0x0011e2000c101524 */
[----:B------:R-:W-:Y:S05]  /*6a30*/  BRA `(.L_x_13773) ;  /* 0x0000000800ec7947 */ /* 0x000fea0003800000 */
.L_x_13769:
        /* <DEDUP_REMOVED lines=8> */
.L_x_13777:
[----:B-1-3--:R-:W-:-:S05]  /*6ac0*/  F2FP.F16.F32.PACK_AB R22, RZ, R22 ;  /* 0x00000016ff16723e */ /* 0x00afca00000000ff */
[----:B------:R0:W-:Y:S01]  /*6ad0*/  STG.E.U16 desc[UR36][R8.64], R22 ;  /* 0x0000001608007986 */ /* 0x0001e2000c101524 */
[----:B------:R-:W-:Y:S05]  /*6ae0*/  BRA `(.L_x_13773) ;  /* 0x0000000800c07947 */ /* 0x000fea0003800000 */
.L_x_13776:
        /* <DEDUP_REMOVED lines=9> */
.L_x_13779:
[----:B-1-3--:R-:W-:-:S04]  /*6b80*/  F2FP.F16.F32.PACK_AB R3, RZ, R22 ;  /* 0x00000016ff03723e */ /* 0x00afc800000000ff */
[----:B------:R-:W-:-:S05]  /*6b90*/  PRMT R3, R3, 0x5410, RZ ;  /* 0x0000541003037816 */ /* 0x000fca00000000ff */
[----:B------:R0:W-:Y:S01]  /*6ba0*/  STG.E desc[UR36][R8.64], R3 ;  /* 0x0000000308007986 */ /* 0x0001e2000c101924 */
[----:B------:R-:W-:Y:S05]  /*6bb0*/  BRA `(.L_x_13773) ;  /* 0x00000008008c7947 */ /* 0x000fea0003800000 */
.L_x_13778:
[----:B-1-3--:R-:W-:-:S06]  /*6bc0*/  FMUL.FTZ R4, R22, 1 ;  /* 0x3f80000016047820 */ /* 0x00afcc0000410000 */
[----:B------:R-:W0:Y:S02]  /*6bd0*/  F2F.F64.F32 R4, R4 ;  /* 0x0000000400047310 */ /* 0x000e240000201800 */
[----:B0-----:R0:W-:Y:S01]  /*6be0*/  STG.E.64 desc[UR36][R8.64], R4 ;  /* 0x0000000408007986 */ /* 0x0011e2000c101b24 */
[----:B------:R-:W-:Y:S05]  /*6bf0*/  BRA `(.L_x_13773) ;  /* 0x00000008007c7947 */ /* 0x000fea0003800000 */
.L_x_13768:
        /* <DEDUP_REMOVED lines=13> */
.L_x_13783:
        /* <DEDUP_REMOVED lines=16> */
.L_x_13786:
[----:B------:R-:W-:-:S04]  /*6dd0*/  SHF.R.U32.HI R22, RZ, 0x18, R22 ;  /* 0x00000018ff167819 */ /* 0x000fc80000011616 */
[----:B------:R-:W-:-:S04]  /*6de0*/  LOP3.LUT R3, R3, 0x80, R22, 0xf8, !PT ;  /* 0x0000008003037812 */ /* 0x000fc800078ef816 */
[----:B------:R-:W-:-:S07]  /*6df0*/  PRMT R4, R3, 0x7610, R4 ;  /* 0x0000761003047816 */ /* 0x000fce0000000004 */
.L_x_13785:
[----:B------:R-:W-:Y:S05]  /*6e00*/  BSYNC.RECONVERGENT B0 ;  /* 0x0000000000007941 */ /* 0x000fea0003800200 */
.L_x_13784:
[----:B------:R0:W-:Y:S01]  /*6e10*/  STG.E.U8 desc[UR36][R8.64], R4 ;  /* 0x0000000408007986 */ /* 0x0001e2000c101124 */
[----:B------:R-:W-:Y:S05]  /*6e20*/  BRA `(.L_x_13773) ;  /* 0x0000000400f07947 */ /* 0x000fea0003800000 */
.L_x_13782:
        /* <DEDUP_REMOVED lines=16> */
.L_x_13789:
[----:B------:R-:W-:-:S04]  /*6f30*/  SHF.R.U32.HI R22, RZ, 0x18, R22 ;  /* 0x00000018ff167819 */ /* 0x000fc80000011616 */
[----:B------:R-:W-:-:S04]  /*6f40*/  LOP3.LUT R3, R3, 0x80, R22, 0xf8, !PT ;  /* 0x0000008003037812 */ /* 0x000fc800078ef816 */
[----:B------:R-:W-:-:S07]  /*6f50*/  PRMT R4, R3, 0x7610, R4 ;  /* 0x0000761003047816 */ /* 0x000fce0000000004 */
.L_x_13788:
[----:B------:R-:W-:Y:S05]  /*6f60*/  BSYNC.RECONVERGENT B0 ;  /* 0x0000000000007941 */ /* 0x000fea0003800200 */
.L_x_13787:
[----:B------:R0:W-:Y:S01]  /*6f70*/  STG.E.U8 desc[UR36][R8.64], R4 ;  /* 0x0000000408007986 */ /* 0x0001e2000c101124 */
[----:B------:R-:W-:Y:S05]  /*6f80*/  BRA `(.L_x_13773) ;  /* 0x0000000400987947 */ /* 0x000fea0003800000 */
.L_x_13781:
        /* <DEDUP_REMOVED lines=21> */
.L_x_13791:
[----:B-1-3--:R-:W0:Y:S02]  /*70e0*/  F2I.U64.TRUNC R22, R22 ;  /* 0x0000001600167311 */ /* 0x00ae24000020d800 */
[----:B0-----:R0:W-:Y:S01]  /*70f0*/  STG.E.64 desc[UR36][R8.64], R22 ;  /* 0x0000001608007986 */ /* 0x0011e2000c101b24 */
[----:B------:R-:W-:Y:S05]  /*7100*/  BRA `(.L_x_13773) ;  /* 0x0000000400387947 */ /* 0x000fea0003800000 */
.L_x_13790:
[----:B-1-3--:R-:W0:Y:S02]  /*7110*/  F2I.FTZ.U32.TRUNC.NTZ R3, R22 ;  /* 0x0000001600037305 */ /* 0x00ae24000021f000 */
[----:B0-----:R0:W-:Y:S01]  /*7120*/  STG.E desc[UR36][R8.64], R3 ;  /* 0x0000000308007986 */ /* 0x0011e2000c101924 */
[----:B------:R-:W-:Y:S05]  /*7130*/  BRA `(.L_x_13773) ;  /* 0x00000004002c7947 */ /* 0x000fea0003800000 */
.L_x_13780:
        /* <DEDUP_REMOVED lines=10> */
.L_x_13793:
[----:B-1-3--:R-:W-:Y:S01]  /*71e0*/  FMUL.FTZ R4, R22, 1 ;  /* 0x3f80000016047820 */ /* 0x00afe20000410000 */
[----:B------:R-:W-:-:S05]  /*71f0*/  CS2R R6, SRZ ;  /* 0x0000000000067805 */ /* 0x000fca000001ff00 */
[----:B------:R-:W0:Y:S02]  /*7200*/  F2F.F64.F32 R4, R4 ;  /* 0x0000000400047310 */ /* 0x000e240000201800 */
[----:B0-----:R4:W-:Y:S01]  /*7210*/  STG.E.128 desc[UR36][R8.64], R4 ;  /* 0x0000000408007986 */ /* 0x0019e2000c101d24 */
[----:B------:R-:W-:Y:S05]  /*7220*/  BRA `(.L_x_13773) ;  /* 0x0000000000f07947 */ /* 0x000fea0003800000 */
.L_x_13792:
[----:B------:R-:W-:-:S13]  /*7230*/  ISETP.NE.AND P0, PT, R0, 0xf, PT ;  /* 0x0000000f0000780c */ /* 0x000fda0003f05270 */
[----:B------:R-:W-:Y:S05]  /*7240*/  @!P0 BRA `(.L_x_13794) ;  /* 0x0000000000e08947 */ /* 0x000fea0003800000 */
[----:B------:R-:W-:-:S13]  /*7250*/  ISETP.NE.AND P0, PT, R0, 0x17, PT ;  /* 0x000000170000780c */ /* 0x000fda0003f05270 */
[----:B------:R-:W-:Y:S05]  /*7260*/  @!P0 BRA `(.L_x_13795) ;  /* 0x00000000008c8947 */ /* 0x000fea0003800000 */
[----:B------:R-:W-:-:S13]  /*7270*/  ISETP.NE.AND P0, PT, R0, 0x18, PT ;  /* 0x000000180000780c */ /* 0x000fda0003f05270 */
[----:B------:R-:W-:Y:S05]  /*7280*/  @!P0 BRA `(.L_x_13796) ;  /* 0x0000000000448947 */ /* 0x000fea0003800000 */
.L_x_13772:
        /* <DEDUP_REMOVED lines=16> */
.L_x_13797:
[----:B------:R-:W-:Y:S05]  /*7390*/  BRA `(.L_x_13773) ;  /* 0x0000000000947947 */ /* 0x000fea0003800000 */
.L_x_13796:
        /* <DEDUP_REMOVED lines=12> */
.L_x_13799:
[----:B------:R-:W-:Y:S05]  /*7460*/  BSYNC.RECONVERGENT B0 ;  /* 0x0000000000007941 */ /* 0x000fea0003800200 */
.L_x_13798:
[----:B------:R-:W-:-:S05]  /*7470*/  LOP3.LUT R3, R0, 0x80, R5, 0xf8, !PT ;  /* 0x0000008000037812 */ /* 0x000fca00078ef805 */
[----:B------:R1:W-:Y:S01]  /*7480*/  STG.E.U8 desc[UR36][R8.64], R3 ;  /* 0x0000000308007986 */ /* 0x0003e2000c101124 */
[----:B------:R-:W-:Y:S05]  /*7490*/  BRA `(.L_x_13773) ;  /* 0x0000000000547947 */ /* 0x000fea0003800000 */
.L_x_13795:
        /* <DEDUP_REMOVED lines=11> */
.L_x_13801:
[----:B------:R-:W-:Y:S01]  /*7550*/  IMAD.MOV.U32 R0, RZ, RZ, 0x7f ;  /* 0x0000007fff007424 */ /* 0x000fe200078e00ff */
[----:B------:R-:W-:-:S04]  /*7560*/  ISETP.GT.U32.AND P0, PT, R4, 0x7f800000, PT ;  /* 0x7f8000000400780c */ /* 0x000fc80003f04070 */
[----:B------:R-:W-:-:S09]  /*7570*/  SEL R0, R0, 0x7c, P0 ;  /* 0x0000007c00007807 */ /* 0x000fd20000000000 */
.L_x_13802:
[----:B------:R-:W-:Y:S05]  /*7580*/  BSYNC.RECONVERGENT B0 ;  /* 0x0000000000007941 */ /* 0x000fea0003800200 */
.L_x_13800:
[----:B------:R-:W-:-:S04]  /*7590*/  SHF.R.U32.HI R3, RZ, 0x18, R22 ;  /* 0x00000018ff037819 */ /* 0x000fc80000011616 */
[----:B------:R-:W-:-:S05]  /*75a0*/  LOP3.LUT R3, R0, 0x80, R3, 0xf8, !PT ;  /* 0x0000008000037812 */ /* 0x000fca00078ef803 */
[----:B------:R2:W-:Y:S01]  /*75b0*/  STG.E.U8 desc[UR36][R8.64], R3 ;  /* 0x0000000308007986 */ /* 0x0005e2000c101124 */
[----:B------:R-:W-:Y:S05]  /*75c0*/  BRA `(.L_x_13773) ;  /* 0x0000000000087947 */ /* 0x000fea0003800000 */
.L_x_13794:
[----:B-1-3--:R-:W-:-:S05]  /*75d0*/  F2FP.BF16.F32.PACK_AB R22, RZ, R22 ;  /* 0x00000016ff16723e */ /* 0x00afca00000010ff */
[----:B------:R0:W-:Y:S02]  /*75e0*/  STG.E.U16 desc[UR36][R8.64], R22 ;  /* 0x0000001608007986 */ /* 0x0001e4000c101524 */
.L_x_13773:
[----:B------:R-:W-:-:S07]  /*75f0*/  VIADD R25, R25, 0x80 ;  /* 0x0000008019197836 */ /* 0x000fce0000000000 */
.L_x_13732:
[----:B------:R-:W-:Y:S05]  /*7600*/  BSYNC.RECONVERGENT B7 ;  /* 0x0000000000077941 */ /* 0x000fea0003800200 */
.L_x_13693:
        /* <DEDUP_REMOVED lines=22> */
.L_x_13806:
[----:B------:R-:W0:Y:S02]  /*7770*/  F2I.S64.TRUNC R24, R24 ;  /* 0x0000001800187311 */ /* 0x000e24000020d900 */
[----:B0-----:R-:W-:-:S05]  /*7780*/  IMAD.MOV.U32 R5, RZ, RZ, R24 ;  /* 0x000000ffff057224 */ /* 0x001fca00078e0018 */
[----:B------:R-:W-:Y:S01]  /*7790*/  STG.E.U8 desc[UR36][R2.64], R5 ;  /* 0x0000000502007986 */ /* 0x000fe2000c101124 */
[----:B------:R-:W-:Y:S05]  /*77a0*/  EXIT ;  /* 0x000000000000794d */ /* 0x000fea0003800000 */
.L_x_13805:
        /* <DEDUP_REMOVED lines=9> */
.L_x_13809:
[----:B------:R-:W0:Y:S02]  /*7840*/  F2I.FTZ.TRUNC.NTZ R5, R24 ;  /* 0x0000001800057305 */ /* 0x000e24000021f100 */
[----:B0-----:R-:W-:Y:S01]  /*7850*/  STG.E desc[UR36][R2.64], R5 ;  /* 0x0000000502007986 */ /* 0x001fe2000c101924 */
[----:B------:R-:W-:Y:S05]  /*7860*/  EXIT ;  /* 0x000000000000794d */ /* 0x000fea0003800000 */
.L_x_13808:
[----:B------:R-:W0:Y:S02]  /*7870*/  F2I.FTZ.TRUNC.NTZ R5, R24 ;  /* 0x0000001800057305 */ /* 0x000e24000021f100 */
[----:B0-----:R-:W-:Y:S01]  /*7880*/  STG.E.U16 desc[UR36][R2.64], R5 ;  /* 0x0000000502007986 */ /* 0x001fe2000c101524 */
[----:B------:R-:W-:Y:S05]  /*7890*/  EXIT ;  /* 0x000000000000794d */ /* 0x000fea0003800000 */
.L_x_13804:
        /* <DEDUP_REMOVED lines=8> */
.L_x_13811:
[----:B------:R-:W-:-:S05]  /*7920*/  F2FP.F16.F32.PACK_AB R24, RZ, R24 ;  /* 0x00000018ff18723e */ /* 0x000fca00000000ff */
[----:B------:R-:W-:Y:S01]  /*7930*/  STG.E.U16 desc[UR36][R2.64], R24 ;  /* 0x0000001802007986 */ /* 0x000fe2000c101524 */
[----:B------:R-:W-:Y:S05]  /*7940*/  EXIT ;  /* 0x000000000000794d */ /* 0x000fea0003800000 */
.L_x_13810:
        /* <DEDUP_REMOVED lines=9> */
.L_x_13813:
[----:B------:R-:W-:-:S04]  /*79e0*/  F2FP.F16.F32.PACK_AB R5, RZ, R24 ;  /* 0x00000018ff05723e */ /* 0x000fc800000000ff */
[----:B------:R-:W-:-:S05]  /*79f0*/  PRMT R5, R5, 0x5410, RZ ;  /* 0x0000541005057816 */ /* 0x000fca00000000ff */
[----:B------:R-:W-:Y:S01]  /*7a00*/  STG.E desc[UR36][R2.64], R5 ;  /* 0x0000000502007986 */ /* 0x000fe2000c101924 */
[----:B------:R-:W-:Y:S05]  /*7a10*/  EXIT ;  /* 0x000000000000794d */ /* 0x000fea0003800000 */
.L_x_13812:
[----:B------:R-:W-:-:S06]  /*7a20*/  FMUL.FTZ R4, R24, 1 ;  /* 0x3f80000018047820 */ /* 0x000fcc0000410000 */
[----:B------:R-:W0:Y:S02]  /*7a30*/  F2F.F64.F32 R4, R4 ;  /* 0x0000000400047310 */ /* 0x000e240000201800 */
[----:B0-----:R-:W-:Y:S01]  /*7a40*/  STG.E.64 desc[UR36][R2.64], R4 ;  /* 0x0000000402007986 */ /* 0x001fe2000c101b24 */
[----:B------:R-:W-:Y:S05]  /*7a50*/  EXIT ;  /* 0x000000000000794d */ /* 0x000fea0003800000 */
.L_x_13803:
        /* <DEDUP_REMOVED lines=13> */
.L_x_13817:
        /* <DEDUP_REMOVED lines=16> */
.L_x_13820:
[----:B------:R-:W-:-:S04]  /*7c30*/  SHF.R.U32.HI R24, RZ, 0x18, R24 ;  /* 0x00000018ff187819 */ /* 0x000fc80000011618 */
[----:B------:R-:W-:-:S04]  /*7c40*/  LOP3.LUT R5, R5, 0x80, R24, 0xf8, !PT ;  /* 0x0000008005057812 */ /* 0x000fc800078ef818 */
[----:B------:R-:W-:-:S07]  /*7c50*/  PRMT R0, R5, 0x7610, R0 ;  /* 0x0000761005007816 */ /* 0x000fce0000000000 */
.L_x_13819:
[----:B------:R-:W-:Y:S05]  /*7c60*/  BSYNC.RECONVERGENT B0 ;  /* 0x0000000000007941 */ /* 0x000fea0003800200 */
.L_x_13818:
[----:B------:R-:W-:Y:S01]  /*7c70*/  STG.E.U8 desc[UR36][R2.64], R0 ;  /* 0x0000000002007986 */ /* 0x000fe2000c101124 */
[----:B------:R-:W-:Y:S05]  /*7c80*/  EXIT ;  /* 0x000000000000794d */ /* 0x000fea0003800000 */
.L_x_13816:
        /* <DEDUP_REMOVED lines=16> */
.L_x_13823:
[----:B------:R-:W-:-:S04]  /*7d90*/  SHF.R.U32.HI R24, RZ, 0x18, R24 ;  /* 0x00000018ff187819 */ /* 0x000fc80000011618 */
[----:B------:R-:W-:-:S04]  /*7da0*/  LOP3.LUT R5, R5, 0x80, R24, 0xf8, !PT ;  /* 0x0000008005057812 */ /* 0x000fc800078ef818 */
[----:B------:R-:W-:-:S07]  /*7db0*/  PRMT R0, R5, 0x7610, R0 ;  /* 0x0000761005007816 */ /* 0x000fce0000000000 */
.L_x_13822:
[----:B------:R-:W-:Y:S05]  /*7dc0*/  BSYNC.RECONVERGENT B0 ;  /* 0x0000000000007941 */ /* 0x000fea0003800200 */
.L_x_13821:
[----:B------:R-:W-:Y:S01]  /*7dd0*/  STG.E.U8 desc[UR36][R2.64], R0 ;  /* 0x0000000002007986 */ /* 0x000fe2000c101124 */
[----:B------:R-:W-:Y:S05]  /*7de0*/  EXIT ;  /* 0x000000000000794d */ /* 0x000fea0003800000 */
.L_x_13815:
        /* <DEDUP_REMOVED lines=21> */
.L_x_13825:
[----:B------:R-:W0:Y:S02]  /*7f40*/  F2I.U64.TRUNC R24, R24 ;  /* 0x0000001800187311 */ /* 0x000e24000020d800 */
[----:B0-----:R-:W-:Y:S01]  /*7f50*/  STG.E.64 desc[UR36][R2.64], R24 ;  /* 0x0000001802007986 */ /* 0x001fe2000c101b24 */
[----:B------:R-:W-:Y:S05]  /*7f60*/  EXIT ;  /* 0x000000000000794d */ /* 0x000fea0003800000 */
.L_x_13824:
[----:B------:R-:W0:Y:S02]  /*7f70*/  F2I.FTZ.U32.TRUNC.NTZ R5, R24 ;  /* 0x0000001800057305 */ /* 0x000e24000021f000 */
[----:B0-----:R-:W-:Y:S01]  /*7f80*/  STG.E desc[UR36][R2.64], R5 ;  /* 0x0000000502007986 */ /* 0x001fe2000c101924 */
[----:B------:R-:W-:Y:S05]  /*7f90*/  EXIT ;  /* 0x000000000000794d */ /* 0x000fea0003800000 */
.L_x_13814:
        /* <DEDUP_REMOVED lines=10> */
.L_x_13827:
[----:B------:R-:W-:Y:S01]  /*8040*/  FMUL.FTZ R4, R24, 1 ;  /* 0x3f80000018047820 */ /* 0x000fe20000410000 */
[----:B------:R-:W-:-:S05]  /*8050*/  CS2R R6, SRZ ;  /* 0x0000000000067805 */ /* 0x000fca000001ff00 */
[----:B------:R-:W0:Y:S02]  /*8060*/  F2F.F64.F32 R4, R4 ;  /* 0x0000000400047310 */ /* 0x000e240000201800 */
[----:B0-----:R-:W-:Y:S01]  /*8070*/  STG.E.128 desc[UR36][R2.64], R4 ;  /* 0x0000000402007986 */ /* 0x001fe2000c101d24 */
[----:B------:R-:W-:Y:S05]  /*8080*/  EXIT ;  /* 0x000000000000794d */ /* 0x000fea0003800000 */
.L_x_13826:
[----:B------:R-:W-:-:S13]  /*8090*/  ISETP.NE.AND P0, PT, R0, 0xf, PT ;  /* 0x0000000f0000780c */ /* 0x000fda0003f05270 */
[----:B------:R-:W-:Y:S05]  /*80a0*/  @!P0 BRA `(.L_x_13828) ;  /* 0x0000000000e08947 */ /* 0x000fea0003800000 */
[----:B------:R-:W-:-:S13]  /*80b0*/  ISETP.NE.AND P0, PT, R0, 0x17, PT ;  /* 0x000000170000780c */ /* 0x000fda0003f05270 */
[----:B------:R-:W-:Y:S05]  /*80c0*/  @!P0 BRA `(.L_x_13829) ;  /* 0x00000000008c8947 */ /* 0x000fea0003800000 */
[----:B------:R-:W-:-:S13]  /*80d0*/  ISETP.NE.AND P0, PT, R0, 0x18, PT ;  /* 0x000000180000780c */ /* 0x000fda0003f05270 */
[----:B------:R-:W-:Y:S05]  /*80e0*/  @!P0 BRA `(.L_x_13830) ;  /* 0x0000000000448947 */ /* 0x000fea0003800000 */
.L_x_13807:
        /* <DEDUP_REMOVED lines=16> */
.L_x_13831:
[----:B------:R-:W-:Y:S05]  /*81f0*/  EXIT ;  /* 0x000000000000794d */ /* 0x000fea0003800000 */
.L_x_13830:
        /* <DEDUP_REMOVED lines=12> */
.L_x_13833:
[----:B------:R-:W-:Y:S05]  /*82c0*/  BSYNC.RECONVERGENT B0 ;  /* 0x0000000000007941 */ /* 0x000fea0003800200 */
.L_x_13832:
[----:B------:R-:W-:-:S05]  /*82d0*/  LOP3.LUT R5, R0, 0x80, R7, 0xf8, !PT ;  /* 0x0000008000057812 */ /* 0x000fca00078ef807 */
[----:B------:R-:W-:Y:S01]  /*82e0*/  STG.E.U8 desc[UR36][R2.64], R5 ;  /* 0x0000000502007986 */ /* 0x000fe2000c101124 */
[----:B------:R-:W-:Y:S05]  /*82f0*/  EXIT ;  /* 0x000000000000794d */ /* 0x000fea0003800000 */
.L_x_13829:
        /* <DEDUP_REMOVED lines=11> */
.L_x_13835:
[----:B------:R-:W-:Y:S01]  /*83b0*/  IMAD.MOV.U32 R0, RZ, RZ, 0x7f ;  /* 0x0000007fff007424 */ /* 0x000fe200078e00ff */
[----:B------:R-:W-:-:S04]  /*83c0*/  ISETP.GT.U32.AND P0, PT, R4, 0x7f800000, PT ;  /* 0x7f8000000400780c */ /* 0x000fc80003f04070 */
[----:B------:R-:W-:-:S09]  /*83d0*/  SEL R0, R0, 0x7c, P0 ;  /* 0x0000007c00007807 */ /* 0x000fd20000000000 */
.L_x_13836:
[----:B------:R-:W-:Y:S05]  /*83e0*/  BSYNC.RECONVERGENT B0 ;  /* 0x0000000000007941 */ /* 0x000fea0003800200 */
.L_x_13834:
[----:B------:R-:W-:-:S04]  /*83f0*/  SHF.R.U32.HI R5, RZ, 0x18, R24 ;  /* 0x00000018ff057819 */ /* 0x000fc80000011618 */
[----:B------:R-:W-:-:S05]  /*8400*/  LOP3.LUT R5, R0, 0x80, R5, 0xf8, !PT ;  /* 0x0000008000057812 */ /* 0x000fca00078ef805 */
[----:B------:R-:W-:Y:S01]  /*8410*/  STG.E.U8 desc[UR36][R2.64], R5 ;  /* 0x0000000502007986 */ /* 0x000fe2000c101124 */
[----:B------:R-:W-:Y:S05]  /*8420*/  EXIT ;  /* 0x000000000000794d */ /* 0x000fea0003800000 */
.L_x_13828:
[----:B------:R-:W-:-:S05]  /*8430*/  F2FP.BF16.F32.PACK_AB R24, RZ, R24 ;  /* 0x00000018ff18723e */ /* 0x000fca00000010ff */
[----:B------:R-:W-:Y:S01]  /*8440*/  STG.E.U16 desc[UR36][R2.64], R24 ;  /* 0x0000001802007986 */ /* 0x000fe2000c101524 */
[----:B------:R-:W-:Y:S05]  /*8450*/  EXIT ;  /* 0x000000000000794d */ /* 0x000fea0003800000 */
        .weak           $__internal_49_$__cuda_sm3x_div_rn_ftz_f32_slowpath
        .type           $__internal_49_$__cuda_sm3x_div_rn_ftz_f32_slowpath,@function
        .size           $__internal_49_$__cuda_sm3x_div_rn_ftz_f32_slowpath,(.L_x_16796 - $__internal_49_$__cuda_sm3x_div_rn_ftz_f32_slowpath)
$__internal_49_$__cuda_sm3x_div_rn_ftz_f32_slowpath:
        /* <DEDUP_REMOVED lines=32> */
.L_x_13839:
[----:B------:R-:W-:Y:S05]  /*8660*/  BSYNC.RELIABLE B3 ;  /* 0x0000000000037941 */ /* 0x000fea0003800100 */
.L_x_13838:
        /* <DEDUP_REMOVED lines=27> */
.L_x_13845:
[----:B------:R-:W-:-:S07]  /*8820*/  IMAD R0, R7, 0x800000, R13 ;  /* 0x0080000007007824 */ /* 0x000fce00078e020d */
.L_x_13846:
[----:B------:R-:W-:Y:S05]  /*8830*/  BSYNC.RECONVERGENT B3 ;  /* 0x0000000000037941 */ /* 0x000fea0003800200 */
.L_x_13844:
[----:B------:R-:W-:Y:S05]  /*8840*/  BRA `(.L_x_13847) ;  /* 0x0000000000207947 */ /* 0x000fea0003800000 */
.L_x_13843:
[----:B------:R-:W-:-:S04]  /*8850*/  LOP3.LUT R0, R5, 0x80000000, R0, 0x48, !PT ;  /* 0x8000000005007812 */ /* 0x000fc800078e4800 */
[----:B------:R-:W-:Y:S01]  /*8860*/  LOP3.LUT R0, R0, 0x7f800000, RZ, 0xfc, !PT ;  /* 0x7f80000000007812 */ /* 0x000fe200078efcff */
[----:B------:R-:W-:Y:S06]  /*8870*/  BRA `(.L_x_13847) ;  /* 0x0000000000147947 */ /* 0x000fec0003800000 */
.L_x_13842:
[----:B------:R-:W-:Y:S01]  /*8880*/  LOP3.LUT R0, R5, 0x80000000, R0, 0x48, !PT ;  /* 0x8000000005007812 */ /* 0x000fe200078e4800 */
[----:B------:R-:W-:Y:S06]  /*8890*/  BRA `(.L_x_13847) ;  /* 0x00000000000c7947 */ /* 0x000fec0003800000 */
.L_x_13841:
[----:B------:R-:W0:Y:S01]  /*88a0*/  MUFU.RSQ R0, -QNAN ;  /* 0xffc0000000007908 */ /* 0x000e220000001400 */
[----:B------:R-:W-:Y:S05]  /*88b0*/  BRA `(.L_x_13847) ;  /* 0x0000000000047947 */ /* 0x000fea0003800000 */
.L_x_13840:
[----:B------:R-:W-:-:S07]  /*88c0*/  FADD.FTZ R0, R0, R5 ;  /* 0x0000000500007221 */ /* 0x000fce0000010000 */
.L_x_13847:
[----:B------:R-:W-:Y:S05]  /*88d0*/  BSYNC.RECONVERGENT B0 ;  /* 0x0000000000007941 */ /* 0x000fea0003800200 */
.L_x_13837:
[----:B------:R-:W-:-:S04]  /*88e0*/  IMAD.MOV.U32 R7, RZ, RZ, 0x0 ;  /* 0x00000000ff077424 */ /* 0x000fc800078e00ff */
[----:B0-----:R-:W-:Y:S05]  /*88f0*/  RET.REL.NODEC R6 `(_ZN2at6native27unrolled_elementwise_kernelINS0_13AUnaryFunctorIfffZZZNS0_17atan2_kernel_cudaERNS_18TensorIteratorBaseEENKUlvE_clEvENKUlvE0_clEvEUlffE_EESt5arrayIPcLm2EELi4E23TrivialOffsetCalculatorILi1EjESD_NS0_6memory12LoadWithCastILi1EEENSE_13StoreWithCastILi1EEEEEviT_T0_T2_T3_T4_T5_) ;  /* 0xffffff7406c07950 */ /* 0x001fea0003c3ffff */
.L_x_13848:
        /* <DEDUP_REMOVED lines=16> */
.L_x_16796:


//--------------------- .text._ZN2at6native18elementwise_kernelILi128ELi2EZNS0_22gpu_kernel_impl_nocastINS0_13AUnaryFunctorIfffZZZNS0_17atan2_kernel_cudaERNS_18TensorIteratorBaseEENKUlvE_clEvENKUlvE0_clEvEUlffE_EEEEvS5_RKT_EUliE_EEviT1_ --------------------------
	.section	.text._ZN2at6native18elementwise_kernelILi128ELi2EZNS0_22gpu_kernel_impl_nocastINS0_13AUnaryFunctorIfffZZZNS0_17atan2_kernel_cudaERNS_18TensorIteratorBaseEENKUlvE_clEvENKUlvE0_clEvEUlffE_EEEEvS5_RKT_EUliE_EEviT1_,"ax",@progbits
	.align	128
        .global         _ZN2at6native18elementwise_kernelILi128ELi2EZNS0_22gpu_kernel_impl_nocastINS0_13AUnaryFunctorIfffZZZNS0_17atan2_kernel_cudaERNS_18TensorIteratorBaseEENKUlvE_clEvENKUlvE0_clEvEUlffE_EEEEvS5_RKT_EUliE_EEviT1_
        .type           _ZN2at6native18elementwise_kernelILi128ELi2EZNS0_22gpu_kernel_impl_nocastINS0_13AUnaryFunctorIfffZZZNS0_17atan2_kernel_cudaERNS_18TensorIteratorBaseEENKUlvE_clEvENKUlvE0_clEvEUlffE_EEEEvS5_RKT_EUliE_EEviT1_,@function
        .size           _ZN2at6native18elementwise_kernelILi128ELi2EZNS0_22gpu_kernel_impl_nocastINS0_13AUnaryFunctorIfffZZZNS0_17atan2_kernel_cudaERNS_18TensorIteratorBaseEENKUlvE_clEvENKUlvE0_clEvEUlffE_EEEEvS5_RKT_EUliE_EEviT1_,(.L_x_16797 - _ZN2at6native18elementwise_kernelILi128ELi2EZNS0_22gpu_kernel_impl_nocastINS0_13AUnaryFunctorIfffZZZNS0_17atan2_kernel_cudaERNS_18TensorIteratorBaseEENKUlvE_clEvENKUlvE0_clEvEUlffE_EEEEvS5_RKT_EUliE_EEviT1_)
        .other          _ZN2at6native18elementwise_kernelILi128ELi2EZNS0_22gpu_kernel_impl_nocastINS0_13AUnaryFunctorIfffZZZNS0_17atan2_kernel_cudaERNS_18TensorIteratorBaseEENKUlvE_clEvENKUlvE0_clEvEUlffE_EEEEvS5_RKT_EUliE_EEviT1_,@"STO_CUDA_ENTRY STV_DEFAULT"
_ZN2at6native18elementwise_kernelILi128ELi2EZNS0_22gpu_kernel_impl_nocastINS0_13AUnaryFunctorIfffZZZNS0_17atan2_kernel_cudaERNS_18TensorIteratorBaseEENKUlvE_clEvENKUlvE0_clEvEUlffE_EEEEvS5_RKT_EUliE_EEviT1_:
.text._ZN2at6native18elementwise_kernelILi128ELi2EZNS0_22gpu_kernel_impl_nocastINS0_13AUnaryFunctorIfffZZZNS0_17atan2_kernel_cudaERNS_18TensorIteratorBaseEENKUlvE_clEvENKUlvE0_clEvEUlffE_EEEEvS5_RKT_EUliE_EEviT1_:
[----:B------:R-:W-:Y:S08]  /*0000*/  LDC R1, c[0x0][0x37c] ;  /* 0x0000df00ff017b82 */ /* 0x000ff00000000800 */
[----:B------:R-:W0:Y:S01]  /*0010*/  LDC R6, c[0x0][0x388] ;  /* 0x0000e200ff067b82 */ /* 0x000e220000000800 */
[----:B------:R-:W1:Y:S01]  /*0020*/  S2R R7, SR_TID.X ;  /* 0x0000000000077919 */ /* 0x000e620000002100 */
[----:B------:R-:W2:Y:S01]  /*0030*/  LDCU UR5, c[0x0][0x594] ;  /* 0x0000b280ff0577ac */ /* 0x000ea20008000800 */
[----:B------:R-:W3:Y:S05]  /*0040*/  LDCU.64 UR6, c[0x0][0x358] ;  /* 0x00006b00ff0677ac */ /* 0x000eea0008000a00 */
[----:B------:R-:W4:Y:S01]  /*0050*/  S2UR UR4, SR_CTAID.X ;  /* 0x00000000000479c3 */ /* 0x000f220000002500 */
[----:B--2---:R-:W-:-:S02]  /*0060*/  MOV R0, UR5 ;  /* 0x0000000500007c02 */ /* 0x004fc40008000f00 */
[----:B0-----:R-:W-:-:S03]  /*0070*/  ISETP.NE.AND P0, PT, R6, RZ, PT ;  /* 0x000000ff0600720c */ /* 0x001fc60003f05270 */
[----:B------:R-:W-:Y:S01]  /*0080*/  FADD.FTZ R4, |R0|, -RZ ;  /* 0x800000ff00047221 */ /* 0x000fe20000010200 */
[----:B----4-:R-:W-:-:S06]  /*0090*/  USHF.L.U32 UR4, UR4, 0x8, URZ ;  /* 0x0000000804047899 */ /* 0x010fcc00080006ff */
[----:B-1----:R-:W-:-:S03]  /*00a0*/  LOP3.LUT R7, R7, UR4, RZ, 0xfc, !PT ;  /* 0x0000000407077c12 */ /* 0x002fc6000f8efcff */
[----:B---3--:R-:W-:Y:S05]  /*00b0*/  @P0 BRA `(.L_x_13849) ;  /* 0x0000000400b40947 */ /* 0x008fea0003800000 */
[----:B------:R-:W0:Y:S01]  /*00c0*/  LDCU UR4, c[0x0][0x380] ;  /* 0x00007000ff0477ac */ /* 0x000e220008000800 */
[----:B------:R-:W-:Y:S01]  /*00d0*/  BSSY.RECONVERGENT B1, `(.L_x_13850) ;  /* 0x0000035000017945 */ /* 0x000fe20003800200 */
[----:B0-----:R-:W-:-:S13]  /*00e0*/  ISETP.GE.AND P0, PT, R7, UR4, PT ;  /* 0x0000000407007c0c */ /* 0x001fda000bf06270 */
[----:B------:R-:W-:Y:S05]  /*00f0*/  @P0 BRA `(.L_x_13851) ;  /* 0x0000000000c80947 */ /* 0x000fea0003800000 */
[----:B------:R-:W0:Y:S02]  /*0100*/  LDC.64 R2, c[0x0][0x588] ;  /* 0x00016200ff027b82 */ /* 0x000e240000000a00 */
[----:B0-----:R-:W2:Y:S02]  /*0110*/  LDG.E R5, desc[UR6][R2.64] ;  /* 0x0000000602057981 */ /* 0x001ea4000c1e1900 */
[----:B--2---:R-:W-:Y:S01]  /*0120*/  FADD.FTZ R11, |R5|, -RZ ;  /* 0x800000ff050b7221 */ /* 0x004fe20000010200 */
        /* <DEDUP_REMOVED lines=13> */
[----:B------:R-:W-:Y:S05]  /*0200*/  CALL.REL.NOINC `($__internal_50_$__cuda_sm3x_div_rn_ftz_f32_slowpath) ;  /* 0x00000030008c7944 */ /* 0x000fea0003c00000 */
[----:B------:R-:W-:-:S07]  /*0210*/  MOV R6, R0 ;  /* 0x0000000000067202 */ /* 0x000fce0000000f00 */
.L_x_13852:
[----:B------:R-:W-:Y:S02]  /*0220*/  HFMA2 R3, -RZ, RZ, 0.89990234375, 10328 ;  /* 0x3b33710bff037431 */ /* 0x000fe400000001ff */
[----:B------:R-:W-:Y:S01]  /*0230*/  FMUL.FTZ R0, R6, R6 ;  /* 0x0000000606007220 */ /* 0x000fe20000410000 */
[----:B------:R-:W0:Y:S01]  /*0240*/  LDCU UR4, c[0x0][0x594] ;  /* 0x0000b280ff0477ac */ /* 0x000e220008000800 */
[----:B------:R-:W-:Y:S02]  /*0250*/  MOV R11, 0x3f6ee581 ;  /* 0x3f6ee581000b7802 */ /* 0x000fe40000000f00 */
[C---:B------:R-:W-:Y:S01]  /*0260*/  FFMA.FTZ R3, R0.reuse, R3, -0.015681877732276916504 ;  /* 0xbc80774800037423 */ /* 0x040fe20000010003 */
[----:B------:R-:W-:Y:S02]  /*0270*/  ISETP.GE.AND P0, PT, R5, RZ, PT ;  /* 0x000000ff0500720c */ /* 0x000fe40003f06270 */
        /* <DEDUP_REMOVED lines=9> */
[----:B------:R-:W-:Y:S01]  /*0310*/  FMUL.FTZ R3, R0, R3 ;  /* 0x0000000300037220 */ /* 0x000fe20000410000 */
[----:B0-----:R-:W-:-:S03]  /*0320*/  IMAD.U32 R0, RZ, RZ, UR4 ;  /* 0x00000004ff007e24 */ /* 0x001fc6000f8e00ff */
[----:B------:R-:W-:Y:S02]  /*0330*/  FFMA.FTZ R6, R3, R6, R6 ;  /* 0x0000000603067223 */ /* 0x000fe40000010006 */
[C---:B------:R-:W-:Y:S01]  /*0340*/  FSETP.NEU.FTZ.AND P2, PT, |R5|.reuse, |R0|, PT ;  /* 0x400000000500720b */ /* 0x040fe20003f5d200 */
[----:B------:R-:W-:Y:S01]  /*0350*/  FADD.FTZ R5, |R5|, |R0| ;  /* 0x4000000005057221 */ /* 0x000fe20000010200 */
        /* <DEDUP_REMOVED lines=12> */
.L_x_13851:
[----:B------:R-:W-:Y:S05]  /*0420*/  BSYNC.RECONVERGENT B1 ;  /* 0x0000000000017941 */ /* 0x000fea0003800200 */
.L_x_13850:
[----:B------:R-:W1:Y:S02]  /*0430*/  LDCU UR4, c[0x0][0x380] ;  /* 0x00007000ff0477ac */ /* 0x000e640008000800 */
[----:B-1----:R-:W-:-:S13]  /*0440*/  ISETP.GE.AND P0, PT, R7, UR4, PT ;  /* 0x0000000407007c0c */ /* 0x002fda000bf06270 */
[----:B------:R-:W-:Y:S05]  /*0450*/  @P0 EXIT ;  /* 0x000000000000094d */ /* 0x000fea0003800000 */
[----:B0-----:R-:W0:Y:S02]  /*0460*/  LDC.64 R2, c[0x0][0x588] ;  /* 0x00016200ff027b82 */ /* 0x001e240000000a00 */
[----:B0-----:R-:W2:Y:S01]  /*0470*/  LDG.E R5, desc[UR6][R2.64] ;  /* 0x0000000602057981 */ /* 0x001ea2000c1e1900 */
[----:B------:R-:W-:Y:S01]  /*0480*/  BSSY.RECONVERGENT B1, `(.L_x_13853) ;  /* 0x0000011000017945 */ /* 0x000fe20003800200 */
        /* <DEDUP_REMOVED lines=16> */
.L_x_13854:
[----:B------:R-:W-:Y:S05]  /*0590*/  BSYNC.RECONVERGENT B1 ;  /* 0x0000000000017941 */ /* 0x000fea0003800200 */
.L_x_13853:
[----:B------:R-:W-:Y:S02]  /*05a0*/  HFMA2 R3, -RZ, RZ, 0.89990234375, 10328 ;  /* 0x3b33710bff037431 */ /* 0x000fe400000001ff */
[----:B------:R-:W-:Y:S01]  /*05b0*/  FMUL.FTZ R0, R4, R4 ;  /* 0x0000000404007220 */ /* 0x000fe20000410000 */
[----:B------:R-:W0:Y:S01]  /*05c0*/  LDC R6, c[0x0][0x594] ;  /* 0x00016500ff067b82 */ /* 0x000e220000000800 */
        /* <DEDUP_REMOVED lines=9> */
[C---:B------:R-:W-:Y:S01]  /*0660*/  FFMA.FTZ R3, R0.reuse, R3, 0.19993925094604492188 ;  /* 0x3e4cbce000037423 */ /* 0x040fe20000010003 */
[C---:B0-----:R-:W-:Y:S01]  /*0670*/  FSETP.NEU.FTZ.AND P2, PT, |R5|.reuse, |R6|, PT ;  /* 0x400000060500720b */ /* 0x041fe20003f5d200 */
[----:B------:R-:W-:Y:S02]  /*0680*/  FADD.FTZ R5, |R5|, |R6| ;  /* 0x4000000605057221 */ /* 0x000fe40000010200 */
        /* <DEDUP_REMOVED lines=16> */
.L_x_13849:
        /* <DEDUP_REMOVED lines=300> */
[----:B------:R-:W-:Y:S02]  /*1a50*/  IMAD R2, R10, UR5, R2 ;  /* 0x000000050a027c24 */ /* 0x000fe4000f8e0202 */
[----:B------:R-:W-:-:S04]  /*1a60*/  @P0 IMAD.MOV R14, RZ, RZ, -R16 ;  /* 0x000000ffff0e0224 */ /* 0x000fc800078e0a10 */
[----:B0-----:R-:W-:-:S04]  /*1a70*/  @P0 IMAD R14, R14, R3, R15 ;  /* 0x000000030e0e0224 */ /* 0x001fc800078e020f */
[C---:B---3--:R-:W-:Y:S02]  /*1a80*/  @P0 IMAD R9, R14.reuse, R12, R9 ;  /* 0x0000000c0e090224 */ /* 0x048fe400078e0209 */
[----:B------:R-:W-:-:S07]  /*1a90*/  @P0 IMAD R2, R14, R13, R2 ;  /* 0x0000000d0e020224 */ /* 0x000fce00078e0202 */
.L_x_13857:
[----:B------:R-:W0:Y:S02]  /*1aa0*/  LDCU.128 UR8, c[0x0][0x580] ;  /* 0x0000b000ff0877ac */ /* 0x000e240008000c00 */
[----:B0-----:R-:W-:-:S04]  /*1ab0*/  IADD3 R2, P0, PT, R2, UR10, RZ ;  /* 0x0000000a02027c10 */ /* 0x001fc8000ff1e0ff */
[----:B------:R-:W-:-:S05]  /*1ac0*/  IADD3.X R3, PT, PT, RZ, UR11, RZ, P0, !PT ;  /* 0x0000000bff037c10 */ /* 0x000fca00087fe4ff */
[----:B------:R-:W2:Y:S01]  /*1ad0*/  LDG.E R13, desc[UR6][R2.64] ;  /* 0x00000006020d7981 */ /* 0x000ea2000c1e1900 */
        /* <DEDUP_REMOVED lines=8> */
[----:B------:R-:W-:Y:S01]  /*1b60*/  FFMA R17, R8, R17, R8 ;  /* 0x0000001108117223 */ /* 0x000fe20000000008 */
[----:B------:R-:W-:-:S03]  /*1b70*/  IADD3 R8, P1, PT, R9, UR8, RZ ;  /* 0x0000000809087c10 */ /* 0x000fc6000ff3e0ff */
[----:B------:R-:W-:Y:S01]  /*1b80*/  FFMA R10, R0, R17, RZ ;  /* 0x00000011000a7223 */ /* 0x000fe200000000ff */
[----:B------:R-:W-:-:S03]  /*1b90*/  IADD3.X R9, PT, PT, RZ, UR9, RZ, P1, !PT ;  /* 0x00000009ff097c10 */ /* 0x000fc60008ffe4ff */
[----:B------:R-:W-:-:S04]  /*1ba0*/  FFMA R2, -R11, R10, R0 ;  /* 0x0000000a0b027223 */ /* 0x000fc80000000100 */
[----:B------:R-:W-:Y:S01]  /*1bb0*/  FFMA R2, R17, R2, R10 ;  /* 0x0000000211027223 */ /* 0x000fe2000000000a */
[----:B-1----:R-:W-:Y:S06]  /*1bc0*/  @!P0 BRA `(.L_x_13859) ;  /* 0x00000000000c8947 */ /* 0x002fec0003800000 */
[----:B------:R-:W-:-:S07]  /*1bd0*/  MOV R2, 0x1bf0 ;  /* 0x00001bf000027802 */ /* 0x000fce0000000f00 */
[----:B------:R-:W-:Y:S05]  /*1be0*/  CALL.REL.NOINC `($__internal_50_$__cuda_sm3x_div_rn_ftz_f32_slowpath) ;  /* 0x0000001800147944 */ /* 0x000fea0003c00000 */
[----:B------:R-:W-:-:S07]  /*1bf0*/  MOV R2, R0 ;  /* 0x0000000000027202 */ /* 0x000fce0000000f00 */
.L_x_13859:
[----:B------:R-:W-:Y:S05]  /*1c00*/  BSYNC.RECONVERGENT B2 ;  /* 0x0000000000027941 */ /* 0x000fea0003800200 */
.L_x_13858:
        /* <DEDUP_REMOVED lines=31> */
.L_x_13856:
[----:B------:R-:W-:Y:S05]  /*1e00*/  BSYNC.RECONVERGENT B1 ;  /* 0x0000000000017941 */ /* 0x000fea0003800200 */
.L_x_13855:
        /* <DEDUP_REMOVED lines=301> */
.L_x_13860:
[----:B------:R-:W0:Y:S02]  /*30e0*/  LDCU.128 UR8, c[0x0][0x580] ;  /* 0x0000b000ff0877ac */ /* 0x000e240008000c00 */
[----:B0-----:R-:W-:-:S04]  /*30f0*/  IADD3 R6, P0, PT, R2, UR10, RZ ;  /* 0x0000000a02067c10 */ /* 0x001fc8000ff1e0ff */
[----:B------:R-:W-:-:S06]  /*3100*/  IADD3.X R7, PT, PT, RZ, UR11, RZ, P0, !PT ;  /* 0x0000000bff077c10 */ /* 0x000fcc00087fe4ff */
[----:B------:R-:W2:Y:S01]  /*3110*/  LDG.E R7, desc[UR6][R6.64] ;  /* 0x0000000606077981 */ /* 0x000ea2000c1e1900 */
[----:B------:R-:W-:Y:S01]  /*3120*/  BSSY.RECONVERGENT B1, `(.L_x_13861) ;  /* 0x0000013000017945 */ /* 0x000fe20003800200 */
[----:B--2---:R-:W-:Y:S01]  /*3130*/  FADD.FTZ R5, |R7|, -RZ ;  /* 0x800000ff07057221 */ /* 0x004fe20000010200 */
        /* <DEDUP_REMOVED lines=15> */
[----:B------:R-:W-:Y:S05]  /*3230*/  CALL.REL.NOINC `($__internal_50_$__cuda_sm3x_div_rn_ftz_f32_slowpath) ;  /* 0x0000000000807944 */ /* 0x000fea0003c00000 */
[----:B------:R-:W-:-:S07]  /*3240*/  MOV R2, R0 ;  /* 0x0000000000027202 */ /* 0x000fce0000000f00 */
.L_x_13862:
[----:B------:R-:W-:Y:S05]  /*3250*/  BSYNC.RECONVERGENT B1 ;  /* 0x0000000000017941 */ /* 0x000fea0003800200 */
.L_x_13861:
[----:B------:R-:W-:Y:S02]  /*3260*/  HFMA2 R3, -RZ, RZ, 0.89990234375, 10328 ;  /* 0x3b33710bff037431 */ /* 0x000fe400000001ff */
[----:B------:R-:W-:Y:S01]  /*3270*/  FMUL.FTZ R0, R2, R2 ;  /* 0x0000000202007220 */ /* 0x000fe20000410000 */
[----:B------:R-:W0:Y:S01]  /*3280*/  LDC R6, c[0x0][0x594] ;  /* 0x00016500ff067b82 */ /* 0x000e220000000800 */
[----:B------:R-:W-:Y:S02]  /*3290*/  MOV R11, 0x3f6ee581 ;  /* 0x3f6ee581000b7802 */ /* 0x000fe40000000f00 */
[C---:B------:R-:W-:Y:S01]  /*32a0*/  FFMA.FTZ R3, R0.reuse, R3, -0.015681877732276916504 ;  /* 0xbc80774800037423 */ /* 0x040fe20000010003 */
[----:B------:R-:W-:Y:S02]  /*32b0*/  ISETP.GE.AND P0, PT, R7, RZ, PT ;  /* 0x000000ff0700720c */ /* 0x000fe40003f06270 */
[----:B------:R-:W-:Y:S01]  /*32c0*/  FSETP.NEU.FTZ.AND P1, PT, R9, RZ, PT ;  /* 0x000000ff0900720b */ /* 0x000fe20003f3d000 */
[----:B------:R-:W-:Y:S01]  /*32d0*/  FFMA.FTZ R3, R0, R3, 0.042200751602649688721 ;  /* 0x3d2cdab200037423 */ /* 0x000fe20000010003 */
[----:B------:R-:W-:-:S03]  /*32e0*/  FSEL R9, R11, 1.8663789033889770508, P5 ;  /* 0x3feee5810b097808 */ /* 0x000fc60002800000 */
[----:B------:R-:W-:-:S04]  /*32f0*/  FFMA.FTZ R3, R0, R3, -0.074792981147766113281 ;  /* 0xbd992d1000037423 */ /* 0x000fc80000010003 */
[----:B------:R-:W-:-:S04]  /*3300*/  FFMA.FTZ R3, R0, R3, 0.10640415549278259277 ;  /* 0x3dd9ea6c00037423 */ /* 0x000fc80000010003 */
[----:B------:R-:W-:-:S04]  /*3310*/  FFMA.FTZ R3, R0, R3, -0.14207722246646881104 ;  /* 0xbe117cb100037423 */ /* 0x000fc80000010003 */
[C---:B------:R-:W-:Y:S01]  /*3320*/  FFMA.FTZ R3, R0.reuse, R3, 0.19993925094604492188 ;  /* 0x3e4cbce000037423 */ /* 0x040fe20000010003 */
[C---:B0-----:R-:W-:Y:S01]  /*3330*/  FSETP.NEU.FTZ.AND P2, PT, |R7|.reuse, |R6|, PT ;  /* 0x400000060700720b */ /* 0x041fe20003f5d200 */
[----:B------:R-:W-:Y:S02]  /*3340*/  FADD.FTZ R7, |R7|, |R6| ;  /* 0x4000000607077221 */ /* 0x000fe40000010200 */
        /* <DEDUP_REMOVED lines=15> */
        .weak           $__internal_50_$__cuda_sm3x_div_rn_ftz_f32_slowpath
        .type           $__internal_50_$__cuda_sm3x_div_rn_ftz_f32_slowpath,@function
        .size           $__internal_50_$__cuda_sm3x_div_rn_ftz_f32_slowpath,(.L_x_16797 - $__internal_50_$__cuda_sm3x_div_rn_ftz_f32_slowpath)
$__internal_50_$__cuda_sm3x_div_rn_ftz_f32_slowpath:
        /* <DEDUP_REMOVED lines=32> */
.L_x_13865:
[----:B------:R-:W-:Y:S05]  /*3640*/  BSYNC.RELIABLE B3 ;  /* 0x0000000000037941 */ /* 0x000fea0003800100 */
.L_x_13864:
        /* <DEDUP_REMOVED lines=27> */
.L_x_13871:
[----:B------:R-:W-:-:S07]  /*3800*/  LEA R0, R3, R17, 0x17 ;  /* 0x0000001103007211 */ /* 0x000fce00078eb8ff */
.L_x_13872:
[----:B------:R-:W-:Y:S05]  /*3810*/  BSYNC.RECONVERGENT B3 ;  /* 0x0000000000037941 */ /* 0x000fea0003800200 */
.L_x_13870:
[----:B------:R-:W-:Y:S05]  /*3820*/  BRA `(.L_x_13873) ;  /* 0x0000000000207947 */ /* 0x000fea0003800000 */
.L_x_13869:
[----:B------:R-:W-:-:S04]  /*3830*/  LOP3.LUT R0, R11, 0x80000000, R0, 0x48, !PT ;  /* 0x800000000b007812 */ /* 0x000fc800078e4800 */
[----:B------:R-:W-:Y:S01]  /*3840*/  LOP3.LUT R0, R0, 0x7f800000, RZ, 0xfc, !PT ;  /* 0x7f80000000007812 */ /* 0x000fe200078efcff */
[----:B------:R-:W-:Y:S06]  /*3850*/  BRA `(.L_x_13873) ;  /* 0x0000000000147947 */ /* 0x000fec0003800000 */
.L_x_13868:
[----:B------:R-:W-:Y:S01]  /*3860*/  LOP3.LUT R0, R11, 0x80000000, R0, 0x48, !PT ;  /* 0x800000000b007812 */ /* 0x000fe200078e4800 */
[----:B------:R-:W-:Y:S06]  /*3870*/  BRA `(.L_x_13873) ;  /* 0x00000000000c7947 */ /* 0x000fec0003800000 */
.L_x_13867:
[----:B------:R-:W0:Y:S01]  /*3880*/  MUFU.RSQ R0, -QNAN ;  /* 0xffc0000000007908 */ /* 0x000e220000001400 */
[----:B------:R-:W-:Y:S05]  /*3890*/  BRA `(.L_x_13873) ;  /* 0x0000000000047947 */ /* 0x000fea0003800000 */
.L_x_13866:
[----:B------:R-:W-:-:S07]  /*38a0*/  FADD.FTZ R0, R0, R11 ;  /* 0x0000000b00007221 */ /* 0x000fce0000010000 */
.L_x_13873:
[----:B------:R-:W-:Y:S05]  /*38b0*/  BSYNC.RECONVERGENT B0 ;  /* 0x0000000000007941 */ /* 0x000fea0003800200 */
.L_x_13863:
[----:B------:R-:W-:-:S04]  /*38c0*/  MOV R3, 0x0 ;  /* 0x0000000000037802 */ /* 0x000fc80000000f00 */
[----:B0-----:R-:W-:Y:S05]  /*38d0*/  RET.REL.NODEC R2 `(_ZN2at6native18elementwise_kernelILi128ELi2EZNS0_22gpu_kernel_impl_nocastINS0_13AUnaryFunctorIfffZZZNS0_17atan2_kernel_cudaERNS_18TensorIteratorBaseEENKUlvE_clEvENKUlvE0_clEvEUlffE_EEEEvS5_RKT_EUliE_EEviT1_) ;  /* 0xffffffc402c87950 */ /* 0x001fea0003c3ffff */
.L_x_13874:
        /* <DEDUP_REMOVED lines=10> */
.L_x_16797:


//--------------------- .text._ZN2at6native27unrolled_elementwise_kernelINS0_13AUnaryFunctorIfffZZZNS0_17atan2_kernel_cudaERNS_18TensorIteratorBaseEENKUlvE_clEvENKUlvE0_clEvEUlffE_EESt5arrayIPcLm2EELi4E23TrivialOffsetCalculatorILi1EjESD_NS0_6memory15LoadWithoutCastENSE_16StoreWithoutCastEEEviT_T0_T2_T3_T4_T5_ --------------------------
	.section	.text._ZN2at6native27unrolled_elementwise_kernelINS0_13AUnaryFunctorIfffZZZNS0_17atan2_kernel_cudaERNS_18TensorIteratorBaseEENKUlvE_clEvENKUlvE0_clEvEUlffE_EESt5arrayIPcLm2EELi4E23TrivialOffsetCalculatorILi1EjESD_NS0_6memory15LoadWithoutCastENSE_16StoreWithoutCastEEEviT_T0_T2_T3_T4_T5_,"ax",@progbits
	.align	128
        .global         _ZN2at6native27unrolled_elementwise_kernelINS0_13AUnaryFunctorIfffZZZNS0_17atan2_kernel_cudaERNS_18TensorIteratorBaseEENKUlvE_clEvENKUlvE0_clEvEUlffE_EESt5arrayIPcLm2EELi4E23TrivialOffsetCalculatorILi1EjESD_NS0_6memory15LoadWithoutCastENSE_16StoreWithoutCastEEEviT_T0_T2_T3_T4_T5_
        .type           _ZN2at6native27unrolled_elementwise_kernelINS0_13AUnaryFunctorIfffZZZNS0_17atan2_kernel_cudaERNS_18TensorIteratorBaseEENKUlvE_clEvENKUlvE0_clEvEUlffE_EESt5arrayIPcLm2EELi4E23TrivialOffsetCalculatorILi1EjESD_NS0_6memory15LoadWithoutCastENSE_16StoreWithoutCastEEEviT_T0_T2_T3_T4_T5_,@function
        .size           _ZN2at6native27unrolled_elementwise_kernelINS0_13AUnaryFunctorIfffZZZNS0_17atan2_kernel_cudaERNS_18TensorIteratorBaseEENKUlvE_clEvENKUlvE0_clEvEUlffE_EESt5arrayIPcLm2EELi4E23TrivialOffsetCalculatorILi1EjESD_NS0_6memory15LoadWithoutCastENSE_16StoreWithoutCastEEEviT_T0_T2_T3_T4_T5_,(.L_x_16798 - _ZN2at6native27unrolled_elementwise_kernelINS0_13AUnaryFunctorIfffZZZNS0_17atan2_kernel_cudaERNS_18TensorIteratorBaseEENKUlvE_clEvENKUlvE0_clEvEUlffE_EESt5arrayIPcLm2EELi4E23TrivialOffsetCalculatorILi1EjESD_NS0_6memory15LoadWithoutCastENSE_16StoreWithoutCastEEEviT_T0_T2_T3_T4_T5_)
        .other          _ZN2at6native27unrolled_elementwise_kernelINS0_13AUnaryFunctorIfffZZZNS0_17atan2_kernel_cudaERNS_18TensorIteratorBaseEENKUlvE_clEvENKUlvE0_clEvEUlffE_EESt5arrayIPcLm2EELi4E23TrivialOffsetCalculatorILi1EjESD_NS0_6memory15LoadWithoutCastENSE_16StoreWithoutCastEEEviT_T0_T2_T3_T4_T5_,@"STO_CUDA_ENTRY STV_DEFAULT"
_ZN2at6native27unrolled_elementwise_kernelINS0_13AUnaryFunctorIfffZZZNS0_17atan2_kernel_cudaERNS_18TensorIteratorBaseEENKUlvE_clEvENKUlvE0_clEvEUlffE_EESt5arrayIPcLm2EELi4E23TrivialOffsetCalculatorILi1EjESD_NS0_6memory15LoadWithoutCastENSE_16StoreWithoutCastEEEviT_T0_T2_T3_T4_T5_:
.text._ZN2at6native27unrolled_elementwise_kernelINS0_13AUnaryFunctorIfffZZZNS0_17atan2_kernel_cudaERNS_18TensorIteratorBaseEENKUlvE_clEvENKUlvE0_clEvEUlffE_EESt5arrayIPcLm2EELi4E23TrivialOffsetCalculatorILi1EjESD_NS0_6memory15LoadWithoutCastENSE_16StoreWithoutCastEEEviT_T0_T2_T3_T4_T5_:
[----:B------:R-:W-:Y:S01]  /*0000*/  LDC R1, c[0x0][0x37c] ;  /* 0x0000df00ff017b82 */ /* 0x000fe20000000800 */
[----:B------:R-:W0:Y:S07]  /*0010*/  S2R R4, SR_CTAID.X ;  /* 0x0000000000047919 */ /* 0x000e2e0000002500 */
[----:B------:R-:W0:Y:S01]  /*0020*/  LDC R5, c[0x0][0x380] ;  /* 0x0000e000ff057b82 */ /* 0x000e220000000800 */
[----:B------:R-:W1:Y:S01]  /*0030*/  LDCU.64 UR4, c[0x0][0x358] ;  /* 0x00006b00ff0477ac */ /* 0x000e620008000a00 */
[----:B------:R-:W2:Y:S01]  /*0040*/  S2R R0, SR_TID.X ;  /* 0x0000000000007919 */ /* 0x000ea20000002100 */
        /* <DEDUP_REMOVED lines=12> */
[----:B0-----:R-:W-:-:S04]  /*0110*/  @!P0 IMAD.WIDE.U32 R2, R7, 0x4, R2 ;  /* 0x0000000407028825 */ /* 0x001fc800078e0002 */
[----:B------:R-:W-:-:S08]  /*0120*/  IMAD.MOV.U32 R7, RZ, RZ, RZ ;  /* 0x000000ffff077224 */ /* 0x000fd000078e00ff */
[----:B------:R-:W-:Y:S01]  /*0130*/  @!P3 LEA R21, R4, R0, 0x9 ;  /* 0x000000000415b211 */ /* 0x000fe200078e48ff */
[----:B------:R-:W-:Y:S01]  /*0140*/  @!P3 VIADD R0, R0, 0x80 ;  /* 0x000000800000b836 */ /* 0x000fe20000000000 */
[----:B------:R-:W0:Y:S04]  /*0150*/  @!P3 LDC.64 R10, c[0x0][0x398] ;  /* 0x0000e600ff0abb82 */ /* 0x000e280000000a00 */
[----:B------:R-:W-:Y:S01]  /*0160*/  ISETP.GE.AND P2, PT, R0, R5, PT ;  /* 0x000000050000720c */ /* 0x000fe20003f46270 */
[----:B--2---:R-:W-:-:S12]  /*0170*/  @!P1 IMAD.WIDE.U32 R16, R13, 0x4, R16 ;  /* 0x000000040d109825 */ /* 0x004fd800078e0010 */
[----:B------:R-:W2:Y:S01]  /*0180*/  @!P2 LDC.64 R8, c[0x0][0x398] ;  /* 0x0000e600ff08ab82 */ /* 0x000ea20000000a00 */
[----:B------:R-:W-:Y:S02]  /*0190*/  @!P2 IMAD R19, R4, 0x200, R0 ;  /* 0x000002000413a824 */ /* 0x000fe400078e0200 */
[----:B0-----:R-:W-:-:S04]  /*01a0*/  @!P3 IMAD.WIDE.U32 R20, R21, 0x4, R10 ;  /* 0x000000041514b825 */ /* 0x001fc800078e000a */
[----:B------:R-:W-:-:S06]  /*01b0*/  HFMA2 R10, -RZ, RZ, 0, 0 ;  /* 0x00000000ff0a7431 */ /* 0x000fcc00000001ff */
[----:B-1----:R0:W5:Y:S01]  /*01c0*/  @!P0 LDG.E R10, desc[UR4][R2.64] ;  /* 0x00000004020a8981 */ /* 0x002162000c1e1900 */
[----:B--2---:R-:W-:Y:S01]  /*01d0*/  @!P2 IMAD.WIDE.U32 R18, R19, 0x4, R8 ;  /* 0x000000041312a825 */ /* 0x004fe200078e0008 */
[----:B------:R-:W-:-:S04]  /*01e0*/  CS2R R8, SRZ ;  /* 0x0000000000087805 */ /* 0x000fc8000001ff00 */
[----:B------:R0:W5:Y:S04]  /*01f0*/  @!P2 LDG.E R7, desc[UR4][R18.64] ;  /* 0x000000041207a981 */ /* 0x000168000c1e1900 */
[----:B------:R0:W5:Y:S04]  /*0200*/  @!P1 LDG.E R9, desc[UR4][R16.64] ;  /* 0x0000000410099981 */ /* 0x000168000c1e1900 */
[----:B------:R0:W5:Y:S01]  /*0210*/  @!P3 LDG.E R8, desc[UR4][R20.64] ;  /* 0x000000041408b981 */ /* 0x000162000c1e1900 */
[----:B------:R-:W-:Y:S02]  /*0220*/  ISETP.GE.AND P0, PT, R6, R5, PT ;  /* 0x000000050600720c */ /* 0x000fe40003f06270 */
[----:B---3--:R-:W-:Y:S01]  /*0230*/  MOV R15, UR6 ;  /* 0x00000006000f7c02 */ /* 0x008fe20008000f00 */
[----:B------:R-:W-:Y:S04]  /*0240*/  BSSY.RECONVERGENT B1, `(.L_x_13875) ;  /* 0x0000032000017945 */ /* 0x000fe80003800200 */
[----:B------:R-:W-:-:S06]  /*0250*/  FADD.FTZ R12, |R15|, -RZ ;  /* 0x800000ff0f0c7221 */ /* 0x000fcc0000010200 */
[----:B0-----:R-:W-:Y:S05]  /*0260*/  @P0 BRA `(.L_x_13876) ;  /* 0x0000000000bc0947 */ /* 0x001fea0003800000 */
[----:B-----5:R-:W-:Y:S01]  /*0270*/  FADD.FTZ R3, |R10|, -RZ ;  /* 0x800000ff0a037221 */ /* 0x020fe20000010200 */
        /* <DEDUP_REMOVED lines=14> */
[----:B------:R-:W-:Y:S05]  /*0360*/  CALL.REL.NOINC `($__internal_51_$__cuda_sm3x_div_rn_ftz_f32_slowpath) ;  /* 0x0000000c00647944 */ /* 0x000fea0003c00000 */
[----:B------:R-:W-:-:S07]  /*0370*/  MOV R2, R0 ;  /* 0x0000000000027202 */ /* 0x000fce0000000f00 */
.L_x_13878:
[----:B------:R-:W-:Y:S05]  /*0380*/  BSYNC.RECONVERGENT B2 ;  /* 0x0000000000027941 */ /* 0x000fea0003800200 */
.L_x_13877:
[----:B------:R-:W-:Y:S02]  /*0390*/  IMAD.MOV.U32 R3, RZ, RZ, 0x3b33710b ;  /* 0x3b33710bff037424 */ /* 0x000fe400078e00ff */
[----:B------:R-:W-:Y:S01]  /*03a0*/  FMUL.FTZ R0, R2, R2 ;  /* 0x0000000202007220 */ /* 0x000fe20000410000 */
[----:B------:R-:W0:Y:S01]  /*03b0*/  LDCU UR6, c[0x0][0x388] ;  /* 0x00007100ff0677ac */ /* 0x000e220008000800 */
[----:B------:R-:W-:Y:S01]  /*03c0*/  HFMA2 R13, -RZ, RZ, 1.857421875, -1409 ;  /* 0x3f6ee581ff0d7431 */ /* 0x000fe200000001ff */
[----:B------:R-:W-:Y:S01]  /*03d0*/  ISETP.GE.AND P0, PT, R10, RZ, PT ;  /* 0x000000ff0a00720c */ /* 0x000fe20003f06270 */
[C---:B------:R-:W-:Y:S01]  /*03e0*/  FFMA.FTZ R3, R0.reuse, R3, -0.015681877732276916504 ;  /* 0xbc80774800037423 */ /* 0x040fe20000010003 */
[----:B------:R-:W-:Y:S02]  /*03f0*/  FSETP.NEU.FTZ.AND P1, PT, R11, RZ, PT ;  /* 0x000000ff0b00720b */ /* 0x000fe40003f3d000 */
[----:B------:R-:W-:Y:S01]  /*0400*/  FSEL R11, R13, 1.8663789033889770508, P5 ;  /* 0x3feee5810d0b7808 */ /* 0x000fe20002800000 */
[----:B------:R-:W-:-:S04]  /*0410*/  FFMA.FTZ R3, R0, R3, 0.042200751602649688721 ;  /* 0x3d2cdab200037423 */ /* 0x000fc80000010003 */
[----:B------:R-:W-:-:S04]  /*0420*/  FFMA.FTZ R3, R0, R3, -0.074792981147766113281 ;  /* 0xbd992d1000037423 */ /* 0x000fc80000010003 */
[----:B------:R-:W-:Y:S01]  /*0430*/  FFMA.FTZ R3, R0, R3, 0.10640415549278259277 ;  /* 0x3dd9ea6c00037423 */ /* 0x000fe20000010003 */
[----:B0-----:R-:W-:-:S03]  /*0440*/  IMAD.U32 R15, RZ, RZ, UR6 ;  /* 0x00000006ff0f7e24 */ /* 0x001fc6000f8e00ff */
[----:B------:R-:W-:-:S04]  /*0450*/  FFMA.FTZ R3, R0, R3, -0.14207722246646881104 ;  /* 0xbe117cb100037423 */ /* 0x000fc80000010003 */
[----:B------:R-:W-:Y:S01]  /*0460*/  FFMA.FTZ R3, R0, R3, 0.19993925094604492188 ;  /* 0x3e4cbce000037423 */ /* 0x000fe20000010003 */
[C---:B------:R-:W-:Y:S01]  /*0470*/  FSETP.NEU.FTZ.AND P2, PT, |R10|.reuse, |R15|, PT ;  /* 0x4000000f0a00720b */ /* 0x040fe20003f5d200 */
[----:B------:R-:W-:Y:S02]  /*0480*/  FADD.FTZ R10, |R10|, |R15| ;  /* 0x4000000f0a0a7221 */ /* 0x000fe40000010200 */
        /* <DEDUP_REMOVED lines=13> */
.L_x_13876:
[----:B------:R-:W-:Y:S05]  /*0560*/  BSYNC.RECONVERGENT B1 ;  /* 0x0000000000017941 */ /* 0x000fea0003800200 */
.L_x_13875:
[----:B-----5:R-:W-:Y:S01]  /*0570*/  VIADD R10, R6, 0x80 ;  /* 0x00000080060a7836 */ /* 0x020fe20000000000 */
[----:B------:R-:W-:Y:S04]  /*0580*/  BSSY.RECONVERGENT B1, `(.L_x_13879) ;  /* 0x0000031000017945 */ /* 0x000fe80003800200 */
[----:B------:R-:W-:-:S13]  /*0590*/  ISETP.GE.AND P0, PT, R10, R5, PT ;  /* 0x000000050a00720c */ /* 0x000fda0003f06270 */
[----:B------:R-:W-:Y:S05]  /*05a0*/  @P0 BRA `(.L_x_13880) ;  /* 0x0000000000b80947 */ /* 0x000fea0003800000 */
[----:B------:R-:W-:Y:S01]  /*05b0*/  FADD.FTZ R3, |R9|, -RZ ;  /* 0x800000ff09037221 */ /* 0x000fe20000010200 */
        /* <DEDUP_REMOVED lines=13> */
[----:B------:R-:W-:Y:S05]  /*0690*/  CALL.REL.NOINC `($__internal_51_$__cuda_sm3x_div_rn_ftz_f32_slowpath) ;  /* 0x0000000800987944 */ /* 0x000fea0003c00000 */
[----:B------:R-:W-:-:S07]  /*06a0*/  MOV R2, R0 ;  /* 0x0000000000027202 */ /* 0x000fce0000000f00 */
.L_x_13882:
[----:B------:R-:W-:Y:S05]  /*06b0*/  BSYNC.RECONVERGENT B2 ;  /* 0x0000000000027941 */ /* 0x000fea0003800200 */
.L_x_13881:
        /* <DEDUP_REMOVED lines=13> */
[C---:B------:R-:W-:Y:S01]  /*0790*/  FFMA.FTZ R3, R0.reuse, R3, 0.19993925094604492188 ;  /* 0x3e4cbce000037423 */ /* 0x040fe20000010003 */
        /* <DEDUP_REMOVED lines=15> */
.L_x_13880:
[----:B------:R-:W-:Y:S05]  /*0890*/  BSYNC.RECONVERGENT B1 ;  /* 0x0000000000017941 */ /* 0x000fea0003800200 */
.L_x_13879:
[----:B------:R-:W-:Y:S01]  /*08a0*/  VIADD R0, R6, 0x100 ;  /* 0x0000010006007836 */ /* 0x000fe20000000000 */
        /* <DEDUP_REMOVED lines=19> */
.L_x_13886:
[----:B------:R-:W-:Y:S05]  /*09e0*/  BSYNC.RECONVERGENT B2 ;  /* 0x0000000000027941 */ /* 0x000fea0003800200 */
.L_x_13885:
        /* <DEDUP_REMOVED lines=29> */
.L_x_13884:
[----:B------:R-:W-:Y:S05]  /*0bc0*/  BSYNC.RECONVERGENT B1 ;  /* 0x0000000000017941 */ /* 0x000fea0003800200 */
.L_x_13883:
        /* <DEDUP_REMOVED lines=20> */
.L_x_13890:
[----:B------:R-:W-:Y:S05]  /*0d10*/  BSYNC.RECONVERGENT B2 ;  /* 0x0000000000027941 */ /* 0x000fea0003800200 */
.L_x_13889:
[----:B------:R-:W-:Y:S02]  /*0d20*/  IMAD.MOV.U32 R3, RZ, RZ, 0x3b33710b ;  /* 0x3b33710bff037424 */ /* 0x000fe400078e00ff */
[----:B------:R-:W-:Y:S01]  /*0d30*/  FMUL.FTZ R0, R2, R2 ;  /* 0x0000000202007220 */ /* 0x000fe20000410000 */
[----:B------:R-:W0:Y:S01]  /*0d40*/  LDC R12, c[0x0][0x388] ;  /* 0x0000e200ff0c7b82 */ /* 0x000e220000000800 */
[----:B------:R-:W-:Y:S01]  /*0d50*/  HFMA2 R15, -RZ, RZ, 1.857421875, -1409 ;  /* 0x3f6ee581ff0f7431 */ /* 0x000fe200000001ff */
        /* <DEDUP_REMOVED lines=23> */
[----:B------:R-:W-:-:S07]  /*0ed0*/  FSEL R7, R7, R0, P0 ;  /* 0x0000000007077208 */ /* 0x000fce0000000000 */
.L_x_13888:
[----:B------:R-:W-:Y:S05]  /*0ee0*/  BSYNC.RECONVERGENT B1 ;  /* 0x0000000000017941 */ /* 0x000fea0003800200 */
.L_x_13887:
        /* <DEDUP_REMOVED lines=13> */
[----:B------:R-:W-:Y:S01]  /*0fc0*/  LEA R11, R4, R6, 0x9 ;  /* 0x00000006040b7211 */ /* 0x000fe200078e48ff */
[----:B------:R-:W-:-:S04]  /*0fd0*/  VIADD R6, R6, 0x80 ;  /* 0x0000008006067836 */ /* 0x000fc80000000000 */
[----:B0-----:R-:W-:-:S05]  /*0fe0*/  IMAD.WIDE.U32 R2, R11, 0x4, R2 ;  /* 0x000000040b027825 */ /* 0x001fca00078e0002 */
[----:B------:R0:W-:Y:S02]  /*0ff0*/  STG.E desc[UR4][R2.64], R9 ;  /* 0x0000000902007986 */ /* 0x0001e4000c101904 */
.L_x_13893:
[----:B------:R-:W-:Y:S05]  /*1000*/  BSYNC.RELIABLE B1 ;  /* 0x0000000000017941 */ /* 0x000fea0003800100 */
.L_x_13892:
[----:B------:R-:W-:-:S13]  /*1010*/  ISETP.GE.AND P0, PT, R6, R5, PT ;  /* 0x000000050600720c */ /* 0x000fda0003f06270 */
[----:B0-----:R-:W0:Y:S01]  /*1020*/  @!P0 LDC.64 R2, c[0x0][0x390] ;  /* 0x0000e400ff028b82 */ /* 0x001e220000000a00 */
[----:B------:R-:W-:Y:S01]  /*1030*/  @!P0 LEA R9, R4, R6, 0x9 ;  /* 0x0000000604098211 */ /* 0x000fe200078e48ff */
[----:B------:R-:W-:-:S04]  /*1040*/  @!P0 VIADD R6, R6, 0x80 ;  /* 0x0000008006068836 */ /* 0x000fc80000000000 */
[----:B0-----:R-:W-:-:S05]  /*1050*/  @!P0 IMAD.WIDE.U32 R2, R9, 0x4, R2 ;  /* 0x0000000409028825 */ /* 0x001fca00078e0002 */
[----:B------:R1:W-:Y:S02]  /*1060*/  @!P0 STG.E desc[UR4][R2.64], R8 ;  /* 0x0000000802008986 */ /* 0x0003e4000c101904 */
.L_x_13894:
[----:B------:R-:W-:Y:S05]  /*1070*/  BSYNC.RECONVERGENT B0 ;  /* 0x0000000000007941 */ /* 0x000fea0003800200 */
.L_x_13891:
[----:B------:R-:W-:Y:S05]  /*1080*/  WARPSYNC.ALL ;  /* 0x0000000000007948 */ /* 0x000fea0003800000 */
[----:B------:R-:W-:-:S13]  /*1090*/  ISETP.GE.AND P0, PT, R6, R5, PT ;  /* 0x000000050600720c */ /* 0x000fda0003f06270 */
[----:B------:R-:W-:Y:S05]  /*10a0*/  @P0 EXIT ;  /* 0x000000000000094d */ /* 0x000fea0003800000 */
[----:B01----:R-:W0:Y:S01]  /*10b0*/  LDC.64 R2, c[0x0][0x390] ;  /* 0x0000e400ff027b82 */ /* 0x003e220000000a00 */
[----:B------:R-:W-:-:S05]  /*10c0*/  LEA R5, R4, R6, 0x9 ;  /* 0x0000000604057211 */ /* 0x000fca00078e48ff */
[----:B0-----:R-:W-:-:S05]  /*10d0*/  IMAD.WIDE.U32 R2, R5, 0x4, R2 ;  /* 0x0000000405027825 */ /* 0x001fca00078e0002 */
[----:B------:R-:W-:Y:S01]  /*10e0*/  STG.E desc[UR4][R2.64], R7 ;  /* 0x0000000702007986 */ /* 0x000fe2000c101904 */
[----:B------:R-:W-:Y:S05]  /*10f0*/  EXIT ;  /* 0x000000000000794d */ /* 0x000fea0003800000 */
        .weak           $__internal_51_$__cuda_sm3x_div_rn_ftz_f32_slowpath
        .type           $__internal_51_$__cuda_sm3x_div_rn_ftz_f32_slowpath,@function
        .size           $__internal_51_$__cuda_sm3x_div_rn_ftz_f32_slowpath,(.L_x_16798 - $__internal_51_$__cuda_sm3x_div_rn_ftz_f32_slowpath)
$__internal_51_$__cuda_sm3x_div_rn_ftz_f32_slowpath:
        /* <DEDUP_REMOVED lines=32> */
.L_x_13897:
[----:B------:R-:W-:Y:S05]  /*1300*/  BSYNC.RELIABLE B3 ;  /* 0x0000000000037941 */ /* 0x000fea0003800100 */
.L_x_13896:
        /* <DEDUP_REMOVED lines=27> */
.L_x_13903:
[----:B------:R-:W-:-:S07]  /*14c0*/  LEA R0, R3, R19, 0x17 ;  /* 0x0000001303007211 */ /* 0x000fce00078eb8ff */
.L_x_13904:
[----:B------:R-:W-:Y:S05]  /*14d0*/  BSYNC.RECONVERGENT B3 ;  /* 0x0000000000037941 */ /* 0x000fea0003800200 */
.L_x_13902:
[----:B------:R-:W-:Y:S05]  /*14e0*/  BRA `(.L_x_13905) ;  /* 0x0000000000207947 */ /* 0x000fea0003800000 */
.L_x_13901:
[----:B------:R-:W-:-:S04]  /*14f0*/  LOP3.LUT R0, R13, 0x80000000, R0, 0x48, !PT ;  /* 0x800000000d007812 */ /* 0x000fc800078e4800 */
[----:B------:R-:W-:Y:S01]  /*1500*/  LOP3.LUT R0, R0, 0x7f800000, RZ, 0xfc, !PT ;  /* 0x7f80000000007812 */ /* 0x000fe200078efcff */
[----:B------:R-:W-:Y:S06]  /*1510*/  BRA `(.L_x_13905) ;  /* 0x0000000000147947 */ /* 0x000fec0003800000 */
.L_x_13900:
[----:B------:R-:W-:Y:S01]  /*1520*/  LOP3.LUT R0, R13, 0x80000000, R0, 0x48, !PT ;  /* 0x800000000d007812 */ /* 0x000fe200078e4800 */
[----:B------:R-:W-:Y:S06]  /*1530*/  BRA `(.L_x_13905) ;  /* 0x00000000000c7947 */ /* 0x000fec0003800000 */
.L_x_13899:
[----:B------:R-:W0:Y:S01]  /*1540*/  MUFU.RSQ R0, -QNAN ;  /* 0xffc0000000007908 */ /* 0x000e220000001400 */
[----:B------:R-:W-:Y:S05]  /*1550*/  BRA `(.L_x_13905) ;  /* 0x0000000000047947 */ /* 0x000fea0003800000 */
.L_x_13898:
[----:B------:R-:W-:-:S07]  /*1560*/  FADD.FTZ R0, R0, R13 ;  /* 0x0000000d00007221 */ /* 0x000fce0000010000 */
.L_x_13905:
[----:B------:R-:W-:Y:S05]  /*1570*/  BSYNC.RECONVERGENT B0 ;  /* 0x0000000000007941 */ /* 0x000fea0003800200 */
.L_x_13895:
[----:B------:R-:W-:-:S04]  /*1580*/  MOV R3, 0x0 ;  /* 0x0000000000037802 */ /* 0x000fc80000000f00 */
[----:B0-----:R-:W-:Y:S05]  /*1590*/  RET.REL.NODEC R2 `(_ZN2at6native27unrolled_elementwise_kernelINS0_13AUnaryFunctorIfffZZZNS0_17atan2_kernel_cudaERNS_18TensorIteratorBaseEENKUlvE_clEvENKUlvE0_clEvEUlffE_EESt5arrayIPcLm2EELi4E23TrivialOffsetCalculatorILi1EjESD_NS0_6memory15LoadWithoutCastENSE_16StoreWithoutCastEEEviT_T0_T2_T3_T4_T5_) ;  /* 0xffffffe802987950 */ /* 0x001fea0003c3ffff */
.L_x_13906:
        /* <DEDUP_REMOVED lines=14> */
.L_x_16798:


//--------------------- .text._ZN2at6native29vectorized_elementwise_kernelILi2ENS0_13AUnaryFunctorIfffZZZNS0_17atan2_kernel_cudaERNS_18TensorIteratorBaseEENKUlvE_clEvENKUlvE0_clEvEUlffE_EESt5arrayIPcLm2EEEEviT0_T1_ --------------------------
	.section	.text._ZN2at6native29vectorized_elementwise_kernelILi2ENS0_13AUnaryFunctorIfffZZZNS0_17atan2_kernel_cudaERNS_18TensorIteratorBaseEENKUlvE_clEvENKUlvE0_clEvEUlffE_EESt5arrayIPcLm2EEEEviT0_T1_,"ax",@progbits
	.align	128
        .global         _ZN2at6native29vectorized_elementwise_kernelILi2ENS0_13AUnaryFunctorIfffZZZNS0_17atan2_kernel_cudaERNS_18TensorIteratorBaseEENKUlvE_clEvENKUlvE0_clEvEUlffE_EESt5arrayIPcLm2EEEEviT0_T1_
        .type           _ZN2at6native29vectorized_elementwise_kernelILi2ENS0_13AUnaryFunctorIfffZZZNS0_17atan2_kernel_cudaERNS_18TensorIteratorBaseEENKUlvE_clEvENKUlvE0_clEvEUlffE_EESt5arrayIPcLm2EEEEviT0_T1_,@function
        .size           _ZN2at6native29vectorized_elementwise_kernelILi2ENS0_13AUnaryFunctorIfffZZZNS0_17atan2_kernel_cudaERNS_18TensorIteratorBaseEENKUlvE_clEvENKUlvE0_clEvEUlffE_EESt5arrayIPcLm2EEEEviT0_T1_,(.L_x_16799 - _ZN2at6native29vectorized_elementwise_kernelILi2ENS0_13AUnaryFunctorIfffZZZNS0_17atan2_kernel_cudaERNS_18TensorIteratorBaseEENKUlvE_clEvENKUlvE0_clEvEUlffE_EESt5arrayIPcLm2EEEEviT0_T1_)
        .other          _ZN2at6native29vectorized_elementwise_kernelILi2ENS0_13AUnaryFunctorIfffZZZNS0_17atan2_kernel_cudaERNS_18TensorIteratorBaseEENKUlvE_clEvENKUlvE0_clEvEUlffE_EESt5arrayIPcLm2EEEEviT0_T1_,@"STO_CUDA_ENTRY STV_DEFAULT"
_ZN2at6native29vectorized_elementwise_kernelILi2ENS0_13AUnaryFunctorIfffZZZNS0_17atan2_kernel_cudaERNS_18TensorIteratorBaseEENKUlvE_clEvENKUlvE0_clEvEUlffE_EESt5arrayIPcLm2EEEEviT0_T1_:
.text._ZN2at6native29vectorized_elementwise_kernelILi2ENS0_13AUnaryFunctorIfffZZZNS0_17atan2_kernel_cudaERNS_18TensorIteratorBaseEENKUlvE_clEvENKUlvE0_clEvEUlffE_EESt5arrayIPcLm2EEEEviT0_T1_:
        /* <DEDUP_REMOVED lines=9> */
[----:B------:R-:W-:Y:S02]  /*0090*/  HFMA2 R4, -RZ, RZ, 0, 0 ;  /* 0x00000000ff047431 */ /* 0x000fe400000001ff */
[----:B------:R-:W-:Y:S01]  /*00a0*/  IMAD.MOV.U32 R16, RZ, RZ, RZ ;  /* 0x000000ffff107224 */ /* 0x000fe200078e00ff */
[----:B------:R-:W-:Y:S01]  /*00b0*/  MOV R8, RZ ;  /* 0x000000ff00087202 */ /* 0x000fe20000000f00 */
[----:B------:R-:W1:Y:S01]  /*00c0*/  LDCU UR6, c[0x0][0x388] ;  /* 0x00007100ff0677ac */ /* 0x000e620008000800 */
[----:B0-----:R-:W-:Y:S02]  /*00d0*/  ISETP.GE.U32.AND P6, PT, R0, R21, PT ;  /* 0x000000150000720c */ /* 0x001fe40003fc6070 */
[----:B------:R-:W-:-:S11]  /*00e0*/  MOV R22, R0 ;  /* 0x0000000000167202 */ /* 0x000fd60000000f00 */
[----:B------:R-:W-:Y:S01]  /*00f0*/  @!P6 IADD3 R0, PT, PT, R22, 0x80, RZ ;  /* 0x000000801600e810 */ /* 0x000fe20007ffe0ff */
[----:B------:R-:W0:Y:S01]  /*0100*/  @!P6 LDC.64 R6, c[0x0][0x398] ;  /* 0x0000e600ff06eb82 */ /* 0x000e220000000a00 */
[----:B------:R-:W-:Y:S02]  /*0110*/  @!P6 IMAD.IADD R5, R3, 0x1, R22 ;  /* 0x000000010305e824 */ /* 0x000fe400078e0216 */
[----:B------:R-:W-:-:S13]  /*0120*/  ISETP.GE.U32.AND P5, PT, R0, R21, PT ;  /* 0x000000150000720c */ /* 0x000fda0003fa6070 */
[----:B------:R-:W-:Y:S01]  /*0130*/  @!P5 IMAD.IADD R2, R3, 0x1, R0 ;  /* 0x000000010302d824 */ /* 0x000fe200078e0200 */
[----:B------:R-:W-:Y:S01]  /*0140*/  @!P5 IADD3 R0, PT, PT, R0, 0x80, RZ ;  /* 0x000000800000d810 */ /* 0x000fe20007ffe0ff */
[----:B------:R-:W2:Y:S03]  /*0150*/  @!P5 LDC.64 R18, c[0x0][0x398] ;  /* 0x0000e600ff12db82 */ /* 0x000ea60000000a00 */
[----:B------:R-:W-:Y:S01]  /*0160*/  ISETP.GE.U32.AND P4, PT, R0, R21, PT ;  /* 0x000000150000720c */ /* 0x000fe20003f86070 */
[----:B0-----:R-:W-:-:S05]  /*0170*/  @!P6 IMAD.WIDE.U32 R6, R5, 0x4, R6 ;  /* 0x000000040506e825 */ /* 0x001fca00078e0006 */
[----:B------:R0:W5:Y:S07]  /*0180*/  @!P6 LDG.E R4, desc[UR4][R6.64] ;  /* 0x000000040604e981 */ /* 0x00016e000c1e1900 */
[----:B------:R-:W-:Y:S01]  /*0190*/  @!P4 IADD3 R23, PT, PT, R3, R0, RZ ;  /* 0x000000000317c210 */ /* 0x000fe20007ffe0ff */
[----:B------:R-:W-:Y:S01]  /*01a0*/  @!P4 VIADD R0, R0, 0x80 ;  /* 0x000000800000c836 */ /* 0x000fe20000000000 */
[----:B------:R-:W3:Y:S04]  /*01b0*/  @!P4 LDC.64 R12, c[0x0][0x398] ;  /* 0x0000e600ff0ccb82 */ /* 0x000ee80000000a00 */
        /* <DEDUP_REMOVED lines=16> */
[----:B------:R-:W2:Y:S03]  /*02c0*/  @!P0 LDC.64 R24, c[0x0][0x398] ;  /* 0x0000e600ff188b82 */ /* 0x000ea60000000a00 */
[----:B------:R-:W-:Y:S01]  /*02d0*/  ISETP.GE.U32.AND P6, PT, R0, R21, PT ;  /* 0x000000150000720c */ /* 0x000fe20003fc6070 */
[----:B---3--:R-:W-:Y:S01]  /*02e0*/  @!P4 IMAD.WIDE.U32 R12, R23, 0x4, R12 ;  /* 0x00000004170cc825 */ /* 0x008fe200078e000c */
[----:B------:R-:W5:Y:S03]  /*02f0*/  @!P5 LDG.E R16, desc[UR4][R18.64] ;  /* 0x000000041210d981 */ /* 0x000f66000c1e1900 */
[----:B0-----:R-:W-:Y:S01]  /*0300*/  @!P2 IMAD.WIDE.U32 R6, R15, 0x4, R6 ;  /* 0x000000040f06a825 */ /* 0x001fe200078e0006 */
[----:B------:R0:W5:Y:S07]  /*0310*/  @!P4 LDG.E R8, desc[UR4][R12.64] ;  /* 0x000000040c08c981 */ /* 0x00016e000c1e1900 */
[----:B------:R-:W3:Y:S01]  /*0320*/  @!P6 LDC.64 R28, c[0x0][0x398] ;  /* 0x0000e600ff1ceb82 */ /* 0x000ee20000000a00 */
[----:B------:R-:W-:-:S02]  /*0330*/  @!P6 IADD3 R23, PT, PT, R3, R0, RZ ;  /* 0x000000000317e210 */ /* 0x000fc40007ffe0ff */
[----:B------:R-:W-:Y:S02]  /*0340*/  CS2R R14, SRZ ;  /* 0x00000000000e7805 */ /* 0x000fe4000001ff00 */
[----:B0-----:R-:W-:Y:S01]  /*0350*/  CS2R R12, SRZ ;  /* 0x00000000000c7805 */ /* 0x001fe2000001ff00 */
[----:B------:R-:W-:Y:S02]  /*0360*/  HFMA2 R19, -RZ, RZ, 0, 0 ;  /* 0x00000000ff137431 */ /* 0x000fe400000001ff */
[----:B----4-:R-:W-:-:S04]  /*0370*/  @!P3 IMAD.WIDE.U32 R26, R17, 0x4, R26 ;  /* 0x00000004111ab825 */ /* 0x010fc800078e001a */
[----:B-1----:R-:W-:Y:S01]  /*0380*/  @!P1 IMAD.WIDE.U32 R10, R9, 0x4, R10 ;  /* 0x00000004090a9825 */ /* 0x002fe200078e000a */
[----:B------:R0:W5:Y:S04]  /*0390*/  @!P3 LDG.E R12, desc[UR4][R26.64] ;  /* 0x000000041a0cb981 */ /* 0x000168000c1e1900 */
[----:B------:R0:W5:Y:S04]  /*03a0*/  @!P2 LDG.E R13, desc[UR4][R6.64] ;  /* 0x00000004060da981 */ /* 0x000168000c1e1900 */
[----:B------:R0:W5:Y:S01]  /*03b0*/  @!P1 LDG.E R14, desc[UR4][R10.64] ;  /* 0x000000040a0e9981 */ /* 0x000162000c1e1900 */
[----:B---3--:R-:W-:-:S05]  /*03c0*/  @!P6 IMAD.WIDE.U32 R28, R23, 0x4, R28 ;  /* 0x00000004171ce825 */ /* 0x008fca00078e001c */
[----:B------:R0:W5:Y:S01]  /*03d0*/  @!P6 LDG.E R19, desc[UR4][R28.64] ;  /* 0x000000041c13e981 */ /* 0x000162000c1e1900 */
[----:B--2---:R-:W-:-:S05]  /*03e0*/  @!P0 IMAD.WIDE.U32 R24, R5, 0x4, R24 ;  /* 0x0000000405188825 */ /* 0x004fca00078e0018 */
[----:B------:R0:W5:Y:S01]  /*03f0*/  @!P0 LDG.E R15, desc[UR4][R24.64] ;  /* 0x00000004180f8981 */ /* 0x000162000c1e1900 */
[----:B------:R-:W-:Y:S01]  /*0400*/  ISETP.GE.U32.AND P0, PT, R22, R21, PT ;  /* 0x000000151600720c */ /* 0x000fe20003f06070 */
[----:B------:R-:W-:Y:S01]  /*0410*/  IMAD.U32 R5, RZ, RZ, UR6 ;  /* 0x00000006ff057e24 */ /* 0x000fe2000f8e00ff */
[----:B------:R-:W-:Y:S03]  /*0420*/  BSSY.RECONVERGENT B2, `(.L_x_13908) ;  /* 0x0000032000027945 */ /* 0x000fe60003800200 */
[----:B------:R-:W-:-:S08]  /*0430*/  FADD.FTZ R18, |R5|, -RZ ;  /* 0x800000ff05127221 */ /* 0x000fd00000010200 */
        /* <DEDUP_REMOVED lines=16> */
[----:B------:R-:W-:Y:S05]  /*0540*/  CALL.REL.NOINC `($__internal_52_$__cuda_sm3x_div_rn_ftz_f32_slowpath) ;  /* 0x0000003400287944 */ /* 0x000fea0003c00000 */
[----:B------:R-:W-:-:S07]  /*0550*/  MOV R2, R0 ;  /* 0x0000000000027202 */ /* 0x000fce0000000f00 */
.L_x_13911:
[----:B------:R-:W-:Y:S05]  /*0560*/  BSYNC.RECONVERGENT B3 ;  /* 0x0000000000037941 */ /* 0x000fea0003800200 */
.L_x_13910:
[----:B------:R-:W-:Y:S02]  /*0570*/  HFMA2 R5, -RZ, RZ, 0.89990234375, 10328 ;  /* 0x3b33710bff057431 */ /* 0x000fe400000001ff */
[----:B------:R-:W-:Y:S01]  /*0580*/  FMUL.FTZ R0, R2, R2 ;  /* 0x0000000202007220 */ /* 0x000fe20000410000 */
[----:B------:R-:W0:Y:S01]  /*0590*/  LDCU UR6, c[0x0][0x388] ;  /* 0x00007100ff0677ac */ /* 0x000e220008000800 */
[----:B------:R-:W-:Y:S01]  /*05a0*/  IMAD.MOV.U32 R9, RZ, RZ, 0x3f6ee581 ;  /* 0x3f6ee581ff097424 */ /* 0x000fe200078e00ff */
[----:B------:R-:W-:Y:S01]  /*05b0*/  ISETP.GE.AND P0, PT, R4, RZ, PT ;  /* 0x000000ff0400720c */ /* 0x000fe20003f06270 */
        /* <DEDUP_REMOVED lines=10> */
[----:B0-----:R-:W-:-:S03]  /*0660*/  MOV R5, UR6 ;  /* 0x0000000600057c02 */ /* 0x001fc60008000f00 */
[C---:B------:R-:W-:Y:S01]  /*0670*/  FFMA.FTZ R7, R9.reuse, 1.6832555532455444336, -R2 ;  /* 0x3fd774eb09077823 */ /* 0x040fe20000010802 */
[C---:B------:R-:W-:Y:S01]  /*0680*/  FSETP.NEU.FTZ.AND P3, PT, |R4|.reuse, |R5|, PT ;  /* 0x400000050400720b */ /* 0x040fe20003f7d200 */
[----:B------:R-:W-:Y:S01]  /*0690*/  FADD.FTZ R4, |R4|, |R5| ;  /* 0x4000000504047221 */ /* 0x000fe20000010200 */
[----:B------:R-:W-:Y:S02]  /*06a0*/  FSEL R9, R9, 1.8663789033889770508, P2 ;  /* 0x3feee58109097808 */ /* 0x000fe40001000000 */
        /* <DEDUP_REMOVED lines=9> */
.L_x_13909:
[----:B------:R-:W-:Y:S05]  /*0740*/  BSYNC.RECONVERGENT B2 ;  /* 0x0000000000027941 */ /* 0x000fea0003800200 */
.L_x_13908:
[----:B-----5:R-:W-:Y:S01]  /*0750*/  IADD3 R4, PT, PT, R22, 0x80, RZ ;  /* 0x0000008016047810 */ /* 0x020fe20007ffe0ff */
[----:B------:R-:W-:Y:S03]  /*0760*/  BSSY.RECONVERGENT B2, `(.L_x_13912) ;  /* 0x0000032000027945 */ /* 0x000fe60003800200 */
[----:B------:R-:W-:-:S13]  /*0770*/  ISETP.GE.U32.AND P0, PT, R4, R21, PT ;  /* 0x000000150400720c */ /* 0x000fda0003f06070 */
        /* <DEDUP_REMOVED lines=16> */
[----:B------:R-:W-:Y:S05]  /*0880*/  CALL.REL.NOINC `($__internal_52_$__cuda_sm3x_div_rn_ftz_f32_slowpath) ;  /* 0x0000003000587944 */ /* 0x000fea0003c00000 */
[----:B------:R-:W-:-:S07]  /*0890*/  MOV R2, R0 ;  /* 0x0000000000027202 */ /* 0x000fce0000000f00 */
.L_x_13915:
[----:B------:R-:W-:Y:S05]  /*08a0*/  BSYNC.RECONVERGENT B3 ;  /* 0x0000000000037941 */ /* 0x000fea0003800200 */
.L_x_13914:
[----:B------:R-:W-:Y:S02]  /*08b0*/  HFMA2 R5, -RZ, RZ, 0.89990234375, 10328 ;  /* 0x3b33710bff057431 */ /* 0x000fe400000001ff */
[----:B------:R-:W-:Y:S01]  /*08c0*/  FMUL.FTZ R0, R2, R2 ;  /* 0x0000000202007220 */ /* 0x000fe20000410000 */
[----:B------:R-:W0:Y:S01]  /*08d0*/  LDCU UR6, c[0x0][0x388] ;  /* 0x00007100ff0677ac */ /* 0x000e220008000800 */
[----:B------:R-:W-:Y:S02]  /*08e0*/  MOV R9, 0x3f6ee581 ;  /* 0x3f6ee58100097802 */ /* 0x000fe40000000f00 */
[----:B------:R-:W-:Y:S01]  /*08f0*/  FFMA.FTZ R5, R0, R5, -0.015681877732276916504 ;  /* 0xbc80774800057423 */ /* 0x000fe20000010005 */
[----:B------:R-:W-:Y:S02]  /*0900*/  ISETP.GE.AND P0, PT, R16, RZ, PT ;  /* 0x000000ff1000720c */ /* 0x000fe40003f06270 */
        /* <DEDUP_REMOVED lines=10> */
[C---:B------:R-:W-:Y:S01]  /*09b0*/  FFMA.FTZ R7, R9.reuse, 1.6832555532455444336, -R2 ;  /* 0x3fd774eb09077823 */ /* 0x040fe20000010802 */
[----:B------:R-:W-:Y:S02]  /*09c0*/  FSEL R9, R9, 1.8663789033889770508, P2 ;  /* 0x3feee58109097808 */ /* 0x000fe40001000000 */
[C---:B------:R-:W-:Y:S01]  /*09d0*/  FSETP.NEU.FTZ.AND P3, PT, |R16|.reuse, |R5|, PT ;  /* 0x400000051000720b */ /* 0x040fe20003f7d200 */
[----:B------:R-:W-:Y:S01]  /*09e0*/  FADD.FTZ R16, |R16|, |R5| ;  /* 0x4000000510107221 */ /* 0x000fe20000010200 */
        /* <DEDUP_REMOVED lines=9> */
.L_x_13913:
[----:B------:R-:W-:Y:S05]  /*0a80*/  BSYNC.RECONVERGENT B2 ;  /* 0x0000000000027941 */ /* 0x000fea0003800200 */
.L_x_13912:
[----:B------:R-:W-:Y:S01]  /*0a90*/  IADD3 R0, PT, PT, R22, 0x100, RZ ;  /* 0x0000010016007810 */ /* 0x000fe20007ffe0ff */
        /* <DEDUP_REMOVED lines=19> */
[----:B------:R-:W-:-:S07]  /*0bd0*/  IMAD.MOV.U32 R2, RZ, RZ, R0 ;  /* 0x000000ffff027224 */ /* 0x000fce00078e0000 */
.L_x_13919:
[----:B------:R-:W-:Y:S05]  /*0be0*/  BSYNC.RECONVERGENT B3 ;  /* 0x0000000000037941 */ /* 0x000fea0003800200 */
.L_x_13918:
        /* <DEDUP_REMOVED lines=29> */
.L_x_13917:
[----:B------:R-:W-:Y:S05]  /*0dc0*/  BSYNC.RECONVERGENT B2 ;  /* 0x0000000000027941 */ /* 0x000fea0003800200 */
.L_x_13916:
        /* <DEDUP_REMOVED lines=21> */
.L_x_13923:
[----:B------:R-:W-:Y:S05]  /*0f20*/  BSYNC.RECONVERGENT B3 ;  /* 0x0000000000037941 */ /* 0x000fea0003800200 */
.L_x_13922:
[----:B------:R-:W-:Y:S02]  /*0f30*/  IMAD.MOV.U32 R5, RZ, RZ, 0x3b33710b ;  /* 0x3b33710bff057424 */ /* 0x000fe400078e00ff */
[----:B------:R-:W-:Y:S01]  /*0f40*/  FMUL.FTZ R0, R2, R2 ;  /* 0x0000000202007220 */ /* 0x000fe20000410000 */
[----:B------:R-:W0:Y:S01]  /*0f50*/  LDCU UR6, c[0x0][0x388] ;  /* 0x00007100ff0677ac */ /* 0x000e220008000800 */
[----:B------:R-:W-:Y:S01]  /*0f60*/  HFMA2 R9, -RZ, RZ, 1.857421875, -1409 ;  /* 0x3f6ee581ff097431 */ /* 0x000fe200000001ff */
        /* <DEDUP_REMOVED lines=25> */
.L_x_13921:
[----:B------:R-:W-:Y:S05]  /*1100*/  BSYNC.RECONVERGENT B2 ;  /* 0x0000000000027941 */ /* 0x000fea0003800200 */
.L_x_13920:
[----:B------:R-:W-:Y:S01]  /*1110*/  VIADD R0, R22, 0x200 ;  /* 0x0000020016007836 */ /* 0x000fe20000000000 */
[----:B------:R-:W-:Y:S04]  /*1120*/  BSSY.RECONVERGENT B2, `(.L_x_13924) ;  /* 0x0000032000027945 */ /* 0x000fe80003800200 */
        /* <DEDUP_REMOVED lines=19> */
.L_x_13927:
[----:B------:R-:W-:Y:S05]  /*1260*/  BSYNC.RECONVERGENT B3 ;  /* 0x0000000000037941 */ /* 0x000fea0003800200 */
.L_x_13926:
        /* <DEDUP_REMOVED lines=16> */
[----:B------:R-:W-:Y:S01]  /*1370*/  FFMA.FTZ R7, R9, 1.6832555532455444336, -R2 ;  /* 0x3fd774eb09077823 */ /* 0x000fe20000010802 */
        /* <DEDUP_REMOVED lines=12> */
.L_x_13925:
[----:B------:R-:W-:Y:S05]  /*1440*/  BSYNC.RECONVERGENT B2 ;  /* 0x0000000000027941 */ /* 0x000fea0003800200 */
.L_x_13924:
        /* <DEDUP_REMOVED lines=21> */
.L_x_13931:
[----:B------:R-:W-:Y:S05]  /*15a0*/  BSYNC.RECONVERGENT B3 ;  /* 0x0000000000037941 */ /* 0x000fea0003800200 */
.L_x_13930:
        /* <DEDUP_REMOVED lines=29> */
.L_x_13929:
[----:B------:R-:W-:Y:S05]  /*1780*/  BSYNC.RECONVERGENT B2 ;  /* 0x0000000000027941 */ /* 0x000fea0003800200 */
.L_x_13928:
        /* <DEDUP_REMOVED lines=21> */
.L_x_13935:
[----:B------:R-:W-:Y:S05]  /*18e0*/  BSYNC.RECONVERGENT B3 ;  /* 0x0000000000037941 */ /* 0x000fea0003800200 */
.L_x_13934:
[----:B------:R-:W-:Y:S02]  /*18f0*/  HFMA2 R5, -RZ, RZ, 0.89990234375, 10328 ;  /* 0x3b33710bff057431 */ /* 0x000fe400000001ff */
[----:B------:R-:W-:Y:S01]  /*1900*/  FMUL.FTZ R0, R2, R2 ;  /* 0x0000000202007220 */ /* 0x000fe20000410000 */
[----:B------:R-:W0:Y:S01]  /*1910*/  LDCU UR6, c[0x0][0x388] ;  /* 0x00007100ff0677ac */ /* 0x000e220008000800 */
[----:B------:R-:W-:Y:S02]  /*1920*/  MOV R9, 0x3f6ee581 ;  /* 0x3f6ee58100097802 */ /* 0x000fe40000000f00 */
[C---:B------:R-:W-:Y:S01]  /*1930*/  FFMA.FTZ R5, R0.reuse, R5, -0.015681877732276916504 ;  /* 0xbc80774800057423 */ /* 0x040fe20000010005 */
        /* <DEDUP_REMOVED lines=24> */
.L_x_13933:
[----:B------:R-:W-:Y:S05]  /*1ac0*/  BSYNC.RECONVERGENT B2 ;  /* 0x0000000000027941 */ /* 0x000fea0003800200 */
.L_x_13932:
        /* <DEDUP_REMOVED lines=21> */
.L_x_13939:
[----:B------:R-:W-:Y:S05]  /*1c20*/  BSYNC.RECONVERGENT B3 ;  /* 0x0000000000037941 */ /* 0x000fea0003800200 */
.L_x_13938:
[----:B------:R-:W-:Y:S02]  /*1c30*/  IMAD.MOV.U32 R5, RZ, RZ, 0x3b33710b ;  /* 0x3b33710bff057424 */ /* 0x000fe400078e00ff */
[----:B------:R-:W-:Y:S01]  /*1c40*/  FMUL.FTZ R0, R2, R2 ;  /* 0x0000000202007220 */ /* 0x000fe20000410000 */
[----:B------:R-:W0:Y:S01]  /*1c50*/  LDC R6, c[0x0][0x388] ;  /* 0x0000e200ff067b82 */ /* 0x000e220000000800 */
        /* <DEDUP_REMOVED lines=8> */
[----:B------:R-:W-:Y:S01]  /*1ce0*/  FFMA.FTZ R5, R0, R5, 0.19993925094604492188 ;  /* 0x3e4cbce000057423 */ /* 0x000fe20000010005 */
[----:B0-----:R-:W-:-:S03]  /*1cf0*/  FSETP.NEU.FTZ.AND P3, PT, |R19|, |R6|, PT ;  /* 0x400000061300720b */ /* 0x001fc60003f7d200 */
        /* <DEDUP_REMOVED lines=14> */
[----:B------:R-:W-:-:S07]  /*1de0*/  FSEL R0, R0, R5, P0 ;  /* 0x0000000500007208 */ /* 0x000fce0000000000 */
.L_x_13937:
[----:B------:R-:W-:Y:S05]  /*1df0*/  BSYNC.RECONVERGENT B2 ;  /* 0x0000000000027941 */ /* 0x000fea0003800200 */
.L_x_13936:
        /* <DEDUP_REMOVED lines=9> */
[----:B------:R0:W-:Y:S07]  /*1e90*/  STG.E desc[UR4][R6.64], R17 ;  /* 0x0000001106007986 */ /* 0x0001ee000c101904 */
[----:B------:R-:W-:Y:S05]  /*1ea0*/  @P0 BRA `(.L_x_13943) ;  /* 0x0000000000300947 */ /* 0x000fea0003800000 */
[----:B------:R-:W1:Y:S01]  /*1eb0*/  LDC.64 R4, c[0x0][0x390] ;  /* 0x0000e400ff047b82 */ /* 0x000e620000000a00 */
[----:B0-----:R-:W-:Y:S02]  /*1ec0*/  IADD3 R7, PT, PT, R3, R22, RZ ;  /* 0x0000001603077210 */ /* 0x001fe40007ffe0ff */
[----:B------:R-:W-:-:S03]  /*1ed0*/  IADD3 R22, PT, PT, R22, 0x80, RZ ;  /* 0x0000008016167810 */ /* 0x000fc60007ffe0ff */
[----:B-1----:R-:W-:-:S05]  /*1ee0*/  IMAD.WIDE.U32 R4, R7, 0x4, R4 ;  /* 0x0000000407047825 */ /* 0x002fca00078e0004 */
[----:B------:R0:W-:Y:S02]  /*1ef0*/  STG.E desc[UR4][R4.64], R16 ;  /* 0x0000001004007986 */ /* 0x0001e4000c101904 */
.L_x_13942:
[----:B------:R-:W-:-:S13]  /*1f00*/  ISETP.GE.U32.AND P0, PT, R22, R21, PT ;  /* 0x000000151600720c */ /* 0x000fda0003f06070 */
[----:B------:R-:W-:Y:S05]  /*1f10*/  @P0 BRA `(.L_x_13944) ;  /* 0x0000000000300947 */ /* 0x000fea0003800000 */
[----:B0-----:R-:W0:Y:S01]  /*1f20*/  LDC.64 R4, c[0x0][0x390] ;  /* 0x0000e400ff047b82 */ /* 0x001e220000000a00 */
[----:B------:R-:W-:Y:S01]  /*1f30*/  IADD3 R7, PT, PT, R3, R22, RZ ;  /* 0x0000001603077210 */ /* 0x000fe20007ffe0ff */
[----:B------:R-:W-:-:S04]  /*1f40*/  VIADD R22, R22, 0x80 ;  /* 0x0000008016167836 */ /* 0x000fc80000000000 */
[----:B0-----:R-:W-:-:S05]  /*1f50*/  IMAD.WIDE.U32 R4, R7, 0x4, R4 ;  /* 0x0000000407047825 */ /* 0x001fca00078e0004 */
[----:B------:R1:W-:Y:S02]  /*1f60*/  STG.E desc[UR4][R4.64], R8 ;  /* 0x0000000804007986 */ /* 0x0003e4000c101904 */
.L_x_13943:
[----:B------:R-:W-:-:S13]  /*1f70*/  ISETP.GE.U32.AND P0, PT, R22, R21, PT ;  /* 0x000000151600720c */ /* 0x000fda0003f06070 */
[----:B------:R-:W-:Y:S05]  /*1f80*/  @P0 BRA `(.L_x_13945) ;  /* 0x0000000000300947 */ /* 0x000fea0003800000 */
[----:B-1----:R-:W1:Y:S01]  /*1f90*/  LDC.64 R4, c[0x0][0x390] ;  /* 0x0000e400ff047b82 */ /* 0x002e620000000a00 */
[----:B0-----:R-:W-:Y:S02]  /*1fa0*/  IADD3 R7, PT, PT, R3, R22, RZ ;  /* 0x0000001603077210 */ /* 0x001fe40007ffe0ff */
[----:B------:R-:W-:-:S03]  /*1fb0*/  IADD3 R22, PT, PT, R22, 0x80, RZ ;  /* 0x0000008016167810 */ /* 0x000fc60007ffe0ff */
[----:B-1----:R-:W-:-:S05]  /*1fc0*/  IMAD.WIDE.U32 R4, R7, 0x4, R4 ;  /* 0x0000000407047825 */ /* 0x002fca00078e0004 */
[----:B------:R1:W-:Y:S02]  /*1fd0*/  STG.E desc[UR4][R4.64], R12 ;  /* 0x0000000c04007986 */ /* 0x0003e4000c101904 */
.L_x_13944:
[----:B------:R-:W-:-:S13]  /*1fe0*/  ISETP.GE.U32.AND P0, PT, R22, R21, PT ;  /* 0x000000151600720c */ /* 0x000fda0003f06070 */
[----:B------:R-:W-:Y:S05]  /*1ff0*/  @P0 BRA `(.L_x_13946) ;  /* 0x0000000000340947 */ /* 0x000fea0003800000 */
[----:B01----:R-:W0:Y:S01]  /*2000*/  LDC.64 R4, c[0x0][0x390] ;  /* 0x0000e400ff047b82 */ /* 0x003e220000000a00 */
[----:B------:R-:W-:Y:S01]  /*2010*/  IADD3 R7, PT, PT, R3, R22, RZ ;  /* 0x0000001603077210 */ /* 0x000fe20007ffe0ff */
[----:B------:R-:W-:-:S04]  /*2020*/  VIADD R22, R22, 0x80 ;  /* 0x0000008016167836 */ /* 0x000fc80000000000 */
[----:B0-----:R-:W-:-:S05]  /*2030*/  IMAD.WIDE.U32 R4, R7, 0x4, R4 ;  /* 0x0000000407047825 */ /* 0x001fca00078e0004 */
[----:B------:R2:W-:Y:S02]  /*2040*/  STG.E desc[UR4][R4.64], R13 ;  /* 0x0000000d04007986 */ /* 0x0005e4000c101904 */
.L_x_13945:
[----:B------:R-:W-:-:S13]  /*2050*/  ISETP.GE.U32.AND P0, PT, R22, R21, PT ;  /* 0x000000151600720c */ /* 0x000fda0003f06070 */
[----:B------:R-:W-:Y:S05]  /*2060*/  @P0 BREAK.RELIABLE B1 ;  /* 0x0000000000010942 */ /* 0x000fea0003800100 */
[----:B------:R-:W-:Y:S05]  /*2070*/  @P0 BRA `(.L_x_13947) ;  /* 0x0000000000300947 */ /* 0x000fea0003800000 */
[----:B-12---:R-:W1:Y:S01]  /*2080*/  LDC.64 R4, c[0x0][0x390] ;  /* 0x0000e400ff047b82 */ /* 0x006e620000000a00 */
[----:B0-----:R-:W-:Y:S02]  /*2090*/  IADD3 R7, PT, PT, R3, R22, RZ ;  /* 0x0000001603077210 */ /* 0x001fe40007ffe0ff */
[----:B------:R-:W-:-:S03]  /*20a0*/  IADD3 R22, PT, PT, R22, 0x80, RZ ;  /* 0x0000008016167810 */ /* 0x000fc60007ffe0ff */
[----:B-1----:R-:W-:-:S05]  /*20b0*/  IMAD.WIDE.U32 R4, R7, 0x4, R4 ;  /* 0x0000000407047825 */ /* 0x002fca00078e0004 */
[----:B------:R2:W-:Y:S02]  /*20c0*/  STG.E desc[UR4][R4.64], R14 ;  /* 0x0000000e04007986 */ /* 0x0005e4000c101904 */
.L_x_13946:
[----:B------:R-:W-:Y:S05]  /*20d0*/  BSYNC.RELIABLE B1 ;  /* 0x0000000000017941 */ /* 0x000fea0003800100 */
.L_x_13941:
[----:B------:R-:W-:-:S13]  /*20e0*/  ISETP.GE.U32.AND P0, PT, R22, R21, PT ;  /* 0x000000151600720c */ /* 0x000fda0003f06070 */
[----:B012---:R-:W0:Y:S01]  /*20f0*/  @!P0 LDC.64 R4, c[0x0][0x390] ;  /* 0x0000e400ff048b82 */ /* 0x007e220000000a00 */
[----:B------:R-:W-:Y:S01]  /*2100*/  @!P0 IADD3 R7, PT, PT, R3, R22, RZ ;  /* 0x0000001603078210 */ /* 0x000fe20007ffe0ff */
[----:B------:R-:W-:-:S04]  /*2110*/  @!P0 VIADD R22, R22, 0x80 ;  /* 0x0000008016168836 */ /* 0x000fc80000000000 */
[----:B0-----:R-:W-:-:S05]  /*2120*/  @!P0 IMAD.WIDE.U32 R4, R7, 0x4, R4 ;  /* 0x0000000407048825 */ /* 0x001fca00078e0004 */
[----:B------:R3:W-:Y:S02]  /*2130*/  @!P0 STG.E desc[UR4][R4.64], R15 ;  /* 0x0000000f04008986 */ /* 0x0007e4000c101904 */
.L_x_13947:
[----:B------:R-:W-:Y:S05]  /*2140*/  BSYNC.RECONVERGENT B0 ;  /* 0x0000000000007941 */ /* 0x000fea0003800200 */
.L_x_13940:
[----:B------:R-:W-:Y:S05]  /*2150*/  WARPSYNC.ALL ;  /* 0x0000000000007948 */ /* 0x000fea0003800000 */
[----:B------:R-:W-:-:S13]  /*2160*/  ISETP.GE.U32.AND P0, PT, R22, R21, PT ;  /* 0x000000151600720c */ /* 0x000fda0003f06070 */
[----:B------:R-:W-:Y:S05]  /*2170*/  @P0 EXIT ;  /* 0x000000000000094d */ /* 0x000fea0003800000 */
[----:B-123--:R-:W1:Y:S01]  /*2180*/  LDC.64 R4, c[0x0][0x390] ;  /* 0x0000e400ff047b82 */ /* 0x00ee620000000a00 */
[----:B------:R-:W-:-:S05]  /*2190*/  IADD3 R3, PT, PT, R3, R22, RZ ;  /* 0x0000001603037210 */ /* 0x000fca0007ffe0ff */
[----:B-1----:R-:W-:-:S05]  /*21a0*/  IMAD.WIDE.U32 R2, R3, 0x4, R4 ;  /* 0x0000000403027825 */ /* 0x002fca00078e0004 */
[----:B------:R-:W-:Y:S01]  /*21b0*/  STG.E desc[UR4][R2.64], R0 ;  /* 0x0000000002007986 */ /* 0x000fe2000c101904 */
[----:B------:R-:W-:Y:S05]  /*21c0*/  EXIT ;  /* 0x000000000000794d */ /* 0x000fea0003800000 */
.L_x_13907:
[----:B------:R-:W0:Y:S01]  /*21d0*/  S2R R4, SR_TID.X ;  /* 0x0000000000047919 */ /* 0x000e220000002100 */
[----:B------:R-:W1:Y:S01]  /*21e0*/  LDC.64 R6, c[0x0][0x398] ;  /* 0x0000e600ff067b82 */ /* 0x000e620000000a00 */
[----:B------:R-:W2:Y:S01]  /*21f0*/  LDCU UR6, c[0x0][0x388] ;  /* 0x00007100ff0677ac */ /* 0x000ea20008000800 */
[----:B-1----:R-:W-:-:S04]  /*2200*/  IMAD.WIDE.U32 R6, R3, 0x4, R6 ;  /* 0x0000000403067825 */ /* 0x002fc800078e0006 */
[----:B0-----:R-:W-:-:S05]  /*2210*/  IMAD.WIDE.U32 R6, R4, 0x8, R6 ;  /* 0x0000000804067825 */ /* 0x001fca00078e0006 */
[----:B------:R-:W3:Y:S04]  /*2220*/  LDG.E.64 R12, desc[UR4][R6.64] ;  /* 0x00000004060c7981 */ /* 0x000ee8000c1e1b00 */
[----:B------:R0:W5:Y:S04]  /*2230*/  LDG.E.64 R18, desc[UR4][R6.64+0x400] ;  /* 0x0004000406127981 */ /* 0x000168000c1e1b00 */
[----:B------:R0:W5:Y:S04]  /*2240*/  LDG.E.64 R16, desc[UR4][R6.64+0x800] ;  /* 0x0008000406107981 */ /* 0x000168000c1e1b00 */
[----:B------:R0:W5:Y:S01]  /*2250*/  LDG.E.64 R14, desc[UR4][R6.64+0xc00] ;  /* 0x000c0004060e7981 */ /* 0x000162000c1e1b00 */
[----:B--2---:R-:W-:Y:S01]  /*2260*/  FADD.FTZ R8, -RZ, |UR6| ;  /* 0x40000006ff087e21 */ /* 0x004fe20008010100 */
[----:B------:R-:W-:Y:S01]  /*2270*/  BSSY.RECONVERGENT B2, `(.L_x_13948) ;  /* 0x0000011000027945 */ /* 0x000fe20003800200 */
[C---:B---3--:R-:W-:Y:S01]  /*2280*/  FADD.FTZ R5, |R12|.reuse, -RZ ;  /* 0x800000ff0c057221 */ /* 0x048fe20000010200 */
[----:B------:R-:W-:-:S04]  /*2290*/  FSETP.LT.FTZ.AND P2, PT, |R12|, |UR6|, PT ;  /* 0x400000060c007c0b */ /* 0x000fc8000bf51200 */
        /* <DEDUP_REMOVED lines=12> */
[----:B-----5:R-:W-:Y:S05]  /*2360*/  CALL.REL.NOINC `($__internal_52_$__cuda_sm3x_div_rn_ftz_f32_slowpath) ;  /* 0x0000001400a07944 */ /* 0x020fea0003c00000 */
[----:B------:R-:W-:-:S07]  /*2370*/  MOV R2, R0 ;  /* 0x0000000000027202 */ /* 0x000fce0000000f00 */
.L_x_13949:
[----:B------:R-:W-:Y:S05]  /*2380*/  BSYNC.RECONVERGENT B2 ;  /* 0x0000000000027941 */ /* 0x000fea0003800200 */
.L_x_13948:
[----:B------:R-:W-:Y:S02]  /*2390*/  IMAD.MOV.U32 R7, RZ, RZ, 0x3b33710b ;  /* 0x3b33710bff077424 */ /* 0x000fe400078e00ff */
[----:B------:R-:W-:Y:S01]  /*23a0*/  FMUL.FTZ R0, R2, R2 ;  /* 0x0000000202007220 */ /* 0x000fe20000410000 */
[----:B------:R-:W0:Y:S01]  /*23b0*/  LDC R5, c[0x0][0x388] ;  /* 0x0000e200ff057b82 */ /* 0x000e220000000800 */
[----:B------:R-:W-:Y:S01]  /*23c0*/  FADD.FTZ R11, |R13|, -RZ ;  /* 0x800000ff0d0b7221 */ /* 0x000fe20000010200 */
[----:B------:R-:W-:Y:S02]  /*23d0*/  HFMA2 R9, -RZ, RZ, 1.857421875, -1409 ;  /* 0x3f6ee581ff097431 */ /* 0x000fe400000001ff */
[----:B------:R-:W-:Y:S01]  /*23e0*/  FFMA.FTZ R7, R0, R7, -0.015681877732276916504 ;  /* 0xbc80774800077423 */ /* 0x000fe20000010007 */
[----:B------:R-:W-:Y:S01]  /*23f0*/  ISETP.GE.AND P0, PT, R12, RZ, PT ;  /* 0x000000ff0c00720c */ /* 0x000fe20003f06270 */
[----:B------:R-:W-:Y:S02]  /*2400*/  BSSY.RECONVERGENT B2, `(.L_x_13950) ;  /* 0x0000026000027945 */ /* 0x000fe40003800200 */
[----:B------:R-:W-:-:S04]  /*2410*/  FFMA.FTZ R7, R0, R7, 0.042200751602649688721 ;  /* 0x3d2cdab200077423 */ /* 0x000fc80000010007 */
[----:B------:R-:W-:-:S04]  /*2420*/  FFMA.FTZ R7, R0, R7, -0.074792981147766113281 ;  /* 0xbd992d1000077423 */ /* 0x000fc80000010007 */
[----:B------:R-:W-:-:S04]  /*2430*/  FFMA.FTZ R7, R0, R7, 0.10640415549278259277 ;  /* 0x3dd9ea6c00077423 */ /* 0x000fc80000010007 */
[----:B------:R-:W-:-:S04]  /*2440*/  FFMA.FTZ R7, R0, R7, -0.14207722246646881104 ;  /* 0xbe117cb100077423 */ /* 0x000fc80000010007 */
[----:B------:R-:W-:Y:S01]  /*2450*/  FFMA.FTZ R7, R0, R7, 0.19993925094604492188 ;  /* 0x3e4cbce000077423 */ /* 0x000fe20000010007 */
[----:B0-----:R-:W-:Y:S02]  /*2460*/  FSETP.GT.FTZ.AND P3, PT, |R5|, |R13|, PT ;  /* 0x4000000d0500720b */ /* 0x001fe40003f74200 */
[----:B------:R-:W-:Y:S01]  /*2470*/  FSETP.NEU.FTZ.AND P1, PT, |R12|, |R5|, PT ;  /* 0x400000050c00720b */ /* 0x000fe20003f3d200 */
[----:B------:R-:W-:Y:S01]  /*2480*/  FFMA.FTZ R7, R0, R7, -0.33333197236061096191 ;  /* 0xbeaaaa7d00077423 */ /* 0x000fe20000010007 */
[----:B------:R-:W-:Y:S01]  /*2490*/  FSEL R21, R8, R11, P3 ;  /* 0x0000000b08157208 */ /* 0x000fe20001800000 */
[----:B------:R-:W-:Y:S02]  /*24a0*/  FADD.FTZ R12, |R12|, |R5| ;  /* 0x400000050c0c7221 */ /* 0x000fe40000010200 */
[----:B------:R-:W-:Y:S01]  /*24b0*/  FMUL.FTZ R7, R0, R7 ;  /* 0x0000000700077220 */ /* 0x000fe20000410000 */
[----:B------:R-:W0:Y:S01]  /*24c0*/  MUFU.RCP R10, R21 ;  /* 0x00000015000a7308 */ /* 0x000e220000001000 */
[----:B------:R-:W-:-:S02]  /*24d0*/  FSEL R0, R11, R8, P3 ;  /* 0x000000080b007208 */ /* 0x000fc40001800000 */
        /* <DEDUP_REMOVED lines=22> */
[----:B-----5:R-:W-:Y:S05]  /*2640*/  CALL.REL.NOINC `($__internal_52_$__cuda_sm3x_div_rn_ftz_f32_slowpath) ;  /* 0x0000001000e87944 */ /* 0x020fea0003c00000 */
[----:B------:R-:W-:-:S07]  /*2650*/  IMAD.MOV.U32 R5, RZ, RZ, R0 ;  /* 0x000000ffff057224 */ /* 0x000fce00078e0000 */
.L_x_13951:
[----:B------:R-:W-:Y:S05]  /*2660*/  BSYNC.RECONVERGENT B2 ;  /* 0x0000000000027941 */ /* 0x000fea0003800200 */
.L_x_13950:
[----:B------:R-:W-:Y:S02]  /*2670*/  HFMA2 R7, -RZ, RZ, 0.89990234375, 10328 ;  /* 0x3b33710bff077431 */ /* 0x000fe400000001ff */
[----:B------:R-:W-:Y:S01]  /*2680*/  FMUL.FTZ R0, R5, R5 ;  /* 0x0000000505007220 */ /* 0x000fe20000410000 */
[----:B------:R-:W0:Y:S01]  /*2690*/  LDC R2, c[0x0][0x388] ;  /* 0x0000e200ff027b82 */ /* 0x000e220000000800 */
[----:B-----5:R-:W-:Y:S01]  /*26a0*/  FADD.FTZ R9, |R18|, -RZ ;  /* 0x800000ff12097221 */ /* 0x020fe20000010200 */
[----:B------:R-:W-:Y:S01]  /*26b0*/  ISETP.GE.AND P0, PT, R13, RZ, PT ;  /* 0x000000ff0d00720c */ /* 0x000fe20003f06270 */
[C---:B------:R-:W-:Y:S01]  /*26c0*/  FFMA.FTZ R7, R0.reuse, R7, -0.015681877732276916504 ;  /* 0xbc80774800077423 */ /* 0x040fe20000010007 */
[----:B------:R-:W-:Y:S03]  /*26d0*/  BSSY.RECONVERGENT B2, `(.L_x_13952) ;  /* 0x0000027000027945 */ /* 0x000fe60003800200 */
[----:B------:R-:W-:-:S04]  /*26e0*/  FFMA.FTZ R7, R0, R7, 0.042200751602649688721 ;  /* 0x3d2cdab200077423 */ /* 0x000fc80000010007 */
[----:B------:R-:W-:-:S04]  /*26f0*/  FFMA.FTZ R7, R0, R7, -0.074792981147766113281 ;  /* 0xbd992d1000077423 */ /* 0x000fc80000010007 */
[----:B------:R-:W-:-:S04]  /*2700*/  FFMA.FTZ R7, R0, R7, 0.10640415549278259277 ;  /* 0x3dd9ea6c00077423 */ /* 0x000fc80000010007 */
[----:B------:R-:W-:-:S04]  /*2710*/  FFMA.FTZ R7, R0, R7, -0.14207722246646881104 ;  /* 0xbe117cb100077423 */ /* 0x000fc80000010007 */
[----:B------:R-:W-:Y:S01]  /*2720*/  FFMA.FTZ R7, R0, R7, 0.19993925094604492188 ;  /* 0x3e4cbce000077423 */ /* 0x000fe20000010007 */
[----:B0-----:R-:W-:Y:S02]  /*2730*/  FSETP.GT.FTZ.AND P2, PT, |R2|, |R18|, PT ;  /* 0x400000120200720b */ /* 0x001fe40003f54200 */
[C---:B------:R-:W-:Y:S01]  /*2740*/  FSETP.NEU.FTZ.AND P1, PT, |R13|.reuse, |R2|, PT ;  /* 0x400000020d00720b */ /* 0x040fe20003f3d200 */
[----:B------:R-:W-:Y:S01]  /*2750*/  FFMA.FTZ R7, R0, R7, -0.33333197236061096191 ;  /* 0xbeaaaa7d00077423 */ /* 0x000fe20000010007 */
[----:B------:R-:W-:Y:S01]  /*2760*/  FSEL R22, R8, R9, P2 ;  /* 0x0000000908167208 */ /* 0x000fe20001000000 */
[----:B------:R-:W-:Y:S02]  /*2770*/  FADD.FTZ R13, |R13|, |R2| ;  /* 0x400000020d0d7221 */ /* 0x000fe40000010200 */
[----:B------:R-:W-:Y:S01]  /*2780*/  FMUL.FTZ R0, R0, R7 ;  /* 0x0000000700007220 */ /* 0x000fe20000410000 */
[----:B------:R-:W-:Y:S01]  /*2790*/  MOV R7, 0x3f6ee581 ;  /* 0x3f6ee58100077802 */ /* 0x000fe20000000f00 */
        /* <DEDUP_REMOVED lines=8> */
[----:B------:R-:W-:Y:S01]  /*2820*/  HFMA2 R7, -RZ, RZ, 2.04296875, -15.78125 ;  /* 0x4016cbe4ff077431 */ /* 0x000fe200000001ff */
[----:B------:R-:W-:Y:S01]  /*2830*/  FSEL R0, R9, R8, P2 ;  /* 0x0000000809007208 */ /* 0x000fe20001000000 */
        /* <DEDUP_REMOVED lines=12> */
[----:B------:R-:W-:Y:S01]  /*2900*/  IMAD.MOV.U32 R7, RZ, RZ, R22 ;  /* 0x000000ffff077224 */ /* 0x000fe200078e0016 */
[----:B------:R-:W-:-:S07]  /*2910*/  MOV R2, 0x2930 ;  /* 0x0000293000027802 */ /* 0x000fce0000000f00 */
[----:B------:R-:W-:Y:S05]  /*2920*/  CALL.REL.NOINC `($__internal_52_$__cuda_sm3x_div_rn_ftz_f32_slowpath) ;  /* 0x0000001000307944 */ /* 0x000fea0003c00000 */
[----:B------:R-:W-:-:S07]  /*2930*/  MOV R2, R0 ;  /* 0x0000000000027202 */ /* 0x000fce0000000f00 */
.L_x_13953:
[----:B------:R-:W-:Y:S05]  /*2940*/  BSYNC.RECONVERGENT B2 ;  /* 0x0000000000027941 */ /* 0x000fea0003800200 */
.L_x_13952:
[----:B------:R-:W-:Y:S02]  /*2950*/  HFMA2 R7, -RZ, RZ, 0.89990234375, 10328 ;  /* 0x3b33710bff077431 */ /* 0x000fe400000001ff */
[----:B------:R-:W-:Y:S01]  /*2960*/  FMUL.FTZ R0, R2, R2 ;  /* 0x0000000202007220 */ /* 0x000fe20000410000 */
[----:B------:R-:W0:Y:S01]  /*2970*/  LDC R5, c[0x0][0x388] ;  /* 0x0000e200ff057b82 */ /* 0x000e220000000800 */
[----:B------:R-:W-:Y:S01]  /*2980*/  FADD.FTZ R11, |R19|, -RZ ;  /* 0x800000ff130b7221 */ /* 0x000fe20000010200 */
[----:B------:R-:W-:Y:S01]  /*2990*/  MOV R9, 0x3f6ee581 ;  /* 0x3f6ee58100097802 */ /* 0x000fe20000000f00 */
        /* <DEDUP_REMOVED lines=38> */
[----:B------:R-:W-:Y:S05]  /*2c00*/  CALL.REL.NOINC `($__internal_52_$__cuda_sm3x_div_rn_ftz_f32_slowpath) ;  /* 0x0000000c00787944 */ /* 0x000fea0003c00000 */
[----:B------:R-:W-:-:S07]  /*2c10*/  MOV R5, R0 ;  /* 0x0000000000057202 */ /* 0x000fce0000000f00 */
.L_x_13955:
[----:B------:R-:W-:Y:S05]  /*2c20*/  BSYNC.RECONVERGENT B2 ;  /* 0x0000000000027941 */ /* 0x000fea0003800200 */
.L_x_13954:
[----:B------:R-:W-:Y:S02]  /*2c30*/  HFMA2 R7, -RZ, RZ, 0.89990234375, 10328 ;  /* 0x3b33710bff077431 */ /* 0x000fe400000001ff */
[----:B------:R-:W-:Y:S01]  /*2c40*/  FMUL.FTZ R0, R5, R5 ;  /* 0x0000000505007220 */ /* 0x000fe20000410000 */
[----:B------:R-:W0:Y:S01]  /*2c50*/  LDC R2, c[0x0][0x388] ;  /* 0x0000e200ff027b82 */ /* 0x000e220000000800 */
[----:B------:R-:W-:Y:S01]  /*2c60*/  FADD.FTZ R9, |R16|, -RZ ;  /* 0x800000ff10097221 */ /* 0x000fe20000010200 */
        /* <DEDUP_REMOVED lines=14> */
[----:B------:R-:W-:Y:S01]  /*2d50*/  IMAD.MOV.U32 R7, RZ, RZ, 0x3f6ee581 ;  /* 0x3f6ee581ff077424 */ /* 0x000fe200078e00ff */
        /* <DEDUP_REMOVED lines=9> */
[----:B0-----:R-:W-:Y:S01]  /*2df0*/  FFMA R6, -R22, R11, 1 ;  /* 0x3f80000016067423 */ /* 0x001fe2000000010b */
[----:B------:R-:W-:Y:S02]  /*2e00*/  FSEL R0, R9, R8, P2 ;  /* 0x0000000809007208 */ /* 0x000fe40001000000 */
[----:B------:R-:W-:Y:S01]  /*2e10*/  @!P1 FSEL R5, R7, 0.78539818525314331055, !P0 ;  /* 0x3f490fdb07059808 */ /* 0x000fe20004000000 */
[----:B------:R-:W-:Y:S01]  /*2e20*/  FFMA R11, R11, R6, R11 ;  /* 0x000000060b0b7223 */ /* 0x000fe2000000000b */
[----:B------:R-:W0:Y:S03]  /*2e30*/  FCHK P1, R0, R22 ;  /* 0x0000001600007302 */ /* 0x000e260000020000 */
[----:B------:R-:W-:Y:S01]  /*2e40*/  FFMA R10, R0, R11, RZ ;  /* 0x0000000b000a7223 */ /* 0x000fe200000000ff */
[----:B------:R-:W-:-:S02]  /*2e50*/  @!P3 FSEL R5, RZ, 3.1415927410125732422, P0 ;  /* 0x40490fdbff05b808 */ /* 0x000fc40000000000 */
        /* <DEDUP_REMOVED lines=8> */
[----:B------:R-:W-:Y:S05]  /*2ee0*/  CALL.REL.NOINC `($__internal_52_$__cuda_sm3x_div_rn_ftz_f32_slowpath) ;  /* 0x0000000800c07944 */ /* 0x000fea0003c00000 */
[----:B------:R-:W-:-:S07]  /*2ef0*/  MOV R2, R0 ;  /* 0x0000000000027202 */ /* 0x000fce0000000f00 */
.L_x_13957:
[----:B------:R-:W-:Y:S05]  /*2f00*/  BSYNC.RECONVERGENT B2 ;  /* 0x0000000000027941 */ /* 0x000fea0003800200 */
.L_x_13956:
        /* <DEDUP_REMOVED lines=44> */
[----:B------:R-:W-:-:S07]  /*31d0*/  IMAD.MOV.U32 R5, RZ, RZ, R0 ;  /* 0x000000ffff057224 */ /* 0x000fce00078e0000 */
.L_x_13959:
[----:B------:R-:W-:Y:S05]  /*31e0*/  BSYNC.RECONVERGENT B2 ;  /* 0x0000000000027941 */ /* 0x000fea0003800200 */
.L_x_13958:
[----:B------:R-:W-:Y:S02]  /*31f0*/  HFMA2 R7, -RZ, RZ, 0.89990234375, 10328 ;  /* 0x3b33710bff077431 */ /* 0x000fe400000001ff */
[----:B------:R-:W-:Y:S01]  /*3200*/  FMUL.FTZ R0, R5, R5 ;  /* 0x0000000505007220 */ /* 0x000fe20000410000 */
[----:B------:R-:W0:Y:S01]  /*3210*/  LDC R2, c[0x0][0x388] ;  /* 0x0000e200ff027b82 */ /* 0x000e220000000800 */
[----:B------:R-:W-:Y:S01]  /*3220*/  FADD.FTZ R9, |R14|, -RZ ;  /* 0x800000ff0e097221 */ /* 0x000fe20000010200 */
[----:B------:R-:W-:Y:S01]  /*3230*/  ISETP.GE.AND P0, PT, R17, RZ, PT ;  /* 0x000000ff1100720c */ /* 0x000fe20003f06270 */
[C---:B------:R-:W-:Y:S01]  /*3240*/  FFMA.FTZ R7, R0.reuse, R7, -0.015681877732276916504 ;  /* 0xbc80774800077423 */ /* 0x040fe20000010007 */
[----:B------:R-:W-:Y:S01]  /*3250*/  FSETP.NEU.FTZ.AND P2, PT, R21, RZ, PT ;  /* 0x000000ff1500720b */ /* 0x000fe20003f5d000 */
[----:B------:R-:W-:Y:S02]  /*3260*/  BSSY.RECONVERGENT B2, `(.L_x_13960) ;  /* 0x0000026000027945 */ /* 0x000fe40003800200 */
        /* <DEDUP_REMOVED lines=19> */
[----:B------:R-:W-:Y:S01]  /*33a0*/  HFMA2 R7, -RZ, RZ, 2.04296875, -15.78125 ;  /* 0x4016cbe4ff077431 */ /* 0x000fe200000001ff */
[----:B------:R-:W-:Y:S01]  /*33b0*/  FSEL R0, R9, R8, P3 ;  /* 0x0000000809007208 */ /* 0x000fe20001800000 */
[----:B0-----:R-:W-:-:S03]  /*33c0*/  FFMA R6, -R22, R11, 1 ;  /* 0x3f80000016067423 */ /* 0x001fc6000000010b */
[----:B------:R-:W-:Y:S01]  /*33d0*/  @!P1 FSEL R5, R7, 0.78539818525314331055, !P0 ;  /* 0x3f490fdb07059808 */ /* 0x000fe20004000000 */
[----:B------:R-:W0:Y:S01]  /*33e0*/  FCHK P1, R0, R22 ;  /* 0x0000001600007302 */ /* 0x000e220000020000 */
[----:B------:R-:W-:Y:S01]  /*33f0*/  FFMA R11, R11, R6, R11 ;  /* 0x000000060b0b7223 */ /* 0x000fe2000000000b */
[----:B------:R-:W-:Y:S02]  /*3400*/  @!P2 FSEL R5, RZ, 3.1415927410125732422, P0 ;  /* 0x40490fdbff05a808 */ /* 0x000fe40000000000 */
[----:B------:R-:W-:Y:S01]  /*3410*/  FSETP.NAN.FTZ.AND P0, PT, |R17|, |R17|, PT ;  /* 0x400000111100720b */ /* 0x000fe20003f18200 */
[----:B------:R-:W-:Y:S01]  /*3420*/  FFMA R10, R0, R11, RZ ;  /* 0x0000000b000a7223 */ /* 0x000fe200000000ff */
[----:B------:R-:W-:-:S03]  /*3430*/  LOP3.LUT R6, R5, 0x80000000, R2, 0xb8, !PT ;  /* 0x8000000005067812 */ /* 0x000fc600078eb802 */
[----:B------:R-:W-:Y:S01]  /*3440*/  FFMA R7, -R22, R10, R0 ;  /* 0x0000000a16077223 */ /* 0x000fe20000000100 */
[----:B------:R-:W-:-:S03]  /*3450*/  FSEL R17, R17, R6, P0 ;  /* 0x0000000611117208 */ /* 0x000fc60000000000 */
[----:B------:R-:W-:Y:S01]  /*3460*/  FFMA R2, R11, R7, R10 ;  /* 0x000000070b027223 */ /* 0x000fe2000000000a */
[----:B0-----:R-:W-:Y:S06]  /*3470*/  @!P1 BRA `(.L_x_13961) ;  /* 0x0000000000109947 */ /* 0x001fec0003800000 */
[----:B------:R-:W-:Y:S01]  /*3480*/  IMAD.MOV.U32 R7, RZ, RZ, R22 ;  /* 0x000000ffff077224 */ /* 0x000fe200078e0016 */
[----:B------:R-:W-:-:S07]  /*3490*/  MOV R2, 0x34b0 ;  /* 0x000034b000027802 */ /* 0x000fce0000000f00 */
[----:B------:R-:W-:Y:S05]  /*34a0*/  CALL.REL.NOINC `($__internal_52_$__cuda_sm3x_div_rn_ftz_f32_slowpath) ;  /* 0x0000000400507944 */ /* 0x000fea0003c00000 */
[----:B------:R-:W-:-:S07]  /*34b0*/  MOV R2, R0 ;  /* 0x0000000000027202 */ /* 0x000fce0000000f00 */
.L_x_13961:
[----:B------:R-:W-:Y:S05]  /*34c0*/  BSYNC.RECONVERGENT B2 ;  /* 0x0000000000027941 */ /* 0x000fea0003800200 */
.L_x_13960:
        /* <DEDUP_REMOVED lines=16> */
[----:B------:R-:W-:-:S03]  /*35d0*/  FSEL R21, R8, R11, P2 ;  /* 0x0000000b08157208 */ /* 0x000fc60001000000 */
[----:B------:R-:W-:Y:S01]  /*35e0*/  FMUL.FTZ R7, R0, R7 ;  /* 0x0000000700077220 */ /* 0x000fe20000410000 */
[----:B------:R-:W0:Y:S01]  /*35f0*/  MUFU.RCP R10, R21 ;  /* 0x00000015000a7308 */ /* 0x000e220000001000 */
[----:B------:R-:W-:Y:S01]  /*3600*/  FSEL R0, R11, R8, P2 ;  /* 0x000000080b007208 */ /* 0x000fe20001000000 */
[----:B------:R-:W-:Y:S01]  /*3610*/  FADD.FTZ R8, |R14|, |R5| ;  /* 0x400000050e087221 */ /* 0x000fe20000010200 */
        /* <DEDUP_REMOVED lines=24> */
.L_x_13963:
[----:B------:R-:W-:Y:S05]  /*37a0*/  BSYNC.RECONVERGENT B2 ;  /* 0x0000000000027941 */ /* 0x000fea0003800200 */
.L_x_13962:
[----:B------:R-:W-:Y:S02]  /*37b0*/  HFMA2 R0, -RZ, RZ, 0.89990234375, 10328 ;  /* 0x3b33710bff007431 */ /* 0x000fe400000001ff */
[----:B------:R-:W-:Y:S01]  /*37c0*/  FMUL.FTZ R5, R2, R2 ;  /* 0x0000000202057220 */ /* 0x000fe20000410000 */
[----:B------:R-:W-:Y:S01]  /*37d0*/  IMAD.MOV.U32 R9, RZ, RZ, 0x3f6ee581 ;  /* 0x3f6ee581ff097424 */ /* 0x000fe200078e00ff */
[----:B------:R-:W-:Y:S02]  /*37e0*/  ISETP.GE.AND P0, PT, R15, RZ, PT ;  /* 0x000000ff0f00720c */ /* 0x000fe40003f06270 */
[----:B------:R-:W-:Y:S01]  /*37f0*/  FFMA.FTZ R0, R5, R0, -0.015681877732276916504 ;  /* 0xbc80774805007423 */ /* 0x000fe20000010000 */
[----:B------:R-:W-:-:S03]  /*3800*/  FSETP.NEU.FTZ.AND P1, PT, R21, RZ, PT ;  /* 0x000000ff1500720b */ /* 0x000fc60003f3d000 */
[----:B------:R-:W-:-:S04]  /*3810*/  FFMA.FTZ R0, R5, R0, 0.042200751602649688721 ;  /* 0x3d2cdab205007423 */ /* 0x000fc80000010000 */
[----:B------:R-:W-:-:S04]  /*3820*/  FFMA.FTZ R0, R5, R0, -0.074792981147766113281 ;  /* 0xbd992d1005007423 */ /* 0x000fc80000010000 */
[C---:B------:R-:W-:Y:S02]  /*3830*/  FFMA.FTZ R6, R5.reuse, R0, 0.10640415549278259277 ;  /* 0x3dd9ea6c05067423 */ /* 0x040fe40000010000 */
[----:B------:R-:W0:Y:S02]  /*3840*/  LDC R0, c[0x0][0x388] ;  /* 0x0000e200ff007b82 */ /* 0x000e240000000800 */
[----:B------:R-:W-:-:S04]  /*3850*/  FFMA.FTZ R6, R5, R6, -0.14207722246646881104 ;  /* 0xbe117cb105067423 */ /* 0x000fc80000010006 */
[----:B------:R-:W-:-:S04]  /*3860*/  FFMA.FTZ R6, R5, R6, 0.19993925094604492188 ;  /* 0x3e4cbce005067423 */ /* 0x000fc80000010006 */
[----:B------:R-:W-:-:S04]  /*3870*/  FFMA.FTZ R6, R5, R6, -0.33333197236061096191 ;  /* 0xbeaaaa7d05067423 */ /* 0x000fc80000010006 */
[----:B------:R-:W-:Y:S02]  /*3880*/  FMUL.FTZ R5, R5, R6 ;  /* 0x0000000605057220 */ /* 0x000fe40000410000 */
[----:B------:R-:W1:Y:S02]  /*3890*/  LDC.64 R6, c[0x0][0x390] ;  /* 0x0000e400ff067b82 */ /* 0x000e640000000a00 */
[----:B------:R-:W-:-:S04]  /*38a0*/  FFMA.FTZ R2, R5, R2, R2 ;  /* 0x0000000205027223 */ /* 0x000fc80000010002 */
[C---:B------:R-:W-:Y:S01]  /*38b0*/  FFMA.FTZ R5, R9.reuse, 1.6832555532455444336, -R2 ;  /* 0x3fd774eb09057823 */ /* 0x040fe20000010802 */
[----:B------:R-:W-:Y:S02]  /*38c0*/  FSEL R9, R9, 1.8663789033889770508, P2 ;  /* 0x3feee58109097808 */ /* 0x000fe40001000000 */
[----:B0-----:R-:W-:Y:S02]  /*38d0*/  FSETP.NEU.FTZ.AND P3, PT, |R15|, |R0|, PT ;  /* 0x400000000f00720b */ /* 0x001fe40003f7d200 */
[----:B------:R-:W-:Y:S01]  /*38e0*/  FSEL R5, R5, R2, P2 ;  /* 0x0000000205057208 */ /* 0x000fe20001000000 */
[----:B------:R-:W-:-:S04]  /*38f0*/  @!P2 FADD.FTZ R2, -R2, -RZ ;  /* 0x800000ff0202a221 */ /* 0x000fc80000010100 */
[----:B------:R-:W-:Y:S01]  /*3900*/  @!P0 FFMA.FTZ R5, R9, 1.6832555532455444336, R2 ;  /* 0x3fd774eb09058823 */ /* 0x000fe20000010002 */
[----:B------:R-:W-:Y:S01]  /*3910*/  MOV R2, 0x4016cbe4 ;  /* 0x4016cbe400027802 */ /* 0x000fe20000000f00 */
[----:B------:R-:W-:-:S04]  /*3920*/  FADD.FTZ R9, |R15|, |R0| ;  /* 0x400000000f097221 */ /* 0x000fc80000010200 */
[----:B------:R-:W-:Y:S02]  /*3930*/  @!P3 FSEL R5, R2, 0.78539818525314331055, !P0 ;  /* 0x3f490fdb0205b808 */ /* 0x000fe40004000000 */
[----:B------:R-:W-:Y:S01]  /*3940*/  @!P1 FSEL R5, RZ, 3.1415927410125732422, P0 ;  /* 0x40490fdbff059808 */ /* 0x000fe20000000000 */
[----:B-1----:R-:W-:Y:S01]  /*3950*/  IMAD.WIDE.U32 R6, R3, 0x4, R6 ;  /* 0x0000000403067825 */ /* 0x002fe200078e0006 */
        /* <DEDUP_REMOVED lines=9> */
        .weak           $__internal_52_$__cuda_sm3x_div_rn_ftz_f32_slowpath
        .type           $__internal_52_$__cuda_sm3x_div_rn_ftz_f32_slowpath,@function
        .size           $__internal_52_$__cuda_sm3x_div_rn_ftz_f32_slowpath,(.L_x_16799 - $__internal_52_$__cuda_sm3x_div_rn_ftz_f32_slowpath)
$__internal_52_$__cuda_sm3x_div_rn_ftz_f32_slowpath:
        /* <DEDUP_REMOVED lines=35> */
.L_x_13966:
[----:B------:R-:W-:Y:S05]  /*3c20*/  BSYNC.RELIABLE B1 ;  /* 0x0000000000017941 */ /* 0x000fea0003800100 */
.L_x_13965:
        /* <DEDUP_REMOVED lines=27> */
.L_x_13972:
[----:B------:R-:W-:-:S07]  /*3de0*/  LEA R0, R5, R0, 0x17 ;  /* 0x0000000005007211 */ /* 0x000fce00078eb8ff */
.L_x_13973:
[----:B------:R-:W-:Y:S05]  /*3df0*/  BSYNC.RECONVERGENT B1 ;  /* 0x0000000000017941 */ /* 0x000fea0003800200 */
.L_x_13971:
[----:B------:R-:W-:Y:S05]  /*3e00*/  BRA `(.L_x_13974) ;  /* 0x0000000000207947 */ /* 0x000fea0003800000 */
.L_x_13970:
[----:B------:R-:W-:-:S04]  /*3e10*/  LOP3.LUT R0, R7, 0x80000000, R0, 0x48, !PT ;  /* 0x8000000007007812 */ /* 0x000fc800078e4800 */
[----:B------:R-:W-:Y:S01]  /*3e20*/  LOP3.LUT R0, R0, 0x7f800000, RZ, 0xfc, !PT ;  /* 0x7f80000000007812 */ /* 0x000fe200078efcff */
[----:B------:R-:W-:Y:S06]  /*3e30*/  BRA `(.L_x_13974) ;  /* 0x0000000000147947 */ /* 0x000fec0003800000 */
.L_x_13969:
[----:B------:R-:W-:Y:S01]  /*3e40*/  LOP3.LUT R0, R7, 0x80000000, R0, 0x48, !PT ;  /* 0x8000000007007812 */ /* 0x000fe200078e4800 */
[----:B------:R-:W-:Y:S06]  /*3e50*/  BRA `(.L_x_13974) ;  /* 0x00000000000c7947 */ /* 0x000fec0003800000 */
.L_x_13968:
[----:B------:R-:W0:Y:S01]  /*3e60*/  MUFU.RSQ R0, -QNAN ;  /* 0xffc0000000007908 */ /* 0x000e220000001400 */
[----:B------:R-:W-:Y:S05]  /*3e70*/  BRA `(.L_x_13974) ;  /* 0x0000000000047947 */ /* 0x000fea0003800000 */
.L_x_13967:
[----:B------:R-:W-:-:S07]  /*3e80*/  FADD.FTZ R0, R0, R7 ;  /* 0x0000000700007221 */ /* 0x000fce0000010000 */
.L_x_13974:
[----:B------:R-:W-:Y:S05]  /*3e90*/  BSYNC.RECONVERGENT B0 ;  /* 0x0000000000007941 */ /* 0x000fea0003800200 */
.L_x_13964:
[----:B------:R-:W-:Y:S01]  /*3ea0*/  MOV R6, R2 ;  /* 0x0000000200067202 */ /* 0x000fe20000000f00 */
[----:B------:R-:W-:-:S04]  /*3eb0*/  HFMA2 R7, -RZ, RZ, 0, 0 ;  /* 0x00000000ff077431 */ /* 0x000fc800000001ff */
[----:B0-----:R-:W-:Y:S05]  /*3ec0*/  RET.REL.NODEC R6 `(_ZN2at6native29vectorized_elementwise_kernelILi2ENS0_13AUnaryFunctorIfffZZZNS0_17atan2_kernel_cudaERNS_18TensorIteratorBaseEENKUlvE_clEvENKUlvE0_clEvEUlffE_EESt5arrayIPcLm2EEEEviT0_T1_) ;  /* 0xffffffc0064c7950 */ /* 0x001fea0003c3ffff */
.L_x_13975:
        /* <DEDUP_REMOVED lines=11> */
.L_x_16799:


//--------------------- .text._ZN2at6native29vectorized_elementwise_kernelILi4ENS0_13AUnaryFunctorIfffZZZNS0_17atan2_kernel_cudaERNS_18TensorIteratorBaseEENKUlvE_clEvENKUlvE0_clEvEUlffE_EESt5arrayIPcLm2EEEEviT0_T1_ --------------------------
	.section	.text._ZN2at6native29vectorized_elementwise_kernelILi4ENS0_13AUnaryFunctorIfffZZZNS0_17atan2_kernel_cudaERNS_18TensorIteratorBaseEENKUlvE_clEvENKUlvE0_clEvEUlffE_EESt5arrayIPcLm2EEEEviT0_T1_,"ax",@progbits
	.align	128
        .global         _ZN2at6native29vectorized_elementwise_kernelILi4ENS0_13AUnaryFunctorIfffZZZNS0_17atan2_kernel_cudaERNS_18TensorIteratorBaseEENKUlvE_clEvENKUlvE0_clEvEUlffE_EESt5arrayIPcLm2EEEEviT0_T1_
        .type           _ZN2at6native29vectorized_elementwise_kernelILi4ENS0_13AUnaryFunctorIfffZZZNS0_17atan2_kernel_cudaERNS_18TensorIteratorBaseEENKUlvE_clEvENKUlvE0_clEvEUlffE_EESt5arrayIPcLm2EEEEviT0_T1_,@function
        .size           _ZN2at6native29vectorized_elementwise_kernelILi4ENS0_13AUnaryFunctorIfffZZZNS0_17atan2_kernel_cudaERNS_18TensorIteratorBaseEENKUlvE_clEvENKUlvE0_clEvEUlffE_EESt5arrayIPcLm2EEEEviT0_T1_,(.L_x_16800 - _ZN2at6native29vectorized_elementwise_kernelILi4ENS0_13AUnaryFunctorIfffZZZNS0_17atan2_kernel_cudaERNS_18TensorIteratorBaseEENKUlvE_clEvENKUlvE0_clEvEUlffE_EESt5arrayIPcLm2EEEEviT0_T1_)
        .other          _ZN2at6native29vectorized_elementwise_kernelILi4ENS0_13AUnaryFunctorIfffZZZNS0_17atan2_kernel_cudaERNS_18TensorIteratorBaseEENKUlvE_clEvENKUlvE0_clEvEUlffE_EESt5arrayIPcLm2EEEEviT0_T1_,@"STO_CUDA_ENTRY STV_DEFAULT"
_ZN2at6native29vectorized_elementwise_kernelILi4ENS0_13AUnaryFunctorIfffZZZNS0_17atan2_kernel_cudaERNS_18TensorIteratorBaseEENKUlvE_clEvENKUlvE0_clEvEUlffE_EESt5arrayIPcLm2EEEEviT0_T1_:
.text._ZN2at6native29vectorized_elementwise_kernelILi4ENS0_13AUnaryFunctorIfffZZZNS0_17atan2_kernel_cudaERNS_18TensorIteratorBaseEENKUlvE_clEvENKUlvE0_clEvEUlffE_EESt5arrayIPcLm2EEEEviT0_T1_:
        /* <DEDUP_REMOVED lines=44> */
[----:B------:R-:W-:Y:S01]  /*02c0*/  ISETP.GE.U32.AND P6, PT, R0, R23, PT ;  /* 0x000000170000720c */ /* 0x000fe20003fc6070 */
[----:B------:R2:W5:-:S12]  /*02d0*/  @!P4 LDG.E R8, desc[UR4][R18.64] ;  /* 0x000000041208c981 */ /* 0x000558000c1e1900 */
[----:B------:R-:W3:Y:S01]  /*02e0*/  @!P6 LDC.64 R26, c[0x0][0x398] ;  /* 0x0000e600ff1aeb82 */ /* 0x000ee20000000a00 */
[----:B------:R-:W-:Y:S01]  /*02f0*/  @!P6 IADD3 R0, PT, PT, R3, R0, RZ ;  /* 0x000000000300e210 */ /* 0x000fe20007ffe0ff */
[----:B0-----:R-:W-:Y:S01]  /*0300*/  @!P2 IMAD.WIDE.U32 R6, R11, 0x4, R6 ;  /* 0x000000040b06a825 */ /* 0x001fe200078e0006 */
[----:B------:R-:W-:-:S03]  /*0310*/  CS2R R10, SRZ ;  /* 0x00000000000a7805 */ /* 0x000fc6000001ff00 */
[----:B--2---:R-:W-:Y:S02]  /*0320*/  HFMA2 R19, -RZ, RZ, 0, 0 ;  /* 0x00000000ff137431 */ /* 0x004fe400000001ff */
[----:B-1----:R-:W-:Y:S01]  /*0330*/  @!P1 IMAD.WIDE.U32 R16, R9, 0x4, R16 ;  /* 0x0000000409109825 */ /* 0x002fe200078e0010 */
[----:B------:R-:W-:Y:S01]  /*0340*/  MOV R9, RZ ;  /* 0x000000ff00097202 */ /* 0x000fe20000000f00 */
[----:B------:R-:W5:Y:S02]  /*0350*/  @!P2 LDG.E R10, desc[UR4][R6.64] ;  /* 0x00000004060aa981 */ /* 0x000f64000c1e1900 */
[----:B----4-:R-:W-:Y:S02]  /*0360*/  @!P3 IMAD.WIDE.U32 R24, R29, 0x4, R24 ;  /* 0x000000041d18b825 */ /* 0x010fe400078e0018 */
[----:B------:R-:W5:Y:S04]  /*0370*/  @!P1 LDG.E R11, desc[UR4][R16.64] ;  /* 0x00000004100b9981 */ /* 0x000f68000c1e1900 */
[----:B------:R-:W5:Y:S01]  /*0380*/  @!P3 LDG.E R9, desc[UR4][R24.64] ;  /* 0x000000041809b981 */ /* 0x000f62000c1e1900 */
[----:B---3--:R-:W-:-:S05]  /*0390*/  @!P6 IMAD.WIDE.U32 R26, R0, 0x4, R26 ;  /* 0x00000004001ae825 */ /* 0x008fca00078e001a */
[----:B------:R-:W5:Y:S01]  /*03a0*/  @!P6 LDG.E R19, desc[UR4][R26.64] ;  /* 0x000000041a13e981 */ /* 0x000f62000c1e1900 */
[----:B------:R-:W-:Y:S01]  /*03b0*/  CS2R R12, SRZ ;  /* 0x00000000000c7805 */ /* 0x000fe2000001ff00 */
[----:B------:R-:W-:-:S05]  /*03c0*/  @!P0 IMAD.WIDE.U32 R20, R5, 0x4, R20 ;  /* 0x0000000405148825 */ /* 0x000fca00078e0014 */
[----:B------:R-:W5:Y:S01]  /*03d0*/  @!P0 LDG.E R12, desc[UR4][R20.64] ;  /* 0x00000004140c8981 */ /* 0x000f62000c1e1900 */
[----:B------:R-:W-:Y:S01]  /*03e0*/  ISETP.GE.U32.AND P0, PT, R22, R23, PT ;  /* 0x000000171600720c */ /* 0x000fe20003f06070 */
[----:B------:R-:W-:Y:S01]  /*03f0*/  @!P5 IMAD.WIDE.U32 R14, R2, 0x4, R14 ;  /* 0x00000004020ed825 */ /* 0x000fe200078e000e */
[----:B------:R-:W-:Y:S03]  /*0400*/  BSSY.RECONVERGENT B2, `(.L_x_13977) ;  /* 0x0000034000027945 */ /* 0x000fe60003800200 */
[----:B------:R-:W-:Y:S01]  /*0410*/  IMAD.U32 R5, RZ, RZ, UR6 ;  /* 0x00000006ff057e24 */ /* 0x000fe2000f8e00ff */
[----:B------:R0:W5:Y:S03]  /*0420*/  @!P5 LDG.E R13, desc[UR4][R14.64] ;  /* 0x000000040e0dd981 */ /* 0x000166000c1e1900 */
[----:B0-----:R-:W-:-:S04]  /*0430*/  FADD.FTZ R15, |R5|, -RZ ;  /* 0x800000ff050f7221 */ /* 0x001fc80000010200 */
[----:B------:R-:W-:Y:S05]  /*0440*/  @P0 BRA `(.L_x_13978) ;  /* 0x0000000000bc0947 */ /* 0x000fea0003800000 */
        /* <DEDUP_REMOVED lines=15> */
[----:B------:R-:W-:Y:S05]  /*0540*/  CALL.REL.NOINC `($__internal_53_$__cuda_sm3x_div_rn_ftz_f32_slowpath) ;  /* 0x0000003400187944 */ /* 0x000fea0003c00000 */
[----:B------:R-:W-:-:S07]  /*0550*/  MOV R2, R0 ;  /* 0x0000000000027202 */ /* 0x000fce0000000f00 */
.L_x_13980:
[----:B------:R-:W-:Y:S05]  /*0560*/  BSYNC.RECONVERGENT B3 ;  /* 0x0000000000037941 */ /* 0x000fea0003800200 */
.L_x_13979:
        /* <DEDUP_REMOVED lines=29> */
.L_x_13978:
[----:B------:R-:W-:Y:S05]  /*0740*/  BSYNC.RECONVERGENT B2 ;  /* 0x0000000000027941 */ /* 0x000fea0003800200 */
.L_x_13977:
        /* <DEDUP_REMOVED lines=19> */
[----:B------:R-:W-:Y:S05]  /*0880*/  CALL.REL.NOINC `($__internal_53_$__cuda_sm3x_div_rn_ftz_f32_slowpath) ;  /* 0x0000003000487944 */ /* 0x000fea0003c00000 */
[----:B------:R-:W-:-:S07]  /*0890*/  MOV R2, R0 ;  /* 0x0000000000027202 */ /* 0x000fce0000000f00 */
.L_x_13984:
[----:B------:R-:W-:Y:S05]  /*08a0*/  BSYNC.RECONVERGENT B3 ;  /* 0x0000000000037941 */ /* 0x000fea0003800200 */
.L_x_13983:
        /* <DEDUP_REMOVED lines=29> */
.L_x_13982:
[----:B------:R-:W-:Y:S05]  /*0a80*/  BSYNC.RECONVERGENT B2 ;  /* 0x0000000000027941 */ /* 0x000fea0003800200 */
.L_x_13981:
        /* <DEDUP_REMOVED lines=20> */
[----:B------:R-:W-:-:S07]  /*0bd0*/  IMAD.MOV.U32 R2, RZ, RZ, R0 ;  /* 0x000000ffff027224 */ /* 0x000fce00078e0000 */
.L_x_13988:
[----:B------:R-:W-:Y:S05]  /*0be0*/  BSYNC.RECONVERGENT B3 ;  /* 0x0000000000037941 */ /* 0x000fea0003800200 */
.L_x_13987:
        /* <DEDUP_REMOVED lines=29> */
.L_x_13986:
[----:B------:R-:W-:Y:S05]  /*0dc0*/  BSYNC.RECONVERGENT B2 ;  /* 0x0000000000027941 */ /* 0x000fea0003800200 */
.L_x_13985:
        /* <DEDUP_REMOVED lines=21> */
.L_x_13992:
[----:B------:R-:W-:Y:S05]  /*0f20*/  BSYNC.RECONVERGENT B3 ;  /* 0x0000000000037941 */ /* 0x000fea0003800200 */
.L_x_13991:
        /* <DEDUP_REMOVED lines=29> */
.L_x_13990:
[----:B------:R-:W-:Y:S05]  /*1100*/  BSYNC.RECONVERGENT B2 ;  /* 0x0000000000027941 */ /* 0x000fea0003800200 */
.L_x_13989:
        /* <DEDUP_REMOVED lines=21> */
.L_x_13996:
[----:B------:R-:W-:Y:S05]  /*1260*/  BSYNC.RECONVERGENT B3 ;  /* 0x0000000000037941 */ /* 0x000fea0003800200 */
.L_x_13995:
        /* <DEDUP_REMOVED lines=29> */
.L_x_13994:
[----:B------:R-:W-:Y:S05]  /*1440*/  BSYNC.RECONVERGENT B2 ;  /* 0x0000000000027941 */ /* 0x000fea0003800200 */
.L_x_13993:
        /* <DEDUP_REMOVED lines=21> */
.L_x_14000:
[----:B------:R-:W-:Y:S05]  /*15a0*/  BSYNC.RECONVERGENT B3 ;  /* 0x0000000000037941 */ /* 0x000fea0003800200 */
.L_x_13999:
        /* <DEDUP_REMOVED lines=29> */
.L_x_13998:
[----:B------:R-:W-:Y:S05]  /*1780*/  BSYNC.RECONVERGENT B2 ;  /* 0x0000000000027941 */ /* 0x000fea0003800200 */
.L_x_13997:
        /* <DEDUP_REMOVED lines=21> */
.L_x_14004:
[----:B------:R-:W-:Y:S05]  /*18e0*/  BSYNC.RECONVERGENT B3 ;  /* 0x0000000000037941 */ /* 0x000fea0003800200 */
.L_x_14003:
        /* <DEDUP_REMOVED lines=29> */
.L_x_14002:
[----:B------:R-:W-:Y:S05]  /*1ac0*/  BSYNC.RECONVERGENT B2 ;  /* 0x0000000000027941 */ /* 0x000fea0003800200 */
.L_x_14001:
        /* <DEDUP_REMOVED lines=21> */
.L_x_14008:
[----:B------:R-:W-:Y:S05]  /*1c20*/  BSYNC.RECONVERGENT B3 ;  /* 0x0000000000037941 */ /* 0x000fea0003800200 */
.L_x_14007:
        /* <DEDUP_REMOVED lines=28> */
.L_x_14006:
[----:B------:R-:W-:Y:S05]  /*1df0*/  BSYNC.RECONVERGENT B2 ;  /* 0x0000000000027941 */ /* 0x000fea0003800200 */
.L_x_14005:
        /* <DEDUP_REMOVED lines=16> */
.L_x_14011:
[----:B------:R-:W-:-:S13]  /*1f00*/  ISETP.GE.U32.AND P0, PT, R22, R23, PT ;  /* 0x000000171600720c */ /* 0x000fda0003f06070 */
[----:B------:R-:W-:Y:S05]  /*1f10*/  @P0 BRA `(.L_x_14013) ;  /* 0x0000000000300947 */ /* 0x000fea0003800000 */
[----:B0-----:R-:W0:Y:S01]  /*1f20*/  LDC.64 R4, c[0x0][0x390] ;  /* 0x0000e400ff047b82 */ /* 0x001e220000000a00 */
[----:B------:R-:W-:Y:S01]  /*1f30*/  IADD3 R7, PT, PT, R3, R22, RZ ;  /* 0x0000001603077210 */ /* 0x000fe20007ffe0ff */
[----:B------:R-:W-:-:S04]  /*1f40*/  VIADD R22, R22, 0x80 ;  /* 0x0000008016167836 */ /* 0x000fc80000000000 */
[----:B0-----:R-:W-:-:S05]  /*1f50*/  IMAD.WIDE.U32 R4, R7, 0x4, R4 ;  /* 0x0000000407047825 */ /* 0x001fca00078e0004 */
[----:B------:R1:W-:Y:S02]  /*1f60*/  STG.E desc[UR4][R4.64], R8 ;  /* 0x0000000804007986 */ /* 0x0003e4000c101904 */
.L_x_14012:
[----:B------:R-:W-:-:S13]  /*1f70*/  ISETP.GE.U32.AND P0, PT, R22, R23, PT ;  /* 0x000000171600720c */ /* 0x000fda0003f06070 */
[----:B------:R-:W-:Y:S05]  /*1f80*/  @P0 BRA `(.L_x_14014) ;  /* 0x0000000000300947 */ /* 0x000fea0003800000 */
[----:B-1----:R-:W1:Y:S01]  /*1f90*/  LDC.64 R4, c[0x0][0x390] ;  /* 0x0000e400ff047b82 */ /* 0x002e620000000a00 */
[----:B0-----:R-:W-:Y:S02]  /*1fa0*/  IADD3 R7, PT, PT, R3, R22, RZ ;  /* 0x0000001603077210 */ /* 0x001fe40007ffe0ff */
[----:B------:R-:W-:-:S03]  /*1fb0*/  IADD3 R22, PT, PT, R22, 0x80, RZ ;  /* 0x0000008016167810 */ /* 0x000fc60007ffe0ff */
[----:B-1----:R-:W-:-:S05]  /*1fc0*/  IMAD.WIDE.U32 R4, R7, 0x4, R4 ;  /* 0x0000000407047825 */ /* 0x002fca00078e0004 */
[----:B------:R1:W-:Y:S02]  /*1fd0*/  STG.E desc[UR4][R4.64], R9 ;  /* 0x0000000904007986 */ /* 0x0003e4000c101904 */
.L_x_14013:
[----:B------:R-:W-:-:S13]  /*1fe0*/  ISETP.GE.U32.AND P0, PT, R22, R23, PT ;  /* 0x000000171600720c */ /* 0x000fda0003f06070 */
[----:B------:R-:W-:Y:S05]  /*1ff0*/  @P0 BRA `(.L_x_14015) ;  /* 0x0000000000340947 */ /* 0x000fea0003800000 */
[----:B01----:R-:W0:Y:S01]  /*2000*/  LDC.64 R4, c[0x0][0x390] ;  /* 0x0000e400ff047b82 */ /* 0x003e220000000a00 */
[----:B------:R-:W-:Y:S01]  /*2010*/  IADD3 R7, PT, PT, R3, R22, RZ ;  /* 0x0000001603077210 */ /* 0x000fe20007ffe0ff */
[----:B------:R-:W-:-:S04]  /*2020*/  VIADD R22, R22, 0x80 ;  /* 0x0000008016167836 */ /* 0x000fc80000000000 */
[----:B0-----:R-:W-:-:S05]  /*2030*/  IMAD.WIDE.U32 R4, R7, 0x4, R4 ;  /* 0x0000000407047825 */ /* 0x001fca00078e0004 */
[----:B------:R2:W-:Y:S02]  /*2040*/  STG.E desc[UR4][R4.64], R10 ;  /* 0x0000000a04007986 */ /* 0x0005e4000c101904 */
.L_x_14014:
        /* <DEDUP_REMOVED lines=8> */
.L_x_14015:
[----:B------:R-:W-:Y:S05]  /*20d0*/  BSYNC.RELIABLE B1 ;  /* 0x0000000000017941 */ /* 0x000fea0003800100 */
.L_x_14010:
[----:B------:R-:W-:-:S13]  /*20e0*/  ISETP.GE.U32.AND P0, PT, R22, R23, PT ;  /* 0x000000171600720c */ /* 0x000fda0003f06070 */
[----:B012---:R-:W0:Y:S01]  /*20f0*/  @!P0 LDC.64 R4, c[0x0][0x390] ;  /* 0x0000e400ff048b82 */ /* 0x007e220000000a00 */
[----:B------:R-:W-:Y:S01]  /*2100*/  @!P0 IADD3 R7, PT, PT, R3, R22, RZ ;  /* 0x0000001603078210 */ /* 0x000fe20007ffe0ff */
[----:B------:R-:W-:-:S04]  /*2110*/  @!P0 VIADD R22, R22, 0x80 ;  /* 0x0000008016168836 */ /* 0x000fc80000000000 */
[----:B0-----:R-:W-:-:S05]  /*2120*/  @!P0 IMAD.WIDE.U32 R4, R7, 0x4, R4 ;  /* 0x0000000407048825 */ /* 0x001fca00078e0004 */
[----:B------:R3:W-:Y:S02]  /*2130*/  @!P0 STG.E desc[UR4][R4.64], R12 ;  /* 0x0000000c04008986 */ /* 0x0007e4000c101904 */
.L_x_14016:
[----:B------:R-:W-:Y:S05]  /*2140*/  BSYNC.RECONVERGENT B0 ;  /* 0x0000000000007941 */ /* 0x000fea0003800200 */
.L_x_14009:
        /* <DEDUP_REMOVED lines=8> */
.L_x_13976:
[----:B------:R-:W0:Y:S01]  /*21d0*/  S2R R4, SR_TID.X ;  /* 0x0000000000047919 */ /* 0x000e220000002100 */
[----:B------:R-:W1:Y:S01]  /*21e0*/  LDC.64 R6, c[0x0][0x398] ;  /* 0x0000e600ff067b82 */ /* 0x000e620000000a00 */
[----:B------:R-:W2:Y:S01]  /*21f0*/  LDCU UR6, c[0x0][0x388] ;  /* 0x00007100ff0677ac */ /* 0x000ea20008000800 */
[----:B-1----:R-:W-:-:S04]  /*2200*/  IMAD.WIDE.U32 R6, R3, 0x4, R6 ;  /* 0x0000000403067825 */ /* 0x002fc800078e0006 */
[----:B0-----:R-:W-:-:S05]  /*2210*/  IMAD.WIDE.U32 R6, R4, 0x10, R6 ;  /* 0x0000001004067825 */ /* 0x001fca00078e0006 */
[----:B------:R-:W3:Y:S01]  /*2220*/  LDG.E.128 R12, desc[UR4][R6.64] ;  /* 0x00000004060c7981 */ /* 0x000ee2000c1e1d00 */
[----:B--2---:R-:W-:Y:S01]  /*2230*/  FADD.FTZ R19, -RZ, |UR6| ;  /* 0x40000006ff137e21 */ /* 0x004fe20008010100 */
[----:B------:R-:W-:Y:S02]  /*2240*/  BSSY.RECONVERGENT B2, `(.L_x_14017) ;  /* 0x0000012000027945 */ /* 0x000fe40003800200 */
[----:B------:R0:W5:Y:S01]  /*2250*/  LDG.E.128 R8, desc[UR4][R6.64+0x800] ;  /* 0x0008000406087981 */ /* 0x000162000c1e1d00 */
        /* <DEDUP_REMOVED lines=9> */
[----:B0-----:R-:W-:-:S04]  /*22f0*/  FFMA R6, -R23, R2, R0 ;  /* 0x0000000217067223 */ /* 0x001fc80000000100 */
[----:B------:R-:W-:Y:S01]  /*2300*/  FFMA R2, R5, R6, R2 ;  /* 0x0000000605027223 */ /* 0x000fe20000000002 */
[----:B--2---:R-:W-:Y:S06]  /*2310*/  @!P0 BRA `(.L_x_14018) ;  /* 0x0000000000108947 */ /* 0x004fec0003800000 */
[----:B------:R-:W-:Y:S02]  /*2320*/  MOV R7, R23 ;  /* 0x0000001700077202 */ /* 0x000fe40000000f00 */
[----:B------:R-:W-:-:S07]  /*2330*/  MOV R2, 0x2350 ;  /* 0x0000235000027802 */ /* 0x000fce0000000f00 */
[----:B-----5:R-:W-:Y:S05]  /*2340*/  CALL.REL.NOINC `($__internal_53_$__cuda_sm3x_div_rn_ftz_f32_slowpath) ;  /* 0x0000001400987944 */ /* 0x020fea0003c00000 */
[----:B------:R-:W-:-:S07]  /*2350*/  MOV R2, R0 ;  /* 0x0000000000027202 */ /* 0x000fce0000000f00 */
.L_x_14018:
[----:B------:R-:W-:Y:S05]  /*2360*/  BSYNC.RECONVERGENT B2 ;  /* 0x0000000000027941 */ /* 0x000fea0003800200 */
.L_x_14017:
        /* <DEDUP_REMOVED lines=43> */
[----:B-----5:R-:W-:Y:S05]  /*2620*/  CALL.REL.NOINC `($__internal_53_$__cuda_sm3x_div_rn_ftz_f32_slowpath) ;  /* 0x0000001000e07944 */ /* 0x020fea0003c00000 */
[----:B------:R-:W-:-:S07]  /*2630*/  IMAD.MOV.U32 R5, RZ, RZ, R0 ;  /* 0x000000ffff057224 */ /* 0x000fce00078e0000 */
.L_x_14020:
[----:B------:R-:W-:Y:S05]  /*2640*/  BSYNC.RECONVERGENT B2 ;  /* 0x0000000000027941 */ /* 0x000fea0003800200 */
.L_x_14019:
[----:B------:R-:W-:Y:S02]  /*2650*/  HFMA2 R7, -RZ, RZ, 0.89990234375, 10328 ;  /* 0x3b33710bff077431 */ /* 0x000fe400000001ff */
[----:B------:R-:W-:Y:S01]  /*2660*/  FMUL.FTZ R0, R5, R5 ;  /* 0x0000000505007220 */ /* 0x000fe20000410000 */
[----:B------:R-:W0:Y:S01]  /*2670*/  LDC R2, c[0x0][0x388] ;  /* 0x0000e200ff027b82 */ /* 0x000e220000000800 */
[----:B------:R-:W-:Y:S01]  /*2680*/  FADD.FTZ R6, |R14|, -RZ ;  /* 0x800000ff0e067221 */ /* 0x000fe20000010200 */
[----:B------:R-:W-:Y:S01]  /*2690*/  ISETP.GE.AND P0, PT, R13, RZ, PT ;  /* 0x000000ff0d00720c */ /* 0x000fe20003f06270 */
[C---:B------:R-:W-:Y:S01]  /*26a0*/  FFMA.FTZ R7, R0.reuse, R7, -0.015681877732276916504 ;  /* 0xbc80774800077423 */ /* 0x040fe20000010007 */
[----:B------:R-:W-:Y:S01]  /*26b0*/  HFMA2 R17, -RZ, RZ, 2.04296875, -15.78125 ;  /* 0x4016cbe4ff117431 */ /* 0x000fe200000001ff */
        /* <DEDUP_REMOVED lines=8> */
[C---:B------:R-:W-:Y:S01]  /*2740*/  FFMA.FTZ R7, R0.reuse, R7, -0.33333197236061096191 ;  /* 0xbeaaaa7d00077423 */ /* 0x040fe20000010007 */
        /* <DEDUP_REMOVED lines=12> */
[----:B------:R-:W-:Y:S01]  /*2810*/  FSEL R0, R6, R19, P2 ;  /* 0x0000001306007208 */ /* 0x000fe20001000000 */
[----:B0-----:R-:W-:Y:S01]  /*2820*/  FFMA R7, -R23, R16, 1 ;  /* 0x3f80000017077423 */ /* 0x001fe20000000110 */
[----:B------:R-:W-:Y:S02]  /*2830*/  @!P1 FSEL R5, R17, 0.78539818525314331055, !P0 ;  /* 0x3f490fdb11059808 */ /* 0x000fe40004000000 */
        /* <DEDUP_REMOVED lines=12> */
[----:B-----5:R-:W-:Y:S05]  /*2900*/  CALL.REL.NOINC `($__internal_53_$__cuda_sm3x_div_rn_ftz_f32_slowpath) ;  /* 0x0000001000287944 */ /* 0x020fea0003c00000 */
[----:B------:R-:W-:-:S07]  /*2910*/  MOV R2, R0 ;  /* 0x0000000000027202 */ /* 0x000fce0000000f00 */
.L_x_14022:
[----:B------:R-:W-:Y:S05]  /*2920*/  BSYNC.RECONVERGENT B2 ;  /* 0x0000000000027941 */ /* 0x000fea0003800200 */
.L_x_14021:
        /* <DEDUP_REMOVED lines=26> */
[----:B------:R-:W-:Y:S01]  /*2ad0*/  IMAD.MOV.U32 R7, RZ, RZ, 0x4016cbe4 ;  /* 0x4016cbe4ff077424 */ /* 0x000fe200078e00ff */
        /* <DEDUP_REMOVED lines=16> */
[----:B-----5:R-:W-:Y:S05]  /*2be0*/  CALL.REL.NOINC `($__internal_53_$__cuda_sm3x_div_rn_ftz_f32_slowpath) ;  /* 0x0000000c00707944 */ /* 0x020fea0003c00000 */
[----:B------:R-:W-:-:S07]  /*2bf0*/  MOV R5, R0 ;  /* 0x0000000000057202 */ /* 0x000fce0000000f00 */
.L_x_14024:
[----:B------:R-:W-:Y:S05]  /*2c00*/  BSYNC.RECONVERGENT B2 ;  /* 0x0000000000027941 */ /* 0x000fea0003800200 */
.L_x_14023:
[----:B------:R-:W-:Y:S02]  /*2c10*/  HFMA2 R7, -RZ, RZ, 0.89990234375, 10328 ;  /* 0x3b33710bff077431 */ /* 0x000fe400000001ff */
[----:B------:R-:W-:Y:S01]  /*2c20*/  FMUL.FTZ R0, R5, R5 ;  /* 0x0000000505007220 */ /* 0x000fe20000410000 */
[----:B------:R-:W0:Y:S01]  /*2c30*/  LDC R2, c[0x0][0x388] ;  /* 0x0000e200ff027b82 */ /* 0x000e220000000800 */
[----:B-----5:R-:W-:Y:S01]  /*2c40*/  FADD.FTZ R6, |R8|, -RZ ;  /* 0x800000ff08067221 */ /* 0x020fe20000010200 */
[----:B------:R-:W-:Y:S01]  /*2c50*/  ISETP.GE.AND P0, PT, R15, RZ, PT ;  /* 0x000000ff0f00720c */ /* 0x000fe20003f06270 */
[C---:B------:R-:W-:Y:S01]  /*2c60*/  FFMA.FTZ R7, R0.reuse, R7, -0.015681877732276916504 ;  /* 0xbc80774800077423 */ /* 0x040fe20000010007 */
[----:B------:R-:W-:Y:S01]  /*2c70*/  MOV R17, 0x4016cbe4 ;  /* 0x4016cbe400117802 */ /* 0x000fe20000000f00 */
        /* <DEDUP_REMOVED lines=36> */
[----:B------:R-:W-:Y:S05]  /*2ec0*/  CALL.REL.NOINC `($__internal_53_$__cuda_sm3x_div_rn_ftz_f32_slowpath) ;  /* 0x0000000800b87944 */ /* 0x000fea0003c00000 */
[----:B------:R-:W-:-:S07]  /*2ed0*/  MOV R2, R0 ;  /* 0x0000000000027202 */ /* 0x000fce0000000f00 */
.L_x_14026:
[----:B------:R-:W-:Y:S05]  /*2ee0*/  BSYNC.RECONVERGENT B2 ;  /* 0x0000000000027941 */ /* 0x000fea0003800200 */
.L_x_14025:
        /* <DEDUP_REMOVED lines=43> */
[----:B------:R-:W-:Y:S05]  /*31a0*/  CALL.REL.NOINC `($__internal_53_$__cuda_sm3x_div_rn_ftz_f32_slowpath) ;  /* 0x0000000800007944 */ /* 0x000fea0003c00000 */
[----:B------:R-:W-:-:S07]  /*31b0*/  IMAD.MOV.U32 R5, RZ, RZ, R0 ;  /* 0x000000ffff057224 */ /* 0x000fce00078e0000 */
.L_x_14028:
[----:B------:R-:W-:Y:S05]  /*31c0*/  BSYNC.RECONVERGENT B2 ;  /* 0x0000000000027941 */ /* 0x000fea0003800200 */
.L_x_14027:
[----:B------:R-:W-:Y:S02]  /*31d0*/  HFMA2 R7, -RZ, RZ, 0.89990234375, 10328 ;  /* 0x3b33710bff077431 */ /* 0x000fe400000001ff */
[----:B------:R-:W-:Y:S01]  /*31e0*/  FMUL.FTZ R0, R5, R5 ;  /* 0x0000000505007220 */ /* 0x000fe20000410000 */
[----:B------:R-:W0:Y:S01]  /*31f0*/  LDC R2, c[0x0][0x388] ;  /* 0x0000e200ff027b82 */ /* 0x000e220000000800 */
[----:B------:R-:W-:Y:S01]  /*3200*/  FADD.FTZ R6, |R10|, -RZ ;  /* 0x800000ff0a067221 */ /* 0x000fe20000010200 */
[----:B------:R-:W-:Y:S01]  /*3210*/  ISETP.GE.AND P0, PT, R9, RZ, PT ;  /* 0x000000ff0900720c */ /* 0x000fe20003f06270 */
[----:B------:R-:W-:Y:S01]  /*3220*/  FFMA.FTZ R7, R0, R7, -0.015681877732276916504 ;  /* 0xbc80774800077423 */ /* 0x000fe20000010007 */
[----:B------:R-:W-:Y:S01]  /*3230*/  HFMA2 R17, -RZ, RZ, 2.04296875, -15.78125 ;  /* 0x4016cbe4ff117431 */ /* 0x000fe200000001ff */
[----:B------:R-:W-:Y:S01]  /*3240*/  FSETP.NEU.FTZ.AND P2, PT, R22, RZ, PT ;  /* 0x000000ff1600720b */ /* 0x000fe20003f5d000 */
[----:B------:R-:W-:Y:S01]  /*3250*/  BSSY.RECONVERGENT B2, `(.L_x_14029) ;  /* 0x0000025000027945 */ /* 0x000fe20003800200 */
        /* <DEDUP_REMOVED lines=19> */
[----:B------:R-:W-:Y:S01]  /*3390*/  FSEL R0, R6, R19, P3 ;  /* 0x0000001306007208 */ /* 0x000fe20001800000 */
[----:B0-----:R-:W-:Y:S01]  /*33a0*/  FFMA R7, -R23, R16, 1 ;  /* 0x3f80000017077423 */ /* 0x001fe20000000110 */
[----:B------:R-:W-:Y:S02]  /*33b0*/  @!P1 FSEL R5, R17, 0.78539818525314331055, !P0 ;  /* 0x3f490fdb11059808 */ /* 0x000fe40004000000 */
        /* <DEDUP_REMOVED lines=12> */
[----:B------:R-:W-:Y:S05]  /*3480*/  CALL.REL.NOINC `($__internal_53_$__cuda_sm3x_div_rn_ftz_f32_slowpath) ;  /* 0x0000000400487944 */ /* 0x000fea0003c00000 */
[----:B------:R-:W-:-:S07]  /*3490*/  MOV R2, R0 ;  /* 0x0000000000027202 */ /* 0x000fce0000000f00 */
.L_x_14030:
[----:B------:R-:W-:Y:S05]  /*34a0*/  BSYNC.RECONVERGENT B2 ;  /* 0x0000000000027941 */ /* 0x000fea0003800200 */
.L_x_14029:
        /* <DEDUP_REMOVED lines=45> */
.L_x_14032:
[----:B------:R-:W-:Y:S05]  /*3780*/  BSYNC.RECONVERGENT B2 ;  /* 0x0000000000027941 */ /* 0x000fea0003800200 */
.L_x_14031:
        /* <DEDUP_REMOVED lines=18> */
[C---:B0-----:R-:W-:Y:S01]  /*38b0*/  FSETP.NEU.FTZ.AND P3, PT, |R11|.reuse, |R0|, PT ;  /* 0x400000000b00720b */ /* 0x041fe20003f7d200 */
[----:B------:R-:W-:Y:S01]  /*38c0*/  FADD.FTZ R11, |R11|, |R0| ;  /* 0x400000000b0b7221 */ /* 0x000fe20000010200 */
[----:B------:R-:W-:Y:S01]  /*38d0*/  FSEL R5, R5, R2, P2 ;  /* 0x0000000205057208 */ /* 0x000fe20001000000 */
[----:B------:R-:W-:-:S04]  /*38e0*/  @!P2 FADD.FTZ R2, -R2, -RZ ;  /* 0x800000ff0202a221 */ /* 0x000fc80000010100 */
[----:B------:R-:W-:Y:S01]  /*38f0*/  @!P0 FFMA.FTZ R5, R17, 1.6832555532455444336, R2 ;  /* 0x3fd774eb11058823 */ /* 0x000fe20000010002 */
[----:B------:R-:W-:-:S05]  /*3900*/  MOV R2, 0x4016cbe4 ;  /* 0x4016cbe400027802 */ /* 0x000fca0000000f00 */
[----:B------:R-:W-:Y:S02]  /*3910*/  @!P3 FSEL R5, R2, 0.78539818525314331055, !P0 ;  /* 0x3f490fdb0205b808 */ /* 0x000fe40004000000 */
[----:B------:R-:W-:Y:S01]  /*3920*/  @!P1 FSEL R5, RZ, 3.1415927410125732422, P0 ;  /* 0x40490fdbff059808 */ /* 0x000fe20000000000 */
[----:B-1----:R-:W-:Y:S01]  /*3930*/  IMAD.WIDE.U32 R6, R3, 0x4, R6 ;  /* 0x0000000403067825 */ /* 0x002fe200078e0006 */
[----:B------:R-:W-:Y:S02]  /*3940*/  FSETP.NAN.FTZ.AND P0, PT, |R11|, |R11|, PT ;  /* 0x4000000b0b00720b */ /* 0x000fe40003f18200 */
[----:B------:R-:W-:Y:S01]  /*3950*/  LOP3.LUT R0, R5, 0x80000000, R0, 0xb8, !PT ;  /* 0x8000000005007812 */ /* 0x000fe200078eb800 */
[----:B------:R-:W-:-:S03]  /*3960*/  IMAD.WIDE.U32 R6, R4, 0x10, R6 ;  /* 0x0000001004067825 */ /* 0x000fc600078e0006 */
[----:B------:R-:W-:Y:S02]  /*3970*/  FSEL R11, R11, R0, P0 ;  /* 0x000000000b0b7208 */ /* 0x000fe40000000000 */
[----:B------:R-:W-:Y:S04]  /*3980*/  STG.E.128 desc[UR4][R6.64], R12 ;  /* 0x0000000c06007986 */ /* 0x000fe8000c101d04 */
[----:B------:R-:W-:Y:S01]  /*3990*/  STG.E.128 desc[UR4][R6.64+0x800], R8 ;  /* 0x0008000806007986 */ /* 0x000fe2000c101d04 */
[----:B------:R-:W-:Y:S05]  /*39a0*/  EXIT ;  /* 0x000000000000794d */ /* 0x000fea0003800000 */
        .weak           $__internal_53_$__cuda_sm3x_div_rn_ftz_f32_slowpath
        .type           $__internal_53_$__cuda_sm3x_div_rn_ftz_f32_slowpath,@function
        .size           $__internal_53_$__cuda_sm3x_div_rn_ftz_f32_slowpath,(.L_x_16800 - $__internal_53_$__cuda_sm3x_div_rn_ftz_f32_slowpath)
$__internal_53_$__cuda_sm3x_div_rn_ftz_f32_slowpath:
        /* <DEDUP_REMOVED lines=35> */
.L_x_14035:
[----:B------:R-:W-:Y:S05]  /*3be0*/  BSYNC.RELIABLE B1 ;  /* 0x0000000000017941 */ /* 0x000fea0003800100 */
.L_x_14034:
        /* <DEDUP_REMOVED lines=27> */
.L_x_14041:
[----:B------:R-:W-:-:S07]  /*3da0*/  LEA R0, R5, R0, 0x17 ;  /* 0x0000000005007211 */ /* 0x000fce00078eb8ff */
.L_x_14042:
[----:B------:R-:W-:Y:S05]  /*3db0*/  BSYNC.RECONVERGENT B1 ;  /* 0x0000000000017941 */ /* 0x000fea0003800200 */
.L_x_14040:
[----:B------:R-:W-:Y:S05]  /*3dc0*/  BRA `(.L_x_14043) ;  /* 0x0000000000207947 */ /* 0x000fea0003800000 */
.L_x_14039:
[----:B------:R-:W-:-:S04]  /*3dd0*/  LOP3.LUT R0, R7, 0x80000000, R0, 0x48, !PT ;  /* 0x8000000007007812 */ /* 0x000fc800078e4800 */
[----:B------:R-:W-:Y:S01]  /*3de0*/  LOP3.LUT R0, R0, 0x7f800000, RZ, 0xfc, !PT ;  /* 0x7f80000000007812 */ /* 0x000fe200078efcff */
[----:B------:R-:W-:Y:S06]  /*3df0*/  BRA `(.L_x_14043) ;  /* 0x0000000000147947 */ /* 0x000fec0003800000 */
.L_x_14038:
[----:B------:R-:W-:Y:S01]  /*3e00*/  LOP3.LUT R0, R7, 0x80000000, R0, 0x48, !PT ;  /* 0x8000000007007812 */ /* 0x000fe200078e4800 */
[----:B------:R-:W-:Y:S06]  /*3e10*/  BRA `(.L_x_14043) ;  /* 0x00000000000c7947 */ /* 0x000fec0003800000 */
.L_x_14037:
[----:B------:R-:W0:Y:S01]  /*3e20*/  MUFU.RSQ R0, -QNAN ;  /* 0xffc0000000007908 */ /* 0x000e220000001400 */
[----:B------:R-:W-:Y:S05]  /*3e30*/  BRA `(.L_x_14043) ;  /* 0x0000000000047947 */ /* 0x000fea0003800000 */
.L_x_14036:
[----:B------:R-:W-:-:S07]  /*3e40*/  FADD.FTZ R0, R0, R7 ;  /* 0x0000000700007221 */ /* 0x000fce0000010000 */
.L_x_14043:
[----:B------:R-:W-:Y:S05]  /*3e50*/  BSYNC.RECONVERGENT B0 ;  /* 0x0000000000007941 */ /* 0x000fea0003800200 */
.L_x_14033:
[----:B------:R-:W-:Y:S01]  /*3e60*/  MOV R6, R2 ;  /* 0x0000000200067202 */ /* 0x000fe20000000f00 */
[----:B------:R-:W-:-:S04]  /*3e70*/  HFMA2 R7, -RZ, RZ, 0, 0 ;  /* 0x00000000ff077431 */ /* 0x000fc800000001ff */
[----:B0-----:R-:W-:Y:S05]  /*3e80*/  RET.REL.NODEC R6 `(_ZN2at6native29vectorized_elementwise_kernelILi4ENS0_13AUnaryFunctorIfffZZZNS0_17atan2_kernel_cudaERNS_18TensorIteratorBaseEENKUlvE_clEvENKUlvE0_clEvEUlffE_EESt5arrayIPcLm2EEEEviT0_T1_) ;  /* 0xffffffc0065c7950 */ /* 0x001fea0003c3ffff */
.L_x_14044:
        /* <DEDUP_REMOVED lines=15> */
.L_x_16800:


//--------------------- .text._ZN2at6native29vectorized_elementwise_kernelILi8ENS0_13AUnaryFunctorIfffZZZNS0_17atan2_kernel_cudaERNS_18TensorIteratorBaseEENKUlvE_clEvENKUlvE0_clEvEUlffE_EESt5arrayIPcLm2EEEEviT0_T1_ --------------------------
	.section	.text._ZN2at6native29vectorized_elementwise_kernelILi8ENS0_13AUnaryFunctorIfffZZZNS0_17atan2_kernel_cudaERNS_18TensorIteratorBaseEENKUlvE_clEvENKUlvE0_clEvEUlffE_EESt5arrayIPcLm2EEEEviT0_T1_,"ax",@progbits
	.align	128
        .global         _ZN2at6native29vectorized_elementwise_kernelILi8ENS0_13AUnaryFunctorIfffZZZNS0_17atan2_kernel_cudaERNS_18TensorIteratorBaseEENKUlvE_clEvENKUlvE0_clEvEUlffE_EESt5arrayIPcLm2EEEEviT0_T1_
        .type           _ZN2at6native29vectorized_elementwise_kernelILi8ENS0_13AUnaryFunctorIfffZZZNS0_17atan2_kernel_cudaERNS_18TensorIteratorBaseEENKUlvE_clEvENKUlvE0_clEvEUlffE_EESt5arrayIPcLm2EEEEviT0_T1_,@function
        .size           _ZN2at6native29vectorized_elementwise_kernelILi8ENS0_13AUnaryFunctorIfffZZZNS0_17atan2_kernel_cudaERNS_18TensorIteratorBaseEENKUlvE_clEvENKUlvE0_clEvEUlffE_EESt5arrayIPcLm2EEEEviT0_T1_,(.L_x_16937 - _ZN2at6native29vectorized_elementwise_kernelILi8ENS0_13AUnaryFunctorIfffZZZNS0_17atan2_kernel_cudaERNS_18TensorIteratorBaseEENKUlvE_clEvENKUlvE0_clEvEUlffE_EESt5arrayIPcLm2EEEEviT0_T1_)
        .other          _ZN2at6native29vectorized_elementwise_kernelILi8ENS0_13AUnaryFunctorIfffZZZNS0_17atan2_kernel_cudaERNS_18TensorIteratorBaseEENKUlvE_clEvENKUlvE0_clEvEUlffE_EESt5arrayIPcLm2EEEEviT0_T1_,@"STO_CUDA_ENTRY STV_DEFAULT"
_ZN2at6native29vectorized_elementwise_kernelILi8ENS0_13AUnaryFunctorIfffZZZNS0_17atan2_kernel_cudaERNS_18TensorIteratorBaseEENKUlvE_clEvENKUlvE0_clEvEUlffE_EESt5arrayIPcLm2EEEEviT0_T1_:
.text._ZN2at6native29vectorized_elementwise_kernelILi8ENS0_13AUnaryFunctorIfffZZZNS0_17atan2_kernel_cudaERNS_18TensorIteratorBaseEENKUlvE_clEvENKUlvE0_clEvEUlffE_EESt5arrayIPcLm2EEEEviT0_T1_:
[----:B------:R-:W-:Y:S01]  /*0000*/  LDC R1, c[0x0][0x37c] ;  /* 0x0000df00ff017b82 */ /* 0x000fe20000000800 */
[----:B------:R-:W-:Y:S05]  /*0010*/  EXIT ;  /* 0x000000000000794d */ /* 0x000fea0003800000 */
.L_x_14045:
        /* <DEDUP_REMOVED lines=14> */
.L_x_16937:


//--------------------- .text._ZN2at6native18elementwise_kernelILi128ELi4EZNS0_15gpu_kernel_implINS0_13BinaryFunctorIdddZZZNS0_17atan2_kernel_cudaERNS_18TensorIteratorBaseEENKUlvE_clEvENKUlvE_clEvEUlddE_EEEEvS5_RKT_EUliE_EEviT1_ --------------------------
	.section	.text._ZN2at6native18elementwise_kernelILi128ELi4EZNS0_15gpu_kernel_implINS0_13BinaryFunctorIdddZZZNS0_17atan2_kernel_cudaERNS_18TensorIteratorBaseEENKUlvE_clEvENKUlvE_clEvEUlddE_EEEEvS5_RKT_EUliE_EEviT1_,"ax",@progbits
	.align	128
        .global         _ZN2at6native18elementwise_kernelILi128ELi4EZNS0_15gpu_kernel_implINS0_13BinaryFunctorIdddZZZNS0_17atan2_kernel_cudaERNS_18TensorIteratorBaseEENKUlvE_clEvENKUlvE_clEvEUlddE_EEEEvS5_RKT_EUliE_EEviT1_
        .type           _ZN2at6native18elementwise_kernelILi128ELi4EZNS0_15gpu_kernel_implINS0_13BinaryFunctorIdddZZZNS0_17atan2_kernel_cudaERNS_18TensorIteratorBaseEENKUlvE_clEvENKUlvE_clEvEUlddE_EEEEvS5_RKT_EUliE_EEviT1_,@function
        .size           _ZN2at6native18elementwise_kernelILi128ELi4EZNS0_15gpu_kernel_implINS0_13BinaryFunctorIdddZZZNS0_17atan2_kernel_cudaERNS_18TensorIteratorBaseEENKUlvE_clEvENKUlvE_clEvEUlddE_EEEEvS5_RKT_EUliE_EEviT1_,(.L_x_16801 - _ZN2at6native18elementwise_kernelILi128ELi4EZNS0_15gpu_kernel_implINS0_13BinaryFunctorIdddZZZNS0_17atan2_kernel_cudaERNS_18TensorIteratorBaseEENKUlvE_clEvENKUlvE_clEvEUlddE_EEEEvS5_RKT_EUliE_EEviT1_)
        .other          _ZN2at6native18elementwise_kernelILi128ELi4EZNS0_15gpu_kernel_implINS0_13BinaryFunctorIdddZZZNS0_17atan2_kernel_cudaERNS_18TensorIteratorBaseEENKUlvE_clEvENKUlvE_clEvEUlddE_EEEEvS5_RKT_EUliE_EEviT1_,@"STO_CUDA_ENTRY STV_DEFAULT"
_ZN2at6native18elementwise_kernelILi128ELi4EZNS0_15gpu_kernel_implINS0_13BinaryFunctorIdddZZZNS0_17atan2_kernel_cudaERNS_18TensorIteratorBaseEENKUlvE_clEvENKUlvE_clEvEUlddE_EEEEvS5_RKT_EUliE_EEviT1_:
.text._ZN2at6native18elementwise_kernelILi128ELi4EZNS0_15gpu_kernel_implINS0_13BinaryFunctorIdddZZZNS0_17atan2_kernel_cudaERNS_18TensorIteratorBaseEENKUlvE_clEvENKUlvE_clEvEUlddE_EEEEvS5_RKT_EUliE_EEviT1_:
        /* <DEDUP_REMOVED lines=371> */
.L_x_14048:
        /* <DEDUP_REMOVED lines=18> */
.L_x_14053:
[----:B------:R-:W2:Y:S02]  /*1850*/  LDG.E.U8 R4, desc[UR36][R4.64] ;  /* 0x0000002404047981 */ /* 0x000ea4000c1e1100 */
[----:B--2---:R4:W0:Y:S02]  /*1860*/  I2F.F64.U16 R16, R4 ;  /* 0x0000000400107312 */ /* 0x0048240000101800 */
[----:B0---4-:R-:W-:Y:S05]  /*1870*/  BRA `(.L_x_14055) ;  /* 0x0000000c00647947 */ /* 0x011fea0003800000 */
.L_x_14052:
        /* <DEDUP_REMOVED lines=9> */
.L_x_14057:
[----:B------:R-:W2:Y:S02]  /*1910*/  LDG.E R4, desc[UR36][R4.64] ;  /* 0x0000002404047981 */ /* 0x000ea4000c1e1900 */
[----:B--2---:R4:W0:Y:S02]  /*1920*/  I2F.F64 R16, R4 ;  /* 0x0000000400107312 */ /* 0x0048240000201c00 */
[----:B0---4-:R-:W-:Y:S05]  /*1930*/  BRA `(.L_x_14055) ;  /* 0x0000000c00347947 */ /* 0x011fea0003800000 */
.L_x_14056:
[----:B------:R-:W2:Y:S02]  /*1940*/  LDG.E.U16 R4, desc[UR36][R4.64] ;  /* 0x0000002404047981 */ /* 0x000ea4000c1e1500 */
[----:B--2---:R4:W0:Y:S02]  /*1950*/  I2F.F64.S16 R16, R4 ;  /* 0x0000000400107312 */ /* 0x0048240000101c00 */
[----:B0---4-:R-:W-:Y:S05]  /*1960*/  BRA `(.L_x_14055) ;  /* 0x0000000c00287947 */ /* 0x011fea0003800000 */
.L_x_14051:
        /* <DEDUP_REMOVED lines=10> */
.L_x_14059:
[----:B------:R-:W2:Y:S02]  /*1a10*/  LDG.E.U16 R0, desc[UR36][R4.64] ;  /* 0x0000002404007981 */ /* 0x000ea4000c1e1500 */
[----:B--2---:R-:W-:-:S05]  /*1a20*/  HADD2.F32 R0, -RZ, R0.H0_H0 ;  /* 0x20000000ff007230 */ /* 0x004fca0000004100 */
[----:B------:R-:W-:-:S04]  /*1a30*/  FMUL.FTZ R0, R0, 1 ;  /* 0x3f80000000007820 */ /* 0x000fc80000410000 */
[----:B------:R3:W4:Y:S02]  /*1a40*/  F2F.F64.F32 R16, R0 ;  /* 0x0000000000107310 */ /* 0x0007240000201800 */
[----:B---34-:R-:W-:Y:S05]  /*1a50*/  BRA `(.L_x_14055) ;  /* 0x0000000800ec7947 */ /* 0x018fea0003800000 */
.L_x_14058:
        /* <DEDUP_REMOVED lines=10> */
.L_x_14061:
[----:B------:R-:W2:Y:S02]  /*1b00*/  LDG.E.U16 R4, desc[UR36][R4.64] ;  /* 0x0000002404047981 */ /* 0x000ea4000c1e1500 */
[----:B--2---:R-:W-:-:S05]  /*1b10*/  HADD2.F32 R0, -RZ, R4.H0_H0 ;  /* 0x20000004ff007230 */ /* 0x004fca0000004100 */
[----:B------:R-:W-:-:S04]  /*1b20*/  FMUL.FTZ R0, R0, 1 ;  /* 0x3f80000000007820 */ /* 0x000fc80000410000 */
[----:B------:R4:W0:Y:S02]  /*1b30*/  F2F.F64.F32 R16, R0 ;  /* 0x0000000000107310 */ /* 0x0008240000201800 */
[----:B0---4-:R-:W-:Y:S05]  /*1b40*/  BRA `(.L_x_14055) ;  /* 0x0000000800b07947 */ /* 0x011fea0003800000 */
.L_x_14060:
[----:B------:R3:W5:Y:S01]  /*1b50*/  LDG.E.64 R16, desc[UR36][R4.64] ;  /* 0x0000002404107981 */ /* 0x000762000c1e1b00 */
[----:B------:R-:W-:Y:S05]  /*1b60*/  BRA `(.L_x_14055) ;  /* 0x0000000800a87947 */ /* 0x000fea0003800000 */
.L_x_14050:
        /* <DEDUP_REMOVED lines=13> */
.L_x_14064:
[----:B------:R2:W5:Y:S01]  /*1c40*/  LDG.E.64 R16, desc[UR36][R4.64] ;  /* 0x0000002404107981 */ /* 0x000562000c1e1b00 */
[----:B------:R-:W-:Y:S05]  /*1c50*/  BRA `(.L_x_14055) ;  /* 0x00000008006c7947 */ /* 0x000fea0003800000 */
.L_x_14063:
        /* <DEDUP_REMOVED lines=27> */
.L_x_14066:
[----:B------:R-:W2:Y:S02]  /*1e10*/  LDG.E.U8 R4, desc[UR36][R4.64] ;  /* 0x0000002404047981 */ /* 0x000ea4000c1e1100 */
[C---:B--2---:R-:W-:Y:S01]  /*1e20*/  SHF.L.U32 R3, R4.reuse, 0x19, RZ ;  /* 0x0000001904037819 */ /* 0x044fe200000006ff */
        /* <DEDUP_REMOVED lines=13> */
.L_x_14065:
[----:B------:R-:W2:Y:S02]  /*1f00*/  LDG.E.U16 R0, desc[UR36][R4.64] ;  /* 0x0000002404007981 */ /* 0x000ea4000c1e1500 */
[----:B--2---:R-:W-:-:S05]  /*1f10*/  SHF.L.U32 R0, R0, 0x10, RZ ;  /* 0x0000001000007819 */ /* 0x004fca00000006ff */
[----:B------:R-:W-:-:S04]  /*1f20*/  FMUL.FTZ R0, R0, 1 ;  /* 0x3f80000000007820 */ /* 0x000fc80000410000 */
[----:B------:R2:W3:Y:S02]  /*1f30*/  F2F.F64.F32 R16, R0 ;  /* 0x0000000000107310 */ /* 0x0004e40000201800 */
[----:B--23--:R-:W-:Y:S05]  /*1f40*/  BRA `(.L_x_14055) ;  /* 0x0000000400b07947 */ /* 0x00cfea0003800000 */
.L_x_14062:
        /* <DEDUP_REMOVED lines=11> */
.L_x_14069:
        /* <DEDUP_REMOVED lines=21> */
.L_x_14071:
[----:B------:R-:W-:Y:S05]  /*2150*/  BSYNC.RECONVERGENT B0 ;  /* 0x0000000000007941 */ /* 0x000fea0003800200 */
.L_x_14070:
[----:B------:R-:W-:Y:S01]  /*2160*/  IMAD.SHL.U32 R0, R0, 0x100000, RZ ;  /* 0x0010000000007824 */ /* 0x000fe200078e00ff */
[----:B------:R-:W-:-:S04]  /*2170*/  LEA R3, R3, 0x3b800000, 0x17 ;  /* 0x3b80000003037811 */ /* 0x000fc800078eb8ff */
[----:B------:R-:W-:-:S05]  /*2180*/  LOP3.LUT R0, R3, R0, R7, 0xfe, !PT ;  /* 0x0000000003007212 */ /* 0x000fca00078efe07 */
[----:B------:R-:W-:-:S04]  /*2190*/  FMUL.FTZ R0, R0, 1 ;  /* 0x3f80000000007820 */ /* 0x000fc80000410000 */
[----:B------:R2:W3:Y:S02]  /*21a0*/  F2F.F64.F32 R16, R0 ;  /* 0x0000000000107310 */ /* 0x0004e40000201800 */
[----:B--23--:R-:W-:Y:S05]  /*21b0*/  BRA `(.L_x_14055) ;  /* 0x0000000400147947 */ /* 0x00cfea0003800000 */
.L_x_14068:
        /* <DEDUP_REMOVED lines=21> */
.L_x_14073:
[----:B------:R-:W-:Y:S05]  /*2310*/  BSYNC.RECONVERGENT B0 ;  /* 0x0000000000007941 */ /* 0x000fea0003800200 */
.L_x_14072:
[----:B------:R-:W-:Y:S01]  /*2320*/  IMAD.SHL.U32 R0, R0, 0x200000, RZ ;  /* 0x0020000000007824 */ /* 0x000fe200078e00ff */
[----:B------:R-:W-:-:S04]  /*2330*/  LEA R3, R3, 0x37800000, 0x17 ;  /* 0x3780000003037811 */ /* 0x000fc800078eb8ff */
[----:B------:R-:W-:-:S05]  /*2340*/  LOP3.LUT R0, R3, R0, R7, 0xfe, !PT ;  /* 0x0000000003007212 */ /* 0x000fca00078efe07 */
[----:B------:R-:W-:-:S04]  /*2350*/  FMUL.FTZ R0, R0, 1 ;  /* 0x3f80000000007820 */ /* 0x000fc80000410000 */
[----:B------:R2:W3:Y:S02]  /*2360*/  F2F.F64.F32 R16, R0 ;  /* 0x0000000000107310 */ /* 0x0004e40000201800 */
[----:B--23--:R-:W-:Y:S05]  /*2370*/  BRA `(.L_x_14055) ;  /* 0x0000000000a47947 */ /* 0x00cfea0003800000 */
.L_x_14067:
[----:B------:R-:W-:-:S09]  /*2380*/  UISETP.NE.AND UP0, UPT, UR4, 0x1c, UPT ;  /* 0x0000001c0400788c */ /* 0x000fd2000bf05270 */
[----:B------:R-:W-:Y:S05]  /*2390*/  BRA.U !UP0, `(.L_x_14074) ;  /* 0x0000000108947547 */ /* 0x000fea000b800000 */
[----:B------:R-:W-:-:S09]  /*23a0*/  UISETP.NE.AND UP0, UPT, UR4, 0x1d, UPT ;  /* 0x0000001d0400788c */ /* 0x000fd2000bf05270 */
[----:B------:R-:W-:Y:S05]  /*23b0*/  BRA.U !UP0, `(.L_x_14075) ;  /* 0x0000000108807547 */ /* 0x000fea000b800000 */
[----:B------:R-:W-:-:S09]  /*23c0*/  UISETP.NE.AND UP0, UPT, UR4, 0x2c, UPT ;  /* 0x0000002c0400788c */ /* 0x000fd2000bf05270 */
[----:B------:R-:W-:Y:S05]  /*23d0*/  BRA.U !UP0, `(.L_x_14076) ;  /* 0x0000000108487547 */ /* 0x000fea000b800000 */
.L_x_14054:
        /* <DEDUP_REMOVED lines=16> */
.L_x_14077:
[----:B------:R-:W-:Y:S01]  /*24e0*/  CS2R R16, SRZ ;  /* 0x0000000000107805 */ /* 0x000fe2000001ff00 */
[----:B------:R-:W-:Y:S06]  /*24f0*/  BRA `(.L_x_14055) ;  /* 0x0000000000447947 */ /* 0x000fec0003800000 */
.L_x_14076:
[----:B------:R-:W2:Y:S01]  /*2500*/  LDG.E.U8 R0, desc[UR36][R4.64] ;  /* 0x0000002404007981 */ /* 0x000ea2000c1e1100 */
[----:B------:R-:W-:Y:S01]  /*2510*/  IMAD.MOV.U32 R16, RZ, RZ, 0x0 ;  /* 0x00000000ff107424 */ /* 0x000fe200078e00ff */
[----:B------:R-:W-:Y:S02]  /*2520*/  MOV R17, 0x38000000 ;  /* 0x3800000000117802 */ /* 0x000fe40000000f00 */
        /* <DEDUP_REMOVED lines=9> */
.L_x_14075:
[----:B------:R-:W2:Y:S02]  /*25c0*/  LDG.E.64 R16, desc[UR36][R4.64] ;  /* 0x0000002404107981 */ /* 0x000ea4000c1e1b00 */
[----:B--2---:R-:W2:Y:S02]  /*25d0*/  I2F.F64.U64 R16, R16 ;  /* 0x0000001000107312 */ /* 0x004ea40000301800 */
[----:B--2---:R-:W-:Y:S05]  /*25e0*/  BRA `(.L_x_14055) ;  /* 0x0000000000087947 */ /* 0x004fea0003800000 */
.L_x_14074:
[----:B------:R-:W2:Y:S02]  /*25f0*/  LDG.E R4, desc[UR36][R4.64] ;  /* 0x0000002404047981 */ /* 0x000ea4000c1e1900 */
[----:B--2---:R0:W1:Y:S02]  /*2600*/  I2F.F64.U32 R16, R4 ;  /* 0x0000000400107312 */ /* 0x0040640000201800 */
.L_x_14055:
[----:B------:R-:W-:Y:S05]  /*2610*/  BSYNC.RECONVERGENT B7 ;  /* 0x0000000000077941 */ /* 0x000fea0003800200 */
.L_x_14049:
[----:B------:R-:W0:Y:S01]  /*2620*/  LDCU.64 UR6, c[0x0][0x5f8] ;  /* 0x0000bf00ff0677ac */ /* 0x000e220008000a00 */
[----:B------:R-:W-:Y:S01]  /*2630*/  BSSY.RECONVERGENT B7, `(.L_x_14078) ;  /* 0x00000ed000077945 */ /* 0x000fe20003800200 */
[----:B------:R-:W-:-:S04]  /*2640*/  UPRMT UR4, UR42, 0x9910, URZ ;  /* 0x000099102a047896 */ /* 0x000fc800080000ff */
[----:B------:R-:W-:Y:S01]  /*2650*/  UISETP.GT.AND UP0, UPT, UR4, 0x9, UPT ;  /* 0x000000090400788c */ /* 0x000fe2000bf04270 */
[----:B0-23--:R-:W-:-:S05]  /*2660*/  IADD3 R4, P0, PT, R18, UR6, RZ ;  /* 0x0000000612047c10 */ /* 0x00dfca000ff1e0ff */
        /* <DEDUP_REMOVED lines=12> */
[----:B0-2---:R-:W-:Y:S05]  /*2730*/  BRA `(.L_x_14084) ;  /* 0x0000000c00707947 */ /* 0x005fea0003800000 */
.L_x_14082:
[----:B------:R-:W2:Y:S02]  /*2740*/  LDG.E.U8 R4, desc[UR36][R4.64] ;  /* 0x0000002404047981 */ /* 0x000ea4000c1e1100 */
[----:B--2---:R0:W2:Y:S02]  /*2750*/  I2F.F64.U16 R26, R4 ;  /* 0x00000004001a7312 */ /* 0x0040a40000101800 */
[----:B0-2---:R-:W-:Y:S05]  /*2760*/  BRA `(.L_x_14084) ;  /* 0x0000000c00647947 */ /* 0x005fea0003800000 */
.L_x_14081:
        /* <DEDUP_REMOVED lines=9> */
.L_x_14086:
[----:B------:R-:W2:Y:S02]  /*2800*/  LDG.E R4, desc[UR36][R4.64] ;  /* 0x0000002404047981 */ /* 0x000ea4000c1e1900 */
[----:B--2---:R0:W2:Y:S02]  /*2810*/  I2F.F64 R26, R4 ;  /* 0x00000004001a7312 */ /* 0x0040a40000201c00 */
[----:B0-2---:R-:W-:Y:S05]  /*2820*/  BRA `(.L_x_14084) ;  /* 0x0000000c00347947 */ /* 0x005fea0003800000 */
.L_x_14085:
[----:B------:R-:W2:Y:S02]  /*2830*/  LDG.E.U16 R4, desc[UR36][R4.64] ;  /* 0x0000002404047981 */ /* 0x000ea4000c1e1500 */
[----:B--2---:R0:W2:Y:S02]  /*2840*/  I2F.F64.S16 R26, R4 ;  /* 0x00000004001a7312 */ /* 0x0040a40000101c00 */
[----:B0-2---:R-:W-:Y:S05]  /*2850*/  BRA `(.L_x_14084) ;  /* 0x0000000c00287947 */ /* 0x005fea0003800000 */
.L_x_14080:
        /* <DEDUP_REMOVED lines=10> */
.L_x_14088:
[----:B------:R-:W2:Y:S02]  /*2900*/  LDG.E.U16 R0, desc[UR36][R4.64] ;  /* 0x0000002404007981 */ /* 0x000ea4000c1e1500 */
[----:B--2---:R-:W-:-:S05]  /*2910*/  HADD2.F32 R0, -RZ, R0.H0_H0 ;  /* 0x20000000ff007230 */ /* 0x004fca0000004100 */
[----:B------:R-:W-:-:S04]  /*2920*/  FMUL.FTZ R0, R0, 1 ;  /* 0x3f80000000007820 */ /* 0x000fc80000410000 */
[----:B------:R4:W0:Y:S02]  /*2930*/  F2F.F64.F32 R26, R0 ;  /* 0x00000000001a7310 */ /* 0x0008240000201800 */
[----:B0---4-:R-:W-:Y:S05]  /*2940*/  BRA `(.L_x_14084) ;  /* 0x0000000800ec7947 */ /* 0x011fea0003800000 */
.L_x_14087:
        /* <DEDUP_REMOVED lines=10> */
.L_x_14090:
[----:B------:R-:W2:Y:S02]  /*29f0*/  LDG.E.U16 R4, desc[UR36][R4.64] ;  /* 0x0000002404047981 */ /* 0x000ea4000c1e1500 */
[----:B--2---:R-:W-:-:S05]  /*2a00*/  HADD2.F32 R0, -RZ, R4.H0_H0 ;  /* 0x20000004ff007230 */ /* 0x004fca0000004100 */
[----:B------:R-:W-:-:S04]  /*2a10*/  FMUL.FTZ R0, R0, 1 ;  /* 0x3f80000000007820 */ /* 0x000fc80000410000 */
[----:B------:R0:W2:Y:S02]  /*2a20*/  F2F.F64.F32 R26, R0 ;  /* 0x00000000001a7310 */ /* 0x0000a40000201800 */
[----:B0-2---:R-:W-:Y:S05]  /*2a30*/  BRA `(.L_x_14084) ;  /* 0x0000000800b07947 */ /* 0x005fea0003800000 */
.L_x_14089:
[----:B------:R4:W5:Y:S01]  /*2a40*/  LDG.E.64 R26, desc[UR36][R4.64] ;  /* 0x00000024041a7981 */ /* 0x000962000c1e1b00 */
[----:B------:R-:W-:Y:S05]  /*2a50*/  BRA `(.L_x_14084) ;  /* 0x0000000800a87947 */ /* 0x000fea0003800000 */
.L_x_14079:
        /* <DEDUP_REMOVED lines=13> */
.L_x_14093:
[----:B------:R3:W5:Y:S01]  /*2b30*/  LDG.E.64 R26, desc[UR36][R4.64] ;  /* 0x00000024041a7981 */ /* 0x000762000c1e1b00 */
[----:B------:R-:W-:Y:S05]  /*2b40*/  BRA `(.L_x_14084) ;  /* 0x00000008006c7947 */ /* 0x000fea0003800000 */
.L_x_14092:
        /* <DEDUP_REMOVED lines=27> */
.L_x_14095:
        /* <DEDUP_REMOVED lines=10> */
[----:B------:R-:W-:-:S04]  /*2da0*/  MOV R3, R6 ;  /* 0x0000000600037202 */ /* 0x000fc80000000f00 */
[----:B------:R-:W-:-:S05]  /*2db0*/  LOP3.LUT R0, R0, 0x80000000, R3, 0xf8, !PT ;  /* 0x8000000000007812 */ /* 0x000fca00078ef803 */
[----:B------:R-:W-:-:S04]  /*2dc0*/  FMUL.FTZ R0, R0, 1 ;  /* 0x3f80000000007820 */ /* 0x000fc80000410000 */
[----:B------:R3:W4:Y:S02]  /*2dd0*/  F2F.F64.F32 R26, R0 ;  /* 0x00000000001a7310 */ /* 0x0007240000201800 */
[----:B---34-:R-:W-:Y:S05]  /*2de0*/  BRA `(.L_x_14084) ;  /* 0x0000000400c47947 */ /* 0x018fea0003800000 */
.L_x_14094:
[----:B------:R-:W2:Y:S02]  /*2df0*/  LDG.E.U16 R0, desc[UR36][R4.64] ;  /* 0x0000002404007981 */ /* 0x000ea4000c1e1500 */
[----:B--2---:R-:W-:-:S04]  /*2e00*/  IMAD.U32 R0, R0, 0x10000, RZ ;  /* 0x0001000000007824 */ /* 0x004fc800078e00ff */
[----:B------:R-:W-:-:S04]  /*2e10*/  FMUL.FTZ R0, R0, 1 ;  /* 0x3f80000000007820 */ /* 0x000fc80000410000 */
[----:B------:R3:W4:Y:S02]  /*2e20*/  F2F.F64.F32 R26, R0 ;  /* 0x00000000001a7310 */ /* 0x0007240000201800 */
[----:B---34-:R-:W-:Y:S05]  /*2e30*/  BRA `(.L_x_14084) ;  /* 0x0000000400b07947 */ /* 0x018fea0003800000 */
.L_x_14091:
        /* <DEDUP_REMOVED lines=9> */
[----:B--2---:R3:W4:Y:S02]  /*2ed0*/  I2F.F64.U16 R26, R4 ;  /* 0x00000004001a7312 */ /* 0x0047240000101800 */
[----:B---34-:R-:W-:Y:S05]  /*2ee0*/  BRA `(.L_x_14084) ;  /* 0x0000000400847947 */ /* 0x018fea0003800000 */
.L_x_14098:
        /* <DEDUP_REMOVED lines=21> */
.L_x_14100:
[----:B------:R-:W-:Y:S05]  /*3040*/  BSYNC.RECONVERGENT B0 ;  /* 0x0000000000007941 */ /* 0x000fea0003800200 */
.L_x_14099:
[----:B------:R-:W-:Y:S02]  /*3050*/  SHF.L.U32 R0, R0, 0x14, RZ ;  /* 0x0000001400007819 */ /* 0x000fe400000006ff */
[----:B------:R-:W-:-:S04]  /*3060*/  LEA R3, R3, 0x3b800000, 0x17 ;  /* 0x3b80000003037811 */ /* 0x000fc800078eb8ff */
[----:B------:R-:W-:-:S05]  /*3070*/  LOP3.LUT R0, R3, R0, R7, 0xfe, !PT ;  /* 0x0000000003007212 */ /* 0x000fca00078efe07 */
[----:B------:R-:W-:-:S04]  /*3080*/  FMUL.FTZ R0, R0, 1 ;  /* 0x3f80000000007820 */ /* 0x000fc80000410000 */
[----:B------:R3:W4:Y:S02]  /*3090*/  F2F.F64.F32 R26, R0 ;  /* 0x00000000001a7310 */ /* 0x0007240000201800 */
[----:B---34-:R-:W-:Y:S05]  /*30a0*/  BRA `(.L_x_14084) ;  /* 0x0000000400147947 */ /* 0x018fea0003800000 */
.L_x_14097:
        /* <DEDUP_REMOVED lines=21> */
.L_x_14102:
[----:B------:R-:W-:Y:S05]  /*3200*/  BSYNC.RECONVERGENT B0 ;  /* 0x0000000000007941 */ /* 0x000fea0003800200 */
.L_x_14101:
[----:B------:R-:W-:Y:S01]  /*3210*/  IMAD.SHL.U32 R0, R0, 0x200000, RZ ;  /* 0x0020000000007824 */ /* 0x000fe200078e00ff */
[----:B------:R-:W-:-:S04]  /*3220*/  LEA R3, R3, 0x37800000, 0x17 ;  /* 0x3780000003037811 */ /* 0x000fc800078eb8ff */
[----:B------:R-:W-:-:S05]  /*3230*/  LOP3.LUT R0, R3, R0, R7, 0xfe, !PT ;  /* 0x0000000003007212 */ /* 0x000fca00078efe07 */
[----:B------:R-:W-:-:S04]  /*3240*/  FMUL.FTZ R0, R0, 1 ;  /* 0x3f80000000007820 */ /* 0x000fc80000410000 */
[----:B------:R3:W4:Y:S02]  /*3250*/  F2F.F64.F32 R26, R0 ;  /* 0x00000000001a7310 */ /* 0x0007240000201800 */
[----:B---34-:R-:W-:Y:S05]  /*3260*/  BRA `(.L_x_14084) ;  /* 0x0000000000a47947 */ /* 0x018fea0003800000 */
.L_x_14096:
[----:B------:R-:W-:-:S09]  /*3270*/  UISETP.NE.AND UP0, UPT, UR4, 0x1c, UPT ;  /* 0x0000001c0400788c */ /* 0x000fd2000bf05270 */
[----:B------:R-:W-:Y:S05]  /*3280*/  BRA.U !UP0, `(.L_x_14103) ;  /* 0x0000000108947547 */ /* 0x000fea000b800000 */
[----:B------:R-:W-:-:S09]  /*3290*/  UISETP.NE.AND UP0, UPT, UR4, 0x1d, UPT ;  /* 0x0000001d0400788c */ /* 0x000fd2000bf05270 */
[----:B------:R-:W-:Y:S05]  /*32a0*/  BRA.U !UP0, `(.L_x_14104) ;  /* 0x0000000108807547 */ /* 0x000fea000b800000 */
[----:B------:R-:W-:-:S09]  /*32b0*/  UISETP.NE.AND UP0, UPT, UR4, 0x2c, UPT ;  /* 0x0000002c0400788c */ /* 0x000fd2000bf05270 */
[----:B------:R-:W-:Y:S05]  /*32c0*/  BRA.U !UP0, `(.L_x_14105) ;  /* 0x0000000108487547 */ /* 0x000fea000b800000 */
.L_x_14083:
[----:B------:R-:W-:Y:S01]  /*32d0*/  MOV R0, 0x0 ;  /* 0x0000000000007802 */ /* 0x000fe20000000f00 */
[----:B------:R-:W0:Y:S01]  /*32e0*/  LDCU.64 UR4, c[0x4][0x128] ;  /* 0x01002500ff0477ac */ /* 0x000e220008000a00 */
[----:B------:R-:W-:Y:S02]  /*32f0*/  HFMA2 R8, -RZ, RZ, 0, 4.64916229248046875e-06 ;  /* 0x0000004eff087431 */ /* 0x000fe400000001ff */
[----:B------:R-:W-:Y:S01]  /*3300*/  IMAD.MOV.U32 R12, RZ, RZ, 0x1 ;  /* 0x00000001ff0c7424 */ /* 0x000fe200078e00ff */
[----:B------:R2:W3:Y:S01]  /*3310*/  LDC.64 R14, c[0x4][R0] ;  /* 0x01000000000e7b82 */ /* 0x0004e20000000a00 */
[----:B------:R-:W4:Y:S01]  /*3320*/  LDCU.64 UR6, c[0x4][0x130] ;  /* 0x01002600ff0677ac */ /* 0x000f220008000a00 */
[----:B------:R-:W-:Y:S01]  /*3330*/  IMAD.MOV.U32 R13, RZ, RZ, RZ ;  /* 0x000000ffff0d7224 */ /* 0x000fe200078e00ff */
[----:B------:R-:W1:Y:S01]  /*3340*/  LDCU.64 UR8, c[0x4][0x8] ;  /* 0x01000100ff0877ac */ /* 0x000e620008000a00 */
[----:B0-----:R-:W-:Y:S01]  /*3350*/  MOV R4, UR4 ;  /* 0x0000000400047c02 */ /* 0x001fe20008000f00 */
[----:B------:R-:W-:-:S02]  /*3360*/  IMAD.U32 R5, RZ, RZ, UR5 ;  /* 0x00000005ff057e24 */ /* 0x000fc4000f8e00ff */
[----:B----4-:R-:W-:Y:S01]  /*3370*/  IMAD.U32 R6, RZ, RZ, UR6 ;  /* 0x00000006ff067e24 */ /* 0x010fe2000f8e00ff */
[----:B------:R-:W-:Y:S01]  /*3380*/  MOV R7, UR7 ;  /* 0x0000000700077c02 */ /* 0x000fe20008000f00 */
[----:B-1----:R-:W-:Y:S02]  /*3390*/  IMAD.U32 R10, RZ, RZ, UR8 ;  /* 0x00000008ff0a7e24 */ /* 0x002fe4000f8e00ff */
[----:B--2---:R-:W-:-:S07]  /*33a0*/  IMAD.U32 R11, RZ, RZ, UR9 ;  /* 0x00000009ff0b7e24 */ /* 0x004fce000f8e00ff */
[----:B------:R-:W-:-:S07]  /*33b0*/  LEPC R20, `(.L_x_14106) ;  /* 0x000000001014794e */ /* 0x000fce0000000000 */
[----:B---3-5:R-:W-:Y:S05]  /*33c0*/  CALL.ABS.NOINC R14 ;  /* 0x000000000e007343 */ /* 0x028fea0003c00000 */
.L_x_14106:
[----:B------:R-:W-:Y:S01]  /*33d0*/  CS2R R26, SRZ ;  /* 0x00000000001a7805 */ /* 0x000fe2000001ff00 */
[----:B------:R-:W-:Y:S06]  /*33e0*/  BRA `(.L_x_14084) ;  /* 0x0000000000447947 */ /* 0x000fec0003800000 */
.L_x_14105:
        /* <DEDUP_REMOVED lines=11> */
[----:B0-2---:R-:W-:Y:S05]  /*34a0*/  BRA `(.L_x_14084) ;  /* 0x0000000000147947 */ /* 0x005fea0003800000 */
.L_x_14104:
[----:B------:R-:W2:Y:S02]  /*34b0*/  LDG.E.64 R26, desc[UR36][R4.64] ;  /* 0x00000024041a7981 */ /* 0x000ea4000c1e1b00 */
[----:B--2---:R-:W0:Y:S02]  /*34c0*/  I2F.F64.U64 R26, R26 ;  /* 0x0000001a001a7312 */ /* 0x004e240000301800 */
[----:B0-----:R-:W-:Y:S05]  /*34d0*/  BRA `(.L_x_14084) ;  /* 0x0000000000087947 */ /* 0x001fea0003800000 */
.L_x_14103:
[----:B------:R-:W2:Y:S02]  /*34e0*/  LDG.E R4, desc[UR36][R4.64] ;  /* 0x0000002404047981 */ /* 0x000ea4000c1e1900 */
[----:B--2---:R0:W2:Y:S02]  /*34f0*/  I2F.F64.U32 R26, R4 ;  /* 0x00000004001a7312 */ /* 0x0040a40000201800 */
.L_x_14084:
[----:B------:R-:W-:Y:S05]  /*3500*/  BSYNC.RECONVERGENT B7 ;  /* 0x0000000000077941 */ /* 0x000fea0003800200 */
.L_x_14078:
[----:B-12--5:R-:W-:Y:S01]  /*3510*/  DSETP.GT.AND P4, PT, |R16|, |R26|, PT ;  /* 0x4000001a1000722a */ /* 0x026fe20003f84200 */
[----:B0--34-:R-:W-:Y:S01]  /*3520*/  IMAD.MOV.U32 R4, RZ, RZ, 0x1 ;  /* 0x00000001ff047424 */ /* 0x019fe200078e00ff */
[----:B------:R-:W-:-:S15]  /*3530*/  BSSY.RECONVERGENT B0, `(.L_x_14107) ;  /* 0x0000041000007945 */ /* 0x000fde0003800200 */
        /* <DEDUP_REMOVED lines=10> */
[----:B0-----:R-:W-:Y:S02]  /*35e0*/  FSEL R25, R9, R11, P4 ;  /* 0x0000000b09197208 */ /* 0x001fe40002000000 */
[----:B------:R-:W-:Y:S02]  /*35f0*/  FSEL R24, R8, R10, P4 ;  /* 0x0000000a08187208 */ /* 0x000fe40002000000 */
[----:B------:R-:W0:Y:S01]  /*3600*/  MUFU.RCP64H R5, R25 ;  /* 0x0000001900057308 */ /* 0x000e220000001800 */
[----:B------:R-:W-:Y:S02]  /*3610*/  FSEL R12, R10, R8, P4 ;  /* 0x000000080a0c7208 */ /* 0x000fe40002000000 */
[----:B------:R-:W-:-:S04]  /*3620*/  FSEL R13, R11, R9, P4 ;  /* 0x000000090b0d7208 */ /* 0x000fc80002000000 */
[----:B------:R-:W-:-:S15]  /*3630*/  FSETP.GEU.AND P1, PT, |R13|, 6.5827683646048100446e-37, PT ;  /* 0x036000000d00780b */ /* 0x000fde0003f2e200 */
[----:B------:R-:W-:-:S15]  /*3640*/  NOP ;  /* 0x0000000000007918 */ /* 0x000fde0000000000 */
[----:B------:R-:W-:-:S15]  /*3650*/  NOP ;  /* 0x0000000000007918 */ /* 0x000fde0000000000 */
[----:B------:R-:W-:-:S06]  /*3660*/  NOP ;  /* 0x0000000000007918 */ /* 0x000fcc0000000000 */
[----:B0-----:R-:W0:-:S15]  /*3670*/  DFMA R6, -R24, R4, 1 ;  /* 0x3ff000001806742b */ /* 0x001e1e0000000104 */
        /* <DEDUP_REMOVED lines=29> */
[----:B0-----:R-:W0:-:S15]  /*3850*/  DFMA R8, -R24, R6, R12 ;  /* 0x000000061808722b */ /* 0x001e1e000000010c */
[----:B------:R-:W-:-:S15]  /*3860*/  NOP ;  /* 0x0000000000007918 */ /* 0x000fde0000000000 */
[----:B------:R-:W-:-:S15]  /*3870*/  NOP ;  /* 0x0000000000007918 */ /* 0x000fde0000000000 */
[----:B------:R-:W-:-:S15]  /*3880*/  NOP ;  /* 0x0000000000007918 */ /* 0x000fde0000000000 */
[----:B------:R-:W-:-:S04]  /*3890*/  NOP ;  /* 0x0000000000007918 */ /* 0x000fc80000000000 */
[----:B0-----:R-:W0:Y:S02]  /*38a0*/  DFMA R4, R4, R8, R6 ;  /* 0x000000080404722b */ /* 0x001e240000000006 */
[----:B0-----:R-:W-:-:S05]  /*38b0*/  FFMA R0, RZ, R25, R5 ;  /* 0x00000019ff007223 */ /* 0x001fca0000000005 */
[----:B------:R-:W-:-:S13]  /*38c0*/  FSETP.GT.AND P0, PT, |R0|, 1.469367938527859385e-39, PT ;  /* 0x001000000000780b */ /* 0x000fda0003f04200 */
[----:B------:R-:W-:Y:S05]  /*38d0*/  @P0 BRA P1, `(.L_x_14108) ;  /* 0x0000000000180947 */ /* 0x000fea0000800000 */
[----:B------:R-:W-:Y:S01]  /*38e0*/  MOV R10, R24 ;  /* 0x00000018000a7202 */ /* 0x000fe20000000f00 */
[----:B------:R-:W-:Y:S01]  /*38f0*/  IMAD.MOV.U32 R11, RZ, RZ, R25 ;  /* 0x000000ffff0b7224 */ /* 0x000fe200078e0019 */
[----:B------:R-:W-:-:S07]  /*3900*/  MOV R0, 0x3920 ;  /* 0x0000392000007802 */ /* 0x000fce0000000f00 */
[----:B------:R-:W-:Y:S05]  /*3910*/  CALL.REL.NOINC `($__internal_54_$__cuda_sm20_div_rn_f64_full) ;  /* 0x0000012400a07944 */ /* 0x000fea0003c00000 */
[----:B------:R-:W-:Y:S01]  /*3920*/  IMAD.MOV.U32 R4, RZ, RZ, R20 ;  /* 0x000000ffff047224 */ /* 0x000fe200078e0014 */
[----:B------:R-:W-:-:S07]  /*3930*/  MOV R5, R21 ;  /* 0x0000001500057202 */ /* 0x000fce0000000f00 */
.L_x_14108:
[----:B------:R-:W-:Y:S05]  /*3940*/  BSYNC.RECONVERGENT B0 ;  /* 0x0000000000007941 */ /* 0x000fea0003800200 */
.L_x_14107:
[----:B------:R-:W-:Y:S01]  /*3950*/  IMAD.MOV.U32 R10, RZ, RZ, -0x2449a4b7 ;  /* 0xdbb65b49ff0a7424 */ /* 0x000fe200078e00ff */
[----:B------:R-:W-:Y:S01]  /*3960*/  UMOV UR4, 0x2a25ff7e ;  /* 0x2a25ff7e00047882 */ /* 0x000fe20000000000 */
[----:B------:R-:W-:Y:S01]  /*3970*/  IMAD.MOV.U32 R11, RZ, RZ, 0x3f2d3b63 ;  /* 0x3f2d3b63ff0b7424 */ /* 0x000fe200078e00ff */
[----:B------:R-:W-:Y:S01]  /*3980*/  UMOV UR5, 0x3ef53e1d ;  /* 0x3ef53e1d00057882 */ /* 0x000fe20000000000 */
[----:B------:R-:W0:Y:S01]  /*3990*/  DMUL R8, R4, R4 ;  /* 0x0000000404087228 */ /* 0x000e220000000000 */
[----:B------:R-:W-:Y:S01]  /*39a0*/  ISETP.GE.AND P1, PT, R27, RZ, PT ;  /* 0x000000ff1b00720c */ /* 0x000fe20003f26270 */
[----:B------:R-:W1:Y:S03]  /*39b0*/  LDCU.64 UR6, c[0x0][0x5e8] ;  /* 0x0000bd00ff0677ac */ /* 0x000e660008000a00 */
[----:B------:R-:W-:-:S15]  /*39c0*/  @P4 PLOP3.LUT P0, PT, P1, PT, PT, 0x80, 0x8 ;  /* 0x000000000008481c */ /* 0x000fde0000f0f070 */
[----:B------:R-:W-:-:S15]  /*39d0*/  NOP ;  /* 0x0000000000007918 */ /* 0x000fde0000000000 */
[----:B------:R-:W-:-:S15]  /*39e0*/  NOP ;  /* 0x0000000000007918 */ /* 0x000fde0000000000 */
[----:B------:R-:W-:-:S14]  /*39f0*/  NOP ;  /* 0x0000000000007918 */ /* 0x000fdc0000000000 */
[----:B0-----:R-:W0:Y:S01]  /*3a00*/  DFMA R10, R8, -UR4, R10 ;  /* 0x80000004080a7c2b */ /* 0x001e22000800000a */
[----:B------:R-:W-:Y:S01]  /*3a10*/  UMOV UR4, 0x8dde082e ;  /* 0x8dde082e00047882 */ /* 0x000fe20000000000 */
[----:B------:R-:W-:-:S15]  /*3a20*/  UMOV UR5, 0x3f531278 ;  /* 0x3f53127800057882 */ /* 0x000fde0000000000 */
[----:B------:R-:W-:-:S15]  /*3a30*/  NOP ;  /* 0x0000000000007918 */ /* 0x000fde0000000000 */
[----:B------:R-:W-:-:S15]  /*3a40*/  NOP ;  /* 0x0000000000007918 */ /* 0x000fde0000000000 */
[----:B------:R-:W-:-:S15]  /*3a50*/  NOP ;  /* 0x0000000000007918 */ /* 0x000fde0000000000 */
[----:B------:R-:W-:-:S02]  /*3a60*/  NOP ;  /* 0x0000000000007918 */ /* 0x000fc40000000000 */
[----:B0-----:R-:W0:Y:S01]  /*3a70*/  DFMA R10, R8, R10, -UR4 ;  /* 0x80000004080a7e2b */ /* 0x001e22000800000a */
[----:B------:R-:W-:Y:S01]  /*3a80*/  UMOV UR4, 0xc8249315 ;  /* 0xc824931500047882 */ /* 0x000fe20000000000 */
[----:B------:R-:W-:-:S15]  /*3a90*/  UMOV UR5, 0x3f6f9690 ;  /* 0x3f6f969000057882 */ /* 0x000fde0000000000 */
[----:B------:R-:W-:-:S15]  /*3aa0*/  NOP ;  /* 0x0000000000007918 */ /* 0x000fde0000000000 */
[----:B------:R-:W-:-:S15]  /*3ab0*/  NOP ;  /* 0x0000000000007918 */ /* 0x000fde0000000000 */
[----:B------:R-:W-:-:S15]  /*3ac0*/  NOP ;  /* 0x0000000000007918 */ /* 0x000fde0000000000 */
[----:B------:R-:W-:-:S02]  /*3ad0*/  NOP ;  /* 0x0000000000007918 */ /* 0x000fc40000000000 */
[----:B0-----:R-:W0:Y:S01]  /*3ae0*/  DFMA R10, R8, R10, UR4 ;  /* 0x00000004080a7e2b */ /* 0x001e22000800000a */
        /* <DEDUP_REMOVED lines=105> */
[----:B------:R-:W-:-:S04]  /*4180*/  UPRMT UR4, UR43, 0x9910, URZ ;  /* 0x000099102b047896 */ /* 0x000fc800080000ff */
[----:B------:R-:W-:-:S15]  /*4190*/  UISETP.GT.AND UP0, UPT, UR4, 0x9, UPT ;  /* 0x000000090400788c */ /* 0x000fde000bf04270 */
[----:B------:R-:W-:-:S15]  /*41a0*/  NOP ;  /* 0x0000000000007918 */ /* 0x000fde0000000000 */
[----:B------:R-:W-:-:S15]  /*41b0*/  NOP ;  /* 0x0000000000007918 */ /* 0x000fde0000000000 */
[----:B------:R-:W-:-:S14]  /*41c0*/  NOP ;  /* 0x0000000000007918 */ /* 0x000fdc0000000000 */
[----:B0-----:R0:W2:Y:S02]  /*41d0*/  DMUL R10, R8, R10 ;  /* 0x0000000a080a7228 */ /* 0x0010a40000000000 */
[----:B0-----:R-:W-:Y:S01]  /*41e0*/  @P4 MOV R8, 0x54442d18 ;  /* 0x54442d1800084802 */ /* 0x001fe20000000f00 */
[----:B------:R-:W-:-:S15]  /*41f0*/  @P4 IMAD.MOV.U32 R9, RZ, RZ, 0x3ff921fb ;  /* 0x3ff921fbff094424 */ /* 0x000fde00078e00ff */
[----:B------:R-:W-:-:S15]  /*4200*/  NOP ;  /* 0x0000000000007918 */ /* 0x000fde0000000000 */
[----:B------:R-:W-:-:S15]  /*4210*/  NOP ;  /* 0x0000000000007918 */ /* 0x000fde0000000000 */
[----:B------:R-:W-:-:S15]  /*4220*/  NOP ;  /* 0x0000000000007918 */ /* 0x000fde0000000000 */
[----:B------:R-:W-:-:S01]  /*4230*/  NOP ;  /* 0x0000000000007918 */ /* 0x000fc20000000000 */
[----:B--2---:R-:W0:-:S15]  /*4240*/  DFMA R10, R10, R4, R4 ;  /* 0x000000040a0a722b */ /* 0x004e1e0000000004 */
[----:B------:R-:W-:-:S15]  /*4250*/  NOP ;  /* 0x0000000000007918 */ /* 0x000fde0000000000 */
[----:B------:R-:W-:-:S15]  /*4260*/  NOP ;  /* 0x0000000000007918 */ /* 0x000fde0000000000 */
[----:B------:R-:W-:-:S15]  /*4270*/  NOP ;  /* 0x0000000000007918 */ /* 0x000fde0000000000 */
[----:B------:R-:W-:-:S04]  /*4280*/  NOP ;  /* 0x0000000000007918 */ /* 0x000fc80000000000 */
[----:B0-----:R-:W0:Y:S02]  /*4290*/  @P4 DADD R4, -RZ, -R10 ;  /* 0x00000000ff044229 */ /* 0x001e24000000090a */
[----:B0-----:R-:W-:Y:S02]  /*42a0*/  @P4 FSEL R4, R10, R4, !P0 ;  /* 0x000000040a044208 */ /* 0x001fe40004000000 */
[----:B------:R-:W-:Y:S02]  /*42b0*/  @P4 FSEL R5, R11, R5, !P0 ;  /* 0x000000050b054208 */ /* 0x000fe40004000000 */
[----:B------:R-:W-:Y:S02]  /*42c0*/  @!P4 PLOP3.LUT P0, PT, P1, PT, PT, 0x80, 0x8 ;  /* 0x000000000008c81c */ /* 0x000fe40000f0f070 */
[----:B-1----:R-:W-:-:S15]  /*42d0*/  IADD3 R2, P1, PT, R2, UR6, RZ ;  /* 0x0000000602027c10 */ /* 0x002fde000ff3e0ff */
[----:B------:R-:W-:-:S15]  /*42e0*/  NOP ;  /* 0x0000000000007918 */ /* 0x000fde0000000000 */
[----:B------:R-:W-:-:S15]  /*42f0*/  NOP ;  /* 0x0000000000007918 */ /* 0x000fde0000000000 */
[----:B------:R-:W-:-:S11]  /*4300*/  NOP ;  /* 0x0000000000007918 */ /* 0x000fd60000000000 */
[----:B------:R-:W-:Y:S01]  /*4310*/  @P4 DADD R4, R4, R8 ;  /* 0x0000000004044229 */ /* 0x000fe20000000008 */
[----:B------:R-:W-:Y:S01]  /*4320*/  @!P4 IMAD.MOV.U32 R8, RZ, RZ, 0x54442d18 ;  /* 0x54442d18ff08c424 */ /* 0x000fe200078e00ff */
[----:B------:R-:W-:-:S15]  /*4330*/  @!P4 MOV R9, 0x400921fb ;  /* 0x400921fb0009c802 */ /* 0x000fde0000000f00 */
[----:B------:R-:W-:-:S15]  /*4340*/  NOP ;  /* 0x0000000000007918 */ /* 0x000fde0000000000 */
[----:B------:R-:W-:-:S15]  /*4350*/  NOP ;  /* 0x0000000000007918 */ /* 0x000fde0000000000 */
[----:B------:R-:W-:-:S15]  /*4360*/  NOP ;  /* 0x0000000000007918 */ /* 0x000fde0000000000 */
[----:B------:R-:W-:-:S02]  /*4370*/  NOP ;  /* 0x0000000000007918 */ /* 0x000fc40000000000 */
[----:B------:R-:W0:Y:S02]  /*4380*/  @!P4 DADD R8, -R10, R8 ;  /* 0x000000000a08c229 */ /* 0x000e240000000108 */
[----:B0-----:R-:W-:Y:S02]  /*4390*/  @!P4 FSEL R5, R9, R11, !P0 ;  /* 0x0000000b0905c208 */ /* 0x001fe40004000000 */
[----:B------:R-:W-:-:S15]  /*43a0*/  @!P4 FSEL R4, R8, R10, !P0 ;  /* 0x0000000a0804c208 */ /* 0x000fde0004000000 */
[----:B------:R-:W-:-:S15]  /*43b0*/  NOP ;  /* 0x0000000000007918 */ /* 0x000fde0000000000 */
[----:B------:R-:W-:-:S15]  /*43c0*/  NOP ;  /* 0x0000000000007918 */ /* 0x000fde0000000000 */
[----:B------:R-:W-:-:S15]  /*43d0*/  NOP ;  /* 0x0000000000007918 */ /* 0x000fde0000000000 */
[----:B------:R-:W0:Y:S02]  /*43e0*/  DSETP.NEU.AND P2, PT, R24, RZ, PT ;  /* 0x000000ff1800722a */ /* 0x000e240003f4d000 */
[----:B0-----:R-:W-:Y:S01]  /*43f0*/  @P2 IMAD.MOV.U32 R11, RZ, RZ, 0x4002d97c ;  /* 0x4002d97cff0b2424 */ /* 0x001fe200078e00ff */
[----:B------:R-:W-:Y:S01]  /*4400*/  @!P2 FSEL R9, RZ, 2.1426990032196044922, P0 ;  /* 0x400921fbff09a808 */ /* 0x000fe20000000000 */
[----:B------:R-:W-:Y:S01]  /*4410*/  @P2 IMAD.MOV.U32 R3, RZ, RZ, 0x7f3321d2 ;  /* 0x7f3321d2ff032424 */ /* 0x000fe200078e00ff */
[----:B------:R-:W-:Y:S02]  /*4420*/  @!P2 FSEL R8, RZ, 3.37028055040000000000e+12, P0 ;  /* 0x54442d18ff08a808 */ /* 0x000fe40000000000 */
[----:B------:R-:W-:Y:S02]  /*4430*/  @P2 FSEL R11, R11, 1.8213495016098022461, !P0 ;  /* 0x3fe921fb0b0b2808 */ /* 0x000fe40004000000 */
[----:B------:R-:W-:-:S15]  /*4440*/  @P2 FSEL R3, R3, 3.37028055040000000000e+12, !P0 ;  /* 0x54442d1803032808 */ /* 0x000fde0004000000 */
[----:B------:R-:W-:-:S15]  /*4450*/  NOP ;  /* 0x0000000000007918 */ /* 0x000fde0000000000 */
[----:B------:R-:W-:-:S15]  /*4460*/  NOP ;  /* 0x0000000000007918 */ /* 0x000fde0000000000 */
[----:B------:R-:W-:-:S10]  /*4470*/  NOP ;  /* 0x0000000000007918 */ /* 0x000fd40000000000 */
[----:B------:R-:W0:Y:S02]  /*4480*/  @P2 DSETP.NEU.AND P3, PT, |R26|, |R16|, PT ;  /* 0x400000101a00222a */ /* 0x000e240003f6d200 */
[----:B0-----:R-:W-:Y:S02]  /*4490*/  @P2 FSEL R5, R11, R5, !P3 ;  /* 0x000000050b052208 */ /* 0x001fe40005800000 */
[----:B------:R-:W-:Y:S01]  /*44a0*/  @P2 FSEL R0, R3, R4, !P3 ;  /* 0x0000000403002208 */ /* 0x000fe20005800000 */
[----:B------:R-:W-:Y:S02]  /*44b0*/  IMAD.X R3, RZ, RZ, UR7, P1 ;  /* 0x00000007ff037e24 */ /* 0x000fe400088e06ff */
[----:B------:R-:W-:Y:S01]  /*44c0*/  @P2 IMAD.MOV.U32 R9, RZ, RZ, R5 ;  /* 0x000000ffff092224 */ /* 0x000fe200078e0005 */
[----:B------:R-:W-:-:S15]  /*44d0*/  @P2 MOV R8, R0 ;  /* 0x0000000000082202 */ /* 0x000fde0000000f00 */
[----:B------:R-:W-:-:S15]  /*44e0*/  NOP ;  /* 0x0000000000007918 */ /* 0x000fde0000000000 */
[----:B------:R-:W-:-:S15]  /*44f0*/  NOP ;  /* 0x0000000000007918 */ /* 0x000fde0000000000 */
[----:B------:R-:W-:-:S11]  /*4500*/  NOP ;  /* 0x0000000000007918 */ /* 0x000fd60000000000 */
[----:B------:R0:W1:Y:S02]  /*4510*/  DADD R6, |R26|, |R16| ;  /* 0x000000001a067229 */ /* 0x0000640000000610 */
[----:B0-----:R-:W-:-:S15]  /*4520*/  LOP3.LUT R17, R9, 0x80000000, R17, 0xb8, !PT ;  /* 0x8000000009117812 */ /* 0x001fde00078eb811 */
[----:B------:R-:W-:-:S15]  /*4530*/  NOP ;  /* 0x0000000000007918 */ /* 0x000fde0000000000 */
[----:B------:R-:W-:-:S15]  /*4540*/  NOP ;  /* 0x0000000000007918 */ /* 0x000fde0000000000 */
[----:B------:R-:W-:-:S15]  /*4550*/  NOP ;  /* 0x0000000000007918 */ /* 0x000fde0000000000 */
[----:B------:R-:W-:-:S02]  /*4560*/  NOP ;  /* 0x0000000000007918 */ /* 0x000fc40000000000 */
[----:B-1----:R-:W0:Y:S02]  /*4570*/  DSETP.NAN.AND P0, PT, R6, R6, PT ;  /* 0x000000060600722a */ /* 0x002e240003f08000 */
[----:B0-----:R-:W-:Y:S02]  /*4580*/  FSEL R4, R6, R8, P0 ;  /* 0x0000000806047208 */ /* 0x001fe40000000000 */
        /* <DEDUP_REMOVED lines=13> */
.L_x_14112:
[----:B------:R-:W0:Y:S02]  /*4660*/  F2I.S64.F64.TRUNC R4, R4 ;  /* 0x0000000400047311 */ /* 0x000e24000030d900 */
[----:B0-----:R-:W-:-:S05]  /*4670*/  MOV R7, R4 ;  /* 0x0000000400077202 */ /* 0x001fca0000000f00 */
[----:B------:R0:W-:Y:S01]  /*4680*/  STG.E.U8 desc[UR36][R2.64], R7 ;  /* 0x0000000702007986 */ /* 0x0001e2000c101124 */
[----:B------:R-:W-:Y:S05]  /*4690*/  BRA `(.L_x_14114) ;  /* 0x0000001000847947 */ /* 0x000fea0003800000 */
.L_x_14111:
        /* <DEDUP_REMOVED lines=9> */
.L_x_14116:
[----:B------:R-:W0:Y:S02]  /*4730*/  F2I.F64.TRUNC R5, R4 ;  /* 0x0000000400057311 */ /* 0x000e24000030d100 */
[----:B0-----:R0:W-:Y:S01]  /*4740*/  STG.E desc[UR36][R2.64], R5 ;  /* 0x0000000502007986 */ /* 0x0011e2000c101924 */
[----:B------:R-:W-:Y:S05]  /*4750*/  BRA `(.L_x_14114) ;  /* 0x0000001000547947 */ /* 0x000fea0003800000 */
.L_x_14115:
[----:B------:R-:W0:Y:S02]  /*4760*/  F2I.F64.TRUNC R5, R4 ;  /* 0x0000000400057311 */ /* 0x000e24000030d100 */
[----:B0-----:R0:W-:Y:S01]  /*4770*/  STG.E.U16 desc[UR36][R2.64], R5 ;  /* 0x0000000502007986 */ /* 0x0011e2000c101524 */
[----:B------:R-:W-:Y:S05]  /*4780*/  BRA `(.L_x_14114) ;  /* 0x0000001000487947 */ /* 0x000fea0003800000 */
.L_x_14110:
        /* <DEDUP_REMOVED lines=17> */
.L_x_14118:
        /* <DEDUP_REMOVED lines=12> */
.L_x_14117:
        /* <DEDUP_REMOVED lines=18> */
.L_x_14120:
        /* <DEDUP_REMOVED lines=13> */
.L_x_14119:
[----:B------:R0:W-:Y:S01]  /*4b50*/  STG.E.64 desc[UR36][R2.64], R4 ;  /* 0x0000000402007986 */ /* 0x0001e2000c101b24 */
[----:B------:R-:W-:Y:S05]  /*4b60*/  BRA `(.L_x_14114) ;  /* 0x0000000c00507947 */ /* 0x000fea0003800000 */
.L_x_14109:
        /* <DEDUP_REMOVED lines=12> */
.L_x_14123:
[----:B------:R-:W-:-:S05]  /*4c30*/  CS2R R6, SRZ ;  /* 0x0000000000067805 */ /* 0x000fca000001ff00 */
[----:B------:R3:W-:Y:S01]  /*4c40*/  STG.E.128 desc[UR36][R2.64], R4 ;  /* 0x0000000402007986 */ /* 0x0007e2000c101d24 */
[----:B------:R-:W-:Y:S05]  /*4c50*/  BRA `(.L_x_14114) ;  /* 0x0000000c00147947 */ /* 0x000fea0003800000 */
.L_x_14122:
        /* <DEDUP_REMOVED lines=27> */
.L_x_14127:
[----:B------:R-:W-:Y:S05]  /*4e10*/  BSYNC.RECONVERGENT B0 ;  /* 0x0000000000007941 */ /* 0x000fea0003800200 */
.L_x_14126:
[----:B------:R-:W-:-:S05]  /*4e20*/  LOP3.LUT R7, R0, 0x80, R7, 0xf8, !PT ;  /* 0x0000008000077812 */ /* 0x000fca00078ef807 */
[----:B------:R1:W-:Y:S01]  /*4e30*/  STG.E.U8 desc[UR36][R2.64], R7 ;  /* 0x0000000702007986 */ /* 0x0003e2000c101124 */
[----:B------:R-:W-:Y:S05]  /*4e40*/  BRA `(.L_x_14114) ;  /* 0x0000000800987947 */ /* 0x000fea0003800000 */
.L_x_14125:
        /* <DEDUP_REMOVED lines=23> */
.L_x_14129:
[----:B------:R-:W-:Y:S05]  /*4fc0*/  BSYNC.RECONVERGENT B0 ;  /* 0x0000000000007941 */ /* 0x000fea0003800200 */
.L_x_14128:
[----:B------:R-:W-:-:S05]  /*4fd0*/  LOP3.LUT R7, R0, 0x80, R7, 0xf8, !PT ;  /* 0x0000008000077812 */ /* 0x000fca00078ef807 */
[----:B------:R2:W-:Y:S01]  /*4fe0*/  STG.E.U8 desc[UR36][R2.64], R7 ;  /* 0x0000000702007986 */ /* 0x0005e2000c101124 */
[----:B------:R-:W-:Y:S05]  /*4ff0*/  BRA `(.L_x_14114) ;  /* 0x00000008002c7947 */ /* 0x000fea0003800000 */
.L_x_14124:
        /* <DEDUP_REMOVED lines=12> */
.L_x_14121:
        /* <DEDUP_REMOVED lines=11> */
.L_x_14132:
        /* <DEDUP_REMOVED lines=21> */
.L_x_14135:
[----:B------:R-:W-:-:S04]  /*52c0*/  SHF.R.U32.HI R0, RZ, 0x14, R7 ;  /* 0x00000014ff007819 */ /* 0x000fc80000011607 */
[----:B------:R-:W-:-:S04]  /*52d0*/  LOP3.LUT R0, R0, 0x1, RZ, 0xc0, !PT ;  /* 0x0000000100007812 */ /* 0x000fc800078ec0ff */
[----:B------:R-:W-:-:S04]  /*52e0*/  IADD3 R0, PT, PT, R7, 0x487ffff, R0 ;  /* 0x0487ffff07007810 */ /* 0x000fc80007ffe000 */
[----:B------:R-:W-:-:S04]  /*52f0*/  SHF.R.U32.HI R0, RZ, 0x14, R0 ;  /* 0x00000014ff007819 */ /* 0x000fc80000011600 */
[----:B------:R-:W-:-:S07]  /*5300*/  LOP3.LUT R4, R0, 0xff, RZ, 0xc0, !PT ;  /* 0x000000ff00047812 */ /* 0x000fce00078ec0ff */
.L_x_14136:
[----:B------:R-:W-:-:S04]  /*5310*/  SHF.R.U32.HI R5, RZ, 0x18, R7 ;  /* 0x00000018ff057819 */ /* 0x000fc80000011607 */
[----:B------:R-:W-:-:S04]  /*5320*/  LOP3.LUT R4, R4, 0x80, R5, 0xf8, !PT ;  /* 0x0000008004047812 */ /* 0x000fc800078ef805 */
[----:B------:R-:W-:-:S07]  /*5330*/  PRMT R0, R4, 0x7610, R0 ;  /* 0x0000761004007816 */ /* 0x000fce0000000000 */
.L_x_14134:
[----:B------:R-:W-:Y:S05]  /*5340*/  BSYNC.RECONVERGENT B0 ;  /* 0x0000000000007941 */ /* 0x000fea0003800200 */
.L_x_14133:
[----:B------:R0:W-:Y:S01]  /*5350*/  STG.E.U8 desc[UR36][R2.64], R0 ;  /* 0x0000000002007986 */ /* 0x0001e2000c101124 */
[----:B------:R-:W-:Y:S05]  /*5360*/  BRA `(.L_x_14114) ;  /* 0x0000000400507947 */ /* 0x000fea0003800000 */
.L_x_14131:
        /* <DEDUP_REMOVED lines=21> */
.L_x_14139:
[----:B------:R-:W-:-:S04]  /*54c0*/  SHF.R.U32.HI R0, RZ, 0x15, R7 ;  /* 0x00000015ff007819 */ /* 0x000fc80000011607 */
[----:B------:R-:W-:-:S04]  /*54d0*/  LOP3.LUT R0, R0, 0x1, RZ, 0xc0, !PT ;  /* 0x0000000100007812 */ /* 0x000fc800078ec0ff */
[----:B------:R-:W-:-:S04]  /*54e0*/  IADD3 R0, PT, PT, R7, 0x88fffff, R0 ;  /* 0x088fffff07007810 */ /* 0x000fc80007ffe000 */
[----:B------:R-:W-:-:S04]  /*54f0*/  SHF.R.U32.HI R0, RZ, 0x15, R0 ;  /* 0x00000015ff007819 */ /* 0x000fc80000011600 */
[----:B------:R-:W-:-:S07]  /*5500*/  LOP3.LUT R4, R0, 0xff, RZ, 0xc0, !PT ;  /* 0x000000ff00047812 */ /* 0x000fce00078ec0ff */
.L_x_14140:
[----:B------:R-:W-:-:S04]  /*5510*/  SHF.R.U32.HI R5, RZ, 0x18, R7 ;  /* 0x00000018ff057819 */ /* 0x000fc80000011607 */
[----:B------:R-:W-:-:S04]  /*5520*/  LOP3.LUT R4, R4, 0x80, R5, 0xf8, !PT ;  /* 0x0000008004047812 */ /* 0x000fc800078ef805 */
[----:B------:R-:W-:-:S07]  /*5530*/  PRMT R0, R4, 0x7610, R0 ;  /* 0x0000761004007816 */ /* 0x000fce0000000000 */
.L_x_14138:
[----:B------:R-:W-:Y:S05]  /*5540*/  BSYNC.RECONVERGENT B0 ;  /* 0x0000000000007941 */ /* 0x000fea0003800200 */
.L_x_14137:
[----:B------:R0:W-:Y:S01]  /*5550*/  STG.E.U8 desc[UR36][R2.64], R0 ;  /* 0x0000000002007986 */ /* 0x0001e2000c101124 */
[----:B------:R-:W-:Y:S05]  /*5560*/  BRA `(.L_x_14114) ;  /* 0x0000000000d07947 */ /* 0x000fea0003800000 */
.L_x_14130:
[----:B------:R-:W-:-:S09]  /*5570*/  UISETP.NE.AND UP0, UPT, UR4, 0x1c, UPT ;  /* 0x0000001c0400788c */ /* 0x000fd2000bf05270 */
[----:B------:R-:W-:Y:S05]  /*5580*/  BRA.U !UP0, `(.L_x_14141) ;  /* 0x0000000108c07547 */ /* 0x000fea000b800000 */
[----:B------:R-:W-:-:S09]  /*5590*/  UISETP.NE.AND UP0, UPT, UR4, 0x1d, UPT ;  /* 0x0000001d0400788c */ /* 0x000fd2000bf05270 */
[----:B------:R-:W-:Y:S05]  /*55a0*/  BRA.U !UP0, `(.L_x_14142) ;  /* 0x0000000108ac7547 */ /* 0x000fea000b800000 */
[----:B------:R-:W-:-:S09]  /*55b0*/  UISETP.NE.AND UP0, UPT, UR4, 0x2c, UPT ;  /* 0x0000002c0400788c */ /* 0x000fd2000bf05270 */
[----:B------:R-:W-:Y:S05]  /*55c0*/  BRA.U !UP0, `(.L_x_14143) ;  /* 0x0000000108447547 */ /* 0x000fea000b800000 */
.L_x_14113:
        /* <DEDUP_REMOVED lines=16> */
.L_x_14144:
[----:B------:R-:W-:Y:S05]  /*56d0*/  BRA `(.L_x_14114) ;  /* 0x0000000000747947 */ /* 0x000fea0003800000 */
.L_x_14143:
        /* <DEDUP_REMOVED lines=8> */
[----:B0-----:R-:W-:Y:S01]  /*5760*/  @!P0 FMUL R8, R8, 1.175494350822287508e-38 ;  /* 0x0080000008088820 */ /* 0x001fe20000400000 */
[----:B------:R-:W-:-:S04]  /*5770*/  HFMA2 R5, -RZ, RZ, 0, 1.5199184417724609375e-05 ;  /* 0x000000ffff057431 */ /* 0x000fc800000001ff */
        /* <DEDUP_REMOVED lines=14> */
.L_x_14142:
[----:B------:R-:W0:Y:S02]  /*5860*/  F2I.U64.F64.TRUNC R4, R4 ;  /* 0x0000000400047311 */ /* 0x000e24000030d800 */
[----:B0-----:R0:W-:Y:S01]  /*5870*/  STG.E.64 desc[UR36][R2.64], R4 ;  /* 0x0000000402007986 */ /* 0x0011e2000c101b24 */
[----:B------:R-:W-:Y:S05]  /*5880*/  BRA `(.L_x_14114) ;  /* 0x0000000000087947 */ /* 0x000fea0003800000 */
.L_x_14141:
[----:B------:R-:W0:Y:S02]  /*5890*/  F2I.U32.F64.TRUNC R5, R4 ;  /* 0x0000000400057311 */ /* 0x000e24000030d000 */
[----:B0-----:R0:W-:Y:S02]  /*58a0*/  STG.E desc[UR36][R2.64], R5 ;  /* 0x0000000502007986 */ /* 0x0011e4000c101924 */
.L_x_14114:
[----:B------:R-:W-:-:S07]  /*58b0*/  VIADD R19, R19, 0x80 ;  /* 0x0000008013137836 */ /* 0x000fce0000000000 */
.L_x_14047:
[----:B------:R-:W-:Y:S05]  /*58c0*/  BSYNC.RECONVERGENT B6 ;  /* 0x0000000000067941 */ /* 0x000fea0003800200 */
.L_x_14046:
[----:B------:R-:W5:Y:S01]  /*58d0*/  LDCU UR4, c[0x0][0x380] ;  /* 0x00007000ff0477ac */ /* 0x000f620008000800 */
[----:B------:R-:W-:Y:S01]  /*58e0*/  BSSY.RECONVERGENT B6, `(.L_x_14145) ;  /* 0x0000578000067945 */ /* 0x000fe20003800200 */
[----:B-----5:R-:W-:-:S13]  /*58f0*/  ISETP.GE.AND P0, PT, R19, UR4, PT ;  /* 0x0000000413007c0c */ /* 0x020fda000bf06270 */
[----:B------:R-:W-:Y:S05]  /*5900*/  @P0 BRA `(.L_x_14146) ;  /* 0x0000005400d40947 */ /* 0x000fea0003800000 */
[----:B------:R-:W5:Y:S01]  /*5910*/  LDCU UR4, c[0x0][0x388] ;  /* 0x00007100ff0477ac */ /* 0x000f620008000800 */
[----:B0-----:R-:W-:Y:S02]  /*5920*/  HFMA2 R0, -RZ, RZ, 0, 0 ;  /* 0x00000000ff007431 */ /* 0x001fe400000001ff */
[----:B------:R-:W-:Y:S02]  /*5930*/  IMAD.MOV.U32 R18, RZ, RZ, RZ ;  /* 0x000000ffff127224 */ /* 0x000fe400078e00ff */
[----:B-1234-:R-:W-:Y:S01]  /*5940*/  IMAD.MOV.U32 R2, RZ, RZ, RZ ;  /* 0x000000ffff027224 */ /* 0x01efe200078e00ff */
        /* <DEDUP_REMOVED lines=350> */
.L_x_14147:
        /* <DEDUP_REMOVED lines=18> */
.L_x_14152:
[----:B------:R-:W2:Y:S02]  /*7050*/  LDG.E.U8 R4, desc[UR36][R4.64] ;  /* 0x0000002404047981 */ /* 0x000ea4000c1e1100 */
[----:B--2---:R0:W1:Y:S02]  /*7060*/  I2F.F64.U16 R16, R4 ;  /* 0x0000000400107312 */ /* 0x0040640000101800 */
[----:B01----:R-:W-:Y:S05]  /*7070*/  BRA `(.L_x_14154) ;  /* 0x0000000c00647947 */ /* 0x003fea0003800000 */
.L_x_14151:
        /* <DEDUP_REMOVED lines=9> */
.L_x_14156:
[----:B------:R-:W2:Y:S02]  /*7110*/  LDG.E R4, desc[UR36][R4.64] ;  /* 0x0000002404047981 */ /* 0x000ea4000c1e1900 */
[----:B--2---:R0:W1:Y:S02]  /*7120*/  I2F.F64 R16, R4 ;  /* 0x0000000400107312 */ /* 0x0040640000201c00 */
[----:B01----:R-:W-:Y:S05]  /*7130*/  BRA `(.L_x_14154) ;  /* 0x0000000c00347947 */ /* 0x003fea0003800000 */
.L_x_14155:
[----:B------:R-:W2:Y:S02]  /*7140*/  LDG.E.U16 R4, desc[UR36][R4.64] ;  /* 0x0000002404047981 */ /* 0x000ea4000c1e1500 */
[----:B--2---:R0:W1:Y:S02]  /*7150*/  I2F.F64.S16 R16, R4 ;  /* 0x0000000400107312 */ /* 0x0040640000101c00 */
[----:B01----:R-:W-:Y:S05]  /*7160*/  BRA `(.L_x_14154) ;  /* 0x0000000c00287947 */ /* 0x003fea0003800000 */
.L_x_14150:
        /* <DEDUP_REMOVED lines=10> */
.L_x_14158:
[----:B------:R-:W2:Y:S02]  /*7210*/  LDG.E.U16 R0, desc[UR36][R4.64] ;  /* 0x0000002404007981 */ /* 0x000ea4000c1e1500 */
[----:B--2---:R-:W-:-:S05]  /*7220*/  HADD2.F32 R0, -RZ, R0.H0_H0 ;  /* 0x20000000ff007230 */ /* 0x004fca0000004100 */
[----:B------:R-:W-:-:S04]  /*7230*/  FMUL.FTZ R0, R0, 1 ;  /* 0x3f80000000007820 */ /* 0x000fc80000410000 */
[----:B------:R1:W2:Y:S02]  /*7240*/  F2F.F64.F32 R16, R0 ;  /* 0x0000000000107310 */ /* 0x0002a40000201800 */
[----:B-12---:R-:W-:Y:S05]  /*7250*/  BRA `(.L_x_14154) ;  /* 0x0000000800ec7947 */ /* 0x006fea0003800000 */
.L_x_14157:
        /* <DEDUP_REMOVED lines=10> */
.L_x_14160:
[----:B------:R-:W2:Y:S02]  /*7300*/  LDG.E.U16 R4, desc[UR36][R4.64] ;  /* 0x0000002404047981 */ /* 0x000ea4000c1e1500 */
[----:B--2---:R-:W-:-:S05]  /*7310*/  HADD2.F32 R0, -RZ, R4.H0_H0 ;  /* 0x20000004ff007230 */ /* 0x004fca0000004100 */
[----:B------:R-:W-:-:S04]  /*7320*/  FMUL.FTZ R0, R0, 1 ;  /* 0x3f80000000007820 */ /* 0x000fc80000410000 */
[----:B------:R1:W2:Y:S02]  /*7330*/  F2F.F64.F32 R16, R0 ;  /* 0x0000000000107310 */ /* 0x0002a40000201800 */
[----:B-12---:R-:W-:Y:S05]  /*7340*/  BRA `(.L_x_14154) ;  /* 0x0000000800b07947 */ /* 0x006fea0003800000 */
.L_x_14159:
[----:B------:R0:W5:Y:S01]  /*7350*/  LDG.E.64 R16, desc[UR36][R4.64] ;  /* 0x0000002404107981 */ /* 0x000162000c1e1b00 */
[----:B------:R-:W-:Y:S05]  /*7360*/  BRA `(.L_x_14154) ;  /* 0x0000000800a87947 */ /* 0x000fea0003800000 */
.L_x_14149:
        /* <DEDUP_REMOVED lines=13> */
.L_x_14163:
[----:B------:R1:W5:Y:S01]  /*7440*/  LDG.E.64 R16, desc[UR36][R4.64] ;  /* 0x0000002404107981 */ /* 0x000362000c1e1b00 */
[----:B------:R-:W-:Y:S05]  /*7450*/  BRA `(.L_x_14154) ;  /* 0x00000008006c7947 */ /* 0x000fea0003800000 */
.L_x_14162:
        /* <DEDUP_REMOVED lines=25> */
[----:B------:R2:W3:Y:S02]  /*75f0*/  F2F.F64.F32 R16, R3 ;  /* 0x0000000300107310 */ /* 0x0004e40000201800 */
[----:B--23--:R-:W-:Y:S05]  /*7600*/  BRA `(.L_x_14154) ;  /* 0x0000000800007947 */ /* 0x00cfea0003800000 */
.L_x_14165:
        /* <DEDUP_REMOVED lines=9> */
[----:B------:R-:W-:Y:S01]  /*76a0*/  @!P0 FADD.FTZ R0, R3, -0.5 ;  /* 0xbf00000003008421 */ /* 0x000fe20000010000 */
[----:B------:R-:W-:-:S04]  /*76b0*/  MOV R3, R6 ;  /* 0x0000000600037202 */ /* 0x000fc80000000f00 */
[----:B------:R-:W-:-:S05]  /*76c0*/  LOP3.LUT R0, R0, 0x80000000, R3, 0xf8, !PT ;  /* 0x8000000000007812 */ /* 0x000fca00078ef803 */
[----:B------:R-:W-:-:S04]  /*76d0*/  FMUL.FTZ R0, R0, 1 ;  /* 0x3f80000000007820 */ /* 0x000fc80000410000 */
[----:B------:R2:W3:Y:S02]  /*76e0*/  F2F.F64.F32 R16, R0 ;  /* 0x0000000000107310 */ /* 0x0004e40000201800 */
[----:B--23--:R-:W-:Y:S05]  /*76f0*/  BRA `(.L_x_14154) ;  /* 0x0000000400c47947 */ /* 0x00cfea0003800000 */
.L_x_14164:
[----:B------:R-:W2:Y:S02]  /*7700*/  LDG.E.U16 R0, desc[UR36][R4.64] ;  /* 0x0000002404007981 */ /* 0x000ea4000c1e1500 */
[----:B--2---:R-:W-:-:S04]  /*7710*/  IMAD.U32 R0, R0, 0x10000, RZ ;  /* 0x0001000000007824 */ /* 0x004fc800078e00ff */
[----:B------:R-:W-:-:S04]  /*7720*/  FMUL.FTZ R0, R0, 1 ;  /* 0x3f80000000007820 */ /* 0x000fc80000410000 */
[----:B------:R2:W3:Y:S02]  /*7730*/  F2F.F64.F32 R16, R0 ;  /* 0x0000000000107310 */ /* 0x0004e40000201800 */
[----:B--23--:R-:W-:Y:S05]  /*7740*/  BRA `(.L_x_14154) ;  /* 0x0000000400b07947 */ /* 0x00cfea0003800000 */
.L_x_14161:
        /* <DEDUP_REMOVED lines=11> */
.L_x_14168:
        /* <DEDUP_REMOVED lines=21> */
.L_x_14170:
[----:B------:R-:W-:Y:S05]  /*7950*/  BSYNC.RECONVERGENT B0 ;  /* 0x0000000000007941 */ /* 0x000fea0003800200 */
.L_x_14169:
[----:B------:R-:W-:Y:S02]  /*7960*/  SHF.L.U32 R0, R0, 0x14, RZ ;  /* 0x0000001400007819 */ /* 0x000fe400000006ff */
[----:B------:R-:W-:-:S04]  /*7970*/  LEA R3, R3, 0x3b800000, 0x17 ;  /* 0x3b80000003037811 */ /* 0x000fc800078eb8ff */
[----:B------:R-:W-:-:S05]  /*7980*/  LOP3.LUT R0, R3, R0, R7, 0xfe, !PT ;  /* 0x0000000003007212 */ /* 0x000fca00078efe07 */
[----:B------:R-:W-:-:S04]  /*7990*/  FMUL.FTZ R0, R0, 1 ;  /* 0x3f80000000007820 */ /* 0x000fc80000410000 */
[----:B------:R4:W0:Y:S02]  /*79a0*/  F2F.F64.F32 R16, R0 ;  /* 0x0000000000107310 */ /* 0x0008240000201800 */
[----:B0---4-:R-:W-:Y:S05]  /*79b0*/  BRA `(.L_x_14154) ;  /* 0x0000000400147947 */ /* 0x011fea0003800000 */
.L_x_14167:
        /* <DEDUP_REMOVED lines=21> */
.L_x_14172:
[----:B------:R-:W-:Y:S05]  /*7b10*/  BSYNC.RECONVERGENT B0 ;  /* 0x0000000000007941 */ /* 0x000fea0003800200 */
.L_x_14171:
[----:B------:R-:W-:Y:S01]  /*7b20*/  IMAD.SHL.U32 R0, R0, 0x200000, RZ ;  /* 0x0020000000007824 */ /* 0x000fe200078e00ff */
[----:B------:R-:W-:-:S04]  /*7b30*/  LEA R3, R3, 0x37800000, 0x17 ;  /* 0x3780000003037811 */ /* 0x000fc800078eb8ff */
[----:B------:R-:W-:-:S05]  /*7b40*/  LOP3.LUT R0, R3, R0, R7, 0xfe, !PT ;  /* 0x0000000003007212 */ /* 0x000fca00078efe07 */
[----:B------:R-:W-:-:S04]  /*7b50*/  FMUL.FTZ R0, R0, 1 ;  /* 0x3f80000000007820 */ /* 0x000fc80000410000 */
[----:B------:R4:W0:Y:S02]  /*7b60*/  F2F.F64.F32 R16, R0 ;  /* 0x0000000000107310 */ /* 0x0008240000201800 */
[----:B0---4-:R-:W-:Y:S05]  /*7b70*/  BRA `(.L_x_14154) ;  /* 0x0000000000a47947 */ /* 0x011fea0003800000 */
.L_x_14166:
        /* <DEDUP_REMOVED lines=18> */
.L_x_14153:
        /* <DEDUP_REMOVED lines=16> */
.L_x_14175:
[----:B------:R-:W-:Y:S01]  /*7da0*/  CS2R R16, SRZ ;  /* 0x0000000000107805 */ /* 0x000fe2000001ff00 */
[----:B------:R-:W-:Y:S06]  /*7db0*/  BRA `(.L_x_14154) ;  /* 0x0000000000147947 */ /* 0x000fec0003800000 */
.L_x_14174:
[----:B------:R-:W2:Y:S02]  /*7dc0*/  LDG.E.64 R16, desc[UR36][R4.64] ;  /* 0x0000002404107981 */ /* 0x000ea4000c1e1b00 */
[----:B--2---:R-:W4:Y:S02]  /*7dd0*/  I2F.F64.U64 R16, R16 ;  /* 0x0000001000107312 */ /* 0x004f240000301800 */
[----:B----4-:R-:W-:Y:S05]  /*7de0*/  BRA `(.L_x_14154) ;  /* 0x0000000000087947 */ /* 0x010fea0003800000 */
.L_x_14173:
[----:B------:R-:W2:Y:S02]  /*7df0*/  LDG.E R4, desc[UR36][R4.64] ;  /* 0x0000002404047981 */ /* 0x000ea4000c1e1900 */
[----:B--2---:R2:W3:Y:S02]  /*7e00*/  I2F.F64.U32 R16, R4 ;  /* 0x0000000400107312 */ /* 0x0044e40000201800 */
.L_x_14154:
[----:B------:R-:W-:Y:S05]  /*7e10*/  BSYNC.RECONVERGENT B7 ;  /* 0x0000000000077941 */ /* 0x000fea0003800200 */
.L_x_14148:
        /* <DEDUP_REMOVED lines=18> */
.L_x_14180:
[----:B------:R-:W2:Y:S02]  /*7f40*/  LDG.E.U8 R4, desc[UR36][R4.64] ;  /* 0x0000002404047981 */ /* 0x000ea4000c1e1100 */
[----:B--2---:R4:W0:Y:S02]  /*7f50*/  I2F.F64.U16 R26, R4 ;  /* 0x00000004001a7312 */ /* 0x0048240000101800 */
[----:B0---4-:R-:W-:Y:S05]  /*7f60*/  BRA `(.L_x_14182) ;  /* 0x0000000c00647947 */ /* 0x011fea0003800000 */
.L_x_14179:
        /* <DEDUP_REMOVED lines=9> */
.L_x_14184:
[----:B------:R-:W2:Y:S02]  /*8000*/  LDG.E R4, desc[UR36][R4.64] ;  /* 0x0000002404047981 */ /* 0x000ea4000c1e1900 */
[----:B--2---:R4:W0:Y:S02]  /*8010*/  I2F.F64 R26, R4 ;  /* 0x00000004001a7312 */ /* 0x0048240000201c00 */
[----:B0---4-:R-:W-:Y:S05]  /*8020*/  BRA `(.L_x_14182) ;  /* 0x0000000c00347947 */ /* 0x011fea0003800000 */
.L_x_14183:
[----:B------:R-:W2:Y:S02]  /*8030*/  LDG.E.U16 R4, desc[UR36][R4.64] ;  /* 0x0000002404047981 */ /* 0x000ea4000c1e1500 */
[----:B--2---:R4:W0:Y:S02]  /*8040*/  I2F.F64.S16 R26, R4 ;  /* 0x00000004001a7312 */ /* 0x0048240000101c00 */
[----:B0---4-:R-:W-:Y:S05]  /*8050*/  BRA `(.L_x_14182) ;  /* 0x0000000c00287947 */ /* 0x011fea0003800000 */
.L_x_14178:
        /* <DEDUP_REMOVED lines=10> */
.L_x_14186:
[----:B------:R-:W2:Y:S02]  /*8100*/  LDG.E.U16 R0, desc[UR36][R4.64] ;  /* 0x0000002404007981 */ /* 0x000ea4000c1e1500 */
[----:B--2---:R-:W-:-:S05]  /*8110*/  HADD2.F32 R0, -RZ, R0.H0_H0 ;  /* 0x20000000ff007230 */ /* 0x004fca0000004100 */
[----:B------:R-:W-:-:S04]  /*8120*/  FMUL.FTZ R0, R0, 1 ;  /* 0x3f80000000007820 */ /* 0x000fc80000410000 */
[----:B------:R4:W0:Y:S02]  /*8130*/  F2F.F64.F32 R26, R0 ;  /* 0x00000000001a7310 */ /* 0x0008240000201800 */
[----:B0---4-:R-:W-:Y:S05]  /*8140*/  BRA `(.L_x_14182) ;  /* 0x0000000800ec7947 */ /* 0x011fea0003800000 */
.L_x_14185:
        /* <DEDUP_REMOVED lines=10> */
.L_x_14188:
[----:B------:R-:W2:Y:S02]  /*81f0*/  LDG.E.U16 R4, desc[UR36][R4.64] ;  /* 0x0000002404047981 */ /* 0x000ea4000c1e1500 */
[----:B--2---:R-:W-:-:S05]  /*8200*/  HADD2.F32 R0, -RZ, R4.H0_H0 ;  /* 0x20000004ff007230 */ /* 0x004fca0000004100 */
[----:B------:R-:W-:-:S04]  /*8210*/  FMUL.FTZ R0, R0, 1 ;  /* 0x3f80000000007820 */ /* 0x000fc80000410000 */
[----:B------:R4:W0:Y:S02]  /*8220*/  F2F.F64.F32 R26, R0 ;  /* 0x00000000001a7310 */ /* 0x0008240000201800 */
[----:B0---4-:R-:W-:Y:S05]  /*8230*/  BRA `(.L_x_14182) ;  /* 0x0000000800b07947 */ /* 0x011fea0003800000 */
.L_x_14187:
[----:B------:R4:W5:Y:S01]  /*8240*/  LDG.E.64 R26, desc[UR36][R4.64] ;  /* 0x00000024041a7981 */ /* 0x000962000c1e1b00 */
[----:B------:R-:W-:Y:S05]  /*8250*/  BRA `(.L_x_14182) ;  /* 0x0000000800a87947 */ /* 0x000fea0003800000 */
.L_x_14177:
        /* <DEDUP_REMOVED lines=13> */
.L_x_14191:
[----:B------:R0:W5:Y:S01]  /*8330*/  LDG.E.64 R26, desc[UR36][R4.64] ;  /* 0x00000024041a7981 */ /* 0x000162000c1e1b00 */
[----:B------:R-:W-:Y:S05]  /*8340*/  BRA `(.L_x_14182) ;  /* 0x00000008006c7947 */ /* 0x000fea0003800000 */
.L_x_14190:
        /* <DEDUP_REMOVED lines=27> */
.L_x_14193:
[----:B------:R-:W2:Y:S02]  /*8500*/  LDG.E.U8 R4, desc[UR36][R4.64] ;  /* 0x0000002404047981 */ /* 0x000ea4000c1e1100 */
[C---:B--2---:R-:W-:Y:S01]  /*8510*/  IMAD.SHL.U32 R0, R4.reuse, 0x2000000, RZ ;  /* 0x0200000004007824 */ /* 0x044fe200078e00ff */
[----:B------:R-:W-:-:S04]  /*8520*/  SHF.L.U32 R6, R4, 0x8, RZ ;  /* 0x0000000804067819 */ /* 0x000fc800000006ff */
        /* <DEDUP_REMOVED lines=12> */
.L_x_14192:
[----:B------:R-:W2:Y:S02]  /*85f0*/  LDG.E.U16 R0, desc[UR36][R4.64] ;  /* 0x0000002404007981 */ /* 0x000ea4000c1e1500 */
[----:B--2---:R-:W-:-:S04]  /*8600*/  IMAD.U32 R0, R0, 0x10000, RZ ;  /* 0x0001000000007824 */ /* 0x004fc800078e00ff */
[----:B------:R-:W-:-:S04]  /*8610*/  FMUL.FTZ R0, R0, 1 ;  /* 0x3f80000000007820 */ /* 0x000fc80000410000 */
[----:B------:R0:W1:Y:S02]  /*8620*/  F2F.F64.F32 R26, R0 ;  /* 0x00000000001a7310 */ /* 0x0000640000201800 */
[----:B01----:R-:W-:Y:S05]  /*8630*/  BRA `(.L_x_14182) ;  /* 0x0000000400b07947 */ /* 0x003fea0003800000 */
.L_x_14189:
        /* <DEDUP_REMOVED lines=11> */
.L_x_14196:
        /* <DEDUP_REMOVED lines=21> */
.L_x_14198:
[----:B------:R-:W-:Y:S05]  /*8840*/  BSYNC.RECONVERGENT B0 ;  /* 0x0000000000007941 */ /* 0x000fea0003800200 */
.L_x_14197:
[----:B------:R-:W-:Y:S01]  /*8850*/  IMAD.SHL.U32 R0, R0, 0x100000, RZ ;  /* 0x0010000000007824 */ /* 0x000fe200078e00ff */
[----:B------:R-:W-:-:S04]  /*8860*/  LEA R3, R3, 0x3b800000, 0x17 ;  /* 0x3b80000003037811 */ /* 0x000fc800078eb8ff */
[----:B------:R-:W-:-:S05]  /*8870*/  LOP3.LUT R0, R3, R0, R7, 0xfe, !PT ;  /* 0x0000000003007212 */ /* 0x000fca00078efe07 */
[----:B------:R-:W-:-:S04]  /*8880*/  FMUL.FTZ R0, R0, 1 ;  /* 0x3f80000000007820 */ /* 0x000fc80000410000 */
[----:B------:R4:W0:Y:S02]  /*8890*/  F2F.F64.F32 R26, R0 ;  /* 0x00000000001a7310 */ /* 0x0008240000201800 */
[----:B0---4-:R-:W-:Y:S05]  /*88a0*/  BRA `(.L_x_14182) ;  /* 0x0000000400147947 */ /* 0x011fea0003800000 */
.L_x_14195:
        /* <DEDUP_REMOVED lines=21> */
.L_x_14200:
[----:B------:R-:W-:Y:S05]  /*8a00*/  BSYNC.RECONVERGENT B0 ;  /* 0x0000000000007941 */ /* 0x000fea0003800200 */
.L_x_14199:
[----:B------:R-:W-:Y:S02]  /*8a10*/  SHF.L.U32 R0, R0, 0x15, RZ ;  /* 0x0000001500007819 */ /* 0x000fe400000006ff */
[----:B------:R-:W-:-:S04]  /*8a20*/  LEA R3, R3, 0x37800000, 0x17 ;  /* 0x3780000003037811 */ /* 0x000fc800078eb8ff */
[----:B------:R-:W-:-:S05]  /*8a30*/  LOP3.LUT R0, R3, R0, R7, 0xfe, !PT ;  /* 0x0000000003007212 */ /* 0x000fca00078efe07 */
[----:B------:R-:W-:-:S04]  /*8a40*/  FMUL.FTZ R0, R0, 1 ;  /* 0x3f80000000007820 */ /* 0x000fc80000410000 */
[----:B------:R4:W0:Y:S02]  /*8a50*/  F2F.F64.F32 R26, R0 ;  /* 0x00000000001a7310 */ /* 0x0008240000201800 */
[----:B0---4-:R-:W-:Y:S05]  /*8a60*/  BRA `(.L_x_14182) ;  /* 0x0000000000a47947 */ /* 0x011fea0003800000 */
.L_x_14194:
        /* <DEDUP_REMOVED lines=16> */
[----:B------:R1:W2:Y:S02]  /*8b70*/  @P0 F2F.F64.F32 R26, R0 ;  /* 0x00000000001a0310 */ /* 0x0002a40000201800 */
[----:B-12---:R-:W-:Y:S05]  /*8b80*/  BRA `(.L_x_14182) ;  /* 0x00000000005c7947 */ /* 0x006fea0003800000 */
.L_x_14181:
[----:B------:R-:W-:Y:S01]  /*8b90*/  MOV R0, 0x0 ;  /* 0x0000000000007802 */ /* 0x000fe20000000f00 */
[----:B------:R-:W0:Y:S01]  /*8ba0*/  LDCU.64 UR4, c[0x4][0x128] ;  /* 0x01002500ff0477ac */ /* 0x000e220008000a00 */
[----:B------:R-:W-:Y:S02]  /*8bb0*/  HFMA2 R8, -RZ, RZ, 0, 4.64916229248046875e-06 ;  /* 0x0000004eff087431 */ /* 0x000fe400000001ff */
[----:B------:R-:W-:Y:S01]  /*8bc0*/  IMAD.MOV.U32 R12, RZ, RZ, 0x1 ;  /* 0x00000001ff0c7424 */ /* 0x000fe200078e00ff */
[----:B------:R1:W2:Y:S01]  /*8bd0*/  LDC.64 R14, c[0x4][R0] ;  /* 0x01000000000e7b82 */ /* 0x0002a20000000a00 */
[----:B------:R-:W4:Y:S01]  /*8be0*/  LDCU.64 UR6, c[0x4][0x130] ;  /* 0x01002600ff0677ac */ /* 0x000f220008000a00 */
[----:B------:R-:W-:Y:S01]  /*8bf0*/  IMAD.MOV.U32 R13, RZ, RZ, RZ ;  /* 0x000000ffff0d7224 */ /* 0x000fe200078e00ff */
[----:B------:R-:W3:Y:S01]  /*8c00*/  LDCU.64 UR8, c[0x4][0x8] ;  /* 0x01000100ff0877ac */ /* 0x000ee20008000a00 */
[----:B0-----:R-:W-:Y:S01]  /*8c10*/  MOV R4, UR4 ;  /* 0x0000000400047c02 */ /* 0x001fe20008000f00 */
[----:B------:R-:W-:-:S02]  /*8c20*/  IMAD.U32 R5, RZ, RZ, UR5 ;  /* 0x00000005ff057e24 */ /* 0x000fc4000f8e00ff */
[----:B----4-:R-:W-:Y:S01]  /*8c30*/  IMAD.U32 R6, RZ, RZ, UR6 ;  /* 0x00000006ff067e24 */ /* 0x010fe2000f8e00ff */
[----:B------:R-:W-:Y:S01]  /*8c40*/  MOV R7, UR7 ;  /* 0x0000000700077c02 */ /* 0x000fe20008000f00 */
[----:B---3--:R-:W-:Y:S02]  /*8c50*/  IMAD.U32 R10, RZ, RZ, UR8 ;  /* 0x00000008ff0a7e24 */ /* 0x008fe4000f8e00ff */
[----:B-1----:R-:W-:-:S07]  /*8c60*/  IMAD.U32 R11, RZ, RZ, UR9 ;  /* 0x00000009ff0b7e24 */ /* 0x002fce000f8e00ff */
[----:B------:R-:W-:-:S07]  /*8c70*/  LEPC R20, `(.L_x_14203) ;  /* 0x000000001014794e */ /* 0x000fce0000000000 */
[----:B--2--5:R-:W-:Y:S05]  /*8c80*/  CALL.ABS.NOINC R14 ;  /* 0x000000000e007343 */ /* 0x024fea0003c00000 */
.L_x_14203:
[----:B------:R-:W-:Y:S01]  /*8c90*/  CS2R R26, SRZ ;  /* 0x00000000001a7805 */ /* 0x000fe2000001ff00 */
[----:B------:R-:W-:Y:S06]  /*8ca0*/  BRA `(.L_x_14182) ;  /* 0x0000000000147947 */ /* 0x000fec0003800000 */
.L_x_14202:
[----:B------:R-:W2:Y:S02]  /*8cb0*/  LDG.E.64 R26, desc[UR36][R4.64] ;  /* 0x00000024041a7981 */ /* 0x000ea4000c1e1b00 */
[----:B--2---:R-:W1:Y:S02]  /*8cc0*/  I2F.F64.U64 R26, R26 ;  /* 0x0000001a001a7312 */ /* 0x004e640000301800 */
[----:B-1----:R-:W-:Y:S05]  /*8cd0*/  BRA `(.L_x_14182) ;  /* 0x0000000000087947 */ /* 0x002fea0003800000 */
.L_x_14201:
[----:B------:R-:W2:Y:S02]  /*8ce0*/  LDG.E R4, desc[UR36][R4.64] ;  /* 0x0000002404047981 */ /* 0x000ea4000c1e1900 */
[----:B--2---:R1:W2:Y:S02]  /*8cf0*/  I2F.F64.U32 R26, R4 ;  /* 0x00000004001a7312 */ /* 0x0042a40000201800 */
.L_x_14182:
[----:B------:R-:W-:Y:S05]  /*8d00*/  BSYNC.RECONVERGENT B7 ;  /* 0x0000000000077941 */ /* 0x000fea0003800200 */
.L_x_14176:
[----:B--23-5:R-:W-:Y:S01]  /*8d10*/  DSETP.GT.AND P4, PT, |R16|, |R26|, PT ;  /* 0x4000001a1000722a */ /* 0x02cfe20003f84200 */
[----:B01--4-:R-:W-:Y:S01]  /*8d20*/  MOV R4, 0x1 ;  /* 0x0000000100047802 */ /* 0x013fe20000000f00 */
        /* <DEDUP_REMOVED lines=59> */
[----:B------:R-:W-:Y:S01]  /*90e0*/  IMAD.MOV.U32 R10, RZ, RZ, R24 ;  /* 0x000000ffff0a7224 */ /* 0x000fe200078e0018 */
[----:B------:R-:W-:Y:S01]  /*90f0*/  MOV R0, 0x9120 ;  /* 0x0000912000007802 */ /* 0x000fe20000000f00 */
[----:B------:R-:W-:-:S07]  /*9100*/  IMAD.MOV.U32 R11, RZ, RZ, R25 ;  /* 0x000000ffff0b7224 */ /* 0x000fce00078e0019 */
[----:B------:R-:W-:Y:S05]  /*9110*/  CALL.REL.NOINC `($__internal_54_$__cuda_sm20_div_rn_f64_full) ;  /* 0x000000cc00a07944 */ /* 0x000fea0003c00000 */
[----:B------:R-:W-:Y:S01]  /*9120*/  MOV R4, R20 ;  /* 0x0000001400047202 */ /* 0x000fe20000000f00 */
[----:B------:R-:W-:-:S07]  /*9130*/  IMAD.MOV.U32 R5, RZ, RZ, R21 ;  /* 0x000000ffff057224 */ /* 0x000fce00078e0015 */
.L_x_14205:
[----:B------:R-:W-:Y:S05]  /*9140*/  BSYNC.RECONVERGENT B0 ;  /* 0x0000000000007941 */ /* 0x000fea0003800200 */
.L_x_14204:
[----:B------:R-:W-:Y:S01]  /*9150*/  IMAD.MOV.U32 R8, RZ, RZ, -0x2449a4b7 ;  /* 0xdbb65b49ff087424 */ /* 0x000fe200078e00ff */
[----:B------:R-:W-:Y:S01]  /*9160*/  MOV R9, 0x3f2d3b63 ;  /* 0x3f2d3b6300097802 */ /* 0x000fe20000000f00 */
[----:B------:R-:W-:Y:S01]  /*9170*/  UMOV UR4, 0x2a25ff7e ;  /* 0x2a25ff7e00047882 */ /* 0x000fe20000000000 */
[----:B------:R-:W-:Y:S01]  /*9180*/  UMOV UR5, 0x3ef53e1d ;  /* 0x3ef53e1d00057882 */ /* 0x000fe20000000000 */
[----:B------:R-:W0:Y:S01]  /*9190*/  DMUL R6, R4, R4 ;  /* 0x0000000404067228 */ /* 0x000e220000000000 */
[----:B------:R-:W-:Y:S01]  /*91a0*/  ISETP.GE.AND P1, PT, R27, RZ, PT ;  /* 0x000000ff1b00720c */ /* 0x000fe20003f26270 */
[----:B------:R-:W-:Y:S03]  /*91b0*/  BSSY.RECONVERGENT B0, `(.L_x_14206) ;  /* 0x00000ac000007945 */ /* 0x000fe60003800200 */
[----:B------:R-:W-:-:S15]  /*91c0*/  @!P4 PLOP3.LUT P0, PT, P1, PT, PT, 0x80, 0x8 ;  /* 0x000000000008c81c */ /* 0x000fde0000f0f070 */
        /* <DEDUP_REMOVED lines=122> */
[----:B0-----:R-:W0:-:S15]  /*9970*/  DFMA R8, R6, R8, -UR4 ;  /* 0x8000000406087e2b */ /* 0x001e1e0008000008 */
        /* <DEDUP_REMOVED lines=10> */
[----:B0-----:R-:W-:Y:S02]  /*9a20*/  @!P4 IMAD.MOV.U32 R4, RZ, RZ, 0x54442d18 ;  /* 0x54442d18ff04c424 */ /* 0x001fe400078e00ff */
[----:B------:R-:W-:-:S15]  /*9a30*/  @!P4 IMAD.MOV.U32 R5, RZ, RZ, 0x400921fb ;  /* 0x400921fbff05c424 */ /* 0x000fde00078e00ff */
[----:B------:R-:W-:-:S15]  /*9a40*/  NOP ;  /* 0x0000000000007918 */ /* 0x000fde0000000000 */
[----:B------:R-:W-:-:S15]  /*9a50*/  NOP ;  /* 0x0000000000007918 */ /* 0x000fde0000000000 */
[----:B------:R-:W-:-:S15]  /*9a60*/  NOP ;  /* 0x0000000000007918 */ /* 0x000fde0000000000 */
[----:B-1----:R-:W0:Y:S02]  /*9a70*/  @!P4 DADD R4, -R8, R4 ;  /* 0x000000000804c229 */ /* 0x002e240000000104 */
[----:B0-----:R-:W-:Y:S02]  /*9a80*/  @!P4 FSEL R4, R4, R8, !P0 ;  /* 0x000000080404c208 */ /* 0x001fe40004000000 */
[----:B------:R-:W-:Y:S02]  /*9a90*/  @!P4 FSEL R5, R5, R9, !P0 ;  /* 0x000000090505c208 */ /* 0x000fe40004000000 */
[----:B------:R-:W-:-:S15]  /*9aa0*/  @P4 PLOP3.LUT P0, PT, P1, PT, PT, 0x80, 0x8 ;  /* 0x000000000008481c */ /* 0x000fde0000f0f070 */
[----:B------:R-:W-:-:S15]  /*9ab0*/  NOP ;  /* 0x0000000000007918 */ /* 0x000fde0000000000 */
[----:B------:R-:W-:-:S15]  /*9ac0*/  NOP ;  /* 0x0000000000007918 */ /* 0x000fde0000000000 */
[----:B------:R-:W-:-:S13]  /*9ad0*/  NOP ;  /* 0x0000000000007918 */ /* 0x000fda0000000000 */
[----:B------:R-:W0:Y:S02]  /*9ae0*/  @P4 DADD R6, -RZ, -R8 ;  /* 0x00000000ff064229 */ /* 0x000e240000000908 */
[----:B0-----:R-:W-:Y:S02]  /*9af0*/  @P4 FSEL R6, R8, R6, !P0 ;  /* 0x0000000608064208 */ /* 0x001fe40004000000 */
[----:B------:R-:W-:Y:S01]  /*9b00*/  @P4 FSEL R7, R9, R7, !P0 ;  /* 0x0000000709074208 */ /* 0x000fe20004000000 */
[----:B------:R-:W-:Y:S01]  /*9b10*/  @P4 IMAD.MOV.U32 R9, RZ, RZ, 0x3ff921fb ;  /* 0x3ff921fbff094424 */ /* 0x000fe200078e00ff */
[----:B------:R-:W-:-:S15]  /*9b20*/  @P4 MOV R8, 0x54442d18 ;  /* 0x54442d1800084802 */ /* 0x000fde0000000f00 */
[----:B------:R-:W-:-:S15]  /*9b30*/  NOP ;  /* 0x0000000000007918 */ /* 0x000fde0000000000 */
[----:B------:R-:W-:-:S15]  /*9b40*/  NOP ;  /* 0x0000000000007918 */ /* 0x000fde0000000000 */
[----:B------:R-:W-:-:S13]  /*9b50*/  NOP ;  /* 0x0000000000007918 */ /* 0x000fda0000000000 */
[----:B------:R-:W0:-:S15]  /*9b60*/  DSETP.NEU.AND P2, PT, R24, RZ, PT ;  /* 0x000000ff1800722a */ /* 0x000e1e0003f4d000 */
[----:B------:R-:W-:-:S15]  /*9b70*/  NOP ;  /* 0x0000000000007918 */ /* 0x000fde0000000000 */
[----:B------:R-:W-:-:S15]  /*9b80*/  NOP ;  /* 0x0000000000007918 */ /* 0x000fde0000000000 */
[----:B------:R-:W-:-:S15]  /*9b90*/  NOP ;  /* 0x0000000000007918 */ /* 0x000fde0000000000 */
[----:B------:R-:W-:-:S04]  /*9ba0*/  NOP ;  /* 0x0000000000007918 */ /* 0x000fc80000000000 */
[----:B------:R1:W2:Y:S02]  /*9bb0*/  @P4 DADD R4, R6, R8 ;  /* 0x0000000006044229 */ /* 0x0002a40000000008 */
[----:B012---:R-:W-:Y:S05]  /*9bc0*/  @!P2 BRA `(.L_x_14207) ;  /* 0x000000000020a947 */ /* 0x007fea0003800000 */
[----:B------:R-:W-:Y:S01]  /*9bd0*/  IMAD.MOV.U32 R3, RZ, RZ, 0x7f3321d2 ;  /* 0x7f3321d2ff037424 */ /* 0x000fe200078e00ff */
[----:B------:R-:W-:-:S04]  /*9be0*/  MOV R7, 0x4002d97c ;  /* 0x4002d97c00077802 */ /* 0x000fc80000000f00 */
[----:B------:R-:W-:Y:S02]  /*9bf0*/  FSEL R3, R3, 3.37028055040000000000e+12, !P0 ;  /* 0x54442d1803037808 */ /* 0x000fe40004000000 */
[----:B------:R-:W-:Y:S01]  /*9c00*/  FSEL R7, R7, 1.8213495016098022461, !P0 ;  /* 0x3fe921fb07077808 */ /* 0x000fe20004000000 */
[----:B------:R-:W0:Y:S02]  /*9c10*/  DSETP.NEU.AND P0, PT, |R26|, |R16|, PT ;  /* 0x400000101a00722a */ /* 0x000e240003f0d200 */
[----:B0-----:R-:W-:Y:S02]  /*9c20*/  FSEL R4, R3, R4, !P0 ;  /* 0x0000000403047208 */ /* 0x001fe40004000000 */
[----:B------:R-:W-:Y:S01]  /*9c30*/  FSEL R5, R7, R5, !P0 ;  /* 0x0000000507057208 */ /* 0x000fe20004000000 */
[----:B------:R-:W-:Y:S06]  /*9c40*/  BRA `(.L_x_14208) ;  /* 0x0000000000087947 */ /* 0x000fec0003800000 */
.L_x_14207:
[----:B------:R-:W-:Y:S02]  /*9c50*/  FSEL R4, RZ, 3.37028055040000000000e+12, P0 ;  /* 0x54442d18ff047808 */ /* 0x000fe40000000000 */
[----:B------:R-:W-:-:S07]  /*9c60*/  FSEL R5, RZ, 2.1426990032196044922, P0 ;  /* 0x400921fbff057808 */ /* 0x000fce0000000000 */
.L_x_14208:
[----:B------:R-:W-:Y:S05]  /*9c70*/  BSYNC.RECONVERGENT B0 ;  /* 0x0000000000007941 */ /* 0x000fea0003800200 */
.L_x_14206:
[----:B------:R-:W0:Y:S01]  /*9c80*/  LDCU.64 UR6, c[0x0][0x5e8] ;  /* 0x0000bd00ff0677ac */ /* 0x000e220008000a00 */
[----:B------:R1:W2:Y:S02]  /*9c90*/  DADD R26, |R26|, |R16| ;  /* 0x000000001a1a7229 */ /* 0x0002a40000000610 */
[----:B-1----:R-:W-:Y:S01]  /*9ca0*/  LOP3.LUT R17, R5, 0x80000000, R17, 0xb8, !PT ;  /* 0x8000000005117812 */ /* 0x002fe200078eb811 */
[----:B------:R-:W-:-:S04]  /*9cb0*/  UPRMT UR4, UR43, 0x9910, URZ ;  /* 0x000099102b047896 */ /* 0x000fc800080000ff */
[----:B------:R-:W-:Y:S01]  /*9cc0*/  UISETP.GT.AND UP0, UPT, UR4, 0x9, UPT ;  /* 0x000000090400788c */ /* 0x000fe2000bf04270 */
[----:B0-----:R-:W-:-:S05]  /*9cd0*/  IADD3 R2, P1, PT, R2, UR6, RZ ;  /* 0x0000000602027c10 */ /* 0x001fca000ff3e0ff */
[----:B------:R-:W-:-:S15]  /*9ce0*/  IMAD.X R3, RZ, RZ, UR7, P1 ;  /* 0x00000007ff037e24 */ /* 0x000fde00088e06ff */
[----:B------:R-:W-:-:S15]  /*9cf0*/  NOP ;  /* 0x0000000000007918 */ /* 0x000fde0000000000 */
[----:B------:R-:W-:-:S15]  /*9d00*/  NOP ;  /* 0x0000000000007918 */ /* 0x000fde0000000000 */
[----:B------:R-:W-:-:S06]  /*9d10*/  NOP ;  /* 0x0000000000007918 */ /* 0x000fcc0000000000 */
[----:B--2---:R-:W0:Y:S02]  /*9d20*/  DSETP.NAN.AND P0, PT, R26, R26, PT ;  /* 0x0000001a1a00722a */ /* 0x004e240003f08000 */
        /* <DEDUP_REMOVED lines=14> */
.L_x_14212:
[----:B------:R-:W0:Y:S02]  /*9e10*/  F2I.S64.F64.TRUNC R4, R4 ;  /* 0x0000000400047311 */ /* 0x000e24000030d900 */
[----:B0-----:R-:W-:-:S05]  /*9e20*/  IMAD.MOV.U32 R7, RZ, RZ, R4 ;  /* 0x000000ffff077224 */ /* 0x001fca00078e0004 */
[----:B------:R3:W-:Y:S01]  /*9e30*/  STG.E.U8 desc[UR36][R2.64], R7 ;  /* 0x0000000702007986 */ /* 0x0007e2000c101124 */
[----:B------:R-:W-:Y:S05]  /*9e40*/  BRA `(.L_x_14214) ;  /* 0x0000001000807947 */ /* 0x000fea0003800000 */
.L_x_14211:
        /* <DEDUP_REMOVED lines=9> */
.L_x_14216:
[----:B------:R-:W0:Y:S02]  /*9ee0*/  F2I.F64.TRUNC R5, R4 ;  /* 0x0000000400057311 */ /* 0x000e24000030d100 */
[----:B0-----:R2:W-:Y:S01]  /*9ef0*/  STG.E desc[UR36][R2.64], R5 ;  /* 0x0000000502007986 */ /* 0x0015e2000c101924 */
[----:B------:R-:W-:Y:S05]  /*9f00*/  BRA `(.L_x_14214) ;  /* 0x0000001000507947 */ /* 0x000fea0003800000 */
.L_x_14215:
[----:B------:R-:W0:Y:S02]  /*9f10*/  F2I.F64.TRUNC R5, R4 ;  /* 0x0000000400057311 */ /* 0x000e24000030d100 */
[----:B0-----:R0:W-:Y:S01]  /*9f20*/  STG.E.U16 desc[UR36][R2.64], R5 ;  /* 0x0000000502007986 */ /* 0x0011e2000c101524 */
[----:B------:R-:W-:Y:S05]  /*9f30*/  BRA `(.L_x_14214) ;  /* 0x0000001000447947 */ /* 0x000fea0003800000 */
.L_x_14210:
        /* <DEDUP_REMOVED lines=17> */
.L_x_14218:
        /* <DEDUP_REMOVED lines=12> */
.L_x_14217:
        /* <DEDUP_REMOVED lines=18> */
.L_x_14220:
        /* <DEDUP_REMOVED lines=13> */
.L_x_14219:
[----:B------:R0:W-:Y:S01]  /*a300*/  STG.E.64 desc[UR36][R2.64], R4 ;  /* 0x0000000402007986 */ /* 0x0001e2000c101b24 */
[----:B------:R-:W-:Y:S05]  /*a310*/  BRA `(.L_x_14214) ;  /* 0x0000000c004c7947 */ /* 0x000fea0003800000 */
.L_x_14209:
        /* <DEDUP_REMOVED lines=13> */
.L_x_14224:
        /* <DEDUP_REMOVED lines=26> */
.L_x_14227:
[----:B------:R-:W-:-:S04]  /*a590*/  SHF.R.U32.HI R5, RZ, 0x18, R7 ;  /* 0x00000018ff057819 */ /* 0x000fc80000011607 */
[----:B------:R-:W-:-:S07]  /*a5a0*/  LOP3.LUT R0, R0, 0x80, R5, 0xf8, !PT ;  /* 0x0000008000007812 */ /* 0x000fce00078ef805 */
.L_x_14226:
[----:B------:R-:W-:Y:S05]  /*a5b0*/  BSYNC.RECONVERGENT B0 ;  /* 0x0000000000007941 */ /* 0x000fea0003800200 */
.L_x_14225:
[----:B------:R0:W-:Y:S01]  /*a5c0*/  STG.E.U8 desc[UR36][R2.64], R0 ;  /* 0x0000000002007986 */ /* 0x0001e2000c101124 */
[----:B------:R-:W-:Y:S05]  /*a5d0*/  BRA `(.L_x_14214) ;  /* 0x00000008009c7947 */ /* 0x000fea0003800000 */
.L_x_14223:
        /* <DEDUP_REMOVED lines=26> */
.L_x_14230:
[----:B------:R-:W-:-:S04]  /*a780*/  SHF.R.U32.HI R5, RZ, 0x18, R7 ;  /* 0x00000018ff057819 */ /* 0x000fc80000011607 */
[----:B------:R-:W-:-:S07]  /*a790*/  LOP3.LUT R0, R0, 0x80, R5, 0xf8, !PT ;  /* 0x0000008000007812 */ /* 0x000fce00078ef805 */
.L_x_14229:
[----:B------:R-:W-:Y:S05]  /*a7a0*/  BSYNC.RECONVERGENT B0 ;  /* 0x0000000000007941 */ /* 0x000fea0003800200 */
.L_x_14228:
[----:B------:R0:W-:Y:S01]  /*a7b0*/  STG.E.U8 desc[UR36][R2.64], R0 ;  /* 0x0000000002007986 */ /* 0x0001e2000c101124 */
[----:B------:R-:W-:Y:S05]  /*a7c0*/  BRA `(.L_x_14214) ;  /* 0x0000000800207947 */ /* 0x000fea0003800000 */
.L_x_14222:
        /* <DEDUP_REMOVED lines=15> */
[----:B------:R-:W-:-:S04]  /*a8c0*/  IMAD.MOV.U32 R5, RZ, RZ, 0xff ;  /* 0x000000ffff057424 */ /* 0x000fc800078e00ff */
        /* <DEDUP_REMOVED lines=14> */
.L_x_14232:
[----:B------:R-:W0:Y:S02]  /*a9b0*/  F2I.U64.F64.TRUNC R4, R4 ;  /* 0x0000000400047311 */ /* 0x000e24000030d800 */
[----:B0-----:R0:W-:Y:S01]  /*a9c0*/  STG.E.64 desc[UR36][R2.64], R4 ;  /* 0x0000000402007986 */ /* 0x0011e2000c101b24 */
[----:B------:R-:W-:Y:S05]  /*a9d0*/  BRA `(.L_x_14214) ;  /* 0x00000004009c7947 */ /* 0x000fea0003800000 */
.L_x_14231:
[----:B------:R-:W0:Y:S02]  /*a9e0*/  F2I.U32.F64.TRUNC R5, R4 ;  /* 0x0000000400057311 */ /* 0x000e24000030d000 */
[----:B0-----:R0:W-:Y:S01]  /*a9f0*/  STG.E desc[UR36][R2.64], R5 ;  /* 0x0000000502007986 */ /* 0x0011e2000c101924 */
[----:B------:R-:W-:Y:S05]  /*aa00*/  BRA `(.L_x_14214) ;  /* 0x0000000400907947 */ /* 0x000fea0003800000 */
.L_x_14221:
        /* <DEDUP_REMOVED lines=10> */
.L_x_14234:
[----:B------:R-:W-:-:S05]  /*aab0*/  CS2R R6, SRZ ;  /* 0x0000000000067805 */ /* 0x000fca000001ff00 */
[----:B------:R0:W-:Y:S01]  /*aac0*/  STG.E.128 desc[UR36][R2.64], R4 ;  /* 0x0000000402007986 */ /* 0x0001e2000c101d24 */
[----:B------:R-:W-:Y:S05]  /*aad0*/  BRA `(.L_x_14214) ;  /* 0x00000004005c7947 */ /* 0x000fea0003800000 */
.L_x_14233:
[----:B------:R-:W-:-:S09]  /*aae0*/  UISETP.NE.AND UP0, UPT, UR4, 0xf, UPT ;  /* 0x0000000f0400788c */ /* 0x000fd2000bf05270 */
[----:B------:R-:W-:Y:S05]  /*aaf0*/  BRA.U !UP0, `(.L_x_14235) ;  /* 0x0000000508287547 */ /* 0x000fea000b800000 */
[----:B------:R-:W-:-:S09]  /*ab00*/  UISETP.NE.AND UP0, UPT, UR4, 0x17, UPT ;  /* 0x000000170400788c */ /* 0x000fd2000bf05270 */
[----:B------:R-:W-:Y:S05]  /*ab10*/  BRA.U !UP0, `(.L_x_14236) ;  /* 0x0000000108b07547 */ /* 0x000fea000b800000 */
[----:B------:R-:W-:-:S09]  /*ab20*/  UISETP.NE.AND UP0, UPT, UR4, 0x18, UPT ;  /* 0x000000180400788c */ /* 0x000fd2000bf05270 */
[----:B------:R-:W-:Y:S05]  /*ab30*/  BRA.U !UP0, `(.L_x_14237) ;  /* 0x0000000108447547 */ /* 0x000fea000b800000 */
.L_x_14213:
        /* <DEDUP_REMOVED lines=16> */
.L_x_14238:
[----:B------:R-:W-:Y:S05]  /*ac40*/  BRA `(.L_x_14214) ;  /* 0x0000000400007947 */ /* 0x000fea0003800000 */
.L_x_14237:
        /* <DEDUP_REMOVED lines=21> */
.L_x_14240:
[----:B------:R-:W-:Y:S05]  /*ada0*/  BSYNC.RECONVERGENT B0 ;  /* 0x0000000000007941 */ /* 0x000fea0003800200 */
.L_x_14239:
[----:B------:R-:W-:-:S05]  /*adb0*/  LOP3.LUT R7, R0, 0x80, R7, 0xf8, !PT ;  /* 0x0000008000077812 */ /* 0x000fca00078ef807 */
[----:B------:R0:W-:Y:S01]  /*adc0*/  STG.E.U8 desc[UR36][R2.64], R7 ;  /* 0x0000000702007986 */ /* 0x0001e2000c101124 */
[----:B------:R-:W-:Y:S05]  /*add0*/  BRA `(.L_x_14214) ;  /* 0x00000000009c7947 */ /* 0x000fea0003800000 */
.L_x_14236:
        /* <DEDUP_REMOVED lines=20> */
.L_x_14242:
[----:B------:R-:W-:Y:S01]  /*af20*/  IMAD.MOV.U32 R0, RZ, RZ, 0x7f ;  /* 0x0000007fff007424 */ /* 0x000fe200078e00ff */
[----:B------:R-:W-:-:S04]  /*af30*/  ISETP.GT.U32.AND P0, PT, R6, 0x7f800000, PT ;  /* 0x7f8000000600780c */ /* 0x000fc80003f04070 */
[----:B------:R-:W-:-:S09]  /*af40*/  SEL R0, R0, 0x7c, P0 ;  /* 0x0000007c00007807 */ /* 0x000fd20000000000 */
.L_x_14243:
[----:B------:R-:W-:Y:S05]  /*af50*/  BSYNC.RECONVERGENT B0 ;  /* 0x0000000000007941 */ /* 0x000fea0003800200 */
.L_x_14241:
[----:B------:R-:W-:-:S04]  /*af60*/  SHF.R.U32.HI R5, RZ, 0x18, R7 ;  /* 0x00000018ff057819 */ /* 0x000fc80000011607 */
[----:B------:R-:W-:-:S05]  /*af70*/  LOP3.LUT R5, R0, 0x80, R5, 0xf8, !PT ;  /* 0x0000008000057812 */ /* 0x000fca00078ef805 */
[----:B------:R0:W-:Y:S01]  /*af80*/  STG.E.U8 desc[UR36][R2.64], R5 ;  /* 0x0000000502007986 */ /* 0x0001e2000c101124 */
[----:B------:R-:W-:Y:S05]  /*af90*/  BRA `(.L_x_14214) ;  /* 0x00000000002c7947 */ /* 0x000fea0003800000 */
.L_x_14235:
        /* <DEDUP_REMOVED lines=11> */
.L_x_14214:
[----:B------:R-:W-:-:S07]  /*b050*/  VIADD R19, R19, 0x80 ;  /* 0x0000008013137836 */ /* 0x000fce0000000000 */
.L_x_14146:
[----:B------:R-:W-:Y:S05]  /*b060*/  BSYNC.RECONVERGENT B6 ;  /* 0x0000000000067941 */ /* 0x000fea0003800200 */
.L_x_14145:
[----:B------:R-:W5:Y:S01]  /*b070*/  LDCU UR4, c[0x0][0x380] ;  /* 0x00007000ff0477ac */ /* 0x000f620008000800 */
[----:B------:R-:W-:Y:S01]  /*b080*/  BSSY.RECONVERGENT B6, `(.L_x_14244) ;  /* 0x0000579000067945 */ /* 0x000fe20003800200 */
[----:B-----5:R-:W-:-:S13]  /*b090*/  ISETP.GE.AND P0, PT, R19, UR4, PT ;  /* 0x0000000413007c0c */ /* 0x020fda000bf06270 */
[----:B------:R-:W-:Y:S05]  /*b0a0*/  @P0 BRA `(.L_x_14245) ;  /* 0x0000005400d80947 */ /* 0x000fea0003800000 */
[----:B------:R-:W5:Y:S01]  /*b0b0*/  LDCU UR4, c[0x0][0x388] ;  /* 0x00007100ff0477ac */ /* 0x000f620008000800 */
[----:B------:R-:W-:Y:S01]  /*b0c0*/  MOV R18, RZ ;  /* 0x000000ff00127202 */ /* 0x000fe20000000f00 */
[----:B0-----:R-:W-:Y:S02]  /*b0d0*/  IMAD.MOV.U32 R0, RZ, RZ, RZ ;  /* 0x000000ffff007224 */ /* 0x001fe400078e00ff */
[----:B-1234-:R-:W-:Y:S01]  /*b0e0*/  IMAD.MOV.U32 R2, RZ, RZ, RZ ;  /* 0x000000ffff027224 */ /* 0x01efe200078e00ff */
        /* <DEDUP_REMOVED lines=350> */
.L_x_14246:
        /* <DEDUP_REMOVED lines=18> */
.L_x_14251:
[----:B------:R-:W2:Y:S02]  /*c7f0*/  LDG.E.U8 R4, desc[UR36][R4.64] ;  /* 0x0000002404047981 */ /* 0x000ea4000c1e1100 */
[----:B--2---:R4:W0:Y:S02]  /*c800*/  I2F.F64.U16 R16, R4 ;  /* 0x0000000400107312 */ /* 0x0048240000101800 */
[----:B0---4-:R-:W-:Y:S05]  /*c810*/  BRA `(.L_x_14253) ;  /* 0x0000000c00647947 */ /* 0x011fea0003800000 */
.L_x_14250:
        /* <DEDUP_REMOVED lines=9> */
.L_x_14255:
[----:B------:R-:W2:Y:S02]  /*c8b0*/  LDG.E R4, desc[UR36][R4.64] ;  /* 0x0000002404047981 */ /* 0x000ea4000c1e1900 */
[----:B--2---:R4:W0:Y:S02]  /*c8c0*/  I2F.F64 R16, R4 ;  /* 0x0000000400107312 */ /* 0x0048240000201c00 */
[----:B0---4-:R-:W-:Y:S05]  /*c8d0*/  BRA `(.L_x_14253) ;  /* 0x0000000c00347947 */ /* 0x011fea0003800000 */
.L_x_14254:
[----:B------:R-:W2:Y:S02]  /*c8e0*/  LDG.E.U16 R4, desc[UR36][R4.64] ;  /* 0x0000002404047981 */ /* 0x000ea4000c1e1500 */
[----:B--2---:R4:W0:Y:S02]  /*c8f0*/  I2F.F64.S16 R16, R4 ;  /* 0x0000000400107312 */ /* 0x0048240000101c00 */
[----:B0---4-:R-:W-:Y:S05]  /*c900*/  BRA `(.L_x_14253) ;  /* 0x0000000c00287947 */ /* 0x011fea0003800000 */
.L_x_14249:
        /* <DEDUP_REMOVED lines=10> */
.L_x_14257:
[----:B------:R-:W2:Y:S02]  /*c9b0*/  LDG.E.U16 R0, desc[UR36][R4.64] ;  /* 0x0000002404007981 */ /* 0x000ea4000c1e1500 */
[----:B--2---:R-:W-:-:S05]  /*c9c0*/  HADD2.F32 R0, -RZ, R0.H0_H0 ;  /* 0x20000000ff007230 */ /* 0x004fca0000004100 */
[----:B------:R-:W-:-:S04]  /*c9d0*/  FMUL.FTZ R0, R0, 1 ;  /* 0x3f80000000007820 */ /* 0x000fc80000410000 */
[----:B------:R4:W0:Y:S02]  /*c9e0*/  F2F.F64.F32 R16, R0 ;  /* 0x0000000000107310 */ /* 0x0008240000201800 */
[----:B0---4-:R-:W-:Y:S05]  /*c9f0*/  BRA `(.L_x_14253) ;  /* 0x0000000800ec7947 */ /* 0x011fea0003800000 */
.L_x_14256:
        /* <DEDUP_REMOVED lines=10> */
.L_x_14259:
[----:B------:R-:W2:Y:S02]  /*caa0*/  LDG.E.U16 R4, desc[UR36][R4.64] ;  /* 0x0000002404047981 */ /* 0x000ea4000c1e1500 */
[----:B--2---:R-:W-:-:S05]  /*cab0*/  HADD2.F32 R0, -RZ, R4.H0_H0 ;  /* 0x20000004ff007230 */ /* 0x004fca0000004100 */
[----:B------:R-:W-:-:S04]  /*cac0*/  FMUL.FTZ R0, R0, 1 ;  /* 0x3f80000000007820 */ /* 0x000fc80000410000 */
[----:B------:R4:W0:Y:S02]  /*cad0*/  F2F.F64.F32 R16, R0 ;  /* 0x0000000000107310 */ /* 0x0008240000201800 */
[----:B0---4-:R-:W-:Y:S05]  /*cae0*/  BRA `(.L_x_14253) ;  /* 0x0000000800b07947 */ /* 0x011fea0003800000 */
.L_x_14258:
[----:B------:R3:W5:Y:S01]  /*caf0*/  LDG.E.64 R16, desc[UR36][R4.64] ;  /* 0x0000002404107981 */ /* 0x000762000c1e1b00 */
[----:B------:R-:W-:Y:S05]  /*cb00*/  BRA `(.L_x_14253) ;  /* 0x0000000800a87947 */ /* 0x000fea0003800000 */
.L_x_14248:
        /* <DEDUP_REMOVED lines=13> */
.L_x_14262:
[----:B------:R2:W5:Y:S01]  /*cbe0*/  LDG.E.64 R16, desc[UR36][R4.64] ;  /* 0x0000002404107981 */ /* 0x000562000c1e1b00 */
[----:B------:R-:W-:Y:S05]  /*cbf0*/  BRA `(.L_x_14253) ;  /* 0x00000008006c7947 */ /* 0x000fea0003800000 */
.L_x_14261:
        /* <DEDUP_REMOVED lines=27> */
.L_x_14264:
        /* <DEDUP_REMOVED lines=14> */
[----:B---34-:R-:W-:Y:S05]  /*ce90*/  BRA `(.L_x_14253) ;  /* 0x0000000400c47947 */ /* 0x018fea0003800000 */
.L_x_14263:
[----:B------:R-:W2:Y:S02]  /*cea0*/  LDG.E.U16 R0, desc[UR36][R4.64] ;  /* 0x0000002404007981 */ /* 0x000ea4000c1e1500 */
[----:B--2---:R-:W-:-:S04]  /*ceb0*/  IMAD.U32 R0, R0, 0x10000, RZ ;  /* 0x0001000000007824 */ /* 0x004fc800078e00ff */
[----:B------:R-:W-:-:S04]  /*cec0*/  FMUL.FTZ R0, R0, 1 ;  /* 0x3f80000000007820 */ /* 0x000fc80000410000 */
[----:B------:R3:W4:Y:S02]  /*ced0*/  F2F.F64.F32 R16, R0 ;  /* 0x0000000000107310 */ /* 0x0007240000201800 */
[----:B---34-:R-:W-:Y:S05]  /*cee0*/  BRA `(.L_x_14253) ;  /* 0x0000000400b07947 */ /* 0x018fea0003800000 */
.L_x_14260:
        /* <DEDUP_REMOVED lines=11> */
.L_x_14267:
        /* <DEDUP_REMOVED lines=21> */
.L_x_14269:
[----:B------:R-:W-:Y:S05]  /*d0f0*/  BSYNC.RECONVERGENT B0 ;  /* 0x0000000000007941 */ /* 0x000fea0003800200 */
.L_x_14268:
[----:B------:R-:W-:Y:S01]  /*d100*/  IMAD.SHL.U32 R0, R0, 0x100000, RZ ;  /* 0x0010000000007824 */ /* 0x000fe200078e00ff */
[----:B------:R-:W-:-:S04]  /*d110*/  LEA R3, R3, 0x3b800000, 0x17 ;  /* 0x3b80000003037811 */ /* 0x000fc800078eb8ff */
[----:B------:R-:W-:-:S05]  /*d120*/  LOP3.LUT R0, R3, R0, R7, 0xfe, !PT ;  /* 0x0000000003007212 */ /* 0x000fca00078efe07 */
[----:B------:R-:W-:-:S04]  /*d130*/  FMUL.FTZ R0, R0, 1 ;  /* 0x3f80000000007820 */ /* 0x000fc80000410000 */
[----:B------:R2:W3:Y:S02]  /*d140*/  F2F.F64.F32 R16, R0 ;  /* 0x0000000000107310 */ /* 0x0004e40000201800 */
[----:B--23--:R-:W-:Y:S05]  /*d150*/  BRA `(.L_x_14253) ;  /* 0x0000000400147947 */ /* 0x00cfea0003800000 */
.L_x_14266:
        /* <DEDUP_REMOVED lines=21> */
.L_x_14271:
[----:B------:R-:W-:Y:S05]  /*d2b0*/  BSYNC.RECONVERGENT B0 ;  /* 0x0000000000007941 */ /* 0x000fea0003800200 */
.L_x_14270:
[----:B------:R-:W-:Y:S02]  /*d2c0*/  SHF.L.U32 R0, R0, 0x15, RZ ;  /* 0x0000001500007819 */ /* 0x000fe400000006ff */
[----:B------:R-:W-:-:S04]  /*d2d0*/  LEA R3, R3, 0x37800000, 0x17 ;  /* 0x3780000003037811 */ /* 0x000fc800078eb8ff */
[----:B------:R-:W-:-:S05]  /*d2e0*/  LOP3.LUT R0, R3, R0, R7, 0xfe, !PT ;  /* 0x0000000003007212 */ /* 0x000fca00078efe07 */
[----:B------:R-:W-:-:S04]  /*d2f0*/  FMUL.FTZ R0, R0, 1 ;  /* 0x3f80000000007820 */ /* 0x000fc80000410000 */
[----:B------:R2:W3:Y:S02]  /*d300*/  F2F.F64.F32 R16, R0 ;  /* 0x0000000000107310 */ /* 0x0004e40000201800 */
[----:B--23--:R-:W-:Y:S05]  /*d310*/  BRA `(.L_x_14253) ;  /* 0x0000000000a47947 */ /* 0x00cfea0003800000 */
.L_x_14265:
        /* <DEDUP_REMOVED lines=18> */
.L_x_14252:
        /* <DEDUP_REMOVED lines=16> */
.L_x_14274:
[----:B------:R-:W-:Y:S01]  /*d540*/  CS2R R16, SRZ ;  /* 0x0000000000107805 */ /* 0x000fe2000001ff00 */
[----:B------:R-:W-:Y:S06]  /*d550*/  BRA `(.L_x_14253) ;  /* 0x0000000000147947 */ /* 0x000fec0003800000 */
.L_x_14273:
[----:B------:R-:W2:Y:S02]  /*d560*/  LDG.E.64 R16, desc[UR36][R4.64] ;  /* 0x0000002404107981 */ /* 0x000ea4000c1e1b00 */
[----:B--2---:R-:W2:Y:S02]  /*d570*/  I2F.F64.U64 R16, R16 ;  /* 0x0000001000107312 */ /* 0x004ea40000301800 */
[----:B--2---:R-:W-:Y:S05]  /*d580*/  BRA `(.L_x_14253) ;  /* 0x0000000000087947 */ /* 0x004fea0003800000 */
.L_x_14272:
[----:B------:R-:W2:Y:S02]  /*d590*/  LDG.E R4, desc[UR36][R4.64] ;  /* 0x0000002404047981 */ /* 0x000ea4000c1e1900 */
[----:B--2---:R0:W1:Y:S02]  /*d5a0*/  I2F.F64.U32 R16, R4 ;  /* 0x0000000400107312 */ /* 0x0040640000201800 */
.L_x_14253:
[----:B------:R-:W-:Y:S05]  /*d5b0*/  BSYNC.RECONVERGENT B7 ;  /* 0x0000000000077941 */ /* 0x000fea0003800200 */
.L_x_14247:
[----:B------:R-:W0:Y:S01]  /*d5c0*/  LDCU.64 UR6, c[0x0][0x5f8] ;  /* 0x0000bf00ff0677ac */ /* 0x000e220008000a00 */
[----:B------:R-:W-:Y:S01]  /*d5d0*/  BSSY.RECONVERGENT B7, `(.L_x_14275) ;  /* 0x00000ed000077945 */ /* 0x000fe20003800200 */
[----:B------:R-:W-:-:S04]  /*d5e0*/  UPRMT UR4, UR42, 0x9910, URZ ;  /* 0x000099102a047896 */ /* 0x000fc800080000ff */
[----:B------:R-:W-:Y:S01]  /*d5f0*/  UISETP.GT.AND UP0, UPT, UR4, 0x9, UPT ;  /* 0x000000090400788c */ /* 0x000fe2000bf04270 */
[----:B0-23--:R-:W-:-:S04]  /*d600*/  IADD3 R4, P0, PT, R18, UR6, RZ ;  /* 0x0000000612047c10 */ /* 0x00dfc8000ff1e0ff */
        /* <DEDUP_REMOVED lines=11> */
[----:B--2---:R2:W3:Y:S02]  /*d6c0*/  I2F.F64.S16 R26, R4 ;  /* 0x00000004001a7312 */ /* 0x0044e40000101c00 */
[----:B--23--:R-:W-:Y:S05]  /*d6d0*/  BRA `(.L_x_14281) ;  /* 0x0000000c00707947 */ /* 0x00cfea0003800000 */
.L_x_14279:
[----:B------:R-:W2:Y:S02]  /*d6e0*/  LDG.E.U8 R4, desc[UR36][R4.64] ;  /* 0x0000002404047981 */ /* 0x000ea4000c1e1100 */
[----:B--2---:R2:W3:Y:S02]  /*d6f0*/  I2F.F64.U16 R26, R4 ;  /* 0x00000004001a7312 */ /* 0x0044e40000101800 */
[----:B--23--:R-:W-:Y:S05]  /*d700*/  BRA `(.L_x_14281) ;  /* 0x0000000c00647947 */ /* 0x00cfea0003800000 */
.L_x_14278:
[----:B------:R-:W-:-:S09]  /*d710*/  UISETP.NE.AND UP0, UPT, UR4, 0x2, UPT ;  /* 0x000000020400788c */ /* 0x000fd2000bf05270 */
[----:B------:R-:W-:Y:S05]  /*d720*/  BRA.U !UP0, `(.L_x_14282) ;  /* 0x0000000108287547 */ /* 0x000fea000b800000 */
[----:B------:R-:W-:-:S09]  /*d730*/  UISETP.NE.AND UP0, UPT, UR4, 0x3, UPT ;  /* 0x000000030400788c */ /* 0x000fd2000bf05270 */
[----:B------:R-:W-:Y:S05]  /*d740*/  BRA.U !UP0, `(.L_x_14283) ;  /* 0x0000000108147547 */ /* 0x000fea000b800000 */
[----:B------:R-:W-:-:S09]  /*d750*/  UISETP.NE.AND UP0, UPT, UR4, 0x4, UPT ;  /* 0x000000040400788c */ /* 0x000fd2000bf05270 */
[----:B------:R-:W-:Y:S05]  /*d760*/  BRA.U UP0, `(.L_x_14280) ;  /* 0x0000000900f07547 */ /* 0x000fea000b800000 */
[----:B------:R-:W2:Y:S02]  /*d770*/  LDG.E.64 R26, desc[UR36][R4.64] ;  /* 0x00000024041a7981 */ /* 0x000ea4000c1e1b00 */
[----:B--2---:R-:W2:Y:S02]  /*d780*/  I2F.F64.S64 R26, R26 ;  /* 0x0000001a001a7312 */ /* 0x004ea40000301c00 */
[----:B--2---:R-:W-:Y:S05]  /*d790*/  BRA `(.L_x_14281) ;  /* 0x0000000c00407947 */ /* 0x004fea0003800000 */
.L_x_14283:
[----:B------:R-:W2:Y:S02]  /*d7a0*/  LDG.E R4, desc[UR36][R4.64] ;  /* 0x0000002404047981 */ /* 0x000ea4000c1e1900 */
[----:B--2---:R2:W3:Y:S02]  /*d7b0*/  I2F.F64 R26, R4 ;  /* 0x00000004001a7312 */ /* 0x0044e40000201c00 */
[----:B--23--:R-:W-:Y:S05]  /*d7c0*/  BRA `(.L_x_14281) ;  /* 0x0000000c00347947 */ /* 0x00cfea0003800000 */
.L_x_14282:
[----:B------:R-:W2:Y:S02]  /*d7d0*/  LDG.E.U16 R4, desc[UR36][R4.64] ;  /* 0x0000002404047981 */ /* 0x000ea4000c1e1500 */
[----:B--2---:R2:W3:Y:S02]  /*d7e0*/  I2F.F64.S16 R26, R4 ;  /* 0x00000004001a7312 */ /* 0x0044e40000101c00 */
[----:B--23--:R-:W-:Y:S05]  /*d7f0*/  BRA `(.L_x_14281) ;  /* 0x0000000c00287947 */ /* 0x00cfea0003800000 */
.L_x_14277:
        /* <DEDUP_REMOVED lines=10> */
.L_x_14285:
[----:B------:R-:W2:Y:S02]  /*d8a0*/  LDG.E.U16 R0, desc[UR36][R4.64] ;  /* 0x0000002404007981 */ /* 0x000ea4000c1e1500 */
[----:B--2---:R-:W-:-:S05]  /*d8b0*/  HADD2.F32 R0, -RZ, R0.H0_H0 ;  /* 0x20000000ff007230 */ /* 0x004fca0000004100 */
[----:B------:R-:W-:-:S04]  /*d8c0*/  FMUL.FTZ R0, R0, 1 ;  /* 0x3f80000000007820 */ /* 0x000fc80000410000 */
[----:B------:R0:W2:Y:S02]  /*d8d0*/  F2F.F64.F32 R26, R0 ;  /* 0x00000000001a7310 */ /* 0x0000a40000201800 */
[----:B0-2---:R-:W-:Y:S05]  /*d8e0*/  BRA `(.L_x_14281) ;  /* 0x0000000800ec7947 */ /* 0x005fea0003800000 */
.L_x_14284:
        /* <DEDUP_REMOVED lines=10> */
.L_x_14287:
[----:B------:R-:W2:Y:S02]  /*d990*/  LDG.E.U16 R4, desc[UR36][R4.64] ;  /* 0x0000002404047981 */ /* 0x000ea4000c1e1500 */
[----:B--2---:R-:W-:-:S05]  /*d9a0*/  HADD2.F32 R0, -RZ, R4.H0_H0 ;  /* 0x20000004ff007230 */ /* 0x004fca0000004100 */
[----:B------:R-:W-:-:S04]  /*d9b0*/  FMUL.FTZ R0, R0, 1 ;  /* 0x3f80000000007820 */ /* 0x000fc80000410000 */
[----:B------:R2:W3:Y:S02]  /*d9c0*/  F2F.F64.F32 R26, R0 ;  /* 0x00000000001a7310 */ /* 0x0004e40000201800 */
[----:B--23--:R-:W-:Y:S05]  /*d9d0*/  BRA `(.L_x_14281) ;  /* 0x0000000800b07947 */ /* 0x00cfea0003800000 */
.L_x_14286:
[----:B------:R0:W5:Y:S01]  /*d9e0*/  LDG.E.64 R26, desc[UR36][R4.64] ;  /* 0x00000024041a7981 */ /* 0x000162000c1e1b00 */
[----:B------:R-:W-:Y:S05]  /*d9f0*/  BRA `(.L_x_14281) ;  /* 0x0000000800a87947 */ /* 0x000fea0003800000 */
.L_x_14276:
        /* <DEDUP_REMOVED lines=13> */
.L_x_14290:
[----:B------:R4:W5:Y:S01]  /*dad0*/  LDG.E.64 R26, desc[UR36][R4.64] ;  /* 0x00000024041a7981 */ /* 0x000962000c1e1b00 */
[----:B------:R-:W-:Y:S05]  /*dae0*/  BRA `(.L_x_14281) ;  /* 0x00000008006c7947 */ /* 0x000fea0003800000 */
.L_x_14289:
        /* <DEDUP_REMOVED lines=27> */
.L_x_14292:
[----:B------:R-:W2:Y:S02]  /*dca0*/  LDG.E.U8 R4, desc[UR36][R4.64] ;  /* 0x0000002404047981 */ /* 0x000ea4000c1e1100 */
[C---:B--2---:R-:W-:Y:S01]  /*dcb0*/  SHF.L.U32 R0, R4.reuse, 0x19, RZ ;  /* 0x0000001904007819 */ /* 0x044fe200000006ff */
        /* <DEDUP_REMOVED lines=13> */
.L_x_14291:
[----:B------:R-:W2:Y:S02]  /*dd90*/  LDG.E.U16 R0, desc[UR36][R4.64] ;  /* 0x0000002404007981 */ /* 0x000ea4000c1e1500 */
[----:B--2---:R-:W-:-:S05]  /*dda0*/  SHF.L.U32 R0, R0, 0x10, RZ ;  /* 0x0000001000007819 */ /* 0x004fca00000006ff */
[----:B------:R-:W-:-:S04]  /*ddb0*/  FMUL.FTZ R0, R0, 1 ;  /* 0x3f80000000007820 */ /* 0x000fc80000410000 */
[----:B------:R4:W0:Y:S02]  /*ddc0*/  F2F.F64.F32 R26, R0 ;  /* 0x00000000001a7310 */ /* 0x0008240000201800 */
[----:B0---4-:R-:W-:Y:S05]  /*ddd0*/  BRA `(.L_x_14281) ;  /* 0x0000000400b07947 */ /* 0x011fea0003800000 */
.L_x_14288:
        /* <DEDUP_REMOVED lines=11> */
.L_x_14295:
        /* <DEDUP_REMOVED lines=21> */
.L_x_14297:
[----:B------:R-:W-:Y:S05]  /*dfe0*/  BSYNC.RECONVERGENT B0 ;  /* 0x0000000000007941 */ /* 0x000fea0003800200 */
.L_x_14296:
[----:B------:R-:W-:Y:S01]  /*dff0*/  IMAD.SHL.U32 R0, R0, 0x100000, RZ ;  /* 0x0010000000007824 */ /* 0x000fe200078e00ff */
[----:B------:R-:W-:-:S04]  /*e000*/  LEA R3, R3, 0x3b800000, 0x17 ;  /* 0x3b80000003037811 */ /* 0x000fc800078eb8ff */
[----:B------:R-:W-:-:S05]  /*e010*/  LOP3.LUT R0, R3, R0, R7, 0xfe, !PT ;  /* 0x0000000003007212 */ /* 0x000fca00078efe07 */
[----:B------:R-:W-:-:S04]  /*e020*/  FMUL.FTZ R0, R0, 1 ;  /* 0x3f80000000007820 */ /* 0x000fc80000410000 */
[----:B------:R4:W0:Y:S02]  /*e030*/  F2F.F64.F32 R26, R0 ;  /* 0x00000000001a7310 */ /* 0x0008240000201800 */
[----:B0---4-:R-:W-:Y:S05]  /*e040*/  BRA `(.L_x_14281) ;  /* 0x0000000400147947 */ /* 0x011fea0003800000 */
.L_x_14294:
        /* <DEDUP_REMOVED lines=21> */
.L_x_14299:
[----:B------:R-:W-:Y:S05]  /*e1a0*/  BSYNC.RECONVERGENT B0 ;  /* 0x0000000000007941 */ /* 0x000fea0003800200 */
.L_x_14298:
[----:B------:R-:W-:Y:S01]  /*e1b0*/  IMAD.SHL.U32 R0, R0, 0x200000, RZ ;  /* 0x0020000000007824 */ /* 0x000fe200078e00ff */
[----:B------:R-:W-:-:S04]  /*e1c0*/  LEA R3, R3, 0x37800000, 0x17 ;  /* 0x3780000003037811 */ /* 0x000fc800078eb8ff */
[----:B------:R-:W-:-:S05]  /*e1d0*/  LOP3.LUT R0, R3, R0, R7, 0xfe, !PT ;  /* 0x0000000003007212 */ /* 0x000fca00078efe07 */
[----:B------:R-:W-:-:S04]  /*e1e0*/  FMUL.FTZ R0, R0, 1 ;  /* 0x3f80000000007820 */ /* 0x000fc80000410000 */
[----:B------:R4:W0:Y:S02]  /*e1f0*/  F2F.F64.F32 R26, R0 ;  /* 0x00000000001a7310 */ /* 0x0008240000201800 */
[----:B0---4-:R-:W-:Y:S05]  /*e200*/  BRA `(.L_x_14281) ;  /* 0x0000000000a47947 */ /* 0x011fea0003800000 */
.L_x_14293:
        /* <DEDUP_REMOVED lines=18> */
.L_x_14280:
[----:B------:R-:W-:Y:S01]  /*e330*/  MOV R0, 0x0 ;  /* 0x0000000000007802 */ /* 0x000fe20000000f00 */
[----:B------:R-:W0:Y:S01]  /*e340*/  LDCU.64 UR4, c[0x4][0x128] ;  /* 0x01002500ff0477ac */ /* 0x000e220008000a00 */
[----:B------:R-:W-:Y:S02]  /*e350*/  HFMA2 R13, -RZ, RZ, 0, 0 ;  /* 0x00000000ff0d7431 */ /* 0x000fe400000001ff */
[----:B------:R-:W-:Y:S01]  /*e360*/  IMAD.MOV.U32 R8, RZ, RZ, 0x4e ;  /* 0x0000004eff087424 */ /* 0x000fe200078e00ff */
[----:B------:R2:W3:Y:S01]  /*e370*/  LDC.64 R14, c[0x4][R0] ;  /* 0x01000000000e7b82 */ /* 0x0004e20000000a00 */
[----:B------:R-:W4:Y:S01]  /*e380*/  LDCU.64 UR6, c[0x4][0x130] ;  /* 0x01002600ff0677ac */ /* 0x000f220008000a00 */
[----:B------:R-:W-:Y:S01]  /*e390*/  IMAD.MOV.U32 R12, RZ, RZ, 0x1 ;  /* 0x00000001ff0c7424 */ /* 0x000fe200078e00ff */
[----:B------:R-:W1:Y:S01]  /*e3a0*/  LDCU.64 UR8, c[0x4][0x8] ;  /* 0x01000100ff0877ac */ /* 0x000e620008000a00 */
[----:B0-----:R-:W-:Y:S02]  /*e3b0*/  IMAD.U32 R4, RZ, RZ, UR4 ;  /* 0x00000004ff047e24 */ /* 0x001fe4000f8e00ff */
[----:B------:R-:W-:Y:S01]  /*e3c0*/  IMAD.U32 R5, RZ, RZ, UR5 ;  /* 0x00000005ff057e24 */ /* 0x000fe2000f8e00ff */
[----:B----4-:R-:W-:Y:S01]  /*e3d0*/  MOV R6, UR6 ;  /* 0x0000000600067c02 */ /* 0x010fe20008000f00 */
[----:B------:R-:W-:-:S02]  /*e3e0*/  IMAD.U32 R7, RZ, RZ, UR7 ;  /* 0x00000007ff077e24 */ /* 0x000fc4000f8e00ff */
[----:B-1----:R-:W-:Y:S01]  /*e3f0*/  IMAD.U32 R10, RZ, RZ, UR8 ;  /* 0x00000008ff0a7e24 */ /* 0x002fe2000f8e00ff */
[----:B--2---:R-:W-:-:S07]  /*e400*/  MOV R11, UR9 ;  /* 0x00000009000b7c02 */ /* 0x004fce0008000f00 */
[----:B------:R-:W-:-:S07]  /*e410*/  LEPC R20, `(.L_x_14302) ;  /* 0x000000001014794e */ /* 0x000fce0000000000 */
[----:B---3-5:R-:W-:Y:S05]  /*e420*/  CALL.ABS.NOINC R14 ;  /* 0x000000000e007343 */ /* 0x028fea0003c00000 */
.L_x_14302:
[----:B------:R-:W-:Y:S01]  /*e430*/  CS2R R26, SRZ ;  /* 0x00000000001a7805 */ /* 0x000fe2000001ff00 */
[----:B------:R-:W-:Y:S06]  /*e440*/  BRA `(.L_x_14281) ;  /* 0x0000000000147947 */ /* 0x000fec0003800000 */
.L_x_14301:
[----:B------:R-:W2:Y:S02]  /*e450*/  LDG.E.64 R26, desc[UR36][R4.64] ;  /* 0x00000024041a7981 */ /* 0x000ea4000c1e1b00 */
[----:B--2---:R-:W4:Y:S02]  /*e460*/  I2F.F64.U64 R26, R26 ;  /* 0x0000001a001a7312 */ /* 0x004f240000301800 */
[----:B----4-:R-:W-:Y:S05]  /*e470*/  BRA `(.L_x_14281) ;  /* 0x0000000000087947 */ /* 0x010fea0003800000 */
.L_x_14300:
[----:B------:R-:W2:Y:S02]  /*e480*/  LDG.E R4, desc[UR36][R4.64] ;  /* 0x0000002404047981 */ /* 0x000ea4000c1e1900 */
[----:B--2---:R2:W3:Y:S02]  /*e490*/  I2F.F64.U32 R26, R4 ;  /* 0x00000004001a7312 */ /* 0x0044e40000201800 */
.L_x_14281:
[----:B------:R-:W-:Y:S05]  /*e4a0*/  BSYNC.RECONVERGENT B7 ;  /* 0x0000000000077941 */ /* 0x000fea0003800200 */
.L_x_14275:
[----:B-1-3-5:R-:W-:Y:S01]  /*e4b0*/  DSETP.GT.AND P4, PT, |R16|, |R26|, PT ;  /* 0x4000001a1000722a */ /* 0x02afe20003f84200 */
[----:B0-2-4-:R-:W-:Y:S01]  /*e4c0*/  IMAD.MOV.U32 R4, RZ, RZ, 0x1 ;  /* 0x00000001ff047424 */ /* 0x015fe200078e00ff */
        /* <DEDUP_REMOVED lines=60> */
[----:B------:R-:W-:Y:S02]  /*e890*/  MOV R11, R25 ;  /* 0x00000019000b7202 */ /* 0x000fe40000000f00 */
[----:B------:R-:W-:-:S07]  /*e8a0*/  MOV R0, 0xe8c0 ;  /* 0x0000e8c000007802 */ /* 0x000fce0000000f00 */
[----:B------:R-:W-:Y:S05]  /*e8b0*/  CALL.REL.NOINC `($__internal_54_$__cuda_sm20_div_rn_f64_full) ;  /* 0x0000007400b87944 */ /* 0x000fea0003c00000 */
[----:B------:R-:W-:Y:S02]  /*e8c0*/  IMAD.MOV.U32 R4, RZ, RZ, R20 ;  /* 0x000000ffff047224 */ /* 0x000fe400078e0014 */
[----:B------:R-:W-:-:S07]  /*e8d0*/  IMAD.MOV.U32 R5, RZ, RZ, R21 ;  /* 0x000000ffff057224 */ /* 0x000fce00078e0015 */
.L_x_14304:
[----:B------:R-:W-:Y:S05]  /*e8e0*/  BSYNC.RECONVERGENT B0 ;  /* 0x0000000000007941 */ /* 0x000fea0003800200 */
.L_x_14303:
[----:B------:R-:W-:Y:S01]  /*e8f0*/  MOV R8, 0xdbb65b49 ;  /* 0xdbb65b4900087802 */ /* 0x000fe20000000f00 */
[----:B------:R-:W-:Y:S01]  /*e900*/  IMAD.MOV.U32 R9, RZ, RZ, 0x3f2d3b63 ;  /* 0x3f2d3b63ff097424 */ /* 0x000fe200078e00ff */
        /* <DEDUP_REMOVED lines=139> */
[----:B0-----:R-:W-:Y:S01]  /*f1c0*/  @!P4 IMAD.MOV.U32 R4, RZ, RZ, 0x54442d18 ;  /* 0x54442d18ff04c424 */ /* 0x001fe200078e00ff */
[----:B------:R-:W-:-:S15]  /*f1d0*/  @!P4 MOV R5, 0x400921fb ;  /* 0x400921fb0005c802 */ /* 0x000fde0000000f00 */
[----:B------:R-:W-:-:S15]  /*f1e0*/  NOP ;  /* 0x0000000000007918 */ /* 0x000fde0000000000 */
[----:B------:R-:W-:-:S15]  /*f1f0*/  NOP ;  /* 0x0000000000007918 */ /* 0x000fde0000000000 */
[----:B------:R-:W-:-:S15]  /*f200*/  NOP ;  /* 0x0000000000007918 */ /* 0x000fde0000000000 */
[----:B------:R-:W-:-:S01]  /*f210*/  NOP ;  /* 0x0000000000007918 */ /* 0x000fc20000000000 */
        /* <DEDUP_REMOVED lines=8> */
[----:B0-----:R-:W-:Y:S01]  /*f2a0*/  @P4 FSEL R6, R8, R6, !P0 ;  /* 0x0000000608064208 */ /* 0x001fe20004000000 */
[----:B------:R-:W-:Y:S01]  /*f2b0*/  @P4 IMAD.MOV.U32 R8, RZ, RZ, 0x54442d18 ;  /* 0x54442d18ff084424 */ /* 0x000fe200078e00ff */
[----:B------:R-:W-:Y:S01]  /*f2c0*/  @P4 FSEL R7, R9, R7, !P0 ;  /* 0x0000000709074208 */ /* 0x000fe20004000000 */
[----:B------:R-:W-:-:S15]  /*f2d0*/  @P4 IMAD.MOV.U32 R9, RZ, RZ, 0x3ff921fb ;  /* 0x3ff921fbff094424 */ /* 0x000fde00078e00ff */
[----:B------:R-:W-:-:S15]  /*f2e0*/  NOP ;  /* 0x0000000000007918 */ /* 0x000fde0000000000 */
[----:B------:R-:W-:-:S15]  /*f2f0*/  NOP ;  /* 0x0000000000007918 */ /* 0x000fde0000000000 */
[----:B------:R-:W-:-:S14]  /*f300*/  NOP ;  /* 0x0000000000007918 */ /* 0x000fdc0000000000 */
        /* <DEDUP_REMOVED lines=15> */
.L_x_14306:
[----:B------:R-:W-:Y:S02]  /*f400*/  FSEL R4, RZ, 3.37028055040000000000e+12, P0 ;  /* 0x54442d18ff047808 */ /* 0x000fe40000000000 */
[----:B------:R-:W-:-:S07]  /*f410*/  FSEL R5, RZ, 2.1426990032196044922, P0 ;  /* 0x400921fbff057808 */ /* 0x000fce0000000000 */
.L_x_14307:
[----:B------:R-:W-:Y:S05]  /*f420*/  BSYNC.RECONVERGENT B0 ;  /* 0x0000000000007941 */ /* 0x000fea0003800200 */
.L_x_14305:
        /* <DEDUP_REMOVED lines=25> */
.L_x_14311:
[----:B------:R-:W0:Y:S02]  /*f5c0*/  F2I.S64.F64.TRUNC R4, R4 ;  /* 0x0000000400047311 */ /* 0x000e24000030d900 */
[----:B0-----:R-:W-:-:S05]  /*f5d0*/  MOV R7, R4 ;  /* 0x0000000400077202 */ /* 0x001fca0000000f00 */
[----:B------:R0:W-:Y:S01]  /*f5e0*/  STG.E.U8 desc[UR36][R2.64], R7 ;  /* 0x0000000702007986 */ /* 0x0001e2000c101124 */
[----:B------:R-:W-:Y:S05]  /*f5f0*/  BRA `(.L_x_14313) ;  /* 0x0000001000807947 */ /* 0x000fea0003800000 */
.L_x_14310:
        /* <DEDUP_REMOVED lines=9> */
.L_x_14315:
[----:B------:R-:W0:Y:S02]  /*f690*/  F2I.F64.TRUNC R5, R4 ;  /* 0x0000000400057311 */ /* 0x000e24000030d100 */
[----:B0-----:R0:W-:Y:S01]  /*f6a0*/  STG.E desc[UR36][R2.64], R5 ;  /* 0x0000000502007986 */ /* 0x0011e2000c101924 */
[----:B------:R-:W-:Y:S05]  /*f6b0*/  BRA `(.L_x_14313) ;  /* 0x0000001000507947 */ /* 0x000fea0003800000 */
.L_x_14314:
[----:B------:R-:W0:Y:S02]  /*f6c0*/  F2I.F64.TRUNC R5, R4 ;  /* 0x0000000400057311 */ /* 0x000e24000030d100 */
[----:B0-----:R0:W-:Y:S01]  /*f6d0*/  STG.E.U16 desc[UR36][R2.64], R5 ;  /* 0x0000000502007986 */ /* 0x0011e2000c101524 */
[----:B------:R-:W-:Y:S05]  /*f6e0*/  BRA `(.L_x_14313) ;  /* 0x0000001000447947 */ /* 0x000fea0003800000 */
.L_x_14309:
        /* <DEDUP_REMOVED lines=17> */
.L_x_14317:
        /* <DEDUP_REMOVED lines=12> */
.L_x_14316:
        /* <DEDUP_REMOVED lines=18> */
.L_x_14319:
        /* <DEDUP_REMOVED lines=13> */
.L_x_14318:
[----:B------:R0:W-:Y:S01]  /*fab0*/  STG.E.64 desc[UR36][R2.64], R4 ;  /* 0x0000000402007986 */ /* 0x0001e2000c101b24 */
[----:B------:R-:W-:Y:S05]  /*fac0*/  BRA `(.L_x_14313) ;  /* 0x0000000c004c7947 */ /* 0x000fea0003800000 */
.L_x_14308:
        /* <DEDUP_REMOVED lines=13> */
.L_x_14323:
        /* <DEDUP_REMOVED lines=26> */
.L_x_14326:
[----:B------:R-:W-:-:S04]  /*fd40*/  SHF.R.U32.HI R5, RZ, 0x18, R7 ;  /* 0x00000018ff057819 */ /* 0x000fc80000011607 */
[----:B------:R-:W-:-:S07]  /*fd50*/  LOP3.LUT R0, R0, 0x80, R5, 0xf8, !PT ;  /* 0x0000008000007812 */ /* 0x000fce00078ef805 */
.L_x_14325:
[----:B------:R-:W-:Y:S05]  /*fd60*/  BSYNC.RECONVERGENT B0 ;  /* 0x0000000000007941 */ /* 0x000fea0003800200 */
.L_x_14324:
[----:B------:R0:W-:Y:S01]  /*fd70*/  STG.E.U8 desc[UR36][R2.64], R0 ;  /* 0x0000000002007986 */ /* 0x0001e2000c101124 */
[----:B------:R-:W-:Y:S05]  /*fd80*/  BRA `(.L_x_14313) ;  /* 0x00000008009c7947 */ /* 0x000fea0003800000 */
.L_x_14322:
        /* <DEDUP_REMOVED lines=26> */
.L_x_14329:
[----:B------:R-:W-:-:S04]  /*ff30*/  SHF.R.U32.HI R5, RZ, 0x18, R7 ;  /* 0x00000018ff057819 */ /* 0x000fc80000011607 */
[----:B------:R-:W-:-:S07]  /*ff40*/  LOP3.LUT R0, R0, 0x80, R5, 0xf8, !PT ;  /* 0x0000008000007812 */ /* 0x000fce00078ef805 */
.L_x_14328:
[----:B------:R-:W-:Y:S05]  /*ff50*/  BSYNC.RECONVERGENT B0 ;  /* 0x0000000000007941 */ /* 0x000fea0003800200 */
.L_x_14327:
[----:B------:R0:W-:Y:S01]  /*ff60*/  STG.E.U8 desc[UR36][R2.64], R0 ;  /* 0x0000000002007986 */ /* 0x0001e2000c101124 */
[----:B------:R-:W-:Y:S05]  /*ff70*/  BRA `(.L_x_14313) ;  /* 0x0000000800207947 */ /* 0x000fea0003800000 */
.L_x_14321:
        /* <DEDUP_REMOVED lines=30> */
.L_x_14331:
[----:B------:R-:W0:Y:S02]  /*10160*/  F2I.U64.F64.TRUNC R4, R4 ;  /* 0x0000000400047311 */ /* 0x000e24000030d800 */
[----:B0-----:R0:W-:Y:S01]  /*10170*/  STG.E.64 desc[UR36][R2.64], R4 ;  /* 0x0000000402007986 */ /* 0x0011e2000c101b24 */
[----:B------:R-:W-:Y:S05]  /*10180*/  BRA `(.L_x_14313) ;  /* 0x00000004009c7947 */ /* 0x000fea0003800000 */
.L_x_14330:
[----:B------:R-:W0:Y:S02]  /*10190*/  F2I.U32.F64.TRUNC R5, R4 ;  /* 0x0000000400057311 */ /* 0x000e24000030d000 */
[----:B0-----:R0:W-:Y:S01]  /*101a0*/  STG.E desc[UR36][R2.64], R5 ;  /* 0x0000000502007986 */ /* 0x0011e2000c101924 */
[----:B------:R-:W-:Y:S05]  /*101b0*/  BRA `(.L_x_14313) ;  /* 0x0000000400907947 */ /* 0x000fea0003800000 */
.L_x_14320:
        /* <DEDUP_REMOVED lines=10> */
.L_x_14333:
[----:B------:R-:W-:-:S05]  /*10260*/  CS2R R6, SRZ ;  /* 0x0000000000067805 */ /* 0x000fca000001ff00 */
[----:B------:R0:W-:Y:S01]  /*10270*/  STG.E.128 desc[UR36][R2.64], R4 ;  /* 0x0000000402007986 */ /* 0x0001e2000c101d24 */
[----:B------:R-:W-:Y:S05]  /*10280*/  BRA `(.L_x_14313) ;  /* 0x00000004005c7947 */ /* 0x000fea0003800000 */
.L_x_14332:
[----:B------:R-:W-:-:S09]  /*10290*/  UISETP.NE.AND UP0, UPT, UR4, 0xf, UPT ;  /* 0x0000000f0400788c */ /* 0x000fd2000bf05270 */
[----:B------:R-:W-:Y:S05]  /*102a0*/  BRA.U !UP0, `(.L_x_14334) ;  /* 0x0000000508287547 */ /* 0x000fea000b800000 */
[----:B------:R-:W-:-:S09]  /*102b0*/  UISETP.NE.AND UP0, UPT, UR4, 0x17, UPT ;  /* 0x000000170400788c */ /* 0x000fd2000bf05270 */
[----:B------:R-:W-:Y:S05]  /*102c0*/  BRA.U !UP0, `(.L_x_14335) ;  /* 0x0000000108b07547 */ /* 0x000fea000b800000 */
[----:B------:R-:W-:-:S09]  /*102d0*/  UISETP.NE.AND UP0, UPT, UR4, 0x18, UPT ;  /* 0x000000180400788c */ /* 0x000fd2000bf05270 */
[----:B------:R-:W-:Y:S05]  /*102e0*/  BRA.U !UP0, `(.L_x_14336) ;  /* 0x0000000108447547 */ /* 0x000fea000b800000 */
.L_x_14312:
        /* <DEDUP_REMOVED lines=16> */
.L_x_14337:
[----:B------:R-:W-:Y:S05]  /*103f0*/  BRA `(.L_x_14313) ;  /* 0x0000000400007947 */ /* 0x000fea0003800000 */
.L_x_14336:
        /* <DEDUP_REMOVED lines=21> */
.L_x_14339:
[----:B------:R-:W-:Y:S05]  /*10550*/  BSYNC.RECONVERGENT B0 ;  /* 0x0000000000007941 */ /* 0x000fea0003800200 */
.L_x_14338:
[----:B------:R-:W-:-:S05]  /*10560*/  LOP3.LUT R7, R0, 0x80, R7, 0xf8, !PT ;  /* 0x0000008000077812 */ /* 0x000fca00078ef807 */
[----:B------:R0:W-:Y:S01]  /*10570*/  STG.E.U8 desc[UR36][R2.64], R7 ;  /* 0x0000000702007986 */ /* 0x0001e2000c101124 */
[----:B------:R-:W-:Y:S05]  /*10580*/  BRA `(.L_x_14313) ;  /* 0x00000000009c7947 */ /* 0x000fea0003800000 */
.L_x_14335:
        /* <DEDUP_REMOVED lines=20> */
.L_x_14341:
[----:B------:R-:W-:Y:S01]  /*106d0*/  IMAD.MOV.U32 R0, RZ, RZ, 0x7f ;  /* 0x0000007fff007424 */ /* 0x000fe200078e00ff */
[----:B------:R-:W-:-:S04]  /*106e0*/  ISETP.GT.U32.AND P0, PT, R6, 0x7f800000, PT ;  /* 0x7f8000000600780c */ /* 0x000fc80003f04070 */
[----:B------:R-:W-:-:S09]  /*106f0*/  SEL R0, R0, 0x7c, P0 ;  /* 0x0000007c00007807 */ /* 0x000fd20000000000 */
.L_x_14342:
[----:B------:R-:W-:Y:S05]  /*10700*/  BSYNC.RECONVERGENT B0 ;  /* 0x0000000000007941 */ /* 0x000fea0003800200 */
.L_x_14340:
[----:B------:R-:W-:-:S04]  /*10710*/  SHF.R.U32.HI R5, RZ, 0x18, R7 ;  /* 0x00000018ff057819 */ /* 0x000fc80000011607 */
[----:B------:R-:W-:-:S05]  /*10720*/  LOP3.LUT R5, R0, 0x80, R5, 0xf8, !PT ;  /* 0x0000008000057812 */ /* 0x000fca00078ef805 */
[----:B------:R0:W-:Y:S01]  /*10730*/  STG.E.U8 desc[UR36][R2.64], R5 ;  /* 0x0000000502007986 */ /* 0x0001e2000c101124 */
[----:B------:R-:W-:Y:S05]  /*10740*/  BRA `(.L_x_14313) ;  /* 0x00000000002c7947 */ /* 0x000fea0003800000 */
.L_x_14334:
        /* <DEDUP_REMOVED lines=11> */
.L_x_14313:
[----:B------:R-:W-:-:S07]  /*10800*/  IADD3 R19, PT, PT, R19, 0x80, RZ ;  /* 0x0000008013137810 */ /* 0x000fce0007ffe0ff */
.L_x_14245:
[----:B------:R-:W-:Y:S05]  /*10810*/  BSYNC.RECONVERGENT B6 ;  /* 0x0000000000067941 */ /* 0x000fea0003800200 */
.L_x_14244:
[----:B------:R-:W5:Y:S02]  /*10820*/  LDCU UR4, c[0x0][0x380] ;  /* 0x00007000ff0477ac */ /* 0x000f640008000800 */
[----:B-----5:R-:W-:-:S13]  /*10830*/  ISETP.GE.AND P0, PT, R19, UR4, PT ;  /* 0x0000000413007c0c */ /* 0x020fda000bf06270 */
[----:B------:R-:W-:Y:S05]  /*10840*/  @P0 EXIT ;  /* 0x000000000000094d */ /* 0x000fea0003800000 */
        /* <DEDUP_REMOVED lines=354> */
.L_x_14343:
[----:B------:R-:W1:Y:S01]  /*11e70*/  LDCU.64 UR8, c[0x0][0x5f0] ;  /* 0x0000be00ff0877ac */ /* 0x000e620008000a00 */
[----:B------:R-:W-:Y:S01]  /*11e80*/  BSSY.RECONVERGENT B6, `(.L_x_14344) ;  /* 0x00000ef000067945 */ /* 0x000fe20003800200 */
[----:B------:R-:W0:Y:S01]  /*11e90*/  LDCU.64 UR6, c[0x0][0x5e8] ;  /* 0x0000bd00ff0677ac */ /* 0x000e220008000a00 */
[----:B------:R-:W-:-:S04]  /*11ea0*/  UPRMT UR4, UR39, 0x9910, URZ ;  /* 0x0000991027047896 */ /* 0x000fc800080000ff */
[----:B------:R-:W-:Y:S01]  /*11eb0*/  UISETP.GT.AND UP0, UPT, UR4, 0x9, UPT ;  /* 0x000000090400788c */ /* 0x000fe2000bf04270 */
[----:B-123--:R-:W-:Y:S02]  /*11ec0*/  IADD3 R2, P1, PT, R0, UR8, RZ ;  /* 0x0000000800027c10 */ /* 0x00efe4000ff3e0ff */
[----:B0-----:R-:W-:-:S03]  /*11ed0*/  IADD3 R16, P0, PT, R16, UR6, RZ ;  /* 0x0000000610107c10 */ /* 0x001fc6000ff1e0ff */
        /* <DEDUP_REMOVED lines=14> */
.L_x_14348:
[----:B------:R-:W2:Y:S02]  /*11fc0*/  LDG.E.U8 R2, desc[UR36][R2.64] ;  /* 0x0000002402027981 */ /* 0x000ea4000c1e1100 */
[----:B--2---:R4:W0:Y:S02]  /*11fd0*/  I2F.F64.U16 R18, R2 ;  /* 0x0000000200127312 */ /* 0x0048240000101800 */
[----:B0---4-:R-:W-:Y:S05]  /*11fe0*/  BRA `(.L_x_14350) ;  /* 0x0000000c00607947 */ /* 0x011fea0003800000 */
.L_x_14347:
        /* <DEDUP_REMOVED lines=9> */
.L_x_14352:
[----:B------:R-:W2:Y:S02]  /*12080*/  LDG.E R2, desc[UR36][R2.64] ;  /* 0x0000002402027981 */ /* 0x000ea4000c1e1900 */
[----:B--2---:R4:W0:Y:S02]  /*12090*/  I2F.F64 R18, R2 ;  /* 0x0000000200127312 */ /* 0x0048240000201c00 */
[----:B0---4-:R-:W-:Y:S05]  /*120a0*/  BRA `(.L_x_14350) ;  /* 0x0000000c00307947 */ /* 0x011fea0003800000 */
.L_x_14351:
[----:B------:R-:W2:Y:S02]  /*120b0*/  LDG.E.U16 R2, desc[UR36][R2.64] ;  /* 0x0000002402027981 */ /* 0x000ea4000c1e1500 */
[----:B--2---:R4:W0:Y:S02]  /*120c0*/  I2F.F64.S16 R18, R2 ;  /* 0x0000000200127312 */ /* 0x0048240000101c00 */
[----:B0---4-:R-:W-:Y:S05]  /*120d0*/  BRA `(.L_x_14350) ;  /* 0x0000000c00247947 */ /* 0x011fea0003800000 */
.L_x_14346:
        /* <DEDUP_REMOVED lines=10> */
.L_x_14354:
[----:B------:R-:W2:Y:S02]  /*12180*/  LDG.E.U16 R0, desc[UR36][R2.64] ;  /* 0x0000002402007981 */ /* 0x000ea4000c1e1500 */
[----:B--2---:R-:W-:-:S05]  /*12190*/  HADD2.F32 R0, -RZ, R0.H0_H0 ;  /* 0x20000000ff007230 */ /* 0x004fca0000004100 */
[----:B------:R-:W-:-:S04]  /*121a0*/  FMUL.FTZ R0, R0, 1 ;  /* 0x3f80000000007820 */ /* 0x000fc80000410000 */
[----:B------:R4:W0:Y:S02]  /*121b0*/  F2F.F64.F32 R18, R0 ;  /* 0x0000000000127310 */ /* 0x0008240000201800 */
[----:B0---4-:R-:W-:Y:S05]  /*121c0*/  BRA `(.L_x_14350) ;  /* 0x0000000800e87947 */ /* 0x011fea0003800000 */
.L_x_14353:
        /* <DEDUP_REMOVED lines=10> */
.L_x_14356:
[----:B------:R-:W2:Y:S02]  /*12270*/  LDG.E.U16 R2, desc[UR36][R2.64] ;  /* 0x0000002402027981 */ /* 0x000ea4000c1e1500 */
[----:B--2---:R-:W-:-:S05]  /*12280*/  HADD2.F32 R0, -RZ, R2.H0_H0 ;  /* 0x20000002ff007230 */ /* 0x004fca0000004100 */
[----:B------:R-:W-:-:S04]  /*12290*/  FMUL.FTZ R0, R0, 1 ;  /* 0x3f80000000007820 */ /* 0x000fc80000410000 */
[----:B------:R4:W0:Y:S02]  /*122a0*/  F2F.F64.F32 R18, R0 ;  /* 0x0000000000127310 */ /* 0x0008240000201800 */
[----:B0---4-:R-:W-:Y:S05]  /*122b0*/  BRA `(.L_x_14350) ;  /* 0x0000000800ac7947 */ /* 0x011fea0003800000 */
.L_x_14355:
[----:B------:R3:W5:Y:S01]  /*122c0*/  LDG.E.64 R18, desc[UR36][R2.64] ;  /* 0x0000002402127981 */ /* 0x000762000c1e1b00 */
[----:B------:R-:W-:Y:S05]  /*122d0*/  BRA `(.L_x_14350) ;  /* 0x0000000800a47947 */ /* 0x000fea0003800000 */
.L_x_14345:
        /* <DEDUP_REMOVED lines=13> */
.L_x_14359:
[----:B------:R0:W5:Y:S01]  /*123b0*/  LDG.E.64 R18, desc[UR36][R2.64] ;  /* 0x0000002402127981 */ /* 0x000162000c1e1b00 */
[----:B------:R-:W-:Y:S05]  /*123c0*/  BRA `(.L_x_14350) ;  /* 0x0000000800687947 */ /* 0x000fea0003800000 */
.L_x_14358:
        /* <DEDUP_REMOVED lines=25> */
[----:B------:R0:W1:Y:S02]  /*12560*/  F2F.F64.F32 R18, R5 ;  /* 0x0000000500127310 */ /* 0x0000640000201800 */
[----:B01----:R-:W-:Y:S05]  /*12570*/  BRA `(.L_x_14350) ;  /* 0x0000000400fc7947 */ /* 0x003fea0003800000 */
.L_x_14361:
        /* <DEDUP_REMOVED lines=14> */
.L_x_14360:
[----:B------:R-:W2:Y:S02]  /*12660*/  LDG.E.U16 R0, desc[UR36][R2.64] ;  /* 0x0000002402007981 */ /* 0x000ea4000c1e1500 */
[----:B--2---:R-:W-:-:S05]  /*12670*/  SHF.L.U32 R0, R0, 0x10, RZ ;  /* 0x0000001000007819 */ /* 0x004fca00000006ff */
[----:B------:R-:W-:-:S04]  /*12680*/  FMUL.FTZ R0, R0, 1 ;  /* 0x3f80000000007820 */ /* 0x000fc80000410000 */
[----:B------:R0:W1:Y:S02]  /*12690*/  F2F.F64.F32 R18, R0 ;  /* 0x0000000000127310 */ /* 0x0000640000201800 */
[----:B01----:R-:W-:Y:S05]  /*126a0*/  BRA `(.L_x_14350) ;  /* 0x0000000400b07947 */ /* 0x003fea0003800000 */
.L_x_14357:
        /* <DEDUP_REMOVED lines=11> */
.L_x_14364:
        /* <DEDUP_REMOVED lines=21> */
.L_x_14366:
[----:B------:R-:W-:Y:S05]  /*128b0*/  BSYNC.RECONVERGENT B0 ;  /* 0x0000000000007941 */ /* 0x000fea0003800200 */
.L_x_14365:
[----:B------:R-:W-:Y:S01]  /*128c0*/  IMAD.SHL.U32 R0, R0, 0x100000, RZ ;  /* 0x0010000000007824 */ /* 0x000fe200078e00ff */
[----:B------:R-:W-:-:S04]  /*128d0*/  LEA R2, R2, 0x3b800000, 0x17 ;  /* 0x3b80000002027811 */ /* 0x000fc800078eb8ff */
[----:B------:R-:W-:-:S05]  /*128e0*/  LOP3.LUT R0, R2, R0, R7, 0xfe, !PT ;  /* 0x0000000002007212 */ /* 0x000fca00078efe07 */
[----:B------:R-:W-:-:S04]  /*128f0*/  FMUL.FTZ R0, R0, 1 ;  /* 0x3f80000000007820 */ /* 0x000fc80000410000 */
[----:B------:R3:W4:Y:S02]  /*12900*/  F2F.F64.F32 R18, R0 ;  /* 0x0000000000127310 */ /* 0x0007240000201800 */
[----:B---34-:R-:W-:Y:S05]  /*12910*/  BRA `(.L_x_14350) ;  /* 0x0000000400147947 */ /* 0x018fea0003800000 */
.L_x_14363:
        /* <DEDUP_REMOVED lines=21> */
.L_x_14368:
[----:B------:R-:W-:Y:S05]  /*12a70*/  BSYNC.RECONVERGENT B0 ;  /* 0x0000000000007941 */ /* 0x000fea0003800200 */
.L_x_14367:
[----:B------:R-:W-:Y:S01]  /*12a80*/  IMAD.SHL.U32 R0, R0, 0x200000, RZ ;  /* 0x0020000000007824 */ /* 0x000fe200078e00ff */
[----:B------:R-:W-:-:S04]  /*12a90*/  LEA R2, R2, 0x37800000, 0x17 ;  /* 0x3780000002027811 */ /* 0x000fc800078eb8ff */
[----:B------:R-:W-:-:S05]  /*12aa0*/  LOP3.LUT R0, R2, R0, R7, 0xfe, !PT ;  /* 0x0000000002007212 */ /* 0x000fca00078efe07 */
[----:B------:R-:W-:-:S04]  /*12ab0*/  FMUL.FTZ R0, R0, 1 ;  /* 0x3f80000000007820 */ /* 0x000fc80000410000 */
[----:B------:R3:W4:Y:S02]  /*12ac0*/  F2F.F64.F32 R18, R0 ;  /* 0x0000000000127310 */ /* 0x0007240000201800 */
[----:B---34-:R-:W-:Y:S05]  /*12ad0*/  BRA `(.L_x_14350) ;  /* 0x0000000000a47947 */ /* 0x018fea0003800000 */
.L_x_14362:
        /* <DEDUP_REMOVED lines=18> */
.L_x_14349:
        /* <DEDUP_REMOVED lines=16> */
.L_x_14371:
[----:B------:R-:W-:Y:S01]  /*12d00*/  CS2R R18, SRZ ;  /* 0x0000000000127805 */ /* 0x000fe2000001ff00 */
[----:B------:R-:W-:Y:S06]  /*12d10*/  BRA `(.L_x_14350) ;  /* 0x0000000000147947 */ /* 0x000fec0003800000 */
.L_x_14370:
[----:B------:R-:W2:Y:S02]  /*12d20*/  LDG.E.64 R18, desc[UR36][R2.64] ;  /* 0x0000002402127981 */ /* 0x000ea4000c1e1b00 */
[----:B--2---:R-:W3:Y:S02]  /*12d30*/  I2F.F64.U64 R18, R18 ;  /* 0x0000001200127312 */ /* 0x004ee40000301800 */
[----:B---3--:R-:W-:Y:S05]  /*12d40*/  BRA `(.L_x_14350) ;  /* 0x0000000000087947 */ /* 0x008fea0003800000 */
.L_x_14369:
[----:B------:R-:W2:Y:S02]  /*12d50*/  LDG.E R2, desc[UR36][R2.64] ;  /* 0x0000002402027981 */ /* 0x000ea4000c1e1900 */
[----:B--2---:R1:W2:Y:S02]  /*12d60*/  I2F.F64.U32 R18, R2 ;  /* 0x0000000200127312 */ /* 0x0042a40000201800 */
.L_x_14350:
[----:B------:R-:W-:Y:S05]  /*12d70*/  BSYNC.RECONVERGENT B6 ;  /* 0x0000000000067941 */ /* 0x000fea0003800200 */
.L_x_14344:
        /* <DEDUP_REMOVED lines=16> */
[----:B----4-:R4:W0:Y:S02]  /*12e80*/  I2F.F64.S16 R26, R22 ;  /* 0x00000016001a7312 */ /* 0x0108240000101c00 */
[----:B0---4-:R-:W-:Y:S05]  /*12e90*/  BRA `(.L_x_14378) ;  /* 0x0000000c006c7947 */ /* 0x011fea0003800000 */
.L_x_14376:
[----:B------:R-:W4:Y:S02]  /*12ea0*/  LDG.E.U8 R22, desc[UR36][R22.64] ;  /* 0x0000002416167981 */ /* 0x000f24000c1e1100 */
[----:B----4-:R4:W0:Y:S02]  /*12eb0*/  I2F.F64.U16 R26, R22 ;  /* 0x00000016001a7312 */ /* 0x0108240000101800 */
[----:B0---4-:R-:W-:Y:S05]  /*12ec0*/  BRA `(.L_x_14378) ;  /* 0x0000000c00607947 */ /* 0x011fea0003800000 */
.L_x_14375:
[----:B------:R-:W-:-:S09]  /*12ed0*/  UISETP.NE.AND UP0, UPT, UR4, 0x2, UPT ;  /* 0x000000020400788c */ /* 0x000fd2000bf05270 */
[----:B------:R-:W-:Y:S05]  /*12ee0*/  BRA.U !UP0, `(.L_x_14379) ;  /* 0x0000000108287547 */ /* 0x000fea000b800000 */
[----:B------:R-:W-:-:S09]  /*12ef0*/  UISETP.NE.AND UP0, UPT, UR4, 0x3, UPT ;  /* 0x000000030400788c */ /* 0x000fd2000bf05270 */
[----:B------:R-:W-:Y:S05]  /*12f00*/  BRA.U !UP0, `(.L_x_14380) ;  /* 0x0000000108147547 */ /* 0x000fea000b800000 */
[----:B------:R-:W-:-:S09]  /*12f10*/  UISETP.NE.AND UP0, UPT, UR4, 0x4, UPT ;  /* 0x000000040400788c */ /* 0x000fd2000bf05270 */
[----:B------:R-:W-:Y:S05]  /*12f20*/  BRA.U UP0, `(.L_x_14377) ;  /* 0x0000000900ec7547 */ /* 0x000fea000b800000 */
[----:B------:R-:W4:Y:S02]  /*12f30*/  LDG.E.64 R26, desc[UR36][R22.64] ;  /* 0x00000024161a7981 */ /* 0x000f24000c1e1b00 */
[----:B----4-:R-:W4:Y:S02]  /*12f40*/  I2F.F64.S64 R26, R26 ;  /* 0x0000001a001a7312 */ /* 0x010f240000301c00 */
[----:B----4-:R-:W-:Y:S05]  /*12f50*/  BRA `(.L_x_14378) ;  /* 0x0000000c003c7947 */ /* 0x010fea0003800000 */
.L_x_14380:
[----:B------:R-:W4:Y:S02]  /*12f60*/  LDG.E R22, desc[UR36][R22.64] ;  /* 0x0000002416167981 */ /* 0x000f24000c1e1900 */
[----:B----4-:R4:W0:Y:S02]  /*12f70*/  I2F.F64 R26, R22 ;  /* 0x00000016001a7312 */ /* 0x0108240000201c00 */
[----:B0---4-:R-:W-:Y:S05]  /*12f80*/  BRA `(.L_x_14378) ;  /* 0x0000000c00307947 */ /* 0x011fea0003800000 */
.L_x_14379:
[----:B------:R-:W4:Y:S02]  /*12f90*/  LDG.E.U16 R22, desc[UR36][R22.64] ;  /* 0x0000002416167981 */ /* 0x000f24000c1e1500 */
[----:B----4-:R4:W0:Y:S02]  /*12fa0*/  I2F.F64.S16 R26, R22 ;  /* 0x00000016001a7312 */ /* 0x0108240000101c00 */
[----:B0---4-:R-:W-:Y:S05]  /*12fb0*/  BRA `(.L_x_14378) ;  /* 0x0000000c00247947 */ /* 0x011fea0003800000 */
.L_x_14374:
        /* <DEDUP_REMOVED lines=10> */
.L_x_14382:
[----:B------:R-:W4:Y:S02]  /*13060*/  LDG.E.U16 R0, desc[UR36][R22.64] ;  /* 0x0000002416007981 */ /* 0x000f24000c1e1500 */
[----:B----4-:R-:W-:-:S05]  /*13070*/  HADD2.F32 R0, -RZ, R0.H0_H0 ;  /* 0x20000000ff007230 */ /* 0x010fca0000004100 */
[----:B------:R-:W-:-:S04]  /*13080*/  FMUL.FTZ R0, R0, 1 ;  /* 0x3f80000000007820 */ /* 0x000fc80000410000 */
[----:B------:R4:W0:Y:S02]  /*13090*/  F2F.F64.F32 R26, R0 ;  /* 0x00000000001a7310 */ /* 0x0008240000201800 */
[----:B0---4-:R-:W-:Y:S05]  /*130a0*/  BRA `(.L_x_14378) ;  /* 0x0000000800e87947 */ /* 0x011fea0003800000 */
.L_x_14381:
        /* <DEDUP_REMOVED lines=10> */
.L_x_14384:
[----:B------:R-:W4:Y:S02]  /*13150*/  LDG.E.U16 R22, desc[UR36][R22.64] ;  /* 0x0000002416167981 */ /* 0x000f24000c1e1500 */
[----:B----4-:R-:W-:-:S05]  /*13160*/  HADD2.F32 R0, -RZ, R22.H0_H0 ;  /* 0x20000016ff007230 */ /* 0x010fca0000004100 */
[----:B------:R-:W-:-:S04]  /*13170*/  FMUL.FTZ R0, R0, 1 ;  /* 0x3f80000000007820 */ /* 0x000fc80000410000 */
[----:B------:R4:W0:Y:S02]  /*13180*/  F2F.F64.F32 R26, R0 ;  /* 0x00000000001a7310 */ /* 0x0008240000201800 */
[----:B0---4-:R-:W-:Y:S05]  /*13190*/  BRA `(.L_x_14378) ;  /* 0x0000000800ac7947 */ /* 0x011fea0003800000 */
.L_x_14383:
[----:B------:R4:W5:Y:S01]  /*131a0*/  LDG.E.64 R26, desc[UR36][R22.64] ;  /* 0x00000024161a7981 */ /* 0x000962000c1e1b00 */
[----:B------:R-:W-:Y:S05]  /*131b0*/  BRA `(.L_x_14378) ;  /* 0x0000000800a47947 */ /* 0x000fea0003800000 */
.L_x_14373:
        /* <DEDUP_REMOVED lines=13> */
.L_x_14387:
[----:B------:R4:W5:Y:S01]  /*13290*/  LDG.E.64 R26, desc[UR36][R22.64] ;  /* 0x00000024161a7981 */ /* 0x000962000c1e1b00 */
[----:B------:R-:W-:Y:S05]  /*132a0*/  BRA `(.L_x_14378) ;  /* 0x0000000800687947 */ /* 0x000fea0003800000 */
.L_x_14386:
        /* <DEDUP_REMOVED lines=27> */
.L_x_14389:
[----:B0--3--:R-:W3:Y:S02]  /*13460*/  LDG.E.U8 R3, desc[UR36][R22.64] ;  /* 0x0000002416037981 */ /* 0x009ee4000c1e1100 */
[C---:B---3--:R-:W-:Y:S02]  /*13470*/  IMAD.SHL.U32 R0, R3.reuse, 0x2000000, RZ ;  /* 0x0200000003007824 */ /* 0x048fe400078e00ff */
[----:B------:R-:W-:-:S03]  /*13480*/  IMAD.SHL.U32 R3, R3, 0x100, RZ ;  /* 0x0000010003037824 */ /* 0x000fc600078e00ff */
[----:B------:R-:W-:-:S13]  /*13490*/  ISETP.GE.U32.AND P0, PT, R0, 0x8000000, PT ;  /* 0x080000000000780c */ /* 0x000fda0003f06070 */
[C---:B-1----:R-:W-:Y:S02]  /*134a0*/  @!P0 LOP3.LUT R2, R3.reuse, 0x7f00, RZ, 0xc0, !PT ;  /* 0x00007f0003028812 */ /* 0x042fe400078ec0ff */
        /* <DEDUP_REMOVED lines=9> */
.L_x_14388:
[----:B------:R-:W4:Y:S02]  /*13540*/  LDG.E.U16 R0, desc[UR36][R22.64] ;  /* 0x0000002416007981 */ /* 0x000f24000c1e1500 */
[----:B----4-:R-:W-:-:S05]  /*13550*/  SHF.L.U32 R0, R0, 0x10, RZ ;  /* 0x0000001000007819 */ /* 0x010fca00000006ff */
[----:B------:R-:W-:-:S04]  /*13560*/  FMUL.FTZ R0, R0, 1 ;  /* 0x3f80000000007820 */ /* 0x000fc80000410000 */
[----:B------:R4:W0:Y:S02]  /*13570*/  F2F.F64.F32 R26, R0 ;  /* 0x00000000001a7310 */ /* 0x0008240000201800 */
[----:B0---4-:R-:W-:Y:S05]  /*13580*/  BRA `(.L_x_14378) ;  /* 0x0000000400b07947 */ /* 0x011fea0003800000 */
.L_x_14385:
        /* <DEDUP_REMOVED lines=11> */
.L_x_14392:
        /* <DEDUP_REMOVED lines=10> */
[----:B01-3--:R-:W-:Y:S02]  /*136e0*/  LOP3.LUT P0, R2, R0, 0xf, RZ, 0xc0, !PT ;  /* 0x0000000f00027812 */ /* 0x00bfe4000780c0ff */
        /* <DEDUP_REMOVED lines=10> */
.L_x_14394:
[----:B------:R-:W-:Y:S05]  /*13790*/  BSYNC.RECONVERGENT B0 ;  /* 0x0000000000007941 */ /* 0x000fea0003800200 */
.L_x_14393:
[----:B------:R-:W-:Y:S01]  /*137a0*/  IMAD.SHL.U32 R0, R0, 0x100000, RZ ;  /* 0x0010000000007824 */ /* 0x000fe200078e00ff */
[----:B------:R-:W-:-:S04]  /*137b0*/  LEA R2, R2, 0x3b800000, 0x17 ;  /* 0x3b80000002027811 */ /* 0x000fc800078eb8ff */
[----:B------:R-:W-:-:S05]  /*137c0*/  LOP3.LUT R0, R2, R0, R7, 0xfe, !PT ;  /* 0x0000000002007212 */ /* 0x000fca00078efe07 */
[----:B------:R-:W-:-:S04]  /*137d0*/  FMUL.FTZ R0, R0, 1 ;  /* 0x3f80000000007820 */ /* 0x000fc80000410000 */
[----:B------:R0:W1:Y:S02]  /*137e0*/  F2F.F64.F32 R26, R0 ;  /* 0x00000000001a7310 */ /* 0x0000640000201800 */
[----:B01----:R-:W-:Y:S05]  /*137f0*/  BRA `(.L_x_14378) ;  /* 0x0000000400147947 */ /* 0x003fea0003800000 */
.L_x_14391:
[----:B------:R-:W4:Y:S01]  /*13800*/  LDG.E.U8 R22, desc[UR36][R22.64] ;  /* 0x0000002416167981 */ /* 0x000f22000c1e1100 */
[----:B------:R-:W-:Y:S02]  /*13810*/  CS2R R26, SRZ ;  /* 0x00000000001a7805 */ /* 0x000fe4000001ff00 */
        /* <DEDUP_REMOVED lines=8> */
[----:B01-3--:R-:W-:Y:S02]  /*138a0*/  LOP3.LUT P0, R2, R0, 0x1f, RZ, 0xc0, !PT ;  /* 0x0000001f00027812 */ /* 0x00bfe4000780c0ff */
        /* <DEDUP_REMOVED lines=10> */
.L_x_14396:
[----:B------:R-:W-:Y:S05]  /*13950*/  BSYNC.RECONVERGENT B0 ;  /* 0x0000000000007941 */ /* 0x000fea0003800200 */
.L_x_14395:
[----:B------:R-:W-:Y:S01]  /*13960*/  IMAD.SHL.U32 R0, R0, 0x200000, RZ ;  /* 0x0020000000007824 */ /* 0x000fe200078e00ff */
[----:B------:R-:W-:-:S04]  /*13970*/  LEA R2, R2, 0x37800000, 0x17 ;  /* 0x3780000002027811 */ /* 0x000fc800078eb8ff */
[----:B------:R-:W-:-:S05]  /*13980*/  LOP3.LUT R0, R2, R0, R7, 0xfe, !PT ;  /* 0x0000000002007212 */ /* 0x000fca00078efe07 */
[----:B------:R-:W-:-:S04]  /*13990*/  FMUL.FTZ R0, R0, 1 ;  /* 0x3f80000000007820 */ /* 0x000fc80000410000 */
[----:B------:R0:W1:Y:S02]  /*139a0*/  F2F.F64.F32 R26, R0 ;  /* 0x00000000001a7310 */ /* 0x0000640000201800 */
[----:B01----:R-:W-:Y:S05]  /*139b0*/  BRA `(.L_x_14378) ;  /* 0x0000000000a47947 */ /* 0x003fea0003800000 */
.L_x_14390:
[----:B------:R-:W-:-:S09]  /*139c0*/  UISETP.NE.AND UP0, UPT, UR4, 0x1c, UPT ;  /* 0x0000001c0400788c */ /* 0x000fd2000bf05270 */
[----:B------:R-:W-:Y:S05]  /*139d0*/  BRA.U !UP0, `(.L_x_14397) ;  /* 0x0000000108947547 */ /* 0x000fea000b800000 */
[----:B------:R-:W-:-:S09]  /*139e0*/  UISETP.NE.AND UP0, UPT, UR4, 0x1d, UPT ;  /* 0x0000001d0400788c */ /* 0x000fd2000bf05270 */
[----:B------:R-:W-:Y:S05]  /*139f0*/  BRA.U !UP0, `(.L_x_14398) ;  /* 0x0000000108807547 */ /* 0x000fea000b800000 */
[----:B------:R-:W-:-:S09]  /*13a00*/  UISETP.NE.AND UP0, UPT, UR4, 0x2c, UPT ;  /* 0x0000002c0400788c */ /* 0x000fd2000bf05270 */
[----:B------:R-:W-:Y:S05]  /*13a10*/  BRA.U UP0, `(.L_x_14377) ;  /* 0x0000000100307547 */ /* 0x000fea000b800000 */
[----:B------:R-:W4:Y:S01]  /*13a20*/  LDG.E.U8 R0, desc[UR36][R22.64] ;  /* 0x0000002416007981 */ /* 0x000f22000c1e1100 */
[----:B------:R-:W-:Y:S02]  /*13a30*/  HFMA2 R27, -RZ, RZ, 0.5, 0 ;  /* 0x38000000ff1b7431 */ /* 0x000fe400000001ff */
        /* <DEDUP_REMOVED lines=10> */
.L_x_14377:
[----:B------:R-:W-:Y:S01]  /*13ae0*/  MOV R0, 0x0 ;  /* 0x0000000000007802 */ /* 0x000fe20000000f00 */
[----:B------:R-:W4:Y:S01]  /*13af0*/  LDCU.64 UR4, c[0x4][0x128] ;  /* 0x01002500ff0477ac */ /* 0x000f220008000a00 */
[----:B------:R-:W-:Y:S02]  /*13b00*/  HFMA2 R13, -RZ, RZ, 0, 0 ;  /* 0x00000000ff0d7431 */ /* 0x000fe400000001ff */
[----:B------:R-:W-:Y:S01]  /*13b10*/  IMAD.MOV.U32 R8, RZ, RZ, 0x4e ;  /* 0x0000004eff087424 */ /* 0x000fe200078e00ff */
[----:B01-3--:R0:W1:Y:S01]  /*13b20*/  LDC.64 R2, c[0x4][R0] ;  /* 0x0100000000027b82 */ /* 0x00b0620000000a00 */
[----:B------:R-:W3:Y:S01]  /*13b30*/  LDCU.64 UR6, c[0x4][0x130] ;  /* 0x01002600ff0677ac */ /* 0x000ee20008000a00 */
[----:B------:R-:W-:Y:S01]  /*13b40*/  IMAD.MOV.U32 R12, RZ, RZ, 0x1 ;  /* 0x00000001ff0c7424 */ /* 0x000fe200078e00ff */
[----:B------:R-:W2:Y:S01]  /*13b50*/  LDCU.64 UR8, c[0x4][0x8] ;  /* 0x01000100ff0877ac */ /* 0x000ea20008000a00 */
[----:B----4-:R-:W-:Y:S02]  /*13b60*/  IMAD.U32 R4, RZ, RZ, UR4 ;  /* 0x00000004ff047e24 */ /* 0x010fe4000f8e00ff */
[----:B------:R-:W-:Y:S01]  /*13b70*/  IMAD.U32 R5, RZ, RZ, UR5 ;  /* 0x00000005ff057e24 */ /* 0x000fe2000f8e00ff */
[----:B---3--:R-:W-:Y:S01]  /*13b80*/  MOV R6, UR6 ;  /* 0x0000000600067c02 */ /* 0x008fe20008000f00 */
[----:B------:R-:W-:-:S02]  /*13b90*/  IMAD.U32 R7, RZ, RZ, UR7 ;  /* 0x00000007ff077e24 */ /* 0x000fc4000f8e00ff */
[----:B--2---:R-:W-:Y:S01]  /*13ba0*/  IMAD.U32 R10, RZ, RZ, UR8 ;  /* 0x00000008ff0a7e24 */ /* 0x004fe2000f8e00ff */
[----:B0-----:R-:W-:-:S07]  /*13bb0*/  MOV R11, UR9 ;  /* 0x00000009000b7c02 */ /* 0x001fce0008000f00 */
[----:B------:R-:W-:-:S07]  /*13bc0*/  LEPC R20, `(.L_x_14399) ;  /* 0x000000001014794e */ /* 0x000fce0000000000 */
[----:B-1---5:R-:W-:Y:S05]  /*13bd0*/  CALL.ABS.NOINC R2 ;  /* 0x0000000002007343 */ /* 0x022fea0003c00000 */
.L_x_14399:
[----:B------:R-:W-:Y:S01]  /*13be0*/  CS2R R26, SRZ ;  /* 0x00000000001a7805 */ /* 0x000fe2000001ff00 */
[----:B------:R-:W-:Y:S06]  /*13bf0*/  BRA `(.L_x_14378) ;  /* 0x0000000000147947 */ /* 0x000fec0003800000 */
.L_x_14398:
[----:B------:R-:W4:Y:S02]  /*13c00*/  LDG.E.64 R26, desc[UR36][R22.64] ;  /* 0x00000024161a7981 */ /* 0x000f24000c1e1b00 */
[----:B----4-:R-:W4:Y:S02]  /*13c10*/  I2F.F64.U64 R26, R26 ;  /* 0x0000001a001a7312 */ /* 0x010f240000301800 */
[----:B----4-:R-:W-:Y:S05]  /*13c20*/  BRA `(.L_x_14378) ;  /* 0x0000000000087947 */ /* 0x010fea0003800000 */
.L_x_14397:
[----:B------:R-:W4:Y:S02]  /*13c30*/  LDG.E R22, desc[UR36][R22.64] ;  /* 0x0000002416167981 */ /* 0x000f24000c1e1900 */
[----:B----4-:R4:W0:Y:S02]  /*13c40*/  I2F.F64.U32 R26, R22 ;  /* 0x00000016001a7312 */ /* 0x0108240000201800 */
.L_x_14378:
[----:B------:R-:W-:Y:S05]  /*13c50*/  BSYNC.RECONVERGENT B6 ;  /* 0x0000000000067941 */ /* 0x000fea0003800200 */
.L_x_14372:
[----:B0-2--5:R-:W-:Y:S01]  /*13c60*/  DSETP.GT.AND P4, PT, |R18|, |R26|, PT ;  /* 0x4000001a1200722a */ /* 0x025fe20003f84200 */
[----:B-1-3--:R-:W-:Y:S01]  /*13c70*/  IMAD.MOV.U32 R2, RZ, RZ, 0x1 ;  /* 0x00000001ff027424 */ /* 0x00afe200078e00ff */
        /* <DEDUP_REMOVED lines=62> */
[----:B----4-:R-:W-:Y:S05]  /*14060*/  CALL.REL.NOINC `($__internal_54_$__cuda_sm20_div_rn_f64_full) ;  /* 0x0000001c00cc7944 */ /* 0x010fea0003c00000 */
[----:B------:R-:W-:Y:S01]  /*14070*/  IMAD.MOV.U32 R2, RZ, RZ, R20 ;  /* 0x000000ffff027224 */ /* 0x000fe200078e0014 */
[----:B------:R-:W-:-:S07]  /*14080*/  MOV R3, R21 ;  /* 0x0000001500037202 */ /* 0x000fce0000000f00 */
.L_x_14401:
[----:B------:R-:W-:Y:S05]  /*14090*/  BSYNC.RECONVERGENT B0 ;  /* 0x0000000000007941 */ /* 0x000fea0003800200 */
.L_x_14400:
        /* <DEDUP_REMOVED lines=157> */
[----:B------:R-:W-:Y:S02]  /*14a70*/  @P4 FSEL R5, R7, R5, !P0 ;  /* 0x0000000507054208 */ /* 0x000fe40004000000 */
        /* <DEDUP_REMOVED lines=19> */
.L_x_14403:
[----:B------:R-:W-:Y:S02]  /*14bb0*/  FSEL R2, RZ, 3.37028055040000000000e+12, P0 ;  /* 0x54442d18ff027808 */ /* 0x000fe40000000000 */
[----:B------:R-:W-:-:S07]  /*14bc0*/  FSEL R3, RZ, 2.1426990032196044922, P0 ;  /* 0x400921fbff037808 */ /* 0x000fce0000000000 */
.L_x_14404:
[----:B------:R-:W-:Y:S05]  /*14bd0*/  BSYNC.RECONVERGENT B0 ;  /* 0x0000000000007941 */ /* 0x000fea0003800200 */
.L_x_14402:
[----:B------:R-:W-:Y:S01]  /*14be0*/  UPRMT UR4, UR43, 0x9910, URZ ;  /* 0x000099102b047896 */ /* 0x000fe200080000ff */
[----:B------:R0:W1:Y:S02]  /*14bf0*/  DADD R26, |R26|, |R18| ;  /* 0x000000001a1a7229 */ /* 0x0000640000000612 */
[----:B0-----:R-:W-:Y:S01]  /*14c00*/  LOP3.LUT R19, R3, 0x80000000, R19, 0xb8, !PT ;  /* 0x8000000003137812 */ /* 0x001fe200078eb813 */
[----:B------:R-:W-:-:S15]  /*14c10*/  UISETP.GT.AND UP0, UPT, UR4, 0x9, UPT ;  /* 0x000000090400788c */ /* 0x000fde000bf04270 */
[----:B------:R-:W-:-:S15]  /*14c20*/  NOP ;  /* 0x0000000000007918 */ /* 0x000fde0000000000 */
[----:B------:R-:W-:-:S15]  /*14c30*/  NOP ;  /* 0x0000000000007918 */ /* 0x000fde0000000000 */
[----:B------:R-:W-:-:S15]  /*14c40*/  NOP ;  /* 0x0000000000007918 */ /* 0x000fde0000000000 */
[----:B------:R-:W-:-:S01]  /*14c50*/  NOP ;  /* 0x0000000000007918 */ /* 0x000fc20000000000 */
        /* <DEDUP_REMOVED lines=15> */
.L_x_14408:
[----:B------:R-:W0:Y:S02]  /*14d50*/  F2I.S64.F64.TRUNC R4, R4 ;  /* 0x0000000400047311 */ /* 0x000e24000030d900 */
[----:B0-----:R-:W-:-:S05]  /*14d60*/  IMAD.MOV.U32 R3, RZ, RZ, R4 ;  /* 0x000000ffff037224 */ /* 0x001fca00078e0004 */
[----:B------:R-:W-:Y:S01]  /*14d70*/  STG.E.U8 desc[UR36][R16.64], R3 ;  /* 0x0000000310007986 */ /* 0x000fe2000c101124 */
[----:B------:R-:W-:Y:S05]  /*14d80*/  EXIT ;  /* 0x000000000000794d */ /* 0x000fea0003800000 */
.L_x_14407:
        /* <DEDUP_REMOVED lines=9> */
.L_x_14411:
[----:B------:R-:W0:Y:S02]  /*14e20*/  F2I.F64.TRUNC R5, R4 ;  /* 0x0000000400057311 */ /* 0x000e24000030d100 */
[----:B0-----:R-:W-:Y:S01]  /*14e30*/  STG.E desc[UR36][R16.64], R5 ;  /* 0x0000000510007986 */ /* 0x001fe2000c101924 */
[----:B------:R-:W-:Y:S05]  /*14e40*/  EXIT ;  /* 0x000000000000794d */ /* 0x000fea0003800000 */
.L_x_14410:
[----:B------:R-:W0:Y:S02]  /*14e50*/  F2I.F64.TRUNC R5, R4 ;  /* 0x0000000400057311 */ /* 0x000e24000030d100 */
[----:B0-----:R-:W-:Y:S01]  /*14e60*/  STG.E.U16 desc[UR36][R16.64], R5 ;  /* 0x0000000510007986 */ /* 0x001fe2000c101524 */
[----:B------:R-:W-:Y:S05]  /*14e70*/  EXIT ;  /* 0x000000000000794d */ /* 0x000fea0003800000 */
.L_x_14406:
        /* <DEDUP_REMOVED lines=17> */
.L_x_14413:
        /* <DEDUP_REMOVED lines=12> */
.L_x_14412:
        /* <DEDUP_REMOVED lines=16> */
[----:B------:R-:W-:Y:S01]  /*15150*/  STG.E.64 desc[UR36][R16.64], R2 ;  /* 0x0000000210007986 */ /* 0x000fe2000c101b24 */
[----:B------:R-:W-:Y:S05]  /*15160*/  EXIT ;  /* 0x000000000000794d */ /* 0x000fea0003800000 */
.L_x_14415:
        /* <DEDUP_REMOVED lines=13> */
.L_x_14414:
[----:B------:R-:W-:Y:S01]  /*15240*/  STG.E.64 desc[UR36][R16.64], R4 ;  /* 0x0000000410007986 */ /* 0x000fe2000c101b24 */
[----:B------:R-:W-:Y:S05]  /*15250*/  EXIT ;  /* 0x000000000000794d */ /* 0x000fea0003800000 */
.L_x_14405:
        /* <DEDUP_REMOVED lines=13> */
.L_x_14419:
        /* <DEDUP_REMOVED lines=25> */
.L_x_14422:
[----:B------:R-:W-:-:S04]  /*154c0*/  SHF.R.U32.HI R3, RZ, 0x18, R3 ;  /* 0x00000018ff037819 */ /* 0x000fc80000011603 */
[----:B------:R-:W-:-:S04]  /*154d0*/  LOP3.LUT R0, R0, 0x80, R3, 0xf8, !PT ;  /* 0x0000008000007812 */ /* 0x000fc800078ef803 */
[----:B------:R-:W-:-:S07]  /*154e0*/  PRMT R8, R0, 0x7610, R8 ;  /* 0x0000761000087816 */ /* 0x000fce0000000008 */
.L_x_14421:
[----:B------:R-:W-:Y:S05]  /*154f0*/  BSYNC.RECONVERGENT B0 ;  /* 0x0000000000007941 */ /* 0x000fea0003800200 */
.L_x_14420:
[----:B------:R-:W-:Y:S01]  /*15500*/  STG.E.U8 desc[UR36][R16.64], R8 ;  /* 0x0000000810007986 */ /* 0x000fe2000c101124 */
[----:B------:R-:W-:Y:S05]  /*15510*/  EXIT ;  /* 0x000000000000794d */ /* 0x000fea0003800000 */
.L_x_14418:
        /* <DEDUP_REMOVED lines=25> */
.L_x_14425:
[----:B------:R-:W-:-:S04]  /*156b0*/  SHF.R.U32.HI R3, RZ, 0x18, R3 ;  /* 0x00000018ff037819 */ /* 0x000fc80000011603 */
[----:B------:R-:W-:-:S04]  /*156c0*/  LOP3.LUT R0, R0, 0x80, R3, 0xf8, !PT ;  /* 0x0000008000007812 */ /* 0x000fc800078ef803 */
[----:B------:R-:W-:-:S07]  /*156d0*/  PRMT R8, R0, 0x7610, R8 ;  /* 0x0000761000087816 */ /* 0x000fce0000000008 */
.L_x_14424:
[----:B------:R-:W-:Y:S05]  /*156e0*/  BSYNC.RECONVERGENT B0 ;  /* 0x0000000000007941 */ /* 0x000fea0003800200 */
.L_x_14423:
[----:B------:R-:W-:Y:S01]  /*156f0*/  STG.E.U8 desc[UR36][R16.64], R8 ;  /* 0x0000000810007986 */ /* 0x000fe2000c101124 */
[----:B------:R-:W-:Y:S05]  /*15700*/  EXIT ;  /* 0x000000000000794d */ /* 0x000fea0003800000 */
.L_x_14417:
        /* <DEDUP_REMOVED lines=30> */
.L_x_14427:
[----:B------:R-:W0:Y:S02]  /*158f0*/  F2I.U64.F64.TRUNC R4, R4 ;  /* 0x0000000400047311 */ /* 0x000e24000030d800 */
[----:B0-----:R-:W-:Y:S01]  /*15900*/  STG.E.64 desc[UR36][R16.64], R4 ;  /* 0x0000000410007986 */ /* 0x001fe2000c101b24 */
[----:B------:R-:W-:Y:S05]  /*15910*/  EXIT ;  /* 0x000000000000794d */ /* 0x000fea0003800000 */
.L_x_14426:
[----:B------:R-:W0:Y:S02]  /*15920*/  F2I.U32.F64.TRUNC R5, R4 ;  /* 0x0000000400057311 */ /* 0x000e24000030d000 */
[----:B0-----:R-:W-:Y:S01]  /*15930*/  STG.E desc[UR36][R16.64], R5 ;  /* 0x0000000510007986 */ /* 0x001fe2000c101924 */
[----:B------:R-:W-:Y:S05]  /*15940*/  EXIT ;  /* 0x000000000000794d */ /* 0x000fea0003800000 */
.L_x_14416:
        /* <DEDUP_REMOVED lines=10> */
.L_x_14429:
[----:B------:R-:W-:-:S05]  /*159f0*/  CS2R R6, SRZ ;  /* 0x0000000000067805 */ /* 0x000fca000001ff00 */
[----:B------:R-:W-:Y:S01]  /*15a00*/  STG.E.128 desc[UR36][R16.64], R4 ;  /* 0x0000000410007986 */ /* 0x000fe2000c101d24 */
[----:B------:R-:W-:Y:S05]  /*15a10*/  EXIT ;  /* 0x000000000000794d */ /* 0x000fea0003800000 */
.L_x_14428:
[----:B------:R-:W-:-:S09]  /*15a20*/  UISETP.NE.AND UP0, UPT, UR4, 0xf, UPT ;  /* 0x0000000f0400788c */ /* 0x000fd2000bf05270 */
[----:B------:R-:W-:Y:S05]  /*15a30*/  BRA.U !UP0, `(.L_x_14430) ;  /* 0x0000000508287547 */ /* 0x000fea000b800000 */
[----:B------:R-:W-:-:S09]  /*15a40*/  UISETP.NE.AND UP0, UPT, UR4, 0x17, UPT ;  /* 0x000000170400788c */ /* 0x000fd2000bf05270 */
[----:B------:R-:W-:Y:S05]  /*15a50*/  BRA.U !UP0, `(.L_x_14431) ;  /* 0x0000000108b07547 */ /* 0x000fea000b800000 */
[----:B------:R-:W-:-:S09]  /*15a60*/  UISETP.NE.AND UP0, UPT, UR4, 0x18, UPT ;  /* 0x000000180400788c */ /* 0x000fd2000bf05270 */
[----:B------:R-:W-:Y:S05]  /*15a70*/  BRA.U !UP0, `(.L_x_14432) ;  /* 0x0000000108447547 */ /* 0x000fea000b800000 */
.L_x_14409:
[----:B------:R-:W-:Y:S01]  /*15a80*/  MOV R0, 0x0 ;  /* 0x0000000000007802 */ /* 0x000fe20000000f00 */
[----:B------:R-:W0:Y:S01]  /*15a90*/  LDCU.64 UR4, c[0x4][0x128] ;  /* 0x01002500ff0477ac */ /* 0x000e220008000a00 */
[----:B------:R-:W-:Y:S02]  /*15aa0*/  HFMA2 R12, -RZ, RZ, 0, 5.9604644775390625e-08 ;  /* 0x00000001ff0c7431 */ /* 0x000fe400000001ff */
[----:B------:R-:W-:Y:S01]  /*15ab0*/  IMAD.MOV.U32 R8, RZ, RZ, 0x65 ;  /* 0x00000065ff087424 */ /* 0x000fe200078e00ff */
[----:B------:R1:W2:Y:S01]  /*15ac0*/  LDC.64 R2, c[0x4][R0] ;  /* 0x0100000000027b82 */ /* 0x0002a20000000a00 */
[----:B------:R-:W3:Y:S01]  /*15ad0*/  LDCU.64 UR6, c[0x4][0x130] ;  /* 0x01002600ff0677ac */ /* 0x000ee20008000a00 */
[----:B------:R-:W-:Y:S01]  /*15ae0*/  IMAD.MOV.U32 R13, RZ, RZ, RZ ;  /* 0x000000ffff0d7224 */ /* 0x000fe200078e00ff */
[----:B------:R-:W5:Y:S01]  /*15af0*/  LDCU.64 UR8, c[0x4][0x10] ;  /* 0x01000200ff0877ac */ /* 0x000f620008000a00 */
[----:B0-----:R-:W-:Y:S01]  /*15b00*/  IMAD.U32 R4, RZ, RZ, UR4 ;  /* 0x00000004ff047e24 */ /* 0x001fe2000f8e00ff */
[----:B------:R-:W-:Y:S01]  /*15b10*/  MOV R5, UR5 ;  /* 0x0000000500057c02 */ /* 0x000fe20008000f00 */
[----:B---3--:R-:W-:Y:S01]  /*15b20*/  IMAD.U32 R6, RZ, RZ, UR6 ;  /* 0x00000006ff067e24 */ /* 0x008fe2000f8e00ff */
[----:B------:R-:W-:Y:S01]  /*15b30*/  MOV R7, UR7 ;  /* 0x0000000700077c02 */ /* 0x000fe20008000f00 */
[----:B-----5:R-:W-:Y:S01]  /*15b40*/  IMAD.U32 R10, RZ, RZ, UR8 ;  /* 0x00000008ff0a7e24 */ /* 0x020fe2000f8e00ff */
[----:B-1----:R-:W-:-:S07]  /*15b50*/  MOV R11, UR9 ;  /* 0x00000009000b7c02 */ /* 0x002fce0008000f00 */
[----:B------:R-:W-:-:S07]  /*15b60*/  LEPC R20, `(.L_x_14433) ;  /* 0x000000001014794e */ /* 0x000fce0000000000 */
[----:B--2-4-:R-:W-:Y:S05]  /*15b70*/  CALL.ABS.NOINC R2 ;  /* 0x0000000002007343 */ /* 0x014fea0003c00000 */
.L_x_14433:
[----:B------:R-:W-:Y:S05]  /*15b80*/  EXIT ;  /* 0x000000000000794d */ /* 0x000fea0003800000 */
.L_x_14432:
        /* <DEDUP_REMOVED lines=21> */
.L_x_14435:
[----:B------:R-:W-:Y:S05]  /*15ce0*/  BSYNC.RECONVERGENT B0 ;  /* 0x0000000000007941 */ /* 0x000fea0003800200 */
.L_x_14434:
[----:B------:R-:W-:-:S05]  /*15cf0*/  LOP3.LUT R3, R0, 0x80, R3, 0xf8, !PT ;  /* 0x0000008000037812 */ /* 0x000fca00078ef803 */
[----:B------:R-:W-:Y:S01]  /*15d00*/  STG.E.U8 desc[UR36][R16.64], R3 ;  /* 0x0000000310007986 */ /* 0x000fe2000c101124 */
[----:B------:R-:W-:Y:S05]  /*15d10*/  EXIT ;  /* 0x000000000000794d */ /* 0x000fea0003800000 */
.L_x_14431:
        /* <DEDUP_REMOVED lines=20> */
.L_x_14437:
[----:B------:R-:W-:Y:S01]  /*15e60*/  IMAD.MOV.U32 R0, RZ, RZ, 0x7f ;  /* 0x0000007fff007424 */ /* 0x000fe200078e00ff */
[----:B------:R-:W-:-:S04]  /*15e70*/  ISETP.GT.U32.AND P0, PT, R2, 0x7f800000, PT ;  /* 0x7f8000000200780c */ /* 0x000fc80003f04070 */
[----:B------:R-:W-:-:S09]  /*15e80*/  SEL R0, R0, 0x7c, P0 ;  /* 0x0000007c00007807 */ /* 0x000fd20000000000 */
.L_x_14438:
[----:B------:R-:W-:Y:S05]  /*15e90*/  BSYNC.RECONVERGENT B0 ;  /* 0x0000000000007941 */ /* 0x000fea0003800200 */
.L_x_14436:
[----:B------:R-:W-:-:S04]  /*15ea0*/  SHF.R.U32.HI R3, RZ, 0x18, R3 ;  /* 0x00000018ff037819 */ /* 0x000fc80000011603 */
[----:B------:R-:W-:-:S05]  /*15eb0*/  LOP3.LUT R3, R0, 0x80, R3, 0xf8, !PT ;  /* 0x0000008000037812 */ /* 0x000fca00078ef803 */
[----:B------:R-:W-:Y:S01]  /*15ec0*/  STG.E.U8 desc[UR36][R16.64], R3 ;  /* 0x0000000310007986 */ /* 0x000fe2000c101124 */
[----:B------:R-:W-:Y:S05]  /*15ed0*/  EXIT ;  /* 0x000000000000794d */ /* 0x000fea0003800000 */
.L_x_14430:
        /* <DEDUP_REMOVED lines=12> */
        .weak           $__internal_54_$__cuda_sm20_div_rn_f64_full
        .type           $__internal_54_$__cuda_sm20_div_rn_f64_full,@function
        .size           $__internal_54_$__cuda_sm20_div_rn_f64_full,(.L_x_16801 - $__internal_54_$__cuda_sm20_div_rn_f64_full)
$__internal_54_$__cuda_sm20_div_rn_f64_full:
[----:B------:R-:W-:Y:S01]  /*15fa0*/  FSETP.GEU.AND P1, PT, |R13|, 1.469367938527859385e-39, PT ;  /* 0x001000000d00780b */ /* 0x000fe20003f2e200 */
[----:B------:R-:W-:Y:S01]  /*15fb0*/  IMAD.MOV.U32 R6, RZ, RZ, R12 ;  /* 0x000000ffff067224 */ /* 0x000fe200078e000c */
[C---:B------:R-:W-:Y:S01]  /*15fc0*/  FSETP.GEU.AND P0, PT, |R11|.reuse, 1.469367938527859385e-39, PT ;  /* 0x001000000b00780b */ /* 0x040fe20003f0e200 */
[----:B------:R-:W-:Y:S01]  /*15fd0*/  IMAD.MOV.U32 R14, RZ, RZ, 0x1 ;  /* 0x00000001ff0e7424 */ /* 0x000fe200078e00ff */
[----:B------:R-:W-:Y:S01]  /*15fe0*/  LOP3.LUT R8, R11, 0x800fffff, RZ, 0xc0, !PT ;  /* 0x800fffff0b087812 */ /* 0x000fe200078ec0ff */
[----:B------:R-:W-:Y:S01]  /*15ff0*/  BSSY.RECONVERGENT B1, `(.L_x_14439) ;  /* 0x0000077000017945 */ /* 0x000fe20003800200 */
[----:B------:R-:W-:Y:S02]  /*16000*/  LOP3.LUT R3, R13, 0x7ff00000, RZ, 0xc0, !PT ;  /* 0x7ff000000d037812 */ /* 0x000fe400078ec0ff */
[----:B------:R-:W-:Y:S02]  /*16010*/  LOP3.LUT R9, R8, 0x3ff00000, RZ, 0xfc, !PT ;  /* 0x3ff0000008097812 */ /* 0x000fe400078efcff */
[----:B------:R-:W-:-:S02]  /*16020*/  MOV R8, R10 ;  /* 0x0000000a00087202 */ /* 0x000fc40000000f00 */
[C---:B------:R-:W-:Y:S02]  /*16030*/  LOP3.LUT R22, R11.reuse, 0x7ff00000, RZ, 0xc0, !PT ;  /* 0x7ff000000b167812 */ /* 0x040fe400078ec0ff */
[----:B------:R-:W-:Y:S02]  /*16040*/  @!P1 LOP3.LUT R4, R11, 0x7ff00000, RZ, 0xc0, !PT ;  /* 0x7ff000000b049812 */ /* 0x000fe400078ec0ff */
[----:B------:R-:W0:Y:S01]  /*16050*/  @!P0 DMUL R8, R10, 8.98846567431157953865e+307 ;  /* 0x7fe000000a088828 */ /* 0x000e220000000000 */
[C---:B------:R-:W-:Y:S01]  /*16060*/  ISETP.GE.U32.AND P3, PT, R3.reuse, R22, PT ;  /* 0x000000160300720c */ /* 0x040fe20003f66070 */
[----:B0-----:R-:W0:Y:S01]  /*16070*/  MUFU.RCP64H R15, R9 ;  /* 0x00000009000f7308 */ /* 0x001e220000001800 */
[----:B------:R-:W-:Y:S02]  /*16080*/  @!P1 ISETP.GE.U32.AND P2, PT, R3, R4, PT ;  /* 0x000000040300920c */ /* 0x000fe40003f46070 */
[----:B------:R-:W-:Y:S02]  /*16090*/  MOV R4, 0x1ca00000 ;  /* 0x1ca0000000047802 */ /* 0x000fe40000000f00 */
[----:B------:R-:W-:-:S02]  /*160a0*/  @!P1 MOV R28, RZ ;  /* 0x000000ff001c9202 */ /* 0x000fc40000000f00 */
[C---:B------:R-:W-:Y:S02]  /*160b0*/  @!P1 SEL R5, R4.reuse, 0x63400000, !P2 ;  /* 0x6340000004059807 */ /* 0x040fe40005000000 */
[----:B------:R-:W-:Y:S02]  /*160c0*/  SEL R7, R4, 0x63400000, !P3 ;  /* 0x6340000004077807 */ /* 0x000fe40005800000 */
[--C-:B------:R-:W-:Y:S02]  /*160d0*/  @!P1 LOP3.LUT R5, R5, 0x80000000, R13.reuse, 0xf8, !PT ;  /* 0x8000000005059812 */ /* 0x100fe400078ef80d */
[----:B------:R-:W-:Y:S02]  /*160e0*/  LOP3.LUT R7, R7, 0x800fffff, R13, 0xf8, !PT ;  /* 0x800fffff07077812 */ /* 0x000fe400078ef80d */
[----:B------:R-:W-:Y:S01]  /*160f0*/  @!P1 LOP3.LUT R29, R5, 0x100000, RZ, 0xfc, !PT ;  /* 0x00100000051d9812 */ /* 0x000fe200078efcff */
[----:B------:R-:W-:Y:S01]  /*16100*/  IMAD.MOV.U32 R5, RZ, RZ, R3 ;  /* 0x000000ffff057224 */ /* 0x000fe200078e0003 */
[----:B------:R-:W-:-:S15]  /*16110*/  @!P0 LOP3.LUT R22, R9, 0x7ff00000, RZ, 0xc0, !PT ;  /* 0x7ff0000009168812 */ /* 0x000fde00078ec0ff */
[----:B------:R-:W-:-:S15]  /*16120*/  NOP ;  /* 0x0000000000007918 */ /* 0x000fde0000000000 */
[----:B------:R-:W-:-:S15]  /*16130*/  NOP ;  /* 0x0000000000007918 */ /* 0x000fde0000000000 */
[----:B------:R-:W1:Y:S02]  /*16140*/  @!P1 DFMA R6, R6, 2, -R28 ;  /* 0x400000000606982b */ /* 0x000e64000000081c */
[----:B-1----:R-:W-:-:S15]  /*16150*/  @!P1 LOP3.LUT R5, R7, 0x7ff00000, RZ, 0xc0, !PT ;  /* 0x7ff0000007059812 */ /* 0x002fde00078ec0ff */
[----:B------:R-:W-:-:S15]  /*16160*/  NOP ;  /* 0x0000000000007918 */ /* 0x000fde0000000000 */
[----:B------:R-:W-:-:S15]  /*16170*/  NOP ;  /* 0x0000000000007918 */ /* 0x000fde0000000000 */
[----:B------:R-:W-:-:S15]  /*16180*/  NOP ;  /* 0x0000000000007918 */ /* 0x000fde0000000000 */
[----:B------:R-:W-:-:S02]  /*16190*/  NOP ;  /* 0x0000000000007918 */ /* 0x000fc40000000000 */
[----:B0-----:R-:W0:-:S15]  /*161a0*/  DFMA R20, R14, -R8, 1 ;  /* 0x3ff000000e14742b */ /* 0x001e1e0000000808 */
        /* <DEDUP_REMOVED lines=9> */
[----:B0-----:R0:W1:Y:S02]  /*16240*/  DFMA R20, R14, R20, R14 ;  /* 0x000000140e14722b */ /* 0x001064000000000e */
[----:B0-----:R-:W-:Y:S01]  /*16250*/  IADD3 R14, PT, PT, R5, -0x1, RZ ;  /* 0xffffffff050e7810 */ /* 0x001fe20007ffe0ff */
[----:B------:R-:W-:-:S03]  /*16260*/  VIADD R15, R22, 0xffffffff ;  /* 0xffffffff160f7836 */ /* 0x000fc60000000000 */
[----:B------:R-:W-:-:S04]  /*16270*/  ISETP.GT.U32.AND P0, PT, R14, 0x7feffffe, PT ;  /* 0x7feffffe0e00780c */ /* 0x000fc80003f04070 */
[----:B------:R-:W-:-:S15]  /*16280*/  ISETP.GT.U32.OR P0, PT, R15, 0x7feffffe, P0 ;  /* 0x7feffffe0f00780c */ /* 0x000fde0000704470 */
[----:B------:R-:W-:-:S15]  /*16290*/  NOP ;  /* 0x0000000000007918 */ /* 0x000fde0000000000 */
[----:B------:R-:W-:-:S15]  /*162a0*/  NOP ;  /* 0x0000000000007918 */ /* 0x000fde0000000000 */
[----:B------:R-:W-:-:S09]  /*162b0*/  NOP ;  /* 0x0000000000007918 */ /* 0x000fd20000000000 */
[----:B-1----:R-:W0:-:S15]  /*162c0*/  DFMA R30, R20, -R8, 1 ;  /* 0x3ff00000141e742b */ /* 0x002e1e0000000808 */
        /* <DEDUP_REMOVED lines=14> */
[----:B0-----:R-:W0:-:S15]  /*163b0*/  DFMA R20, R28, -R8, R6 ;  /* 0x800000081c14722b */ /* 0x001e1e0000000006 */
[----:B------:R-:W-:-:S15]  /*163c0*/  NOP ;  /* 0x0000000000007918 */ /* 0x000fde0000000000 */
[----:B------:R-:W-:-:S15]  /*163d0*/  NOP ;  /* 0x0000000000007918 */ /* 0x000fde0000000000 */
[----:B------:R-:W-:-:S15]  /*163e0*/  NOP ;  /* 0x0000000000007918 */ /* 0x000fde0000000000 */
[----:B------:R-:W-:-:S04]  /*163f0*/  NOP ;  /* 0x0000000000007918 */ /* 0x000fc80000000000 */
[----:B0-----:R0:W1:Y:S02]  /*16400*/  DFMA R14, R30, R20, R28 ;  /* 0x000000141e0e722b */ /* 0x001064000000001c */
[----:B01----:R-:W-:Y:S05]  /*16410*/  @P0 BRA `(.L_x_14440) ;  /* 0x00000000007c0947 */ /* 0x003fea0003800000 */
[----:B------:R-:W-:-:S04]  /*16420*/  LOP3.LUT R12, R11, 0x7ff00000, RZ, 0xc0, !PT ;  /* 0x7ff000000b0c7812 */ /* 0x000fc800078ec0ff */
[CC--:B------:R-:W-:Y:S02]  /*16430*/  VIADDMNMX R5, R3.reuse, -R12.reuse, 0xb9600000, !PT ;  /* 0xb960000003057446 */ /* 0x0c0fe4000780090c */
[----:B------:R-:W-:Y:S02]  /*16440*/  ISETP.GE.U32.AND P0, PT, R3, R12, PT ;  /* 0x0000000c0300720c */ /* 0x000fe40003f06070 */
[----:B------:R-:W-:Y:S02]  /*16450*/  VIMNMX R5, PT, PT, R5, 0x46a00000, PT ;  /* 0x46a0000005057848 */ /* 0x000fe40003fe0100 */
[----:B------:R-:W-:Y:S02]  /*16460*/  SEL R4, R4, 0x63400000, !P0 ;  /* 0x6340000004047807 */ /* 0x000fe40004000000 */
[----:B------:R-:W-:Y:S02]  /*16470*/  MOV R12, RZ ;  /* 0x000000ff000c7202 */ /* 0x000fe40000000f00 */
[----:B------:R-:W-:-:S05]  /*16480*/  IADD3 R4, PT, PT, -R4, R5, RZ ;  /* 0x0000000504047210 */ /* 0x000fca0007ffe1ff */
[----:B------:R-:W-:-:S06]  /*16490*/  VIADD R13, R4, 0x7fe00000 ;  /* 0x7fe00000040d7836 */ /* 0x000fcc0000000000 */
[----:B------:R-:W0:Y:S02]  /*164a0*/  DMUL R20, R14, R12 ;  /* 0x0000000c0e147228 */ /* 0x000e240000000000 */
[----:B0-----:R-:W-:-:S13]  /*164b0*/  FSETP.GTU.AND P0, PT, |R21|, 1.469367938527859385e-39, PT ;  /* 0x001000001500780b */ /* 0x001fda0003f0c200 */
[----:B------:R-:W-:Y:S05]  /*164c0*/  @P0 BRA `(.L_x_14441) ;  /* 0x0000000000a40947 */ /* 0x000fea0003800000 */
[----:B------:R-:W0:Y:S01]  /*164d0*/  DFMA R6, R14, -R8, R6 ;  /* 0x800000080e06722b */ /* 0x000e220000000006 */
[----:B------:R-:W-:Y:S01]  /*164e0*/  IMAD.MOV.U32 R12, RZ, RZ, RZ ;  /* 0x000000ffff0c7224 */ /* 0x000fe200078e00ff */
[C---:B0-----:R-:W-:Y:S02]  /*164f0*/  FSETP.NEU.AND P0, PT, R7.reuse, RZ, PT ;  /* 0x000000ff0700720b */ /* 0x041fe40003f0d000 */
[----:B------:R-:W-:-:S04]  /*16500*/  LOP3.LUT R10, R7, 0x80000000, R11, 0x48, !PT ;  /* 0x80000000070a7812 */ /* 0x000fc800078e480b */
[----:B------:R-:W-:-:S07]  /*16510*/  LOP3.LUT R13, R10, R13, RZ, 0xfc, !PT ;  /* 0x0000000d0a0d7212 */ /* 0x000fce00078efcff */
[----:B------:R-:W-:Y:S05]  /*16520*/  @!P0 BRA `(.L_x_14441) ;  /* 0x00000000008c8947 */ /* 0x000fea0003800000 */
[C---:B------:R-:W-:Y:S01]  /*16530*/  IADD3 R7, PT, PT, -R4.reuse, RZ, RZ ;  /* 0x000000ff04077210 */ /* 0x040fe20007ffe1ff */
[----:B------:R-:W-:Y:S01]  /*16540*/  IMAD.MOV.U32 R6, RZ, RZ, RZ ;  /* 0x000000ffff067224 */ /* 0x000fe200078e00ff */
[----:B------:R-:W-:Y:S01]  /*16550*/  IADD3 R4, PT, PT, -R4, -0x43300000, RZ ;  /* 0xbcd0000004047810 */ /* 0x000fe20007ffe1ff */
[----:B------:R-:W0:Y:S02]  /*16560*/  DMUL.RP R12, R14, R12 ;  /* 0x0000000c0e0c7228 */ /* 0x000e240000008000 */
[----:B0-----:R-:W-:-:S15]  /*16570*/  LOP3.LUT R3, R13, R10, RZ, 0x3c, !PT ;  /* 0x0000000a0d037212 */ /* 0x001fde00078e3cff */
[----:B------:R-:W-:-:S15]  /*16580*/  NOP ;  /* 0x0000000000007918 */ /* 0x000fde0000000000 */
[----:B------:R-:W-:-:S15]  /*16590*/  NOP ;  /* 0x0000000000007918 */ /* 0x000fde0000000000 */
[----:B------:R-:W-:-:S15]  /*165a0*/  NOP ;  /* 0x0000000000007918 */ /* 0x000fde0000000000 */
[----:B------:R-:W-:-:S02]  /*165b0*/  NOP ;  /* 0x0000000000007918 */ /* 0x000fc40000000000 */
[----:B------:R-:W0:Y:S02]  /*165c0*/  DFMA R6, R20, -R6, R14 ;  /* 0x800000061406722b */ /* 0x000e24000000000e */
[----:B0-----:R-:W-:-:S04]  /*165d0*/  FSETP.NEU.AND P0, PT, |R7|, R4, PT ;  /* 0x000000040700720b */ /* 0x001fc80003f0d200 */
[----:B------:R-:W-:Y:S02]  /*165e0*/  FSEL R20, R12, R20, !P0 ;  /* 0x000000140c147208 */ /* 0x000fe40004000000 */
[----:B------:R-:W-:Y:S01]  /*165f0*/  FSEL R21, R3, R21, !P0 ;  /* 0x0000001503157208 */ /* 0x000fe20004000000 */
[----:B------:R-:W-:Y:S06]  /*16600*/  BRA `(.L_x_14441) ;  /* 0x0000000000547947 */ /* 0x000fec0003800000 */
.L_x_14440:
[----:B------:R-:W0:Y:S02]  /*16610*/  DSETP.NAN.AND P0, PT, R12, R12, PT ;  /* 0x0000000c0c00722a */ /* 0x000e240003f08000 */
[----:B0-----:R-:W-:Y:S05]  /*16620*/  @P0 BRA `(.L_x_14442) ;  /* 0x0000000000440947 */ /* 0x001fea0003800000 */
[----:B------:R-:W0:Y:S02]  /*16630*/  DSETP.NAN.AND P0, PT, R10, R10, PT ;  /* 0x0000000a0a00722a */ /* 0x000e240003f08000 */
[----:B0-----:R-:W-:Y:S05]  /*16640*/  @P0 BRA `(.L_x_14443) ;  /* 0x0000000000300947 */ /* 0x001fea0003800000 */
[----:B------:R-:W-:Y:S01]  /*16650*/  ISETP.NE.AND P0, PT, R5, R22, PT ;  /* 0x000000160500720c */ /* 0x000fe20003f05270 */
[----:B------:R-:W-:Y:S01]  /*16660*/  IMAD.MOV.U32 R21, RZ, RZ, -0x80000 ;  /* 0xfff80000ff157424 */ /* 0x000fe200078e00ff */
[----:B------:R-:W-:-:S11]  /*16670*/  MOV R20, 0x0 ;  /* 0x0000000000147802 */ /* 0x000fd60000000f00 */
[----:B------:R-:W-:Y:S05]  /*16680*/  @!P0 BRA `(.L_x_14441) ;  /* 0x0000000000348947 */ /* 0x000fea0003800000 */
[----:B------:R-:W-:Y:S02]  /*16690*/  ISETP.NE.AND P0, PT, R5, 0x7ff00000, PT ;  /* 0x7ff000000500780c */ /* 0x000fe40003f05270 */
[----:B------:R-:W-:Y:S02]  /*166a0*/  LOP3.LUT R21, R13, 0x80000000, R11, 0x48, !PT ;  /* 0x800000000d157812 */ /* 0x000fe400078e480b */
[----:B------:R-:W-:-:S13]  /*166b0*/  ISETP.EQ.OR P0, PT, R22, RZ, !P0 ;  /* 0x000000ff1600720c */ /* 0x000fda0004702670 */
[----:B------:R-:W-:Y:S02]  /*166c0*/  @P0 LOP3.LUT R3, R21, 0x7ff00000, RZ, 0xfc, !PT ;  /* 0x7ff0000015030812 */ /* 0x000fe400078efcff */
[----:B------:R-:W-:Y:S01]  /*166d0*/  @!P0 MOV R20, RZ ;  /* 0x000000ff00148202 */ /* 0x000fe20000000f00 */
[----:B------:R-:W-:Y:S01]  /*166e0*/  @P0 IMAD.MOV.U32 R20, RZ, RZ, RZ ;  /* 0x000000ffff140224 */ /* 0x000fe200078e00ff */
[----:B------:R-:W-:Y:S01]  /*166f0*/  @P0 MOV R21, R3 ;  /* 0x0000000300150202 */ /* 0x000fe20000000f00 */
[----:B------:R-:W-:Y:S06]  /*16700*/  BRA `(.L_x_14441) ;  /* 0x0000000000147947 */ /* 0x000fec0003800000 */
.L_x_14443:
[----:B------:R-:W-:Y:S01]  /*16710*/  LOP3.LUT R21, R11, 0x80000, RZ, 0xfc, !PT ;  /* 0x000800000b157812 */ /* 0x000fe200078efcff */
[----:B------:R-:W-:Y:S01]  /*16720*/  IMAD.MOV.U32 R20, RZ, RZ, R10 ;  /* 0x000000ffff147224 */ /* 0x000fe200078e000a */
[----:B------:R-:W-:Y:S06]  /*16730*/  BRA `(.L_x_14441) ;  /* 0x0000000000087947 */ /* 0x000fec0003800000 */
.L_x_14442:
[----:B------:R-:W-:Y:S02]  /*16740*/  LOP3.LUT R21, R13, 0x80000, RZ, 0xfc, !PT ;  /* 0x000800000d157812 */ /* 0x000fe400078efcff */
[----:B------:R-:W-:-:S07]  /*16750*/  MOV R20, R12 ;  /* 0x0000000c00147202 */ /* 0x000fce0000000f00 */
.L_x_14441:
[----:B------:R-:W-:Y:S05]  /*16760*/  BSYNC.RECONVERGENT B1 ;  /* 0x0000000000017941 */ /* 0x000fea0003800200 */
.L_x_14439:
[----:B------:R-:W-:Y:S02]  /*16770*/  IMAD.MOV.U32 R4, RZ, RZ, R0 ;  /* 0x000000ffff047224 */ /* 0x000fe400078e0000 */
[----:B------:R-:W-:-:S04]  /*16780*/  HFMA2 R5, -RZ, RZ, 0, 0 ;  /* 0x00000000ff057431 */ /* 0x000fc800000001ff */
[----:B------:R-:W-:Y:S05]  /*16790*/  RET.REL.NODEC R4 `(_ZN2at6native18elementwise_kernelILi128ELi4EZNS0_15gpu_kernel_implINS0_13BinaryFunctorIdddZZZNS0_17atan2_kernel_cudaERNS_18TensorIteratorBaseEENKUlvE_clEvENKUlvE_clEvEUlddE_EEEEvS5_RKT_EUliE_EEviT1_) ;  /* 0xfffffe9804187950 */ /* 0x000fea0003c3ffff */
.L_x_14444:
        /* <DEDUP_REMOVED lines=14> */
.L_x_16801:


//--------------------- .text._ZN2at6native27unrolled_elementwise_kernelINS0_13BinaryFunctorIdddZZZNS0_17atan2_kernel_cudaERNS_18TensorIteratorBaseEENKUlvE_clEvENKUlvE_clEvEUlddE_EESt5arrayIPcLm3EELi4E23TrivialOffsetCalculatorILi2EjESC_ILi1EjENS0_6memory12LoadWithCastILi2EEENSF_13StoreWithCastILi1EEEEEviT_T0_T2_T3_T4_T5_ --------------------------
	.section	.text._ZN2at6native27unrolled_elementwise_kernelINS0_13BinaryFunctorIdddZZZNS0_17atan2_kernel_cudaERNS_18TensorIteratorBaseEENKUlvE_clEvENKUlvE_clEvEUlddE_EESt5arrayIPcLm3EELi4E23TrivialOffsetCalculatorILi2EjESC_ILi1EjENS0_6memory12LoadWithCastILi2EEENSF_13StoreWithCastILi1EEEEEviT_T0_T2_T3_T4_T5_,"ax",@progbits
	.align	128
        .global         _ZN2at6native27unrolled_elementwise_kernelINS0_13BinaryFunctorIdddZZZNS0_17atan2_kernel_cudaERNS_18TensorIteratorBaseEENKUlvE_clEvENKUlvE_clEvEUlddE_EESt5arrayIPcLm3EELi4E23TrivialOffsetCalculatorILi2EjESC_ILi1EjENS0_6memory12LoadWithCastILi2EEENSF_13StoreWithCastILi1EEEEEviT_T0_T2_T3_T4_T5_
        .type           _ZN2at6native27unrolled_elementwise_kernelINS0_13BinaryFunctorIdddZZZNS0_17atan2_kernel_cudaERNS_18TensorIteratorBaseEENKUlvE_clEvENKUlvE_clEvEUlddE_EESt5arrayIPcLm3EELi4E23TrivialOffsetCalculatorILi2EjESC_ILi1EjENS0_6memory12LoadWithCastILi2EEENSF_13StoreWithCastILi1EEEEEviT_T0_T2_T3_T4_T5_,@function
        .size           _ZN2at6native27unrolled_elementwise_kernelINS0_13BinaryFunctorIdddZZZNS0_17atan2_kernel_cudaERNS_18TensorIteratorBaseEENKUlvE_clEvENKUlvE_clEvEUlddE_EESt5arrayIPcLm3EELi4E23TrivialOffsetCalculatorILi2EjESC_ILi1EjENS0_6memory12LoadWithCastILi2EEENSF_13StoreWithCastILi1EEEEEviT_T0_T2_T3_T4_T5_,(.L_x_16802 - _ZN2at6native27unrolled_elementwise_kernelINS0_13BinaryFunctorIdddZZZNS0_17atan2_kernel_cudaERNS_18TensorIteratorBaseEENKUlvE_clEvENKUlvE_clEvEUlddE_EESt5arrayIPcLm3EELi4E23TrivialOffsetCalculatorILi2EjESC_ILi1EjENS0_6memory12LoadWithCastILi2EEENSF_13StoreWithCastILi1EEEEEviT_T0_T2_T3_T4_T5_)
        .other          _ZN2at6native27unrolled_elementwise_kernelINS0_13BinaryFunctorIdddZZZNS0_17atan2_kernel_cudaERNS_18TensorIteratorBaseEENKUlvE_clEvENKUlvE_clEvEUlddE_EESt5arrayIPcLm3EELi4E23TrivialOffsetCalculatorILi2EjESC_ILi1EjENS0_6memory12LoadWithCastILi2EEENSF_13StoreWithCastILi1EEEEEviT_T0_T2_T3_T4_T5_,@"STO_CUDA_ENTRY STV_DEFAULT"
_ZN2at6native27unrolled_elementwise_kernelINS0_13BinaryFunctorIdddZZZNS0_17atan2_kernel_cudaERNS_18TensorIteratorBaseEENKUlvE_clEvENKUlvE_clEvEUlddE_EESt5arrayIPcLm3EELi4E23TrivialOffsetCalculatorILi2EjESC_ILi1EjENS0_6memory12LoadWithCastILi2EEENSF_13StoreWithCastILi1EEEEEviT_T0_T2_T3_T4_T5_:
.text._ZN2at6native27unrolled_elementwise_kernelINS0_13BinaryFunctorIdddZZZNS0_17atan2_kernel_cudaERNS_18TensorIteratorBaseEENKUlvE_clEvENKUlvE_clEvEUlddE_EESt5arrayIPcLm3EELi4E23TrivialOffsetCalculatorILi2EjESC_ILi1EjENS0_6memory12LoadWithCastILi2EEENSF_13StoreWithCastILi1EEEEEviT_T0_T2_T3_T4_T5_:
        /* <DEDUP_REMOVED lines=35> */
.L_x_14451:
[----:B------:R-:W2:Y:S02]  /*0230*/  LDG.E.U8 R4, desc[UR36][R4.64] ;  /* 0x0000002404047981 */ /* 0x000ea4000c1e1100 */
[----:B--2---:R0:W1:Y:S02]  /*0240*/  I2F.F64.U16 R34, R4 ;  /* 0x0000000400227312 */ /* 0x0040640000101800 */
[----:B01----:R-:W-:Y:S05]  /*0250*/  BRA `(.L_x_14453) ;  /* 0x0000000c00647947 */ /* 0x003fea0003800000 */
.L_x_14450:
        /* <DEDUP_REMOVED lines=9> */
.L_x_14455:
[----:B------:R-:W2:Y:S02]  /*02f0*/  LDG.E R4, desc[UR36][R4.64] ;  /* 0x0000002404047981 */ /* 0x000ea4000c1e1900 */
[----:B--2---:R0:W1:Y:S02]  /*0300*/  I2F.F64 R34, R4 ;  /* 0x0000000400227312 */ /* 0x0040640000201c00 */
[----:B01----:R-:W-:Y:S05]  /*0310*/  BRA `(.L_x_14453) ;  /* 0x0000000c00347947 */ /* 0x003fea0003800000 */
.L_x_14454:
[----:B------:R-:W2:Y:S02]  /*0320*/  LDG.E.U16 R4, desc[UR36][R4.64] ;  /* 0x0000002404047981 */ /* 0x000ea4000c1e1500 */
[----:B--2---:R0:W1:Y:S02]  /*0330*/  I2F.F64.S16 R34, R4 ;  /* 0x0000000400227312 */ /* 0x0040640000101c00 */
[----:B01----:R-:W-:Y:S05]  /*0340*/  BRA `(.L_x_14453) ;  /* 0x0000000c00287947 */ /* 0x003fea0003800000 */
.L_x_14449:
        /* <DEDUP_REMOVED lines=10> */
.L_x_14457:
[----:B------:R-:W2:Y:S02]  /*03f0*/  LDG.E.U16 R0, desc[UR36][R4.64] ;  /* 0x0000002404007981 */ /* 0x000ea4000c1e1500 */
[----:B--2---:R-:W-:-:S05]  /*0400*/  HADD2.F32 R0, -RZ, R0.H0_H0 ;  /* 0x20000000ff007230 */ /* 0x004fca0000004100 */
[----:B------:R-:W-:-:S04]  /*0410*/  FMUL.FTZ R0, R0, 1 ;  /* 0x3f80000000007820 */ /* 0x000fc80000410000 */
[----:B------:R1:W2:Y:S02]  /*0420*/  F2F.F64.F32 R34, R0 ;  /* 0x0000000000227310 */ /* 0x0002a40000201800 */
[----:B-12---:R-:W-:Y:S05]  /*0430*/  BRA `(.L_x_14453) ;  /* 0x0000000800ec7947 */ /* 0x006fea0003800000 */
.L_x_14456:
        /* <DEDUP_REMOVED lines=10> */
.L_x_14459:
[----:B------:R-:W2:Y:S02]  /*04e0*/  LDG.E.U16 R4, desc[UR36][R4.64] ;  /* 0x0000002404047981 */ /* 0x000ea4000c1e1500 */
[----:B--2---:R-:W-:-:S05]  /*04f0*/  HADD2.F32 R0, -RZ, R4.H0_H0 ;  /* 0x20000004ff007230 */ /* 0x004fca0000004100 */
[----:B------:R-:W-:-:S04]  /*0500*/  FMUL.FTZ R0, R0, 1 ;  /* 0x3f80000000007820 */ /* 0x000fc80000410000 */
[----:B------:R1:W2:Y:S02]  /*0510*/  F2F.F64.F32 R34, R0 ;  /* 0x0000000000227310 */ /* 0x0002a40000201800 */
[----:B-12---:R-:W-:Y:S05]  /*0520*/  BRA `(.L_x_14453) ;  /* 0x0000000800b07947 */ /* 0x006fea0003800000 */
.L_x_14458:
[----:B------:R0:W5:Y:S01]  /*0530*/  LDG.E.64 R34, desc[UR36][R4.64] ;  /* 0x0000002404227981 */ /* 0x000162000c1e1b00 */
[----:B------:R-:W-:Y:S05]  /*0540*/  BRA `(.L_x_14453) ;  /* 0x0000000800a87947 */ /* 0x000fea0003800000 */
.L_x_14448:
        /* <DEDUP_REMOVED lines=13> */
.L_x_14462:
[----:B------:R1:W5:Y:S01]  /*0620*/  LDG.E.64 R34, desc[UR36][R4.64] ;  /* 0x0000002404227981 */ /* 0x000362000c1e1b00 */
[----:B------:R-:W-:Y:S05]  /*0630*/  BRA `(.L_x_14453) ;  /* 0x00000008006c7947 */ /* 0x000fea0003800000 */
.L_x_14461:
        /* <DEDUP_REMOVED lines=27> */
.L_x_14464:
        /* <DEDUP_REMOVED lines=15> */
.L_x_14463:
[----:B------:R-:W2:Y:S02]  /*08e0*/  LDG.E.U16 R0, desc[UR36][R4.64] ;  /* 0x0000002404007981 */ /* 0x000ea4000c1e1500 */
[----:B--2---:R-:W-:-:S04]  /*08f0*/  IMAD.U32 R0, R0, 0x10000, RZ ;  /* 0x0001000000007824 */ /* 0x004fc800078e00ff */
[----:B------:R-:W-:-:S04]  /*0900*/  FMUL.FTZ R0, R0, 1 ;  /* 0x3f80000000007820 */ /* 0x000fc80000410000 */
[----:B------:R2:W3:Y:S02]  /*0910*/  F2F.F64.F32 R34, R0 ;  /* 0x0000000000227310 */ /* 0x0004e40000201800 */
[----:B--23--:R-:W-:Y:S05]  /*0920*/  BRA `(.L_x_14453) ;  /* 0x0000000400b07947 */ /* 0x00cfea0003800000 */
.L_x_14460:
        /* <DEDUP_REMOVED lines=11> */
.L_x_14467:
        /* <DEDUP_REMOVED lines=21> */
.L_x_14469:
[----:B------:R-:W-:Y:S05]  /*0b30*/  BSYNC.RECONVERGENT B0 ;  /* 0x0000000000007941 */ /* 0x000fea0003800200 */
.L_x_14468:
[----:B------:R-:W-:Y:S01]  /*0b40*/  IMAD.SHL.U32 R0, R0, 0x100000, RZ ;  /* 0x0010000000007824 */ /* 0x000fe200078e00ff */
[----:B------:R-:W-:-:S04]  /*0b50*/  LEA R3, R3, 0x3b800000, 0x17 ;  /* 0x3b80000003037811 */ /* 0x000fc800078eb8ff */
[----:B------:R-:W-:-:S05]  /*0b60*/  LOP3.LUT R0, R3, R0, R7, 0xfe, !PT ;  /* 0x0000000003007212 */ /* 0x000fca00078efe07 */
[----:B------:R-:W-:-:S04]  /*0b70*/  FMUL.FTZ R0, R0, 1 ;  /* 0x3f80000000007820 */ /* 0x000fc80000410000 */
[----:B------:R4:W0:Y:S02]  /*0b80*/  F2F.F64.F32 R34, R0 ;  /* 0x0000000000227310 */ /* 0x0008240000201800 */
[----:B0---4-:R-:W-:Y:S05]  /*0b90*/  BRA `(.L_x_14453) ;  /* 0x0000000400147947 */ /* 0x011fea0003800000 */
.L_x_14466:
        /* <DEDUP_REMOVED lines=21> */
.L_x_14471:
[----:B------:R-:W-:Y:S05]  /*0cf0*/  BSYNC.RECONVERGENT B0 ;  /* 0x0000000000007941 */ /* 0x000fea0003800200 */
.L_x_14470:
[----:B------:R-:W-:Y:S01]  /*0d00*/  IMAD.SHL.U32 R0, R0, 0x200000, RZ ;  /* 0x0020000000007824 */ /* 0x000fe200078e00ff */
[----:B------:R-:W-:-:S04]  /*0d10*/  LEA R3, R3, 0x37800000, 0x17 ;  /* 0x3780000003037811 */ /* 0x000fc800078eb8ff */
[----:B------:R-:W-:-:S05]  /*0d20*/  LOP3.LUT R0, R3, R0, R7, 0xfe, !PT ;  /* 0x0000000003007212 */ /* 0x000fca00078efe07 */
[----:B------:R-:W-:-:S04]  /*0d30*/  FMUL.FTZ R0, R0, 1 ;  /* 0x3f80000000007820 */ /* 0x000fc80000410000 */
[----:B------:R4:W0:Y:S02]  /*0d40*/  F2F.F64.F32 R34, R0 ;  /* 0x0000000000227310 */ /* 0x0008240000201800 */
[----:B0---4-:R-:W-:Y:S05]  /*0d50*/  BRA `(.L_x_14453) ;  /* 0x0000000000a47947 */ /* 0x011fea0003800000 */
.L_x_14465:
[----:B------:R-:W-:-:S09]  /*0d60*/  UISETP.NE.AND UP0, UPT, UR4, 0x1c, UPT ;  /* 0x0000001c0400788c */ /* 0x000fd2000bf05270 */
[----:B------:R-:W-:Y:S05]  /*0d70*/  BRA.U !UP0, `(.L_x_14472) ;  /* 0x0000000108947547 */ /* 0x000fea000b800000 */
[----:B------:R-:W-:-:S09]  /*0d80*/  UISETP.NE.AND UP0, UPT, UR4, 0x1d, UPT ;  /* 0x0000001d0400788c */ /* 0x000fd2000bf05270 */
[----:B------:R-:W-:Y:S05]  /*0d90*/  BRA.U !UP0, `(.L_x_14473) ;  /* 0x0000000108807547 */ /* 0x000fea000b800000 */
[----:B------:R-:W-:-:S09]  /*0da0*/  UISETP.NE.AND UP0, UPT, UR4, 0x2c, UPT ;  /* 0x0000002c0400788c */ /* 0x000fd2000bf05270 */
[----:B------:R-:W-:Y:S05]  /*0db0*/  BRA.U !UP0, `(.L_x_14474) ;  /* 0x0000000108487547 */ /* 0x000fea000b800000 */
.L_x_14452:
        /* <DEDUP_REMOVED lines=16> */
.L_x_14475:
[----:B------:R-:W-:Y:S01]  /*0ec0*/  CS2R R34, SRZ ;  /* 0x0000000000227805 */ /* 0x000fe2000001ff00 */
[----:B------:R-:W-:Y:S06]  /*0ed0*/  BRA `(.L_x_14453) ;  /* 0x0000000000447947 */ /* 0x000fec0003800000 */
.L_x_14474:
        /* <DEDUP_REMOVED lines=12> */
.L_x_14473:
[----:B------:R-:W2:Y:S02]  /*0fa0*/  LDG.E.64 R34, desc[UR36][R4.64] ;  /* 0x0000002404227981 */ /* 0x000ea4000c1e1b00 */
[----:B--2---:R-:W4:Y:S02]  /*0fb0*/  I2F.F64.U64 R34, R34 ;  /* 0x0000002200227312 */ /* 0x004f240000301800 */
[----:B----4-:R-:W-:Y:S05]  /*0fc0*/  BRA `(.L_x_14453) ;  /* 0x0000000000087947 */ /* 0x010fea0003800000 */
.L_x_14472:
[----:B------:R-:W2:Y:S02]  /*0fd0*/  LDG.E R4, desc[UR36][R4.64] ;  /* 0x0000002404047981 */ /* 0x000ea4000c1e1900 */
[----:B--2---:R2:W3:Y:S02]  /*0fe0*/  I2F.F64.U32 R34, R4 ;  /* 0x0000000400227312 */ /* 0x0044e40000201800 */
.L_x_14453:
[----:B------:R-:W-:Y:S05]  /*0ff0*/  BSYNC.RECONVERGENT B7 ;  /* 0x0000000000077941 */ /* 0x000fea0003800200 */
.L_x_14447:
        /* <DEDUP_REMOVED lines=20> */
.L_x_14480:
[----:B------:R-:W2:Y:S02]  /*1140*/  LDG.E.U8 R4, desc[UR36][R4.64] ;  /* 0x0000002404047981 */ /* 0x000ea4000c1e1100 */
[----:B--2---:R0:W1:Y:S02]  /*1150*/  I2F.F64.U16 R30, R4 ;  /* 0x00000004001e7312 */ /* 0x0040640000101800 */
[----:B01----:R-:W-:Y:S05]  /*1160*/  BRA `(.L_x_14482) ;  /* 0x0000000c00647947 */ /* 0x003fea0003800000 */
.L_x_14479:
        /* <DEDUP_REMOVED lines=9> */
.L_x_14484:
[----:B------:R-:W2:Y:S02]  /*1200*/  LDG.E R4, desc[UR36][R4.64] ;  /* 0x0000002404047981 */ /* 0x000ea4000c1e1900 */
[----:B--2---:R0:W1:Y:S02]  /*1210*/  I2F.F64 R30, R4 ;  /* 0x00000004001e7312 */ /* 0x0040640000201c00 */
[----:B01----:R-:W-:Y:S05]  /*1220*/  BRA `(.L_x_14482) ;  /* 0x0000000c00347947 */ /* 0x003fea0003800000 */
.L_x_14483:
[----:B------:R-:W2:Y:S02]  /*1230*/  LDG.E.U16 R4, desc[UR36][R4.64] ;  /* 0x0000002404047981 */ /* 0x000ea4000c1e1500 */
[----:B--2---:R0:W1:Y:S02]  /*1240*/  I2F.F64.S16 R30, R4 ;  /* 0x00000004001e7312 */ /* 0x0040640000101c00 */
[----:B01----:R-:W-:Y:S05]  /*1250*/  BRA `(.L_x_14482) ;  /* 0x0000000c00287947 */ /* 0x003fea0003800000 */
.L_x_14478:
        /* <DEDUP_REMOVED lines=10> */
.L_x_14486:
[----:B------:R-:W2:Y:S02]  /*1300*/  LDG.E.U16 R0, desc[UR36][R4.64] ;  /* 0x0000002404007981 */ /* 0x000ea4000c1e1500 */
[----:B--2---:R-:W-:-:S05]  /*1310*/  HADD2.F32 R0, -RZ, R0.H0_H0 ;  /* 0x20000000ff007230 */ /* 0x004fca0000004100 */
[----:B------:R-:W-:-:S04]  /*1320*/  FMUL.FTZ R0, R0, 1 ;  /* 0x3f80000000007820 */ /* 0x000fc80000410000 */
[----:B------:R4:W0:Y:S02]  /*1330*/  F2F.F64.F32 R30, R0 ;  /* 0x00000000001e7310 */ /* 0x0008240000201800 */
[----:B0---4-:R-:W-:Y:S05]  /*1340*/  BRA `(.L_x_14482) ;  /* 0x0000000800ec7947 */ /* 0x011fea0003800000 */
.L_x_14485:
        /* <DEDUP_REMOVED lines=10> */
.L_x_14488:
[----:B------:R-:W2:Y:S02]  /*13f0*/  LDG.E.U16 R4, desc[UR36][R4.64] ;  /* 0x0000002404047981 */ /* 0x000ea4000c1e1500 */
[----:B--2---:R-:W-:-:S05]  /*1400*/  HADD2.F32 R0, -RZ, R4.H0_H0 ;  /* 0x20000004ff007230 */ /* 0x004fca0000004100 */
[----:B------:R-:W-:-:S04]  /*1410*/  FMUL.FTZ R0, R0, 1 ;  /* 0x3f80000000007820 */ /* 0x000fc80000410000 */
[----:B------:R0:W1:Y:S02]  /*1420*/  F2F.F64.F32 R30, R0 ;  /* 0x00000000001e7310 */ /* 0x0000640000201800 */
[----:B01----:R-:W-:Y:S05]  /*1430*/  BRA `(.L_x_14482) ;  /* 0x0000000800b07947 */ /* 0x003fea0003800000 */
.L_x_14487:
[----:B------:R4:W5:Y:S01]  /*1440*/  LDG.E.64 R30, desc[UR36][R4.64] ;  /* 0x00000024041e7981 */ /* 0x000962000c1e1b00 */
[----:B------:R-:W-:Y:S05]  /*1450*/  BRA `(.L_x_14482) ;  /* 0x0000000800a87947 */ /* 0x000fea0003800000 */
.L_x_14477:
        /* <DEDUP_REMOVED lines=13> */
.L_x_14491:
[----:B------:R0:W5:Y:S01]  /*1530*/  LDG.E.64 R30, desc[UR36][R4.64] ;  /* 0x00000024041e7981 */ /* 0x000162000c1e1b00 */
[----:B------:R-:W-:Y:S05]  /*1540*/  BRA `(.L_x_14482) ;  /* 0x00000008006c7947 */ /* 0x000fea0003800000 */
.L_x_14490:
        /* <DEDUP_REMOVED lines=27> */
.L_x_14493:
        /* <DEDUP_REMOVED lines=15> */
.L_x_14492:
[----:B------:R-:W2:Y:S02]  /*17f0*/  LDG.E.U16 R0, desc[UR36][R4.64] ;  /* 0x0000002404007981 */ /* 0x000ea4000c1e1500 */
[----:B--2---:R-:W-:-:S04]  /*1800*/  IMAD.U32 R0, R0, 0x10000, RZ ;  /* 0x0001000000007824 */ /* 0x004fc800078e00ff */
[----:B------:R-:W-:-:S04]  /*1810*/  FMUL.FTZ R0, R0, 1 ;  /* 0x3f80000000007820 */ /* 0x000fc80000410000 */
[----:B------:R0:W1:Y:S02]  /*1820*/  F2F.F64.F32 R30, R0 ;  /* 0x00000000001e7310 */ /* 0x0000640000201800 */
[----:B01----:R-:W-:Y:S05]  /*1830*/  BRA `(.L_x_14482) ;  /* 0x0000000400b07947 */ /* 0x003fea0003800000 */
.L_x_14489:
        /* <DEDUP_REMOVED lines=11> */
.L_x_14496:
        /* <DEDUP_REMOVED lines=21> */
.L_x_14498:
[----:B------:R-:W-:Y:S05]  /*1a40*/  BSYNC.RECONVERGENT B0 ;  /* 0x0000000000007941 */ /* 0x000fea0003800200 */
.L_x_14497:
[----:B------:R-:W-:Y:S01]  /*1a50*/  IMAD.SHL.U32 R0, R0, 0x100000, RZ ;  /* 0x0010000000007824 */ /* 0x000fe200078e00ff */
[----:B------:R-:W-:-:S04]  /*1a60*/  LEA R3, R3, 0x3b800000, 0x17 ;  /* 0x3b80000003037811 */ /* 0x000fc800078eb8ff */
[----:B------:R-:W-:-:S05]  /*1a70*/  LOP3.LUT R0, R3, R0, R7, 0xfe, !PT ;  /* 0x0000000003007212 */ /* 0x000fca00078efe07 */
[----:B------:R-:W-:-:S04]  /*1a80*/  FMUL.FTZ R0, R0, 1 ;  /* 0x3f80000000007820 */ /* 0x000fc80000410000 */
[----:B------:R4:W0:Y:S02]  /*1a90*/  F2F.F64.F32 R30, R0 ;  /* 0x00000000001e7310 */ /* 0x0008240000201800 */
[----:B0---4-:R-:W-:Y:S05]  /*1aa0*/  BRA `(.L_x_14482) ;  /* 0x0000000400147947 */ /* 0x011fea0003800000 */
.L_x_14495:
        /* <DEDUP_REMOVED lines=21> */
.L_x_14500:
[----:B------:R-:W-:Y:S05]  /*1c00*/  BSYNC.RECONVERGENT B0 ;  /* 0x0000000000007941 */ /* 0x000fea0003800200 */
.L_x_14499:
[----:B------:R-:W-:Y:S01]  /*1c10*/  IMAD.SHL.U32 R0, R0, 0x200000, RZ ;  /* 0x0020000000007824 */ /* 0x000fe200078e00ff */
[----:B------:R-:W-:-:S04]  /*1c20*/  LEA R3, R3, 0x37800000, 0x17 ;  /* 0x3780000003037811 */ /* 0x000fc800078eb8ff */
[----:B------:R-:W-:-:S05]  /*1c30*/  LOP3.LUT R0, R3, R0, R7, 0xfe, !PT ;  /* 0x0000000003007212 */ /* 0x000fca00078efe07 */
[----:B------:R-:W-:-:S04]  /*1c40*/  FMUL.FTZ R0, R0, 1 ;  /* 0x3f80000000007820 */ /* 0x000fc80000410000 */
[----:B------:R4:W0:Y:S02]  /*1c50*/  F2F.F64.F32 R30, R0 ;  /* 0x00000000001e7310 */ /* 0x0008240000201800 */
[----:B0---4-:R-:W-:Y:S05]  /*1c60*/  BRA `(.L_x_14482) ;  /* 0x0000000000a47947 */ /* 0x011fea0003800000 */
.L_x_14494:
[----:B------:R-:W-:-:S09]  /*1c70*/  UISETP.NE.AND UP0, UPT, UR4, 0x1c, UPT ;  /* 0x0000001c0400788c */ /* 0x000fd2000bf05270 */
[----:B------:R-:W-:Y:S05]  /*1c80*/  BRA.U !UP0, `(.L_x_14501) ;  /* 0x0000000108947547 */ /* 0x000fea000b800000 */
[----:B------:R-:W-:-:S09]  /*1c90*/  UISETP.NE.AND UP0, UPT, UR4, 0x1d, UPT ;  /* 0x0000001d0400788c */ /* 0x000fd2000bf05270 */
[----:B------:R-:W-:Y:S05]  /*1ca0*/  BRA.U !UP0, `(.L_x_14502) ;  /* 0x0000000108807547 */ /* 0x000fea000b800000 */
[----:B------:R-:W-:-:S09]  /*1cb0*/  UISETP.NE.AND UP0, UPT, UR4, 0x2c, UPT ;  /* 0x0000002c0400788c */ /* 0x000fd2000bf05270 */
[----:B------:R-:W-:Y:S05]  /*1cc0*/  BRA.U !UP0, `(.L_x_14503) ;  /* 0x0000000108487547 */ /* 0x000fea000b800000 */
.L_x_14481:
        /* <DEDUP_REMOVED lines=16> */
.L_x_14504:
[----:B------:R-:W-:Y:S01]  /*1dd0*/  CS2R R30, SRZ ;  /* 0x00000000001e7805 */ /* 0x000fe2000001ff00 */
[----:B------:R-:W-:Y:S06]  /*1de0*/  BRA `(.L_x_14482) ;  /* 0x0000000000447947 */ /* 0x000fec0003800000 */
.L_x_14503:
        /* <DEDUP_REMOVED lines=12> */
.L_x_14502:
[----:B------:R-:W2:Y:S02]  /*1eb0*/  LDG.E.64 R30, desc[UR36][R4.64] ;  /* 0x00000024041e7981 */ /* 0x000ea4000c1e1b00 */
[----:B--2---:R-:W1:Y:S02]  /*1ec0*/  I2F.F64.U64 R30, R30 ;  /* 0x0000001e001e7312 */ /* 0x004e640000301800 */
[----:B-1----:R-:W-:Y:S05]  /*1ed0*/  BRA `(.L_x_14482) ;  /* 0x0000000000087947 */ /* 0x002fea0003800000 */
.L_x_14501:
[----:B------:R-:W2:Y:S02]  /*1ee0*/  LDG.E R4, desc[UR36][R4.64] ;  /* 0x0000002404047981 */ /* 0x000ea4000c1e1900 */
[----:B--2---:R1:W2:Y:S02]  /*1ef0*/  I2F.F64.U32 R30, R4 ;  /* 0x00000004001e7312 */ /* 0x0042a40000201800 */
.L_x_14482:
[----:B------:R-:W-:Y:S05]  /*1f00*/  BSYNC.RECONVERGENT B7 ;  /* 0x0000000000077941 */ /* 0x000fea0003800200 */
.L_x_14476:
[----:B------:R-:W-:-:S07]  /*1f10*/  VIADD R37, R33, 0x80 ;  /* 0x0000008021257836 */ /* 0x000fce0000000000 */
.L_x_14446:
[----:B------:R-:W-:Y:S05]  /*1f20*/  BSYNC.RECONVERGENT B6 ;  /* 0x0000000000067941 */ /* 0x000fea0003800200 */
.L_x_14445:
        /* <DEDUP_REMOVED lines=26> */
.L_x_14511:
[----:B------:R-:W4:Y:S02]  /*20d0*/  LDG.E.U8 R4, desc[UR36][R4.64] ;  /* 0x0000002404047981 */ /* 0x000f24000c1e1100 */
[----:B----4-:R0:W1:Y:S02]  /*20e0*/  I2F.F64.U16 R28, R4 ;  /* 0x00000004001c7312 */ /* 0x0100640000101800 */
[----:B01----:R-:W-:Y:S05]  /*20f0*/  BRA `(.L_x_14513) ;  /* 0x0000000c00647947 */ /* 0x003fea0003800000 */
.L_x_14510:
        /* <DEDUP_REMOVED lines=9> */
.L_x_14515:
[----:B------:R-:W4:Y:S02]  /*2190*/  LDG.E R4, desc[UR36][R4.64] ;  /* 0x0000002404047981 */ /* 0x000f24000c1e1900 */
[----:B----4-:R0:W1:Y:S02]  /*21a0*/  I2F.F64 R28, R4 ;  /* 0x00000004001c7312 */ /* 0x0100640000201c00 */
[----:B01----:R-:W-:Y:S05]  /*21b0*/  BRA `(.L_x_14513) ;  /* 0x0000000c00347947 */ /* 0x003fea0003800000 */
.L_x_14514:
[----:B------:R-:W4:Y:S02]  /*21c0*/  LDG.E.U16 R4, desc[UR36][R4.64] ;  /* 0x0000002404047981 */ /* 0x000f24000c1e1500 */
[----:B----4-:R0:W1:Y:S02]  /*21d0*/  I2F.F64.S16 R28, R4 ;  /* 0x00000004001c7312 */ /* 0x0100640000101c00 */
[----:B01----:R-:W-:Y:S05]  /*21e0*/  BRA `(.L_x_14513) ;  /* 0x0000000c00287947 */ /* 0x003fea0003800000 */
.L_x_14509:
        /* <DEDUP_REMOVED lines=10> */
.L_x_14517:
[----:B------:R-:W4:Y:S02]  /*2290*/  LDG.E.U16 R0, desc[UR36][R4.64] ;  /* 0x0000002404007981 */ /* 0x000f24000c1e1500 */
[----:B----4-:R-:W-:-:S05]  /*22a0*/  HADD2.F32 R0, -RZ, R0.H0_H0 ;  /* 0x20000000ff007230 */ /* 0x010fca0000004100 */
[----:B------:R-:W-:-:S04]  /*22b0*/  FMUL.FTZ R0, R0, 1 ;  /* 0x3f80000000007820 */ /* 0x000fc80000410000 */
[----:B------:R0:W1:Y:S02]  /*22c0*/  F2F.F64.F32 R28, R0 ;  /* 0x00000000001c7310 */ /* 0x0000640000201800 */
[----:B01----:R-:W-:Y:S05]  /*22d0*/  BRA `(.L_x_14513) ;  /* 0x0000000800ec7947 */ /* 0x003fea0003800000 */
.L_x_14516:
        /* <DEDUP_REMOVED lines=10> */
.L_x_14519:
[----:B------:R-:W4:Y:S02]  /*2380*/  LDG.E.U16 R4, desc[UR36][R4.64] ;  /* 0x0000002404047981 */ /* 0x000f24000c1e1500 */
[----:B----4-:R-:W-:-:S05]  /*2390*/  HADD2.F32 R0, -RZ, R4.H0_H0 ;  /* 0x20000004ff007230 */ /* 0x010fca0000004100 */
[----:B------:R-:W-:-:S04]  /*23a0*/  FMUL.FTZ R0, R0, 1 ;  /* 0x3f80000000007820 */ /* 0x000fc80000410000 */
[----:B------:R0:W1:Y:S02]  /*23b0*/  F2F.F64.F32 R28, R0 ;  /* 0x00000000001c7310 */ /* 0x0000640000201800 */
[----:B01----:R-:W-:Y:S05]  /*23c0*/  BRA `(.L_x_14513) ;  /* 0x0000000800b07947 */ /* 0x003fea0003800000 */
.L_x_14518:
[----:B------:R0:W5:Y:S01]  /*23d0*/  LDG.E.64 R28, desc[UR36][R4.64] ;  /* 0x00000024041c7981 */ /* 0x000162000c1e1b00 */
[----:B------:R-:W-:Y:S05]  /*23e0*/  BRA `(.L_x_14513) ;  /* 0x0000000800a87947 */ /* 0x000fea0003800000 */
.L_x_14508:
        /* <DEDUP_REMOVED lines=13> */
.L_x_14522:
[----:B------:R4:W5:Y:S01]  /*24c0*/  LDG.E.64 R28, desc[UR36][R4.64] ;  /* 0x00000024041c7981 */ /* 0x000962000c1e1b00 */
[----:B------:R-:W-:Y:S05]  /*24d0*/  BRA `(.L_x_14513) ;  /* 0x00000008006c7947 */ /* 0x000fea0003800000 */
.L_x_14521:
        /* <DEDUP_REMOVED lines=27> */
.L_x_14524:
        /* <DEDUP_REMOVED lines=15> */
.L_x_14523:
[----:B------:R-:W4:Y:S02]  /*2780*/  LDG.E.U16 R0, desc[UR36][R4.64] ;  /* 0x0000002404007981 */ /* 0x000f24000c1e1500 */
[----:B----4-:R-:W-:-:S04]  /*2790*/  IMAD.U32 R0, R0, 0x10000, RZ ;  /* 0x0001000000007824 */ /* 0x010fc800078e00ff */
[----:B------:R-:W-:-:S04]  /*27a0*/  FMUL.FTZ R0, R0, 1 ;  /* 0x3f80000000007820 */ /* 0x000fc80000410000 */
[----:B------:R0:W1:Y:S02]  /*27b0*/  F2F.F64.F32 R28, R0 ;  /* 0x00000000001c7310 */ /* 0x0000640000201800 */
[----:B01----:R-:W-:Y:S05]  /*27c0*/  BRA `(.L_x_14513) ;  /* 0x0000000400b07947 */ /* 0x003fea0003800000 */
.L_x_14520:
        /* <DEDUP_REMOVED lines=11> */
.L_x_14527:
        /* <DEDUP_REMOVED lines=21> */
.L_x_14529:
[----:B------:R-:W-:Y:S05]  /*29d0*/  BSYNC.RECONVERGENT B0 ;  /* 0x0000000000007941 */ /* 0x000fea0003800200 */
.L_x_14528:
[----:B------:R-:W-:Y:S01]  /*29e0*/  IMAD.SHL.U32 R0, R0, 0x100000, RZ ;  /* 0x0010000000007824 */ /* 0x000fe200078e00ff */
[----:B------:R-:W-:-:S04]  /*29f0*/  LEA R3, R3, 0x3b800000, 0x17 ;  /* 0x3b80000003037811 */ /* 0x000fc800078eb8ff */
[----:B------:R-:W-:-:S05]  /*2a00*/  LOP3.LUT R0, R3, R0, R7, 0xfe, !PT ;  /* 0x0000000003007212 */ /* 0x000fca00078efe07 */
[----:B------:R-:W-:-:S04]  /*2a10*/  FMUL.FTZ R0, R0, 1 ;  /* 0x3f80000000007820 */ /* 0x000fc80000410000 */
[----:B------:R4:W0:Y:S02]  /*2a20*/  F2F.F64.F32 R28, R0 ;  /* 0x00000000001c7310 */ /* 0x0008240000201800 */
[----:B0---4-:R-:W-:Y:S05]  /*2a30*/  BRA `(.L_x_14513) ;  /* 0x0000000400147947 */ /* 0x011fea0003800000 */
.L_x_14526:
        /* <DEDUP_REMOVED lines=21> */
.L_x_14531:
[----:B------:R-:W-:Y:S05]  /*2b90*/  BSYNC.RECONVERGENT B0 ;  /* 0x0000000000007941 */ /* 0x000fea0003800200 */
.L_x_14530:
[----:B------:R-:W-:Y:S01]  /*2ba0*/  IMAD.SHL.U32 R0, R0, 0x200000, RZ ;  /* 0x0020000000007824 */ /* 0x000fe200078e00ff */
[----:B------:R-:W-:-:S04]  /*2bb0*/  LEA R3, R3, 0x37800000, 0x17 ;  /* 0x3780000003037811 */ /* 0x000fc800078eb8ff */
[----:B------:R-:W-:-:S05]  /*2bc0*/  LOP3.LUT R0, R3, R0, R7, 0xfe, !PT ;  /* 0x0000000003007212 */ /* 0x000fca00078efe07 */
[----:B------:R-:W-:-:S04]  /*2bd0*/  FMUL.FTZ R0, R0, 1 ;  /* 0x3f80000000007820 */ /* 0x000fc80000410000 */
[----:B------:R4:W0:Y:S02]  /*2be0*/  F2F.F64.F32 R28, R0 ;  /* 0x00000000001c7310 */ /* 0x0008240000201800 */
[----:B0---4-:R-:W-:Y:S05]  /*2bf0*/  BRA `(.L_x_14513) ;  /* 0x0000000000a47947 */ /* 0x011fea0003800000 */
.L_x_14525:
        /* <DEDUP_REMOVED lines=18> */
.L_x_14512:
[----:B------:R-:W-:Y:S01]  /*2d20*/  MOV R0, 0x0 ;  /* 0x0000000000007802 */ /* 0x000fe20000000f00 */
[----:B------:R-:W0:Y:S01]  /*2d30*/  LDCU.64 UR4, c[0x4][0x128] ;  /* 0x01002500ff0477ac */ /* 0x000e220008000a00 */
[----:B------:R-:W-:Y:S02]  /*2d40*/  IMAD.MOV.U32 R8, RZ, RZ, 0x4e ;  /* 0x0000004eff087424 */ /* 0x000fe400078e00ff */
[----:B------:R1:W4:Y:S01]  /*2d50*/  LDC.64 R14, c[0x4][R0] ;  /* 0x01000000000e7b82 */ /* 0x0003220000000a00 */
[----:B------:R-:W2:Y:S01]  /*2d60*/  LDCU.64 UR6, c[0x4][0x130] ;  /* 0x01002600ff0677ac */ /* 0x000ea20008000a00 */
[----:B------:R-:W-:Y:S02]  /*2d70*/  IMAD.MOV.U32 R12, RZ, RZ, 0x1 ;  /* 0x00000001ff0c7424 */ /* 0x000fe400078e00ff */
[----:B------:R-:W-:Y:S01]  /*2d80*/  IMAD.MOV.U32 R13, RZ, RZ, RZ ;  /* 0x000000ffff0d7224 */ /* 0x000fe200078e00ff */
[----:B------:R-:W3:Y:S01]  /*2d90*/  LDCU.64 UR8, c[0x4][0x8] ;  /* 0x01000100ff0877ac */ /* 0x000ee20008000a00 */
[----:B0-----:R-:W-:-:S02]  /*2da0*/  IMAD.U32 R4, RZ, RZ, UR4 ;  /* 0x00000004ff047e24 */ /* 0x001fc4000f8e00ff */
[----:B------:R-:W-:Y:S02]  /*2db0*/  IMAD.U32 R5, RZ, RZ, UR5 ;  /* 0x00000005ff057e24 */ /* 0x000fe4000f8e00ff */
[----:B--2---:R-:W-:Y:S02]  /*2dc0*/  IMAD.U32 R6, RZ, RZ, UR6 ;  /* 0x00000006ff067e24 */ /* 0x004fe4000f8e00ff */
[----:B------:R-:W-:Y:S02]  /*2dd0*/  IMAD.U32 R7, RZ, RZ, UR7 ;  /* 0x00000007ff077e24 */ /* 0x000fe4000f8e00ff */
[----:B---3--:R-:W-:Y:S02]  /*2de0*/  IMAD.U32 R10, RZ, RZ, UR8 ;  /* 0x00000008ff0a7e24 */ /* 0x008fe4000f8e00ff */
[----:B-1----:R-:W-:-:S07]  /*2df0*/  IMAD.U32 R11, RZ, RZ, UR9 ;  /* 0x00000009ff0b7e24 */ /* 0x002fce000f8e00ff */
[----:B------:R-:W-:-:S07]  /*2e00*/  LEPC R20, `(.L_x_14534) ;  /* 0x000000001014794e */ /* 0x000fce0000000000 */
[----:B----45:R-:W-:Y:S05]  /*2e10*/  CALL.ABS.NOINC R14 ;  /* 0x000000000e007343 */ /* 0x030fea0003c00000 */
.L_x_14534:
[----:B------:R-:W-:Y:S01]  /*2e20*/  CS2R R28, SRZ ;  /* 0x00000000001c7805 */ /* 0x000fe2000001ff00 */
[----:B------:R-:W-:Y:S06]  /*2e30*/  BRA `(.L_x_14513) ;  /* 0x0000000000147947 */ /* 0x000fec0003800000 */
.L_x_14533:
[----:B------:R-:W4:Y:S02]  /*2e40*/  LDG.E.64 R28, desc[UR36][R4.64] ;  /* 0x00000024041c7981 */ /* 0x000f24000c1e1b00 */
[----:B----4-:R-:W0:Y:S02]  /*2e50*/  I2F.F64.U64 R28, R28 ;  /* 0x0000001c001c7312 */ /* 0x010e240000301800 */
[----:B0-----:R-:W-:Y:S05]  /*2e60*/  BRA `(.L_x_14513) ;  /* 0x0000000000087947 */ /* 0x001fea0003800000 */
.L_x_14532:
[----:B------:R-:W4:Y:S02]  /*2e70*/  LDG.E R4, desc[UR36][R4.64] ;  /* 0x0000002404047981 */ /* 0x000f24000c1e1900 */
[----:B----4-:R0:W1:Y:S02]  /*2e80*/  I2F.F64.U32 R28, R4 ;  /* 0x00000004001c7312 */ /* 0x0100640000201800 */
.L_x_14513:
[----:B------:R-:W-:Y:S05]  /*2e90*/  BSYNC.RECONVERGENT B7 ;  /* 0x0000000000077941 */ /* 0x000fea0003800200 */
.L_x_14507:
        /* <DEDUP_REMOVED lines=20> */
.L_x_14539:
[----:B------:R-:W4:Y:S02]  /*2fe0*/  LDG.E.U8 R4, desc[UR36][R4.64] ;  /* 0x0000002404047981 */ /* 0x000f24000c1e1100 */
[----:B----4-:R0:W4:Y:S02]  /*2ff0*/  I2F.F64.U16 R26, R4 ;  /* 0x00000004001a7312 */ /* 0x0101240000101800 */
[----:B0---4-:R-:W-:Y:S05]  /*3000*/  BRA `(.L_x_14541) ;  /* 0x0000000c00647947 */ /* 0x011fea0003800000 */
.L_x_14538:
        /* <DEDUP_REMOVED lines=9> */
.L_x_14543:
[----:B------:R-:W4:Y:S02]  /*30a0*/  LDG.E R4, desc[UR36][R4.64] ;  /* 0x0000002404047981 */ /* 0x000f24000c1e1900 */
[----:B----4-:R0:W4:Y:S02]  /*30b0*/  I2F.F64 R26, R4 ;  /* 0x00000004001a7312 */ /* 0x0101240000201c00 */
[----:B0---4-:R-:W-:Y:S05]  /*30c0*/  BRA `(.L_x_14541) ;  /* 0x0000000c00347947 */ /* 0x011fea0003800000 */
.L_x_14542:
[----:B------:R-:W4:Y:S02]  /*30d0*/  LDG.E.U16 R4, desc[UR36][R4.64] ;  /* 0x0000002404047981 */ /* 0x000f24000c1e1500 */
[----:B----4-:R0:W4:Y:S02]  /*30e0*/  I2F.F64.S16 R26, R4 ;  /* 0x00000004001a7312 */ /* 0x0101240000101c00 */
[----:B0---4-:R-:W-:Y:S05]  /*30f0*/  BRA `(.L_x_14541) ;  /* 0x0000000c00287947 */ /* 0x011fea0003800000 */
.L_x_14537:
        /* <DEDUP_REMOVED lines=10> */
.L_x_14545:
[----:B------:R-:W4:Y:S02]  /*31a0*/  LDG.E.U16 R0, desc[UR36][R4.64] ;  /* 0x0000002404007981 */ /* 0x000f24000c1e1500 */
[----:B----4-:R-:W-:-:S05]  /*31b0*/  HADD2.F32 R0, -RZ, R0.H0_H0 ;  /* 0x20000000ff007230 */ /* 0x010fca0000004100 */
[----:B------:R-:W-:-:S04]  /*31c0*/  FMUL.FTZ R0, R0, 1 ;  /* 0x3f80000000007820 */ /* 0x000fc80000410000 */
[----:B------:R4:W0:Y:S02]  /*31d0*/  F2F.F64.F32 R26, R0 ;  /* 0x00000000001a7310 */ /* 0x0008240000201800 */
[----:B0---4-:R-:W-:Y:S05]  /*31e0*/  BRA `(.L_x_14541) ;  /* 0x0000000800ec7947 */ /* 0x011fea0003800000 */
.L_x_14544:
        /* <DEDUP_REMOVED lines=10> */
.L_x_14547:
[----:B------:R-:W4:Y:S02]  /*3290*/  LDG.E.U16 R4, desc[UR36][R4.64] ;  /* 0x0000002404047981 */ /* 0x000f24000c1e1500 */
[----:B----4-:R-:W-:-:S05]  /*32a0*/  HADD2.F32 R0, -RZ, R4.H0_H0 ;  /* 0x20000004ff007230 */ /* 0x010fca0000004100 */
[----:B------:R-:W-:-:S04]  /*32b0*/  FMUL.FTZ R0, R0, 1 ;  /* 0x3f80000000007820 */ /* 0x000fc80000410000 */
[----:B------:R0:W4:Y:S02]  /*32c0*/  F2F.F64.F32 R26, R0 ;  /* 0x00000000001a7310 */ /* 0x0001240000201800 */
[----:B0---4-:R-:W-:Y:S05]  /*32d0*/  BRA `(.L_x_14541) ;  /* 0x0000000800b07947 */ /* 0x011fea0003800000 */
.L_x_14546:
[----:B------:R0:W5:Y:S01]  /*32e0*/  LDG.E.64 R26, desc[UR36][R4.64] ;  /* 0x00000024041a7981 */ /* 0x000162000c1e1b00 */
[----:B------:R-:W-:Y:S05]  /*32f0*/  BRA `(.L_x_14541) ;  /* 0x0000000800a87947 */ /* 0x000fea0003800000 */
.L_x_14536:
        /* <DEDUP_REMOVED lines=13> */
.L_x_14550:
[----:B------:R0:W5:Y:S01]  /*33d0*/  LDG.E.64 R26, desc[UR36][R4.64] ;  /* 0x00000024041a7981 */ /* 0x000162000c1e1b00 */
[----:B------:R-:W-:Y:S05]  /*33e0*/  BRA `(.L_x_14541) ;  /* 0x00000008006c7947 */ /* 0x000fea0003800000 */
.L_x_14549:
        /* <DEDUP_REMOVED lines=27> */
.L_x_14552:
        /* <DEDUP_REMOVED lines=15> */
.L_x_14551:
[----:B------:R-:W4:Y:S02]  /*3690*/  LDG.E.U16 R0, desc[UR36][R4.64] ;  /* 0x0000002404007981 */ /* 0x000f24000c1e1500 */
[----:B----4-:R-:W-:-:S04]  /*36a0*/  IMAD.U32 R0, R0, 0x10000, RZ ;  /* 0x0001000000007824 */ /* 0x010fc800078e00ff */
[----:B------:R-:W-:-:S04]  /*36b0*/  FMUL.FTZ R0, R0, 1 ;  /* 0x3f80000000007820 */ /* 0x000fc80000410000 */
[----:B------:R0:W4:Y:S02]  /*36c0*/  F2F.F64.F32 R26, R0 ;  /* 0x00000000001a7310 */ /* 0x0001240000201800 */
[----:B0---4-:R-:W-:Y:S05]  /*36d0*/  BRA `(.L_x_14541) ;  /* 0x0000000400b07947 */ /* 0x011fea0003800000 */
.L_x_14548:
        /* <DEDUP_REMOVED lines=11> */
.L_x_14555:
        /* <DEDUP_REMOVED lines=21> */
.L_x_14557:
[----:B------:R-:W-:Y:S05]  /*38e0*/  BSYNC.RECONVERGENT B0 ;  /* 0x0000000000007941 */ /* 0x000fea0003800200 */
.L_x_14556:
[----:B------:R-:W-:Y:S01]  /*38f0*/  IMAD.SHL.U32 R0, R0, 0x100000, RZ ;  /* 0x0010000000007824 */ /* 0x000fe200078e00ff */
[----:B------:R-:W-:-:S04]  /*3900*/  LEA R3, R3, 0x3b800000, 0x17 ;  /* 0x3b80000003037811 */ /* 0x000fc800078eb8ff */
[----:B------:R-:W-:-:S05]  /*3910*/  LOP3.LUT R0, R3, R0, R7, 0xfe, !PT ;  /* 0x0000000003007212 */ /* 0x000fca00078efe07 */
[----:B------:R-:W-:-:S04]  /*3920*/  FMUL.FTZ R0, R0, 1 ;  /* 0x3f80000000007820 */ /* 0x000fc80000410000 */
[----:B------:R0:W4:Y:S02]  /*3930*/  F2F.F64.F32 R26, R0 ;  /* 0x00000000001a7310 */ /* 0x0001240000201800 */
[----:B0---4-:R-:W-:Y:S05]  /*3940*/  BRA `(.L_x_14541) ;  /* 0x0000000400147947 */ /* 0x011fea0003800000 */
.L_x_14554:
        /* <DEDUP_REMOVED lines=21> */
.L_x_14559:
[----:B------:R-:W-:Y:S05]  /*3aa0*/  BSYNC.RECONVERGENT B0 ;  /* 0x0000000000007941 */ /* 0x000fea0003800200 */
.L_x_14558:
[----:B------:R-:W-:Y:S01]  /*3ab0*/  IMAD.SHL.U32 R0, R0, 0x200000, RZ ;  /* 0x0020000000007824 */ /* 0x000fe200078e00ff */
[----:B------:R-:W-:-:S04]  /*3ac0*/  LEA R3, R3, 0x37800000, 0x17 ;  /* 0x3780000003037811 */ /* 0x000fc800078eb8ff */
[----:B------:R-:W-:-:S05]  /*3ad0*/  LOP3.LUT R0, R3, R0, R7, 0xfe, !PT ;  /* 0x0000000003007212 */ /* 0x000fca00078efe07 */
[----:B------:R-:W-:-:S04]  /*3ae0*/  FMUL.FTZ R0, R0, 1 ;  /* 0x3f80000000007820 */ /* 0x000fc80000410000 */
[----:B------:R0:W4:Y:S02]  /*3af0*/  F2F.F64.F32 R26, R0 ;  /* 0x00000000001a7310 */ /* 0x0001240000201800 */
[----:B0---4-:R-:W-:Y:S05]  /*3b00*/  BRA `(.L_x_14541) ;  /* 0x0000000000a47947 */ /* 0x011fea0003800000 */
.L_x_14553:
        /* <DEDUP_REMOVED lines=18> */
.L_x_14540:
[----:B------:R-:W-:Y:S01]  /*3c30*/  MOV R0, 0x0 ;  /* 0x0000000000007802 */ /* 0x000fe20000000f00 */
[----:B------:R-:W0:Y:S01]  /*3c40*/  LDCU.64 UR4, c[0x4][0x128] ;  /* 0x01002500ff0477ac */ /* 0x000e220008000a00 */
[----:B------:R-:W-:Y:S02]  /*3c50*/  IMAD.MOV.U32 R8, RZ, RZ, 0x4e ;  /* 0x0000004eff087424 */ /* 0x000fe400078e00ff */
[----:B------:R4:W1:Y:S01]  /*3c60*/  LDC.64 R14, c[0x4][R0] ;  /* 0x01000000000e7b82 */ /* 0x0008620000000a00 */
        /* <DEDUP_REMOVED lines=9> */
[----:B----4-:R-:W-:-:S07]  /*3d00*/  IMAD.U32 R11, RZ, RZ, UR9 ;  /* 0x00000009ff0b7e24 */ /* 0x010fce000f8e00ff */
[----:B------:R-:W-:-:S07]  /*3d10*/  LEPC R20, `(.L_x_14562) ;  /* 0x000000001014794e */ /* 0x000fce0000000000 */
[----:B-1---5:R-:W-:Y:S05]  /*3d20*/  CALL.ABS.NOINC R14 ;  /* 0x000000000e007343 */ /* 0x022fea0003c00000 */
.L_x_14562:
[----:B------:R-:W-:Y:S01]  /*3d30*/  CS2R R26, SRZ ;  /* 0x00000000001a7805 */ /* 0x000fe2000001ff00 */
[----:B------:R-:W-:Y:S06]  /*3d40*/  BRA `(.L_x_14541) ;  /* 0x0000000000147947 */ /* 0x000fec0003800000 */
.L_x_14561:
[----:B------:R-:W4:Y:S02]  /*3d50*/  LDG.E.64 R26, desc[UR36][R4.64] ;  /* 0x00000024041a7981 */ /* 0x000f24000c1e1b00 */
[----:B----4-:R-:W0:Y:S02]  /*3d60*/  I2F.F64.U64 R26, R26 ;  /* 0x0000001a001a7312 */ /* 0x010e240000301800 */
[----:B0-----:R-:W-:Y:S05]  /*3d70*/  BRA `(.L_x_14541) ;  /* 0x0000000000087947 */ /* 0x001fea0003800000 */
.L_x_14560:
[----:B------:R-:W4:Y:S02]  /*3d80*/  LDG.E R4, desc[UR36][R4.64] ;  /* 0x0000002404047981 */ /* 0x000f24000c1e1900 */
[----:B----4-:R4:W0:Y:S02]  /*3d90*/  I2F.F64.U32 R26, R4 ;  /* 0x00000004001a7312 */ /* 0x0108240000201800 */
.L_x_14541:
[----:B------:R-:W-:Y:S05]  /*3da0*/  BSYNC.RECONVERGENT B7 ;  /* 0x0000000000077941 */ /* 0x000fea0003800200 */
.L_x_14535:
[----:B------:R-:W-:-:S07]  /*3db0*/  VIADD R37, R37, 0x80 ;  /* 0x0000008025257836 */ /* 0x000fce0000000000 */
.L_x_14506:
[----:B------:R-:W-:Y:S05]  /*3dc0*/  BSYNC.RECONVERGENT B6 ;  /* 0x0000000000067941 */ /* 0x000fea0003800200 */
.L_x_14505:
        /* <DEDUP_REMOVED lines=26> */
.L_x_14569:
[----:B------:R-:W4:Y:S02]  /*3f70*/  LDG.E.U8 R4, desc[UR36][R4.64] ;  /* 0x0000002404047981 */ /* 0x000f24000c1e1100 */
[----:B----4-:R0:W1:Y:S02]  /*3f80*/  I2F.F64.U16 R22, R4 ;  /* 0x0000000400167312 */ /* 0x0100640000101800 */
[----:B01----:R-:W-:Y:S05]  /*3f90*/  BRA `(.L_x_14571) ;  /* 0x0000000c00647947 */ /* 0x003fea0003800000 */
.L_x_14568:
        /* <DEDUP_REMOVED lines=9> */
.L_x_14573:
[----:B------:R-:W4:Y:S02]  /*4030*/  LDG.E R4, desc[UR36][R4.64] ;  /* 0x0000002404047981 */ /* 0x000f24000c1e1900 */
[----:B----4-:R0:W1:Y:S02]  /*4040*/  I2F.F64 R22, R4 ;  /* 0x0000000400167312 */ /* 0x0100640000201c00 */
[----:B01----:R-:W-:Y:S05]  /*4050*/  BRA `(.L_x_14571) ;  /* 0x0000000c00347947 */ /* 0x003fea0003800000 */
.L_x_14572:
[----:B------:R-:W4:Y:S02]  /*4060*/  LDG.E.U16 R4, desc[UR36][R4.64] ;  /* 0x0000002404047981 */ /* 0x000f24000c1e1500 */
[----:B----4-:R0:W1:Y:S02]  /*4070*/  I2F.F64.S16 R22, R4 ;  /* 0x0000000400167312 */ /* 0x0100640000101c00 */
[----:B01----:R-:W-:Y:S05]  /*4080*/  BRA `(.L_x_14571) ;  /* 0x0000000c00287947 */ /* 0x003fea0003800000 */
.L_x_14567:
        /* <DEDUP_REMOVED lines=10> */
.L_x_14575:
[----:B------:R-:W4:Y:S02]  /*4130*/  LDG.E.U16 R0, desc[UR36][R4.64] ;  /* 0x0000002404007981 */ /* 0x000f24000c1e1500 */
[----:B----4-:R-:W-:-:S05]  /*4140*/  HADD2.F32 R0, -RZ, R0.H0_H0 ;  /* 0x20000000ff007230 */ /* 0x010fca0000004100 */
[----:B------:R-:W-:-:S04]  /*4150*/  FMUL.FTZ R0, R0, 1 ;  /* 0x3f80000000007820 */ /* 0x000fc80000410000 */
[----:B------:R0:W1:Y:S02]  /*4160*/  F2F.F64.F32 R22, R0 ;  /* 0x0000000000167310 */ /* 0x0000640000201800 */
[----:B01----:R-:W-:Y:S05]  /*4170*/  BRA `(.L_x_14571) ;  /* 0x0000000800ec7947 */ /* 0x003fea0003800000 */
.L_x_14574:
        /* <DEDUP_REMOVED lines=10> */
.L_x_14577:
[----:B------:R-:W4:Y:S02]  /*4220*/  LDG.E.U16 R4, desc[UR36][R4.64] ;  /* 0x0000002404047981 */ /* 0x000f24000c1e1500 */
[----:B----4-:R-:W-:-:S05]  /*4230*/  HADD2.F32 R0, -RZ, R4.H0_H0 ;  /* 0x20000004ff007230 */ /* 0x010fca0000004100 */
[----:B------:R-:W-:-:S04]  /*4240*/  FMUL.FTZ R0, R0, 1 ;  /* 0x3f80000000007820 */ /* 0x000fc80000410000 */
[----:B------:R1:W4:Y:S02]  /*4250*/  F2F.F64.F32 R22, R0 ;  /* 0x0000000000167310 */ /* 0x0003240000201800 */
[----:B-1--4-:R-:W-:Y:S05]  /*4260*/  BRA `(.L_x_14571) ;  /* 0x0000000800b07947 */ /* 0x012fea0003800000 */
.L_x_14576:
[----:B------:R0:W5:Y:S01]  /*4270*/  LDG.E.64 R22, desc[UR36][R4.64] ;  /* 0x0000002404167981 */ /* 0x000162000c1e1b00 */
[----:B------:R-:W-:Y:S05]  /*4280*/  BRA `(.L_x_14571) ;  /* 0x0000000800a87947 */ /* 0x000fea0003800000 */
.L_x_14566:
        /* <DEDUP_REMOVED lines=13> */
.L_x_14580:
[----:B------:R1:W5:Y:S01]  /*4360*/  LDG.E.64 R22, desc[UR36][R4.64] ;  /* 0x0000002404167981 */ /* 0x000362000c1e1b00 */
[----:B------:R-:W-:Y:S05]  /*4370*/  BRA `(.L_x_14571) ;  /* 0x00000008006c7947 */ /* 0x000fea0003800000 */
.L_x_14579:
        /* <DEDUP_REMOVED lines=27> */
.L_x_14582:
        /* <DEDUP_REMOVED lines=15> */
.L_x_14581:
[----:B------:R-:W4:Y:S02]  /*4620*/  LDG.E.U16 R0, desc[UR36][R4.64] ;  /* 0x0000002404007981 */ /* 0x000f24000c1e1500 */
[----:B----4-:R-:W-:-:S04]  /*4630*/  IMAD.U32 R0, R0, 0x10000, RZ ;  /* 0x0001000000007824 */ /* 0x010fc800078e00ff */
[----:B------:R-:W-:-:S04]  /*4640*/  FMUL.FTZ R0, R0, 1 ;  /* 0x3f80000000007820 */ /* 0x000fc80000410000 */
[----:B------:R1:W4:Y:S02]  /*4650*/  F2F.F64.F32 R22, R0 ;  /* 0x0000000000167310 */ /* 0x0003240000201800 */
[----:B-1--4-:R-:W-:Y:S05]  /*4660*/  BRA `(.L_x_14571) ;  /* 0x0000000400b07947 */ /* 0x012fea0003800000 */
.L_x_14578:
        /* <DEDUP_REMOVED lines=11> */
.L_x_14585:
        /* <DEDUP_REMOVED lines=21> */
.L_x_14587:
[----:B------:R-:W-:Y:S05]  /*4870*/  BSYNC.RECONVERGENT B0 ;  /* 0x0000000000007941 */ /* 0x000fea0003800200 */
.L_x_14586:
[----:B------:R-:W-:Y:S01]  /*4880*/  IMAD.SHL.U32 R0, R0, 0x100000, RZ ;  /* 0x0010000000007824 */ /* 0x000fe200078e00ff */
[----:B------:R-:W-:-:S04]  /*4890*/  LEA R3, R3, 0x3b800000, 0x17 ;  /* 0x3b80000003037811 */ /* 0x000fc800078eb8ff */
[----:B------:R-:W-:-:S05]  /*48a0*/  LOP3.LUT R0, R3, R0, R7, 0xfe, !PT ;  /* 0x0000000003007212 */ /* 0x000fca00078efe07 */
[----:B------:R-:W-:-:S04]  /*48b0*/  FMUL.FTZ R0, R0, 1 ;  /* 0x3f80000000007820 */ /* 0x000fc80000410000 */
[----:B------:R0:W1:Y:S02]  /*48c0*/  F2F.F64.F32 R22, R0 ;  /* 0x0000000000167310 */ /* 0x0000640000201800 */
[----:B01----:R-:W-:Y:S05]  /*48d0*/  BRA `(.L_x_14571) ;  /* 0x0000000400147947 */ /* 0x003fea0003800000 */
.L_x_14584:
        /* <DEDUP_REMOVED lines=21> */
.L_x_14589:
[----:B------:R-:W-:Y:S05]  /*4a30*/  BSYNC.RECONVERGENT B0 ;  /* 0x0000000000007941 */ /* 0x000fea0003800200 */
.L_x_14588:
[----:B------:R-:W-:Y:S01]  /*4a40*/  IMAD.SHL.U32 R0, R0, 0x200000, RZ ;  /* 0x0020000000007824 */ /* 0x000fe200078e00ff */
[----:B------:R-:W-:-:S04]  /*4a50*/  LEA R3, R3, 0x37800000, 0x17 ;  /* 0x3780000003037811 */ /* 0x000fc800078eb8ff */
[----:B------:R-:W-:-:S05]  /*4a60*/  LOP3.LUT R0, R3, R0, R7, 0xfe, !PT ;  /* 0x0000000003007212 */ /* 0x000fca00078efe07 */
[----:B------:R-:W-:-:S04]  /*4a70*/  FMUL.FTZ R0, R0, 1 ;  /* 0x3f80000000007820 */ /* 0x000fc80000410000 */
[----:B------:R0:W1:Y:S02]  /*4a80*/  F2F.F64.F32 R22, R0 ;  /* 0x0000000000167310 */ /* 0x0000640000201800 */
[----:B01----:R-:W-:Y:S05]  /*4a90*/  BRA `(.L_x_14571) ;  /* 0x0000000000a47947 */ /* 0x003fea0003800000 */
.L_x_14583:
        /* <DEDUP_REMOVED lines=18> */
.L_x_14570:
        /* <DEDUP_REMOVED lines=16> */
.L_x_14592:
[----:B------:R-:W-:Y:S01]  /*4cc0*/  CS2R R22, SRZ ;  /* 0x0000000000167805 */ /* 0x000fe2000001ff00 */
[----:B------:R-:W-:Y:S06]  /*4cd0*/  BRA `(.L_x_14571) ;  /* 0x0000000000147947 */ /* 0x000fec0003800000 */
.L_x_14591:
[----:B------:R-:W4:Y:S02]  /*4ce0*/  LDG.E.64 R22, desc[UR36][R4.64] ;  /* 0x0000002404167981 */ /* 0x000f24000c1e1b00 */
[----:B----4-:R-:W4:Y:S02]  /*4cf0*/  I2F.F64.U64 R22, R22 ;  /* 0x0000001600167312 */ /* 0x010f240000301800 */
[----:B----4-:R-:W-:Y:S05]  /*4d00*/  BRA `(.L_x_14571) ;  /* 0x0000000000087947 */ /* 0x010fea0003800000 */
.L_x_14590:
[----:B------:R-:W4:Y:S02]  /*4d10*/  LDG.E R4, desc[UR36][R4.64] ;  /* 0x0000002404047981 */ /* 0x000f24000c1e1900 */
[----:B----4-:R4:W0:Y:S02]  /*4d20*/  I2F.F64.U32 R22, R4 ;  /* 0x0000000400167312 */ /* 0x0108240000201800 */
.L_x_14571:
[----:B------:R-:W-:Y:S05]  /*4d30*/  BSYNC.RECONVERGENT B7 ;  /* 0x0000000000077941 */ /* 0x000fea0003800200 */
.L_x_14565:
        /* <DEDUP_REMOVED lines=20> */
.L_x_14597:
[----:B------:R-:W4:Y:S02]  /*4e80*/  LDG.E.U8 R4, desc[UR36][R4.64] ;  /* 0x0000002404047981 */ /* 0x000f24000c1e1100 */
[----:B----4-:R0:W1:Y:S02]  /*4e90*/  I2F.F64.U16 R24, R4 ;  /* 0x0000000400187312 */ /* 0x0100640000101800 */
[----:B01----:R-:W-:Y:S05]  /*4ea0*/  BRA `(.L_x_14599) ;  /* 0x0000000c00647947 */ /* 0x003fea0003800000 */
.L_x_14596:
        /* <DEDUP_REMOVED lines=9> */
.L_x_14601:
[----:B------:R-:W4:Y:S02]  /*4f40*/  LDG.E R4, desc[UR36][R4.64] ;  /* 0x0000002404047981 */ /* 0x000f24000c1e1900 */
[----:B----4-:R0:W1:Y:S02]  /*4f50*/  I2F.F64 R24, R4 ;  /* 0x0000000400187312 */ /* 0x0100640000201c00 */
[----:B01----:R-:W-:Y:S05]  /*4f60*/  BRA `(.L_x_14599) ;  /* 0x0000000c00347947 */ /* 0x003fea0003800000 */
.L_x_14600:
[----:B------:R-:W4:Y:S02]  /*4f70*/  LDG.E.U16 R4, desc[UR36][R4.64] ;  /* 0x0000002404047981 */ /* 0x000f24000c1e1500 */
[----:B----4-:R0:W1:Y:S02]  /*4f80*/  I2F.F64.S16 R24, R4 ;  /* 0x0000000400187312 */ /* 0x0100640000101c00 */
[----:B01----:R-:W-:Y:S05]  /*4f90*/  BRA `(.L_x_14599) ;  /* 0x0000000c00287947 */ /* 0x003fea0003800000 */
.L_x_14595:
        /* <DEDUP_REMOVED lines=10> */
.L_x_14603:
[----:B------:R-:W4:Y:S02]  /*5040*/  LDG.E.U16 R0, desc[UR36][R4.64] ;  /* 0x0000002404007981 */ /* 0x000f24000c1e1500 */
[----:B----4-:R-:W-:-:S05]  /*5050*/  HADD2.F32 R0, -RZ, R0.H0_H0 ;  /* 0x20000000ff007230 */ /* 0x010fca0000004100 */
[----:B------:R-:W-:-:S04]  /*5060*/  FMUL.FTZ R0, R0, 1 ;  /* 0x3f80000000007820 */ /* 0x000fc80000410000 */
[----:B------:R0:W1:Y:S02]  /*5070*/  F2F.F64.F32 R24, R0 ;  /* 0x0000000000187310 */ /* 0x0000640000201800 */
[----:B01----:R-:W-:Y:S05]  /*5080*/  BRA `(.L_x_14599) ;  /* 0x0000000800ec7947 */ /* 0x003fea0003800000 */
.L_x_14602:
        /* <DEDUP_REMOVED lines=10> */
.L_x_14605:
[----:B------:R-:W4:Y:S02]  /*5130*/  LDG.E.U16 R4, desc[UR36][R4.64] ;  /* 0x0000002404047981 */ /* 0x000f24000c1e1500 */
[----:B----4-:R-:W-:-:S05]  /*5140*/  HADD2.F32 R0, -RZ, R4.H0_H0 ;  /* 0x20000004ff007230 */ /* 0x010fca0000004100 */
[----:B------:R-:W-:-:S04]  /*5150*/  FMUL.FTZ R0, R0, 1 ;  /* 0x3f80000000007820 */ /* 0x000fc80000410000 */
[----:B------:R0:W1:Y:S02]  /*5160*/  F2F.F64.F32 R24, R0 ;  /* 0x0000000000187310 */ /* 0x0000640000201800 */
[----:B01----:R-:W-:Y:S05]  /*5170*/  BRA `(.L_x_14599) ;  /* 0x0000000800b07947 */ /* 0x003fea0003800000 */
.L_x_14604:
[----:B------:R0:W5:Y:S01]  /*5180*/  LDG.E.64 R24, desc[UR36][R4.64] ;  /* 0x0000002404187981 */ /* 0x000162000c1e1b00 */
[----:B------:R-:W-:Y:S05]  /*5190*/  BRA `(.L_x_14599) ;  /* 0x0000000800a87947 */ /* 0x000fea0003800000 */
.L_x_14594:
        /* <DEDUP_REMOVED lines=13> */
.L_x_14608:
[----:B------:R0:W5:Y:S01]  /*5270*/  LDG.E.64 R24, desc[UR36][R4.64] ;  /* 0x0000002404187981 */ /* 0x000162000c1e1b00 */
[----:B------:R-:W-:Y:S05]  /*5280*/  BRA `(.L_x_14599) ;  /* 0x00000008006c7947 */ /* 0x000fea0003800000 */
.L_x_14607:
        /* <DEDUP_REMOVED lines=27> */
.L_x_14610:
        /* <DEDUP_REMOVED lines=15> */
.L_x_14609:
[----:B------:R-:W4:Y:S02]  /*5530*/  LDG.E.U16 R0, desc[UR36][R4.64] ;  /* 0x0000002404007981 */ /* 0x000f24000c1e1500 */
[----:B----4-:R-:W-:-:S04]  /*5540*/  IMAD.U32 R0, R0, 0x10000, RZ ;  /* 0x0001000000007824 */ /* 0x010fc800078e00ff */
[----:B------:R-:W-:-:S04]  /*5550*/  FMUL.FTZ R0, R0, 1 ;  /* 0x3f80000000007820 */ /* 0x000fc80000410000 */
[----:B------:R0:W1:Y:S02]  /*5560*/  F2F.F64.F32 R24, R0 ;  /* 0x0000000000187310 */ /* 0x0000640000201800 */
[----:B01----:R-:W-:Y:S05]  /*5570*/  BRA `(.L_x_14599) ;  /* 0x0000000400b07947 */ /* 0x003fea0003800000 */
.L_x_14606:
        /* <DEDUP_REMOVED lines=11> */
.L_x_14613:
        /* <DEDUP_REMOVED lines=21> */
.L_x_14615:
[----:B------:R-:W-:Y:S05]  /*5780*/  BSYNC.RECONVERGENT B0 ;  /* 0x0000000000007941 */ /* 0x000fea0003800200 */
.L_x_14614:
[----:B------:R-:W-:Y:S01]  /*5790*/  IMAD.SHL.U32 R0, R0, 0x100000, RZ ;  /* 0x0010000000007824 */ /* 0x000fe200078e00ff */
[----:B------:R-:W-:-:S04]  /*57a0*/  LEA R3, R3, 0x3b800000, 0x17 ;  /* 0x3b80000003037811 */ /* 0x000fc800078eb8ff */
[----:B------:R-:W-:-:S05]  /*57b0*/  LOP3.LUT R0, R3, R0, R7, 0xfe, !PT ;  /* 0x0000000003007212 */ /* 0x000fca00078efe07 */
[----:B------:R-:W-:-:S04]  /*57c0*/  FMUL.FTZ R0, R0, 1 ;  /* 0x3f80000000007820 */ /* 0x000fc80000410000 */
[----:B------:R0:W1:Y:S02]  /*57d0*/  F2F.F64.F32 R24, R0 ;  /* 0x0000000000187310 */ /* 0x0000640000201800 */
[----:B01----:R-:W-:Y:S05]  /*57e0*/  BRA `(.L_x_14599) ;  /* 0x0000000400147947 */ /* 0x003fea0003800000 */
.L_x_14612:
        /* <DEDUP_REMOVED lines=21> */
.L_x_14617:
[----:B------:R-:W-:Y:S05]  /*5940*/  BSYNC.RECONVERGENT B0 ;  /* 0x0000000000007941 */ /* 0x000fea0003800200 */
.L_x_14616:
[----:B------:R-:W-:Y:S01]  /*5950*/  IMAD.SHL.U32 R0, R0, 0x200000, RZ ;  /* 0x0020000000007824 */ /* 0x000fe200078e00ff */
[----:B------:R-:W-:-:S04]  /*5960*/  LEA R3, R3, 0x37800000, 0x17 ;  /* 0x3780000003037811 */ /* 0x000fc800078eb8ff */
[----:B------:R-:W-:-:S05]  /*5970*/  LOP3.LUT R0, R3, R0, R7, 0xfe, !PT ;  /* 0x0000000003007212 */ /* 0x000fca00078efe07 */
[----:B------:R-:W-:-:S04]  /*5980*/  FMUL.FTZ R0, R0, 1 ;  /* 0x3f80000000007820 */ /* 0x000fc80000410000 */
[----:B------:R0:W1:Y:S02]  /*5990*/  F2F.F64.F32 R24, R0 ;  /* 0x0000000000187310 */ /* 0x0000640000201800 */
[----:B01----:R-:W-:Y:S05]  /*59a0*/  BRA `(.L_x_14599) ;  /* 0x0000000000a47947 */ /* 0x003fea0003800000 */
.L_x_14611:
        /* <DEDUP_REMOVED lines=18> */
.L_x_14598:
        /* <DEDUP_REMOVED lines=16> */
.L_x_14620:
[----:B------:R-:W-:Y:S01]  /*5bd0*/  CS2R R24, SRZ ;  /* 0x0000000000187805 */ /* 0x000fe2000001ff00 */
[----:B------:R-:W-:Y:S06]  /*5be0*/  BRA `(.L_x_14599) ;  /* 0x0000000000147947 */ /* 0x000fec0003800000 */
.L_x_14619:
[----:B------:R-:W4:Y:S02]  /*5bf0*/  LDG.E.64 R24, desc[UR36][R4.64] ;  /* 0x0000002404187981 */ /* 0x000f24000c1e1b00 */
[----:B----4-:R-:W1:Y:S02]  /*5c00*/  I2F.F64.U64 R24, R24 ;  /* 0x0000001800187312 */ /* 0x010e640000301800 */
[----:B-1----:R-:W-:Y:S05]  /*5c10*/  BRA `(.L_x_14599) ;  /* 0x0000000000087947 */ /* 0x002fea0003800000 */
.L_x_14618:
[----:B------:R-:W4:Y:S02]  /*5c20*/  LDG.E R4, desc[UR36][R4.64] ;  /* 0x0000002404047981 */ /* 0x000f24000c1e1900 */
[----:B----4-:R1:W4:Y:S02]  /*5c30*/  I2F.F64.U32 R24, R4 ;  /* 0x0000000400187312 */ /* 0x0103240000201800 */
.L_x_14599:
[----:B------:R-:W-:Y:S05]  /*5c40*/  BSYNC.RECONVERGENT B7 ;  /* 0x0000000000077941 */ /* 0x000fea0003800200 */
.L_x_14593:
[----:B------:R-:W-:-:S07]  /*5c50*/  VIADD R37, R37, 0x80 ;  /* 0x0000008025257836 */ /* 0x000fce0000000000 */
.L_x_14564:
[----:B------:R-:W-:Y:S05]  /*5c60*/  BSYNC.RECONVERGENT B6 ;  /* 0x0000000000067941 */ /* 0x000fea0003800200 */
.L_x_14563:
        /* <DEDUP_REMOVED lines=26> */
.L_x_14627:
[----:B------:R-:W4:Y:S02]  /*5e10*/  LDG.E.U8 R4, desc[UR36][R4.64] ;  /* 0x0000002404047981 */ /* 0x000f24000c1e1100 */
[----:B----4-:R0:W1:Y:S02]  /*5e20*/  I2F.F64.U16 R18, R4 ;  /* 0x0000000400127312 */ /* 0x0100640000101800 */
[----:B01----:R-:W-:Y:S05]  /*5e30*/  BRA `(.L_x_14629) ;  /* 0x0000000c00647947 */ /* 0x003fea0003800000 */
.L_x_14626:
        /* <DEDUP_REMOVED lines=9> */
.L_x_14631:
[----:B------:R-:W4:Y:S02]  /*5ed0*/  LDG.E R4, desc[UR36][R4.64] ;  /* 0x0000002404047981 */ /* 0x000f24000c1e1900 */
[----:B----4-:R0:W1:Y:S02]  /*5ee0*/  I2F.F64 R18, R4 ;  /* 0x0000000400127312 */ /* 0x0100640000201c00 */
[----:B01----:R-:W-:Y:S05]  /*5ef0*/  BRA `(.L_x_14629) ;  /* 0x0000000c00347947 */ /* 0x003fea0003800000 */
.L_x_14630:
[----:B------:R-:W4:Y:S02]  /*5f00*/  LDG.E.U16 R4, desc[UR36][R4.64] ;  /* 0x0000002404047981 */ /* 0x000f24000c1e1500 */
[----:B----4-:R0:W1:Y:S02]  /*5f10*/  I2F.F64.S16 R18, R4 ;  /* 0x0000000400127312 */ /* 0x0100640000101c00 */
[----:B01----:R-:W-:Y:S05]  /*5f20*/  BRA `(.L_x_14629) ;  /* 0x0000000c00287947 */ /* 0x003fea0003800000 */
.L_x_14625:
        /* <DEDUP_REMOVED lines=10> */
.L_x_14633:
[----:B------:R-:W4:Y:S02]  /*5fd0*/  LDG.E.U16 R0, desc[UR36][R4.64] ;  /* 0x0000002404007981 */ /* 0x000f24000c1e1500 */
[----:B----4-:R-:W-:-:S05]  /*5fe0*/  HADD2.F32 R0, -RZ, R0.H0_H0 ;  /* 0x20000000ff007230 */ /* 0x010fca0000004100 */
[----:B------:R-:W-:-:S04]  /*5ff0*/  FMUL.FTZ R0, R0, 1 ;  /* 0x3f80000000007820 */ /* 0x000fc80000410000 */
[----:B------:R1:W4:Y:S02]  /*6000*/  F2F.F64.F32 R18, R0 ;  /* 0x0000000000127310 */ /* 0x0003240000201800 */
[----:B-1--4-:R-:W-:Y:S05]  /*6010*/  BRA `(.L_x_14629) ;  /* 0x0000000800ec7947 */ /* 0x012fea0003800000 */
.L_x_14632:
        /* <DEDUP_REMOVED lines=10> */
.L_x_14635:
[----:B------:R-:W4:Y:S02]  /*60c0*/  LDG.E.U16 R4, desc[UR36][R4.64] ;  /* 0x0000002404047981 */ /* 0x000f24000c1e1500 */
[----:B----4-:R-:W-:-:S05]  /*60d0*/  HADD2.F32 R0, -RZ, R4.H0_H0 ;  /* 0x20000004ff007230 */ /* 0x010fca0000004100 */
[----:B------:R-:W-:-:S04]  /*60e0*/  FMUL.FTZ R0, R0, 1 ;  /* 0x3f80000000007820 */ /* 0x000fc80000410000 */
[----:B------:R1:W4:Y:S02]  /*60f0*/  F2F.F64.F32 R18, R0 ;  /* 0x0000000000127310 */ /* 0x0003240000201800 */
[----:B-1--4-:R-:W-:Y:S05]  /*6100*/  BRA `(.L_x_14629) ;  /* 0x0000000800b07947 */ /* 0x012fea0003800000 */
.L_x_14634:
[----:B------:R0:W5:Y:S01]  /*6110*/  LDG.E.64 R18, desc[UR36][R4.64] ;  /* 0x0000002404127981 */ /* 0x000162000c1e1b00 */
[----:B------:R-:W-:Y:S05]  /*6120*/  BRA `(.L_x_14629) ;  /* 0x0000000800a87947 */ /* 0x000fea0003800000 */
.L_x_14624:
        /* <DEDUP_REMOVED lines=13> */
.L_x_14638:
[----:B------:R1:W5:Y:S01]  /*6200*/  LDG.E.64 R18, desc[UR36][R4.64] ;  /* 0x0000002404127981 */ /* 0x000362000c1e1b00 */
[----:B------:R-:W-:Y:S05]  /*6210*/  BRA `(.L_x_14629) ;  /* 0x00000008006c7947 */ /* 0x000fea0003800000 */
.L_x_14637:
        /* <DEDUP_REMOVED lines=27> */
.L_x_14640:
        /* <DEDUP_REMOVED lines=15> */
.L_x_14639:
[----:B------:R-:W4:Y:S02]  /*64c0*/  LDG.E.U16 R0, desc[UR36][R4.64] ;  /* 0x0000002404007981 */ /* 0x000f24000c1e1500 */
[----:B----4-:R-:W-:-:S04]  /*64d0*/  IMAD.U32 R0, R0, 0x10000, RZ ;  /* 0x0001000000007824 */ /* 0x010fc800078e00ff */
[----:B------:R-:W-:-:S04]  /*64e0*/  FMUL.FTZ R0, R0, 1 ;  /* 0x3f80000000007820 */ /* 0x000fc80000410000 */
[----:B------:R4:W0:Y:S02]  /*64f0*/  F2F.F64.F32 R18, R0 ;  /* 0x0000000000127310 */ /* 0x0008240000201800 */
[----:B0---4-:R-:W-:Y:S05]  /*6500*/  BRA `(.L_x_14629) ;  /* 0x0000000400b07947 */ /* 0x011fea0003800000 */
.L_x_14636:
        /* <DEDUP_REMOVED lines=11> */
.L_x_14643:
        /* <DEDUP_REMOVED lines=21> */
.L_x_14645:
[----:B------:R-:W-:Y:S05]  /*6710*/  BSYNC.RECONVERGENT B0 ;  /* 0x0000000000007941 */ /* 0x000fea0003800200 */
.L_x_14644:
[----:B------:R-:W-:Y:S01]  /*6720*/  IMAD.SHL.U32 R0, R0, 0x100000, RZ ;  /* 0x0010000000007824 */ /* 0x000fe200078e00ff */
[----:B------:R-:W-:-:S04]  /*6730*/  LEA R3, R3, 0x3b800000, 0x17 ;  /* 0x3b80000003037811 */ /* 0x000fc800078eb8ff */
[----:B------:R-:W-:-:S05]  /*6740*/  LOP3.LUT R0, R3, R0, R7, 0xfe, !PT ;  /* 0x0000000003007212 */ /* 0x000fca00078efe07 */
[----:B------:R-:W-:-:S04]  /*6750*/  FMUL.FTZ R0, R0, 1 ;  /* 0x3f80000000007820 */ /* 0x000fc80000410000 */
[----:B------:R0:W1:Y:S02]  /*6760*/  F2F.F64.F32 R18, R0 ;  /* 0x0000000000127310 */ /* 0x0000640000201800 */
[----:B01----:R-:W-:Y:S05]  /*6770*/  BRA `(.L_x_14629) ;  /* 0x0000000400147947 */ /* 0x003fea0003800000 */
.L_x_14642:
        /* <DEDUP_REMOVED lines=21> */
.L_x_14647:
[----:B------:R-:W-:Y:S05]  /*68d0*/  BSYNC.RECONVERGENT B0 ;  /* 0x0000000000007941 */ /* 0x000fea0003800200 */
.L_x_14646:
[----:B------:R-:W-:Y:S01]  /*68e0*/  IMAD.SHL.U32 R0, R0, 0x200000, RZ ;  /* 0x0020000000007824 */ /* 0x000fe200078e00ff */
[----:B------:R-:W-:-:S04]  /*68f0*/  LEA R3, R3, 0x37800000, 0x17 ;  /* 0x3780000003037811 */ /* 0x000fc800078eb8ff */
[----:B------:R-:W-:-:S05]  /*6900*/  LOP3.LUT R0, R3, R0, R7, 0xfe, !PT ;  /* 0x0000000003007212 */ /* 0x000fca00078efe07 */
[----:B------:R-:W-:-:S04]  /*6910*/  FMUL.FTZ R0, R0, 1 ;  /* 0x3f80000000007820 */ /* 0x000fc80000410000 */
[----:B------:R0:W1:Y:S02]  /*6920*/  F2F.F64.F32 R18, R0 ;  /* 0x0000000000127310 */ /* 0x0000640000201800 */
[----:B01----:R-:W-:Y:S05]  /*6930*/  BRA `(.L_x_14629) ;  /* 0x0000000000a47947 */ /* 0x003fea0003800000 */
.L_x_14641:
        /* <DEDUP_REMOVED lines=18> */
.L_x_14628:
        /* <DEDUP_REMOVED lines=16> */
.L_x_14650:
[----:B------:R-:W-:Y:S01]  /*6b60*/  CS2R R18, SRZ ;  /* 0x0000000000127805 */ /* 0x000fe2000001ff00 */
[----:B------:R-:W-:Y:S06]  /*6b70*/  BRA `(.L_x_14629) ;  /* 0x0000000000147947 */ /* 0x000fec0003800000 */
.L_x_14649:
[----:B------:R-:W4:Y:S02]  /*6b80*/  LDG.E.64 R18, desc[UR36][R4.64] ;  /* 0x0000002404127981 */ /* 0x000f24000c1e1b00 */
[----:B----4-:R-:W0:Y:S02]  /*6b90*/  I2F.F64.U64 R18, R18 ;  /* 0x0000001200127312 */ /* 0x010e240000301800 */
[----:B0-----:R-:W-:Y:S05]  /*6ba0*/  BRA `(.L_x_14629) ;  /* 0x0000000000087947 */ /* 0x001fea0003800000 */
.L_x_14648:
[----:B------:R-:W4:Y:S02]  /*6bb0*/  LDG.E R4, desc[UR36][R4.64] ;  /* 0x0000002404047981 */ /* 0x000f24000c1e1900 */
[----:B----4-:R4:W0:Y:S02]  /*6bc0*/  I2F.F64.U32 R18, R4 ;  /* 0x0000000400127312 */ /* 0x0108240000201800 */
.L_x_14629:
[----:B------:R-:W-:Y:S05]  /*6bd0*/  BSYNC.RECONVERGENT B6 ;  /* 0x0000000000067941 */ /* 0x000fea0003800200 */
.L_x_14623:
        /* <DEDUP_REMOVED lines=19> */
.L_x_14654:
[----:B------:R-:W4:Y:S02]  /*6d10*/  LDG.E.U8 R4, desc[UR36][R4.64] ;  /* 0x0000002404047981 */ /* 0x000f24000c1e1100 */
[----:B----4-:R0:W1:Y:S02]  /*6d20*/  I2F.F64.U16 R16, R4 ;  /* 0x0000000400107312 */ /* 0x0100640000101800 */
[----:B01----:R-:W-:Y:S05]  /*6d30*/  BRA `(.L_x_14622) ;  /* 0x0000000c00587947 */ /* 0x003fea0003800000 */
.L_x_14653:
        /* <DEDUP_REMOVED lines=9> */
.L_x_14657:
[----:B------:R-:W4:Y:S02]  /*6dd0*/  LDG.E R4, desc[UR36][R4.64] ;  /* 0x0000002404047981 */ /* 0x000f24000c1e1900 */
[----:B----4-:R0:W1:Y:S02]  /*6de0*/  I2F.F64 R16, R4 ;  /* 0x0000000400107312 */ /* 0x0100640000201c00 */
[----:B01----:R-:W-:Y:S05]  /*6df0*/  BRA `(.L_x_14622) ;  /* 0x0000000c00287947 */ /* 0x003fea0003800000 */
.L_x_14656:
[----:B------:R-:W4:Y:S02]  /*6e00*/  LDG.E.U16 R4, desc[UR36][R4.64] ;  /* 0x0000002404047981 */ /* 0x000f24000c1e1500 */
[----:B----4-:R0:W1:Y:S02]  /*6e10*/  I2F.F64.S16 R16, R4 ;  /* 0x0000000400107312 */ /* 0x0100640000101c00 */
[----:B01----:R-:W-:Y:S05]  /*6e20*/  BRA `(.L_x_14622) ;  /* 0x0000000c001c7947 */ /* 0x003fea0003800000 */
.L_x_14652:
        /* <DEDUP_REMOVED lines=10> */
.L_x_14659:
[----:B------:R-:W4:Y:S02]  /*6ed0*/  LDG.E.U16 R0, desc[UR36][R4.64] ;  /* 0x0000002404007981 */ /* 0x000f24000c1e1500 */
[----:B----4-:R-:W-:-:S05]  /*6ee0*/  HADD2.F32 R0, -RZ, R0.H0_H0 ;  /* 0x20000000ff007230 */ /* 0x010fca0000004100 */
[----:B------:R-:W-:-:S04]  /*6ef0*/  FMUL.FTZ R0, R0, 1 ;  /* 0x3f80000000007820 */ /* 0x000fc80000410000 */
[----:B------:R0:W1:Y:S02]  /*6f00*/  F2F.F64.F32 R16, R0 ;  /* 0x0000000000107310 */ /* 0x0000640000201800 */
[----:B01----:R-:W-:Y:S05]  /*6f10*/  BRA `(.L_x_14622) ;  /* 0x0000000800e07947 */ /* 0x003fea0003800000 */
.L_x_14658:
        /* <DEDUP_REMOVED lines=10> */
.L_x_14661:
[----:B------:R-:W4:Y:S02]  /*6fc0*/  LDG.E.U16 R4, desc[UR36][R4.64] ;  /* 0x0000002404047981 */ /* 0x000f24000c1e1500 */
[----:B----4-:R-:W-:-:S05]  /*6fd0*/  HADD2.F32 R0, -RZ, R4.H0_H0 ;  /* 0x20000004ff007230 */ /* 0x010fca0000004100 */
[----:B------:R-:W-:-:S04]  /*6fe0*/  FMUL.FTZ R0, R0, 1 ;  /* 0x3f80000000007820 */ /* 0x000fc80000410000 */
[----:B------:R0:W1:Y:S02]  /*6ff0*/  F2F.F64.F32 R16, R0 ;  /* 0x0000000000107310 */ /* 0x0000640000201800 */
[----:B01----:R-:W-:Y:S05]  /*7000*/  BRA `(.L_x_14622) ;  /* 0x0000000800a47947 */ /* 0x003fea0003800000 */
.L_x_14660:
[----:B------:R0:W5:Y:S01]  /*7010*/  LDG.E.64 R16, desc[UR36][R4.64] ;  /* 0x0000002404107981 */ /* 0x000162000c1e1b00 */
[----:B------:R-:W-:Y:S05]  /*7020*/  BRA `(.L_x_14622) ;  /* 0x00000008009c7947 */ /* 0x000fea0003800000 */
.L_x_14651:
        /* <DEDUP_REMOVED lines=13> */
.L_x_14664:
[----:B------:R0:W5:Y:S01]  /*7100*/  LDG.E.64 R16, desc[UR36][R4.64] ;  /* 0x0000002404107981 */ /* 0x000162000c1e1b00 */
[----:B------:R-:W-:Y:S05]  /*7110*/  BRA `(.L_x_14622) ;  /* 0x0000000800607947 */ /* 0x000fea0003800000 */
.L_x_14663:
        /* <DEDUP_REMOVED lines=27> */
.L_x_14666:
        /* <DEDUP_REMOVED lines=15> */
.L_x_14665:
[----:B------:R-:W4:Y:S02]  /*73c0*/  LDG.E.U16 R0, desc[UR36][R4.64] ;  /* 0x0000002404007981 */ /* 0x000f24000c1e1500 */
[----:B----4-:R-:W-:-:S04]  /*73d0*/  IMAD.U32 R0, R0, 0x10000, RZ ;  /* 0x0001000000007824 */ /* 0x010fc800078e00ff */
[----:B------:R-:W-:-:S04]  /*73e0*/  FMUL.FTZ R0, R0, 1 ;  /* 0x3f80000000007820 */ /* 0x000fc80000410000 */
[----:B------:R0:W1:Y:S02]  /*73f0*/  F2F.F64.F32 R16, R0 ;  /* 0x0000000000107310 */ /* 0x0000640000201800 */
[----:B01----:R-:W-:Y:S05]  /*7400*/  BRA `(.L_x_14622) ;  /* 0x0000000400a47947 */ /* 0x003fea0003800000 */
.L_x_14662:
        /* <DEDUP_REMOVED lines=11> */
.L_x_14669:
        /* <DEDUP_REMOVED lines=20> */
.L_x_14671:
[----:B------:R-:W-:Y:S05]  /*7600*/  BSYNC.RECONVERGENT B0 ;  /* 0x0000000000007941 */ /* 0x000fea0003800200 */
.L_x_14670:
[----:B------:R-:W-:Y:S01]  /*7610*/  IMAD.SHL.U32 R0, R0, 0x100000, RZ ;  /* 0x0010000000007824 */ /* 0x000fe200078e00ff */
[----:B------:R-:W-:-:S04]  /*7620*/  LEA R3, R3, 0x3b800000, 0x17 ;  /* 0x3b80000003037811 */ /* 0x000fc800078eb8ff */
[----:B------:R-:W-:-:S05]  /*7630*/  LOP3.LUT R0, R3, R0, R7, 0xfe, !PT ;  /* 0x0000000003007212 */ /* 0x000fca00078efe07 */
[----:B------:R-:W-:-:S04]  /*7640*/  FMUL.FTZ R0, R0, 1 ;  /* 0x3f80000000007820 */ /* 0x000fc80000410000 */
[----:B------:R0:W1:Y:S02]  /*7650*/  F2F.F64.F32 R16, R0 ;  /* 0x0000000000107310 */ /* 0x0000640000201800 */
[----:B01----:R-:W-:Y:S05]  /*7660*/  BRA `(.L_x_14622) ;  /* 0x00000004000c7947 */ /* 0x003fea0003800000 */
.L_x_14668:
        /* <DEDUP_REMOVED lines=20> */
.L_x_14673:
[----:B------:R-:W-:Y:S05]  /*77b0*/  BSYNC.RECONVERGENT B0 ;  /* 0x0000000000007941 */ /* 0x000fea0003800200 */
.L_x_14672:
[----:B------:R-:W-:Y:S01]  /*77c0*/  IMAD.SHL.U32 R0, R0, 0x200000, RZ ;  /* 0x0020000000007824 */ /* 0x000fe200078e00ff */
[----:B------:R-:W-:-:S04]  /*77d0*/  LEA R3, R3, 0x37800000, 0x17 ;  /* 0x3780000003037811 */ /* 0x000fc800078eb8ff */
[----:B------:R-:W-:-:S05]  /*77e0*/  LOP3.LUT R0, R3, R0, R7, 0xfe, !PT ;  /* 0x0000000003007212 */ /* 0x000fca00078efe07 */
[----:B------:R-:W-:-:S04]  /*77f0*/  FMUL.FTZ R0, R0, 1 ;  /* 0x3f80000000007820 */ /* 0x000fc80000410000 */
[----:B------:R0:W1:Y:S02]  /*7800*/  F2F.F64.F32 R16, R0 ;  /* 0x0000000000107310 */ /* 0x0000640000201800 */
[----:B01----:R-:W-:Y:S05]  /*7810*/  BRA `(.L_x_14622) ;  /* 0x0000000000a07947 */ /* 0x003fea0003800000 */
.L_x_14667:
        /* <DEDUP_REMOVED lines=18> */
.L_x_14655:
        /* <DEDUP_REMOVED lines=16> */
.L_x_14676:
[----:B------:R-:W-:Y:S05]  /*7a40*/  BRA `(.L_x_14622) ;  /* 0x0000000000147947 */ /* 0x000fea0003800000 */
.L_x_14675:
[----:B------:R-:W4:Y:S02]  /*7a50*/  LDG.E.64 R16, desc[UR36][R4.64] ;  /* 0x0000002404107981 */ /* 0x000f24000c1e1b00 */
[----:B----4-:R-:W0:Y:S02]  /*7a60*/  I2F.F64.U64 R16, R16 ;  /* 0x0000001000107312 */ /* 0x010e240000301800 */
[----:B0-----:R-:W-:Y:S05]  /*7a70*/  BRA `(.L_x_14622) ;  /* 0x0000000000087947 */ /* 0x001fea0003800000 */
.L_x_14674:
[----:B------:R-:W4:Y:S02]  /*7a80*/  LDG.E R4, desc[UR36][R4.64] ;  /* 0x0000002404047981 */ /* 0x000f24000c1e1900 */
[----:B----4-:R0:W1:Y:S02]  /*7a90*/  I2F.F64.U32 R16, R4 ;  /* 0x0000000400107312 */ /* 0x0100640000201800 */
.L_x_14622:
[----:B------:R-:W-:Y:S05]  /*7aa0*/  BSYNC.RECONVERGENT B7 ;  /* 0x0000000000077941 */ /* 0x000fea0003800200 */
.L_x_14621:
[----:B------:R-:W-:Y:S01]  /*7ab0*/  ISETP.GE.AND P0, PT, R33, R2, PT ;  /* 0x000000022100720c */ /* 0x000fe20003f06270 */
[----:B------:R-:W-:-:S12]  /*7ac0*/  BSSY.RECONVERGENT B0, `(.L_x_14677) ;  /* 0x0000107000007945 */ /* 0x000fd80003800200 */
[----:B------:R-:W-:Y:S05]  /*7ad0*/  @P0 BRA `(.L_x_14678) ;  /* 0x0000001000140947 */ /* 0x000fea0003800000 */
[----:B--23-5:R-:W-:Y:S01]  /*7ae0*/  DSETP.GT.AND P4, PT, |R34|, |R30|, PT ;  /* 0x4000001e2200722a */ /* 0x02cfe20003f84200 */
[----:B------:R-:W-:Y:S01]  /*7af0*/  IMAD.MOV.U32 R6, RZ, RZ, 0x1 ;  /* 0x00000001ff067424 */ /* 0x000fe200078e00ff */
        /* <DEDUP_REMOVED lines=11> */
[----:B0---4-:R-:W-:Y:S02]  /*7bb0*/  FSEL R5, R11, R13, P4 ;  /* 0x0000000d0b057208 */ /* 0x011fe40002000000 */
[----:B-1----:R-:W-:Y:S02]  /*7bc0*/  FSEL R4, R10, R12, P4 ;  /* 0x0000000c0a047208 */ /* 0x002fe40002000000 */
        /* <DEDUP_REMOVED lines=48> */
[----:B------:R-:W-:Y:S02]  /*7ed0*/  IMAD.MOV.U32 R8, RZ, RZ, R4 ;  /* 0x000000ffff087224 */ /* 0x000fe400078e0004 */
[----:B------:R-:W-:-:S07]  /*7ee0*/  IMAD.MOV.U32 R9, RZ, RZ, R5 ;  /* 0x000000ffff097224 */ /* 0x000fce00078e0005 */
[----:B------:R-:W-:Y:S05]  /*7ef0*/  CALL.REL.NOINC `($__internal_55_$__cuda_sm20_div_rn_f64_full) ;  /* 0x0000008c00807944 */ /* 0x000fea0003c00000 */
[----:B------:R-:W-:Y:S02]  /*7f00*/  IMAD.MOV.U32 R6, RZ, RZ, R38 ;  /* 0x000000ffff067224 */ /* 0x000fe400078e0026 */
[----:B------:R-:W-:-:S07]  /*7f10*/  IMAD.MOV.U32 R7, RZ, RZ, R39 ;  /* 0x000000ffff077224 */ /* 0x000fce00078e0027 */
.L_x_14680:
[----:B------:R-:W-:Y:S05]  /*7f20*/  BSYNC.RECONVERGENT B1 ;  /* 0x0000000000017941 */ /* 0x000fea0003800200 */
.L_x_14679:
[----:B------:R-:W-:Y:S01]  /*7f30*/  IMAD.MOV.U32 R10, RZ, RZ, -0x2449a4b7 ;  /* 0xdbb65b49ff0a7424 */ /* 0x000fe200078e00ff */
[----:B------:R-:W-:Y:S01]  /*7f40*/  UMOV UR4, 0x2a25ff7e ;  /* 0x2a25ff7e00047882 */ /* 0x000fe20000000000 */
[----:B------:R-:W-:Y:S01]  /*7f50*/  IMAD.MOV.U32 R11, RZ, RZ, 0x3f2d3b63 ;  /* 0x3f2d3b63ff0b7424 */ /* 0x000fe200078e00ff */
[----:B------:R-:W-:Y:S01]  /*7f60*/  UMOV UR5, 0x3ef53e1d ;  /* 0x3ef53e1d00057882 */ /* 0x000fe20000000000 */
[----:B------:R-:W0:Y:S01]  /*7f70*/  DMUL R8, R6, R6 ;  /* 0x0000000606087228 */ /* 0x000e220000000000 */
[----:B------:R-:W-:-:S04]  /*7f80*/  ISETP.GE.AND P1, PT, R31, RZ, PT ;  /* 0x000000ff1f00720c */ /* 0x000fc80003f26270 */
        /* <DEDUP_REMOVED lines=128> */
[----:B0-----:R0:W1:Y:S02]  /*8790*/  DMUL R10, R8, R10 ;  /* 0x0000000a080a7228 */ /* 0x0010640000000000 */
[----:B0-----:R-:W-:Y:S02]  /*87a0*/  @P4 IMAD.MOV.U32 R8, RZ, RZ, 0x54442d18 ;  /* 0x54442d18ff084424 */ /* 0x001fe400078e00ff */
[----:B------:R-:W-:-:S15]  /*87b0*/  @P4 IMAD.MOV.U32 R9, RZ, RZ, 0x3ff921fb ;  /* 0x3ff921fbff094424 */ /* 0x000fde00078e00ff */
[----:B------:R-:W-:-:S15]  /*87c0*/  NOP ;  /* 0x0000000000007918 */ /* 0x000fde0000000000 */
[----:B------:R-:W-:-:S15]  /*87d0*/  NOP ;  /* 0x0000000000007918 */ /* 0x000fde0000000000 */
[----:B------:R-:W-:-:S15]  /*87e0*/  NOP ;  /* 0x0000000000007918 */ /* 0x000fde0000000000 */
[----:B-1----:R-:W0:-:S15]  /*87f0*/  DFMA R10, R10, R6, R6 ;  /* 0x000000060a0a722b */ /* 0x002e1e0000000006 */
[----:B------:R-:W-:-:S15]  /*8800*/  NOP ;  /* 0x0000000000007918 */ /* 0x000fde0000000000 */
[----:B------:R-:W-:-:S15]  /*8810*/  NOP ;  /* 0x0000000000007918 */ /* 0x000fde0000000000 */
[----:B------:R-:W-:-:S15]  /*8820*/  NOP ;  /* 0x0000000000007918 */ /* 0x000fde0000000000 */
[----:B------:R-:W-:-:S04]  /*8830*/  NOP ;  /* 0x0000000000007918 */ /* 0x000fc80000000000 */
[----:B0-----:R-:W0:Y:S02]  /*8840*/  @P4 DADD R6, -RZ, -R10 ;  /* 0x00000000ff064229 */ /* 0x001e24000000090a */
[----:B0-----:R-:W-:Y:S02]  /*8850*/  @P4 FSEL R6, R10, R6, !P0 ;  /* 0x000000060a064208 */ /* 0x001fe40004000000 */
[----:B------:R-:W-:Y:S02]  /*8860*/  @P4 FSEL R7, R11, R7, !P0 ;  /* 0x000000070b074208 */ /* 0x000fe40004000000 */
[----:B------:R-:W-:-:S15]  /*8870*/  @!P4 PLOP3.LUT P0, PT, P1, PT, PT, 0x80, 0x8 ;  /* 0x000000000008c81c */ /* 0x000fde0000f0f070 */
[----:B------:R-:W-:-:S15]  /*8880*/  NOP ;  /* 0x0000000000007918 */ /* 0x000fde0000000000 */
[----:B------:R-:W-:-:S15]  /*8890*/  NOP ;  /* 0x0000000000007918 */ /* 0x000fde0000000000 */
[----:B------:R-:W-:-:S13]  /*88a0*/  NOP ;  /* 0x0000000000007918 */ /* 0x000fda0000000000 */
[----:B------:R-:W-:Y:S01]  /*88b0*/  @P4 DADD R6, R6, R8 ;  /* 0x0000000006064229 */ /* 0x000fe20000000008 */
[----:B------:R-:W-:Y:S02]  /*88c0*/  @!P4 IMAD.MOV.U32 R8, RZ, RZ, 0x54442d18 ;  /* 0x54442d18ff08c424 */ /* 0x000fe400078e00ff */
[----:B------:R-:W-:-:S15]  /*88d0*/  @!P4 IMAD.MOV.U32 R9, RZ, RZ, 0x400921fb ;  /* 0x400921fbff09c424 */ /* 0x000fde00078e00ff */
[----:B------:R-:W-:-:S15]  /*88e0*/  NOP ;  /* 0x0000000000007918 */ /* 0x000fde0000000000 */
[----:B------:R-:W-:-:S15]  /*88f0*/  NOP ;  /* 0x0000000000007918 */ /* 0x000fde0000000000 */
[----:B------:R-:W-:-:S15]  /*8900*/  NOP ;  /* 0x0000000000007918 */ /* 0x000fde0000000000 */
[----:B------:R-:W-:-:S01]  /*8910*/  NOP ;  /* 0x0000000000007918 */ /* 0x000fc20000000000 */
        /* <DEDUP_REMOVED lines=18> */
[----:B------:R-:W-:-:S03]  /*8a40*/  @P2 FSEL R0, R3, R6, !P3 ;  /* 0x0000000603002208 */ /* 0x000fc60005800000 */
[----:B------:R-:W-:Y:S02]  /*8a50*/  @P2 IMAD.MOV.U32 R9, RZ, RZ, R7 ;  /* 0x000000ffff092224 */ /* 0x000fe400078e0007 */
[----:B------:R-:W-:-:S15]  /*8a60*/  @P2 IMAD.MOV.U32 R8, RZ, RZ, R0 ;  /* 0x000000ffff082224 */ /* 0x000fde00078e0000 */
[----:B------:R-:W-:-:S15]  /*8a70*/  NOP ;  /* 0x0000000000007918 */ /* 0x000fde0000000000 */
[----:B------:R-:W-:-:S15]  /*8a80*/  NOP ;  /* 0x0000000000007918 */ /* 0x000fde0000000000 */
[----:B------:R-:W-:-:S10]  /*8a90*/  NOP ;  /* 0x0000000000007918 */ /* 0x000fd40000000000 */
        /* <DEDUP_REMOVED lines=8> */
[----:B------:R-:W-:-:S07]  /*8b20*/  FSEL R5, R5, R35, P0 ;  /* 0x0000002305057208 */ /* 0x000fce0000000000 */
.L_x_14678:
[----:B------:R-:W-:Y:S05]  /*8b30*/  BSYNC.RECONVERGENT B0 ;  /* 0x0000000000007941 */ /* 0x000fea0003800200 */
.L_x_14677:
[----:B--2--5:R-:W-:Y:S01]  /*8b40*/  VIADD R31, R33, 0x80 ;  /* 0x00000080211f7836 */ /* 0x024fe20000000000 */
[----:B------:R-:W-:Y:S04]  /*8b50*/  BSSY.RECONVERGENT B0, `(.L_x_14681) ;  /* 0x0000104000007945 */ /* 0x000fe80003800200 */
[----:B------:R-:W-:-:S13]  /*8b60*/  ISETP.GE.AND P0, PT, R31, R2, PT ;  /* 0x000000021f00720c */ /* 0x000fda0003f06270 */
[----:B------:R-:W-:Y:S05]  /*8b70*/  @P0 BRA `(.L_x_14682) ;  /* 0x0000001000040947 */ /* 0x000fea0003800000 */
[----:B01----:R-:W-:Y:S01]  /*8b80*/  DSETP.GT.AND P4, PT, |R28|, |R26|, PT ;  /* 0x4000001a1c00722a */ /* 0x003fe20003f84200 */
        /* <DEDUP_REMOVED lines=11> */
[----:B------:R-:W3:Y:S02]  /*8c40*/  DADD R12, -RZ, |R26| ;  /* 0x00000000ff0c7229 */ /* 0x000ee4000000051a */
[----:B---3--:R-:W-:Y:S02]  /*8c50*/  FSEL R35, R11, R13, P4 ;  /* 0x0000000d0b237208 */ /* 0x008fe40002000000 */
        /* <DEDUP_REMOVED lines=51> */
[----:B----4-:R-:W-:Y:S05]  /*8f90*/  CALL.REL.NOINC `($__internal_55_$__cuda_sm20_div_rn_f64_full) ;  /* 0x0000007c00587944 */ /* 0x010fea0003c00000 */
[----:B------:R-:W-:Y:S02]  /*8fa0*/  IMAD.MOV.U32 R6, RZ, RZ, R38 ;  /* 0x000000ffff067224 */ /* 0x000fe400078e0026 */
[----:B------:R-:W-:-:S07]  /*8fb0*/  IMAD.MOV.U32 R7, RZ, RZ, R39 ;  /* 0x000000ffff077224 */ /* 0x000fce00078e0027 */
.L_x_14684:
[----:B------:R-:W-:Y:S05]  /*8fc0*/  BSYNC.RECONVERGENT B1 ;  /* 0x0000000000017941 */ /* 0x000fea0003800200 */
.L_x_14683:
[----:B------:R-:W-:Y:S01]  /*8fd0*/  IMAD.MOV.U32 R10, RZ, RZ, -0x2449a4b7 ;  /* 0xdbb65b49ff0a7424 */ /* 0x000fe200078e00ff */
[----:B------:R-:W-:Y:S01]  /*8fe0*/  UMOV UR4, 0x2a25ff7e ;  /* 0x2a25ff7e00047882 */ /* 0x000fe20000000000 */
[----:B------:R-:W-:Y:S01]  /*8ff0*/  IMAD.MOV.U32 R11, RZ, RZ, 0x3f2d3b63 ;  /* 0x3f2d3b63ff0b7424 */ /* 0x000fe200078e00ff */
        /* <DEDUP_REMOVED lines=165> */
[----:B------:R-:W-:Y:S02]  /*9a50*/  IMAD.MOV.U32 R3, RZ, RZ, 0x7f3321d2 ;  /* 0x7f3321d2ff037424 */ /* 0x000fe400078e00ff */
[----:B------:R-:W-:-:S03]  /*9a60*/  IMAD.MOV.U32 R9, RZ, RZ, 0x4002d97c ;  /* 0x4002d97cff097424 */ /* 0x000fc600078e00ff */
[----:B------:R-:W-:Y:S02]  /*9a70*/  FSEL R3, R3, 3.37028055040000000000e+12, !P0 ;  /* 0x54442d1803037808 */ /* 0x000fe40004000000 */
[----:B------:R-:W-:Y:S01]  /*9a80*/  FSEL R9, R9, 1.8213495016098022461, !P0 ;  /* 0x3fe921fb09097808 */ /* 0x000fe20004000000 */
[----:B------:R-:W0:Y:S02]  /*9a90*/  DSETP.NEU.AND P0, PT, |R26|, |R28|, PT ;  /* 0x4000001c1a00722a */ /* 0x000e240003f0d200 */
[----:B0-----:R-:W-:Y:S02]  /*9aa0*/  FSEL R6, R3, R6, !P0 ;  /* 0x0000000603067208 */ /* 0x001fe40004000000 */
[----:B------:R-:W-:Y:S01]  /*9ab0*/  FSEL R7, R9, R7, !P0 ;  /* 0x0000000709077208 */ /* 0x000fe20004000000 */
[----:B------:R-:W-:Y:S06]  /*9ac0*/  BRA `(.L_x_14687) ;  /* 0x0000000000087947 */ /* 0x000fec0003800000 */
.L_x_14686:
[----:B------:R-:W-:Y:S02]  /*9ad0*/  FSEL R6, RZ, 3.37028055040000000000e+12, P0 ;  /* 0x54442d18ff067808 */ /* 0x000fe40000000000 */
[----:B------:R-:W-:-:S07]  /*9ae0*/  FSEL R7, RZ, 2.1426990032196044922, P0 ;  /* 0x400921fbff077808 */ /* 0x000fce0000000000 */
.L_x_14687:
[----:B------:R-:W-:Y:S05]  /*9af0*/  BSYNC.RECONVERGENT B1 ;  /* 0x0000000000017941 */ /* 0x000fea0003800200 */
.L_x_14685:
        /* <DEDUP_REMOVED lines=9> */
.L_x_14682:
[----:B------:R-:W-:Y:S05]  /*9b90*/  BSYNC.RECONVERGENT B0 ;  /* 0x0000000000007941 */ /* 0x000fea0003800200 */
.L_x_14681:
[----:B------:R-:W-:Y:S01]  /*9ba0*/  VIADD R3, R33, 0x100 ;  /* 0x0000010021037836 */ /* 0x000fe20000000000 */
[----:B------:R-:W-:Y:S04]  /*9bb0*/  BSSY.RECONVERGENT B0, `(.L_x_14688) ;  /* 0x0000104000007945 */ /* 0x000fe80003800200 */
[----:B------:R-:W-:-:S13]  /*9bc0*/  ISETP.GE.AND P0, PT, R3, R2, PT ;  /* 0x000000020300720c */ /* 0x000fda0003f06270 */
[----:B------:R-:W-:Y:S05]  /*9bd0*/  @P0 BRA `(.L_x_14689) ;  /* 0x0000001000040947 */ /* 0x000fea0003800000 */
[----:B----4-:R-:W-:Y:S01]  /*9be0*/  DSETP.GT.AND P4, PT, |R22|, |R24|, PT ;  /* 0x400000181600722a */ /* 0x010fe20003f84200 */
        /* <DEDUP_REMOVED lines=64> */
[----:B-1-3--:R-:W-:Y:S05]  /*9ff0*/  CALL.REL.NOINC `($__internal_55_$__cuda_sm20_div_rn_f64_full) ;  /* 0x0000006c00407944 */ /* 0x00afea0003c00000 */
[----:B------:R-:W-:Y:S02]  /*a000*/  IMAD.MOV.U32 R6, RZ, RZ, R38 ;  /* 0x000000ffff067224 */ /* 0x000fe400078e0026 */
[----:B------:R-:W-:-:S07]  /*a010*/  IMAD.MOV.U32 R7, RZ, RZ, R39 ;  /* 0x000000ffff077224 */ /* 0x000fce00078e0027 */
.L_x_14691:
[----:B------:R-:W-:Y:S05]  /*a020*/  BSYNC.RECONVERGENT B1 ;  /* 0x0000000000017941 */ /* 0x000fea0003800200 */
.L_x_14690:
        /* <DEDUP_REMOVED lines=140> */
[----:B0-----:R0:W2:Y:S02]  /*a8f0*/  DFMA R10, R10, R6, R6 ;  /* 0x000000060a0a722b */ /* 0x0010a40000000006 */
[----:B0-----:R-:W-:Y:S02]  /*a900*/  @!P4 IMAD.MOV.U32 R6, RZ, RZ, 0x54442d18 ;  /* 0x54442d18ff06c424 */ /* 0x001fe400078e00ff */
[----:B------:R-:W-:-:S15]  /*a910*/  @!P4 IMAD.MOV.U32 R7, RZ, RZ, 0x400921fb ;  /* 0x400921fbff07c424 */ /* 0x000fde00078e00ff */
[----:B------:R-:W-:-:S15]  /*a920*/  NOP ;  /* 0x0000000000007918 */ /* 0x000fde0000000000 */
[----:B------:R-:W-:-:S15]  /*a930*/  NOP ;  /* 0x0000000000007918 */ /* 0x000fde0000000000 */
[----:B------:R-:W-:-:S15]  /*a940*/  NOP ;  /* 0x0000000000007918 */ /* 0x000fde0000000000 */
[----:B--2---:R-:W0:Y:S02]  /*a950*/  @!P4 DADD R6, -R10, R6 ;  /* 0x000000000a06c229 */ /* 0x004e240000000106 */
        /* <DEDUP_REMOVED lines=19> */
[----:B------:R2:W4:Y:S02]  /*aa90*/  @P4 DADD R6, R8, R10 ;  /* 0x0000000008064229 */ /* 0x000524000000000a */
[----:B0-2-4-:R-:W-:Y:S05]  /*aaa0*/  @!P2 BRA `(.L_x_14693) ;  /* 0x000000000020a947 */ /* 0x015fea0003800000 */
        /* <DEDUP_REMOVED lines=8> */
.L_x_14693:
[----:B------:R-:W-:Y:S02]  /*ab30*/  FSEL R6, RZ, 3.37028055040000000000e+12, P0 ;  /* 0x54442d18ff067808 */ /* 0x000fe40000000000 */
[----:B------:R-:W-:-:S07]  /*ab40*/  FSEL R7, RZ, 2.1426990032196044922, P0 ;  /* 0x400921fbff077808 */ /* 0x000fce0000000000 */
.L_x_14694:
[----:B------:R-:W-:Y:S05]  /*ab50*/  BSYNC.RECONVERGENT B1 ;  /* 0x0000000000017941 */ /* 0x000fea0003800200 */
.L_x_14692:
[----:B------:R0:W2:Y:S02]  /*ab60*/  DADD R24, |R24|, |R22| ;  /* 0x0000000018187229 */ /* 0x0000a40000000616 */
[----:B0-----:R-:W-:-:S15]  /*ab70*/  LOP3.LUT R23, R7, 0x80000000, R23, 0xb8, !PT ;  /* 0x8000000007177812 */ /* 0x001fde00078eb817 */
[----:B------:R-:W-:-:S15]  /*ab80*/  NOP ;  /* 0x0000000000007918 */ /* 0x000fde0000000000 */
[----:B------:R-:W-:-:S15]  /*ab90*/  NOP ;  /* 0x0000000000007918 */ /* 0x000fde0000000000 */
[----:B------:R-:W-:-:S15]  /*aba0*/  NOP ;  /* 0x0000000000007918 */ /* 0x000fde0000000000 */
[----:B------:R-:W-:-:S02]  /*abb0*/  NOP ;  /* 0x0000000000007918 */ /* 0x000fc40000000000 */
[----:B--2---:R-:W0:Y:S02]  /*abc0*/  DSETP.NAN.AND P0, PT, R24, R24, PT ;  /* 0x000000181800722a */ /* 0x004e240003f08000 */
[----:B0-----:R-:W-:Y:S02]  /*abd0*/  FSEL R24, R24, R6, P0 ;  /* 0x0000000618187208 */ /* 0x001fe40000000000 */
[----:B------:R-:W-:-:S07]  /*abe0*/  FSEL R25, R25, R23, P0 ;  /* 0x0000001719197208 */ /* 0x000fce0000000000 */
.L_x_14689:
[----:B------:R-:W-:Y:S05]  /*abf0*/  BSYNC.RECONVERGENT B0 ;  /* 0x0000000000007941 */ /* 0x000fea0003800200 */
.L_x_14688:
[----:B------:R-:W-:Y:S01]  /*ac00*/  VIADD R3, R33, 0x180 ;  /* 0x0000018021037836 */ /* 0x000fe20000000000 */
[----:B------:R-:W-:Y:S04]  /*ac10*/  BSSY.RECONVERGENT B0, `(.L_x_14695) ;  /* 0x0000104000007945 */ /* 0x000fe80003800200 */
[----:B------:R-:W-:-:S13]  /*ac20*/  ISETP.GE.AND P0, PT, R3, R2, PT ;  /* 0x000000020300720c */ /* 0x000fda0003f06270 */
[----:B------:R-:W-:Y:S05]  /*ac30*/  @P0 BRA `(.L_x_14696) ;  /* 0x0000001000040947 */ /* 0x000fea0003800000 */
[----:B-1----:R-:W-:Y:S01]  /*ac40*/  DSETP.GT.AND P4, PT, |R18|, |R16|, PT ;  /* 0x400000101200722a */ /* 0x002fe20003f84200 */
        /* <DEDUP_REMOVED lines=11> */
[----:B------:R-:W1:Y:S02]  /*ad00*/  DADD R12, -RZ, |R16| ;  /* 0x00000000ff0c7229 */ /* 0x000e640000000510 */
[----:B-1----:R-:W-:Y:S02]  /*ad10*/  FSEL R23, R11, R13, P4 ;  /* 0x0000000d0b177208 */ /* 0x002fe40002000000 */
[----:B------:R-:W-:Y:S02]  /*ad20*/  FSEL R22, R10, R12, P4 ;  /* 0x0000000c0a167208 */ /* 0x000fe40002000000 */
[----:B------:R-:W1:Y:S01]  /*ad30*/  MUFU.RCP64H R7, R23 ;  /* 0x0000001700077308 */ /* 0x000e620000001800 */
[----:B------:R-:W-:Y:S02]  /*ad40*/  FSEL R12, R12, R10, P4 ;  /* 0x0000000a0c0c7208 */ /* 0x000fe40002000000 */
[----:B------:R-:W-:-:S04]  /*ad50*/  FSEL R13, R13, R11, P4 ;  /* 0x0000000b0d0d7208 */ /* 0x000fc80002000000 */
[----:B------:R-:W-:-:S15]  /*ad60*/  FSETP.GEU.AND P1, PT, |R13|, 6.5827683646048100446e-37, PT ;  /* 0x036000000d00780b */ /* 0x000fde0003f2e200 */
[----:B------:R-:W-:-:S15]  /*ad70*/  NOP ;  /* 0x0000000000007918 */ /* 0x000fde0000000000 */
[----:B------:R-:W-:-:S15]  /*ad80*/  NOP ;  /* 0x0000000000007918 */ /* 0x000fde0000000000 */
[----:B------:R-:W-:-:S06]  /*ad90*/  NOP ;  /* 0x0000000000007918 */ /* 0x000fcc0000000000 */
[----:B-1----:R-:W1:-:S15]  /*ada0*/  DFMA R8, -R22, R6, 1 ;  /* 0x3ff000001608742b */ /* 0x002e5e0000000106 */
        /* <DEDUP_REMOVED lines=29> */
[----:B-1----:R-:W1:-:S15]  /*af80*/  DFMA R10, -R22, R8, R12 ;  /* 0x00000008160a722b */ /* 0x002e5e000000010c */
[----:B------:R-:W-:-:S15]  /*af90*/  NOP ;  /* 0x0000000000007918 */ /* 0x000fde0000000000 */
[----:B------:R-:W-:-:S15]  /*afa0*/  NOP ;  /* 0x0000000000007918 */ /* 0x000fde0000000000 */
[----:B------:R-:W-:-:S15]  /*afb0*/  NOP ;  /* 0x0000000000007918 */ /* 0x000fde0000000000 */
[----:B------:R-:W-:-:S04]  /*afc0*/  NOP ;  /* 0x0000000000007918 */ /* 0x000fc80000000000 */
[----:B-1----:R-:W1:Y:S02]  /*afd0*/  DFMA R6, R6, R10, R8 ;  /* 0x0000000a0606722b */ /* 0x002e640000000008 */
[----:B-1----:R-:W-:-:S05]  /*afe0*/  FFMA R0, RZ, R23, R7 ;  /* 0x00000017ff007223 */ /* 0x002fca0000000007 */
[----:B------:R-:W-:-:S13]  /*aff0*/  FSETP.GT.AND P0, PT, |R0|, 1.469367938527859385e-39, PT ;  /* 0x001000000000780b */ /* 0x000fda0003f04200 */
[----:B------:R-:W-:Y:S05]  /*b000*/  @P0 BRA P1, `(.L_x_14698) ;  /* 0x00000000001c0947 */ /* 0x000fea0000800000 */
[----:B------:R-:W-:Y:S01]  /*b010*/  IMAD.MOV.U32 R6, RZ, RZ, R12 ;  /* 0x000000ffff067224 */ /* 0x000fe200078e000c */
[----:B------:R-:W-:Y:S01]  /*b020*/  MOV R0, 0xb060 ;  /* 0x0000b06000007802 */ /* 0x000fe20000000f00 */
[----:B------:R-:W-:Y:S02]  /*b030*/  IMAD.MOV.U32 R8, RZ, RZ, R22 ;  /* 0x000000ffff087224 */ /* 0x000fe400078e0016 */
[----:B------:R-:W-:-:S07]  /*b040*/  IMAD.MOV.U32 R9, RZ, RZ, R23 ;  /* 0x000000ffff097224 */ /* 0x000fce00078e0017 */
[----:B0--34-:R-:W-:Y:S05]  /*b050*/  CALL.REL.NOINC `($__internal_55_$__cuda_sm20_div_rn_f64_full) ;  /* 0x0000005c00287944 */ /* 0x019fea0003c00000 */
[----:B------:R-:W-:Y:S02]  /*b060*/  IMAD.MOV.U32 R6, RZ, RZ, R38 ;  /* 0x000000ffff067224 */ /* 0x000fe400078e0026 */
[----:B------:R-:W-:-:S07]  /*b070*/  IMAD.MOV.U32 R7, RZ, RZ, R39 ;  /* 0x000000ffff077224 */ /* 0x000fce00078e0027 */
.L_x_14698:
[----:B------:R-:W-:Y:S05]  /*b080*/  BSYNC.RECONVERGENT B1 ;  /* 0x0000000000017941 */ /* 0x000fea0003800200 */
.L_x_14697:
[----:B------:R-:W-:Y:S01]  /*b090*/  IMAD.MOV.U32 R10, RZ, RZ, -0x2449a4b7 ;  /* 0xdbb65b49ff0a7424 */ /* 0x000fe200078e00ff */
[----:B------:R-:W-:Y:S01]  /*b0a0*/  UMOV UR4, 0x2a25ff7e ;  /* 0x2a25ff7e00047882 */ /* 0x000fe20000000000 */
[----:B------:R-:W-:Y:S01]  /*b0b0*/  IMAD.MOV.U32 R11, RZ, RZ, 0x3f2d3b63 ;  /* 0x3f2d3b63ff0b7424 */ /* 0x000fe200078e00ff */
[----:B------:R-:W-:Y:S01]  /*b0c0*/  UMOV UR5, 0x3ef53e1d ;  /* 0x3ef53e1d00057882 */ /* 0x000fe20000000000 */
[----:B------:R-:W1:Y:S01]  /*b0d0*/  DMUL R8, R6, R6 ;  /* 0x0000000606087228 */ /* 0x000e620000000000 */
[----:B------:R-:W-:Y:S01]  /*b0e0*/  ISETP.GE.AND P1, PT, R17, RZ, PT ;  /* 0x000000ff1100720c */ /* 0x000fe20003f26270 */
[----:B------:R-:W-:Y:S03]  /*b0f0*/  BSSY.RECONVERGENT B1, `(.L_x_14699) ;  /* 0x00000ac000017945 */ /* 0x000fe60003800200 */
[----:B------:R-:W-:-:S15]  /*b100*/  @!P4 PLOP3.LUT P0, PT, P1, PT, PT, 0x80, 0x8 ;  /* 0x000000000008c81c */ /* 0x000fde0000f0f070 */
[----:B------:R-:W-:-:S15]  /*b110*/  NOP ;  /* 0x0000000000007918 */ /* 0x000fde0000000000 */
[----:B------:R-:W-:-:S15]  /*b120*/  NOP ;  /* 0x0000000000007918 */ /* 0x000fde0000000000 */
[----:B------:R-:W-:-:S14]  /*b130*/  NOP ;  /* 0x0000000000007918 */ /* 0x000fdc0000000000 */
[----:B-1----:R-:W1:Y:S01]  /*b140*/  DFMA R10, R8, -UR4, R10 ;  /* 0x80000004080a7c2b */ /* 0x002e62000800000a */
[----:B------:R-:W-:Y:S01]  /*b150*/  UMOV UR4, 0x8dde082e ;  /* 0x8dde082e00047882 */ /* 0x000fe20000000000 */
[----:B------:R-:W-:-:S15]  /*b160*/  UMOV UR5, 0x3f531278 ;  /* 0x3f53127800057882 */ /* 0x000fde0000000000 */
[----:B------:R-:W-:-:S15]  /*b170*/  NOP ;  /* 0x0000000000007918 */ /* 0x000fde0000000000 */
[----:B------:R-:W-:-:S15]  /*b180*/  NOP ;  /* 0x0000000000007918 */ /* 0x000fde0000000000 */
[----:B------:R-:W-:-:S15]  /*b190*/  NOP ;  /* 0x0000000000007918 */ /* 0x000fde0000000000 */
[----:B------:R-:W-:-:S02]  /*b1a0*/  NOP ;  /* 0x0000000000007918 */ /* 0x000fc40000000000 */
[----:B-1----:R-:W1:Y:S01]  /*b1b0*/  DFMA R10, R8, R10, -UR4 ;  /* 0x80000004080a7e2b */ /* 0x002e62000800000a */
[----:B------:R-:W-:Y:S01]  /*b1c0*/  UMOV UR4, 0xc8249315 ;  /* 0xc824931500047882 */ /* 0x000fe20000000000 */
[----:B------:R-:W-:-:S15]  /*b1d0*/  UMOV UR5, 0x3f6f9690 ;  /* 0x3f6f969000057882 */ /* 0x000fde0000000000 */
[----:B------:R-:W-:-:S15]  /*b1e0*/  NOP ;  /* 0x0000000000007918 */ /* 0x000fde0000000000 */
[----:B------:R-:W-:-:S15]  /*b1f0*/  NOP ;  /* 0x0000000000007918 */ /* 0x000fde0000000000 */
[----:B------:R-:W-:-:S15]  /*b200*/  NOP ;  /* 0x0000000000007918 */ /* 0x000fde0000000000 */
[----:B------:R-:W-:-:S02]  /*b210*/  NOP ;  /* 0x0000000000007918 */ /* 0x000fc40000000000 */
[----:B-1----:R-:W1:Y:S01]  /*b220*/  DFMA R10, R8, R10, UR4 ;  /* 0x00000004080a7e2b */ /* 0x002e62000800000a */
        /* <DEDUP_REMOVED lines=104> */
[----:B-1----:R-:W1:-:S15]  /*b8b0*/  DFMA R10, R8, R10, -UR4 ;  /* 0x80000004080a7e2b */ /* 0x002e5e000800000a */
        /* <DEDUP_REMOVED lines=9> */
[----:B-1----:R1:W2:Y:S02]  /*b950*/  DFMA R10, R10, R6, R6 ;  /* 0x000000060a0a722b */ /* 0x0022a40000000006 */
[----:B-1----:R-:W-:Y:S02]  /*b960*/  @!P4 IMAD.MOV.U32 R6, RZ, RZ, 0x54442d18 ;  /* 0x54442d18ff06c424 */ /* 0x002fe400078e00ff */
[----:B------:R-:W-:-:S15]  /*b970*/  @!P4 IMAD.MOV.U32 R7, RZ, RZ, 0x400921fb ;  /* 0x400921fbff07c424 */ /* 0x000fde00078e00ff */
[----:B------:R-:W-:-:S15]  /*b980*/  NOP ;  /* 0x0000000000007918 */ /* 0x000fde0000000000 */
[----:B------:R-:W-:-:S15]  /*b990*/  NOP ;  /* 0x0000000000007918 */ /* 0x000fde0000000000 */
[----:B------:R-:W-:-:S15]  /*b9a0*/  NOP ;  /* 0x0000000000007918 */ /* 0x000fde0000000000 */
[----:B--2---:R-:W1:Y:S02]  /*b9b0*/  @!P4 DADD R6, -R10, R6 ;  /* 0x000000000a06c229 */ /* 0x004e640000000106 */
[----:B-1----:R-:W-:Y:S02]  /*b9c0*/  @!P4 FSEL R6, R6, R10, !P0 ;  /* 0x0000000a0606c208 */ /* 0x002fe40004000000 */
[----:B------:R-:W-:Y:S02]  /*b9d0*/  @!P4 FSEL R7, R7, R11, !P0 ;  /* 0x0000000b0707c208 */ /* 0x000fe40004000000 */
[----:B------:R-:W-:-:S15]  /*b9e0*/  @P4 PLOP3.LUT P0, PT, P1, PT, PT, 0x80, 0x8 ;  /* 0x000000000008481c */ /* 0x000fde0000f0f070 */
[----:B------:R-:W-:-:S15]  /*b9f0*/  NOP ;  /* 0x0000000000007918 */ /* 0x000fde0000000000 */
[----:B------:R-:W-:-:S15]  /*ba00*/  NOP ;  /* 0x0000000000007918 */ /* 0x000fde0000000000 */
[----:B------:R-:W-:-:S13]  /*ba10*/  NOP ;  /* 0x0000000000007918 */ /* 0x000fda0000000000 */
[----:B------:R-:W1:Y:S02]  /*ba20*/  @P4 DADD R8, -RZ, -R10 ;  /* 0x00000000ff084229 */ /* 0x000e64000000090a */
[----:B-1----:R-:W-:Y:S01]  /*ba30*/  @P4 FSEL R8, R10, R8, !P0 ;  /* 0x000000080a084208 */ /* 0x002fe20004000000 */
[----:B------:R-:W-:Y:S01]  /*ba40*/  @P4 IMAD.MOV.U32 R10, RZ, RZ, 0x54442d18 ;  /* 0x54442d18ff0a4424 */ /* 0x000fe200078e00ff */
[----:B------:R-:W-:Y:S01]  /*ba50*/  @P4 FSEL R9, R11, R9, !P0 ;  /* 0x000000090b094208 */ /* 0x000fe20004000000 */
[----:B------:R-:W-:-:S15]  /*ba60*/  @P4 IMAD.MOV.U32 R11, RZ, RZ, 0x3ff921fb ;  /* 0x3ff921fbff0b4424 */ /* 0x000fde00078e00ff */
[----:B------:R-:W-:-:S15]  /*ba70*/  NOP ;  /* 0x0000000000007918 */ /* 0x000fde0000000000 */
[----:B------:R-:W-:-:S15]  /*ba80*/  NOP ;  /* 0x0000000000007918 */ /* 0x000fde0000000000 */
[----:B------:R-:W-:-:S14]  /*ba90*/  NOP ;  /* 0x0000000000007918 */ /* 0x000fdc0000000000 */
[----:B------:R-:W1:-:S15]  /*baa0*/  DSETP.NEU.AND P2, PT, R22, RZ, PT ;  /* 0x000000ff1600722a */ /* 0x000e5e0003f4d000 */
[----:B------:R-:W-:-:S15]  /*bab0*/  NOP ;  /* 0x0000000000007918 */ /* 0x000fde0000000000 */
[----:B------:R-:W-:-:S15]  /*bac0*/  NOP ;  /* 0x0000000000007918 */ /* 0x000fde0000000000 */
[----:B------:R-:W-:-:S15]  /*bad0*/  NOP ;  /* 0x0000000000007918 */ /* 0x000fde0000000000 */
[----:B------:R-:W-:-:S04]  /*bae0*/  NOP ;  /* 0x0000000000007918 */ /* 0x000fc80000000000 */
[----:B------:R2:W0:Y:S02]  /*baf0*/  @P4 DADD R6, R8, R10 ;  /* 0x0000000008064229 */ /* 0x000424000000000a */
        /* <DEDUP_REMOVED lines=9> */
.L_x_14700:
[----:B------:R-:W-:Y:S02]  /*bb90*/  FSEL R6, RZ, 3.37028055040000000000e+12, P0 ;  /* 0x54442d18ff067808 */ /* 0x000fe40000000000 */
[----:B------:R-:W-:-:S07]  /*bba0*/  FSEL R7, RZ, 2.1426990032196044922, P0 ;  /* 0x400921fbff077808 */ /* 0x000fce0000000000 */
.L_x_14701:
[----:B------:R-:W-:Y:S05]  /*bbb0*/  BSYNC.RECONVERGENT B1 ;  /* 0x0000000000017941 */ /* 0x000fea0003800200 */
.L_x_14699:
        /* <DEDUP_REMOVED lines=9> */
.L_x_14696:
[----:B------:R-:W-:Y:S05]  /*bc50*/  BSYNC.RECONVERGENT B0 ;  /* 0x0000000000007941 */ /* 0x000fea0003800200 */
.L_x_14695:
[----:B------:R-:W2:Y:S01]  /*bc60*/  LDC.U8 R18, c[0x0][0x3b0] ;  /* 0x0000ec00ff127b82 */ /* 0x000ea20000000000 */
[----:B------:R-:W-:Y:S01]  /*bc70*/  ISETP.GE.AND P0, PT, R33, R2, PT ;  /* 0x000000022100720c */ /* 0x000fe20003f06270 */
[----:B------:R-:W-:Y:S04]  /*bc80*/  BSSY.RECONVERGENT B7, `(.L_x_14702) ;  /* 0x00003cc000077945 */ /* 0x000fe80003800200 */
[----:B------:R-:W-:Y:S08]  /*bc90*/  BSSY.RELIABLE B6, `(.L_x_14703) ;  /* 0x0000290000067945 */ /* 0x000ff00003800100 */
[----:B------:R-:W-:Y:S05]  /*bca0*/  @P0 BRA `(.L_x_14704) ;  /* 0x00000028002c0947 */ /* 0x000fea0003800000 */
[----:B------:R-:W5:Y:S01]  /*bcb0*/  LDCU UR4, c[0x0][0x3b4] ;  /* 0x00007680ff0477ac */ /* 0x000f620008000800 */
[----:B------:R-:W0:Y:S01]  /*bcc0*/  LDC.64 R8, c[0x0][0x388] ;  /* 0x0000e200ff087b82 */ /* 0x000e220000000a00 */
[----:B------:R-:W-:Y:S01]  /*bcd0*/  IMAD R0, R32, 0x200, R33 ;  /* 0x0000020020007824 */ /* 0x000fe200078e0221 */
[----:B--2---:R-:W-:-:S03]  /*bce0*/  PRMT R6, R18, 0x9910, RZ ;  /* 0x0000991012067816 */ /* 0x004fc600000000ff */
        /* <DEDUP_REMOVED lines=18> */
.L_x_14708:
[----:B-1--4-:R-:W0:Y:S01]  /*be10*/  F2I.S64.F64.TRUNC R4, R4 ;  /* 0x0000000400047311 */ /* 0x012e22000030d900 */
[----:B------:R-:W-:Y:S02]  /*be20*/  IMAD.MOV.U32 R33, RZ, RZ, R31 ;  /* 0x000000ffff217224 */ /* 0x000fe400078e001f */
[----:B0-----:R-:W-:-:S05]  /*be30*/  IMAD.MOV.U32 R3, RZ, RZ, R4 ;  /* 0x000000ffff037224 */ /* 0x001fca00078e0004 */
[----:B------:R0:W-:Y:S01]  /*be40*/  STG.E.U8 desc[UR36][R8.64], R3 ;  /* 0x0000000308007986 */ /* 0x0001e2000c101124 */
[----:B------:R-:W-:Y:S05]  /*be50*/  BRA `(.L_x_14710) ;  /* 0x0000001000cc7947 */ /* 0x000fea0003800000 */
.L_x_14707:
        /* <DEDUP_REMOVED lines=10> */
.L_x_14712:
[----:B----4-:R-:W0:Y:S01]  /*bf00*/  F2I.F64.TRUNC R5, R4 ;  /* 0x0000000400057311 */ /* 0x010e22000030d100 */
[----:B------:R-:W-:Y:S01]  /*bf10*/  IMAD.MOV.U32 R33, RZ, RZ, R31 ;  /* 0x000000ffff217224 */ /* 0x000fe200078e001f */
[----:B0-----:R0:W-:Y:S01]  /*bf20*/  STG.E desc[UR36][R8.64], R5 ;  /* 0x0000000508007986 */ /* 0x0011e2000c101924 */
[----:B------:R-:W-:Y:S05]  /*bf30*/  BRA `(.L_x_14710) ;  /* 0x0000001000947947 */ /* 0x000fea0003800000 */
.L_x_14711:
[----:B----4-:R-:W0:Y:S01]  /*bf40*/  F2I.F64.TRUNC R5, R4 ;  /* 0x0000000400057311 */ /* 0x010e22000030d100 */
[----:B------:R-:W-:Y:S01]  /*bf50*/  IMAD.MOV.U32 R33, RZ, RZ, R31 ;  /* 0x000000ffff217224 */ /* 0x000fe200078e001f */
[----:B0-----:R0:W-:Y:S01]  /*bf60*/  STG.E.U16 desc[UR36][R8.64], R5 ;  /* 0x0000000508007986 */ /* 0x0011e2000c101524 */
[----:B------:R-:W-:Y:S05]  /*bf70*/  BRA `(.L_x_14710) ;  /* 0x0000001000847947 */ /* 0x000fea0003800000 */
.L_x_14706:
        /* <DEDUP_REMOVED lines=18> */
.L_x_14714:
        /* <DEDUP_REMOVED lines=13> */
.L_x_14713:
        /* <DEDUP_REMOVED lines=19> */
.L_x_14716:
        /* <DEDUP_REMOVED lines=14> */
.L_x_14715:
[----:B------:R0:W-:Y:S01]  /*c380*/  STG.E.64 desc[UR36][R8.64], R4 ;  /* 0x0000000408007986 */ /* 0x0001e2000c101b24 */
[----:B------:R-:W-:Y:S01]  /*c390*/  IMAD.MOV.U32 R33, RZ, RZ, R31 ;  /* 0x000000ffff217224 */ /* 0x000fe200078e001f */
[----:B------:R-:W-:Y:S06]  /*c3a0*/  BRA `(.L_x_14710) ;  /* 0x0000000c00787947 */ /* 0x000fec0003800000 */
.L_x_14705:
        /* <DEDUP_REMOVED lines=13> */
.L_x_14719:
[----:B------:R-:W-:Y:S01]  /*c480*/  CS2R R6, SRZ ;  /* 0x0000000000067805 */ /* 0x000fe2000001ff00 */
[----:B------:R-:W-:-:S04]  /*c490*/  IMAD.MOV.U32 R33, RZ, RZ, R31 ;  /* 0x000000ffff217224 */ /* 0x000fc800078e001f */
[----:B------:R0:W-:Y:S01]  /*c4a0*/  STG.E.128 desc[UR36][R8.64], R4 ;  /* 0x0000000408007986 */ /* 0x0001e2000c101d24 */
[----:B------:R-:W-:Y:S05]  /*c4b0*/  BRA `(.L_x_14710) ;  /* 0x0000000c00347947 */ /* 0x000fea0003800000 */
.L_x_14718:
        /* <DEDUP_REMOVED lines=27> */
.L_x_14723:
[----:B------:R-:W-:Y:S05]  /*c670*/  BSYNC.RECONVERGENT B0 ;  /* 0x0000000000007941 */ /* 0x000fea0003800200 */
.L_x_14722:
[----:B------:R-:W-:Y:S01]  /*c680*/  LOP3.LUT R7, R0, 0x80, R7, 0xf8, !PT ;  /* 0x0000008000077812 */ /* 0x000fe200078ef807 */
[----:B------:R-:W-:-:S04]  /*c690*/  IMAD.MOV.U32 R33, RZ, RZ, R31 ;  /* 0x000000ffff217224 */ /* 0x000fc800078e001f */
[----:B------:R0:W-:Y:S01]  /*c6a0*/  STG.E.U8 desc[UR36][R8.64], R7 ;  /* 0x0000000708007986 */ /* 0x0001e2000c101124 */
[----:B------:R-:W-:Y:S05]  /*c6b0*/  BRA `(.L_x_14710) ;  /* 0x0000000800b47947 */ /* 0x000fea0003800000 */
.L_x_14721:
        /* <DEDUP_REMOVED lines=23> */
.L_x_14725:
[----:B------:R-:W-:Y:S05]  /*c830*/  BSYNC.RECONVERGENT B0 ;  /* 0x0000000000007941 */ /* 0x000fea0003800200 */
.L_x_14724:
[----:B------:R-:W-:Y:S01]  /*c840*/  LOP3.LUT R7, R0, 0x80, R7, 0xf8, !PT ;  /* 0x0000008000077812 */ /* 0x000fe200078ef807 */
[----:B------:R-:W-:-:S04]  /*c850*/  IMAD.MOV.U32 R33, RZ, RZ, R31 ;  /* 0x000000ffff217224 */ /* 0x000fc800078e001f */
[----:B------:R0:W-:Y:S01]  /*c860*/  STG.E.U8 desc[UR36][R8.64], R7 ;  /* 0x0000000708007986 */ /* 0x0001e2000c101124 */
[----:B------:R-:W-:Y:S05]  /*c870*/  BRA `(.L_x_14710) ;  /* 0x0000000800447947 */ /* 0x000fea0003800000 */
.L_x_14720:
        /* <DEDUP_REMOVED lines=13> */
.L_x_14717:
        /* <DEDUP_REMOVED lines=12> */
.L_x_14728:
        /* <DEDUP_REMOVED lines=21> */
.L_x_14731:
[----:B------:R-:W-:-:S04]  /*cb60*/  SHF.R.U32.HI R0, RZ, 0x14, R7 ;  /* 0x00000014ff007819 */ /* 0x000fc80000011607 */
[----:B------:R-:W-:-:S04]  /*cb70*/  LOP3.LUT R0, R0, 0x1, RZ, 0xc0, !PT ;  /* 0x0000000100007812 */ /* 0x000fc800078ec0ff */
[----:B------:R-:W-:-:S04]  /*cb80*/  IADD3 R0, PT, PT, R7, 0x487ffff, R0 ;  /* 0x0487ffff07007810 */ /* 0x000fc80007ffe000 */
[----:B------:R-:W-:-:S04]  /*cb90*/  SHF.R.U32.HI R0, RZ, 0x14, R0 ;  /* 0x00000014ff007819 */ /* 0x000fc80000011600 */
[----:B------:R-:W-:-:S07]  /*cba0*/  LOP3.LUT R3, R0, 0xff, RZ, 0xc0, !PT ;  /* 0x000000ff00037812 */ /* 0x000fce00078ec0ff */
.L_x_14732:
[----:B------:R-:W-:-:S04]  /*cbb0*/  SHF.R.U32.HI R0, RZ, 0x18, R7 ;  /* 0x00000018ff007819 */ /* 0x000fc80000011607 */
[----:B------:R-:W-:-:S07]  /*cbc0*/  LOP3.LUT R0, R3, 0x80, R0, 0xf8, !PT ;  /* 0x0000008003007812 */ /* 0x000fce00078ef800 */
.L_x_14730:
[----:B------:R-:W-:Y:S05]  /*cbd0*/  BSYNC.RECONVERGENT B0 ;  /* 0x0000000000007941 */ /* 0x000fea0003800200 */
.L_x_14729:
[----:B------:R0:W-:Y:S01]  /*cbe0*/  STG.E.U8 desc[UR36][R8.64], R0 ;  /* 0x0000000008007986 */ /* 0x0001e2000c101124 */
[----:B------:R-:W-:Y:S01]  /*cbf0*/  IMAD.MOV.U32 R33, RZ, RZ, R31 ;  /* 0x000000ffff217224 */ /* 0x000fe200078e001f */
[----:B------:R-:W-:Y:S06]  /*cc00*/  BRA `(.L_x_14710) ;  /* 0x0000000400607947 */ /* 0x000fec0003800000 */
.L_x_14727:
        /* <DEDUP_REMOVED lines=21> */
.L_x_14735:
[----:B------:R-:W-:-:S04]  /*cd60*/  SHF.R.U32.HI R0, RZ, 0x15, R7 ;  /* 0x00000015ff007819 */ /* 0x000fc80000011607 */
[----:B------:R-:W-:-:S04]  /*cd70*/  LOP3.LUT R0, R0, 0x1, RZ, 0xc0, !PT ;  /* 0x0000000100007812 */ /* 0x000fc800078ec0ff */
[----:B------:R-:W-:-:S04]  /*cd80*/  IADD3 R0, PT, PT, R7, 0x88fffff, R0 ;  /* 0x088fffff07007810 */ /* 0x000fc80007ffe000 */
[----:B------:R-:W-:-:S04]  /*cd90*/  SHF.R.U32.HI R0, RZ, 0x15, R0 ;  /* 0x00000015ff007819 */ /* 0x000fc80000011600 */
[----:B------:R-:W-:-:S07]  /*cda0*/  LOP3.LUT R3, R0, 0xff, RZ, 0xc0, !PT ;  /* 0x000000ff00037812 */ /* 0x000fce00078ec0ff */
.L_x_14736:
[----:B------:R-:W-:-:S04]  /*cdb0*/  SHF.R.U32.HI R0, RZ, 0x18, R7 ;  /* 0x00000018ff007819 */ /* 0x000fc80000011607 */
[----:B------:R-:W-:-:S07]  /*cdc0*/  LOP3.LUT R0, R3, 0x80, R0, 0xf8, !PT ;  /* 0x0000008003007812 */ /* 0x000fce00078ef800 */
.L_x_14734:
[----:B------:R-:W-:Y:S05]  /*cdd0*/  BSYNC.RECONVERGENT B0 ;  /* 0x0000000000007941 */ /* 0x000fea0003800200 */
.L_x_14733:
[----:B------:R0:W-:Y:S01]  /*cde0*/  STG.E.U8 desc[UR36][R8.64], R0 ;  /* 0x0000000008007986 */ /* 0x0001e2000c101124 */
[----:B------:R-:W-:Y:S01]  /*cdf0*/  IMAD.MOV.U32 R33, RZ, RZ, R31 ;  /* 0x000000ffff217224 */ /* 0x000fe200078e001f */
[----:B------:R-:W-:Y:S06]  /*ce00*/  BRA `(.L_x_14710) ;  /* 0x0000000000e07947 */ /* 0x000fec0003800000 */
.L_x_14726:
[----:B------:R-:W-:-:S13]  /*ce10*/  ISETP.NE.AND P0, PT, R0, 0x1c, PT ;  /* 0x0000001c0000780c */ /* 0x000fda0003f05270 */
[----:B------:R-:W-:Y:S05]  /*ce20*/  @!P0 BRA `(.L_x_14737) ;  /* 0x0000000000cc8947 */ /* 0x000fea0003800000 */
[----:B------:R-:W-:-:S13]  /*ce30*/  ISETP.NE.AND P0, PT, R0, 0x1d, PT ;  /* 0x0000001d0000780c */ /* 0x000fda0003f05270 */
[----:B------:R-:W-:Y:S05]  /*ce40*/  @!P0 BRA `(.L_x_14738) ;  /* 0x0000000000b48947 */ /* 0x000fea0003800000 */
[----:B------:R-:W-:-:S13]  /*ce50*/  ISETP.NE.AND P0, PT, R0, 0x2c, PT ;  /* 0x0000002c0000780c */ /* 0x000fda0003f05270 */
[----:B------:R-:W-:Y:S05]  /*ce60*/  @!P0 BRA `(.L_x_14739) ;  /* 0x0000000000488947 */ /* 0x000fea0003800000 */
.L_x_14709:
[----:B------:R-:W-:Y:S01]  /*ce70*/  MOV R0, 0x0 ;  /* 0x0000000000007802 */ /* 0x000fe20000000f00 */
[----:B------:R-:W1:Y:S01]  /*ce80*/  LDCU.64 UR6, c[0x4][0x128] ;  /* 0x01002500ff0677ac */ /* 0x000e620008000a00 */
[----:B------:R-:W-:Y:S02]  /*ce90*/  IMAD.MOV.U32 R8, RZ, RZ, 0x65 ;  /* 0x00000065ff087424 */ /* 0x000fe400078e00ff */
[----:B------:R0:W2:Y:S01]  /*cea0*/  LDC.64 R14, c[0x4][R0] ;  /* 0x01000000000e7b82 */ /* 0x0000a20000000a00 */
[----:B------:R-:W5:Y:S01]  /*ceb0*/  LDCU.64 UR8, c[0x4][0x130] ;  /* 0x01002600ff0877ac */ /* 0x000f620008000a00 */
[----:B------:R-:W-:Y:S02]  /*cec0*/  IMAD.MOV.U32 R12, RZ, RZ, 0x1 ;  /* 0x00000001ff0c7424 */ /* 0x000fe400078e00ff */
[----:B------:R-:W-:Y:S01]  /*ced0*/  IMAD.MOV.U32 R13, RZ, RZ, RZ ;  /* 0x000000ffff0d7224 */ /* 0x000fe200078e00ff */
[----:B------:R-:W3:Y:S01]  /*cee0*/  LDCU.64 UR4, c[0x4][0x10] ;  /* 0x01000200ff0477ac */ /* 0x000ee20008000a00 */
[----:B-1--4-:R-:W-:-:S02]  /*cef0*/  IMAD.U32 R4, RZ, RZ, UR6 ;  /* 0x00000006ff047e24 */ /* 0x012fc4000f8e00ff */
[----:B------:R-:W-:Y:S02]  /*cf00*/  IMAD.U32 R5, RZ, RZ, UR7 ;  /* 0x00000007ff057e24 */ /* 0x000fe4000f8e00ff */
[----:B-----5:R-:W-:Y:S02]  /*cf10*/  IMAD.U32 R6, RZ, RZ, UR8 ;  /* 0x00000008ff067e24 */ /* 0x020fe4000f8e00ff */
[----:B------:R-:W-:Y:S02]  /*cf20*/  IMAD.U32 R7, RZ, RZ, UR9 ;  /* 0x00000009ff077e24 */ /* 0x000fe4000f8e00ff */
[----:B---3--:R-:W-:Y:S02]  /*cf30*/  IMAD.U32 R10, RZ, RZ, UR4 ;  /* 0x00000004ff0a7e24 */ /* 0x008fe4000f8e00ff */
[----:B0-----:R-:W-:-:S07]  /*cf40*/  IMAD.U32 R11, RZ, RZ, UR5 ;  /* 0x00000005ff0b7e24 */ /* 0x001fce000f8e00ff */
[----:B------:R-:W-:-:S07]  /*cf50*/  LEPC R20, `(.L_x_14740) ;  /* 0x000000001014794e */ /* 0x000fce0000000000 */
[----:B--2---:R-:W-:Y:S05]  /*cf60*/  CALL.ABS.NOINC R14 ;  /* 0x000000000e007343 */ /* 0x004fea0003c00000 */
.L_x_14740:
[----:B------:R-:W-:Y:S01]  /*cf70*/  IMAD.MOV.U32 R33, RZ, RZ, R31 ;  /* 0x000000ffff217224 */ /* 0x000fe200078e001f */
[----:B------:R-:W-:Y:S06]  /*cf80*/  BRA `(.L_x_14710) ;  /* 0x0000000000807947 */ /* 0x000fec0003800000 */
.L_x_14739:
        /* <DEDUP_REMOVED lines=25> */
.L_x_14738:
[----:B-1--4-:R-:W0:Y:S01]  /*d120*/  F2I.U64.F64.TRUNC R4, R4 ;  /* 0x0000000400047311 */ /* 0x012e22000030d800 */
[----:B------:R-:W-:Y:S01]  /*d130*/  IMAD.MOV.U32 R33, RZ, RZ, R31 ;  /* 0x000000ffff217224 */ /* 0x000fe200078e001f */
[----:B0-----:R0:W-:Y:S01]  /*d140*/  STG.E.64 desc[UR36][R8.64], R4 ;  /* 0x0000000408007986 */ /* 0x0011e2000c101b24 */
[----:B------:R-:W-:Y:S05]  /*d150*/  BRA `(.L_x_14710) ;  /* 0x00000000000c7947 */ /* 0x000fea0003800000 */
.L_x_14737:
[----:B----4-:R-:W0:Y:S01]  /*d160*/  F2I.U32.F64.TRUNC R5, R4 ;  /* 0x0000000400057311 */ /* 0x010e22000030d000 */
[----:B------:R-:W-:Y:S01]  /*d170*/  IMAD.MOV.U32 R33, RZ, RZ, R31 ;  /* 0x000000ffff217224 */ /* 0x000fe200078e001f */
[----:B0-----:R0:W-:Y:S06]  /*d180*/  STG.E desc[UR36][R8.64], R5 ;  /* 0x0000000508007986 */ /* 0x0011ec000c101924 */
.L_x_14710:
[----:B------:R-:W-:-:S13]  /*d190*/  ISETP.GE.AND P0, PT, R33, R2, PT ;  /* 0x000000022100720c */ /* 0x000fda0003f06270 */
[----:B------:R-:W-:Y:S05]  /*d1a0*/  @P0 BREAK.RELIABLE B6 ;  /* 0x0000000000060942 */ /* 0x000fea0003800100 */
        /* <DEDUP_REMOVED lines=22> */
.L_x_14745:
[----:B------:R-:W0:Y:S02]  /*d310*/  F2I.S64.F64.TRUNC R28, R28 ;  /* 0x0000001c001c7311 */ /* 0x000e24000030d900 */
[----:B0-----:R-:W-:-:S05]  /*d320*/  IMAD.MOV.U32 R3, RZ, RZ, R28 ;  /* 0x000000ffff037224 */ /* 0x001fca00078e001c */
[----:B------:R0:W-:Y:S01]  /*d330*/  STG.E.U8 desc[UR36][R4.64], R3 ;  /* 0x0000000304007986 */ /* 0x0001e2000c101124 */
[----:B------:R-:W-:Y:S05]  /*d340*/  BRA `(.L_x_14747) ;  /* 0x0000001000807947 */ /* 0x000fea0003800000 */
.L_x_14744:
        /* <DEDUP_REMOVED lines=9> */
.L_x_14749:
[----:B------:R-:W0:Y:S02]  /*d3e0*/  F2I.F64.TRUNC R29, R28 ;  /* 0x0000001c001d7311 */ /* 0x000e24000030d100 */
[----:B0-----:R0:W-:Y:S01]  /*d3f0*/  STG.E desc[UR36][R4.64], R29 ;  /* 0x0000001d04007986 */ /* 0x0011e2000c101924 */
[----:B------:R-:W-:Y:S05]  /*d400*/  BRA `(.L_x_14747) ;  /* 0x0000001000507947 */ /* 0x000fea0003800000 */
.L_x_14748:
[----:B------:R-:W0:Y:S02]  /*d410*/  F2I.F64.TRUNC R29, R28 ;  /* 0x0000001c001d7311 */ /* 0x000e24000030d100 */
[----:B0-----:R0:W-:Y:S01]  /*d420*/  STG.E.U16 desc[UR36][R4.64], R29 ;  /* 0x0000001d04007986 */ /* 0x0011e2000c101524 */
[----:B------:R-:W-:Y:S05]  /*d430*/  BRA `(.L_x_14747) ;  /* 0x0000001000447947 */ /* 0x000fea0003800000 */
.L_x_14743:
        /* <DEDUP_REMOVED lines=17> */
.L_x_14751:
        /* <DEDUP_REMOVED lines=12> */
.L_x_14750:
        /* <DEDUP_REMOVED lines=18> */
.L_x_14753:
        /* <DEDUP_REMOVED lines=13> */
.L_x_14752:
[----:B------:R2:W-:Y:S01]  /*d800*/  STG.E.64 desc[UR36][R4.64], R28 ;  /* 0x0000001c04007986 */ /* 0x0005e2000c101b24 */
[----:B------:R-:W-:Y:S05]  /*d810*/  BRA `(.L_x_14747) ;  /* 0x0000000c004c7947 */ /* 0x000fea0003800000 */
.L_x_14742:
        /* <DEDUP_REMOVED lines=13> */
.L_x_14757:
        /* <DEDUP_REMOVED lines=26> */
.L_x_14760:
[----:B------:R-:W-:-:S04]  /*da90*/  SHF.R.U32.HI R3, RZ, 0x18, R7 ;  /* 0x00000018ff037819 */ /* 0x000fc80000011607 */
[----:B------:R-:W-:-:S07]  /*daa0*/  LOP3.LUT R0, R0, 0x80, R3, 0xf8, !PT ;  /* 0x0000008000007812 */ /* 0x000fce00078ef803 */
.L_x_14759:
[----:B------:R-:W-:Y:S05]  /*dab0*/  BSYNC.RECONVERGENT B0 ;  /* 0x0000000000007941 */ /* 0x000fea0003800200 */
.L_x_14758:
[----:B------:R0:W-:Y:S01]  /*dac0*/  STG.E.U8 desc[UR36][R4.64], R0 ;  /* 0x0000000004007986 */ /* 0x0001e2000c101124 */
[----:B------:R-:W-:Y:S05]  /*dad0*/  BRA `(.L_x_14747) ;  /* 0x00000008009c7947 */ /* 0x000fea0003800000 */
.L_x_14756:
        /* <DEDUP_REMOVED lines=26> */
.L_x_14763:
[----:B------:R-:W-:-:S04]  /*dc80*/  SHF.R.U32.HI R3, RZ, 0x18, R7 ;  /* 0x00000018ff037819 */ /* 0x000fc80000011607 */
[----:B------:R-:W-:-:S07]  /*dc90*/  LOP3.LUT R0, R0, 0x80, R3, 0xf8, !PT ;  /* 0x0000008000007812 */ /* 0x000fce00078ef803 */
.L_x_14762:
[----:B------:R-:W-:Y:S05]  /*dca0*/  BSYNC.RECONVERGENT B0 ;  /* 0x0000000000007941 */ /* 0x000fea0003800200 */
.L_x_14761:
[----:B------:R0:W-:Y:S01]  /*dcb0*/  STG.E.U8 desc[UR36][R4.64], R0 ;  /* 0x0000000004007986 */ /* 0x0001e2000c101124 */
[----:B------:R-:W-:Y:S05]  /*dcc0*/  BRA `(.L_x_14747) ;  /* 0x0000000800207947 */ /* 0x000fea0003800000 */
.L_x_14755:
        /* <DEDUP_REMOVED lines=30> */
.L_x_14765:
[----:B------:R-:W0:Y:S02]  /*deb0*/  F2I.U64.F64.TRUNC R28, R28 ;  /* 0x0000001c001c7311 */ /* 0x000e24000030d800 */
[----:B0-----:R0:W-:Y:S01]  /*dec0*/  STG.E.64 desc[UR36][R4.64], R28 ;  /* 0x0000001c04007986 */ /* 0x0011e2000c101b24 */
[----:B------:R-:W-:Y:S05]  /*ded0*/  BRA `(.L_x_14747) ;  /* 0x00000004009c7947 */ /* 0x000fea0003800000 */
.L_x_14764:
[----:B------:R-:W0:Y:S02]  /*dee0*/  F2I.U32.F64.TRUNC R29, R28 ;  /* 0x0000001c001d7311 */ /* 0x000e24000030d000 */
[----:B0-----:R0:W-:Y:S01]  /*def0*/  STG.E desc[UR36][R4.64], R29 ;  /* 0x0000001d04007986 */ /* 0x0011e2000c101924 */
[----:B------:R-:W-:Y:S05]  /*df00*/  BRA `(.L_x_14747) ;  /* 0x0000000400907947 */ /* 0x000fea0003800000 */
.L_x_14754:
        /* <DEDUP_REMOVED lines=10> */
.L_x_14767:
[----:B------:R-:W-:-:S05]  /*dfb0*/  CS2R R30, SRZ ;  /* 0x00000000001e7805 */ /* 0x000fca000001ff00 */
[----:B------:R0:W-:Y:S01]  /*dfc0*/  STG.E.128 desc[UR36][R4.64], R28 ;  /* 0x0000001c04007986 */ /* 0x0001e2000c101d24 */
[----:B------:R-:W-:Y:S05]  /*dfd0*/  BRA `(.L_x_14747) ;  /* 0x00000004005c7947 */ /* 0x000fea0003800000 */
.L_x_14766:
[----:B------:R-:W-:-:S13]  /*dfe0*/  ISETP.NE.AND P0, PT, R0, 0xf, PT ;  /* 0x0000000f0000780c */ /* 0x000fda0003f05270 */
[----:B------:R-:W-:Y:S05]  /*dff0*/  @!P0 BRA `(.L_x_14768) ;  /* 0x0000000400288947 */ /* 0x000fea0003800000 */
[----:B------:R-:W-:-:S13]  /*e000*/  ISETP.NE.AND P0, PT, R0, 0x17, PT ;  /* 0x000000170000780c */ /* 0x000fda0003f05270 */
[----:B------:R-:W-:Y:S05]  /*e010*/  @!P0 BRA `(.L_x_14769) ;  /* 0x0000000000b08947 */ /* 0x000fea0003800000 */
[----:B------:R-:W-:-:S13]  /*e020*/  ISETP.NE.AND P0, PT, R0, 0x18, PT ;  /* 0x000000180000780c */ /* 0x000fda0003f05270 */
[----:B------:R-:W-:Y:S05]  /*e030*/  @!P0 BRA `(.L_x_14770) ;  /* 0x0000000000448947 */ /* 0x000fea0003800000 */
.L_x_14746:
        /* <DEDUP_REMOVED lines=16> */
.L_x_14771:
[----:B------:R-:W-:Y:S05]  /*e140*/  BRA `(.L_x_14747) ;  /* 0x0000000400007947 */ /* 0x000fea0003800000 */
.L_x_14770:
        /* <DEDUP_REMOVED lines=21> */
.L_x_14773:
[----:B------:R-:W-:Y:S05]  /*e2a0*/  BSYNC.RECONVERGENT B0 ;  /* 0x0000000000007941 */ /* 0x000fea0003800200 */
.L_x_14772:
[----:B------:R-:W-:-:S05]  /*e2b0*/  LOP3.LUT R3, R0, 0x80, R3, 0xf8, !PT ;  /* 0x0000008000037812 */ /* 0x000fca00078ef803 */
[----:B------:R0:W-:Y:S01]  /*e2c0*/  STG.E.U8 desc[UR36][R4.64], R3 ;  /* 0x0000000304007986 */ /* 0x0001e2000c101124 */
[----:B------:R-:W-:Y:S05]  /*e2d0*/  BRA `(.L_x_14747) ;  /* 0x00000000009c7947 */ /* 0x000fea0003800000 */
.L_x_14769:
        /* <DEDUP_REMOVED lines=20> */
.L_x_14775:
[----:B------:R-:W-:Y:S01]  /*e420*/  IMAD.MOV.U32 R0, RZ, RZ, 0x7f ;  /* 0x0000007fff007424 */ /* 0x000fe200078e00ff */
[----:B------:R-:W-:-:S04]  /*e430*/  ISETP.GT.U32.AND P0, PT, R3, 0x7f800000, PT ;  /* 0x7f8000000300780c */ /* 0x000fc80003f04070 */
[----:B------:R-:W-:-:S09]  /*e440*/  SEL R0, R0, 0x7c, P0 ;  /* 0x0000007c00007807 */ /* 0x000fd20000000000 */
.L_x_14776:
[----:B------:R-:W-:Y:S05]  /*e450*/  BSYNC.RECONVERGENT B0 ;  /* 0x0000000000007941 */ /* 0x000fea0003800200 */
.L_x_14774:
[----:B------:R-:W-:-:S04]  /*e460*/  SHF.R.U32.HI R3, RZ, 0x18, R7 ;  /* 0x00000018ff037819 */ /* 0x000fc80000011607 */
[----:B------:R-:W-:-:S05]  /*e470*/  LOP3.LUT R3, R0, 0x80, R3, 0xf8, !PT ;  /* 0x0000008000037812 */ /* 0x000fca00078ef803 */
[----:B------:R0:W-:Y:S01]  /*e480*/  STG.E.U8 desc[UR36][R4.64], R3 ;  /* 0x0000000304007986 */ /* 0x0001e2000c101124 */
[----:B------:R-:W-:Y:S05]  /*e490*/  BRA `(.L_x_14747) ;  /* 0x00000000002c7947 */ /* 0x000fea0003800000 */
.L_x_14768:
        /* <DEDUP_REMOVED lines=11> */
.L_x_14747:
[----:B------:R-:W-:-:S07]  /*e550*/  VIADD R33, R33, 0x80 ;  /* 0x0000008021217836 */ /* 0x000fce0000000000 */
.L_x_14704:
[----:B------:R-:W-:-:S13]  /*e560*/  ISETP.GE.AND P0, PT, R33, R2, PT ;  /* 0x000000022100720c */ /* 0x000fda0003f06270 */
[----:B------:R-:W-:Y:S05]  /*e570*/  @P0 BREAK.RELIABLE B6 ;  /* 0x0000000000060942 */ /* 0x000fea0003800100 */
[----:B------:R-:W-:Y:S05]  /*e580*/  @P0 BRA `(.L_x_14741) ;  /* 0x0000001000ec0947 */ /* 0x000fea0003800000 */
[----:B------:R-:W-:Y:S05]  /*e590*/  BSYNC.RELIABLE B6 ;  /* 0x0000000000067941 */ /* 0x000fea0003800100 */
.L_x_14703:
        /* <DEDUP_REMOVED lines=21> */
.L_x_14780:
[----:B------:R-:W0:Y:S02]  /*e6f0*/  F2I.S64.F64.TRUNC R24, R24 ;  /* 0x0000001800187311 */ /* 0x000e24000030d900 */
[----:B0-----:R-:W-:-:S05]  /*e700*/  IMAD.MOV.U32 R3, RZ, RZ, R24 ;  /* 0x000000ffff037224 */ /* 0x001fca00078e0018 */
[----:B------:R0:W-:Y:S01]  /*e710*/  STG.E.U8 desc[UR36][R4.64], R3 ;  /* 0x0000000304007986 */ /* 0x0001e2000c101124 */
[----:B------:R-:W-:Y:S05]  /*e720*/  BRA `(.L_x_14782) ;  /* 0x0000001000807947 */ /* 0x000fea0003800000 */
.L_x_14779:
        /* <DEDUP_REMOVED lines=9> */
.L_x_14784:
[----:B------:R-:W0:Y:S02]  /*e7c0*/  F2I.F64.TRUNC R25, R24 ;  /* 0x0000001800197311 */ /* 0x000e24000030d100 */
[----:B0-----:R0:W-:Y:S01]  /*e7d0*/  STG.E desc[UR36][R4.64], R25 ;  /* 0x0000001904007986 */ /* 0x0011e2000c101924 */
[----:B------:R-:W-:Y:S05]  /*e7e0*/  BRA `(.L_x_14782) ;  /* 0x0000001000507947 */ /* 0x000fea0003800000 */
.L_x_14783:
[----:B------:R-:W0:Y:S02]  /*e7f0*/  F2I.F64.TRUNC R25, R24 ;  /* 0x0000001800197311 */ /* 0x000e24000030d100 */
[----:B0-----:R0:W-:Y:S01]  /*e800*/  STG.E.U16 desc[UR36][R4.64], R25 ;  /* 0x0000001904007986 */ /* 0x0011e2000c101524 */
[----:B------:R-:W-:Y:S05]  /*e810*/  BRA `(.L_x_14782) ;  /* 0x0000001000447947 */ /* 0x000fea0003800000 */
.L_x_14778:
        /* <DEDUP_REMOVED lines=17> */
.L_x_14786:
        /* <DEDUP_REMOVED lines=12> */
.L_x_14785:
        /* <DEDUP_REMOVED lines=18> */
.L_x_14788:
        /* <DEDUP_REMOVED lines=13> */
.L_x_14787:
[----:B------:R0:W-:Y:S01]  /*ebe0*/  STG.E.64 desc[UR36][R4.64], R24 ;  /* 0x0000001804007986 */ /* 0x0001e2000c101b24 */
[----:B------:R-:W-:Y:S05]  /*ebf0*/  BRA `(.L_x_14782) ;  /* 0x0000000c004c7947 */ /* 0x000fea0003800000 */
.L_x_14777:
        /* <DEDUP_REMOVED lines=13> */
.L_x_14792:
        /* <DEDUP_REMOVED lines=26> */
.L_x_14795:
[----:B------:R-:W-:-:S04]  /*ee70*/  SHF.R.U32.HI R3, RZ, 0x18, R7 ;  /* 0x00000018ff037819 */ /* 0x000fc80000011607 */
[----:B------:R-:W-:-:S07]  /*ee80*/  LOP3.LUT R0, R0, 0x80, R3, 0xf8, !PT ;  /* 0x0000008000007812 */ /* 0x000fce00078ef803 */
.L_x_14794:
[----:B------:R-:W-:Y:S05]  /*ee90*/  BSYNC.RECONVERGENT B0 ;  /* 0x0000000000007941 */ /* 0x000fea0003800200 */
.L_x_14793:
[----:B------:R0:W-:Y:S01]  /*eea0*/  STG.E.U8 desc[UR36][R4.64], R0 ;  /* 0x0000000004007986 */ /* 0x0001e2000c101124 */
[----:B------:R-:W-:Y:S05]  /*eeb0*/  BRA `(.L_x_14782) ;  /* 0x00000008009c7947 */ /* 0x000fea0003800000 */
.L_x_14791:
        /* <DEDUP_REMOVED lines=26> */
.L_x_14798:
[----:B------:R-:W-:-:S04]  /*f060*/  SHF.R.U32.HI R3, RZ, 0x18, R7 ;  /* 0x00000018ff037819 */ /* 0x000fc80000011607 */
[----:B------:R-:W-:-:S07]  /*f070*/  LOP3.LUT R0, R0, 0x80, R3, 0xf8, !PT ;  /* 0x0000008000007812 */ /* 0x000fce00078ef803 */
.L_x_14797:
[----:B------:R-:W-:Y:S05]  /*f080*/  BSYNC.RECONVERGENT B0 ;  /* 0x0000000000007941 */ /* 0x000fea0003800200 */
.L_x_14796:
[----:B------:R0:W-:Y:S01]  /*f090*/  STG.E.U8 desc[UR36][R4.64], R0 ;  /* 0x0000000004007986 */ /* 0x0001e2000c101124 */
[----:B------:R-:W-:Y:S05]  /*f0a0*/  BRA `(.L_x_14782) ;  /* 0x0000000800207947 */ /* 0x000fea0003800000 */
.L_x_14790:
        /* <DEDUP_REMOVED lines=30> */
.L_x_14800:
[----:B------:R-:W0:Y:S02]  /*f290*/  F2I.U64.F64.TRUNC R24, R24 ;  /* 0x0000001800187311 */ /* 0x000e24000030d800 */
[----:B0-----:R0:W-:Y:S01]  /*f2a0*/  STG.E.64 desc[UR36][R4.64], R24 ;  /* 0x0000001804007986 */ /* 0x0011e2000c101b24 */
[----:B------:R-:W-:Y:S05]  /*f2b0*/  BRA `(.L_x_14782) ;  /* 0x00000004009c7947 */ /* 0x000fea0003800000 */
.L_x_14799:
[----:B------:R-:W0:Y:S02]  /*f2c0*/  F2I.U32.F64.TRUNC R25, R24 ;  /* 0x0000001800197311 */ /* 0x000e24000030d000 */
[----:B0-----:R0:W-:Y:S01]  /*f2d0*/  STG.E desc[UR36][R4.64], R25 ;  /* 0x0000001904007986 */ /* 0x0011e2000c101924 */
[----:B------:R-:W-:Y:S05]  /*f2e0*/  BRA `(.L_x_14782) ;  /* 0x0000000400907947 */ /* 0x000fea0003800000 */
.L_x_14789:
        /* <DEDUP_REMOVED lines=10> */
.L_x_14802:
[----:B------:R-:W-:-:S05]  /*f390*/  CS2R R26, SRZ ;  /* 0x00000000001a7805 */ /* 0x000fca000001ff00 */
[----:B------:R0:W-:Y:S01]  /*f3a0*/  STG.E.128 desc[UR36][R4.64], R24 ;  /* 0x0000001804007986 */ /* 0x0001e2000c101d24 */
[----:B------:R-:W-:Y:S05]  /*f3b0*/  BRA `(.L_x_14782) ;  /* 0x00000004005c7947 */ /* 0x000fea0003800000 */
.L_x_14801:
[----:B------:R-:W-:-:S13]  /*f3c0*/  ISETP.NE.AND P0, PT, R0, 0xf, PT ;  /* 0x0000000f0000780c */ /* 0x000fda0003f05270 */
[----:B------:R-:W-:Y:S05]  /*f3d0*/  @!P0 BRA `(.L_x_14803) ;  /* 0x0000000400288947 */ /* 0x000fea0003800000 */
[----:B------:R-:W-:-:S13]  /*f3e0*/  ISETP.NE.AND P0, PT, R0, 0x17, PT ;  /* 0x000000170000780c */ /* 0x000fda0003f05270 */
[----:B------:R-:W-:Y:S05]  /*f3f0*/  @!P0 BRA `(.L_x_14804) ;  /* 0x0000000000b08947 */ /* 0x000fea0003800000 */
[----:B------:R-:W-:-:S13]  /*f400*/  ISETP.NE.AND P0, PT, R0, 0x18, PT ;  /* 0x000000180000780c */ /* 0x000fda0003f05270 */
[----:B------:R-:W-:Y:S05]  /*f410*/  @!P0 BRA `(.L_x_14805) ;  /* 0x0000000000448947 */ /* 0x000fea0003800000 */
.L_x_14781:
        /* <DEDUP_REMOVED lines=16> */
.L_x_14806:
[----:B------:R-:W-:Y:S05]  /*f520*/  BRA `(.L_x_14782) ;  /* 0x0000000400007947 */ /* 0x000fea0003800000 */
.L_x_14805:
        /* <DEDUP_REMOVED lines=21> */
.L_x_14808:
[----:B------:R-:W-:Y:S05]  /*f680*/  BSYNC.RECONVERGENT B0 ;  /* 0x0000000000007941 */ /* 0x000fea0003800200 */
.L_x_14807:
[----:B------:R-:W-:-:S05]  /*f690*/  LOP3.LUT R3, R0, 0x80, R3, 0xf8, !PT ;  /* 0x0000008000037812 */ /* 0x000fca00078ef803 */
[----:B------:R0:W-:Y:S01]  /*f6a0*/  STG.E.U8 desc[UR36][R4.64], R3 ;  /* 0x0000000304007986 */ /* 0x0001e2000c101124 */
[----:B------:R-:W-:Y:S05]  /*f6b0*/  BRA `(.L_x_14782) ;  /* 0x00000000009c7947 */ /* 0x000fea0003800000 */
.L_x_14804:
        /* <DEDUP_REMOVED lines=20> */
.L_x_14810:
[----:B------:R-:W-:Y:S01]  /*f800*/  IMAD.MOV.U32 R0, RZ, RZ, 0x7f ;  /* 0x0000007fff007424 */ /* 0x000fe200078e00ff */
[----:B------:R-:W-:-:S04]  /*f810*/  ISETP.GT.U32.AND P0, PT, R3, 0x7f800000, PT ;  /* 0x7f8000000300780c */ /* 0x000fc80003f04070 */
[----:B------:R-:W-:-:S09]  /*f820*/  SEL R0, R0, 0x7c, P0 ;  /* 0x0000007c00007807 */ /* 0x000fd20000000000 */
.L_x_14811:
[----:B------:R-:W-:Y:S05]  /*f830*/  BSYNC.RECONVERGENT B0 ;  /* 0x0000000000007941 */ /* 0x000fea0003800200 */
.L_x_14809:
[----:B------:R-:W-:-:S04]  /*f840*/  SHF.R.U32.HI R3, RZ, 0x18, R7 ;  /* 0x00000018ff037819 */ /* 0x000fc80000011607 */
[----:B------:R-:W-:-:S05]  /*f850*/  LOP3.LUT R3, R0, 0x80, R3, 0xf8, !PT ;  /* 0x0000008000037812 */ /* 0x000fca00078ef803 */
[----:B------:R0:W-:Y:S01]  /*f860*/  STG.E.U8 desc[UR36][R4.64], R3 ;  /* 0x0000000304007986 */ /* 0x0001e2000c101124 */
[----:B------:R-:W-:Y:S05]  /*f870*/  BRA `(.L_x_14782) ;  /* 0x00000000002c7947 */ /* 0x000fea0003800000 */
.L_x_14803:
        /* <DEDUP_REMOVED lines=11> */
.L_x_14782:
[----:B------:R-:W-:-:S07]  /*f930*/  VIADD R33, R33, 0x80 ;  /* 0x0000008021217836 */ /* 0x000fce0000000000 */
.L_x_14741:
[----:B------:R-:W-:Y:S05]  /*f940*/  BSYNC.RECONVERGENT B7 ;  /* 0x0000000000077941 */ /* 0x000fea0003800200 */
.L_x_14702:
        /* <DEDUP_REMOVED lines=22> */
.L_x_14815:
[----:B------:R-:W0:Y:S02]  /*fab0*/  F2I.S64.F64.TRUNC R16, R16 ;  /* 0x0000001000107311 */ /* 0x000e24000030d900 */
[----:B0-----:R-:W-:-:S05]  /*fac0*/  IMAD.MOV.U32 R5, RZ, RZ, R16 ;  /* 0x000000ffff057224 */ /* 0x001fca00078e0010 */
[----:B------:R-:W-:Y:S01]  /*fad0*/  STG.E.U8 desc[UR36][R2.64], R5 ;  /* 0x0000000502007986 */ /* 0x000fe2000c101124 */
[----:B------:R-:W-:Y:S05]  /*fae0*/  EXIT ;  /* 0x000000000000794d */ /* 0x000fea0003800000 */
.L_x_14814:
        /* <DEDUP_REMOVED lines=9> */
.L_x_14818:
[----:B------:R-:W0:Y:S02]  /*fb80*/  F2I.F64.TRUNC R17, R16 ;  /* 0x0000001000117311 */ /* 0x000e24000030d100 */
[----:B0-----:R-:W-:Y:S01]  /*fb90*/  STG.E desc[UR36][R2.64], R17 ;  /* 0x0000001102007986 */ /* 0x001fe2000c101924 */
[----:B------:R-:W-:Y:S05]  /*fba0*/  EXIT ;  /* 0x000000000000794d */ /* 0x000fea0003800000 */
.L_x_14817:
[----:B------:R-:W0:Y:S02]  /*fbb0*/  F2I.F64.TRUNC R17, R16 ;  /* 0x0000001000117311 */ /* 0x000e24000030d100 */
[----:B0-----:R-:W-:Y:S01]  /*fbc0*/  STG.E.U16 desc[UR36][R2.64], R17 ;  /* 0x0000001102007986 */ /* 0x001fe2000c101524 */
[----:B------:R-:W-:Y:S05]  /*fbd0*/  EXIT ;  /* 0x000000000000794d */ /* 0x000fea0003800000 */
.L_x_14813:
        /* <DEDUP_REMOVED lines=17> */
.L_x_14820:
        /* <DEDUP_REMOVED lines=12> */
.L_x_14819:
        /* <DEDUP_REMOVED lines=18> */
.L_x_14822:
        /* <DEDUP_REMOVED lines=13> */
.L_x_14821:
[----:B------:R-:W-:Y:S01]  /*ffa0*/  STG.E.64 desc[UR36][R2.64], R16 ;  /* 0x0000001002007986 */ /* 0x000fe2000c101b24 */
[----:B------:R-:W-:Y:S05]  /*ffb0*/  EXIT ;  /* 0x000000000000794d */ /* 0x000fea0003800000 */
.L_x_14812:
        /* <DEDUP_REMOVED lines=13> */
.L_x_14826:
        /* <DEDUP_REMOVED lines=26> */
.L_x_14829:
[----:B------:R-:W-:-:S04]  /*10230*/  SHF.R.U32.HI R5, RZ, 0x18, R5 ;  /* 0x00000018ff057819 */ /* 0x000fc80000011605 */
[----:B------:R-:W-:-:S07]  /*10240*/  LOP3.LUT R0, R0, 0x80, R5, 0xf8, !PT ;  /* 0x0000008000007812 */ /* 0x000fce00078ef805 */
.L_x_14828:
[----:B------:R-:W-:Y:S05]  /*10250*/  BSYNC.RECONVERGENT B0 ;  /* 0x0000000000007941 */ /* 0x000fea0003800200 */
.L_x_14827:
[----:B------:R-:W-:Y:S01]  /*10260*/  STG.E.U8 desc[UR36][R2.64], R0 ;  /* 0x0000000002007986 */ /* 0x000fe2000c101124 */
[----:B------:R-:W-:Y:S05]  /*10270*/  EXIT ;  /* 0x000000000000794d */ /* 0x000fea0003800000 */
.L_x_14825:
        /* <DEDUP_REMOVED lines=26> */
.L_x_14832:
[----:B------:R-:W-:-:S04]  /*10420*/  SHF.R.U32.HI R5, RZ, 0x18, R5 ;  /* 0x00000018ff057819 */ /* 0x000fc80000011605 */
[----:B------:R-:W-:-:S07]  /*10430*/  LOP3.LUT R0, R0, 0x80, R5, 0xf8, !PT ;  /* 0x0000008000007812 */ /* 0x000fce00078ef805 */
.L_x_14831:
[----:B------:R-:W-:Y:S05]  /*10440*/  BSYNC.RECONVERGENT B0 ;  /* 0x0000000000007941 */ /* 0x000fea0003800200 */
.L_x_14830:
[----:B------:R-:W-:Y:S01]  /*10450*/  STG.E.U8 desc[UR36][R2.64], R0 ;  /* 0x0000000002007986 */ /* 0x000fe2000c101124 */
[----:B------:R-:W-:Y:S05]  /*10460*/  EXIT ;  /* 0x000000000000794d */ /* 0x000fea0003800000 */
.L_x_14824:
        /* <DEDUP_REMOVED lines=30> */
.L_x_14834:
[----:B------:R-:W0:Y:S02]  /*10650*/  F2I.U64.F64.TRUNC R16, R16 ;  /* 0x0000001000107311 */ /* 0x000e24000030d800 */
[----:B0-----:R-:W-:Y:S01]  /*10660*/  STG.E.64 desc[UR36][R2.64], R16 ;  /* 0x0000001002007986 */ /* 0x001fe2000c101b24 */
[----:B------:R-:W-:Y:S05]  /*10670*/  EXIT ;  /* 0x000000000000794d */ /* 0x000fea0003800000 */
.L_x_14833:
[----:B------:R-:W0:Y:S02]  /*10680*/  F2I.U32.F64.TRUNC R17, R16 ;  /* 0x0000001000117311 */ /* 0x000e24000030d000 */
[----:B0-----:R-:W-:Y:S01]  /*10690*/  STG.E desc[UR36][R2.64], R17 ;  /* 0x0000001102007986 */ /* 0x001fe2000c101924 */
[----:B------:R-:W-:Y:S05]  /*106a0*/  EXIT ;  /* 0x000000000000794d */ /* 0x000fea0003800000 */
.L_x_14823:
        /* <DEDUP_REMOVED lines=10> */
.L_x_14836:
[----:B------:R-:W-:-:S05]  /*10750*/  CS2R R18, SRZ ;  /* 0x0000000000127805 */ /* 0x000fca000001ff00 */
[----:B------:R-:W-:Y:S01]  /*10760*/  STG.E.128 desc[UR36][R2.64], R16 ;  /* 0x0000001002007986 */ /* 0x000fe2000c101d24 */
[----:B------:R-:W-:Y:S05]  /*10770*/  EXIT ;  /* 0x000000000000794d */ /* 0x000fea0003800000 */
.L_x_14835:
[----:B------:R-:W-:-:S13]  /*10780*/  ISETP.NE.AND P0, PT, R0, 0xf, PT ;  /* 0x0000000f0000780c */ /* 0x000fda0003f05270 */
[----:B------:R-:W-:Y:S05]  /*10790*/  @!P0 BRA `(.L_x_14837) ;  /* 0x0000000400288947 */ /* 0x000fea0003800000 */
[----:B------:R-:W-:-:S13]  /*107a0*/  ISETP.NE.AND P0, PT, R0, 0x17, PT ;  /* 0x000000170000780c */ /* 0x000fda0003f05270 */
[----:B------:R-:W-:Y:S05]  /*107b0*/  @!P0 BRA `(.L_x_14838) ;  /* 0x0000000000b08947 */ /* 0x000fea0003800000 */
[----:B------:R-:W-:-:S13]  /*107c0*/  ISETP.NE.AND P0, PT, R0, 0x18, PT ;  /* 0x000000180000780c */ /* 0x000fda0003f05270 */
[----:B------:R-:W-:Y:S05]  /*107d0*/  @!P0 BRA `(.L_x_14839) ;  /* 0x0000000000448947 */ /* 0x000fea0003800000 */
.L_x_14816:
        /* <DEDUP_REMOVED lines=16> */
.L_x_14840:
[----:B------:R-:W-:Y:S05]  /*108e0*/  EXIT ;  /* 0x000000000000794d */ /* 0x000fea0003800000 */
.L_x_14839:
        /* <DEDUP_REMOVED lines=21> */
.L_x_14842:
[----:B------:R-:W-:Y:S05]  /*10a40*/  BSYNC.RECONVERGENT B0 ;  /* 0x0000000000007941 */ /* 0x000fea0003800200 */
.L_x_14841:
[----:B------:R-:W-:-:S05]  /*10a50*/  LOP3.LUT R5, R0, 0x80, R5, 0xf8, !PT ;  /* 0x0000008000057812 */ /* 0x000fca00078ef805 */
[----:B------:R-:W-:Y:S01]  /*10a60*/  STG.E.U8 desc[UR36][R2.64], R5 ;  /* 0x0000000502007986 */ /* 0x000fe2000c101124 */
[----:B------:R-:W-:Y:S05]  /*10a70*/  EXIT ;  /* 0x000000000000794d */ /* 0x000fea0003800000 */
.L_x_14838:
        /* <DEDUP_REMOVED lines=20> */
.L_x_14844:
[----:B------:R-:W-:Y:S01]  /*10bc0*/  IMAD.MOV.U32 R0, RZ, RZ, 0x7f ;  /* 0x0000007fff007424 */ /* 0x000fe200078e00ff */
[----:B------:R-:W-:-:S04]  /*10bd0*/  ISETP.GT.U32.AND P0, PT, R4, 0x7f800000, PT ;  /* 0x7f8000000400780c */ /* 0x000fc80003f04070 */
[----:B------:R-:W-:-:S09]  /*10be0*/  SEL R0, R0, 0x7c, P0 ;  /* 0x0000007c00007807 */ /* 0x000fd20000000000 */
.L_x_14845:
[----:B------:R-:W-:Y:S05]  /*10bf0*/  BSYNC.RECONVERGENT B0 ;  /* 0x0000000000007941 */ /* 0x000fea0003800200 */
.L_x_14843:
[----:B------:R-:W-:-:S04]  /*10c00*/  SHF.R.U32.HI R5, RZ, 0x18, R5 ;  /* 0x00000018ff057819 */ /* 0x000fc80000011605 */
[----:B------:R-:W-:-:S05]  /*10c10*/  LOP3.LUT R5, R0, 0x80, R5, 0xf8, !PT ;  /* 0x0000008000057812 */ /* 0x000fca00078ef805 */
[----:B------:R-:W-:Y:S01]  /*10c20*/  STG.E.U8 desc[UR36][R2.64], R5 ;  /* 0x0000000502007986 */ /* 0x000fe2000c101124 */
[----:B------:R-:W-:Y:S05]  /*10c30*/  EXIT ;  /* 0x000000000000794d */ /* 0x000fea0003800000 */
.L_x_14837:
        /* <DEDUP_REMOVED lines=12> */
        .weak           $__internal_55_$__cuda_sm20_div_rn_f64_full
        .type           $__internal_55_$__cuda_sm20_div_rn_f64_full,@function
        .size           $__internal_55_$__cuda_sm20_div_rn_f64_full,(.L_x_16802 - $__internal_55_$__cuda_sm20_div_rn_f64_full)
$__internal_55_$__cuda_sm20_div_rn_f64_full:
[----:B------:R-:W-:Y:S01]  /*10d00*/  IMAD.MOV.U32 R7, RZ, RZ, R13 ;  /* 0x000000ffff077224 */ /* 0x000fe200078e000d */
[C---:B------:R-:W-:Y:S01]  /*10d10*/  LOP3.LUT R36, R9.reuse, 0x7ff00000, RZ, 0xc0, !PT ;  /* 0x7ff0000009247812 */ /* 0x040fe200078ec0ff */
[----:B------:R-:W-:Y:S01]  /*10d20*/  IMAD.MOV.U32 R20, RZ, RZ, 0x1ca00000 ;  /* 0x1ca00000ff147424 */ /* 0x000fe200078e00ff */
[----:B------:R-:W-:Y:S01]  /*10d30*/  FSETP.GEU.AND P0, PT, |R9|, 1.469367938527859385e-39, PT ;  /* 0x001000000900780b */ /* 0x000fe20003f0e200 */
[----:B------:R-:W-:Y:S01]  /*10d40*/  IMAD.MOV.U32 R38, RZ, RZ, 0x1 ;  /* 0x00000001ff267424 */ /* 0x000fe200078e00ff */
[C---:B------:R-:W-:Y:S01]  /*10d50*/  FSETP.GEU.AND P1, PT, |R7|.reuse, 1.469367938527859385e-39, PT ;  /* 0x001000000700780b */ /* 0x040fe20003f2e200 */
[----:B------:R-:W-:Y:S01]  /*10d60*/  BSSY.RECONVERGENT B2, `(.L_x_14846) ;  /* 0x0000078000027945 */ /* 0x000fe20003800200 */
[----:B------:R-:W-:Y:S02]  /*10d70*/  LOP3.LUT R3, R7, 0x7ff00000, RZ, 0xc0, !PT ;  /* 0x7ff0000007037812 */ /* 0x000fe400078ec0ff */
[----:B------:R-:W-:Y:S02]  /*10d80*/  LOP3.LUT R10, R9, 0x800fffff, RZ, 0xc0, !PT ;  /* 0x800fffff090a7812 */ /* 0x000fe400078ec0ff */
[----:B------:R-:W-:Y:S01]  /*10d90*/  ISETP.GE.U32.AND P3, PT, R3, R36, PT ;  /* 0x000000240300720c */ /* 0x000fe20003f66070 */
[----:B------:R-:W-:Y:S01]  /*10da0*/  IMAD.MOV.U32 R21, RZ, RZ, R3 ;  /* 0x000000ffff157224 */ /* 0x000fe200078e0003 */
[----:B------:R-:W-:Y:S01]  /*10db0*/  LOP3.LUT R11, R10, 0x3ff00000, RZ, 0xfc, !PT ;  /* 0x3ff000000a0b7812 */ /* 0x000fe200078efcff */
[----:B------:R-:W-:Y:S01]  /*10dc0*/  IMAD.MOV.U32 R10, RZ, RZ, R8 ;  /* 0x000000ffff0a7224 */ /* 0x000fe200078e0008 */
[----:B------:R-:W-:-:S03]  /*10dd0*/  SEL R13, R20, 0x63400000, !P3 ;  /* 0x63400000140d7807 */ /* 0x000fc60005800000 */
[----:B------:R-:W-:Y:S01]  /*10de0*/  @!P1 LOP3.LUT R12, R9, 0x7ff00000, RZ, 0xc0, !PT ;  /* 0x7ff00000090c9812 */ /* 0x000fe200078ec0ff */
[----:B------:R-:W-:Y:S01]  /*10df0*/  @!P1 IMAD.MOV.U32 R14, RZ, RZ, RZ ;  /* 0x000000ffff0e9224 */ /* 0x000fe200078e00ff */
[----:B------:R-:W-:Y:S01]  /*10e00*/  LOP3.LUT R13, R13, 0x800fffff, R7, 0xf8, !PT ;  /* 0x800fffff0d0d7812 */ /* 0x000fe200078ef807 */
[----:B------:R-:W0:Y:S01]  /*10e10*/  @!P0 DMUL R10, R8, 8.98846567431157953865e+307 ;  /* 0x7fe00000080a8828 */ /* 0x000e220000000000 */
[----:B------:R-:W-:Y:S01]  /*10e20*/  @!P1 ISETP.GE.U32.AND P2, PT, R3, R12, PT ;  /* 0x0000000c0300920c */ /* 0x000fe20003f46070 */
[----:B0-----:R-:W0:Y:S01]  /*10e30*/  MUFU.RCP64H R39, R11 ;  /* 0x0000000b00277308 */ /* 0x001e220000001800 */
[----:B------:R-:W-:Y:S02]  /*10e40*/  @!P0 LOP3.LUT R36, R11, 0x7ff00000, RZ, 0xc0, !PT ;  /* 0x7ff000000b248812 */ /* 0x000fe400078ec0ff */
[----:B------:R-:W-:-:S04]  /*10e50*/  @!P1 SEL R15, R20, 0x63400000, !P2 ;  /* 0x63400000140f9807 */ /* 0x000fc80005000000 */
[----:B------:R-:W-:-:S04]  /*10e60*/  @!P1 LOP3.LUT R12, R15, 0x80000000, R7, 0xf8, !PT ;  /* 0x800000000f0c9812 */ /* 0x000fc800078ef807 */
[----:B------:R-:W-:Y:S01]  /*10e70*/  @!P1 LOP3.LUT R15, R12, 0x100000, RZ, 0xfc, !PT ;  /* 0x001000000c0f9812 */ /* 0x000fe200078efcff */
[----:B------:R-:W-:-:S15]  /*10e80*/  IMAD.MOV.U32 R12, RZ, RZ, R6 ;  /* 0x000000ffff0c7224 */ /* 0x000fde00078e0006 */
[----:B------:R-:W-:-:S15]  /*10e90*/  NOP ;  /* 0x0000000000007918 */ /* 0x000fde0000000000 */
[----:B------:R-:W-:-:S15]  /*10ea0*/  NOP ;  /* 0x0000000000007918 */ /* 0x000fde0000000000 */
[----:B------:R-:W-:-:S05]  /*10eb0*/  NOP ;  /* 0x0000000000007918 */ /* 0x000fca0000000000 */
[----:B------:R-:W1:Y:S02]  /*10ec0*/  @!P1 DFMA R12, R12, 2, -R14 ;  /* 0x400000000c0c982b */ /* 0x000e64000000080e */
[----:B-1----:R-:W-:-:S05]  /*10ed0*/  @!P1 LOP3.LUT R21, R13, 0x7ff00000, RZ, 0xc0, !PT ;  /* 0x7ff000000d159812 */ /* 0x002fca00078ec0ff */
[----:B------:R-:W-:-:S05]  /*10ee0*/  VIADD R37, R21, 0xffffffff ;  /* 0xffffffff15257836 */ /* 0x000fca0000000000 */
[----:B------:R-:W-:Y:S01]  /*10ef0*/  ISETP.GT.U32.AND P0, PT, R37, 0x7feffffe, PT ;  /* 0x7feffffe2500780c */ /* 0x000fe20003f04070 */
[----:B------:R-:W-:-:S05]  /*10f00*/  VIADD R37, R36, 0xffffffff ;  /* 0xffffffff24257836 */ /* 0x000fca0000000000 */
[----:B------:R-:W-:-:S15]  /*10f10*/  ISETP.GT.U32.OR P0, PT, R37, 0x7feffffe, P0 ;  /* 0x7feffffe2500780c */ /* 0x000fde0000704470 */
[----:B------:R-:W-:-:S15]  /*10f20*/  NOP ;  /* 0x0000000000007918 */ /* 0x000fde0000000000 */
[----:B------:R-:W-:-:S15]  /*10f30*/  NOP ;  /* 0x0000000000007918 */ /* 0x000fde0000000000 */
[----:B------:R-:W-:-:S01]  /*10f40*/  NOP ;  /* 0x0000000000007918 */ /* 0x000fc20000000000 */
        /* <DEDUP_REMOVED lines=39> */
[----:B------:R-:W-:Y:S01]  /*111c0*/  ISETP.GE.U32.AND P0, PT, R3, R6, PT ;  /* 0x000000060300720c */ /* 0x000fe20003f06070 */
[----:B------:R-:W-:Y:S01]  /*111d0*/  IMAD.MOV.U32 R6, RZ, RZ, RZ ;  /* 0x000000ffff067224 */ /* 0x000fe200078e00ff */
[----:B------:R-:W-:Y:S02]  /*111e0*/  VIMNMX R3, PT, PT, R7, 0x46a00000, PT ;  /* 0x46a0000007037848 */ /* 0x000fe40003fe0100 */
[----:B------:R-:W-:-:S05]  /*111f0*/  SEL R20, R20, 0x63400000, !P0 ;  /* 0x6340000014147807 */ /* 0x000fca0004000000 */
[----:B------:R-:W-:-:S04]  /*11200*/  IMAD.IADD R3, R3, 0x1, -R20 ;  /* 0x0000000103037824 */ /* 0x000fc800078e0a14 */
[----:B------:R-:W-:-:S06]  /*11210*/  VIADD R7, R3, 0x7fe00000 ;  /* 0x7fe0000003077836 */ /* 0x000fcc0000000000 */
[----:B------:R-:W0:Y:S02]  /*11220*/  DMUL R38, R14, R6 ;  /* 0x000000060e267228 */ /* 0x000e240000000000 */
[----:B0-----:R-:W-:-:S13]  /*11230*/  FSETP.GTU.AND P0, PT, |R39|, 1.469367938527859385e-39, PT ;  /* 0x001000002700780b */ /* 0x001fda0003f0c200 */
[----:B------:R-:W-:Y:S05]  /*11240*/  @P0 BRA `(.L_x_14848) ;  /* 0x0000000000a40947 */ /* 0x000fea0003800000 */
[----:B------:R-:W0:Y:S02]  /*11250*/  DFMA R10, R14, -R10, R12 ;  /* 0x8000000a0e0a722b */ /* 0x000e24000000000c */
[C---:B0-----:R-:W-:Y:S01]  /*11260*/  FSETP.NEU.AND P0, PT, R11.reuse, RZ, PT ;  /* 0x000000ff0b00720b */ /* 0x041fe20003f0d000 */
[----:B------:R-:W-:Y:S01]  /*11270*/  IMAD.MOV.U32 R10, RZ, RZ, RZ ;  /* 0x000000ffff0a7224 */ /* 0x000fe200078e00ff */
[----:B------:R-:W-:-:S04]  /*11280*/  LOP3.LUT R9, R11, 0x80000000, R9, 0x48, !PT ;  /* 0x800000000b097812 */ /* 0x000fc800078e4809 */
[----:B------:R-:W-:-:S07]  /*11290*/  LOP3.LUT R11, R9, R7, RZ, 0xfc, !PT ;  /* 0x00000007090b7212 */ /* 0x000fce00078efcff */
[----:B------:R-:W-:Y:S05]  /*112a0*/  @!P0 BRA `(.L_x_14848) ;  /* 0x00000000008c8947 */ /* 0x000fea0003800000 */
[----:B------:R-:W-:Y:S01]  /*112b0*/  IMAD.MOV R7, RZ, RZ, -R3 ;  /* 0x000000ffff077224 */ /* 0x000fe200078e0a03 */
[----:B------:R-:W-:Y:S01]  /*112c0*/  IADD3 R3, PT, PT, -R3, -0x43300000, RZ ;  /* 0xbcd0000003037810 */ /* 0x000fe20007ffe1ff */
[----:B------:R-:W-:Y:S01]  /*112d0*/  IMAD.MOV.U32 R6, RZ, RZ, RZ ;  /* 0x000000ffff067224 */ /* 0x000fe200078e00ff */
        /* <DEDUP_REMOVED lines=11> */
.L_x_14847:
[----:B------:R-:W0:Y:S02]  /*11390*/  DSETP.NAN.AND P0, PT, R6, R6, PT ;  /* 0x000000060600722a */ /* 0x000e240003f08000 */
[----:B0-----:R-:W-:Y:S05]  /*113a0*/  @P0 BRA `(.L_x_14849) ;  /* 0x0000000000440947 */ /* 0x001fea0003800000 */
[----:B------:R-:W0:Y:S02]  /*113b0*/  DSETP.NAN.AND P0, PT, R8, R8, PT ;  /* 0x000000080800722a */ /* 0x000e240003f08000 */
[----:B0-----:R-:W-:Y:S05]  /*113c0*/  @P0 BRA `(.L_x_14850) ;  /* 0x0000000000300947 */ /* 0x001fea0003800000 */
[----:B------:R-:W-:Y:S01]  /*113d0*/  ISETP.NE.AND P0, PT, R21, R36, PT ;  /* 0x000000241500720c */ /* 0x000fe20003f05270 */
[----:B------:R-:W-:Y:S02]  /*113e0*/  IMAD.MOV.U32 R38, RZ, RZ, 0x0 ;  /* 0x00000000ff267424 */ /* 0x000fe400078e00ff */
[----:B------:R-:W-:-:S10]  /*113f0*/  IMAD.MOV.U32 R39, RZ, RZ, -0x80000 ;  /* 0xfff80000ff277424 */ /* 0x000fd400078e00ff */
[----:B------:R-:W-:Y:S05]  /*11400*/  @!P0 BRA `(.L_x_14848) ;  /* 0x0000000000348947 */ /* 0x000fea0003800000 */
[----:B------:R-:W-:Y:S02]  /*11410*/  ISETP.NE.AND P0, PT, R21, 0x7ff00000, PT ;  /* 0x7ff000001500780c */ /* 0x000fe40003f05270 */
[----:B------:R-:W-:Y:S02]  /*11420*/  LOP3.LUT R39, R7, 0x80000000, R9, 0x48, !PT ;  /* 0x8000000007277812 */ /* 0x000fe400078e4809 */
[----:B------:R-:W-:-:S13]  /*11430*/  ISETP.EQ.OR P0, PT, R36, RZ, !P0 ;  /* 0x000000ff2400720c */ /* 0x000fda0004702670 */
[----:B------:R-:W-:Y:S01]  /*11440*/  @P0 LOP3.LUT R3, R39, 0x7ff00000, RZ, 0xfc, !PT ;  /* 0x7ff0000027030812 */ /* 0x000fe200078efcff */
[----:B------:R-:W-:Y:S02]  /*11450*/  @!P0 IMAD.MOV.U32 R38, RZ, RZ, RZ ;  /* 0x000000ffff268224 */ /* 0x000fe400078e00ff */
[----:B------:R-:W-:Y:S02]  /*11460*/  @P0 IMAD.MOV.U32 R38, RZ, RZ, RZ ;  /* 0x000000ffff260224 */ /* 0x000fe400078e00ff */
[----:B------:R-:W-:Y:S01]  /*11470*/  @P0 IMAD.MOV.U32 R39, RZ, RZ, R3 ;  /* 0x000000ffff270224 */ /* 0x000fe200078e0003 */
[----:B------:R-:W-:Y:S06]  /*11480*/  BRA `(.L_x_14848) ;  /* 0x0000000000147947 */ /* 0x000fec0003800000 */
.L_x_14850:
[----:B------:R-:W-:Y:S01]  /*11490*/  LOP3.LUT R39, R9, 0x80000, RZ, 0xfc, !PT ;  /* 0x0008000009277812 */ /* 0x000fe200078efcff */
[----:B------:R-:W-:Y:S01]  /*114a0*/  IMAD.MOV.U32 R38, RZ, RZ, R8 ;  /* 0x000000ffff267224 */ /* 0x000fe200078e0008 */
[----:B------:R-:W-:Y:S06]  /*114b0*/  BRA `(.L_x_14848) ;  /* 0x0000000000087947 */ /* 0x000fec0003800000 */
.L_x_14849:
[----:B------:R-:W-:Y:S01]  /*114c0*/  LOP3.LUT R39, R7, 0x80000, RZ, 0xfc, !PT ;  /* 0x0008000007277812 */ /* 0x000fe200078efcff */
[----:B------:R-:W-:-:S07]  /*114d0*/  IMAD.MOV.U32 R38, RZ, RZ, R6 ;  /* 0x000000ffff267224 */ /* 0x000fce00078e0006 */
.L_x_14848:
[----:B------:R-:W-:Y:S05]  /*114e0*/  BSYNC.RECONVERGENT B2 ;  /* 0x0000000000027941 */ /* 0x000fea0003800200 */
.L_x_14846:
[----:B------:R-:W-:Y:S02]  /*114f0*/  IMAD.MOV.U32 R6, RZ, RZ, R0 ;  /* 0x000000ffff067224 */ /* 0x000fe400078e0000 */
[----:B------:R-:W-:-:S04]  /*11500*/  IMAD.MOV.U32 R7, RZ, RZ, 0x0 ;  /* 0x00000000ff077424 */ /* 0x000fc800078e00ff */
[----:B------:R-:W-:Y:S05]  /*11510*/  RET.REL.NODEC R6 `(_ZN2at6native27unrolled_elementwise_kernelINS0_13BinaryFunctorIdddZZZNS0_17atan2_kernel_cudaERNS_18TensorIteratorBaseEENKUlvE_clEvENKUlvE_clEvEUlddE_EESt5arrayIPcLm3EELi4E23TrivialOffsetCalculatorILi2EjESC_ILi1EjENS0_6memory12LoadWithCastILi2EEENSF_13StoreWithCastILi1EEEEEviT_T0_T2_T3_T4_T5_) ;  /* 0xfffffee806b87950 */ /* 0x000fea0003c3ffff */
.L_x_14851:
        /* <DEDUP_REMOVED lines=14> */
.L_x_16802:


//--------------------- .text._ZN2at6native18elementwise_kernelILi128ELi2EZNS0_22gpu_kernel_impl_nocastINS0_13BinaryFunctorIdddZZZNS0_17atan2_kernel_cudaERNS_18TensorIteratorBaseEENKUlvE_clEvENKUlvE_clEvEUlddE_EEEEvS5_RKT_EUliE_EEviT1_ --------------------------
	.section	.text._ZN2at6native18elementwise_kernelILi128ELi2EZNS0_22gpu_kernel_impl_nocastINS0_13BinaryFunctorIdddZZZNS0_17atan2_kernel_cudaERNS_18TensorIteratorBaseEENKUlvE_clEvENKUlvE_clEvEUlddE_EEEEvS5_RKT_EUliE_EEviT1_,"ax",@progbits
	.align	128
        .global         _ZN2at6native18elementwise_kernelILi128ELi2EZNS0_22gpu_kernel_impl_nocastINS0_13BinaryFunctorIdddZZZNS0_17atan2_kernel_cudaERNS_18TensorIteratorBaseEENKUlvE_clEvENKUlvE_clEvEUlddE_EEEEvS5_RKT_EUliE_EEviT1_
        .type           _ZN2at6native18elementwise_kernelILi128ELi2EZNS0_22gpu_kernel_impl_nocastINS0_13BinaryFunctorIdddZZZNS0_17atan2_kernel_cudaERNS_18TensorIteratorBaseEENKUlvE_clEvENKUlvE_clEvEUlddE_EEEEvS5_RKT_EUliE_EEviT1_,@function
        .size           _ZN2at6native18elementwise_kernelILi128ELi2EZNS0_22gpu_kernel_impl_nocastINS0_13BinaryFunctorIdddZZZNS0_17atan2_kernel_cudaERNS_18TensorIteratorBaseEENKUlvE_clEvENKUlvE_clEvEUlddE_EEEEvS5_RKT_EUliE_EEviT1_,(.L_x_16803 - _ZN2at6native18elementwise_kernelILi128ELi2EZNS0_22gpu_kernel_impl_nocastINS0_13BinaryFunctorIdddZZZNS0_17atan2_kernel_cudaERNS_18TensorIteratorBaseEENKUlvE_clEvENKUlvE_clEvEUlddE_EEEEvS5_RKT_EUliE_EEviT1_)
        .other          _ZN2at6native18elementwise_kernelILi128ELi2EZNS0_22gpu_kernel_impl_nocastINS0_13BinaryFunctorIdddZZZNS0_17atan2_kernel_cudaERNS_18TensorIteratorBaseEENKUlvE_clEvENKUlvE_clEvEUlddE_EEEEvS5_RKT_EUliE_EEviT1_,@"STO_CUDA_ENTRY STV_DEFAULT"
_ZN2at6native18elementwise_kernelILi128ELi2EZNS0_22gpu_kernel_impl_nocastINS0_13BinaryFunctorIdddZZZNS0_17atan2_kernel_cudaERNS_18TensorIteratorBaseEENKUlvE_clEvENKUlvE_clEvEUlddE_EEEEvS5_RKT_EUliE_EEviT1_:
.text._ZN2at6native18elementwise_kernelILi128ELi2EZNS0_22gpu_kernel_impl_nocastINS0_13BinaryFunctorIdddZZZNS0_17atan2_kernel_cudaERNS_18TensorIteratorBaseEENKUlvE_clEvENKUlvE_clEvEUlddE_EEEEvS5_RKT_EUliE_EEviT1_:
        /* <DEDUP_REMOVED lines=17> */
[----:B------:R-:W-:Y:S01]  /*0110*/  MOV R2, 0x1 ;  /* 0x0000000100027802 */ /* 0x000fe20000000f00 */
[----:B--2---:R-:W-:-:S15]  /*0120*/  DADD R6, -RZ, |R14| ;  /* 0x00000000ff067229 */ /* 0x004fde000000050e */
[----:B------:R-:W-:-:S15]  /*0130*/  NOP ;  /* 0x0000000000007918 */ /* 0x000fde0000000000 */
[----:B------:R-:W-:-:S15]  /*0140*/  NOP ;  /* 0x0000000000007918 */ /* 0x000fde0000000000 */
[----:B------:R-:W-:-:S15]  /*0150*/  NOP ;  /* 0x0000000000007918 */ /* 0x000fde0000000000 */
[----:B------:R-:W-:-:S04]  /*0160*/  NOP ;  /* 0x0000000000007918 */ /* 0x000fc80000000000 */
[----:B---3--:R-:W-:-:S15]  /*0170*/  DSETP.GT.AND P4, PT, |R14|, |R16|, PT ;  /* 0x400000100e00722a */ /* 0x008fde0003f84200 */
        /* <DEDUP_REMOVED lines=56> */
[----:B------:R-:W-:Y:S05]  /*0500*/  CALL.REL.NOINC `($__internal_56_$__cuda_sm20_div_rn_f64_full) ;  /* 0x0000006800587944 */ /* 0x000fea0003c00000 */
[----:B------:R-:W-:Y:S01]  /*0510*/  IMAD.MOV.U32 R2, RZ, RZ, R24 ;  /* 0x000000ffff027224 */ /* 0x000fe200078e0018 */
[----:B------:R-:W-:-:S07]  /*0520*/  MOV R3, R25 ;  /* 0x0000001900037202 */ /* 0x000fce0000000f00 */
.L_x_14855:
[----:B------:R-:W-:Y:S01]  /*0530*/  IMAD.MOV.U32 R6, RZ, RZ, -0x2449a4b7 ;  /* 0xdbb65b49ff067424 */ /* 0x000fe200078e00ff */
[----:B------:R-:W-:Y:S01]  /*0540*/  MOV R7, 0x3f2d3b63 ;  /* 0x3f2d3b6300077802 */ /* 0x000fe20000000f00 */
[----:B------:R-:W-:Y:S01]  /*0550*/  UMOV UR4, 0x2a25ff7e ;  /* 0x2a25ff7e00047882 */ /* 0x000fe20000000000 */
[----:B------:R-:W-:Y:S01]  /*0560*/  UMOV UR5, 0x3ef53e1d ;  /* 0x3ef53e1d00057882 */ /* 0x000fe20000000000 */
[----:B------:R-:W0:-:S15]  /*0570*/  DMUL R4, R2, R2 ;  /* 0x0000000202047228 */ /* 0x000e1e0000000000 */
[----:B------:R-:W-:-:S15]  /*0580*/  NOP ;  /* 0x0000000000007918 */ /* 0x000fde0000000000 */
[----:B------:R-:W-:-:S15]  /*0590*/  NOP ;  /* 0x0000000000007918 */ /* 0x000fde0000000000 */
[----:B------:R-:W-:-:S15]  /*05a0*/  NOP ;  /* 0x0000000000007918 */ /* 0x000fde0000000000 */
[----:B------:R-:W-:-:S04]  /*05b0*/  NOP ;  /* 0x0000000000007918 */ /* 0x000fc80000000000 */
        /* <DEDUP_REMOVED lines=130> */
[----:B01----:R-:W-:Y:S05]  /*0de0*/  @P4 BRA `(.L_x_14856) ;  /* 0x00000000001c4947 */ /* 0x003fea0003800000 */
[----:B------:R-:W-:Y:S01]  /*0df0*/  ISETP.GE.AND P0, PT, R17, RZ, PT ;  /* 0x000000ff1100720c */ /* 0x000fe20003f06270 */
[----:B------:R-:W-:Y:S01]  /*0e00*/  UMOV UR4, 0x54442d18 ;  /* 0x54442d1800047882 */ /* 0x000fe20000000000 */
[----:B------:R-:W-:Y:S02]  /*0e10*/  UMOV UR5, 0x400921fb ;  /* 0x400921fb00057882 */ /* 0x000fe40000000000 */
[----:B------:R-:W0:Y:S02]  /*0e20*/  DADD R2, -R6, UR4 ;  /* 0x0000000406027e29 */ /* 0x000e240008000100 */
[----:B0-----:R-:W-:Y:S02]  /*0e30*/  FSEL R2, R2, R6, !P0 ;  /* 0x0000000602027208 */ /* 0x001fe40004000000 */
[----:B------:R-:W-:Y:S01]  /*0e40*/  FSEL R3, R3, R7, !P0 ;  /* 0x0000000703037208 */ /* 0x000fe20004000000 */
[----:B------:R-:W-:Y:S06]  /*0e50*/  BRA `(.L_x_14857) ;  /* 0x0000000000287947 */ /* 0x000fec0003800000 */
.L_x_14856:
[----:B------:R-:W-:Y:S01]  /*0e60*/  ISETP.GE.AND P0, PT, R17, RZ, PT ;  /* 0x000000ff1100720c */ /* 0x000fe20003f06270 */
[----:B------:R-:W0:Y:S01]  /*0e70*/  DADD R2, -RZ, -R6 ;  /* 0x00000000ff027229 */ /* 0x000e220000000906 */
[----:B------:R-:W-:Y:S01]  /*0e80*/  UMOV UR4, 0x54442d18 ;  /* 0x54442d1800047882 */ /* 0x000fe20000000000 */
[----:B------:R-:W-:Y:S01]  /*0e90*/  UMOV UR5, 0x3ff921fb ;  /* 0x3ff921fb00057882 */ /* 0x000fe20000000000 */
[----:B0-----:R-:W-:Y:S02]  /*0ea0*/  FSEL R2, R6, R2, !P0 ;  /* 0x0000000206027208 */ /* 0x001fe40004000000 */
[----:B------:R-:W-:-:S15]  /*0eb0*/  FSEL R3, R7, R3, !P0 ;  /* 0x0000000307037208 */ /* 0x000fde0004000000 */
[----:B------:R-:W-:-:S15]  /*0ec0*/  NOP ;  /* 0x0000000000007918 */ /* 0x000fde0000000000 */
[----:B------:R-:W-:-:S15]  /*0ed0*/  NOP ;  /* 0x0000000000007918 */ /* 0x000fde0000000000 */
[----:B------:R-:W-:-:S14]  /*0ee0*/  NOP ;  /* 0x0000000000007918 */ /* 0x000fdc0000000000 */
[----:B------:R-:W0:Y:S02]  /*0ef0*/  DADD R2, R2, UR4 ;  /* 0x0000000402027e29 */ /* 0x000e240008000000 */
.L_x_14857:
[----:B------:R-:W1:Y:S02]  /*0f00*/  DSETP.NEU.AND P1, PT, R18, RZ, PT ;  /* 0x000000ff1200722a */ /* 0x000e640003f2d000 */
[----:B-1----:R-:W-:Y:S05]  /*0f10*/  @!P1 BRA `(.L_x_14858) ;  /* 0x0000000000209947 */ /* 0x002fea0003800000 */
        /* <DEDUP_REMOVED lines=8> */
.L_x_14858:
[----:B0-----:R-:W-:Y:S02]  /*0fa0*/  FSEL R2, RZ, 3.37028055040000000000e+12, P0 ;  /* 0x54442d18ff027808 */ /* 0x001fe40000000000 */
[----:B------:R-:W-:-:S07]  /*0fb0*/  FSEL R3, RZ, 2.1426990032196044922, P0 ;  /* 0x400921fbff037808 */ /* 0x000fce0000000000 */
.L_x_14859:
[----:B------:R-:W0:Y:S01]  /*0fc0*/  LDC.64 R4, c[0x0][0x5e8] ;  /* 0x00017a00ff047b82 */ /* 0x000e220000000a00 */
[----:B------:R1:W2:Y:S01]  /*0fd0*/  DADD R16, |R14|, |R16| ;  /* 0x000000000e107229 */ /* 0x0002a20000000610 */
[----:B------:R-:W-:Y:S01]  /*0fe0*/  VIADD R21, R21, 0x80 ;  /* 0x0000008015157836 */ /* 0x000fe20000000000 */
[----:B-1----:R-:W-:-:S15]  /*0ff0*/  LOP3.LUT R15, R3, 0x80000000, R15, 0xb8, !PT ;  /* 0x80000000030f7812 */ /* 0x002fde00078eb80f */
[----:B------:R-:W-:-:S15]  /*1000*/  NOP ;  /* 0x0000000000007918 */ /* 0x000fde0000000000 */
[----:B------:R-:W-:-:S15]  /*1010*/  NOP ;  /* 0x0000000000007918 */ /* 0x000fde0000000000 */
[----:B------:R-:W-:-:S15]  /*1020*/  NOP ;  /* 0x0000000000007918 */ /* 0x000fde0000000000 */
[----:B------:R-:W-:-:S02]  /*1030*/  NOP ;  /* 0x0000000000007918 */ /* 0x000fc40000000000 */
[----:B--2---:R-:W1:Y:S02]  /*1040*/  DSETP.NAN.AND P0, PT, R16, R16, PT ;  /* 0x000000101000722a */ /* 0x004e640003f08000 */
[----:B-1----:R-:W-:Y:S02]  /*1050*/  FSEL R2, R16, R2, P0 ;  /* 0x0000000210027208 */ /* 0x002fe40000000000 */
[----:B------:R-:W-:-:S05]  /*1060*/  FSEL R3, R17, R15, P0 ;  /* 0x0000000f11037208 */ /* 0x000fca0000000000 */
[----:B0-----:R0:W-:Y:S02]  /*1070*/  STG.E.64 desc[UR6][R4.64], R2 ;  /* 0x0000000204007986 */ /* 0x0011e4000c101b06 */
.L_x_14854:
[----:B------:R-:W-:Y:S05]  /*1080*/  BSYNC.RECONVERGENT B0 ;  /* 0x0000000000007941 */ /* 0x000fea0003800200 */
.L_x_14853:
[----:B------:R-:W1:Y:S02]  /*1090*/  LDCU UR4, c[0x0][0x380] ;  /* 0x00007000ff0477ac */ /* 0x000e640008000800 */
[----:B-1----:R-:W-:-:S13]  /*10a0*/  ISETP.GE.AND P0, PT, R21, UR4, PT ;  /* 0x0000000415007c0c */ /* 0x002fda000bf06270 */
[----:B------:R-:W-:Y:S05]  /*10b0*/  @P0 EXIT ;  /* 0x000000000000094d */ /* 0x000fea0003800000 */
[----:B------:R-:W1:Y:S08]  /*10c0*/  LDC.64 R18, c[0x0][0x5f0] ;  /* 0x00017c00ff127b82 */ /* 0x000e700000000a00 */
[----:B------:R-:W2:Y:S01]  /*10d0*/  LDC.64 R16, c[0x0][0x5f8] ;  /* 0x00017e00ff107b82 */ /* 0x000ea20000000a00 */
[----:B-1----:R-:W3:Y:S04]  /*10e0*/  LDG.E.64 R18, desc[UR6][R18.64] ;  /* 0x0000000612127981 */ /* 0x002ee8000c1e1b00 */
[----:B--2---:R-:W2:Y:S01]  /*10f0*/  LDG.E.64 R16, desc[UR6][R16.64] ;  /* 0x0000000610107981 */ /* 0x004ea2000c1e1b00 */
[----:B0-----:R-:W-:Y:S01]  /*1100*/  MOV R2, 0x1 ;  /* 0x0000000100027802 */ /* 0x001fe20000000f00 */
[----:B---3--:R-:W-:-:S15]  /*1110*/  DADD R6, -RZ, |R18| ;  /* 0x00000000ff067229 */ /* 0x008fde0000000512 */
[----:B------:R-:W-:-:S15]  /*1120*/  NOP ;  /* 0x0000000000007918 */ /* 0x000fde0000000000 */
[----:B------:R-:W-:-:S15]  /*1130*/  NOP ;  /* 0x0000000000007918 */ /* 0x000fde0000000000 */
[----:B------:R-:W-:-:S15]  /*1140*/  NOP ;  /* 0x0000000000007918 */ /* 0x000fde0000000000 */
[----:B------:R-:W-:-:S04]  /*1150*/  NOP ;  /* 0x0000000000007918 */ /* 0x000fc80000000000 */
[----:B--2---:R-:W-:-:S15]  /*1160*/  DSETP.GT.AND P4, PT, |R18|, |R16|, PT ;  /* 0x400000101200722a */ /* 0x004fde0003f84200 */
        /* <DEDUP_REMOVED lines=59> */
.L_x_14860:
        /* <DEDUP_REMOVED lines=147> */
.L_x_14861:
        /* <DEDUP_REMOVED lines=10> */
.L_x_14862:
        /* <DEDUP_REMOVED lines=10> */
.L_x_14863:
[----:B0-----:R-:W-:Y:S02]  /*1f90*/  FSEL R2, RZ, 3.37028055040000000000e+12, P0 ;  /* 0x54442d18ff027808 */ /* 0x001fe40000000000 */
[----:B------:R-:W-:-:S07]  /*1fa0*/  FSEL R3, RZ, 2.1426990032196044922, P0 ;  /* 0x400921fbff037808 */ /* 0x000fce0000000000 */
.L_x_14864:
[----:B------:R-:W0:Y:S01]  /*1fb0*/  LDC.64 R4, c[0x0][0x5e8] ;  /* 0x00017a00ff047b82 */ /* 0x000e220000000a00 */
[----:B------:R1:W2:Y:S02]  /*1fc0*/  DADD R16, |R18|, |R16| ;  /* 0x0000000012107229 */ /* 0x0002a40000000610 */
        /* <DEDUP_REMOVED lines=8> */
[----:B0-----:R-:W-:Y:S01]  /*2050*/  STG.E.64 desc[UR6][R4.64], R2 ;  /* 0x0000000204007986 */ /* 0x001fe2000c101b06 */
[----:B------:R-:W-:Y:S05]  /*2060*/  EXIT ;  /* 0x000000000000794d */ /* 0x000fea0003800000 */
.L_x_14852:
        /* <DEDUP_REMOVED lines=355> */
.L_x_14867:
[----:B------:R-:W0:Y:S02]  /*36a0*/  LDCU.128 UR8, c[0x0][0x5f0] ;  /* 0x0000be00ff0877ac */ /* 0x000e240008000c00 */
[----:B0-----:R-:W-:Y:S02]  /*36b0*/  IADD3 R16, P1, PT, R0, UR10, RZ ;  /* 0x0000000a00107c10 */ /* 0x001fe4000ff3e0ff */
[----:B------:R-:W-:-:S03]  /*36c0*/  IADD3 R14, P0, PT, R2, UR8, RZ ;  /* 0x00000008020e7c10 */ /* 0x000fc6000ff1e0ff */
[----:B------:R-:W-:Y:S01]  /*36d0*/  IMAD.X R17, RZ, RZ, UR11, P1 ;  /* 0x0000000bff117e24 */ /* 0x000fe200088e06ff */
[----:B------:R-:W-:-:S05]  /*36e0*/  IADD3.X R15, PT, PT, RZ, UR9, RZ, P0, !PT ;  /* 0x00000009ff0f7c10 */ /* 0x000fca00087fe4ff */
[----:B------:R-:W2:Y:S04]  /*36f0*/  LDG.E.64 R16, desc[UR6][R16.64] ;  /* 0x0000000610107981 */ /* 0x000ea8000c1e1b00 */
[----:B------:R-:W3:Y:S01]  /*3700*/  LDG.E.64 R14, desc[UR6][R14.64] ;  /* 0x000000060e0e7981 */ /* 0x000ee2000c1e1b00 */
[----:B------:R-:W-:Y:S01]  /*3710*/  MOV R2, 0x1 ;  /* 0x0000000100027802 */ /* 0x000fe20000000f00 */
[----:B------:R-:W-:Y:S01]  /*3720*/  BSSY.RECONVERGENT B1, `(.L_x_14868) ;  /* 0x0000042000017945 */ /* 0x000fe20003800200 */
[----:B--2---:R-:W-:-:S15]  /*3730*/  DADD R8, -RZ, |R16| ;  /* 0x00000000ff087229 */ /* 0x004fde0000000510 */
[----:B------:R-:W-:-:S15]  /*3740*/  NOP ;  /* 0x0000000000007918 */ /* 0x000fde0000000000 */
[----:B------:R-:W-:-:S15]  /*3750*/  NOP ;  /* 0x0000000000007918 */ /* 0x000fde0000000000 */
[----:B------:R-:W-:-:S15]  /*3760*/  NOP ;  /* 0x0000000000007918 */ /* 0x000fde0000000000 */
[----:B------:R-:W-:-:S04]  /*3770*/  NOP ;  /* 0x0000000000007918 */ /* 0x000fc80000000000 */
[----:B---3--:R-:W-:-:S15]  /*3780*/  DADD R6, -RZ, |R14| ;  /* 0x00000000ff067229 */ /* 0x008fde000000050e */
[----:B------:R-:W-:-:S15]  /*3790*/  NOP ;  /* 0x0000000000007918 */ /* 0x000fde0000000000 */
[----:B------:R-:W-:-:S15]  /*37a0*/  NOP ;  /* 0x0000000000007918 */ /* 0x000fde0000000000 */
[----:B------:R-:W-:-:S15]  /*37b0*/  NOP ;  /* 0x0000000000007918 */ /* 0x000fde0000000000 */
[----:B------:R-:W-:-:S04]  /*37c0*/  NOP ;  /* 0x0000000000007918 */ /* 0x000fc80000000000 */
[----:B------:R-:W0:Y:S02]  /*37d0*/  DSETP.GT.AND P4, PT, |R14|, |R16|, PT ;  /* 0x400000100e00722a */ /* 0x000e240003f84200 */
[----:B0-----:R-:W-:-:S04]  /*37e0*/  FSEL R19, R7, R9, P4 ;  /* 0x0000000907137208 */ /* 0x001fc80002000000 */
[----:B------:R-:W0:Y:S01]  /*37f0*/  MUFU.RCP64H R3, R19 ;  /* 0x0000001300037308 */ /* 0x000e220000001800 */
[----:B------:R-:W-:Y:S02]  /*3800*/  FSEL R18, R6, R8, P4 ;  /* 0x0000000806127208 */ /* 0x000fe40002000000 */
[----:B------:R-:W-:Y:S02]  /*3810*/  FSEL R12, R8, R6, P4 ;  /* 0x00000006080c7208 */ /* 0x000fe40002000000 */
[----:B------:R-:W-:-:S04]  /*3820*/  FSEL R13, R9, R7, P4 ;  /* 0x00000007090d7208 */ /* 0x000fc80002000000 */
[----:B------:R-:W-:-:S15]  /*3830*/  FSETP.GEU.AND P1, PT, |R13|, 6.5827683646048100446e-37, PT ;  /* 0x036000000d00780b */ /* 0x000fde0003f2e200 */
        /* <DEDUP_REMOVED lines=48> */
.L_x_14869:
[----:B------:R-:W-:Y:S05]  /*3b40*/  BSYNC.RECONVERGENT B1 ;  /* 0x0000000000017941 */ /* 0x000fea0003800200 */
.L_x_14868:
[----:B------:R-:W-:Y:S01]  /*3b50*/  IMAD.MOV.U32 R8, RZ, RZ, -0x2449a4b7 ;  /* 0xdbb65b49ff087424 */ /* 0x000fe200078e00ff */
[----:B------:R-:W-:Y:S01]  /*3b60*/  MOV R9, 0x3f2d3b63 ;  /* 0x3f2d3b6300097802 */ /* 0x000fe20000000f00 */
[----:B------:R-:W-:Y:S01]  /*3b70*/  UMOV UR4, 0x2a25ff7e ;  /* 0x2a25ff7e00047882 */ /* 0x000fe20000000000 */
[----:B------:R-:W-:Y:S01]  /*3b80*/  UMOV UR5, 0x3ef53e1d ;  /* 0x3ef53e1d00057882 */ /* 0x000fe20000000000 */
[----:B------:R-:W0:Y:S01]  /*3b90*/  DMUL R6, R2, R2 ;  /* 0x0000000202067228 */ /* 0x000e220000000000 */
[----:B------:R-:W-:Y:S02]  /*3ba0*/  ISETP.GE.AND P1, PT, R17, RZ, PT ;  /* 0x000000ff1100720c */ /* 0x000fe40003f26270 */
[----:B------:R-:W-:Y:S02]  /*3bb0*/  IADD3 R21, PT, PT, R21, 0x80, RZ ;  /* 0x0000008015157810 */ /* 0x000fe40007ffe0ff */
        /* <DEDUP_REMOVED lines=124> */
[----:B------:R-:W1:-:S15]  /*4380*/  LDCU.64 UR4, c[0x0][0x5e8] ;  /* 0x0000bd00ff0477ac */ /* 0x000e5e0008000a00 */
[----:B------:R-:W-:-:S15]  /*4390*/  NOP ;  /* 0x0000000000007918 */ /* 0x000fde0000000000 */
[----:B------:R-:W-:-:S15]  /*43a0*/  NOP ;  /* 0x0000000000007918 */ /* 0x000fde0000000000 */
[----:B------:R-:W-:-:S15]  /*43b0*/  NOP ;  /* 0x0000000000007918 */ /* 0x000fde0000000000 */
[----:B------:R-:W-:-:S03]  /*43c0*/  NOP ;  /* 0x0000000000007918 */ /* 0x000fc60000000000 */
[----:B0-----:R0:W2:Y:S02]  /*43d0*/  DMUL R8, R6, R8 ;  /* 0x0000000806087228 */ /* 0x0010a40000000000 */
[----:B0-----:R-:W-:Y:S01]  /*43e0*/  @P4 IMAD.MOV.U32 R6, RZ, RZ, 0x54442d18 ;  /* 0x54442d18ff064424 */ /* 0x001fe200078e00ff */
[----:B------:R-:W-:-:S15]  /*43f0*/  @P4 MOV R7, 0x3ff921fb ;  /* 0x3ff921fb00074802 */ /* 0x000fde0000000f00 */
        /* <DEDUP_REMOVED lines=17> */
[----:B------:R-:W-:Y:S01]  /*4510*/  @!P4 IMAD.MOV.U32 R6, RZ, RZ, 0x54442d18 ;  /* 0x54442d18ff06c424 */ /* 0x000fe200078e00ff */
[----:B------:R-:W-:-:S15]  /*4520*/  @!P4 MOV R7, 0x400921fb ;  /* 0x400921fb0007c802 */ /* 0x000fde0000000f00 */
[----:B------:R-:W-:-:S15]  /*4530*/  NOP ;  /* 0x0000000000007918 */ /* 0x000fde0000000000 */
[----:B------:R-:W-:-:S15]  /*4540*/  NOP ;  /* 0x0000000000007918 */ /* 0x000fde0000000000 */
[----:B------:R-:W-:-:S15]  /*4550*/  NOP ;  /* 0x0000000000007918 */ /* 0x000fde0000000000 */
[----:B------:R-:W-:-:S02]  /*4560*/  NOP ;  /* 0x0000000000007918 */ /* 0x000fc40000000000 */
[----:B------:R-:W0:Y:S02]  /*4570*/  DSETP.NEU.AND P2, PT, R18, RZ, PT ;  /* 0x000000ff1200722a */ /* 0x000e240003f4d000 */
[----:B0-----:R-:W-:-:S04]  /*4580*/  @P2 MOV R11, 0x4002d97c ;  /* 0x4002d97c000b2802 */ /* 0x001fc80000000f00 */
[----:B------:R-:W-:-:S15]  /*4590*/  @P2 FSEL R11, R11, 1.8213495016098022461, !P0 ;  /* 0x3fe921fb0b0b2808 */ /* 0x000fde0004000000 */
[----:B------:R-:W-:-:S15]  /*45a0*/  NOP ;  /* 0x0000000000007918 */ /* 0x000fde0000000000 */
[----:B------:R-:W-:-:S15]  /*45b0*/  NOP ;  /* 0x0000000000007918 */ /* 0x000fde0000000000 */
[----:B------:R-:W-:-:S13]  /*45c0*/  NOP ;  /* 0x0000000000007918 */ /* 0x000fda0000000000 */
[----:B------:R-:W0:Y:S02]  /*45d0*/  @!P4 DADD R6, -R8, R6 ;  /* 0x000000000806c229 */ /* 0x000e240000000106 */
[----:B0-----:R-:W-:Y:S01]  /*45e0*/  @!P4 FSEL R3, R7, R9, !P0 ;  /* 0x000000090703c208 */ /* 0x001fe20004000000 */
[----:B------:R-:W-:Y:S01]  /*45f0*/  @P2 IMAD.MOV.U32 R9, RZ, RZ, 0x7f3321d2 ;  /* 0x7f3321d2ff092424 */ /* 0x000fe200078e00ff */
[----:B------:R-:W-:Y:S02]  /*4600*/  @!P4 FSEL R2, R6, R8, !P0 ;  /* 0x000000080602c208 */ /* 0x000fe40004000000 */
[----:B------:R-:W-:Y:S02]  /*4610*/  @!P2 FSEL R7, RZ, 2.1426990032196044922, P0 ;  /* 0x400921fbff07a808 */ /* 0x000fe40000000000 */
[----:B------:R-:W-:Y:S02]  /*4620*/  @P2 FSEL R9, R9, 3.37028055040000000000e+12, !P0 ;  /* 0x54442d1809092808 */ /* 0x000fe40004000000 */
[----:B------:R-:W-:-:S15]  /*4630*/  @!P2 FSEL R6, RZ, 3.37028055040000000000e+12, P0 ;  /* 0x54442d18ff06a808 */ /* 0x000fde0000000000 */
[----:B------:R-:W-:-:S15]  /*4640*/  NOP ;  /* 0x0000000000007918 */ /* 0x000fde0000000000 */
[----:B------:R-:W-:-:S15]  /*4650*/  NOP ;  /* 0x0000000000007918 */ /* 0x000fde0000000000 */
[----:B------:R-:W-:-:S09]  /*4660*/  NOP ;  /* 0x0000000000007918 */ /* 0x000fd20000000000 */
[----:B------:R-:W0:Y:S02]  /*4670*/  @P2 DSETP.NEU.AND P3, PT, |R16|, |R14|, PT ;  /* 0x4000000e1000222a */ /* 0x000e240003f6d200 */
[----:B0-----:R-:W-:Y:S02]  /*4680*/  @P2 FSEL R3, R11, R3, !P3 ;  /* 0x000000030b032208 */ /* 0x001fe40005800000 */
[----:B------:R-:W-:Y:S02]  /*4690*/  @P2 FSEL R0, R9, R2, !P3 ;  /* 0x0000000209002208 */ /* 0x000fe40005800000 */
[----:B------:R-:W-:Y:S02]  /*46a0*/  @P2 MOV R7, R3 ;  /* 0x0000000300072202 */ /* 0x000fe40000000f00 */
[----:B-1----:R-:W-:Y:S01]  /*46b0*/  IADD3 R2, P1, PT, R27, UR4, RZ ;  /* 0x000000041b027c10 */ /* 0x002fe2000ff3e0ff */
[----:B------:R-:W-:-:S04]  /*46c0*/  @P2 IMAD.MOV.U32 R6, RZ, RZ, R0 ;  /* 0x000000ffff062224 */ /* 0x000fc800078e0000 */
[----:B------:R-:W-:-:S15]  /*46d0*/  IMAD.X R3, RZ, RZ, UR5, P1 ;  /* 0x00000005ff037e24 */ /* 0x000fde00088e06ff */
[----:B------:R-:W-:-:S15]  /*46e0*/  NOP ;  /* 0x0000000000007918 */ /* 0x000fde0000000000 */
[----:B------:R-:W-:-:S15]  /*46f0*/  NOP ;  /* 0x0000000000007918 */ /* 0x000fde0000000000 */
[----:B------:R-:W-:-:S06]  /*4700*/  NOP ;  /* 0x0000000000007918 */ /* 0x000fcc0000000000 */
        /* <DEDUP_REMOVED lines=8> */
[----:B------:R-:W-:-:S05]  /*4790*/  FSEL R7, R5, R15, P0 ;  /* 0x0000000f05077208 */ /* 0x000fca0000000000 */
[----:B------:R0:W-:Y:S02]  /*47a0*/  STG.E.64 desc[UR6][R2.64], R6 ;  /* 0x0000000602007986 */ /* 0x0001e4000c101b06 */
.L_x_14866:
[----:B------:R-:W-:Y:S05]  /*47b0*/  BSYNC.RECONVERGENT B0 ;  /* 0x0000000000007941 */ /* 0x000fea0003800200 */
.L_x_14865:
[----:B------:R-:W1:Y:S02]  /*47c0*/  LDCU UR4, c[0x0][0x380] ;  /* 0x00007000ff0477ac */ /* 0x000e640008000800 */
[----:B-1----:R-:W-:-:S13]  /*47d0*/  ISETP.GE.AND P0, PT, R21, UR4, PT ;  /* 0x0000000415007c0c */ /* 0x002fda000bf06270 */
        /* <DEDUP_REMOVED lines=9> */
[----:B------:R-:W-:-:S05]  /*4870*/  SHF.R.U32.HI R5, RZ, UR5, R4 ;  /* 0x00000005ff057c19 */ /* 0x000fca0008011604 */
[----:B------:R-:W-:-:S04]  /*4880*/  IMAD.MOV R0, RZ, RZ, -R5 ;  /* 0x000000ffff007224 */ /* 0x000fc800078e0a05 */
        /* <DEDUP_REMOVED lines=338> */
.L_x_14870:
[----:B------:R-:W0:Y:S01]  /*5db0*/  LDCU.128 UR8, c[0x0][0x5f0] ;  /* 0x0000be00ff0877ac */ /* 0x000e220008000c00 */
[----:B------:R-:W1:Y:S01]  /*5dc0*/  LDCU.64 UR4, c[0x0][0x5e8] ;  /* 0x0000bd00ff0477ac */ /* 0x000e620008000a00 */
        /* <DEDUP_REMOVED lines=8> */
[----:B-1----:R-:W-:-:S05]  /*5e50*/  IADD3 R14, P1, PT, R15, UR4, RZ ;  /* 0x000000040f0e7c10 */ /* 0x002fca000ff3e0ff */
[----:B------:R-:W-:Y:S01]  /*5e60*/  IMAD.X R15, RZ, RZ, UR5, P1 ;  /* 0x00000005ff0f7e24 */ /* 0x000fe200088e06ff */
        /* <DEDUP_REMOVED lines=59> */
[----:B------:R-:W-:Y:S02]  /*6220*/  MOV R10, R16 ;  /* 0x00000010000a7202 */ /* 0x000fe40000000f00 */
[----:B------:R-:W-:Y:S02]  /*6230*/  MOV R11, R17 ;  /* 0x00000011000b7202 */ /* 0x000fe40000000f00 */
[----:B------:R-:W-:-:S07]  /*6240*/  MOV R0, 0x6260 ;  /* 0x0000626000007802 */ /* 0x000fce0000000f00 */
[----:B------:R-:W-:Y:S05]  /*6250*/  CALL.REL.NOINC `($__internal_56_$__cuda_sm20_div_rn_f64_full) ;  /* 0x0000000c00047944 */ /* 0x000fea0003c00000 */
[----:B------:R-:W-:Y:S01]  /*6260*/  IMAD.MOV.U32 R2, RZ, RZ, R24 ;  /* 0x000000ffff027224 */ /* 0x000fe200078e0018 */
[----:B------:R-:W-:-:S07]  /*6270*/  MOV R3, R25 ;  /* 0x0000001900037202 */ /* 0x000fce0000000f00 */
.L_x_14872:
[----:B------:R-:W-:Y:S05]  /*6280*/  BSYNC.RECONVERGENT B0 ;  /* 0x0000000000007941 */ /* 0x000fea0003800200 */
.L_x_14871:
        /* <DEDUP_REMOVED lines=141> */
[----:B0-----:R-:W-:Y:S02]  /*6b60*/  @!P4 MOV R2, 0x54442d18 ;  /* 0x54442d180002c802 */ /* 0x001fe40000000f00 */
[----:B------:R-:W-:-:S15]  /*6b70*/  @!P4 MOV R3, 0x400921fb ;  /* 0x400921fb0003c802 */ /* 0x000fde0000000f00 */
        /* <DEDUP_REMOVED lines=33> */
.L_x_14874:
[----:B------:R-:W-:Y:S02]  /*6d90*/  FSEL R2, RZ, 3.37028055040000000000e+12, P0 ;  /* 0x54442d18ff027808 */ /* 0x000fe40000000000 */
[----:B------:R-:W-:-:S07]  /*6da0*/  FSEL R3, RZ, 2.1426990032196044922, P0 ;  /* 0x400921fbff037808 */ /* 0x000fce0000000000 */
.L_x_14875:
[----:B------:R-:W-:Y:S05]  /*6db0*/  BSYNC.RECONVERGENT B0 ;  /* 0x0000000000007941 */ /* 0x000fea0003800200 */
.L_x_14873:
        /* <DEDUP_REMOVED lines=9> */
[----:B------:R-:W-:Y:S01]  /*6e50*/  STG.E.64 desc[UR6][R14.64], R2 ;  /* 0x000000020e007986 */ /* 0x000fe2000c101b06 */
[----:B------:R-:W-:Y:S05]  /*6e60*/  EXIT ;  /* 0x000000000000794d */ /* 0x000fea0003800000 */
        .weak           $__internal_56_$__cuda_sm20_div_rn_f64_full
        .type           $__internal_56_$__cuda_sm20_div_rn_f64_full,@function
        .size           $__internal_56_$__cuda_sm20_div_rn_f64_full,(.L_x_16803 - $__internal_56_$__cuda_sm20_div_rn_f64_full)
$__internal_56_$__cuda_sm20_div_rn_f64_full:
[----:B------:R-:W-:Y:S01]  /*6e70*/  FSETP.GEU.AND P1, PT, |R13|, 1.469367938527859385e-39, PT ;  /* 0x001000000d00780b */ /* 0x000fe20003f2e200 */
[----:B------:R-:W-:Y:S01]  /*6e80*/  BSSY.RECONVERGENT B2, `(.L_x_14876) ;  /* 0x000007b000027945 */ /* 0x000fe20003800200 */
[C---:B------:R-:W-:Y:S02]  /*6e90*/  FSETP.GEU.AND P0, PT, |R11|.reuse, 1.469367938527859385e-39, PT ;  /* 0x001000000b00780b */ /* 0x040fe40003f0e200 */
[----:B------:R-:W-:Y:S02]  /*6ea0*/  LOP3.LUT R8, R11, 0x800fffff, RZ, 0xc0, !PT ;  /* 0x800fffff0b087812 */ /* 0x000fe400078ec0ff */
        /* <DEDUP_REMOVED lines=8> */
[----:B------:R-:W-:Y:S01]  /*6f30*/  @!P1 ISETP.GE.U32.AND P2, PT, R2, R3, PT ;  /* 0x000000030200920c */ /* 0x000fe20003f46070 */
[----:B------:R-:W-:Y:S01]  /*6f40*/  IMAD.MOV.U32 R3, RZ, RZ, 0x1ca00000 ;  /* 0x1ca00000ff037424 */ /* 0x000fe200078e00ff */
[----:B------:R-:W-:Y:S02]  /*6f50*/  @!P1 MOV R28, RZ ;  /* 0x000000ff001c9202 */ /* 0x000fe40000000f00 */
[----:B------:R-:W-:-:S02]  /*6f60*/  MOV R22, 0x1 ;  /* 0x0000000100167802 */ /* 0x000fc40000000f00 */
[C---:B------:R-:W-:Y:S02]  /*6f70*/  @!P1 SEL R4, R3.reuse, 0x63400000, !P2 ;  /* 0x6340000003049807 */ /* 0x040fe40005000000 */
[----:B------:R-:W-:Y:S02]  /*6f80*/  SEL R6, R3, 0x63400000, !P3 ;  /* 0x6340000003067807 */ /* 0x000fe40005800000 */
[--C-:B------:R-:W-:Y:S02]  /*6f90*/  @!P1 LOP3.LUT R4, R4, 0x80000000, R13.reuse, 0xf8, !PT ;  /* 0x8000000004049812 */ /* 0x100fe400078ef80d */
[----:B------:R-:W-:Y:S02]  /*6fa0*/  LOP3.LUT R7, R6, 0x800fffff, R13, 0xf8, !PT ;  /* 0x800fffff06077812 */ /* 0x000fe400078ef80d */
[----:B------:R-:W-:Y:S01]  /*6fb0*/  @!P1 LOP3.LUT R29, R4, 0x100000, RZ, 0xfc, !PT ;  /* 0x00100000041d9812 */ /* 0x000fe200078efcff */
[----:B------:R-:W-:Y:S01]  /*6fc0*/  IMAD.MOV.U32 R4, RZ, RZ, R2 ;  /* 0x000000ffff047224 */ /* 0x000fe200078e0002 */
[----:B------:R-:W-:-:S02]  /*6fd0*/  MOV R6, R12 ;  /* 0x0000000c00067202 */ /* 0x000fc40000000f00 */
[----:B------:R-:W-:-:S15]  /*6fe0*/  @!P0 LOP3.LUT R5, R9, 0x7ff00000, RZ, 0xc0, !PT ;  /* 0x7ff0000009058812 */ /* 0x000fde00078ec0ff */
[----:B------:R-:W-:-:S15]  /*6ff0*/  NOP ;  /* 0x0000000000007918 */ /* 0x000fde0000000000 */
[----:B------:R-:W-:-:S13]  /*7000*/  NOP ;  /* 0x0000000000007918 */ /* 0x000fda0000000000 */
        /* <DEDUP_REMOVED lines=17> */
[----:B0-----:R-:W-:Y:S02]  /*7120*/  IADD3 R22, PT, PT, R4, -0x1, RZ ;  /* 0xffffffff04167810 */ /* 0x001fe40007ffe0ff */
[----:B------:R-:W-:Y:S02]  /*7130*/  IADD3 R23, PT, PT, R5, -0x1, RZ ;  /* 0xffffffff05177810 */ /* 0x000fe40007ffe0ff */
        /* <DEDUP_REMOVED lines=31> */
[----:B------:R-:W-:-:S05]  /*7330*/  SEL R3, R3, 0x63400000, !P0 ;  /* 0x6340000003037807 */ /* 0x000fca0004000000 */
[----:B------:R-:W-:Y:S01]  /*7340*/  IMAD.IADD R3, R4, 0x1, -R3 ;  /* 0x0000000104037824 */ /* 0x000fe200078e0a03 */
[----:B------:R-:W-:-:S04]  /*7350*/  MOV R4, RZ ;  /* 0x000000ff00047202 */ /* 0x000fc80000000f00 */
[----:B------:R-:W-:-:S06]  /*7360*/  IADD3 R5, PT, PT, R3, 0x7fe00000, RZ ;  /* 0x7fe0000003057810 */ /* 0x000fcc0007ffe0ff */
        /* <DEDUP_REMOVED lines=9> */
[C---:B------:R-:W-:Y:S01]  /*7400*/  IADD3 R5, PT, PT, -R3.reuse, RZ, RZ ;  /* 0x000000ff03057210 */ /* 0x040fe20007ffe1ff */
[----:B------:R-:W-:Y:S01]  /*7410*/  DMUL.RP R6, R22, R6 ;  /* 0x0000000616067228 */ /* 0x000fe20000008000 */
[----:B------:R-:W-:Y:S02]  /*7420*/  MOV R4, RZ ;  /* 0x000000ff00047202 */ /* 0x000fe40000000f00 */
[----:B------:R-:W-:-:S15]  /*7430*/  IADD3 R3, PT, PT, -R3, -0x43300000, RZ ;  /* 0xbcd0000003037810 */ /* 0x000fde0007ffe1ff */
[----:B------:R-:W-:-:S15]  /*7440*/  NOP ;  /* 0x0000000000007918 */ /* 0x000fde0000000000 */
[----:B------:R-:W-:-:S15]  /*7450*/  NOP ;  /* 0x0000000000007918 */ /* 0x000fde0000000000 */
[----:B------:R-:W-:-:S15]  /*7460*/  NOP ;  /* 0x0000000000007918 */ /* 0x000fde0000000000 */
[----:B------:R-:W-:-:S01]  /*7470*/  NOP ;  /* 0x0000000000007918 */ /* 0x000fc20000000000 */
[----:B------:R-:W0:Y:S02]  /*7480*/  DFMA R4, R24, -R4, R22 ;  /* 0x800000041804722b */ /* 0x000e240000000016 */
[----:B0-----:R-:W-:Y:S02]  /*7490*/  FSETP.NEU.AND P0, PT, |R5|, R3, PT ;  /* 0x000000030500720b */ /* 0x001fe40003f0d200 */
[----:B------:R-:W-:Y:S02]  /*74a0*/  LOP3.LUT R3, R7, R10, RZ, 0x3c, !PT ;  /* 0x0000000a07037212 */ /* 0x000fe400078e3cff */
[----:B------:R-:W-:Y:S02]  /*74b0*/  FSEL R24, R6, R24, !P0 ;  /* 0x0000001806187208 */ /* 0x000fe40004000000 */
[----:B------:R-:W-:Y:S01]  /*74c0*/  FSEL R25, R3, R25, !P0 ;  /* 0x0000001903197208 */ /* 0x000fe20004000000 */
[----:B------:R-:W-:Y:S06]  /*74d0*/  BRA `(.L_x_14878) ;  /* 0x0000000000547947 */ /* 0x000fec0003800000 */
.L_x_14877:
[----:B------:R-:W0:Y:S02]  /*74e0*/  DSETP.NAN.AND P0, PT, R12, R12, PT ;  /* 0x0000000c0c00722a */ /* 0x000e240003f08000 */
[----:B0-----:R-:W-:Y:S05]  /*74f0*/  @P0 BRA `(.L_x_14879) ;  /* 0x0000000000440947 */ /* 0x001fea0003800000 */
[----:B------:R-:W0:Y:S02]  /*7500*/  DSETP.NAN.AND P0, PT, R10, R10, PT ;  /* 0x0000000a0a00722a */ /* 0x000e240003f08000 */
[----:B0-----:R-:W-:Y:S05]  /*7510*/  @P0 BRA `(.L_x_14880) ;  /* 0x0000000000300947 */ /* 0x001fea0003800000 */
[----:B------:R-:W-:Y:S01]  /*7520*/  ISETP.NE.AND P0, PT, R4, R5, PT ;  /* 0x000000050400720c */ /* 0x000fe20003f05270 */
[----:B------:R-:W-:Y:S01]  /*7530*/  IMAD.MOV.U32 R24, RZ, RZ, 0x0 ;  /* 0x00000000ff187424 */ /* 0x000fe200078e00ff */
        /* <DEDUP_REMOVED lines=10> */
.L_x_14880:
[----:B------:R-:W-:Y:S02]  /*75e0*/  LOP3.LUT R25, R11, 0x80000, RZ, 0xfc, !PT ;  /* 0x000800000b197812 */ /* 0x000fe400078efcff */
[----:B------:R-:W-:Y:S01]  /*75f0*/  MOV R24, R10 ;  /* 0x0000000a00187202 */ /* 0x000fe20000000f00 */
[----:B------:R-:W-:Y:S06]  /*7600*/  BRA `(.L_x_14878) ;  /* 0x0000000000087947 */ /* 0x000fec0003800000 */
.L_x_14879:
[----:B------:R-:W-:Y:S01]  /*7610*/  LOP3.LUT R25, R13, 0x80000, RZ, 0xfc, !PT ;  /* 0x000800000d197812 */ /* 0x000fe200078efcff */
[----:B------:R-:W-:-:S07]  /*7620*/  IMAD.MOV.U32 R24, RZ, RZ, R12 ;  /* 0x000000ffff187224 */ /* 0x000fce00078e000c */
.L_x_14878:
[----:B------:R-:W-:Y:S05]  /*7630*/  BSYNC.RECONVERGENT B2 ;  /* 0x0000000000027941 */ /* 0x000fea0003800200 */
.L_x_14876:
[----:B------:R-:W-:Y:S01]  /*7640*/  MOV R2, R0 ;  /* 0x0000000000027202 */ /* 0x000fe20000000f00 */
[----:B------:R-:W-:-:S04]  /*7650*/  HFMA2 R3, -RZ, RZ, 0, 0 ;  /* 0x00000000ff037431 */ /* 0x000fc800000001ff */
[----:B------:R-:W-:Y:S05]  /*7660*/  RET.REL.NODEC R2 `(_ZN2at6native18elementwise_kernelILi128ELi2EZNS0_22gpu_kernel_impl_nocastINS0_13BinaryFunctorIdddZZZNS0_17atan2_kernel_cudaERNS_18TensorIteratorBaseEENKUlvE_clEvENKUlvE_clEvEUlddE_EEEEvS5_RKT_EUliE_EEviT1_) ;  /* 0xffffff8802647950 */ /* 0x000fea0003c3ffff */
.L_x_14881:
        /* <DEDUP_REMOVED lines=9> */
.L_x_16803:


//--------------------- .text._ZN2at6native27unrolled_elementwise_kernelINS0_13BinaryFunctorIdddZZZNS0_17atan2_kernel_cudaERNS_18TensorIteratorBaseEENKUlvE_clEvENKUlvE_clEvEUlddE_EESt5arrayIPcLm3EELi4E23TrivialOffsetCalculatorILi2EjESC_ILi1EjENS0_6memory15LoadWithoutCastENSF_16StoreWithoutCastEEEviT_T0_T2_T3_T4_T5_ --------------------------
	.section	.text._ZN2at6native27unrolled_elementwise_kernelINS0_13BinaryFunctorIdddZZZNS0_17atan2_kernel_cudaERNS_18TensorIteratorBaseEENKUlvE_clEvENKUlvE_clEvEUlddE_EESt5arrayIPcLm3EELi4E23TrivialOffsetCalculatorILi2EjESC_ILi1EjENS0_6memory15LoadWithoutCastENSF_16StoreWithoutCastEEEviT_T0_T2_T3_T4_T5_,"ax",@progbits
	.align	128
        .global         _ZN2at6native27unrolled_elementwise_kernelINS0_13BinaryFunctorIdddZZZNS0_17atan2_kernel_cudaERNS_18TensorIteratorBaseEENKUlvE_clEvENKUlvE_clEvEUlddE_EESt5arrayIPcLm3EELi4E23TrivialOffsetCalculatorILi2EjESC_ILi1EjENS0_6memory15LoadWithoutCastENSF_16StoreWithoutCastEEEviT_T0_T2_T3_T4_T5_
        .type           _ZN2at6native27unrolled_elementwise_kernelINS0_13BinaryFunctorIdddZZZNS0_17atan2_kernel_cudaERNS_18TensorIteratorBaseEENKUlvE_clEvENKUlvE_clEvEUlddE_EESt5arrayIPcLm3EELi4E23TrivialOffsetCalculatorILi2EjESC_ILi1EjENS0_6memory15LoadWithoutCastENSF_16StoreWithoutCastEEEviT_T0_T2_T3_T4_T5_,@function
        .size           _ZN2at6native27unrolled_elementwise_kernelINS0_13BinaryFunctorIdddZZZNS0_17atan2_kernel_cudaERNS_18TensorIteratorBaseEENKUlvE_clEvENKUlvE_clEvEUlddE_EESt5arrayIPcLm3EELi4E23TrivialOffsetCalculatorILi2EjESC_ILi1EjENS0_6memory15LoadWithoutCastENSF_16StoreWithoutCastEEEviT_T0_T2_T3_T4_T5_,(.L_x_16804 - _ZN2at6native27unrolled_elementwise_kernelINS0_13BinaryFunctorIdddZZZNS0_17atan2_kernel_cudaERNS_18TensorIteratorBaseEENKUlvE_clEvENKUlvE_clEvEUlddE_EESt5arrayIPcLm3EELi4E23TrivialOffsetCalculatorILi2EjESC_ILi1EjENS0_6memory15LoadWithoutCastENSF_16StoreWithoutCastEEEviT_T0_T2_T3_T4_T5_)
        .other          _ZN2at6native27unrolled_elementwise_kernelINS0_13BinaryFunctorIdddZZZNS0_17atan2_kernel_cudaERNS_18TensorIteratorBaseEENKUlvE_clEvENKUlvE_clEvEUlddE_EESt5arrayIPcLm3EELi4E23TrivialOffsetCalculatorILi2EjESC_ILi1EjENS0_6memory15LoadWithoutCastENSF_16StoreWithoutCastEEEviT_T0_T2_T3_T4_T5_,@"STO_CUDA_ENTRY STV_DEFAULT"
_ZN2at6native27unrolled_elementwise_kernelINS0_13BinaryFunctorIdddZZZNS0_17atan2_kernel_cudaERNS_18TensorIteratorBaseEENKUlvE_clEvENKUlvE_clEvEUlddE_EESt5arrayIPcLm3EELi4E23TrivialOffsetCalculatorILi2EjESC_ILi1EjENS0_6memory15LoadWithoutCastENSF_16StoreWithoutCastEEEviT_T0_T2_T3_T4_T5_:
.text._ZN2at6native27unrolled_elementwise_kernelINS0_13BinaryFunctorIdddZZZNS0_17atan2_kernel_cudaERNS_18TensorIteratorBaseEENKUlvE_clEvENKUlvE_clEvEUlddE_EESt5arrayIPcLm3EELi4E23TrivialOffsetCalculatorILi2EjESC_ILi1EjENS0_6memory15LoadWithoutCastENSF_16StoreWithoutCastEEEviT_T0_T2_T3_T4_T5_:
[----:B------:R-:W-:Y:S01]  /*0000*/  LDC R1, c[0x0][0x37c] ;  /* 0x0000df00ff017b82 */ /* 0x000fe20000000800 */
[----:B------:R-:W0:Y:S07]  /*0010*/  S2R R5, SR_CTAID.X ;  /* 0x0000000000057919 */ /* 0x000e2e0000002500 */
[----:B------:R-:W0:Y:S01]  /*0020*/  LDC R0, c[0x0][0x380] ;  /* 0x0000e000ff007b82 */ /* 0x000e220000000800 */
[----:B------:R-:W1:Y:S01]  /*0030*/  LDCU.64 UR4, c[0x0][0x358] ;  /* 0x00006b00ff0477ac */ /* 0x000e620008000a00 */
[----:B------:R-:W-:Y:S01]  /*0040*/  CS2R R12, SRZ ;  /* 0x00000000000c7805 */ /* 0x000fe2000001ff00 */
[----:B------:R-:W2:Y:S01]  /*0050*/  S2R R2, SR_TID.X ;  /* 0x0000000000027919 */ /* 0x000ea20000002100 */
[----:B------:R-:W-:-:S04]  /*0060*/  CS2R R14, SRZ ;  /* 0x00000000000e7805 */ /* 0x000fc8000001ff00 */
[----:B------:R-:W3:Y:S08]  /*0070*/  LDC.64 R20, c[0x0][0x390] ;  /* 0x0000e400ff147b82 */ /* 0x000ef00000000a00 */
[----:B------:R-:W4:Y:S08]  /*0080*/  LDC.64 R22, c[0x0][0x398] ;  /* 0x0000e600ff167b82 */ /* 0x000f300000000a00 */
[----:B------:R-:W1:Y:S01]  /*0090*/  LDC.64 R18, c[0x0][0x390] ;  /* 0x0000e400ff127b82 */ /* 0x000e620000000a00 */
[----:B0-----:R-:W-:-:S07]  /*00a0*/  IMAD R3, R5, -0x200, R0 ;  /* 0xfffffe0005037824 */ /* 0x001fce00078e0200 */
[----:B------:R-:W0:Y:S01]  /*00b0*/  LDC.64 R26, c[0x0][0x390] ;  /* 0x0000e400ff1a7b82 */ /* 0x000e220000000a00 */
[----:B--2---:R-:W-:Y:S01]  /*00c0*/  IMAD.MOV.U32 R0, RZ, RZ, R2 ;  /* 0x000000ffff007224 */ /* 0x004fe200078e0002 */
[----:B------:R-:W-:-:S06]  /*00d0*/  ISETP.GE.AND P0, PT, R2, R3, PT ;  /* 0x000000030200720c */ /* 0x000fcc0003f06270 */
[----:B------:R-:W2:Y:S08]  /*00e0*/  LDC.64 R28, c[0x0][0x398] ;  /* 0x0000e600ff1c7b82 */ /* 0x000eb00000000a00 */
[----:B------:R-:W2:Y:S01]  /*00f0*/  LDC.64 R16, c[0x0][0x398] ;  /* 0x0000e600ff107b82 */ /* 0x000ea20000000a00 */
[----:B------:R-:W-:Y:S02]  /*0100*/  @!P0 VIADD R2, R0, 0x80 ;  /* 0x0000008000028836 */ /* 0x000fe40000000000 */
[----:B------:R-:W-:-:S03]  /*0110*/  @!P0 IMAD R11, R5, 0x200, R0 ;  /* 0x00000200050b8824 */ /* 0x000fc600078e0200 */
[----:B------:R-:W-:Y:S01]  /*0120*/  ISETP.GE.AND P1, PT, R2, R3, PT ;  /* 0x000000030200720c */ /* 0x000fe20003f26270 */
[C---:B---3--:R-:W-:Y:S01]  /*0130*/  @!P0 IMAD.WIDE.U32 R20, R11.reuse, 0x8, R20 ;  /* 0x000000080b148825 */ /* 0x048fe200078e0014 */
[----:B------:R-:W3:Y:S03]  /*0140*/  LDC.64 R8, c[0x0][0x390] ;  /* 0x0000e400ff087b82 */ /* 0x000ee60000000a00 */
[----:B----4-:R-:W-:Y:S01]  /*0150*/  @!P0 IMAD.WIDE.U32 R22, R11, 0x8, R22 ;  /* 0x000000080b168825 */ /* 0x010fe200078e0016 */
[----:B------:R-:W-:-:S04]  /*0160*/  CS2R R10, SRZ ;  /* 0x00000000000a7805 */ /* 0x000fc8000001ff00 */
[----:B------:R-:W4:Y:S01]  /*0170*/  LDC.64 R6, c[0x0][0x398] ;  /* 0x0000e600ff067b82 */ /* 0x000f220000000a00 */
[----:B-1----:R1:W5:Y:S02]  /*0180*/  @!P0 LDG.E.64 R12, desc[UR4][R22.64] ;  /* 0x00000004160c8981 */ /* 0x002364000c1e1b00 */
[----:B------:R-:W-:Y:S02]  /*0190*/  @!P1 IMAD R25, R5, 0x200, R2 ;  /* 0x0000020005199824 */ /* 0x000fe400078e0202 */
[----:B------:R-:W-:Y:S01]  /*01a0*/  @!P1 VIADD R2, R2, 0x80 ;  /* 0x0000008002029836 */ /* 0x000fe20000000000 */
[----:B------:R1:W5:Y:S01]  /*01b0*/  @!P0 LDG.E.64 R10, desc[UR4][R20.64] ;  /* 0x00000004140a8981 */ /* 0x000362000c1e1b00 */
[----:B0-----:R-:W-:-:S03]  /*01c0*/  @!P1 IMAD.WIDE.U32 R26, R25, 0x8, R26 ;  /* 0x00000008191a9825 */ /* 0x001fc600078e001a */
[----:B------:R-:W-:Y:S01]  /*01d0*/  ISETP.GE.AND P3, PT, R2, R3, PT ;  /* 0x000000030200720c */ /* 0x000fe20003f66270 */
[----:B--2---:R-:W-:Y:S01]  /*01e0*/  @!P1 IMAD.WIDE.U32 R28, R25, 0x8, R28 ;  /* 0x00000008191c9825 */ /* 0x004fe200078e001c */
[----:B-1----:R-:W-:Y:S01]  /*01f0*/  CS2R R22, SRZ ;  /* 0x0000000000167805 */ /* 0x002fe2000001ff00 */
[----:B------:R0:W5:Y:S10]  /*0200*/  @!P1 LDG.E.64 R14, desc[UR4][R26.64] ;  /* 0x000000041a0e9981 */ /* 0x000174000c1e1b00 */
[----:B------:R-:W-:-:S02]  /*0210*/  @!P3 IMAD R33, R5, 0x200, R2 ;  /* 0x000002000521b824 */ /* 0x000fc400078e0202 */
[----:B------:R-:W-:-:S05]  /*0220*/  @!P3 VIADD R2, R2, 0x80 ;  /* 0x000000800202b836 */ /* 0x000fca0000000000 */
[----:B------:R-:W-:Y:S01]  /*0230*/  ISETP.GE.AND P2, PT, R2, R3, PT ;  /* 0x000000030200720c */ /* 0x000fe20003f46270 */
[C---:B------:R-:W-:Y:S01]  /*0240*/  @!P3 IMAD.WIDE.U32 R30, R33.reuse, 0x8, R18 ;  /* 0x00000008211eb825 */ /* 0x040fe200078e0012 */
[----:B------:R-:W-:Y:S02]  /*0250*/  CS2R R18, SRZ ;  /* 0x0000000000127805 */ /* 0x000fe4000001ff00 */
[----:B------:R-:W-:Y:S02]  /*0260*/  CS2R R20, SRZ ;  /* 0x0000000000147805 */ /* 0x000fe4000001ff00 */
[----:B------:R-:W-:Y:S01]  /*0270*/  CS2R R24, SRZ ;  /* 0x0000000000187805 */ /* 0x000fe2000001ff00 */
[----:B------:R-:W-:Y:S01]  /*0280*/  @!P3 IMAD.WIDE.U32 R32, R33, 0x8, R16 ;  /* 0x000000082120b825 */ /* 0x000fe200078e0010 */
[----:B------:R-:W-:Y:S01]  /*0290*/  CS2R R16, SRZ ;  /* 0x0000000000107805 */ /* 0x000fe2000001ff00 */
[----:B------:R0:W5:Y:S05]  /*02a0*/  @!P3 LDG.E.64 R18, desc[UR4][R30.64] ;  /* 0x000000041e12b981 */ /* 0x00016a000c1e1b00 */
[----:B------:R0:W5:Y:S01]  /*02b0*/  @!P1 LDG.E.64 R16, desc[UR4][R28.64] ;  /* 0x000000041c109981 */ /* 0x000162000c1e1b00 */
[----:B------:R-:W-:-:S03]  /*02c0*/  @!P2 IMAD R35, R5, 0x200, R2 ;  /* 0x000002000523a824 */ /* 0x000fc600078e0202 */
[----:B------:R0:W5:Y:S01]  /*02d0*/  @!P3 LDG.E.64 R20, desc[UR4][R32.64] ;  /* 0x000000042014b981 */ /* 0x000162000c1e1b00 */
[----:B---3--:R-:W-:-:S04]  /*02e0*/  @!P2 IMAD.WIDE.U32 R8, R35, 0x8, R8 ;  /* 0x000000082308a825 */ /* 0x008fc800078e0008 */
[----:B----4-:R-:W-:Y:S01]  /*02f0*/  @!P2 IMAD.WIDE.U32 R6, R35, 0x8, R6 ;  /* 0x000000082306a825 */ /* 0x010fe200078e0006 */
[----:B------:R0:W5:Y:S04]  /*0300*/  @!P2 LDG.E.64 R22, desc[UR4][R8.64] ;  /* 0x000000040816a981 */ /* 0x000168000c1e1b00 */
[----:B------:R0:W5:Y:S01]  /*0310*/  @!P2 LDG.E.64 R24, desc[UR4][R6.64] ;  /* 0x000000040618a981 */ /* 0x000162000c1e1b00 */
[----:B------:R-:W-:Y:S01]  /*0320*/  ISETP.GE.AND P0, PT, R0, R3, PT ;  /* 0x000000030000720c */ /* 0x000fe20003f06270 */
[----:B------:R-:W-:-:S12]  /*0330*/  BSSY.RECONVERGENT B0, `(.L_x_14882) ;  /* 0x0000107000007945 */ /* 0x000fd80003800200 */
[----:B0-----:R-:W-:Y:S05]  /*0340*/  @P0 BRA `(.L_x_14883) ;  /* 0x0000001000140947 */ /* 0x001fea0003800000 */
[----:B-----5:R-:W-:Y:S01]  /*0350*/  DSETP.GT.AND P4, PT, |R10|, |R12|, PT ;  /* 0x4000000c0a00722a */ /* 0x020fe20003f84200 */
        /* <DEDUP_REMOVED lines=63> */
[----:B------:R-:W-:Y:S05]  /*0750*/  CALL.REL.NOINC `($__internal_57_$__cuda_sm20_div_rn_f64_full) ;  /* 0x0000003c00d87944 */ /* 0x000fea0003c00000 */
[----:B------:R-:W-:Y:S02]  /*0760*/  IMAD.MOV.U32 R6, RZ, RZ, R36 ;  /* 0x000000ffff067224 */ /* 0x000fe400078e0024 */
[----:B------:R-:W-:-:S07]  /*0770*/  IMAD.MOV.U32 R7, RZ, RZ, R37 ;  /* 0x000000ffff077224 */ /* 0x000fce00078e0025 */
.L_x_14885:
[----:B------:R-:W-:Y:S05]  /*0780*/  BSYNC.RECONVERGENT B1 ;  /* 0x0000000000017941 */ /* 0x000fea0003800200 */
.L_x_14884:
[----:B------:R-:W-:Y:S01]  /*0790*/  IMAD.MOV.U32 R28, RZ, RZ, -0x2449a4b7 ;  /* 0xdbb65b49ff1c7424 */ /* 0x000fe200078e00ff */
[----:B------:R-:W-:Y:S01]  /*07a0*/  DSETP.NEU.AND P2, PT, R26, RZ, PT ;  /* 0x000000ff1a00722a */ /* 0x000fe20003f4d000 */
[----:B------:R-:W-:Y:S01]  /*07b0*/  IMAD.MOV.U32 R29, RZ, RZ, 0x3f2d3b63 ;  /* 0x3f2d3b63ff1d7424 */ /* 0x000fe200078e00ff */
[----:B------:R-:W-:Y:S01]  /*07c0*/  UMOV UR6, 0x2a25ff7e ;  /* 0x2a25ff7e00067882 */ /* 0x000fe20000000000 */
[----:B------:R-:W-:Y:S01]  /*07d0*/  UMOV UR7, 0x3ef53e1d ;  /* 0x3ef53e1d00077882 */ /* 0x000fe20000000000 */
[----:B------:R-:W-:-:S04]  /*07e0*/  ISETP.GE.AND P1, PT, R13, RZ, PT ;  /* 0x000000ff0d00720c */ /* 0x000fc80003f26270 */
[----:B------:R-:W-:-:S15]  /*07f0*/  @P4 PLOP3.LUT P0, PT, P1, PT, PT, 0x80, 0x8 ;  /* 0x000000000008481c */ /* 0x000fde0000f0f070 */
[----:B------:R-:W-:-:S15]  /*0800*/  NOP ;  /* 0x0000000000007918 */ /* 0x000fde0000000000 */
[----:B------:R-:W-:-:S15]  /*0810*/  NOP ;  /* 0x0000000000007918 */ /* 0x000fde0000000000 */
[----:B------:R-:W-:-:S11]  /*0820*/  NOP ;  /* 0x0000000000007918 */ /* 0x000fd60000000000 */
        /* <DEDUP_REMOVED lines=130> */
[----:B0-----:R-:W-:-:S15]  /*1050*/  @P2 IMAD.MOV.U32 R27, RZ, RZ, 0x7f3321d2 ;  /* 0x7f3321d2ff1b2424 */ /* 0x001fde00078e00ff */
[----:B------:R-:W-:-:S15]  /*1060*/  NOP ;  /* 0x0000000000007918 */ /* 0x000fde0000000000 */
[----:B------:R-:W-:-:S15]  /*1070*/  NOP ;  /* 0x0000000000007918 */ /* 0x000fde0000000000 */
[----:B------:R-:W-:-:S15]  /*1080*/  NOP ;  /* 0x0000000000007918 */ /* 0x000fde0000000000 */
[----:B------:R-:W-:-:S02]  /*1090*/  NOP ;  /* 0x0000000000007918 */ /* 0x000fc40000000000 */
        /* <DEDUP_REMOVED lines=8> */
[----:B------:R-:W-:-:S04]  /*1120*/  @!P4 PLOP3.LUT P0, PT, P1, PT, PT, 0x80, 0x8 ;  /* 0x000000000008c81c */ /* 0x000fc80000f0f070 */
[----:B------:R-:W-:-:S15]  /*1130*/  @P2 FSEL R27, R27, 3.37028055040000000000e+12, !P0 ;  /* 0x54442d181b1b2808 */ /* 0x000fde0004000000 */
[----:B------:R-:W-:-:S15]  /*1140*/  NOP ;  /* 0x0000000000007918 */ /* 0x000fde0000000000 */
[----:B------:R-:W-:-:S15]  /*1150*/  NOP ;  /* 0x0000000000007918 */ /* 0x000fde0000000000 */
[----:B------:R-:W-:-:S09]  /*1160*/  NOP ;  /* 0x0000000000007918 */ /* 0x000fd20000000000 */
[----:B------:R-:W-:-:S15]  /*1170*/  DADD R8, |R12|, |R10| ;  /* 0x000000000c087229 */ /* 0x000fde000000060a */
[----:B------:R-:W-:-:S15]  /*1180*/  NOP ;  /* 0x0000000000007918 */ /* 0x000fde0000000000 */
[----:B------:R-:W-:-:S15]  /*1190*/  NOP ;  /* 0x0000000000007918 */ /* 0x000fde0000000000 */
[----:B------:R-:W-:-:S15]  /*11a0*/  NOP ;  /* 0x0000000000007918 */ /* 0x000fde0000000000 */
[----:B------:R-:W-:-:S04]  /*11b0*/  NOP ;  /* 0x0000000000007918 */ /* 0x000fc80000000000 */
[----:B------:R0:W-:Y:S02]  /*11c0*/  @P2 DSETP.NEU.AND P3, PT, |R12|, |R10|, PT ;  /* 0x4000000a0c00222a */ /* 0x0001e40003f6d200 */
[----:B0-----:R-:W-:Y:S02]  /*11d0*/  @P4 IMAD.MOV.U32 R12, RZ, RZ, 0x54442d18 ;  /* 0x54442d18ff0c4424 */ /* 0x001fe400078e00ff */
[----:B------:R-:W-:-:S15]  /*11e0*/  @P4 IMAD.MOV.U32 R13, RZ, RZ, 0x3ff921fb ;  /* 0x3ff921fbff0d4424 */ /* 0x000fde00078e00ff */
[----:B------:R-:W-:-:S15]  /*11f0*/  NOP ;  /* 0x0000000000007918 */ /* 0x000fde0000000000 */
[----:B------:R-:W-:-:S15]  /*1200*/  NOP ;  /* 0x0000000000007918 */ /* 0x000fde0000000000 */
[----:B------:R-:W-:-:S15]  /*1210*/  NOP ;  /* 0x0000000000007918 */ /* 0x000fde0000000000 */
        /* <DEDUP_REMOVED lines=8> */
[----:B0-----:R-:W-:Y:S01]  /*12a0*/  @!P4 FSEL R7, R13, R29, !P0 ;  /* 0x0000001d0d07c208 */ /* 0x001fe20004000000 */
[----:B------:R-:W-:Y:S01]  /*12b0*/  @P2 IMAD.MOV.U32 R29, RZ, RZ, 0x4002d97c ;  /* 0x4002d97cff1d2424 */ /* 0x000fe200078e00ff */
[----:B------:R-:W-:Y:S02]  /*12c0*/  @!P4 FSEL R6, R12, R28, !P0 ;  /* 0x0000001c0c06c208 */ /* 0x000fe40004000000 */
[----:B------:R-:W-:Y:S02]  /*12d0*/  @!P2 FSEL R13, RZ, 2.1426990032196044922, P0 ;  /* 0x400921fbff0da808 */ /* 0x000fe40000000000 */
[----:B------:R-:W-:Y:S02]  /*12e0*/  @P2 FSEL R29, R29, 1.8213495016098022461, !P0 ;  /* 0x3fe921fb1d1d2808 */ /* 0x000fe40004000000 */
[----:B------:R-:W-:-:S02]  /*12f0*/  @P2 FSEL R2, R27, R6, !P3 ;  /* 0x000000061b022208 */ /* 0x000fc40005800000 */
[----:B------:R-:W-:Y:S02]  /*1300*/  @P2 FSEL R7, R29, R7, !P3 ;  /* 0x000000071d072208 */ /* 0x000fe40005800000 */
[----:B------:R-:W-:Y:S01]  /*1310*/  @!P2 FSEL R12, RZ, 3.37028055040000000000e+12, P0 ;  /* 0x54442d18ff0ca808 */ /* 0x000fe20000000000 */
[----:B------:R-:W-:Y:S02]  /*1320*/  @P2 IMAD.MOV.U32 R12, RZ, RZ, R2 ;  /* 0x000000ffff0c2224 */ /* 0x000fe400078e0002 */
[----:B------:R-:W-:-:S05]  /*1330*/  @P2 IMAD.MOV.U32 R13, RZ, RZ, R7 ;  /* 0x000000ffff0d2224 */ /* 0x000fca00078e0007 */
[----:B------:R-:W-:-:S15]  /*1340*/  LOP3.LUT R13, R13, 0x80000000, R11, 0xb8, !PT ;  /* 0x800000000d0d7812 */ /* 0x000fde00078eb80b */
[----:B------:R-:W-:-:S15]  /*1350*/  NOP ;  /* 0x0000000000007918 */ /* 0x000fde0000000000 */
[----:B------:R-:W-:-:S12]  /*1360*/  NOP ;  /* 0x0000000000007918 */ /* 0x000fd80000000000 */
[----:B------:R-:W0:Y:S02]  /*1370*/  DSETP.NAN.AND P0, PT, R8, R8, PT ;  /* 0x000000080800722a */ /* 0x000e240003f08000 */
[----:B0-----:R-:W-:Y:S02]  /*1380*/  FSEL R12, R8, R12, P0 ;  /* 0x0000000c080c7208 */ /* 0x001fe40000000000 */
[----:B------:R-:W-:-:S07]  /*1390*/  FSEL R13, R9, R13, P0 ;  /* 0x0000000d090d7208 */ /* 0x000fce0000000000 */
.L_x_14883:
[----:B------:R-:W-:Y:S05]  /*13a0*/  BSYNC.RECONVERGENT B0 ;  /* 0x0000000000007941 */ /* 0x000fea0003800200 */
.L_x_14882:
[----:B------:R-:W-:Y:S01]  /*13b0*/  VIADD R26, R0, 0x80 ;  /* 0x00000080001a7836 */ /* 0x000fe20000000000 */
[----:B------:R-:W-:Y:S04]  /*13c0*/  BSSY.RECONVERGENT B0, `(.L_x_14886) ;  /* 0x0000103000007945 */ /* 0x000fe80003800200 */
[----:B------:R-:W-:-:S13]  /*13d0*/  ISETP.GE.AND P0, PT, R26, R3, PT ;  /* 0x000000031a00720c */ /* 0x000fda0003f06270 */
[----:B------:R-:W-:Y:S05]  /*13e0*/  @P0 BRA `(.L_x_14887) ;  /* 0x0000001000000947 */ /* 0x000fea0003800000 */
        /* <DEDUP_REMOVED lines=67> */
.L_x_14889:
[----:B------:R-:W-:Y:S05]  /*1820*/  BSYNC.RECONVERGENT B1 ;  /* 0x0000000000017941 */ /* 0x000fea0003800200 */
.L_x_14888:
[----:B------:R0:W-:Y:S01]  /*1830*/  DSETP.NEU.AND P2, PT, R10, RZ, PT ;  /* 0x000000ff0a00722a */ /* 0x0001e20003f4d000 */
[----:B------:R-:W-:Y:S01]  /*1840*/  UMOV UR6, 0x2a25ff7e ;  /* 0x2a25ff7e00067882 */ /* 0x000fe20000000000 */
[----:B0-----:R-:W-:Y:S01]  /*1850*/  IMAD.MOV.U32 R10, RZ, RZ, -0x2449a4b7 ;  /* 0xdbb65b49ff0a7424 */ /* 0x001fe200078e00ff */
[----:B------:R-:W-:Y:S01]  /*1860*/  UMOV UR7, 0x3ef53e1d ;  /* 0x3ef53e1d00077882 */ /* 0x000fe20000000000 */
[----:B------:R-:W-:Y:S01]  /*1870*/  IMAD.MOV.U32 R11, RZ, RZ, 0x3f2d3b63 ;  /* 0x3f2d3b63ff0b7424 */ /* 0x000fe200078e00ff */
[----:B------:R-:W-:Y:S01]  /*1880*/  ISETP.GE.AND P1, PT, R17, RZ, PT ;  /* 0x000000ff1100720c */ /* 0x000fe20003f26270 */
[----:B------:R-:W-:Y:S03]  /*1890*/  BSSY.RECONVERGENT B1, `(.L_x_14890) ;  /* 0x00000ac000017945 */ /* 0x000fe60003800200 */
[----:B------:R-:W-:-:S15]  /*18a0*/  @!P4 PLOP3.LUT P0, PT, P1, PT, PT, 0x80, 0x8 ;  /* 0x000000000008c81c */ /* 0x000fde0000f0f070 */
[----:B------:R-:W-:-:S15]  /*18b0*/  NOP ;  /* 0x0000000000007918 */ /* 0x000fde0000000000 */
[----:B------:R-:W-:-:S15]  /*18c0*/  NOP ;  /* 0x0000000000007918 */ /* 0x000fde0000000000 */
[----:B------:R-:W-:-:S10]  /*18d0*/  NOP ;  /* 0x0000000000007918 */ /* 0x000fd40000000000 */
        /* <DEDUP_REMOVED lines=155> */
[----:B------:R0:W1:Y:S02]  /*2290*/  @P4 DADD R6, R8, R10 ;  /* 0x0000000008064229 */ /* 0x000064000000000a */
[----:B01----:R-:W-:Y:S05]  /*22a0*/  @!P2 BRA `(.L_x_14891) ;  /* 0x000000000020a947 */ /* 0x003fea0003800000 */
        /* <DEDUP_REMOVED lines=8> */
.L_x_14891:
[----:B------:R-:W-:Y:S02]  /*2330*/  FSEL R6, RZ, 3.37028055040000000000e+12, P0 ;  /* 0x54442d18ff067808 */ /* 0x000fe40000000000 */
[----:B------:R-:W-:-:S07]  /*2340*/  FSEL R7, RZ, 2.1426990032196044922, P0 ;  /* 0x400921fbff077808 */ /* 0x000fce0000000000 */
.L_x_14892:
[----:B------:R-:W-:Y:S05]  /*2350*/  BSYNC.RECONVERGENT B1 ;  /* 0x0000000000017941 */ /* 0x000fea0003800200 */
.L_x_14890:
        /* <DEDUP_REMOVED lines=9> */
.L_x_14887:
[----:B------:R-:W-:Y:S05]  /*23f0*/  BSYNC.RECONVERGENT B0 ;  /* 0x0000000000007941 */ /* 0x000fea0003800200 */
.L_x_14886:
        /* <DEDUP_REMOVED lines=71> */
.L_x_14896:
[----:B------:R-:W-:Y:S05]  /*2870*/  BSYNC.RECONVERGENT B1 ;  /* 0x0000000000017941 */ /* 0x000fea0003800200 */
.L_x_14895:
        /* <DEDUP_REMOVED lines=176> */
.L_x_14898:
[----:B------:R-:W-:Y:S02]  /*3380*/  FSEL R16, RZ, 3.37028055040000000000e+12, P0 ;  /* 0x54442d18ff107808 */ /* 0x000fe40000000000 */
[----:B------:R-:W-:-:S07]  /*3390*/  FSEL R17, RZ, 2.1426990032196044922, P0 ;  /* 0x400921fbff117808 */ /* 0x000fce0000000000 */
.L_x_14899:
[----:B------:R-:W-:Y:S05]  /*33a0*/  BSYNC.RECONVERGENT B1 ;  /* 0x0000000000017941 */ /* 0x000fea0003800200 */
.L_x_14897:
[----:B------:R-:W-:Y:S01]  /*33b0*/  LOP3.LUT R17, R17, 0x80000000, R19, 0xb8, !PT ;  /* 0x8000000011117812 */ /* 0x000fe200078eb813 */
[----:B------:R-:W0:-:S15]  /*33c0*/  DADD R20, |R20|, |R18| ;  /* 0x0000000014147229 */ /* 0x000e1e0000000612 */
[----:B------:R-:W-:-:S15]  /*33d0*/  NOP ;  /* 0x0000000000007918 */ /* 0x000fde0000000000 */
[----:B------:R-:W-:-:S15]  /*33e0*/  NOP ;  /* 0x0000000000007918 */ /* 0x000fde0000000000 */
[----:B------:R-:W-:-:S15]  /*33f0*/  NOP ;  /* 0x0000000000007918 */ /* 0x000fde0000000000 */
[----:B------:R-:W-:-:S04]  /*3400*/  NOP ;  /* 0x0000000000007918 */ /* 0x000fc80000000000 */
[----:B0-----:R-:W0:Y:S02]  /*3410*/  DSETP.NAN.AND P0, PT, R20, R20, PT ;  /* 0x000000141400722a */ /* 0x001e240003f08000 */
[----:B0-----:R-:W-:Y:S02]  /*3420*/  FSEL R16, R20, R16, P0 ;  /* 0x0000001014107208 */ /* 0x001fe40000000000 */
[----:B------:R-:W-:-:S07]  /*3430*/  FSEL R17, R21, R17, P0 ;  /* 0x0000001115117208 */ /* 0x000fce0000000000 */
.L_x_14894:
[----:B------:R-:W-:Y:S05]  /*3440*/  BSYNC.RECONVERGENT B0 ;  /* 0x0000000000007941 */ /* 0x000fea0003800200 */
.L_x_14893:
        /* <DEDUP_REMOVED lines=71> */
.L_x_14903:
[----:B------:R-:W-:Y:S05]  /*38c0*/  BSYNC.RECONVERGENT B1 ;  /* 0x0000000000017941 */ /* 0x000fea0003800200 */
.L_x_14902:
        /* <DEDUP_REMOVED lines=176> */
.L_x_14905:
[----:B------:R-:W-:Y:S02]  /*43d0*/  FSEL R6, RZ, 3.37028055040000000000e+12, P0 ;  /* 0x54442d18ff067808 */ /* 0x000fe40000000000 */
[----:B------:R-:W-:-:S07]  /*43e0*/  FSEL R7, RZ, 2.1426990032196044922, P0 ;  /* 0x400921fbff077808 */ /* 0x000fce0000000000 */
.L_x_14906:
[----:B------:R-:W-:Y:S05]  /*43f0*/  BSYNC.RECONVERGENT B1 ;  /* 0x0000000000017941 */ /* 0x000fea0003800200 */
.L_x_14904:
        /* <DEDUP_REMOVED lines=9> */
.L_x_14901:
[----:B------:R-:W-:Y:S05]  /*4490*/  BSYNC.RECONVERGENT B0 ;  /* 0x0000000000007941 */ /* 0x000fea0003800200 */
.L_x_14900:
[----:B------:R-:W-:Y:S01]  /*44a0*/  ISETP.GE.AND P0, PT, R0, R3, PT ;  /* 0x000000030000720c */ /* 0x000fe20003f06270 */
[----:B------:R-:W-:Y:S04]  /*44b0*/  BSSY.RECONVERGENT B0, `(.L_x_14907) ;  /* 0x0000017000007945 */ /* 0x000fe80003800200 */
[----:B------:R-:W-:Y:S08]  /*44c0*/  BSSY.RELIABLE B1, `(.L_x_14908) ;  /* 0x000000f000017945 */ /* 0x000ff00003800100 */
[----:B------:R-:W-:Y:S05]  /*44d0*/  @P0 BRA `(.L_x_14909) ;  /* 0x0000000000340947 */ /* 0x000fea0003800000 */
[----:B------:R-:W0:Y:S01]  /*44e0*/  LDC.64 R6, c[0x0][0x388] ;  /* 0x0000e200ff067b82 */ /* 0x000e220000000a00 */
[----:B------:R-:W-:Y:S02]  /*44f0*/  IMAD R9, R5, 0x200, R0 ;  /* 0x0000020005097824 */ /* 0x000fe400078e0200 */
[----:B------:R-:W-:-:S05]  /*4500*/  IMAD.MOV.U32 R0, RZ, RZ, R26 ;  /* 0x000000ffff007224 */ /* 0x000fca00078e001a */
[----:B------:R-:W-:-:S13]  /*4510*/  ISETP.GE.AND P0, PT, R0, R3, PT ;  /* 0x000000030000720c */ /* 0x000fda0003f06270 */
[----:B------:R-:W-:Y:S05]  /*4520*/  @P0 BREAK.RELIABLE B1 ;  /* 0x0000000000010942 */ /* 0x000fea0003800100 */
[----:B0-----:R-:W-:-:S05]  /*4530*/  IMAD.WIDE.U32 R6, R9, 0x8, R6 ;  /* 0x0000000809067825 */ /* 0x001fca00078e0006 */
[----:B-----5:R0:W-:Y:S01]  /*4540*/  STG.E.64 desc[UR4][R6.64], R12 ;  /* 0x0000000c06007986 */ /* 0x0201e2000c101b04 */
[----:B------:R-:W-:Y:S05]  /*4550*/  @P0 BRA `(.L_x_14910) ;  /* 0x0000000000300947 */ /* 0x000fea0003800000 */
[----:B0-----:R-:W0:Y:S01]  /*4560*/  LDC.64 R6, c[0x0][0x388] ;  /* 0x0000e200ff067b82 */ /* 0x001e220000000a00 */
[----:B------:R-:W-:Y:S02]  /*4570*/  IMAD R9, R5, 0x200, R0 ;  /* 0x0000020005097824 */ /* 0x000fe400078e0200 */
[----:B------:R-:W-:Y:S02]  /*4580*/  VIADD R0, R0, 0x80 ;  /* 0x0000008000007836 */ /* 0x000fe40000000000 */
[----:B0-----:R-:W-:-:S05]  /*4590*/  IMAD.WIDE.U32 R6, R9, 0x8, R6 ;  /* 0x0000000809067825 */ /* 0x001fca00078e0006 */
[----:B------:R0:W-:Y:S02]  /*45a0*/  STG.E.64 desc[UR4][R6.64], R14 ;  /* 0x0000000e06007986 */ /* 0x0001e4000c101b04 */
.L_x_14909:
[----:B------:R-:W-:Y:S05]  /*45b0*/  BSYNC.RELIABLE B1 ;  /* 0x0000000000017941 */ /* 0x000fea0003800100 */
.L_x_14908:
[----:B------:R-:W-:-:S13]  /*45c0*/  ISETP.GE.AND P0, PT, R0, R3, PT ;  /* 0x000000030000720c */ /* 0x000fda0003f06270 */
[----:B0-----:R-:W0:Y:S01]  /*45d0*/  @!P0 LDC.64 R6, c[0x0][0x388] ;  /* 0x0000e200ff068b82 */ /* 0x001e220000000a00 */
[----:B------:R-:W-:Y:S02]  /*45e0*/  @!P0 IMAD R9, R5, 0x200, R0 ;  /* 0x0000020005098824 */ /* 0x000fe400078e0200 */
[----:B------:R-:W-:Y:S02]  /*45f0*/  @!P0 VIADD R0, R0, 0x80 ;  /* 0x0000008000008836 */ /* 0x000fe40000000000 */
[----:B0-----:R-:W-:-:S05]  /*4600*/  @!P0 IMAD.WIDE.U32 R6, R9, 0x8, R6 ;  /* 0x0000000809068825 */ /* 0x001fca00078e0006 */
[----:B-----5:R1:W-:Y:S02]  /*4610*/  @!P0 STG.E.64 desc[UR4][R6.64], R16 ;  /* 0x0000001006008986 */ /* 0x0203e4000c101b04 */
.L_x_14910:
[----:B------:R-:W-:Y:S05]  /*4620*/  BSYNC.RECONVERGENT B0 ;  /* 0x0000000000007941 */ /* 0x000fea0003800200 */
.L_x_14907:
[----:B------:R-:W-:Y:S05]  /*4630*/  WARPSYNC.ALL ;  /* 0x0000000000007948 */ /* 0x000fea0003800000 */
[----:B------:R-:W-:-:S13]  /*4640*/  ISETP.GE.AND P0, PT, R0, R3, PT ;  /* 0x000000030000720c */ /* 0x000fda0003f06270 */
[----:B------:R-:W-:Y:S05]  /*4650*/  @P0 EXIT ;  /* 0x000000000000094d */ /* 0x000fea0003800000 */
[----:B------:R-:W2:Y:S01]  /*4660*/  LDC.64 R2, c[0x0][0x388] ;  /* 0x0000e200ff027b82 */ /* 0x000ea20000000a00 */
[----:B------:R-:W-:-:S04]  /*4670*/  IMAD R5, R5, 0x200, R0 ;  /* 0x0000020005057824 */ /* 0x000fc800078e0200 */
[----:B--2---:R-:W-:-:S04]  /*4680*/  IMAD.WIDE.U32 R2, R5, 0x8, R2 ;  /* 0x0000000805027825 */ /* 0x004fc800078e0002 */
[----:B------:R-:W-:-:S05]  /*4690*/  IMAD.MOV.U32 R5, RZ, RZ, R23 ;  /* 0x000000ffff057224 */ /* 0x000fca00078e0017 */
[----:B------:R-:W-:Y:S01]  /*46a0*/  STG.E.64 desc[UR4][R2.64], R4 ;  /* 0x0000000402007986 */ /* 0x000fe2000c101b04 */
[----:B------:R-:W-:Y:S05]  /*46b0*/  EXIT ;  /* 0x000000000000794d */ /* 0x000fea0003800000 */
        .weak           $__internal_57_$__cuda_sm20_div_rn_f64_full
        .type           $__internal_57_$__cuda_sm20_div_rn_f64_full,@function
        .size           $__internal_57_$__cuda_sm20_div_rn_f64_full,(.L_x_16804 - $__internal_57_$__cuda_sm20_div_rn_f64_full)
$__internal_57_$__cuda_sm20_div_rn_f64_full:
[C---:B------:R-:W-:Y:S01]  /*46c0*/  FSETP.GEU.AND P1, PT, |R33|.reuse, 1.469367938527859385e-39, PT ;  /* 0x001000002100780b */ /* 0x040fe20003f2e200 */
[----:B------:R-:W-:Y:S01]  /*46d0*/  IMAD.MOV.U32 R6, RZ, RZ, 0x1ca00000 ;  /* 0x1ca00000ff067424 */ /* 0x000fe200078e00ff */
[----:B------:R-:W-:Y:S01]  /*46e0*/  LOP3.LUT R4, R33, 0x7ff00000, RZ, 0xc0, !PT ;  /* 0x7ff0000021047812 */ /* 0x000fe200078ec0ff */
[----:B------:R-:W-:Y:S01]  /*46f0*/  BSSY.RECONVERGENT B2, `(.L_x_14911) ;  /* 0x000007b000027945 */ /* 0x000fe20003800200 */
[C---:B------:R-:W-:Y:S02]  /*4700*/  LOP3.LUT R7, R31.reuse, 0x7ff00000, RZ, 0xc0, !PT ;  /* 0x7ff000001f077812 */ /* 0x040fe400078ec0ff */
[C---:B------:R-:W-:Y:S02]  /*4710*/  FSETP.GEU.AND P0, PT, |R31|.reuse, 1.469367938527859385e-39, PT ;  /* 0x001000001f00780b */ /* 0x040fe40003f0e200 */
[----:B------:R-:W-:Y:S02]  /*4720*/  ISETP.GE.U32.AND P3, PT, R4, R7, PT ;  /* 0x000000070400720c */ /* 0x000fe40003f66070 */
[----:B------:R-:W-:-:S03]  /*4730*/  LOP3.LUT R28, R31, 0x800fffff, RZ, 0xc0, !PT ;  /* 0x800fffff1f1c7812 */ /* 0x000fc600078ec0ff */
[----:B------:R-:W-:Y:S01]  /*4740*/  @!P1 LOP3.LUT R9, R31, 0x7ff00000, RZ, 0xc0, !PT ;  /* 0x7ff000001f099812 */ /* 0x000fe200078ec0ff */
[----:B------:R-:W-:Y:S01]  /*4750*/  @!P1 IMAD.MOV.U32 R34, RZ, RZ, RZ ;  /* 0x000000ffff229224 */ /* 0x000fe200078e00ff */
[----:B------:R-:W-:Y:S01]  /*4760*/  LOP3.LUT R29, R28, 0x3ff00000, RZ, 0xfc, !PT ;  /* 0x3ff000001c1d7812 */ /* 0x000fe200078efcff */
[----:B------:R-:W-:Y:S01]  /*4770*/  IMAD.MOV.U32 R28, RZ, RZ, R30 ;  /* 0x000000ffff1c7224 */ /* 0x000fe200078e001e */
[----:B------:R-:W-:Y:S02]  /*4780*/  @!P1 ISETP.GE.U32.AND P2, PT, R4, R9, PT ;  /* 0x000000090400920c */ /* 0x000fe40003f46070 */
[C---:B------:R-:W-:Y:S02]  /*4790*/  SEL R9, R6.reuse, 0x63400000, !P3 ;  /* 0x6340000006097807 */ /* 0x040fe40005800000 */
[----:B------:R-:W-:Y:S01]  /*47a0*/  @!P1 SEL R35, R6, 0x63400000, !P2 ;  /* 0x6340000006239807 */ /* 0x000fe20005000000 */
[----:B------:R-:W0:Y:S01]  /*47b0*/  @!P0 DMUL R28, R30, 8.98846567431157953865e+307 ;  /* 0x7fe000001e1c8828 */ /* 0x000e220000000000 */
[----:B------:R-:W-:-:S02]  /*47c0*/  LOP3.LUT R9, R9, 0x800fffff, R33, 0xf8, !PT ;  /* 0x800fffff09097812 */ /* 0x000fc400078ef821 */
[----:B------:R-:W-:Y:S02]  /*47d0*/  @!P1 LOP3.LUT R8, R35, 0x80000000, R33, 0xf8, !PT ;  /* 0x8000000023089812 */ /* 0x000fe400078ef821 */
[----:B0-----:R-:W-:Y:S02]  /*47e0*/  @!P0 LOP3.LUT R7, R29, 0x7ff00000, RZ, 0xc0, !PT ;  /* 0x7ff000001d078812 */ /* 0x001fe400078ec0ff */
[----:B------:R-:W-:Y:S01]  /*47f0*/  @!P1 LOP3.LUT R35, R8, 0x100000, RZ, 0xfc, !PT ;  /* 0x0010000008239812 */ /* 0x000fe200078efcff */
[----:B------:R-:W-:-:S15]  /*4800*/  IMAD.MOV.U32 R8, RZ, RZ, R32 ;  /* 0x000000ffff087224 */ /* 0x000fde00078e0020 */
[----:B------:R-:W-:-:S15]  /*4810*/  NOP ;  /* 0x0000000000007918 */ /* 0x000fde0000000000 */
[----:B------:R-:W-:-:S15]  /*4820*/  NOP ;  /* 0x0000000000007918 */ /* 0x000fde0000000000 */
[----:B------:R-:W-:-:S11]  /*4830*/  NOP ;  /* 0x0000000000007918 */ /* 0x000fd60000000000 */
[----:B------:R0:W-:Y:S02]  /*4840*/  @!P1 DFMA R8, R8, 2, -R34 ;  /* 0x400000000808982b */ /* 0x0001e40000000822 */
[----:B0-----:R-:W0:Y:S01]  /*4850*/  MUFU.RCP64H R35, R29 ;  /* 0x0000001d00237308 */ /* 0x001e220000001800 */
[----:B------:R-:W-:-:S15]  /*4860*/  IMAD.MOV.U32 R34, RZ, RZ, 0x1 ;  /* 0x00000001ff227424 */ /* 0x000fde00078e00ff */
[----:B------:R-:W-:-:S15]  /*4870*/  NOP ;  /* 0x0000000000007918 */ /* 0x000fde0000000000 */
        /* <DEDUP_REMOVED lines=39> */
[----:B0-----:R-:W-:Y:S01]  /*4af0*/  IMAD.MOV.U32 R34, RZ, RZ, R4 ;  /* 0x000000ffff227224 */ /* 0x001fe200078e0004 */
[----:B------:R-:W-:-:S05]  /*4b00*/  @!P1 LOP3.LUT R34, R9, 0x7ff00000, RZ, 0xc0, !PT ;  /* 0x7ff0000009229812 */ /* 0x000fca00078ec0ff */
[----:B------:R-:W-:-:S05]  /*4b10*/  VIADD R35, R34, 0xffffffff ;  /* 0xffffffff22237836 */ /* 0x000fca0000000000 */
[----:B------:R-:W-:Y:S01]  /*4b20*/  ISETP.GT.U32.AND P0, PT, R35, 0x7feffffe, PT ;  /* 0x7feffffe2300780c */ /* 0x000fe20003f04070 */
[----:B------:R-:W-:-:S05]  /*4b30*/  VIADD R35, R7, 0xffffffff ;  /* 0xffffffff07237836 */ /* 0x000fca0000000000 */
[----:B------:R-:W-:-:S13]  /*4b40*/  ISETP.GT.U32.OR P0, PT, R35, 0x7feffffe, P0 ;  /* 0x7feffffe2300780c */ /* 0x000fda0000704470 */
[----:B-1----:R-:W-:Y:S05]  /*4b50*/  @P0 BRA `(.L_x_14912) ;  /* 0x00000000007c0947 */ /* 0x002fea0003800000 */
[----:B------:R-:W-:-:S04]  /*4b60*/  LOP3.LUT R7, R31, 0x7ff00000, RZ, 0xc0, !PT ;  /* 0x7ff000001f077812 */ /* 0x000fc800078ec0ff */
[CC--:B------:R-:W-:Y:S02]  /*4b70*/  VIADDMNMX R32, R4.reuse, -R7.reuse, 0xb9600000, !PT ;  /* 0xb960000004207446 */ /* 0x0c0fe40007800907 */
[----:B------:R-:W-:Y:S02]  /*4b80*/  ISETP.GE.U32.AND P0, PT, R4, R7, PT ;  /* 0x000000070400720c */ /* 0x000fe40003f06070 */
[----:B------:R-:W-:Y:S02]  /*4b90*/  VIMNMX R4, PT, PT, R32, 0x46a00000, PT ;  /* 0x46a0000020047848 */ /* 0x000fe40003fe0100 */
[----:B------:R-:W-:Y:S01]  /*4ba0*/  SEL R7, R6, 0x63400000, !P0 ;  /* 0x6340000006077807 */ /* 0x000fe20004000000 */
[----:B------:R-:W-:-:S04]  /*4bb0*/  IMAD.MOV.U32 R6, RZ, RZ, RZ ;  /* 0x000000ffff067224 */ /* 0x000fc800078e00ff */
        /* <DEDUP_REMOVED lines=12> */
[----:B------:R-:W0:Y:S01]  /*4c80*/  DMUL.RP R8, R38, R8 ;  /* 0x0000000826087228 */ /* 0x000e220000008000 */
[----:B------:R-:W-:Y:S01]  /*4c90*/  IMAD.MOV.U32 R6, RZ, RZ, RZ ;  /* 0x000000ffff067224 */ /* 0x000fe200078e00ff */
[----:B0-----:R-:W-:-:S15]  /*4ca0*/  LOP3.LUT R31, R9, R31, RZ, 0x3c, !PT ;  /* 0x0000001f091f7212 */ /* 0x001fde00078e3cff */
[----:B------:R-:W-:-:S15]  /*4cb0*/  NOP ;  /* 0x0000000000007918 */ /* 0x000fde0000000000 */
[----:B------:R-:W-:-:S15]  /*4cc0*/  NOP ;  /* 0x0000000000007918 */ /* 0x000fde0000000000 */
[----:B------:R-:W-:-:S15]  /*4cd0*/  NOP ;  /* 0x0000000000007918 */ /* 0x000fde0000000000 */
[----:B------:R-:W-:-:S02]  /*4ce0*/  NOP ;  /* 0x0000000000007918 */ /* 0x000fc40000000000 */
[----:B------:R-:W0:Y:S02]  /*4cf0*/  DFMA R6, R36, -R6, R38 ;  /* 0x800000062406722b */ /* 0x000e240000000026 */
[----:B0-----:R-:W-:-:S04]  /*4d00*/  IADD3 R6, PT, PT, -R4, -0x43300000, RZ ;  /* 0xbcd0000004067810 */ /* 0x001fc80007ffe1ff */
[----:B------:R-:W-:-:S04]  /*4d10*/  FSETP.NEU.AND P0, PT, |R7|, R6, PT ;  /* 0x000000060700720b */ /* 0x000fc80003f0d200 */
[----:B------:R-:W-:Y:S02]  /*4d20*/  FSEL R36, R8, R36, !P0 ;  /* 0x0000002408247208 */ /* 0x000fe40004000000 */
[----:B------:R-:W-:Y:S01]  /*4d30*/  FSEL R37, R31, R37, !P0 ;  /* 0x000000251f257208 */ /* 0x000fe20004000000 */
[----:B------:R-:W-:Y:S06]  /*4d40*/  BRA `(.L_x_14913) ;  /* 0x0000000000547947 */ /* 0x000fec0003800000 */
.L_x_14912:
        /* <DEDUP_REMOVED lines=16> */
.L_x_14915:
[----:B------:R-:W-:Y:S01]  /*4e50*/  LOP3.LUT R37, R31, 0x80000, RZ, 0xfc, !PT ;  /* 0x000800001f257812 */ /* 0x000fe200078efcff */
[----:B------:R-:W-:Y:S01]  /*4e60*/  IMAD.MOV.U32 R36, RZ, RZ, R30 ;  /* 0x000000ffff247224 */ /* 0x000fe200078e001e */
[----:B------:R-:W-:Y:S06]  /*4e70*/  BRA `(.L_x_14913) ;  /* 0x0000000000087947 */ /* 0x000fec0003800000 */
.L_x_14914:
[----:B------:R-:W-:Y:S01]  /*4e80*/  LOP3.LUT R37, R33, 0x80000, RZ, 0xfc, !PT ;  /* 0x0008000021257812 */ /* 0x000fe200078efcff */
[----:B------:R-:W-:-:S07]  /*4e90*/  IMAD.MOV.U32 R36, RZ, RZ, R32 ;  /* 0x000000ffff247224 */ /* 0x000fce00078e0020 */
.L_x_14913:
[----:B------:R-:W-:Y:S05]  /*4ea0*/  BSYNC.RECONVERGENT B2 ;  /* 0x0000000000027941 */ /* 0x000fea0003800200 */
.L_x_14911:
[----:B------:R-:W-:Y:S02]  /*4eb0*/  IMAD.MOV.U32 R6, RZ, RZ, R2 ;  /* 0x000000ffff067224 */ /* 0x000fe400078e0002 */
[----:B------:R-:W-:-:S04]  /*4ec0*/  IMAD.MOV.U32 R7, RZ, RZ, 0x0 ;  /* 0x00000000ff077424 */ /* 0x000fc800078e00ff */
[----:B------:R-:W-:Y:S05]  /*4ed0*/  RET.REL.NODEC R6 `(_ZN2at6native27unrolled_elementwise_kernelINS0_13BinaryFunctorIdddZZZNS0_17atan2_kernel_cudaERNS_18TensorIteratorBaseEENKUlvE_clEvENKUlvE_clEvEUlddE_EESt5arrayIPcLm3EELi4E23TrivialOffsetCalculatorILi2EjESC_ILi1EjENS0_6memory15LoadWithoutCastENSF_16StoreWithoutCastEEEviT_T0_T2_T3_T4_T5_) ;  /* 0xffffffb006487950 */ /* 0x000fea0003c3ffff */
.L_x_14916:
        /* <DEDUP_REMOVED lines=10> */
.L_x_16804:


//--------------------- .text._ZN2at6native29vectorized_elementwise_kernelILi2ENS0_13BinaryFunctorIdddZZZNS0_17atan2_kernel_cudaERNS_18TensorIteratorBaseEENKUlvE_clEvENKUlvE_clEvEUlddE_EESt5arrayIPcLm3EEEEviT0_T1_ --------------------------
	.section	.text._ZN2at6native29vectorized_elementwise_kernelILi2ENS0_13BinaryFunctorIdddZZZNS0_17atan2_kernel_cudaERNS_18TensorIteratorBaseEENKUlvE_clEvENKUlvE_clEvEUlddE_EESt5arrayIPcLm3EEEEviT0_T1_,"ax",@progbits
	.align	128
        .global         _ZN2at6native29vectorized_elementwise_kernelILi2ENS0_13BinaryFunctorIdddZZZNS0_17atan2_kernel_cudaERNS_18TensorIteratorBaseEENKUlvE_clEvENKUlvE_clEvEUlddE_EESt5arrayIPcLm3EEEEviT0_T1_
        .type           _ZN2at6native29vectorized_elementwise_kernelILi2ENS0_13BinaryFunctorIdddZZZNS0_17atan2_kernel_cudaERNS_18TensorIteratorBaseEENKUlvE_clEvENKUlvE_clEvEUlddE_EESt5arrayIPcLm3EEEEviT0_T1_,@function
        .size           _ZN2at6native29vectorized_elementwise_kernelILi2ENS0_13BinaryFunctorIdddZZZNS0_17atan2_kernel_cudaERNS_18TensorIteratorBaseEENKUlvE_clEvENKUlvE_clEvEUlddE_EESt5arrayIPcLm3EEEEviT0_T1_,(.L_x_16805 - _ZN2at6native29vectorized_elementwise_kernelILi2ENS0_13BinaryFunctorIdddZZZNS0_17atan2_kernel_cudaERNS_18TensorIteratorBaseEENKUlvE_clEvENKUlvE_clEvEUlddE_EESt5arrayIPcLm3EEEEviT0_T1_)
        .other          _ZN2at6native29vectorized_elementwise_kernelILi2ENS0_13BinaryFunctorIdddZZZNS0_17atan2_kernel_cudaERNS_18TensorIteratorBaseEENKUlvE_clEvENKUlvE_clEvEUlddE_EESt5arrayIPcLm3EEEEviT0_T1_,@"STO_CUDA_ENTRY STV_DEFAULT"
_ZN2at6native29vectorized_elementwise_kernelILi2ENS0_13BinaryFunctorIdddZZZNS0_17atan2_kernel_cudaERNS_18TensorIteratorBaseEENKUlvE_clEvENKUlvE_clEvEUlddE_EESt5arrayIPcLm3EEEEviT0_T1_:
.text._ZN2at6native29vectorized_elementwise_kernelILi2ENS0_13BinaryFunctorIdddZZZNS0_17atan2_kernel_cudaERNS_18TensorIteratorBaseEENKUlvE_clEvENKUlvE_clEvEUlddE_EESt5arrayIPcLm3EEEEviT0_T1_:
        /* <DEDUP_REMOVED lines=21> */
[----:B------:R-:W0:Y:S08]  /*0150*/  LDC.64 R20, c[0x0][0x398] ;  /* 0x0000e600ff147b82 */ /* 0x000e300000000a00 */
[----:B------:R-:W0:Y:S03]  /*0160*/  LDC.64 R24, c[0x0][0x398] ;  /* 0x0000e600ff187b82 */ /* 0x000e260000000a00 */
[----:B------:R-:W-:-:S02]  /*0170*/  @!P6 IMAD R15, R3, 0x400, R0 ;  /* 0x00000400030fe824 */ /* 0x000fc400078e0200 */
[----:B------:R-:W-:Y:S02]  /*0180*/  @!P6 VIADD R0, R0, 0x80 ;  /* 0x000000800000e836 */ /* 0x000fe40000000000 */
[C---:B-1----:R-:W-:Y:S01]  /*0190*/  @!P6 IMAD.WIDE.U32 R8, R15.reuse, 0x8, R8 ;  /* 0x000000080f08e825 */ /* 0x042fe200078e0008 */
[----:B------:R-:W1:Y:S02]  /*01a0*/  LDC.64 R26, c[0x0][0x390] ;  /* 0x0000e400ff1a7b82 */ /* 0x000e640000000a00 */
[C---:B------:R-:W-:Y:S01]  /*01b0*/  ISETP.GE.U32.AND P5, PT, R0.reuse, R11, PT ;  /* 0x0000000b0000720c */ /* 0x040fe20003fa6070 */
[----:B--2---:R-:W-:Y:S01]  /*01c0*/  @!P6 IMAD.WIDE.U32 R12, R15, 0x8, R12 ;  /* 0x000000080f0ce825 */ /* 0x004fe200078e000c */
[----:B------:R2:W5:Y:S04]  /*01d0*/  @!P6 LDG.E.64 R40, desc[UR6][R8.64] ;  /* 0x000000060828e981 */ /* 0x000568000c1e1b00 */
[----:B------:R-:W1:Y:S01]  /*01e0*/  LDC.64 R18, c[0x0][0x398] ;  /* 0x0000e600ff127b82 */ /* 0x000e620000000a00 */
[----:B------:R2:W5:Y:S06]  /*01f0*/  @!P6 LDG.E.64 R38, desc[UR6][R12.64] ;  /* 0x000000060c26e981 */ /* 0x00056c000c1e1b00 */
[----:B------:R-:W-:Y:S01]  /*0200*/  @!P5 IMAD R37, R3, 0x400, R0 ;  /* 0x000004000325d824 */ /* 0x000fe200078e0200 */
[----:B------:R-:W1:Y:S01]  /*0210*/  LDC.64 R56, c[0x0][0x398] ;  /* 0x0000e600ff387b82 */ /* 0x000e620000000a00 */
[----:B------:R-:W-:-:S02]  /*0220*/  @!P5 VIADD R0, R0, 0x80 ;  /* 0x000000800000d836 */ /* 0x000fc40000000000 */
[----:B---3--:R-:W-:-:S03]  /*0230*/  @!P5 IMAD.WIDE.U32 R14, R37, 0x8, R4 ;  /* 0x00000008250ed825 */ /* 0x008fc600078e0004 */
[----:B------:R-:W-:Y:S01]  /*0240*/  ISETP.GE.U32.AND P4, PT, R0, R11, PT ;  /* 0x0000000b0000720c */ /* 0x000fe20003f86070 */
[----:B----4-:R-:W-:Y:S01]  /*0250*/  @!P5 IMAD.WIDE.U32 R36, R37, 0x8, R6 ;  /* 0x000000082524d825 */ /* 0x010fe200078e0006 */
[----:B--2---:R-:W2:Y:S01]  /*0260*/  LDC.64 R8, c[0x0][0x398] ;  /* 0x0000e600ff087b82 */ /* 0x004ea20000000a00 */
[----:B------:R-:W-:Y:S02]  /*0270*/  CS2R R32, SRZ ;  /* 0x0000000000207805 */ /* 0x000fe4000001ff00 */
[----:B------:R-:W-:Y:S01]  /*0280*/  CS2R R12, SRZ ;  /* 0x00000000000c7805 */ /* 0x000fe2000001ff00 */
[C---:B------:R-:W-:Y:S01]  /*0290*/  @!P0 IMAD R5, R3.reuse, 0x400, R10 ;  /* 0x0000040003058824 */ /* 0x040fe200078e020a */
[----:B------:R3:W5:Y:S03]  /*02a0*/  @!P5 LDG.E.64 R34, desc[UR6][R14.64] ;  /* 0x000000060e22d981 */ /* 0x000766000c1e1b00 */
[----:B------:R-:W4:Y:S01]  /*02b0*/  LDC.64 R6, c[0x0][0x390] ;  /* 0x0000e400ff067b82 */ /* 0x000f220000000a00 */
[----:B------:R-:W5:Y:S02]  /*02c0*/  @!P5 LDG.E.64 R12, desc[UR6][R36.64] ;  /* 0x00000006240cd981 */ /* 0x000f64000c1e1b00 */
[----:B------:R-:W-:-:S02]  /*02d0*/  @!P4 IMAD R45, R3, 0x400, R0 ;  /* 0x00000400032dc824 */ /* 0x000fc400078e0200 */
[----:B------:R-:W-:-:S05]  /*02e0*/  @!P4 VIADD R0, R0, 0x80 ;  /* 0x000000800000c836 */ /* 0x000fca0000000000 */
[----:B------:R-:W-:-:S13]  /*02f0*/  ISETP.GE.U32.AND P3, PT, R0, R11, PT ;  /* 0x0000000b0000720c */ /* 0x000fda0003f66070 */
[----:B------:R-:W-:Y:S02]  /*0300*/  @!P3 IMAD R49, R3, 0x400, R0 ;  /* 0x000004000331b824 */ /* 0x000fe400078e0200 */
[----:B------:R-:W-:-:S05]  /*0310*/  @!P3 VIADD R0, R0, 0x80 ;  /* 0x000000800000b836 */ /* 0x000fca0000000000 */
[----:B------:R-:W-:-:S13]  /*0320*/  ISETP.GE.U32.AND P2, PT, R0, R11, PT ;  /* 0x0000000b0000720c */ /* 0x000fda0003f46070 */
[----:B------:R-:W-:Y:S02]  /*0330*/  @!P2 IMAD R2, R3, 0x400, R0 ;  /* 0x000004000302a824 */ /* 0x000fe400078e0200 */
[----:B------:R-:W-:-:S05]  /*0340*/  @!P2 VIADD R0, R0, 0x80 ;  /* 0x000000800000a836 */ /* 0x000fca0000000000 */
[----:B------:R-:W-:Y:S01]  /*0350*/  ISETP.GE.U32.AND P1, PT, R0, R11, PT ;  /* 0x0000000b0000720c */ /* 0x000fe20003f26070 */
[----:B0-----:R-:W-:-:S04]  /*0360*/  @!P4 IMAD.WIDE.U32 R42, R45, 0x8, R16 ;  /* 0x000000082d2ac825 */ /* 0x001fc800078e0010 */
[----:B------:R-:W-:Y:S01]  /*0370*/  @!P3 IMAD.WIDE.U32 R46, R49, 0x8, R22 ;  /* 0x00000008312eb825 */ /* 0x000fe200078e0016 */
[----:B------:R0:W5:Y:S01]  /*0380*/  @!P4 LDG.E.64 R32, desc[UR6][R42.64] ;  /* 0x000000062a20c981 */ /* 0x000162000c1e1b00 */
[----:B------:R-:W2:Y:S02]  /*0390*/  LDC.64 R22, c[0x0][0x398] ;  /* 0x0000e600ff167b82 */ /* 0x000ea40000000a00 */
[----:B------:R-:W-:-:S04]  /*03a0*/  @!P4 IMAD.WIDE.U32 R44, R45, 0x8, R20 ;  /* 0x000000082d2cc825 */ /* 0x000fc800078e0014 */
[----:B------:R-:W-:Y:S02]  /*03b0*/  @!P3 IMAD.WIDE.U32 R48, R49, 0x8, R24 ;  /* 0x000000083130b825 */ /* 0x000fe400078e0018 */
[----:B------:R-:W2:Y:S02]  /*03c0*/  LDC.64 R24, c[0x0][0x390] ;  /* 0x0000e400ff187b82 */ /* 0x000ea40000000a00 */
[----:B------:R-:W-:Y:S02]  /*03d0*/  @!P1 IMAD R4, R3, 0x400, R0 ;  /* 0x0000040003049824 */ /* 0x000fe400078e0200 */
[----:B------:R-:W-:-:S04]  /*03e0*/  @!P1 VIADD R0, R0, 0x80 ;  /* 0x0000008000009836 */ /* 0x000fc80000000000 */
[----:B------:R-:W2:Y:S01]  /*03f0*/  LDC.64 R20, c[0x0][0x390] ;  /* 0x0000e400ff147b82 */ /* 0x000ea20000000a00 */
[----:B------:R-:W-:Y:S01]  /*0400*/  ISETP.GE.U32.AND P6, PT, R0, R11, PT ;  /* 0x0000000b0000720c */ /* 0x000fe20003fc6070 */
[----:B-1----:R-:W-:Y:S01]  /*0410*/  @!P2 IMAD.WIDE.U32 R50, R2, 0x8, R26 ;  /* 0x000000080232a825 */ /* 0x002fe200078e001a */
[----:B---3--:R-:W-:-:S03]  /*0420*/  CS2R R14, SRZ ;  /* 0x00000000000e7805 */ /* 0x008fc6000001ff00 */
[----:B------:R-:W-:Y:S01]  /*0430*/  @!P2 IMAD.WIDE.U32 R52, R2, 0x8, R18 ;  /* 0x000000080234a825 */ /* 0x000fe200078e0012 */
[----:B------:R-:W-:-:S03]  /*0440*/  CS2R R30, SRZ ;  /* 0x00000000001e7805 */ /* 0x000fc6000001ff00 */
[----:B----4-:R-:W-:-:S04]  /*0450*/  @!P1 IMAD.WIDE.U32 R54, R4, 0x8, R6 ;  /* 0x0000000804369825 */ /* 0x010fc800078e0006 */
[----:B0-----:R-:W-:Y:S02]  /*0460*/  @!P6 IMAD R43, R3, 0x400, R0 ;  /* 0x00000400032be824 */ /* 0x001fe400078e0200 */
[----:B------:R-:W-:Y:S01]  /*0470*/  @!P1 IMAD.WIDE.U32 R56, R4, 0x8, R56 ;  /* 0x0000000804389825 */ /* 0x000fe200078e0038 */
[----:B------:R-:W-:Y:S02]  /*0480*/  CS2R R16, SRZ ;  /* 0x0000000000107805 */ /* 0x000fe4000001ff00 */
[----:B------:R-:W-:Y:S02]  /*0490*/  CS2R R28, SRZ ;  /* 0x00000000001c7805 */ /* 0x000fe4000001ff00 */
[----:B------:R-:W-:Y:S01]  /*04a0*/  CS2R R18, SRZ ;  /* 0x0000000000127805 */ /* 0x000fe2000001ff00 */
[----:B--2---:R-:W-:Y:S01]  /*04b0*/  @!P6 IMAD.WIDE.U32 R6, R43, 0x8, R24 ;  /* 0x000000082b06e825 */ /* 0x004fe200078e0018 */
[----:B------:R-:W-:Y:S02]  /*04c0*/  CS2R R26, SRZ ;  /* 0x00000000001a7805 */ /* 0x000fe4000001ff00 */
[----:B------:R-:W-:-:S02]  /*04d0*/  CS2R R24, SRZ ;  /* 0x0000000000187805 */ /* 0x000fc4000001ff00 */
[----:B------:R-:W-:Y:S01]  /*04e0*/  CS2R R36, SRZ ;  /* 0x0000000000247805 */ /* 0x000fe2000001ff00 */
[----:B------:R-:W-:Y:S01]  /*04f0*/  @!P0 IMAD.WIDE.U32 R2, R5, 0x8, R20 ;  /* 0x0000000805028825 */ /* 0x000fe200078e0014 */
[----:B------:R-:W-:Y:S01]  /*0500*/  CS2R R20, SRZ ;  /* 0x0000000000147805 */ /* 0x000fe2000001ff00 */
[----:B------:R0:W5:Y:S02]  /*0510*/  @!P4 LDG.E.64 R14, desc[UR6][R44.64] ;  /* 0x000000062c0ec981 */ /* 0x000164000c1e1b00 */
[----:B------:R-:W-:Y:S01]  /*0520*/  @!P6 IMAD.WIDE.U32 R42, R43, 0x8, R22 ;  /* 0x000000082b2ae825 */ /* 0x000fe200078e0016 */
[----:B------:R-:W-:Y:S01]  /*0530*/  CS2R R22, SRZ ;  /* 0x0000000000167805 */ /* 0x000fe2000001ff00 */
[----:B------:R0:W5:Y:S02]  /*0540*/  @!P3 LDG.E.64 R30, desc[UR6][R46.64] ;  /* 0x000000062e1eb981 */ /* 0x000164000c1e1b00 */
[----:B------:R-:W-:Y:S01]  /*0550*/  @!P0 IMAD.WIDE.U32 R4, R5, 0x8, R8 ;  /* 0x0000000805048825 */ /* 0x000fe200078e0008 */
[----:B------:R-:W-:Y:S01]  /*0560*/  CS2R R8, SRZ ;  /* 0x0000000000087805 */ /* 0x000fe2000001ff00 */
[----:B------:R0:W5:Y:S04]  /*0570*/  @!P3 LDG.E.64 R16, desc[UR6][R48.64] ;  /* 0x000000063010b981 */ /* 0x000168000c1e1b00 */
[----:B------:R0:W5:Y:S04]  /*0580*/  @!P2 LDG.E.64 R28, desc[UR6][R50.64] ;  /* 0x00000006321ca981 */ /* 0x000168000c1e1b00 */
[----:B------:R0:W5:Y:S04]  /*0590*/  @!P2 LDG.E.64 R18, desc[UR6][R52.64] ;  /* 0x000000063412a981 */ /* 0x000168000c1e1b00 */
[----:B------:R0:W5:Y:S04]  /*05a0*/  @!P1 LDG.E.64 R26, desc[UR6][R54.64] ;  /* 0x00000006361a9981 */ /* 0x000168000c1e1b00 */
[----:B------:R0:W5:Y:S04]  /*05b0*/  @!P1 LDG.E.64 R20, desc[UR6][R56.64] ;  /* 0x0000000638149981 */ /* 0x000168000c1e1b00 */
[----:B------:R0:W5:Y:S04]  /*05c0*/  @!P6 LDG.E.64 R24, desc[UR6][R6.64] ;  /* 0x000000060618e981 */ /* 0x000168000c1e1b00 */
[----:B------:R0:W5:Y:S04]  /*05d0*/  @!P6 LDG.E.64 R22, desc[UR6][R42.64] ;  /* 0x000000062a16e981 */ /* 0x000168000c1e1b00 */
[----:B------:R0:W5:Y:S04]  /*05e0*/  @!P0 LDG.E.64 R36, desc[UR6][R2.64] ;  /* 0x0000000602248981 */ /* 0x000168000c1e1b00 */
[----:B------:R0:W5:Y:S01]  /*05f0*/  @!P0 LDG.E.64 R8, desc[UR6][R4.64] ;  /* 0x0000000604088981 */ /* 0x000162000c1e1b00 */
[----:B------:R-:W-:Y:S04]  /*0600*/  BSSY.RECONVERGENT B1, `(.L_x_14918) ;  /* 0x0000113000017945 */ /* 0x000fe80003800200 */
[----:B------:R-:W-:Y:S05]  /*0610*/  @P0 BRA `(.L_x_14919) ;  /* 0x0000001000440947 */ /* 0x000fea0003800000 */
[----:B-----5:R-:W-:Y:S01]  /*0620*/  DSETP.GT.AND P0, PT, |R36|, |R8|, PT ;  /* 0x400000082400722a */ /* 0x020fe20003f04200 */
[----:B0-----:R-:W-:Y:S01]  /*0630*/  IMAD.MOV.U32 R2, RZ, RZ, 0x1 ;  /* 0x00000001ff027424 */ /* 0x001fe200078e00ff */
        /* <DEDUP_REMOVED lines=59> */
[----:B------:R-:W-:-:S07]  /*09f0*/  MOV R2, 0xa10 ;  /* 0x00000a1000027802 */ /* 0x000fce0000000f00 */
[----:B------:R-:W-:Y:S05]  /*0a00*/  CALL.REL.NOINC `($__internal_58_$__cuda_sm20_div_rn_f64_full) ;  /* 0x0000010400747944 */ /* 0x000fea0003c00000 */
.L_x_14921:
[----:B------:R-:W-:Y:S05]  /*0a10*/  BSYNC.RECONVERGENT B2 ;  /* 0x0000000000027941 */ /* 0x000fea0003800200 */
.L_x_14920:
[----:B------:R-:W-:Y:S01]  /*0a20*/  IMAD.MOV.U32 R42, RZ, RZ, -0x2449a4b7 ;  /* 0xdbb65b49ff2a7424 */ /* 0x000fe200078e00ff */
[----:B------:R-:W-:Y:S01]  /*0a30*/  UMOV UR4, 0x2a25ff7e ;  /* 0x2a25ff7e00047882 */ /* 0x000fe20000000000 */
[----:B------:R-:W-:Y:S01]  /*0a40*/  IMAD.MOV.U32 R43, RZ, RZ, 0x3f2d3b63 ;  /* 0x3f2d3b63ff2b7424 */ /* 0x000fe200078e00ff */
[----:B------:R-:W-:Y:S01]  /*0a50*/  UMOV UR5, 0x3ef53e1d ;  /* 0x3ef53e1d00057882 */ /* 0x000fe20000000000 */
[----:B------:R-:W0:Y:S01]  /*0a60*/  DMUL R6, R4, R4 ;  /* 0x0000000404067228 */ /* 0x000e220000000000 */
[----:B------:R-:W-:-:S15]  /*0a70*/  ISETP.GE.AND P2, PT, R9, RZ, PT ;  /* 0x000000ff0900720c */ /* 0x000fde0003f46270 */
[----:B------:R-:W-:-:S15]  /*0a80*/  NOP ;  /* 0x0000000000007918 */ /* 0x000fde0000000000 */
[----:B------:R-:W-:-:S15]  /*0a90*/  NOP ;  /* 0x0000000000007918 */ /* 0x000fde0000000000 */
[----:B------:R-:W-:-:S15]  /*0aa0*/  NOP ;  /* 0x0000000000007918 */ /* 0x000fde0000000000 */
[----:B------:R-:W-:-:S03]  /*0ab0*/  NOP ;  /* 0x0000000000007918 */ /* 0x000fc60000000000 */
        /* <DEDUP_REMOVED lines=112> */
[----:B0-----:R-:W-:Y:S01]  /*11c0*/  DFMA R42, R6, R42, UR4 ;  /* 0x00000004062a7e2b */ /* 0x001fe2000800002a */
[----:B------:R-:W-:Y:S01]  /*11d0*/  UMOV UR4, 0x5555544c ;  /* 0x5555544c00047882 */ /* 0x000fe20000000000 */
[----:B------:R-:W-:-:S15]  /*11e0*/  UMOV UR5, 0x3fd55555 ;  /* 0x3fd5555500057882 */ /* 0x000fde0000000000 */
[----:B------:R-:W-:-:S15]  /*11f0*/  NOP ;  /* 0x0000000000007918 */ /* 0x000fde0000000000 */
[----:B------:R-:W-:-:S15]  /*1200*/  NOP ;  /* 0x0000000000007918 */ /* 0x000fde0000000000 */
[----:B------:R-:W-:-:S15]  /*1210*/  NOP ;  /* 0x0000000000007918 */ /* 0x000fde0000000000 */
[----:B------:R-:W-:-:S02]  /*1220*/  NOP ;  /* 0x0000000000007918 */ /* 0x000fc40000000000 */
[----:B------:R-:W-:-:S15]  /*1230*/  DSETP.GT.AND P1, PT, |R36|, |R8|, PT ;  /* 0x400000082400722a */ /* 0x000fde0003f24200 */
        /* <DEDUP_REMOVED lines=12> */
[----:B------:R-:W-:-:S15]  /*1300*/  @P0 PLOP3.LUT P1, PT, P2, PT, PT, 0x80, 0x8 ;  /* 0x000000000008081c */ /* 0x000fde000172f070 */
[----:B------:R-:W-:-:S15]  /*1310*/  NOP ;  /* 0x0000000000007918 */ /* 0x000fde0000000000 */
[----:B------:R-:W-:-:S15]  /*1320*/  NOP ;  /* 0x0000000000007918 */ /* 0x000fde0000000000 */
[----:B------:R-:W-:-:S13]  /*1330*/  NOP ;  /* 0x0000000000007918 */ /* 0x000fda0000000000 */
[----:B------:R-:W0:-:S15]  /*1340*/  DFMA R42, R6, R42, -UR4 ;  /* 0x80000004062a7e2b */ /* 0x000e1e000800002a */
        /* <DEDUP_REMOVED lines=29> */
[----:B------:R-:W0:Y:S02]  /*1520*/  DSETP.NEU.AND P3, PT, R44, RZ, PT ;  /* 0x000000ff2c00722a */ /* 0x000e240003f6d000 */
[----:B0-----:R-:W-:-:S05]  /*1530*/  @P3 IMAD.MOV.U32 R11, RZ, RZ, 0x4002d97c ;  /* 0x4002d97cff0b3424 */ /* 0x001fca00078e00ff */
[----:B------:R-:W-:-:S15]  /*1540*/  @P3 FSEL R11, R11, 1.8213495016098022461, !P1 ;  /* 0x3fe921fb0b0b3808 */ /* 0x000fde0004800000 */
[----:B------:R-:W-:-:S15]  /*1550*/  NOP ;  /* 0x0000000000007918 */ /* 0x000fde0000000000 */
[----:B------:R-:W-:-:S15]  /*1560*/  NOP ;  /* 0x0000000000007918 */ /* 0x000fde0000000000 */
[----:B------:R-:W-:-:S12]  /*1570*/  NOP ;  /* 0x0000000000007918 */ /* 0x000fd80000000000 */
[----:B------:R-:W-:-:S15]  /*1580*/  DADD R2, |R8|, |R36| ;  /* 0x0000000008027229 */ /* 0x000fde0000000624 */
[----:B------:R-:W-:-:S15]  /*1590*/  NOP ;  /* 0x0000000000007918 */ /* 0x000fde0000000000 */
[----:B------:R-:W-:-:S15]  /*15a0*/  NOP ;  /* 0x0000000000007918 */ /* 0x000fde0000000000 */
[----:B------:R-:W-:-:S15]  /*15b0*/  NOP ;  /* 0x0000000000007918 */ /* 0x000fde0000000000 */
[----:B------:R-:W-:-:S04]  /*15c0*/  NOP ;  /* 0x0000000000007918 */ /* 0x000fc80000000000 */
[----:B------:R0:W-:Y:S02]  /*15d0*/  @P3 DSETP.NEU.AND P4, PT, |R8|, |R36|, PT ;  /* 0x400000240800322a */ /* 0x0001e40003f8d200 */
[----:B0-----:R-:W-:-:S05]  /*15e0*/  @P3 IMAD.MOV.U32 R9, RZ, RZ, 0x7f3321d2 ;  /* 0x7f3321d2ff093424 */ /* 0x001fca00078e00ff */
[----:B------:R-:W-:-:S15]  /*15f0*/  @P3 FSEL R9, R9, 3.37028055040000000000e+12, !P1 ;  /* 0x54442d1809093808 */ /* 0x000fde0004800000 */
[----:B------:R-:W-:-:S15]  /*1600*/  NOP ;  /* 0x0000000000007918 */ /* 0x000fde0000000000 */
[----:B------:R-:W-:-:S15]  /*1610*/  NOP ;  /* 0x0000000000007918 */ /* 0x000fde0000000000 */
[----:B------:R-:W-:-:S12]  /*1620*/  NOP ;  /* 0x0000000000007918 */ /* 0x000fd80000000000 */
[----:B------:R-:W0:Y:S02]  /*1630*/  @!P0 DADD R6, -R42, R6 ;  /* 0x000000002a068229 */ /* 0x000e240000000106 */
[----:B0-----:R-:W-:Y:S02]  /*1640*/  @!P0 FSEL R5, R7, R43, !P1 ;  /* 0x0000002b07058208 */ /* 0x001fe40004800000 */
[----:B------:R-:W-:Y:S02]  /*1650*/  @!P0 FSEL R4, R6, R42, !P1 ;  /* 0x0000002a06048208 */ /* 0x000fe40004800000 */
[----:B------:R-:W-:Y:S02]  /*1660*/  @P3 FSEL R5, R11, R5, !P4 ;  /* 0x000000050b053208 */ /* 0x000fe40006000000 */
[----:B------:R-:W-:Y:S02]  /*1670*/  @!P3 FSEL R7, RZ, 2.1426990032196044922, P1 ;  /* 0x400921fbff07b808 */ /* 0x000fe40000800000 */
[----:B------:R-:W-:Y:S01]  /*1680*/  @P3 FSEL R0, R9, R4, !P4 ;  /* 0x0000000409003208 */ /* 0x000fe20006000000 */
[----:B------:R-:W-:Y:S01]  /*1690*/  @P3 IMAD.MOV.U32 R7, RZ, RZ, R5 ;  /* 0x000000ffff073224 */ /* 0x000fe200078e0005 */
[----:B------:R-:W-:-:S03]  /*16a0*/  @!P3 FSEL R6, RZ, 3.37028055040000000000e+12, P1 ;  /* 0x54442d18ff06b808 */ /* 0x000fc60000800000 */
[----:B------:R-:W-:Y:S01]  /*16b0*/  @P3 IMAD.MOV.U32 R6, RZ, RZ, R0 ;  /* 0x000000ffff063224 */ /* 0x000fe200078e0000 */
[----:B------:R-:W-:-:S15]  /*16c0*/  LOP3.LUT R9, R7, 0x80000000, R37, 0xb8, !PT ;  /* 0x8000000007097812 */ /* 0x000fde00078eb825 */
[----:B------:R-:W-:-:S15]  /*16d0*/  NOP ;  /* 0x0000000000007918 */ /* 0x000fde0000000000 */
[----:B------:R-:W-:-:S15]  /*16e0*/  NOP ;  /* 0x0000000000007918 */ /* 0x000fde0000000000 */
[----:B------:R-:W-:-:S03]  /*16f0*/  NOP ;  /* 0x0000000000007918 */ /* 0x000fc60000000000 */
[----:B------:R-:W0:Y:S02]  /*1700*/  DSETP.NAN.AND P0, PT, R2, R2, PT ;  /* 0x000000020200722a */ /* 0x000e240003f08000 */
[----:B0-----:R-:W-:Y:S02]  /*1710*/  FSEL R0, R2, R6, P0 ;  /* 0x0000000602007208 */ /* 0x001fe40000000000 */
[----:B------:R-:W-:-:S07]  /*1720*/  FSEL R9, R3, R9, P0 ;  /* 0x0000000903097208 */ /* 0x000fce0000000000 */
.L_x_14919:
[----:B------:R-:W-:Y:S05]  /*1730*/  BSYNC.RECONVERGENT B1 ;  /* 0x0000000000017941 */ /* 0x000fea0003800200 */
.L_x_14918:
[----:B------:R-:W1:Y:S01]  /*1740*/  S2UR UR4, SR_CTAID.X ;  /* 0x00000000000479c3 */ /* 0x000e620000002500 */
[----:B------:R-:W1:Y:S01]  /*1750*/  LDCU UR5, c[0x0][0x380] ;  /* 0x00007000ff0577ac */ /* 0x000e620008000800 */
[----:B0-----:R-:W-:Y:S01]  /*1760*/  VIADD R2, R10, 0x80 ;  /* 0x000000800a027836 */ /* 0x001fe20000000000 */
[----:B------:R-:W-:Y:S01]  /*1770*/  BSSY.RECONVERGENT B1, `(.L_x_14922) ;  /* 0x0000102000017945 */ /* 0x000fe20003800200 */
[----:B-1----:R-:W-:-:S06]  /*1780*/  UIMAD UR4, UR4, -0x400, UR5 ;  /* 0xfffffc00040478a4 */ /* 0x002fcc000f8e0205 */
[----:B------:R-:W-:-:S13]  /*1790*/  ISETP.GE.U32.AND P0, PT, R2, UR4, PT ;  /* 0x0000000402007c0c */ /* 0x000fda000bf06070 */
        /* <DEDUP_REMOVED lines=65> */
[----:B------:R-:W-:Y:S05]  /*1bb0*/  CALL.REL.NOINC `($__internal_58_$__cuda_sm20_div_rn_f64_full) ;  /* 0x000000f400087944 */ /* 0x000fea0003c00000 */
.L_x_14925:
[----:B------:R-:W-:Y:S05]  /*1bc0*/  BSYNC.RECONVERGENT B2 ;  /* 0x0000000000027941 */ /* 0x000fea0003800200 */
.L_x_14924:
        /* <DEDUP_REMOVED lines=136> */
[----:B0-----:R-:W-:Y:S02]  /*2450*/  @!P0 IMAD.MOV.U32 R2, RZ, RZ, 0x54442d18 ;  /* 0x54442d18ff028424 */ /* 0x001fe400078e00ff */
[----:B------:R-:W-:-:S15]  /*2460*/  @!P0 IMAD.MOV.U32 R3, RZ, RZ, 0x400921fb ;  /* 0x400921fbff038424 */ /* 0x000fde00078e00ff */
        /* <DEDUP_REMOVED lines=8> */
[----:B0-----:R-:W0:Y:S02]  /*24f0*/  @!P0 DADD R2, -R6, R2 ;  /* 0x0000000006028229 */ /* 0x001e240000000102 */
        /* <DEDUP_REMOVED lines=22> */
[----:B------:R-:W0:Y:S01]  /*2660*/  DSETP.NEU.AND P0, PT, |R38|, |R40|, PT ;  /* 0x400000282600722a */ /* 0x000e220003f0d200 */
[----:B------:R-:W-:-:S03]  /*2670*/  IMAD.MOV.U32 R7, RZ, RZ, 0x4002d97c ;  /* 0x4002d97cff077424 */ /* 0x000fc600078e00ff */
[----:B------:R-:W-:Y:S02]  /*2680*/  FSEL R5, R5, 3.37028055040000000000e+12, !P1 ;  /* 0x54442d1805057808 */ /* 0x000fe40004800000 */
[----:B------:R-:W-:Y:S02]  /*2690*/  FSEL R7, R7, 1.8213495016098022461, !P1 ;  /* 0x3fe921fb07077808 */ /* 0x000fe40004800000 */
[----:B0-----:R-:W-:Y:S02]  /*26a0*/  FSEL R2, R5, R2, !P0 ;  /* 0x0000000205027208 */ /* 0x001fe40004000000 */
[----:B------:R-:W-:Y:S01]  /*26b0*/  FSEL R3, R7, R3, !P0 ;  /* 0x0000000307037208 */ /* 0x000fe20004000000 */
[----:B------:R-:W-:Y:S06]  /*26c0*/  BRA `(.L_x_14928) ;  /* 0x0000000000087947 */ /* 0x000fec0003800000 */
.L_x_14927:
[----:B------:R-:W-:Y:S02]  /*26d0*/  FSEL R2, RZ, 3.37028055040000000000e+12, P1 ;  /* 0x54442d18ff027808 */ /* 0x000fe40000800000 */
[----:B------:R-:W-:-:S07]  /*26e0*/  FSEL R3, RZ, 2.1426990032196044922, P1 ;  /* 0x400921fbff037808 */ /* 0x000fce0000800000 */
.L_x_14928:
[----:B------:R-:W-:Y:S05]  /*26f0*/  BSYNC.RECONVERGENT B0 ;  /* 0x0000000000007941 */ /* 0x000fea0003800200 */
.L_x_14926:
        /* <DEDUP_REMOVED lines=9> */
.L_x_14923:
[----:B------:R-:W-:Y:S05]  /*2790*/  BSYNC.RECONVERGENT B1 ;  /* 0x0000000000017941 */ /* 0x000fea0003800200 */
.L_x_14922:
[----:B------:R-:W0:Y:S01]  /*27a0*/  S2UR UR4, SR_CTAID.X ;  /* 0x00000000000479c3 */ /* 0x000e220000002500 */
[----:B------:R-:W0:Y:S01]  /*27b0*/  LDCU UR5, c[0x0][0x380] ;  /* 0x00007000ff0577ac */ /* 0x000e220008000800 */
[----:B------:R-:W-:Y:S01]  /*27c0*/  VIADD R10, R10, 0x100 ;  /* 0x000001000a0a7836 */ /* 0x000fe20000000000 */
[----:B------:R-:W-:Y:S01]  /*27d0*/  BSSY.RECONVERGENT B1, `(.L_x_14929) ;  /* 0x0000102000017945 */ /* 0x000fe20003800200 */
[----:B0-----:R-:W-:-:S06]  /*27e0*/  UIMAD UR4, UR4, -0x400, UR5 ;  /* 0xfffffc00040478a4 */ /* 0x001fcc000f8e0205 */
        /* <DEDUP_REMOVED lines=67> */
.L_x_14932:
[----:B------:R-:W-:Y:S05]  /*2c20*/  BSYNC.RECONVERGENT B2 ;  /* 0x0000000000027941 */ /* 0x000fea0003800200 */
.L_x_14931:
        /* <DEDUP_REMOVED lines=176> */
.L_x_14934:
[----:B------:R-:W-:Y:S02]  /*3730*/  FSEL R2, RZ, 3.37028055040000000000e+12, P1 ;  /* 0x54442d18ff027808 */ /* 0x000fe40000800000 */
[----:B------:R-:W-:-:S07]  /*3740*/  FSEL R3, RZ, 2.1426990032196044922, P1 ;  /* 0x400921fbff037808 */ /* 0x000fce0000800000 */
.L_x_14935:
[----:B------:R-:W-:Y:S05]  /*3750*/  BSYNC.RECONVERGENT B0 ;  /* 0x0000000000007941 */ /* 0x000fea0003800200 */
.L_x_14933:
        /* <DEDUP_REMOVED lines=9> */
.L_x_14930:
[----:B------:R-:W-:Y:S05]  /*37f0*/  BSYNC.RECONVERGENT B1 ;  /* 0x0000000000017941 */ /* 0x000fea0003800200 */
.L_x_14929:
[----:B-----5:R-:W0:Y:S01]  /*3800*/  S2R R12, SR_TID.X ;  /* 0x00000000000c7919 */ /* 0x020e220000002100 */
[----:B------:R-:W-:Y:S01]  /*3810*/  BSSY.RECONVERGENT B1, `(.L_x_14936) ;  /* 0x0000102000017945 */ /* 0x000fe20003800200 */
[----:B0-----:R-:W-:-:S05]  /*3820*/  VIADD R2, R12, 0x180 ;  /* 0x000001800c027836 */ /* 0x001fca0000000000 */
[----:B------:R-:W-:-:S13]  /*3830*/  ISETP.GE.U32.AND P0, PT, R2, UR4, PT ;  /* 0x0000000402007c0c */ /* 0x000fda000bf06070 */
[----:B------:R-:W-:Y:S05]  /*3840*/  @P0 BRA `(.L_x_14937) ;  /* 0x0000000c00f80947 */ /* 0x000fea0003800000 */
[----:B------:R-:W-:Y:S01]  /*3850*/  DSETP.GT.AND P0, PT, |R32|, |R14|, PT ;  /* 0x4000000e2000722a */ /* 0x000fe20003f04200 */
        /* <DEDUP_REMOVED lines=64> */
.L_x_14939:
[----:B------:R-:W-:Y:S05]  /*3c60*/  BSYNC.RECONVERGENT B2 ;  /* 0x0000000000027941 */ /* 0x000fea0003800200 */
.L_x_14938:
        /* <DEDUP_REMOVED lines=176> */
.L_x_14941:
[----:B------:R-:W-:Y:S02]  /*4770*/  FSEL R2, RZ, 3.37028055040000000000e+12, P1 ;  /* 0x54442d18ff027808 */ /* 0x000fe40000800000 */
[----:B------:R-:W-:-:S07]  /*4780*/  FSEL R3, RZ, 2.1426990032196044922, P1 ;  /* 0x400921fbff037808 */ /* 0x000fce0000800000 */
.L_x_14942:
[----:B------:R-:W-:Y:S05]  /*4790*/  BSYNC.RECONVERGENT B0 ;  /* 0x0000000000007941 */ /* 0x000fea0003800200 */
.L_x_14940:
        /* <DEDUP_REMOVED lines=9> */
.L_x_14937:
[----:B------:R-:W-:Y:S05]  /*4830*/  BSYNC.RECONVERGENT B1 ;  /* 0x0000000000017941 */ /* 0x000fea0003800200 */
.L_x_14936:
[----:B------:R-:W-:Y:S01]  /*4840*/  VIADD R2, R12, 0x200 ;  /* 0x000002000c027836 */ /* 0x000fe20000000000 */
[----:B------:R-:W-:Y:S04]  /*4850*/  BSSY.RECONVERGENT B1, `(.L_x_14943) ;  /* 0x0000101000017945 */ /* 0x000fe80003800200 */
        /* <DEDUP_REMOVED lines=67> */
.L_x_14946:
[----:B------:R-:W-:Y:S05]  /*4c90*/  BSYNC.RECONVERGENT B2 ;  /* 0x0000000000027941 */ /* 0x000fea0003800200 */
.L_x_14945:
        /* <DEDUP_REMOVED lines=176> */
.L_x_14948:
[----:B------:R-:W-:Y:S02]  /*57a0*/  FSEL R2, RZ, 3.37028055040000000000e+12, P1 ;  /* 0x54442d18ff027808 */ /* 0x000fe40000800000 */
[----:B------:R-:W-:-:S07]  /*57b0*/  FSEL R3, RZ, 2.1426990032196044922, P1 ;  /* 0x400921fbff037808 */ /* 0x000fce0000800000 */
.L_x_14949:
[----:B------:R-:W-:Y:S05]  /*57c0*/  BSYNC.RECONVERGENT B0 ;  /* 0x0000000000007941 */ /* 0x000fea0003800200 */
.L_x_14947:
        /* <DEDUP_REMOVED lines=9> */
.L_x_14944:
[----:B------:R-:W-:Y:S05]  /*5860*/  BSYNC.RECONVERGENT B1 ;  /* 0x0000000000017941 */ /* 0x000fea0003800200 */
.L_x_14943:
        /* <DEDUP_REMOVED lines=69> */
.L_x_14953:
[----:B------:R-:W-:Y:S05]  /*5cc0*/  BSYNC.RECONVERGENT B2 ;  /* 0x0000000000027941 */ /* 0x000fea0003800200 */
.L_x_14952:
        /* <DEDUP_REMOVED lines=176> */
.L_x_14955:
[----:B------:R-:W-:Y:S02]  /*67d0*/  FSEL R2, RZ, 3.37028055040000000000e+12, P1 ;  /* 0x54442d18ff027808 */ /* 0x000fe40000800000 */
[----:B------:R-:W-:-:S07]  /*67e0*/  FSEL R3, RZ, 2.1426990032196044922, P1 ;  /* 0x400921fbff037808 */ /* 0x000fce0000800000 */
.L_x_14956:
[----:B------:R-:W-:Y:S05]  /*67f0*/  BSYNC.RECONVERGENT B0 ;  /* 0x0000000000007941 */ /* 0x000fea0003800200 */
.L_x_14954:
        /* <DEDUP_REMOVED lines=9> */
.L_x_14951:
[----:B------:R-:W-:Y:S05]  /*6890*/  BSYNC.RECONVERGENT B1 ;  /* 0x0000000000017941 */ /* 0x000fea0003800200 */
.L_x_14950:
        /* <DEDUP_REMOVED lines=69> */
.L_x_14960:
[----:B------:R-:W-:Y:S05]  /*6cf0*/  BSYNC.RECONVERGENT B2 ;  /* 0x0000000000027941 */ /* 0x000fea0003800200 */
.L_x_14959:
        /* <DEDUP_REMOVED lines=176> */
.L_x_14962:
[----:B------:R-:W-:Y:S02]  /*7800*/  FSEL R2, RZ, 3.37028055040000000000e+12, P1 ;  /* 0x54442d18ff027808 */ /* 0x000fe40000800000 */
[----:B------:R-:W-:-:S07]  /*7810*/  FSEL R3, RZ, 2.1426990032196044922, P1 ;  /* 0x400921fbff037808 */ /* 0x000fce0000800000 */
.L_x_14963:
[----:B------:R-:W-:Y:S05]  /*7820*/  BSYNC.RECONVERGENT B0 ;  /* 0x0000000000007941 */ /* 0x000fea0003800200 */
.L_x_14961:
        /* <DEDUP_REMOVED lines=9> */
.L_x_14958:
[----:B------:R-:W-:Y:S05]  /*78c0*/  BSYNC.RECONVERGENT B1 ;  /* 0x0000000000017941 */ /* 0x000fea0003800200 */
.L_x_14957:
        /* <DEDUP_REMOVED lines=69> */
.L_x_14967:
[----:B------:R-:W-:Y:S05]  /*7d20*/  BSYNC.RECONVERGENT B2 ;  /* 0x0000000000027941 */ /* 0x000fea0003800200 */
.L_x_14966:
        /* <DEDUP_REMOVED lines=176> */
.L_x_14969:
[----:B------:R-:W-:Y:S02]  /*8830*/  FSEL R2, RZ, 3.37028055040000000000e+12, P1 ;  /* 0x54442d18ff027808 */ /* 0x000fe40000800000 */
[----:B------:R-:W-:-:S07]  /*8840*/  FSEL R3, RZ, 2.1426990032196044922, P1 ;  /* 0x400921fbff037808 */ /* 0x000fce0000800000 */
.L_x_14970:
[----:B------:R-:W-:Y:S05]  /*8850*/  BSYNC.RECONVERGENT B0 ;  /* 0x0000000000007941 */ /* 0x000fea0003800200 */
.L_x_14968:
        /* <DEDUP_REMOVED lines=9> */
.L_x_14965:
[----:B------:R-:W-:Y:S05]  /*88f0*/  BSYNC.RECONVERGENT B1 ;  /* 0x0000000000017941 */ /* 0x000fea0003800200 */
.L_x_14964:
[----:B------:R-:W0:Y:S01]  /*8900*/  S2R R5, SR_CTAID.X ;  /* 0x0000000000057919 */ /* 0x000e220000002500 */
[----:B------:R-:W-:Y:S01]  /*8910*/  ISETP.GE.U32.AND P0, PT, R12, UR4, PT ;  /* 0x000000040c007c0c */ /* 0x000fe2000bf06070 */
[----:B------:R-:W-:Y:S04]  /*8920*/  BSSY.RECONVERGENT B0, `(.L_x_14971) ;  /* 0x0000037000007945 */ /* 0x000fe80003800200 */
[----:B------:R-:W-:Y:S08]  /*8930*/  BSSY.RELIABLE B1, `(.L_x_14972) ;  /* 0x000002f000017945 */ /* 0x000ff00003800100 */
[----:B------:R-:W-:Y:S05]  /*8940*/  @P0 BRA `(.L_x_14973) ;  /* 0x00000000003c0947 */ /* 0x000fea0003800000 */
[----:B------:R-:W1:Y:S01]  /*8950*/  LDC.64 R6, c[0x0][0x388] ;  /* 0x0000e200ff067b82 */ /* 0x000e620000000a00 */
[----:B0-----:R-:W-:Y:S02]  /*8960*/  IMAD R23, R5, 0x400, R12 ;  /* 0x0000040005177824 */ /* 0x001fe400078e020c */
[----:B------:R-:W-:Y:S02]  /*8970*/  IMAD.MOV.U32 R22, RZ, RZ, R0 ;  /* 0x000000ffff167224 */ /* 0x000fe400078e0000 */
[----:B------:R-:W-:-:S05]  /*8980*/  VIADD R12, R12, 0x80 ;  /* 0x000000800c0c7836 */ /* 0x000fca0000000000 */
[----:B------:R-:W-:Y:S01]  /*8990*/  ISETP.GE.U32.AND P0, PT, R12, UR4, PT ;  /* 0x000000040c007c0c */ /* 0x000fe2000bf06070 */
[----:B-1----:R-:W-:-:S04]  /*89a0*/  IMAD.WIDE.U32 R6, R23, 0x8, R6 ;  /* 0x0000000817067825 */ /* 0x002fc800078e0006 */
[----:B------:R-:W-:-:S05]  /*89b0*/  IMAD.MOV.U32 R23, RZ, RZ, R9 ;  /* 0x000000ffff177224 */ /* 0x000fca00078e0009 */
[----:B------:R0:W-:Y:S03]  /*89c0*/  STG.E.64 desc[UR6][R6.64], R22 ;  /* 0x0000001606007986 */ /* 0x0001e6000c101b06 */
[----:B------:R-:W-:Y:S05]  /*89d0*/  @P0 BRA `(.L_x_14974) ;  /* 0x0000000000380947 */ /* 0x000fea0003800000 */
[----:B0-----:R-:W0:Y:S01]  /*89e0*/  LDC.64 R6, c[0x0][0x388] ;  /* 0x0000e200ff067b82 */ /* 0x001e220000000a00 */
[----:B------:R-:W-:Y:S02]  /*89f0*/  IMAD R9, R5, 0x400, R12 ;  /* 0x0000040005097824 */ /* 0x000fe400078e020c */
[----:B------:R-:W-:Y:S02]  /*8a00*/  VIADD R12, R12, 0x80 ;  /* 0x000000800c0c7836 */ /* 0x000fe40000000000 */
[----:B0-----:R-:W-:-:S04]  /*8a10*/  IMAD.WIDE.U32 R6, R9, 0x8, R6 ;  /* 0x0000000809067825 */ /* 0x001fc800078e0006 */
[----:B------:R-:W-:-:S05]  /*8a20*/  IMAD.MOV.U32 R9, RZ, RZ, R11 ;  /* 0x000000ffff097224 */ /* 0x000fca00078e000b */
[----:B------:R1:W-:Y:S02]  /*8a30*/  STG.E.64 desc[UR6][R6.64], R8 ;  /* 0x0000000806007986 */ /* 0x0003e4000c101b06 */
.L_x_14973:
[----:B------:R-:W-:-:S13]  /*8a40*/  ISETP.GE.U32.AND P0, PT, R12, UR4, PT ;  /* 0x000000040c007c0c */ /* 0x000fda000bf06070 */
[----:B------:R-:W-:Y:S05]  /*8a50*/  @P0 BRA `(.L_x_14975) ;  /* 0x0000000000340947 */ /* 0x000fea0003800000 */
[----:B-1----:R-:W1:Y:S01]  /*8a60*/  LDC.64 R6, c[0x0][0x388] ;  /* 0x0000e200ff067b82 */ /* 0x002e620000000a00 */
[----:B0-----:R-:W-:Y:S02]  /*8a70*/  IMAD R9, R5, 0x400, R12 ;  /* 0x0000040005097824 */ /* 0x001fe400078e020c */
[----:B------:R-:W-:Y:S02]  /*8a80*/  IMAD.MOV.U32 R11, RZ, RZ, R13 ;  /* 0x000000ffff0b7224 */ /* 0x000fe400078e000d */
[----:B------:R-:W-:Y:S02]  /*8a90*/  VIADD R12, R12, 0x80 ;  /* 0x000000800c0c7836 */ /* 0x000fe40000000000 */
[----:B-1----:R-:W-:-:S05]  /*8aa0*/  IMAD.WIDE.U32 R6, R9, 0x8, R6 ;  /* 0x0000000809067825 */ /* 0x002fca00078e0006 */
[----:B------:R1:W-:Y:S02]  /*8ab0*/  STG.E.64 desc[UR6][R6.64], R10 ;  /* 0x0000000a06007986 */ /* 0x0003e4000c101b06 */
.L_x_14974:
[----:B------:R-:W-:-:S13]  /*8ac0*/  ISETP.GE.U32.AND P0, PT, R12, UR4, PT ;  /* 0x000000040c007c0c */ /* 0x000fda000bf06070 */
[----:B------:R-:W-:Y:S05]  /*8ad0*/  @P0 BRA `(.L_x_14976) ;  /* 0x0000000000300947 */ /* 0x000fea0003800000 */
[----:B01----:R-:W0:Y:S01]  /*8ae0*/  LDC.64 R6, c[0x0][0x388] ;  /* 0x0000e200ff067b82 */ /* 0x003e220000000a00 */
[----:B------:R-:W-:Y:S02]  /*8af0*/  IMAD R9, R5, 0x400, R12 ;  /* 0x0000040005097824 */ /* 0x000fe400078e020c */
[----:B------:R-:W-:Y:S02]  /*8b00*/  VIADD R12, R12, 0x80 ;  /* 0x000000800c0c7836 */ /* 0x000fe40000000000 */
[----:B0-----:R-:W-:-:S05]  /*8b10*/  IMAD.WIDE.U32 R6, R9, 0x8, R6 ;  /* 0x0000000809067825 */ /* 0x001fca00078e0006 */
[----:B------:R2:W-:Y:S02]  /*8b20*/  STG.E.64 desc[UR6][R6.64], R14 ;  /* 0x0000000e06007986 */ /* 0x0005e4000c101b06 */
.L_x_14975:
[----:B------:R-:W-:-:S13]  /*8b30*/  ISETP.GE.U32.AND P0, PT, R12, UR4, PT ;  /* 0x000000040c007c0c */ /* 0x000fda000bf06070 */
[----:B------:R-:W-:Y:S05]  /*8b40*/  @P0 BRA `(.L_x_14977) ;  /* 0x0000000000340947 */ /* 0x000fea0003800000 */
[----:B-12---:R-:W1:Y:S01]  /*8b50*/  LDC.64 R6, c[0x0][0x388] ;  /* 0x0000e200ff067b82 */ /* 0x006e620000000a00 */
[----:B0-----:R-:W-:Y:S02]  /*8b60*/  IMAD R9, R5, 0x400, R12 ;  /* 0x0000040005097824 */ /* 0x001fe400078e020c */
[----:B------:R-:W-:Y:S02]  /*8b70*/  VIADD R12, R12, 0x80 ;  /* 0x000000800c0c7836 */ /* 0x000fe40000000000 */
[----:B-1----:R-:W-:-:S05]  /*8b80*/  IMAD.WIDE.U32 R6, R9, 0x8, R6 ;  /* 0x0000000809067825 */ /* 0x002fca00078e0006 */
[----:B------:R2:W-:Y:S02]  /*8b90*/  STG.E.64 desc[UR6][R6.64], R16 ;  /* 0x0000001006007986 */ /* 0x0005e4000c101b06 */
.L_x_14976:
[----:B------:R-:W-:-:S13]  /*8ba0*/  ISETP.GE.U32.AND P0, PT, R12, UR4, PT ;  /* 0x000000040c007c0c */ /* 0x000fda000bf06070 */
[----:B------:R-:W-:Y:S05]  /*8bb0*/  @P0 BREAK.RELIABLE B1 ;  /* 0x0000000000010942 */ /* 0x000fea0003800100 */
[----:B------:R-:W-:Y:S05]  /*8bc0*/  @P0 BRA `(.L_x_14978) ;  /* 0x0000000000300947 */ /* 0x000fea0003800000 */
[----:B012---:R-:W0:Y:S01]  /*8bd0*/  LDC.64 R6, c[0x0][0x388] ;  /* 0x0000e200ff067b82 */ /* 0x007e220000000a00 */
[----:B------:R-:W-:Y:S02]  /*8be0*/  IMAD R9, R5, 0x400, R12 ;  /* 0x0000040005097824 */ /* 0x000fe400078e020c */
[----:B------:R-:W-:Y:S02]  /*8bf0*/  VIADD R12, R12, 0x80 ;  /* 0x000000800c0c7836 */ /* 0x000fe40000000000 */
[----:B0-----:R-:W-:-:S05]  /*8c00*/  IMAD.WIDE.U32 R6, R9, 0x8, R6 ;  /* 0x0000000809067825 */ /* 0x001fca00078e0006 */
[----:B------:R3:W-:Y:S02]  /*8c10*/  STG.E.64 desc[UR6][R6.64], R18 ;  /* 0x0000001206007986 */ /* 0x0007e4000c101b06 */
.L_x_14977:
[----:B------:R-:W-:Y:S05]  /*8c20*/  BSYNC.RELIABLE B1 ;  /* 0x0000000000017941 */ /* 0x000fea0003800100 */
.L_x_14972:
[----:B------:R-:W-:-:S13]  /*8c30*/  ISETP.GE.U32.AND P0, PT, R12, UR4, PT ;  /* 0x000000040c007c0c */ /* 0x000fda000bf06070 */
[----:B-123--:R-:W1:Y:S01]  /*8c40*/  @!P0 LDC.64 R6, c[0x0][0x388] ;  /* 0x0000e200ff068b82 */ /* 0x00ee620000000a00 */
[----:B0-----:R-:W-:Y:S02]  /*8c50*/  @!P0 IMAD R9, R5, 0x400, R12 ;  /* 0x0000040005098824 */ /* 0x001fe400078e020c */
[----:B------:R-:W-:Y:S02]  /*8c60*/  @!P0 VIADD R12, R12, 0x80 ;  /* 0x000000800c0c8836 */ /* 0x000fe40000000000 */
[----:B-1----:R-:W-:-:S05]  /*8c70*/  @!P0 IMAD.WIDE.U32 R6, R9, 0x8, R6 ;  /* 0x0000000809068825 */ /* 0x002fca00078e0006 */
[----:B------:R3:W-:Y:S02]  /*8c80*/  @!P0 STG.E.64 desc[UR6][R6.64], R20 ;  /* 0x0000001406008986 */ /* 0x0007e4000c101b06 */
.L_x_14978:
[----:B------:R-:W-:Y:S05]  /*8c90*/  BSYNC.RECONVERGENT B0 ;  /* 0x0000000000007941 */ /* 0x000fea0003800200 */
.L_x_14971:
[----:B------:R-:W-:Y:S05]  /*8ca0*/  WARPSYNC.ALL ;  /* 0x0000000000007948 */ /* 0x000fea0003800000 */
[----:B------:R-:W-:-:S13]  /*8cb0*/  ISETP.GE.U32.AND P0, PT, R12, UR4, PT ;  /* 0x000000040c007c0c */ /* 0x000fda000bf06070 */
[----:B------:R-:W-:Y:S05]  /*8cc0*/  @P0 EXIT ;  /* 0x000000000000094d */ /* 0x000fea0003800000 */
[----:B0123--:R-:W0:Y:S01]  /*8cd0*/  LDC.64 R6, c[0x0][0x388] ;  /* 0x0000e200ff067b82 */ /* 0x00fe220000000a00 */
[----:B------:R-:W-:-:S04]  /*8ce0*/  IMAD R5, R5, 0x400, R12 ;  /* 0x0000040005057824 */ /* 0x000fc800078e020c */
[----:B0-----:R-:W-:-:S05]  /*8cf0*/  IMAD.WIDE.U32 R4, R5, 0x8, R6 ;  /* 0x0000000805047825 */ /* 0x001fca00078e0006 */
[----:B------:R-:W-:Y:S01]  /*8d00*/  STG.E.64 desc[UR6][R4.64], R2 ;  /* 0x0000000204007986 */ /* 0x000fe2000c101b06 */
[----:B------:R-:W-:Y:S05]  /*8d10*/  EXIT ;  /* 0x000000000000794d */ /* 0x000fea0003800000 */
.L_x_14917:
[----:B------:R-:W0:Y:S01]  /*8d20*/  S2R R0, SR_TID.X ;  /* 0x0000000000007919 */ /* 0x000e220000002100 */
[----:B------:R-:W1:Y:S01]  /*8d30*/  LDC.64 R4, c[0x0][0x390] ;  /* 0x0000e400ff047b82 */ /* 0x000e620000000a00 */
[----:B------:R-:W-:-:S07]  /*8d40*/  IMAD.SHL.U32 R9, R3, 0x400, RZ ;  /* 0x0000040003097824 */ /* 0x000fce00078e00ff */
[----:B------:R-:W2:Y:S01]  /*8d50*/  LDC.64 R6, c[0x0][0x398] ;  /* 0x0000e600ff067b82 */ /* 0x000ea20000000a00 */
[----:B-1----:R-:W-:-:S04]  /*8d60*/  IMAD.WIDE.U32 R2, R9, 0x8, R4 ;  /* 0x0000000809027825 */ /* 0x002fc800078e0004 */
[----:B0-----:R-:W-:-:S04]  /*8d70*/  IMAD.WIDE.U32 R2, R0, 0x10, R2 ;  /* 0x0000001000027825 */ /* 0x001fc800078e0002 */
[----:B--2---:R-:W-:Y:S01]  /*8d80*/  IMAD.WIDE.U32 R4, R9, 0x8, R6 ;  /* 0x0000000809047825 */ /* 0x004fe200078e0006 */
[----:B------:R-:W5:Y:S04]  /*8d90*/  LDG.E.128 R16, desc[UR6][R2.64+0x800] ;  /* 0x0008000602107981 */ /* 0x000f68000c1e1d00 */
[----:B------:R-:W2:Y:S01]  /*8da0*/  LDG.E.128 R8, desc[UR6][R2.64] ;  /* 0x0000000602087981 */ /* 0x000ea2000c1e1d00 */
[----:B------:R-:W-:-:S03]  /*8db0*/  IMAD.WIDE.U32 R4, R0, 0x10, R4 ;  /* 0x0000001000047825 */ /* 0x000fc600078e0004 */
[----:B------:R-:W5:Y:S04]  /*8dc0*/  LDG.E.128 R20, desc[UR6][R2.64+0x1000] ;  /* 0x0010000602147981 */ /* 0x000f68000c1e1d00 */
[----:B------:R-:W3:Y:S01]  /*8dd0*/  LDG.E.128 R12, desc[UR6][R4.64] ;  /* 0x00000006040c7981 */ /* 0x000ee2000c1e1d00 */
[----:B------:R-:W-:-:S03]  /*8de0*/  IMAD.MOV.U32 R6, RZ, RZ, 0x1 ;  /* 0x00000001ff067424 */ /* 0x000fc600078e00ff */
[----:B------:R0:W5:Y:S04]  /*8df0*/  LDG.E.128 R24, desc[UR6][R2.64+0x1800] ;  /* 0x0018000602187981 */ /* 0x000168000c1e1d00 */
[----:B------:R-:W5:Y:S04]  /*8e00*/  LDG.E.128 R28, desc[UR6][R4.64+0x800] ;  /* 0x00080006041c7981 */ /* 0x000f68000c1e1d00 */
[----:B------:R-:W5:Y:S04]  /*8e10*/  LDG.E.128 R32, desc[UR6][R4.64+0x1000] ;  /* 0x0010000604207981 */ /* 0x000f68000c1e1d00 */
[----:B------:R1:W5:Y:S01]  /*8e20*/  LDG.E.128 R36, desc[UR6][R4.64+0x1800] ;  /* 0x0018000604247981 */ /* 0x000362000c1e1d00 */
[----:B------:R-:W-:Y:S01]  /*8e30*/  BSSY.RECONVERGENT B1, `(.L_x_14979) ;  /* 0x0000040000017945 */ /* 0x000fe20003800200 */
        /* <DEDUP_REMOVED lines=10> */
[----:B------:R-:W2:Y:S02]  /*8ee0*/  DADD R44, -RZ, |R12| ;  /* 0x00000000ff2c7229 */ /* 0x000ea4000000050c */
[----:B--2---:R-:W-:-:S04]  /*8ef0*/  FSEL R41, R43, R45, P0 ;  /* 0x0000002d2b297208 */ /* 0x004fc80000000000 */
        /* <DEDUP_REMOVED lines=18> */
[----:B0-----:R-:W1:-:S15]  /*9020*/  DFMA R2, R6, R2, R6 ;  /* 0x000000020602722b */ /* 0x001e5e0000000006 */
[----:B------:R-:W-:-:S15]  /*9030*/  NOP ;  /* 0x0000000000007918 */ /* 0x000fde0000000000 */
[----:B------:R-:W-:-:S15]  /*9040*/  NOP ;  /* 0x0000000000007918 */ /* 0x000fde0000000000 */
[----:B------:R-:W-:-:S15]  /*9050*/  NOP ;  /* 0x0000000000007918 */ /* 0x000fde0000000000 */
[----:B------:R-:W-:-:S04]  /*9060*/  NOP ;  /* 0x0000000000007918 */ /* 0x000fc80000000000 */
[----:B-1----:R-:W0:-:S15]  /*9070*/  DFMA R4, -R40, R2, 1 ;  /* 0x3ff000002804742b */ /* 0x002e1e0000000102 */
        /* <DEDUP_REMOVED lines=26> */
[----:B-----5:R-:W-:Y:S05]  /*9220*/  CALL.REL.NOINC `($__internal_58_$__cuda_sm20_div_rn_f64_full) ;  /* 0x0000007c006c7944 */ /* 0x020fea0003c00000 */
.L_x_14980:
[----:B------:R-:W-:Y:S05]  /*9230*/  BSYNC.RECONVERGENT B1 ;  /* 0x0000000000017941 */ /* 0x000fea0003800200 */
.L_x_14979:
[----:B------:R0:W-:Y:S01]  /*9240*/  DSETP.NEU.AND P4, PT, R40, RZ, PT ;  /* 0x000000ff2800722a */ /* 0x0001e20003f8d000 */
[----:B------:R-:W-:Y:S01]  /*9250*/  UMOV UR4, 0x2a25ff7e ;  /* 0x2a25ff7e00047882 */ /* 0x000fe20000000000 */
[----:B0-----:R-:W-:Y:S01]  /*9260*/  IMAD.MOV.U32 R40, RZ, RZ, -0x2449a4b7 ;  /* 0xdbb65b49ff287424 */ /* 0x001fe200078e00ff */
[----:B------:R-:W-:Y:S01]  /*9270*/  UMOV UR5, 0x3ef53e1d ;  /* 0x3ef53e1d00057882 */ /* 0x000fe20000000000 */
[----:B------:R-:W-:Y:S01]  /*9280*/  IMAD.MOV.U32 R41, RZ, RZ, 0x3f2d3b63 ;  /* 0x3f2d3b63ff297424 */ /* 0x000fe200078e00ff */
[----:B------:R-:W-:Y:S01]  /*9290*/  ISETP.GE.AND P3, PT, R13, RZ, PT ;  /* 0x000000ff0d00720c */ /* 0x000fe20003f66270 */
[----:B------:R-:W-:Y:S01]  /*92a0*/  IMAD.MOV.U32 R46, RZ, RZ, 0x1 ;  /* 0x00000001ff2e7424 */ /* 0x000fe200078e00ff */
[----:B------:R-:W-:Y:S02]  /*92b0*/  BSSY.RECONVERGENT B1, `(.L_x_14981) ;  /* 0x00000fe000017945 */ /* 0x000fe40003800200 */
[----:B------:R-:W-:-:S15]  /*92c0*/  @P0 PLOP3.LUT P2, PT, P3, PT, PT, 0x80, 0x8 ;  /* 0x000000000008081c */ /* 0x000fde0001f4f070 */
        /* <DEDUP_REMOVED lines=85> */
[----:B0-----:R-:W-:Y:S01]  /*9820*/  DFMA R44, R6, R44, -UR4 ;  /* 0x80000004062c7e2b */ /* 0x001fe2000800002c */
        /* <DEDUP_REMOVED lines=19> */
[----:B------:R-:W0:-:S15]  /*9960*/  MUFU.RCP64H R47, R41 ;  /* 0x00000029002f7308 */ /* 0x000e1e0000001800 */
[----:B------:R-:W-:-:S15]  /*9970*/  NOP ;  /* 0x0000000000007918 */ /* 0x000fde0000000000 */
[----:B------:R-:W-:-:S15]  /*9980*/  NOP ;  /* 0x0000000000007918 */ /* 0x000fde0000000000 */
[----:B------:R-:W-:-:S13]  /*9990*/  NOP ;  /* 0x0000000000007918 */ /* 0x000fda0000000000 */
[----:B------:R-:W1:Y:S01]  /*99a0*/  DFMA R44, R6, R44, UR4 ;  /* 0x00000004062c7e2b */ /* 0x000e62000800002c */
        /* <DEDUP_REMOVED lines=39> */
[----:B-1----:R1:W2:Y:S02]  /*9c20*/  DMUL R44, R6, R44 ;  /* 0x0000002c062c7228 */ /* 0x0022a40000000000 */
[----:B-1----:R-:W-:Y:S02]  /*9c30*/  @P0 IMAD.MOV.U32 R6, RZ, RZ, 0x54442d18 ;  /* 0x54442d18ff060424 */ /* 0x002fe400078e00ff */
[----:B------:R-:W-:-:S15]  /*9c40*/  @P0 IMAD.MOV.U32 R7, RZ, RZ, 0x3ff921fb ;  /* 0x3ff921fbff070424 */ /* 0x000fde00078e00ff */
[----:B------:R-:W-:-:S15]  /*9c50*/  NOP ;  /* 0x0000000000007918 */ /* 0x000fde0000000000 */
[----:B------:R-:W-:-:S15]  /*9c60*/  NOP ;  /* 0x0000000000007918 */ /* 0x000fde0000000000 */
[----:B------:R-:W-:-:S15]  /*9c70*/  NOP ;  /* 0x0000000000007918 */ /* 0x000fde0000000000 */
[----:B--2---:R-:W1:-:S15]  /*9c80*/  DFMA R44, R44, R4, R4 ;  /* 0x000000042c2c722b */ /* 0x004e5e0000000004 */
[----:B------:R-:W-:-:S15]  /*9c90*/  NOP ;  /* 0x0000000000007918 */ /* 0x000fde0000000000 */
[----:B------:R-:W-:-:S15]  /*9ca0*/  NOP ;  /* 0x0000000000007918 */ /* 0x000fde0000000000 */
[----:B------:R-:W-:-:S15]  /*9cb0*/  NOP ;  /* 0x0000000000007918 */ /* 0x000fde0000000000 */
[----:B------:R-:W-:-:S04]  /*9cc0*/  NOP ;  /* 0x0000000000007918 */ /* 0x000fc80000000000 */
[----:B-1----:R-:W1:Y:S02]  /*9cd0*/  @P0 DADD R4, -RZ, -R44 ;  /* 0x00000000ff040229 */ /* 0x002e64000000092c */
[----:B-1----:R-:W-:Y:S02]  /*9ce0*/  @P0 FSEL R4, R44, R4, !P2 ;  /* 0x000000042c040208 */ /* 0x002fe40005000000 */
[----:B------:R-:W-:Y:S02]  /*9cf0*/  @P0 FSEL R5, R45, R5, !P2 ;  /* 0x000000052d050208 */ /* 0x000fe40005000000 */
[----:B------:R-:W-:-:S15]  /*9d00*/  @!P0 PLOP3.LUT P2, PT, P3, PT, PT, 0x80, 0x8 ;  /* 0x000000000008881c */ /* 0x000fde0001f4f070 */
[----:B------:R-:W-:-:S15]  /*9d10*/  NOP ;  /* 0x0000000000007918 */ /* 0x000fde0000000000 */
[----:B------:R-:W-:-:S15]  /*9d20*/  NOP ;  /* 0x0000000000007918 */ /* 0x000fde0000000000 */
[----:B------:R-:W-:-:S13]  /*9d30*/  NOP ;  /* 0x0000000000007918 */ /* 0x000fda0000000000 */
        /* <DEDUP_REMOVED lines=15> */
[----:B------:R-:W-:Y:S01]  /*9e30*/  @P0 DADD R4, R4, R6 ;  /* 0x0000000004040229 */ /* 0x000fe20000000006 */
[----:B------:R-:W-:Y:S02]  /*9e40*/  @!P0 IMAD.MOV.U32 R6, RZ, RZ, 0x54442d18 ;  /* 0x54442d18ff068424 */ /* 0x000fe400078e00ff */
[----:B------:R-:W-:-:S15]  /*9e50*/  @!P0 IMAD.MOV.U32 R7, RZ, RZ, 0x400921fb ;  /* 0x400921fbff078424 */ /* 0x000fde00078e00ff */
[----:B------:R-:W-:-:S15]  /*9e60*/  NOP ;  /* 0x0000000000007918 */ /* 0x000fde0000000000 */
[----:B------:R-:W-:-:S15]  /*9e70*/  NOP ;  /* 0x0000000000007918 */ /* 0x000fde0000000000 */
[----:B------:R-:W-:-:S15]  /*9e80*/  NOP ;  /* 0x0000000000007918 */ /* 0x000fde0000000000 */
[----:B------:R-:W-:-:S01]  /*9e90*/  NOP ;  /* 0x0000000000007918 */ /* 0x000fc20000000000 */
[----:B0-----:R-:W0:-:S15]  /*9ea0*/  DFMA R46, -R40, R48, 1 ;  /* 0x3ff00000282e742b */ /* 0x001e1e0000000130 */
[----:B------:R-:W-:-:S15]  /*9eb0*/  NOP ;  /* 0x0000000000007918 */ /* 0x000fde0000000000 */
[----:B------:R-:W-:-:S15]  /*9ec0*/  NOP ;  /* 0x0000000000007918 */ /* 0x000fde0000000000 */
[----:B------:R-:W-:-:S15]  /*9ed0*/  NOP ;  /* 0x0000000000007918 */ /* 0x000fde0000000000 */
[----:B------:R-:W-:-:S04]  /*9ee0*/  NOP ;  /* 0x0000000000007918 */ /* 0x000fc80000000000 */
[----:B0-----:R0:W-:Y:S02]  /*9ef0*/  DFMA R48, R48, R46, R48 ;  /* 0x0000002e3030722b */ /* 0x0011e40000000030 */
[----:B0-----:R-:W-:Y:S02]  /*9f00*/  FSEL R46, R42, R2, P1 ;  /* 0x000000022a2e7208 */ /* 0x001fe40000800000 */
[----:B------:R-:W-:-:S04]  /*9f10*/  FSEL R47, R43, R3, P1 ;  /* 0x000000032b2f7208 */ /* 0x000fc80000800000 */
[----:B------:R-:W-:-:S15]  /*9f20*/  FSETP.GEU.AND P3, PT, |R47|, 6.5827683646048100446e-37, PT ;  /* 0x036000002f00780b */ /* 0x000fde0003f6e200 */
[----:B------:R-:W-:-:S15]  /*9f30*/  NOP ;  /* 0x0000000000007918 */ /* 0x000fde0000000000 */
[----:B------:R-:W-:-:S15]  /*9f40*/  NOP ;  /* 0x0000000000007918 */ /* 0x000fde0000000000 */
[----:B------:R-:W-:-:S11]  /*9f50*/  NOP ;  /* 0x0000000000007918 */ /* 0x000fd60000000000 */
[----:B------:R-:W0:Y:S02]  /*9f60*/  @!P0 DADD R6, -R44, R6 ;  /* 0x000000002c068229 */ /* 0x000e240000000106 */
[----:B0-----:R-:W-:Y:S01]  /*9f70*/  @!P0 FSEL R5, R7, R45, !P2 ;  /* 0x0000002d07058208 */ /* 0x001fe20005000000 */
[----:B------:R-:W-:Y:S01]  /*9f80*/  @P4 IMAD.MOV.U32 R45, RZ, RZ, 0x4002d97c ;  /* 0x4002d97cff2d4424 */ /* 0x000fe200078e00ff */
[----:B------:R-:W-:Y:S02]  /*9f90*/  @!P0 FSEL R4, R6, R44, !P2 ;  /* 0x0000002c06048208 */ /* 0x000fe40005000000 */
[----:B------:R-:W-:Y:S02]  /*9fa0*/  @!P4 FSEL R6, RZ, 3.37028055040000000000e+12, P2 ;  /* 0x54442d18ff06c808 */ /* 0x000fe40001000000 */
[----:B------:R-:W-:Y:S02]  /*9fb0*/  @P4 FSEL R45, R45, 1.8213495016098022461, !P2 ;  /* 0x3fe921fb2d2d4808 */ /* 0x000fe40005000000 */
[----:B------:R-:W-:-:S15]  /*9fc0*/  @!P4 FSEL R7, RZ, 2.1426990032196044922, P2 ;  /* 0x400921fbff07c808 */ /* 0x000fde0001000000 */
        /* <DEDUP_REMOVED lines=8> */
[----:B0-----:R-:W-:-:S15]  /*a050*/  DFMA R42, -R40, R2, R46 ;  /* 0x00000002282a722b */ /* 0x001fde000000012e */
[----:B------:R-:W-:-:S15]  /*a060*/  NOP ;  /* 0x0000000000007918 */ /* 0x000fde0000000000 */
[----:B------:R-:W-:-:S15]  /*a070*/  NOP ;  /* 0x0000000000007918 */ /* 0x000fde0000000000 */
[----:B------:R-:W-:-:S15]  /*a080*/  NOP ;  /* 0x0000000000007918 */ /* 0x000fde0000000000 */
[----:B------:R-:W-:-:S04]  /*a090*/  NOP ;  /* 0x0000000000007918 */ /* 0x000fc80000000000 */
[----:B------:R-:W0:Y:S02]  /*a0a0*/  @P4 DSETP.NEU.AND P5, PT, |R12|, |R8|, PT ;  /* 0x400000080c00422a */ /* 0x000e240003fad200 */
[----:B0-----:R-:W-:-:S05]  /*a0b0*/  @P4 FSEL R5, R45, R5, !P5 ;  /* 0x000000052d054208 */ /* 0x001fca0006800000 */
[----:B------:R-:W-:-:S15]  /*a0c0*/  @P4 IMAD.MOV.U32 R7, RZ, RZ, R5 ;  /* 0x000000ffff074224 */ /* 0x000fde00078e0005 */
[----:B------:R-:W-:-:S15]  /*a0d0*/  NOP ;  /* 0x0000000000007918 */ /* 0x000fde0000000000 */
[----:B------:R-:W-:-:S15]  /*a0e0*/  NOP ;  /* 0x0000000000007918 */ /* 0x000fde0000000000 */
[----:B------:R-:W-:-:S12]  /*a0f0*/  NOP ;  /* 0x0000000000007918 */ /* 0x000fd80000000000 */
[----:B------:R0:W1:Y:S02]  /*a100*/  DFMA R2, R48, R42, R2 ;  /* 0x0000002a3002722b */ /* 0x0000640000000002 */
[----:B0-----:R-:W-:-:S05]  /*a110*/  @P4 IMAD.MOV.U32 R43, RZ, RZ, 0x7f3321d2 ;  /* 0x7f3321d2ff2b4424 */ /* 0x001fca00078e00ff */
[----:B------:R-:W-:-:S04]  /*a120*/  @P4 FSEL R43, R43, 3.37028055040000000000e+12, !P2 ;  /* 0x54442d182b2b4808 */ /* 0x000fc80005000000 */
[----:B------:R-:W-:-:S05]  /*a130*/  @P4 FSEL R4, R43, R4, !P5 ;  /* 0x000000042b044208 */ /* 0x000fca0006800000 */
[----:B------:R-:W-:-:S15]  /*a140*/  @P4 IMAD.MOV.U32 R6, RZ, RZ, R4 ;  /* 0x000000ffff064224 */ /* 0x000fde00078e0004 */
[----:B------:R-:W-:-:S15]  /*a150*/  NOP ;  /* 0x0000000000007918 */ /* 0x000fde0000000000 */
[----:B------:R-:W-:-:S15]  /*a160*/  NOP ;  /* 0x0000000000007918 */ /* 0x000fde0000000000 */
[----:B------:R-:W-:-:S03]  /*a170*/  NOP ;  /* 0x0000000000007918 */ /* 0x000fc60000000000 */
[----:B------:R1:W0:Y:S02]  /*a180*/  DADD R12, |R8|, |R12| ;  /* 0x00000000080c7229 */ /* 0x000224000000060c */
[----:B-1----:R-:W-:Y:S01]  /*a190*/  FFMA R8, RZ, R41, R3 ;  /* 0x00000029ff087223 */ /* 0x002fe20000000003 */
[----:B------:R-:W-:-:S04]  /*a1a0*/  LOP3.LUT R9, R7, 0x80000000, R9, 0xb8, !PT ;  /* 0x8000000007097812 */ /* 0x000fc800078eb809 */
[----:B------:R-:W-:-:S15]  /*a1b0*/  FSETP.GT.AND P2, PT, |R8|, 1.469367938527859385e-39, PT ;  /* 0x001000000800780b */ /* 0x000fde0003f44200 */
[----:B------:R-:W-:-:S15]  /*a1c0*/  NOP ;  /* 0x0000000000007918 */ /* 0x000fde0000000000 */
[----:B------:R-:W-:-:S15]  /*a1d0*/  NOP ;  /* 0x0000000000007918 */ /* 0x000fde0000000000 */
[----:B------:R-:W-:-:S12]  /*a1e0*/  NOP ;  /* 0x0000000000007918 */ /* 0x000fd80000000000 */
[----:B0-----:R-:W0:Y:S02]  /*a1f0*/  DSETP.NAN.AND P0, PT, R12, R12, PT ;  /* 0x0000000c0c00722a */ /* 0x001e240003f08000 */
[----:B0-----:R-:W-:Y:S02]  /*a200*/  FSEL R8, R12, R6, P0 ;  /* 0x000000060c087208 */ /* 0x001fe40000000000 */
[----:B------:R-:W-:Y:S01]  /*a210*/  FSEL R9, R13, R9, P0 ;  /* 0x000000090d097208 */ /* 0x000fe20000000000 */
[----:B------:R-:W-:Y:S06]  /*a220*/  @P2 BRA P3, `(.L_x_14982) ;  /* 0x0000000000182947 */ /* 0x000fec0001800000 */
[----:B------:R-:W-:Y:S01]  /*a230*/  IMAD.MOV.U32 R44, RZ, RZ, R40 ;  /* 0x000000ffff2c7224 */ /* 0x000fe200078e0028 */
[----:B------:R-:W-:Y:S01]  /*a240*/  MOV R2, 0xa270 ;  /* 0x0000a27000027802 */ /* 0x000fe20000000f00 */
[----:B------:R-:W-:-:S07]  /*a250*/  IMAD.MOV.U32 R45, RZ, RZ, R41 ;  /* 0x000000ffff2d7224 */ /* 0x000fce00078e0029 */
[----:B-----5:R-:W-:Y:S05]  /*a260*/  CALL.REL.NOINC `($__internal_58_$__cuda_sm20_div_rn_f64_full) ;  /* 0x0000006c005c7944 */ /* 0x020fea0003c00000 */
[----:B------:R-:W-:Y:S02]  /*a270*/  IMAD.MOV.U32 R2, RZ, RZ, R4 ;  /* 0x000000ffff027224 */ /* 0x000fe400078e0004 */
[----:B------:R-:W-:-:S07]  /*a280*/  IMAD.MOV.U32 R3, RZ, RZ, R5 ;  /* 0x000000ffff037224 */ /* 0x000fce00078e0005 */
.L_x_14982:
[----:B------:R-:W-:Y:S05]  /*a290*/  BSYNC.RECONVERGENT B1 ;  /* 0x0000000000017941 */ /* 0x000fea0003800200 */
.L_x_14981:
        /* <DEDUP_REMOVED lines=176> */
.L_x_14984:
[----:B------:R-:W-:Y:S02]  /*ada0*/  FSEL R2, RZ, 3.37028055040000000000e+12, P0 ;  /* 0x54442d18ff027808 */ /* 0x000fe40000000000 */
[----:B------:R-:W-:-:S07]  /*adb0*/  FSEL R3, RZ, 2.1426990032196044922, P0 ;  /* 0x400921fbff037808 */ /* 0x000fce0000000000 */
.L_x_14985:
[----:B------:R-:W-:Y:S05]  /*adc0*/  BSYNC.RECONVERGENT B0 ;  /* 0x0000000000007941 */ /* 0x000fea0003800200 */
.L_x_14983:
        /* <DEDUP_REMOVED lines=59> */
[----:B------:R-:W-:-:S15]  /*b180*/  FSETP.GT.AND P2, PT, |R6|, 1.469367938527859385e-39, PT ;  /* 0x001000000600780b */ /* 0x000fde0003f44200 */
[----:B------:R-:W-:-:S15]  /*b190*/  NOP ;  /* 0x0000000000007918 */ /* 0x000fde0000000000 */
[----:B------:R-:W-:-:S15]  /*b1a0*/  NOP ;  /* 0x0000000000007918 */ /* 0x000fde0000000000 */
[----:B------:R-:W-:-:S12]  /*b1b0*/  NOP ;  /* 0x0000000000007918 */ /* 0x000fd80000000000 */
        /* <DEDUP_REMOVED lines=9> */
[----:B------:R-:W-:Y:S06]  /*b250*/  @P2 BRA P3, `(.L_x_14987) ;  /* 0x0000000000102947 */ /* 0x000fec0001800000 */
[----:B------:R-:W-:Y:S01]  /*b260*/  IMAD.MOV.U32 R44, RZ, RZ, R12 ;  /* 0x000000ffff2c7224 */ /* 0x000fe200078e000c */
[----:B------:R-:W-:Y:S01]  /*b270*/  MOV R2, 0xb2a0 ;  /* 0x0000b2a000027802 */ /* 0x000fe20000000f00 */
[----:B------:R-:W-:-:S07]  /*b280*/  IMAD.MOV.U32 R45, RZ, RZ, R13 ;  /* 0x000000ffff2d7224 */ /* 0x000fce00078e000d */
[----:B------:R-:W-:Y:S05]  /*b290*/  CALL.REL.NOINC `($__internal_58_$__cuda_sm20_div_rn_f64_full) ;  /* 0x0000005c00507944 */ /* 0x000fea0003c00000 */
.L_x_14987:
[----:B------:R-:W-:Y:S05]  /*b2a0*/  BSYNC.RECONVERGENT B1 ;  /* 0x0000000000017941 */ /* 0x000fea0003800200 */
.L_x_14986:
        /* <DEDUP_REMOVED lines=176> */
.L_x_14989:
[----:B------:R-:W-:Y:S02]  /*bdb0*/  FSEL R12, RZ, 3.37028055040000000000e+12, P1 ;  /* 0x54442d18ff0c7808 */ /* 0x000fe40000800000 */
[----:B------:R-:W-:-:S07]  /*bdc0*/  FSEL R13, RZ, 2.1426990032196044922, P1 ;  /* 0x400921fbff0d7808 */ /* 0x000fce0000800000 */
.L_x_14990:
[----:B------:R-:W-:Y:S05]  /*bdd0*/  BSYNC.RECONVERGENT B0 ;  /* 0x0000000000007941 */ /* 0x000fea0003800200 */
.L_x_14988:
[----:B------:R-:W-:Y:S01]  /*bde0*/  DSETP.GT.AND P0, PT, |R18|, |R30|, PT ;  /* 0x4000001e1200722a */ /* 0x000fe20003f04200 */
[----:B------:R-:W-:Y:S01]  /*bdf0*/  IMAD.MOV.U32 R2, RZ, RZ, 0x1 ;  /* 0x00000001ff027424 */ /* 0x000fe200078e00ff */
[----:B------:R-:W-:Y:S01]  /*be00*/  LOP3.LUT R13, R13, 0x80000000, R17, 0xb8, !PT ;  /* 0x800000000d0d7812 */ /* 0x000fe200078eb811 */
[----:B------:R-:W-:-:S15]  /*be10*/  BSSY.RECONVERGENT B1, `(.L_x_14991) ;  /* 0x000004a000017945 */ /* 0x000fde0003800200 */
[----:B------:R-:W-:-:S15]  /*be20*/  NOP ;  /* 0x0000000000007918 */ /* 0x000fde0000000000 */
[----:B------:R-:W-:-:S15]  /*be30*/  NOP ;  /* 0x0000000000007918 */ /* 0x000fde0000000000 */
[----:B------:R-:W-:-:S15]  /*be40*/  NOP ;  /* 0x0000000000007918 */ /* 0x000fde0000000000 */
[----:B------:R-:W-:-:S01]  /*be50*/  NOP ;  /* 0x0000000000007918 */ /* 0x000fc20000000000 */
        /* <DEDUP_REMOVED lines=56> */
[----:B------:R-:W0:-:S15]  /*c1e0*/  DADD R28, |R16|, |R28| ;  /* 0x00000000101c7229 */ /* 0x000e1e000000061c */
[----:B------:R-:W-:-:S15]  /*c1f0*/  NOP ;  /* 0x0000000000007918 */ /* 0x000fde0000000000 */
[----:B------:R-:W-:-:S15]  /*c200*/  NOP ;  /* 0x0000000000007918 */ /* 0x000fde0000000000 */
[----:B------:R-:W-:-:S15]  /*c210*/  NOP ;  /* 0x0000000000007918 */ /* 0x000fde0000000000 */
[----:B------:R-:W-:-:S04]  /*c220*/  NOP ;  /* 0x0000000000007918 */ /* 0x000fc80000000000 */
[----:B0-----:R-:W0:Y:S02]  /*c230*/  DSETP.NAN.AND P1, PT, R28, R28, PT ;  /* 0x0000001c1c00722a */ /* 0x001e240003f28000 */
[----:B0-----:R-:W-:Y:S02]  /*c240*/  FSEL R12, R28, R12, P1 ;  /* 0x0000000c1c0c7208 */ /* 0x001fe40000800000 */
[----:B------:R-:W-:Y:S01]  /*c250*/  FSEL R13, R29, R13, P1 ;  /* 0x0000000d1d0d7208 */ /* 0x000fe20000800000 */
[----:B------:R-:W-:Y:S06]  /*c260*/  @P2 BRA P3, `(.L_x_14992) ;  /* 0x0000000000102947 */ /* 0x000fec0001800000 */
[----:B------:R-:W-:Y:S01]  /*c270*/  IMAD.MOV.U32 R44, RZ, RZ, R14 ;  /* 0x000000ffff2c7224 */ /* 0x000fe200078e000e */
[----:B------:R-:W-:Y:S01]  /*c280*/  MOV R2, 0xc2b0 ;  /* 0x0000c2b000027802 */ /* 0x000fe20000000f00 */
[----:B------:R-:W-:-:S07]  /*c290*/  IMAD.MOV.U32 R45, RZ, RZ, R15 ;  /* 0x000000ffff2d7224 */ /* 0x000fce00078e000f */
[----:B------:R-:W-:Y:S05]  /*c2a0*/  CALL.REL.NOINC `($__internal_58_$__cuda_sm20_div_rn_f64_full) ;  /* 0x0000004c004c7944 */ /* 0x000fea0003c00000 */
.L_x_14992:
[----:B------:R-:W-:Y:S05]  /*c2b0*/  BSYNC.RECONVERGENT B1 ;  /* 0x0000000000017941 */ /* 0x000fea0003800200 */
.L_x_14991:
        /* <DEDUP_REMOVED lines=176> */
.L_x_14994:
[----:B------:R-:W-:Y:S02]  /*cdc0*/  FSEL R16, RZ, 3.37028055040000000000e+12, P1 ;  /* 0x54442d18ff107808 */ /* 0x000fe40000800000 */
[----:B------:R-:W-:-:S07]  /*cdd0*/  FSEL R17, RZ, 2.1426990032196044922, P1 ;  /* 0x400921fbff117808 */ /* 0x000fce0000800000 */
.L_x_14995:
[----:B------:R-:W-:Y:S05]  /*cde0*/  BSYNC.RECONVERGENT B0 ;  /* 0x0000000000007941 */ /* 0x000fea0003800200 */
.L_x_14993:
        /* <DEDUP_REMOVED lines=77> */
.L_x_14997:
[----:B------:R-:W-:Y:S05]  /*d2c0*/  BSYNC.RECONVERGENT B1 ;  /* 0x0000000000017941 */ /* 0x000fea0003800200 */
.L_x_14996:
        /* <DEDUP_REMOVED lines=176> */
.L_x_14999:
[----:B------:R-:W-:Y:S02]  /*ddd0*/  FSEL R18, RZ, 3.37028055040000000000e+12, P1 ;  /* 0x54442d18ff127808 */ /* 0x000fe40000800000 */
[----:B------:R-:W-:-:S07]  /*dde0*/  FSEL R19, RZ, 2.1426990032196044922, P1 ;  /* 0x400921fbff137808 */ /* 0x000fce0000800000 */
.L_x_15000:
[----:B------:R-:W-:Y:S05]  /*ddf0*/  BSYNC.RECONVERGENT B0 ;  /* 0x0000000000007941 */ /* 0x000fea0003800200 */
.L_x_14998:
        /* <DEDUP_REMOVED lines=77> */
.L_x_15002:
[----:B------:R-:W-:Y:S05]  /*e2d0*/  BSYNC.RECONVERGENT B1 ;  /* 0x0000000000017941 */ /* 0x000fea0003800200 */
.L_x_15001:
        /* <DEDUP_REMOVED lines=176> */
.L_x_15004:
[----:B------:R-:W-:Y:S02]  /*ede0*/  FSEL R20, RZ, 3.37028055040000000000e+12, P1 ;  /* 0x54442d18ff147808 */ /* 0x000fe40000800000 */
[----:B------:R-:W-:-:S07]  /*edf0*/  FSEL R21, RZ, 2.1426990032196044922, P1 ;  /* 0x400921fbff157808 */ /* 0x000fce0000800000 */
.L_x_15005:
[----:B------:R-:W-:Y:S05]  /*ee00*/  BSYNC.RECONVERGENT B0 ;  /* 0x0000000000007941 */ /* 0x000fea0003800200 */
.L_x_15003:
        /* <DEDUP_REMOVED lines=77> */
.L_x_15007:
[----:B------:R-:W-:Y:S05]  /*f2e0*/  BSYNC.RECONVERGENT B1 ;  /* 0x0000000000017941 */ /* 0x000fea0003800200 */
.L_x_15006:
        /* <DEDUP_REMOVED lines=176> */
.L_x_15009:
[----:B------:R-:W-:Y:S02]  /*fdf0*/  FSEL R22, RZ, 3.37028055040000000000e+12, P1 ;  /* 0x54442d18ff167808 */ /* 0x000fe40000800000 */
[----:B------:R-:W-:-:S07]  /*fe00*/  FSEL R23, RZ, 2.1426990032196044922, P1 ;  /* 0x400921fbff177808 */ /* 0x000fce0000800000 */
.L_x_15010:
[----:B------:R-:W-:Y:S05]  /*fe10*/  BSYNC.RECONVERGENT B0 ;  /* 0x0000000000007941 */ /* 0x000fea0003800200 */
.L_x_15008:
        /* <DEDUP_REMOVED lines=77> */
.L_x_15012:
[----:B------:R-:W-:Y:S05]  /*102f0*/  BSYNC.RECONVERGENT B1 ;  /* 0x0000000000017941 */ /* 0x000fea0003800200 */
.L_x_15011:
        /* <DEDUP_REMOVED lines=176> */
.L_x_15014:
[----:B------:R-:W-:Y:S02]  /*10e00*/  FSEL R2, RZ, 3.37028055040000000000e+12, P1 ;  /* 0x54442d18ff027808 */ /* 0x000fe40000800000 */
[----:B------:R-:W-:-:S07]  /*10e10*/  FSEL R3, RZ, 2.1426990032196044922, P1 ;  /* 0x400921fbff037808 */ /* 0x000fce0000800000 */
.L_x_15015:
[----:B------:R-:W-:Y:S05]  /*10e20*/  BSYNC.RECONVERGENT B0 ;  /* 0x0000000000007941 */ /* 0x000fea0003800200 */
.L_x_15013:
[----:B------:R-:W0:Y:S01]  /*10e30*/  S2R R6, SR_CTAID.X ;  /* 0x0000000000067919 */ /* 0x000e220000002500 */
[----:B------:R-:W1:Y:S01]  /*10e40*/  LDC.64 R4, c[0x0][0x388] ;  /* 0x0000e200ff047b82 */ /* 0x000e620000000a00 */
[----:B------:R2:W3:Y:S01]  /*10e50*/  DADD R38, |R26|, |R38| ;  /* 0x000000001a267229 */ /* 0x0004e20000000626 */
[----:B------:R-:W-:Y:S01]  /*10e60*/  IMAD.MOV.U32 R14, RZ, RZ, R16 ;  /* 0x000000ffff0e7224 */ /* 0x000fe200078e0010 */
[----:B--2---:R-:W-:Y:S01]  /*10e70*/  LOP3.LUT R27, R3, 0x80000000, R27, 0xb8, !PT ;  /* 0x80000000031b7812 */ /* 0x004fe200078eb81b */
[----:B------:R-:W-:Y:S02]  /*10e80*/  IMAD.MOV.U32 R15, RZ, RZ, R17 ;  /* 0x000000ffff0f7224 */ /* 0x000fe400078e0011 */
[----:B0-----:R-:W-:-:S04]  /*10e90*/  IMAD.SHL.U32 R7, R6, 0x400, RZ ;  /* 0x0000040006077824 */ /* 0x001fc800078e00ff */
[----:B-1----:R-:W-:-:S04]  /*10ea0*/  IMAD.WIDE.U32 R4, R7, 0x8, R4 ;  /* 0x0000000807047825 */ /* 0x002fc800078e0004 */
[----:B------:R-:W-:-:S05]  /*10eb0*/  IMAD.WIDE.U32 R4, R0, 0x10, R4 ;  /* 0x0000001000047825 */ /* 0x000fca00078e0004 */
[----:B------:R0:W-:Y:S04]  /*10ec0*/  STG.E.128 desc[UR6][R4.64], R8 ;  /* 0x0000000804007986 */ /* 0x0001e8000c101d06 */
[----:B------:R-:W-:Y:S01]  /*10ed0*/  STG.E.128 desc[UR6][R4.64+0x800], R12 ;  /* 0x0008000c04007986 */ /* 0x000fe2000c101d06 */
[----:B0-----:R-:W-:-:S15]  /*10ee0*/  IMAD.MOV.U32 R8, RZ, RZ, R18 ;  /* 0x000000ffff087224 */ /* 0x001fde00078e0012 */
[----:B------:R-:W-:-:S15]  /*10ef0*/  NOP ;  /* 0x0000000000007918 */ /* 0x000fde0000000000 */
[----:B------:R-:W-:-:S11]  /*10f00*/  NOP ;  /* 0x0000000000007918 */ /* 0x000fd60000000000 */
[----:B---3--:R-:W0:Y:S01]  /*10f10*/  DSETP.NAN.AND P0, PT, R38, R38, PT ;  /* 0x000000262600722a */ /* 0x008e220003f08000 */
[----:B------:R-:W-:Y:S01]  /*10f20*/  IMAD.MOV.U32 R9, RZ, RZ, R19 ;  /* 0x000000ffff097224 */ /* 0x000fe200078e0013 */
[----:B0-----:R-:W-:Y:S01]  /*10f30*/  FSEL R2, R38, R2, P0 ;  /* 0x0000000226027208 */ /* 0x001fe20000000000 */
[----:B------:R-:W-:Y:S01]  /*10f40*/  IMAD.MOV.U32 R10, RZ, RZ, R20 ;  /* 0x000000ffff0a7224 */ /* 0x000fe200078e0014 */
[----:B------:R-:W-:Y:S01]  /*10f50*/  FSEL R3, R39, R27, P0 ;  /* 0x0000001b27037208 */ /* 0x000fe20000000000 */
[----:B------:R-:W-:-:S05]  /*10f60*/  IMAD.MOV.U32 R11, RZ, RZ, R21 ;  /* 0x000000ffff0b7224 */ /* 0x000fca00078e0015 */
[----:B------:R0:W-:Y:S02]  /*10f70*/  STG.E.128 desc[UR6][R4.64+0x1000], R8 ;  /* 0x0010000804007986 */ /* 0x0001e4000c101d06 */
[----:B0-----:R-:W-:Y:S02]  /*10f80*/  IMAD.MOV.U32 R8, RZ, RZ, R22 ;  /* 0x000000ffff087224 */ /* 0x001fe400078e0016 */
[----:B------:R-:W-:Y:S02]  /*10f90*/  IMAD.MOV.U32 R9, RZ, RZ, R23 ;  /* 0x000000ffff097224 */ /* 0x000fe400078e0017 */
[----:B------:R-:W-:Y:S02]  /*10fa0*/  IMAD.MOV.U32 R10, RZ, RZ, R2 ;  /* 0x000000ffff0a7224 */ /* 0x000fe400078e0002 */
[----:B------:R-:W-:-:S05]  /*10fb0*/  IMAD.MOV.U32 R11, RZ, RZ, R3 ;  /* 0x000000ffff0b7224 */ /* 0x000fca00078e0003 */
[----:B------:R-:W-:Y:S01]  /*10fc0*/  STG.E.128 desc[UR6][R4.64+0x1800], R8 ;  /* 0x0018000804007986 */ /* 0x000fe2000c101d06 */
[----:B------:R-:W-:Y:S05]  /*10fd0*/  EXIT ;  /* 0x000000000000794d */ /* 0x000fea0003800000 */
        .weak           $__internal_58_$__cuda_sm20_div_rn_f64_full
        .type           $__internal_58_$__cuda_sm20_div_rn_f64_full,@function
        .size           $__internal_58_$__cuda_sm20_div_rn_f64_full,(.L_x_16805 - $__internal_58_$__cuda_sm20_div_rn_f64_full)
$__internal_58_$__cuda_sm20_div_rn_f64_full:
[C---:B------:R-:W-:Y:S01]  /*10fe0*/  FSETP.GEU.AND P2, PT, |R47|.reuse, 1.469367938527859385e-39, PT ;  /* 0x001000002f00780b */ /* 0x040fe20003f4e200 */
[----:B------:R-:W-:Y:S01]  /*10ff0*/  IMAD.MOV.U32 R5, RZ, RZ, 0x1ca00000 ;  /* 0x1ca00000ff057424 */ /* 0x000fe200078e00ff */
[----:B------:R-:W-:Y:S01]  /*11000*/  LOP3.LUT R4, R47, 0x7ff00000, RZ, 0xc0, !PT ;  /* 0x7ff000002f047812 */ /* 0x000fe200078ec0ff */
[----:B------:R-:W-:Y:S01]  /*11010*/  IMAD.MOV.U32 R48, RZ, RZ, R46 ;  /* 0x000000ffff307224 */ /* 0x000fe200078e002e */
[C---:B------:R-:W-:Y:S01]  /*11020*/  LOP3.LUT R6, R45.reuse, 0x7ff00000, RZ, 0xc0, !PT ;  /* 0x7ff000002d067812 */ /* 0x040fe200078ec0ff */
[----:B------:R-:W-:Y:S01]  /*11030*/  BSSY.RECONVERGENT B0, `(.L_x_15016) ;  /* 0x0000078000007945 */ /* 0x000fe20003800200 */
[C---:B------:R-:W-:Y:S02]  /*11040*/  FSETP.GEU.AND P3, PT, |R45|.reuse, 1.469367938527859385e-39, PT ;  /* 0x001000002d00780b */ /* 0x040fe40003f6e200 */
[----:B------:R-:W-:Y:S02]  /*11050*/  ISETP.GE.U32.AND P5, PT, R4, R6, PT ;  /* 0x000000060400720c */ /* 0x000fe40003fa6070 */
[----:B------:R-:W-:-:S02]  /*11060*/  LOP3.LUT R42, R45, 0x800fffff, RZ, 0xc0, !PT ;  /* 0x800fffff2d2a7812 */ /* 0x000fc400078ec0ff */
[----:B------:R-:W-:Y:S01]  /*11070*/  SEL R49, R5, 0x63400000, !P5 ;  /* 0x6340000005317807 */ /* 0x000fe20006800000 */
[----:B------:R-:W-:Y:S01]  /*11080*/  @!P2 IMAD.MOV.U32 R50, RZ, RZ, RZ ;  /* 0x000000ffff32a224 */ /* 0x000fe200078e00ff */
[----:B------:R-:W-:Y:S02]  /*11090*/  @!P2 LOP3.LUT R3, R45, 0x7ff00000, RZ, 0xc0, !PT ;  /* 0x7ff000002d03a812 */ /* 0x000fe400078ec0ff */
[----:B------:R-:W-:Y:S02]  /*110a0*/  LOP3.LUT R49, R49, 0x800fffff, R47, 0xf8, !PT ;  /* 0x800fffff31317812 */ /* 0x000fe400078ef82f */
[----:B------:R-:W-:Y:S02]  /*110b0*/  @!P2 ISETP.GE.U32.AND P4, PT, R4, R3, PT ;  /* 0x000000030400a20c */ /* 0x000fe40003f86070 */
[----:B------:R-:W-:Y:S01]  /*110c0*/  LOP3.LUT R43, R42, 0x3ff00000, RZ, 0xfc, !PT ;  /* 0x3ff000002a2b7812 */ /* 0x000fe200078efcff */
[----:B------:R-:W-:Y:S01]  /*110d0*/  IMAD.MOV.U32 R42, RZ, RZ, R44 ;  /* 0x000000ffff2a7224 */ /* 0x000fe200078e002c */
[----:B------:R-:W-:-:S04]  /*110e0*/  @!P2 SEL R3, R5, 0x63400000, !P4 ;  /* 0x634000000503a807 */ /* 0x000fc80006000000 */
[----:B------:R-:W-:Y:S01]  /*110f0*/  @!P2 LOP3.LUT R3, R3, 0x80000000, R47, 0xf8, !PT ;  /* 0x800000000303a812 */ /* 0x000fe200078ef82f */
[----:B------:R-:W0:Y:S02]  /*11100*/  @!P3 DMUL R42, R44, 8.98846567431157953865e+307 ;  /* 0x7fe000002c2ab828 */ /* 0x000e240000000000 */
[----:B0-----:R-:W-:Y:S02]  /*11110*/  @!P3 LOP3.LUT R6, R43, 0x7ff00000, RZ, 0xc0, !PT ;  /* 0x7ff000002b06b812 */ /* 0x001fe400078ec0ff */
[----:B------:R-:W-:Y:S01]  /*11120*/  @!P2 LOP3.LUT R51, R3, 0x100000, RZ, 0xfc, !PT ;  /* 0x001000000333a812 */ /* 0x000fe200078efcff */
[----:B------:R-:W-:-:S15]  /*11130*/  IMAD.MOV.U32 R3, RZ, RZ, R4 ;  /* 0x000000ffff037224 */ /* 0x000fde00078e0004 */
[----:B------:R-:W-:-:S15]  /*11140*/  NOP ;  /* 0x0000000000007918 */ /* 0x000fde0000000000 */
[----:B------:R-:W-:-:S15]  /*11150*/  NOP ;  /* 0x0000000000007918 */ /* 0x000fde0000000000 */
[----:B------:R-:W-:-:S14]  /*11160*/  NOP ;  /* 0x0000000000007918 */ /* 0x000fdc0000000000 */
[----:B------:R-:W0:Y:S02]  /*11170*/  @!P2 DFMA R48, R48, 2, -R50 ;  /* 0x400000003030a82b */ /* 0x000e240000000832 */
[----:B0-----:R-:W-:Y:S01]  /*11180*/  @!P2 LOP3.LUT R3, R49, 0x7ff00000, RZ, 0xc0, !PT ;  /* 0x7ff000003103a812 */ /* 0x001fe200078ec0ff */
[----:B------:R-:W0:Y:S01]  /*11190*/  MUFU.RCP64H R51, R43 ;  /* 0x0000002b00337308 */ /* 0x000e220000001800 */
[----:B------:R-:W-:-:S03]  /*111a0*/  IMAD.MOV.U32 R50, RZ, RZ, 0x1 ;  /* 0x00000001ff327424 */ /* 0x000fc600078e00ff */
        /* <DEDUP_REMOVED lines=47> */
[----:B------:R-:W-:Y:S01]  /*114a0*/  VIMNMX R3, PT, PT, R6, 0x46a00000, PT ;  /* 0x46a0000006037848 */ /* 0x000fe20003fe0100 */
[----:B------:R-:W-:Y:S01]  /*114b0*/  IMAD.MOV.U32 R6, RZ, RZ, RZ ;  /* 0x000000ffff067224 */ /* 0x000fe200078e00ff */
        /* <DEDUP_REMOVED lines=15> */
[----:B------:R-:W-:-:S15]  /*115b0*/  DMUL.RP R42, R54, R42 ;  /* 0x0000002a362a7228 */ /* 0x000fde0000008000 */
[----:B------:R-:W-:-:S15]  /*115c0*/  NOP ;  /* 0x0000000000007918 */ /* 0x000fde0000000000 */
[----:B------:R-:W-:-:S15]  /*115d0*/  NOP ;  /* 0x0000000000007918 */ /* 0x000fde0000000000 */
[----:B------:R-:W-:-:S15]  /*115e0*/  NOP ;  /* 0x0000000000007918 */ /* 0x000fde0000000000 */
[----:B------:R-:W-:-:S04]  /*115f0*/  NOP ;  /* 0x0000000000007918 */ /* 0x000fc80000000000 */
[----:B------:R-:W0:Y:S02]  /*11600*/  DFMA R6, R4, -R6, R54 ;  /* 0x800000060406722b */ /* 0x000e240000000036 */
[----:B0-----:R-:W-:Y:S02]  /*11610*/  FSETP.NEU.AND P2, PT, |R7|, R3, PT ;  /* 0x000000030700720b */ /* 0x001fe40003f4d200 */
[----:B------:R-:W-:Y:S02]  /*11620*/  LOP3.LUT R3, R43, R44, RZ, 0x3c, !PT ;  /* 0x0000002c2b037212 */ /* 0x000fe400078e3cff */
[----:B------:R-:W-:Y:S02]  /*11630*/  FSEL R4, R42, R4, !P2 ;  /* 0x000000042a047208 */ /* 0x000fe40005000000 */
[----:B------:R-:W-:Y:S01]  /*11640*/  FSEL R5, R3, R5, !P2 ;  /* 0x0000000503057208 */ /* 0x000fe20005000000 */
[----:B------:R-:W-:Y:S06]  /*11650*/  BRA `(.L_x_15018) ;  /* 0x0000000000547947 */ /* 0x000fec0003800000 */
.L_x_15017:
        /* <DEDUP_REMOVED lines=16> */
.L_x_15020:
[----:B------:R-:W-:Y:S01]  /*11760*/  LOP3.LUT R5, R45, 0x80000, RZ, 0xfc, !PT ;  /* 0x000800002d057812 */ /* 0x000fe200078efcff */
[----:B------:R-:W-:Y:S01]  /*11770*/  IMAD.MOV.U32 R4, RZ, RZ, R44 ;  /* 0x000000ffff047224 */ /* 0x000fe200078e002c */
[----:B------:R-:W-:Y:S06]  /*11780*/  BRA `(.L_x_15018) ;  /* 0x0000000000087947 */ /* 0x000fec0003800000 */
.L_x_15019:
[----:B------:R-:W-:Y:S01]  /*11790*/  LOP3.LUT R5, R47, 0x80000, RZ, 0xfc, !PT ;  /* 0x000800002f057812 */ /* 0x000fe200078efcff */
[----:B------:R-:W-:-:S07]  /*117a0*/  IMAD.MOV.U32 R4, RZ, RZ, R46 ;  /* 0x000000ffff047224 */ /* 0x000fce00078e002e */
.L_x_15018:
[----:B------:R-:W-:Y:S05]  /*117b0*/  BSYNC.RECONVERGENT B0 ;  /* 0x0000000000007941 */ /* 0x000fea0003800200 */
.L_x_15016:
[----:B------:R-:W-:-:S04]  /*117c0*/  IMAD.MOV.U32 R3, RZ, RZ, 0x0 ;  /* 0x00000000ff037424 */ /* 0x000fc800078e00ff */
[----:B------:R-:W-:Y:S05]  /*117d0*/  RET.REL.NODEC R2 `(_ZN2at6native29vectorized_elementwise_kernelILi2ENS0_13BinaryFunctorIdddZZZNS0_17atan2_kernel_cudaERNS_18TensorIteratorBaseEENKUlvE_clEvENKUlvE_clEvEUlddE_EESt5arrayIPcLm3EEEEviT0_T1_) ;  /* 0xfffffee802087950 */ /* 0x000fea0003c3ffff */
.L_x_15021:
        /* <DEDUP_REMOVED lines=10> */
.L_x_16805:


//--------------------- .text._ZN2at6native29vectorized_elementwise_kernelILi4ENS0_13BinaryFunctorIdddZZZNS0_17atan2_kernel_cudaERNS_18TensorIteratorBaseEENKUlvE_clEvENKUlvE_clEvEUlddE_EESt5arrayIPcLm3EEEEviT0_T1_ --------------------------
	.section	.text._ZN2at6native29vectorized_elementwise_kernelILi4ENS0_13BinaryFunctorIdddZZZNS0_17atan2_kernel_cudaERNS_18TensorIteratorBaseEENKUlvE_clEvENKUlvE_clEvEUlddE_EESt5arrayIPcLm3EEEEviT0_T1_,"ax",@progbits
	.align	128
        .global         _ZN2at6native29vectorized_elementwise_kernelILi4ENS0_13BinaryFunctorIdddZZZNS0_17atan2_kernel_cudaERNS_18TensorIteratorBaseEENKUlvE_clEvENKUlvE_clEvEUlddE_EESt5arrayIPcLm3EEEEviT0_T1_
        .type           _ZN2at6native29vectorized_elementwise_kernelILi4ENS0_13BinaryFunctorIdddZZZNS0_17atan2_kernel_cudaERNS_18TensorIteratorBaseEENKUlvE_clEvENKUlvE_clEvEUlddE_EESt5arrayIPcLm3EEEEviT0_T1_,@function
        .size           _ZN2at6native29vectorized_elementwise_kernelILi4ENS0_13BinaryFunctorIdddZZZNS0_17atan2_kernel_cudaERNS_18TensorIteratorBaseEENKUlvE_clEvENKUlvE_clEvEUlddE_EESt5arrayIPcLm3EEEEviT0_T1_,(.L_x_16806 - _ZN2at6native29vectorized_elementwise_kernelILi4ENS0_13BinaryFunctorIdddZZZNS0_17atan2_kernel_cudaERNS_18TensorIteratorBaseEENKUlvE_clEvENKUlvE_clEvEUlddE_EESt5arrayIPcLm3EEEEviT0_T1_)
        .other          _ZN2at6native29vectorized_elementwise_kernelILi4ENS0_13BinaryFunctorIdddZZZNS0_17atan2_kernel_cudaERNS_18TensorIteratorBaseEENKUlvE_clEvENKUlvE_clEvEUlddE_EESt5arrayIPcLm3EEEEviT0_T1_,@"STO_CUDA_ENTRY STV_DEFAULT"
_ZN2at6native29vectorized_elementwise_kernelILi4ENS0_13BinaryFunctorIdddZZZNS0_17atan2_kernel_cudaERNS_18TensorIteratorBaseEENKUlvE_clEvENKUlvE_clEvEUlddE_EESt5arrayIPcLm3EEEEviT0_T1_:
.text._ZN2at6native29vectorized_elementwise_kernelILi4ENS0_13BinaryFunctorIdddZZZNS0_17atan2_kernel_cudaERNS_18TensorIteratorBaseEENKUlvE_clEvENKUlvE_clEvEUlddE_EESt5arrayIPcLm3EEEEviT0_T1_:
        /* <DEDUP_REMOVED lines=160> */
[----:B------:R-:W-:Y:S05]  /*0a00*/  CALL.REL.NOINC `($__internal_59_$__cuda_sm20_div_rn_f64_full) ;  /* 0x0000010400547944 */ /* 0x000fea0003c00000 */
.L_x_15026:
[----:B------:R-:W-:Y:S05]  /*0a10*/  BSYNC.RECONVERGENT B2 ;  /* 0x0000000000027941 */ /* 0x000fea0003800200 */
.L_x_15025:
        /* <DEDUP_REMOVED lines=209> */
.L_x_15024:
[----:B------:R-:W-:Y:S05]  /*1730*/  BSYNC.RECONVERGENT B1 ;  /* 0x0000000000017941 */ /* 0x000fea0003800200 */
.L_x_15023:
        /* <DEDUP_REMOVED lines=71> */
[----:B------:R-:W-:Y:S05]  /*1bb0*/  CALL.REL.NOINC `($__internal_59_$__cuda_sm20_div_rn_f64_full) ;  /* 0x000000f000e87944 */ /* 0x000fea0003c00000 */
.L_x_15030:
[----:B------:R-:W-:Y:S05]  /*1bc0*/  BSYNC.RECONVERGENT B2 ;  /* 0x0000000000027941 */ /* 0x000fea0003800200 */
.L_x_15029:
        /* <DEDUP_REMOVED lines=176> */
.L_x_15032:
[----:B------:R-:W-:Y:S02]  /*26d0*/  FSEL R2, RZ, 3.37028055040000000000e+12, P1 ;  /* 0x54442d18ff027808 */ /* 0x000fe40000800000 */
[----:B------:R-:W-:-:S07]  /*26e0*/  FSEL R3, RZ, 2.1426990032196044922, P1 ;  /* 0x400921fbff037808 */ /* 0x000fce0000800000 */
.L_x_15033:
[----:B------:R-:W-:Y:S05]  /*26f0*/  BSYNC.RECONVERGENT B0 ;  /* 0x0000000000007941 */ /* 0x000fea0003800200 */
.L_x_15031:
        /* <DEDUP_REMOVED lines=9> */
.L_x_15028:
[----:B------:R-:W-:Y:S05]  /*2790*/  BSYNC.RECONVERGENT B1 ;  /* 0x0000000000017941 */ /* 0x000fea0003800200 */
.L_x_15027:
        /* <DEDUP_REMOVED lines=72> */
.L_x_15037:
[----:B------:R-:W-:Y:S05]  /*2c20*/  BSYNC.RECONVERGENT B2 ;  /* 0x0000000000027941 */ /* 0x000fea0003800200 */
.L_x_15036:
        /* <DEDUP_REMOVED lines=176> */
.L_x_15039:
[----:B------:R-:W-:Y:S02]  /*3730*/  FSEL R2, RZ, 3.37028055040000000000e+12, P1 ;  /* 0x54442d18ff027808 */ /* 0x000fe40000800000 */
[----:B------:R-:W-:-:S07]  /*3740*/  FSEL R3, RZ, 2.1426990032196044922, P1 ;  /* 0x400921fbff037808 */ /* 0x000fce0000800000 */
.L_x_15040:
[----:B------:R-:W-:Y:S05]  /*3750*/  BSYNC.RECONVERGENT B0 ;  /* 0x0000000000007941 */ /* 0x000fea0003800200 */
.L_x_15038:
        /* <DEDUP_REMOVED lines=9> */
.L_x_15035:
[----:B------:R-:W-:Y:S05]  /*37f0*/  BSYNC.RECONVERGENT B1 ;  /* 0x0000000000017941 */ /* 0x000fea0003800200 */
.L_x_15034:
        /* <DEDUP_REMOVED lines=70> */
.L_x_15044:
[----:B------:R-:W-:Y:S05]  /*3c60*/  BSYNC.RECONVERGENT B2 ;  /* 0x0000000000027941 */ /* 0x000fea0003800200 */
.L_x_15043:
        /* <DEDUP_REMOVED lines=176> */
.L_x_15046:
[----:B------:R-:W-:Y:S02]  /*4770*/  FSEL R2, RZ, 3.37028055040000000000e+12, P1 ;  /* 0x54442d18ff027808 */ /* 0x000fe40000800000 */
[----:B------:R-:W-:-:S07]  /*4780*/  FSEL R3, RZ, 2.1426990032196044922, P1 ;  /* 0x400921fbff037808 */ /* 0x000fce0000800000 */
.L_x_15047:
[----:B------:R-:W-:Y:S05]  /*4790*/  BSYNC.RECONVERGENT B0 ;  /* 0x0000000000007941 */ /* 0x000fea0003800200 */
.L_x_15045:
        /* <DEDUP_REMOVED lines=9> */
.L_x_15042:
[----:B------:R-:W-:Y:S05]  /*4830*/  BSYNC.RECONVERGENT B1 ;  /* 0x0000000000017941 */ /* 0x000fea0003800200 */
.L_x_15041:
        /* <DEDUP_REMOVED lines=69> */
.L_x_15051:
[----:B------:R-:W-:Y:S05]  /*4c90*/  BSYNC.RECONVERGENT B2 ;  /* 0x0000000000027941 */ /* 0x000fea0003800200 */
.L_x_15050:
        /* <DEDUP_REMOVED lines=176> */
.L_x_15053:
[----:B------:R-:W-:Y:S02]  /*57a0*/  FSEL R2, RZ, 3.37028055040000000000e+12, P1 ;  /* 0x54442d18ff027808 */ /* 0x000fe40000800000 */
[----:B------:R-:W-:-:S07]  /*57b0*/  FSEL R3, RZ, 2.1426990032196044922, P1 ;  /* 0x400921fbff037808 */ /* 0x000fce0000800000 */
.L_x_15054:
[----:B------:R-:W-:Y:S05]  /*57c0*/  BSYNC.RECONVERGENT B0 ;  /* 0x0000000000007941 */ /* 0x000fea0003800200 */
.L_x_15052:
        /* <DEDUP_REMOVED lines=9> */
.L_x_15049:
[----:B------:R-:W-:Y:S05]  /*5860*/  BSYNC.RECONVERGENT B1 ;  /* 0x0000000000017941 */ /* 0x000fea0003800200 */
.L_x_15048:
        /* <DEDUP_REMOVED lines=69> */
.L_x_15058:
[----:B------:R-:W-:Y:S05]  /*5cc0*/  BSYNC.RECONVERGENT B2 ;  /* 0x0000000000027941 */ /* 0x000fea0003800200 */
.L_x_15057:
        /* <DEDUP_REMOVED lines=176> */
.L_x_15060:
[----:B------:R-:W-:Y:S02]  /*67d0*/  FSEL R2, RZ, 3.37028055040000000000e+12, P1 ;  /* 0x54442d18ff027808 */ /* 0x000fe40000800000 */
[----:B------:R-:W-:-:S07]  /*67e0*/  FSEL R3, RZ, 2.1426990032196044922, P1 ;  /* 0x400921fbff037808 */ /* 0x000fce0000800000 */
.L_x_15061:
[----:B------:R-:W-:Y:S05]  /*67f0*/  BSYNC.RECONVERGENT B0 ;  /* 0x0000000000007941 */ /* 0x000fea0003800200 */
.L_x_15059:
        /* <DEDUP_REMOVED lines=9> */
.L_x_15056:
[----:B------:R-:W-:Y:S05]  /*6890*/  BSYNC.RECONVERGENT B1 ;  /* 0x0000000000017941 */ /* 0x000fea0003800200 */
.L_x_15055:
        /* <DEDUP_REMOVED lines=69> */
.L_x_15065:
[----:B------:R-:W-:Y:S05]  /*6cf0*/  BSYNC.RECONVERGENT B2 ;  /* 0x0000000000027941 */ /* 0x000fea0003800200 */
.L_x_15064:
        /* <DEDUP_REMOVED lines=176> */
.L_x_15067:
[----:B------:R-:W-:Y:S02]  /*7800*/  FSEL R2, RZ, 3.37028055040000000000e+12, P1 ;  /* 0x54442d18ff027808 */ /* 0x000fe40000800000 */
[----:B------:R-:W-:-:S07]  /*7810*/  FSEL R3, RZ, 2.1426990032196044922, P1 ;  /* 0x400921fbff037808 */ /* 0x000fce0000800000 */
.L_x_15068:
[----:B------:R-:W-:Y:S05]  /*7820*/  BSYNC.RECONVERGENT B0 ;  /* 0x0000000000007941 */ /* 0x000fea0003800200 */
.L_x_15066:
        /* <DEDUP_REMOVED lines=9> */
.L_x_15063:
[----:B------:R-:W-:Y:S05]  /*78c0*/  BSYNC.RECONVERGENT B1 ;  /* 0x0000000000017941 */ /* 0x000fea0003800200 */
.L_x_15062:
        /* <DEDUP_REMOVED lines=69> */
.L_x_15072:
[----:B------:R-:W-:Y:S05]  /*7d20*/  BSYNC.RECONVERGENT B2 ;  /* 0x0000000000027941 */ /* 0x000fea0003800200 */
.L_x_15071:
        /* <DEDUP_REMOVED lines=176> */
.L_x_15074:
[----:B------:R-:W-:Y:S02]  /*8830*/  FSEL R2, RZ, 3.37028055040000000000e+12, P1 ;  /* 0x54442d18ff027808 */ /* 0x000fe40000800000 */
[----:B------:R-:W-:-:S07]  /*8840*/  FSEL R3, RZ, 2.1426990032196044922, P1 ;  /* 0x400921fbff037808 */ /* 0x000fce0000800000 */
.L_x_15075:
[----:B------:R-:W-:Y:S05]  /*8850*/  BSYNC.RECONVERGENT B0 ;  /* 0x0000000000007941 */ /* 0x000fea0003800200 */
.L_x_15073:
        /* <DEDUP_REMOVED lines=9> */
.L_x_15070:
[----:B------:R-:W-:Y:S05]  /*88f0*/  BSYNC.RECONVERGENT B1 ;  /* 0x0000000000017941 */ /* 0x000fea0003800200 */
.L_x_15069:
        /* <DEDUP_REMOVED lines=20> */
.L_x_15078:
        /* <DEDUP_REMOVED lines=8> */
.L_x_15079:
[----:B------:R-:W-:-:S13]  /*8ac0*/  ISETP.GE.U32.AND P0, PT, R12, UR4, PT ;  /* 0x000000040c007c0c */ /* 0x000fda000bf06070 */
[----:B------:R-:W-:Y:S05]  /*8ad0*/  @P0 BRA `(.L_x_15081) ;  /* 0x0000000000300947 */ /* 0x000fea0003800000 */
[----:B01----:R-:W0:Y:S01]  /*8ae0*/  LDC.64 R6, c[0x0][0x388] ;  /* 0x0000e200ff067b82 */ /* 0x003e220000000a00 */
[----:B------:R-:W-:Y:S02]  /*8af0*/  IMAD R9, R5, 0x400, R12 ;  /* 0x0000040005097824 */ /* 0x000fe400078e020c */
[----:B------:R-:W-:Y:S02]  /*8b00*/  VIADD R12, R12, 0x80 ;  /* 0x000000800c0c7836 */ /* 0x000fe40000000000 */
[----:B0-----:R-:W-:-:S05]  /*8b10*/  IMAD.WIDE.U32 R6, R9, 0x8, R6 ;  /* 0x0000000809067825 */ /* 0x001fca00078e0006 */
[----:B------:R2:W-:Y:S02]  /*8b20*/  STG.E.64 desc[UR6][R6.64], R14 ;  /* 0x0000000e06007986 */ /* 0x0005e4000c101b06 */
.L_x_15080:
[----:B------:R-:W-:-:S13]  /*8b30*/  ISETP.GE.U32.AND P0, PT, R12, UR4, PT ;  /* 0x000000040c007c0c */ /* 0x000fda000bf06070 */
[----:B------:R-:W-:Y:S05]  /*8b40*/  @P0 BRA `(.L_x_15082) ;  /* 0x0000000000340947 */ /* 0x000fea0003800000 */
[----:B-12---:R-:W1:Y:S01]  /*8b50*/  LDC.64 R6, c[0x0][0x388] ;  /* 0x0000e200ff067b82 */ /* 0x006e620000000a00 */
[----:B0-----:R-:W-:Y:S02]  /*8b60*/  IMAD R9, R5, 0x400, R12 ;  /* 0x0000040005097824 */ /* 0x001fe400078e020c */
[----:B------:R-:W-:Y:S02]  /*8b70*/  VIADD R12, R12, 0x80 ;  /* 0x000000800c0c7836 */ /* 0x000fe40000000000 */
[----:B-1----:R-:W-:-:S05]  /*8b80*/  IMAD.WIDE.U32 R6, R9, 0x8, R6 ;  /* 0x0000000809067825 */ /* 0x002fca00078e0006 */
[----:B------:R2:W-:Y:S02]  /*8b90*/  STG.E.64 desc[UR6][R6.64], R16 ;  /* 0x0000001006007986 */ /* 0x0005e4000c101b06 */
.L_x_15081:
        /* <DEDUP_REMOVED lines=8> */
.L_x_15082:
[----:B------:R-:W-:Y:S05]  /*8c20*/  BSYNC.RELIABLE B1 ;  /* 0x0000000000017941 */ /* 0x000fea0003800100 */
.L_x_15077:
[----:B------:R-:W-:-:S13]  /*8c30*/  ISETP.GE.U32.AND P0, PT, R12, UR4, PT ;  /* 0x000000040c007c0c */ /* 0x000fda000bf06070 */
[----:B-123--:R-:W1:Y:S01]  /*8c40*/  @!P0 LDC.64 R6, c[0x0][0x388] ;  /* 0x0000e200ff068b82 */ /* 0x00ee620000000a00 */
[----:B0-----:R-:W-:Y:S02]  /*8c50*/  @!P0 IMAD R9, R5, 0x400, R12 ;  /* 0x0000040005098824 */ /* 0x001fe400078e020c */
[----:B------:R-:W-:Y:S02]  /*8c60*/  @!P0 VIADD R12, R12, 0x80 ;  /* 0x000000800c0c8836 */ /* 0x000fe40000000000 */
[----:B-1----:R-:W-:-:S05]  /*8c70*/  @!P0 IMAD.WIDE.U32 R6, R9, 0x8, R6 ;  /* 0x0000000809068825 */ /* 0x002fca00078e0006 */
[----:B------:R3:W-:Y:S02]  /*8c80*/  @!P0 STG.E.64 desc[UR6][R6.64], R20 ;  /* 0x0000001406008986 */ /* 0x0007e4000c101b06 */
.L_x_15083:
[----:B------:R-:W-:Y:S05]  /*8c90*/  BSYNC.RECONVERGENT B0 ;  /* 0x0000000000007941 */ /* 0x000fea0003800200 */
.L_x_15076:
        /* <DEDUP_REMOVED lines=8> */
.L_x_15022:
[----:B------:R-:W0:Y:S01]  /*8d20*/  S2R R0, SR_TID.X ;  /* 0x0000000000007919 */ /* 0x000e220000002100 */
[----:B------:R-:W1:Y:S01]  /*8d30*/  LDC.64 R4, c[0x0][0x390] ;  /* 0x0000e400ff047b82 */ /* 0x000e620000000a00 */
[----:B------:R-:W-:-:S07]  /*8d40*/  IMAD.SHL.U32 R9, R3, 0x400, RZ ;  /* 0x0000040003097824 */ /* 0x000fce00078e00ff */
[----:B------:R-:W2:Y:S01]  /*8d50*/  LDC.64 R6, c[0x0][0x398] ;  /* 0x0000e600ff067b82 */ /* 0x000ea20000000a00 */
[----:B-1----:R-:W-:-:S04]  /*8d60*/  IMAD.WIDE.U32 R2, R9, 0x8, R4 ;  /* 0x0000000809027825 */ /* 0x002fc800078e0004 */
[----:B0-----:R-:W-:-:S04]  /*8d70*/  IMAD.WIDE.U32 R2, R0, 0x20, R2 ;  /* 0x0000002000027825 */ /* 0x001fc800078e0002 */
[----:B--2---:R-:W-:Y:S01]  /*8d80*/  IMAD.WIDE.U32 R4, R9, 0x8, R6 ;  /* 0x0000000809047825 */ /* 0x004fe200078e0006 */
[----:B------:R0:W5:Y:S04]  /*8d90*/  LDG.E.ENL2.256 R28, R24, desc[UR6][R2.64+0x1000] ;  /* 0xfe0080060218797e */ /* 0x000168000812191c */
[----:B------:R-:W2:Y:S01]  /*8da0*/  LDG.E.ENL2.256 R12, R8, desc[UR6][R2.64] ;  /* 0xfe0000060208797e */ /* 0x000ea2000812190c */
[----:B------:R-:W-:-:S05]  /*8db0*/  IMAD.WIDE.U32 R4, R0, 0x20, R4 ;  /* 0x0000002000047825 */ /* 0x000fca00078e0004 */
[----:B------:R-:W3:Y:S01]  /*8dc0*/  LDG.E.ENL2.256 R20, R16, desc[UR6][R4.64] ;  /* 0xfe0000060410797e */ /* 0x000ee20008121914 */
[----:B------:R-:W-:-:S03]  /*8dd0*/  IMAD.MOV.U32 R6, RZ, RZ, 0x1 ;  /* 0x00000001ff067424 */ /* 0x000fc600078e00ff */
[----:B------:R1:W5:Y:S01]  /*8de0*/  LDG.E.ENL2.256 R36, R32, desc[UR6][R4.64+0x1000] ;  /* 0xfe0080060420797e */ /* 0x0003620008121924 */
        /* <DEDUP_REMOVED lines=13> */
[----:B------:R-:W2:Y:S01]  /*8ec0*/  MUFU.RCP64H R7, R41 ;  /* 0x0000002900077308 */ /* 0x000ea20000001800 */
[----:B------:R-:W-:Y:S02]  /*8ed0*/  FSEL R40, R44, R46, P0 ;  /* 0x0000002e2c287208 */ /* 0x000fe40000000000 */
[----:B------:R-:W-:Y:S02]  /*8ee0*/  FSEL R46, R46, R44, P0 ;  /* 0x0000002c2e2e7208 */ /* 0x000fe40000000000 */
[----:B------:R-:W-:-:S04]  /*8ef0*/  FSEL R47, R47, R45, P0 ;  /* 0x0000002d2f2f7208 */ /* 0x000fc80000000000 */
[----:B------:R-:W-:-:S15]  /*8f00*/  FSETP.GEU.AND P2, PT, |R47|, 6.5827683646048100446e-37, PT ;  /* 0x036000002f00780b */ /* 0x000fde0003f4e200 */
[----:B------:R-:W-:-:S15]  /*8f10*/  NOP ;  /* 0x0000000000007918 */ /* 0x000fde0000000000 */
[----:B------:R-:W-:-:S15]  /*8f20*/  NOP ;  /* 0x0000000000007918 */ /* 0x000fde0000000000 */
[----:B------:R-:W-:-:S04]  /*8f30*/  NOP ;  /* 0x0000000000007918 */ /* 0x000fc80000000000 */
[----:B--2---:R-:W2:-:S15]  /*8f40*/  DFMA R42, -R40, R6, 1 ;  /* 0x3ff00000282a742b */ /* 0x004e9e0000000106 */
        /* <DEDUP_REMOVED lines=9> */
[----:B--2---:R-:W0:-:S15]  /*8fe0*/  DFMA R42, R6, R42, R6 ;  /* 0x0000002a062a722b */ /* 0x004e1e0000000006 */
        /* <DEDUP_REMOVED lines=31> */
[----:B-----5:R-:W-:Y:S05]  /*91e0*/  CALL.REL.NOINC `($__internal_59_$__cuda_sm20_div_rn_f64_full) ;  /* 0x0000007c005c7944 */ /* 0x020fea0003c00000 */
.L_x_15085:
[----:B------:R-:W-:Y:S05]  /*91f0*/  BSYNC.RECONVERGENT B1 ;  /* 0x0000000000017941 */ /* 0x000fea0003800200 */
.L_x_15084:
        /* <DEDUP_REMOVED lines=258> */
[----:B-----5:R-:W-:Y:S05]  /*a220*/  CALL.REL.NOINC `($__internal_59_$__cuda_sm20_div_rn_f64_full) ;  /* 0x0000006c004c7944 */ /* 0x020fea0003c00000 */
[----:B------:R-:W-:Y:S02]  /*a230*/  IMAD.MOV.U32 R2, RZ, RZ, R4 ;  /* 0x000000ffff027224 */ /* 0x000fe400078e0004 */
[----:B------:R-:W-:-:S07]  /*a240*/  IMAD.MOV.U32 R3, RZ, RZ, R5 ;  /* 0x000000ffff037224 */ /* 0x000fce00078e0005 */
.L_x_15087:
[----:B------:R-:W-:Y:S05]  /*a250*/  BSYNC.RECONVERGENT B1 ;  /* 0x0000000000017941 */ /* 0x000fea0003800200 */
.L_x_15086:
        /* <DEDUP_REMOVED lines=176> */
.L_x_15089:
[----:B------:R-:W-:Y:S02]  /*ad60*/  FSEL R2, RZ, 3.37028055040000000000e+12, P0 ;  /* 0x54442d18ff027808 */ /* 0x000fe40000000000 */
[----:B------:R-:W-:-:S07]  /*ad70*/  FSEL R3, RZ, 2.1426990032196044922, P0 ;  /* 0x400921fbff037808 */ /* 0x000fce0000000000 */
.L_x_15090:
[----:B------:R-:W-:Y:S05]  /*ad80*/  BSYNC.RECONVERGENT B0 ;  /* 0x0000000000007941 */ /* 0x000fea0003800200 */
.L_x_15088:
        /* <DEDUP_REMOVED lines=76> */
[----:B-----5:R-:W-:Y:S05]  /*b250*/  CALL.REL.NOINC `($__internal_59_$__cuda_sm20_div_rn_f64_full) ;  /* 0x0000005c00407944 */ /* 0x020fea0003c00000 */
.L_x_15092:
[----:B------:R-:W-:Y:S05]  /*b260*/  BSYNC.RECONVERGENT B1 ;  /* 0x0000000000017941 */ /* 0x000fea0003800200 */
.L_x_15091:
        /* <DEDUP_REMOVED lines=176> */
.L_x_15094:
[----:B------:R-:W-:Y:S02]  /*bd70*/  FSEL R2, RZ, 3.37028055040000000000e+12, P1 ;  /* 0x54442d18ff027808 */ /* 0x000fe40000800000 */
[----:B------:R-:W-:-:S07]  /*bd80*/  FSEL R3, RZ, 2.1426990032196044922, P1 ;  /* 0x400921fbff037808 */ /* 0x000fce0000800000 */
.L_x_15095:
[----:B------:R-:W-:Y:S05]  /*bd90*/  BSYNC.RECONVERGENT B0 ;  /* 0x0000000000007941 */ /* 0x000fea0003800200 */
.L_x_15093:
        /* <DEDUP_REMOVED lines=77> */
.L_x_15097:
[----:B------:R-:W-:Y:S05]  /*c270*/  BSYNC.RECONVERGENT B1 ;  /* 0x0000000000017941 */ /* 0x000fea0003800200 */
.L_x_15096:
        /* <DEDUP_REMOVED lines=176> */
.L_x_15099:
[----:B------:R-:W-:Y:S02]  /*cd80*/  FSEL R18, RZ, 3.37028055040000000000e+12, P1 ;  /* 0x54442d18ff127808 */ /* 0x000fe40000800000 */
[----:B------:R-:W-:-:S07]  /*cd90*/  FSEL R19, RZ, 2.1426990032196044922, P1 ;  /* 0x400921fbff137808 */ /* 0x000fce0000800000 */
.L_x_15100:
[----:B------:R-:W-:Y:S05]  /*cda0*/  BSYNC.RECONVERGENT B0 ;  /* 0x0000000000007941 */ /* 0x000fea0003800200 */
.L_x_15098:
[----:B-----5:R-:W-:Y:S01]  /*cdb0*/  DSETP.GT.AND P0, PT, |R24|, |R32|, PT ;  /* 0x400000201800722a */ /* 0x020fe20003f04200 */
        /* <DEDUP_REMOVED lines=75> */
[----:B------:R-:W-:Y:S05]  /*d270*/  CALL.REL.NOINC `($__internal_59_$__cuda_sm20_div_rn_f64_full) ;  /* 0x0000003c00387944 */ /* 0x000fea0003c00000 */
.L_x_15102:
[----:B------:R-:W-:Y:S05]  /*d280*/  BSYNC.RECONVERGENT B1 ;  /* 0x0000000000017941 */ /* 0x000fea0003800200 */
.L_x_15101:
        /* <DEDUP_REMOVED lines=176> */
.L_x_15104:
[----:B------:R-:W-:Y:S02]  /*dd90*/  FSEL R16, RZ, 3.37028055040000000000e+12, P1 ;  /* 0x54442d18ff107808 */ /* 0x000fe40000800000 */
[----:B------:R-:W-:-:S07]  /*dda0*/  FSEL R17, RZ, 2.1426990032196044922, P1 ;  /* 0x400921fbff117808 */ /* 0x000fce0000800000 */
.L_x_15105:
[----:B------:R-:W-:Y:S05]  /*ddb0*/  BSYNC.RECONVERGENT B0 ;  /* 0x0000000000007941 */ /* 0x000fea0003800200 */
.L_x_15103:
        /* <DEDUP_REMOVED lines=77> */
.L_x_15107:
[----:B------:R-:W-:Y:S05]  /*e290*/  BSYNC.RECONVERGENT B1 ;  /* 0x0000000000017941 */ /* 0x000fea0003800200 */
.L_x_15106:
        /* <DEDUP_REMOVED lines=176> */
.L_x_15109:
[----:B------:R-:W-:Y:S02]  /*eda0*/  FSEL R20, RZ, 3.37028055040000000000e+12, P1 ;  /* 0x54442d18ff147808 */ /* 0x000fe40000800000 */
[----:B------:R-:W-:-:S07]  /*edb0*/  FSEL R21, RZ, 2.1426990032196044922, P1 ;  /* 0x400921fbff157808 */ /* 0x000fce0000800000 */
.L_x_15110:
[----:B------:R-:W-:Y:S05]  /*edc0*/  BSYNC.RECONVERGENT B0 ;  /* 0x0000000000007941 */ /* 0x000fea0003800200 */
.L_x_15108:
        /* <DEDUP_REMOVED lines=77> */
.L_x_15112:
[----:B------:R-:W-:Y:S05]  /*f2a0*/  BSYNC.RECONVERGENT B1 ;  /* 0x0000000000017941 */ /* 0x000fea0003800200 */
.L_x_15111:
        /* <DEDUP_REMOVED lines=176> */
.L_x_15114:
[----:B------:R-:W-:Y:S02]  /*fdb0*/  FSEL R22, RZ, 3.37028055040000000000e+12, P1 ;  /* 0x54442d18ff167808 */ /* 0x000fe40000800000 */
[----:B------:R-:W-:-:S07]  /*fdc0*/  FSEL R23, RZ, 2.1426990032196044922, P1 ;  /* 0x400921fbff177808 */ /* 0x000fce0000800000 */
.L_x_15115:
[----:B------:R-:W-:Y:S05]  /*fdd0*/  BSYNC.RECONVERGENT B0 ;  /* 0x0000000000007941 */ /* 0x000fea0003800200 */
.L_x_15113:
        /* <DEDUP_REMOVED lines=77> */
.L_x_15117:
[----:B------:R-:W-:Y:S05]  /*102b0*/  BSYNC.RECONVERGENT B1 ;  /* 0x0000000000017941 */ /* 0x000fea0003800200 */
.L_x_15116:
        /* <DEDUP_REMOVED lines=176> */
.L_x_15119:
[----:B------:R-:W-:Y:S02]  /*10dc0*/  FSEL R2, RZ, 3.37028055040000000000e+12, P1 ;  /* 0x54442d18ff027808 */ /* 0x000fe40000800000 */
[----:B------:R-:W-:-:S07]  /*10dd0*/  FSEL R3, RZ, 2.1426990032196044922, P1 ;  /* 0x400921fbff037808 */ /* 0x000fce0000800000 */
.L_x_15120:
[----:B------:R-:W-:Y:S05]  /*10de0*/  BSYNC.RECONVERGENT B0 ;  /* 0x0000000000007941 */ /* 0x000fea0003800200 */
.L_x_15118:
[----:B------:R-:W0:Y:S01]  /*10df0*/  S2R R6, SR_CTAID.X ;  /* 0x0000000000067919 */ /* 0x000e220000002500 */
[----:B------:R-:W1:Y:S01]  /*10e00*/  LDC.64 R4, c[0x0][0x388] ;  /* 0x0000e200ff047b82 */ /* 0x000e620000000a00 */
[----:B------:R2:W3:Y:S01]  /*10e10*/  DADD R38, |R30|, |R38| ;  /* 0x000000001e267229 */ /* 0x0004e20000000626 */
[----:B------:R-:W-:Y:S01]  /*10e20*/  IMAD.MOV.U32 R14, RZ, RZ, R18 ;  /* 0x000000ffff0e7224 */ /* 0x000fe200078e0012 */
[----:B--2---:R-:W-:Y:S01]  /*10e30*/  LOP3.LUT R31, R3, 0x80000000, R31, 0xb8, !PT ;  /* 0x80000000031f7812 */ /* 0x004fe200078eb81f */
[----:B------:R-:W-:Y:S02]  /*10e40*/  IMAD.MOV.U32 R15, RZ, RZ, R19 ;  /* 0x000000ffff0f7224 */ /* 0x000fe400078e0013 */
[----:B------:R-:W-:Y:S02]  /*10e50*/  IMAD.MOV.U32 R18, RZ, RZ, R20 ;  /* 0x000000ffff127224 */ /* 0x000fe400078e0014 */
[----:B------:R-:W-:Y:S02]  /*10e60*/  IMAD.MOV.U32 R19, RZ, RZ, R21 ;  /* 0x000000ffff137224 */ /* 0x000fe400078e0015 */
[----:B0-----:R-:W-:-:S04]  /*10e70*/  IMAD.SHL.U32 R7, R6, 0x400, RZ ;  /* 0x0000040006077824 */ /* 0x001fc800078e00ff */
[----:B-1----:R-:W-:-:S04]  /*10e80*/  IMAD.WIDE.U32 R4, R7, 0x8, R4 ;  /* 0x0000000807047825 */ /* 0x002fc800078e0004 */
[----:B------:R-:W-:-:S05]  /*10e90*/  IMAD.WIDE.U32 R4, R0, 0x20, R4 ;  /* 0x0000002000047825 */ /* 0x000fca00078e0004 */
[----:B------:R0:W-:-:S15]  /*10ea0*/  STG.E.ENL2.256 desc[UR6][R4.64], R8, R12 ;  /* 0xf8000008040c797f */ /* 0x0001de000f121806 */
[----:B------:R-:W-:-:S15]  /*10eb0*/  NOP ;  /* 0x0000000000007918 */ /* 0x000fde0000000000 */
[----:B------:R-:W-:-:S12]  /*10ec0*/  NOP ;  /* 0x0000000000007918 */ /* 0x000fd80000000000 */
[----:B---3--:R-:W1:Y:S02]  /*10ed0*/  DSETP.NAN.AND P0, PT, R38, R38, PT ;  /* 0x000000262600722a */ /* 0x008e640003f08000 */
[----:B-1----:R-:W-:Y:S02]  /*10ee0*/  FSEL R2, R38, R2, P0 ;  /* 0x0000000226027208 */ /* 0x002fe40000000000 */
[----:B------:R-:W-:Y:S01]  /*10ef0*/  FSEL R3, R39, R31, P0 ;  /* 0x0000001f27037208 */ /* 0x000fe20000000000 */
[----:B0-----:R-:W-:Y:S02]  /*10f00*/  IMAD.MOV.U32 R8, RZ, RZ, R22 ;  /* 0x000000ffff087224 */ /* 0x001fe400078e0016 */
[----:B------:R-:W-:Y:S02]  /*10f10*/  IMAD.MOV.U32 R9, RZ, RZ, R23 ;  /* 0x000000ffff097224 */ /* 0x000fe400078e0017 */
[----:B------:R-:W-:Y:S02]  /*10f20*/  IMAD.MOV.U32 R10, RZ, RZ, R2 ;  /* 0x000000ffff0a7224 */ /* 0x000fe400078e0002 */
[----:B------:R-:W-:-:S05]  /*10f30*/  IMAD.MOV.U32 R11, RZ, RZ, R3 ;  /* 0x000000ffff0b7224 */ /* 0x000fca00078e0003 */
[----:B------:R-:W-:Y:S01]  /*10f40*/  STG.E.ENL2.256 desc[UR6][R4.64+0x1000], R16, R8 ;  /* 0xf80080100408797f */ /* 0x000fe2000f121806 */
[----:B------:R-:W-:Y:S05]  /*10f50*/  EXIT ;  /* 0x000000000000794d */ /* 0x000fea0003800000 */
        .weak           $__internal_59_$__cuda_sm20_div_rn_f64_full
        .type           $__internal_59_$__cuda_sm20_div_rn_f64_full,@function
        .size           $__internal_59_$__cuda_sm20_div_rn_f64_full,(.L_x_16806 - $__internal_59_$__cuda_sm20_div_rn_f64_full)
$__internal_59_$__cuda_sm20_div_rn_f64_full:
        /* <DEDUP_REMOVED lines=104> */
.L_x_15122:
        /* <DEDUP_REMOVED lines=16> */
.L_x_15125:
[----:B------:R-:W-:Y:S01]  /*116e0*/  LOP3.LUT R5, R45, 0x80000, RZ, 0xfc, !PT ;  /* 0x000800002d057812 */ /* 0x000fe200078efcff */
[----:B------:R-:W-:Y:S01]  /*116f0*/  IMAD.MOV.U32 R4, RZ, RZ, R44 ;  /* 0x000000ffff047224 */ /* 0x000fe200078e002c */
[----:B------:R-:W-:Y:S06]  /*11700*/  BRA `(.L_x_15123) ;  /* 0x0000000000087947 */ /* 0x000fec0003800000 */
.L_x_15124:
[----:B------:R-:W-:Y:S01]  /*11710*/  LOP3.LUT R5, R47, 0x80000, RZ, 0xfc, !PT ;  /* 0x000800002f057812 */ /* 0x000fe200078efcff */
[----:B------:R-:W-:-:S07]  /*11720*/  IMAD.MOV.U32 R4, RZ, RZ, R46 ;  /* 0x000000ffff047224 */ /* 0x000fce00078e002e */
.L_x_15123:
[----:B------:R-:W-:Y:S05]  /*11730*/  BSYNC.RECONVERGENT B0 ;  /* 0x0000000000007941 */ /* 0x000fea0003800200 */
.L_x_15121:
[----:B------:R-:W-:-:S04]  /*11740*/  IMAD.MOV.U32 R3, RZ, RZ, 0x0 ;  /* 0x00000000ff037424 */ /* 0x000fc800078e00ff */
[----:B------:R-:W-:Y:S05]  /*11750*/  RET.REL.NODEC R2 `(_ZN2at6native29vectorized_elementwise_kernelILi4ENS0_13BinaryFunctorIdddZZZNS0_17atan2_kernel_cudaERNS_18TensorIteratorBaseEENKUlvE_clEvENKUlvE_clEvEUlddE_EESt5arrayIPcLm3EEEEviT0_T1_) ;  /* 0xfffffee802287950 */ /* 0x000fea0003c3ffff */
.L_x_15126:
        /* <DEDUP_REMOVED lines=10> */
.L_x_16806:


//--------------------- .text._ZN2at6native29vectorized_elementwise_kernelILi8ENS0_13BinaryFunctorIdddZZZNS0_17atan2_kernel_cudaERNS_18TensorIteratorBaseEENKUlvE_clEvENKUlvE_clEvEUlddE_EESt5arrayIPcLm3EEEEviT0_T1_ --------------------------
	.section	.text._ZN2at6native29vectorized_elementwise_kernelILi8ENS0_13BinaryFunctorIdddZZZNS0_17atan2_kernel_cudaERNS_18TensorIteratorBaseEENKUlvE_clEvENKUlvE_clEvEUlddE_EESt5arrayIPcLm3EEEEviT0_T1_,"ax",@progbits
	.align	128
        .global         _ZN2at6native29vectorized_elementwise_kernelILi8ENS0_13BinaryFunctorIdddZZZNS0_17atan2_kernel_cudaERNS_18TensorIteratorBaseEENKUlvE_clEvENKUlvE_clEvEUlddE_EESt5arrayIPcLm3EEEEviT0_T1_
        .type           _ZN2at6native29vectorized_elementwise_kernelILi8ENS0_13BinaryFunctorIdddZZZNS0_17atan2_kernel_cudaERNS_18TensorIteratorBaseEENKUlvE_clEvENKUlvE_clEvEUlddE_EESt5arrayIPcLm3EEEEviT0_T1_,@function
        .size           _ZN2at6native29vectorized_elementwise_kernelILi8ENS0_13BinaryFunctorIdddZZZNS0_17atan2_kernel_cudaERNS_18TensorIteratorBaseEENKUlvE_clEvENKUlvE_clEvEUlddE_EESt5arrayIPcLm3EEEEviT0_T1_,(.L_x_16944 - _ZN2at6native29vectorized_elementwise_kernelILi8ENS0_13BinaryFunctorIdddZZZNS0_17atan2_kernel_cudaERNS_18TensorIteratorBaseEENKUlvE_clEvENKUlvE_clEvEUlddE_EESt5arrayIPcLm3EEEEviT0_T1_)
        .other          _ZN2at6native29vectorized_elementwise_kernelILi8ENS0_13BinaryFunctorIdddZZZNS0_17atan2_kernel_cudaERNS_18TensorIteratorBaseEENKUlvE_clEvENKUlvE_clEvEUlddE_EESt5arrayIPcLm3EEEEviT0_T1_,@"STO_CUDA_ENTRY STV_DEFAULT"
_ZN2at6native29vectorized_elementwise_kernelILi8ENS0_13BinaryFunctorIdddZZZNS0_17atan2_kernel_cudaERNS_18TensorIteratorBaseEENKUlvE_clEvENKUlvE_clEvEUlddE_EESt5arrayIPcLm3EEEEviT0_T1_:
.text._ZN2at6native29vectorized_elementwise_kernelILi8ENS0_13BinaryFunctorIdddZZZNS0_17atan2_kernel_cudaERNS_18TensorIteratorBaseEENKUlvE_clEvENKUlvE_clEvEUlddE_EESt5arrayIPcLm3EEEEviT0_T1_:
[----:B------:R-:W-:Y:S01]  /*0000*/  LDC R1, c[0x0][0x37c] ;  /* 0x0000df00ff017b82 */ /* 0x000fe20000000800 */
[----:B------:R-:W-:Y:S05]  /*0010*/  EXIT ;  /* 0x000000000000794d */ /* 0x000fea0003800000 */
.L_x_15127:
        /* <DEDUP_REMOVED lines=14> */
.L_x_16944:


//--------------------- .text._ZN2at6native18elementwise_kernelILi128ELi4EZNS0_15gpu_kernel_implINS0_13BUnaryFunctorIdddZZZNS0_17atan2_kernel_cudaERNS_18TensorIteratorBaseEENKUlvE_clEvENKUlvE_clEvEUlddE_EEEEvS5_RKT_EUliE_EEviT1_ --------------------------
	.section	.text._ZN2at6native18elementwise_kernelILi128ELi4EZNS0_15gpu_kernel_implINS0_13BUnaryFunctorIdddZZZNS0_17atan2_kernel_cudaERNS_18TensorIteratorBaseEENKUlvE_clEvENKUlvE_clEvEUlddE_EEEEvS5_RKT_EUliE_EEviT1_,"ax",@progbits
	.align	128
        .global         _ZN2at6native18elementwise_kernelILi128ELi4EZNS0_15gpu_kernel_implINS0_13BUnaryFunctorIdddZZZNS0_17atan2_kernel_cudaERNS_18TensorIteratorBaseEENKUlvE_clEvENKUlvE_clEvEUlddE_EEEEvS5_RKT_EUliE_EEviT1_
        .type           _ZN2at6native18elementwise_kernelILi128ELi4EZNS0_15gpu_kernel_implINS0_13BUnaryFunctorIdddZZZNS0_17atan2_kernel_cudaERNS_18TensorIteratorBaseEENKUlvE_clEvENKUlvE_clEvEUlddE_EEEEvS5_RKT_EUliE_EEviT1_,@function
        .size           _ZN2at6native18elementwise_kernelILi128ELi4EZNS0_15gpu_kernel_implINS0_13BUnaryFunctorIdddZZZNS0_17atan2_kernel_cudaERNS_18TensorIteratorBaseEENKUlvE_clEvENKUlvE_clEvEUlddE_EEEEvS5_RKT_EUliE_EEviT1_,(.L_x_16807 - _ZN2at6native18elementwise_kernelILi128ELi4EZNS0_15gpu_kernel_implINS0_13BUnaryFunctorIdddZZZNS0_17atan2_kernel_cudaERNS_18TensorIteratorBaseEENKUlvE_clEvENKUlvE_clEvEUlddE_EEEEvS5_RKT_EUliE_EEviT1_)
        .other          _ZN2at6native18elementwise_kernelILi128ELi4EZNS0_15gpu_kernel_implINS0_13BUnaryFunctorIdddZZZNS0_17atan2_kernel_cudaERNS_18TensorIteratorBaseEENKUlvE_clEvENKUlvE_clEvEUlddE_EEEEvS5_RKT_EUliE_EEviT1_,@"STO_CUDA_ENTRY STV_DEFAULT"
_ZN2at6native18elementwise_kernelILi128ELi4EZNS0_15gpu_kernel_implINS0_13BUnaryFunctorIdddZZZNS0_17atan2_kernel_cudaERNS_18TensorIteratorBaseEENKUlvE_clEvENKUlvE_clEvEUlddE_EEEEvS5_RKT_EUliE_EEviT1_:
.text._ZN2at6native18elementwise_kernelILi128ELi4EZNS0_15gpu_kernel_implINS0_13BUnaryFunctorIdddZZZNS0_17atan2_kernel_cudaERNS_18TensorIteratorBaseEENKUlvE_clEvENKUlvE_clEvEUlddE_EEEEvS5_RKT_EUliE_EEviT1_:
[----:B------:R-:W0:Y:S01]  /*0000*/  LDC R1, c[0x0][0x37c] ;  /* 0x0000df00ff017b82 */ /* 0x000e220000000800 */
[----:B------:R-:W1:Y:S07]  /*0010*/  S2R R17, SR_TID.X ;  /* 0x0000000000117919 */ /* 0x000e6e0000002100 */
[----:B------:R-:W2:Y:S01]  /*0020*/  S2UR UR4, SR_CTAID.X ;  /* 0x00000000000479c3 */ /* 0x000ea20000002500 */
[----:B------:R-:W3:Y:S01]  /*0030*/  LDCU UR39, c[0x0][0x388] ;  /* 0x00007100ff2777ac */ /* 0x000ee20008000800 */
[----:B------:R-:W-:Y:S01]  /*0040*/  IMAD.MOV.U32 R22, RZ, RZ, 0x54442d18 ;  /* 0x54442d18ff167424 */ /* 0x000fe200078e00ff */
[----:B------:R-:W-:Y:S01]  /*0050*/  BSSY.RECONVERGENT B7, `(.L_x_15128) ;  /* 0x0000463000077945 */ /* 0x000fe20003800200 */
[----:B------:R-:W-:Y:S01]  /*0060*/  IMAD.MOV.U32 R19, RZ, RZ, 0x4002d97c ;  /* 0x4002d97cff137424 */ /* 0x000fe200078e00ff */
        /* <DEDUP_REMOVED lines=8> */
[----:B------:R-:W-:-:S03]  /*00f0*/  UISETP.LT.U32.AND UP0, UPT, UR40, 0x18, UPT ;  /* 0x000000182800788c */ /* 0x000fc6000bf01070 */
[----:B------:R-:W-:Y:S01]  /*0100*/  FSEL R22, R22, 2.38107416347848357412e+38, P0 ;  /* 0x7f3321d216167808 */ /* 0x000fe20000000000 */
[----:B------:R-:W-:Y:S01]  /*0110*/  USEL UR38, UR40, 0x18, UP0 ;  /* 0x0000001828267887 */ /* 0x000fe20008000000 */
[----:B-1----:R-:W-:Y:S02]  /*0120*/  LOP3.LUT R17, R17, UR4, RZ, 0xfc, !PT ;  /* 0x0000000411117c12 */ /* 0x002fe4000f8efcff */
[----:B------:R-:W-:Y:S01]  /*0130*/  FSEL R19, R19, 1.8213495016098022461, !P0 ;  /* 0x3fe921fb13137808 */ /* 0x000fe20004000000 */
[----:B------:R-:W-:Y:S01]  /*0140*/  UIADD3 UR38, UPT, UPT, UR38, 0x1, URZ ;  /* 0x0000000126267890 */ /* 0x000fe2000fffe0ff */
[----:B----4-:R-:W-:Y:S02]  /*0150*/  ISETP.GE.AND P1, PT, R17, UR6, PT ;  /* 0x0000000611007c0c */ /* 0x010fe4000bf26270 */
[----:B------:R-:W-:Y:S02]  /*0160*/  FSEL R18, RZ, 3.37028055040000000000e+12, P0 ;  /* 0x54442d18ff127808 */ /* 0x000fe40000000000 */
[----:B------:R-:W-:-:S09]  /*0170*/  FSEL R2, RZ, 2.1426990032196044922, P0 ;  /* 0x400921fbff027808 */ /* 0x000fd20000000000 */
        /* <DEDUP_REMOVED lines=303> */
.L_x_15130:
        /* <DEDUP_REMOVED lines=18> */
.L_x_15135:
[----:B------:R-:W2:Y:S02]  /*1590*/  LDG.E.U8 R4, desc[UR36][R4.64] ;  /* 0x0000002404047981 */ /* 0x000ea4000c1e1100 */
[----:B--2---:R4:W0:Y:S02]  /*15a0*/  I2F.F64.U16 R26, R4 ;  /* 0x00000004001a7312 */ /* 0x0048240000101800 */
[----:B0---4-:R-:W-:Y:S05]  /*15b0*/  BRA `(.L_x_15137) ;  /* 0x0000000c00647947 */ /* 0x011fea0003800000 */
.L_x_15134:
        /* <DEDUP_REMOVED lines=9> */
.L_x_15139:
[----:B------:R-:W2:Y:S02]  /*1650*/  LDG.E R4, desc[UR36][R4.64] ;  /* 0x0000002404047981 */ /* 0x000ea4000c1e1900 */
[----:B--2---:R4:W0:Y:S02]  /*1660*/  I2F.F64 R26, R4 ;  /* 0x00000004001a7312 */ /* 0x0048240000201c00 */
[----:B0---4-:R-:W-:Y:S05]  /*1670*/  BRA `(.L_x_15137) ;  /* 0x0000000c00347947 */ /* 0x011fea0003800000 */
.L_x_15138:
[----:B------:R-:W2:Y:S02]  /*1680*/  LDG.E.U16 R4, desc[UR36][R4.64] ;  /* 0x0000002404047981 */ /* 0x000ea4000c1e1500 */
[----:B--2---:R4:W0:Y:S02]  /*1690*/  I2F.F64.S16 R26, R4 ;  /* 0x00000004001a7312 */ /* 0x0048240000101c00 */
[----:B0---4-:R-:W-:Y:S05]  /*16a0*/  BRA `(.L_x_15137) ;  /* 0x0000000c00287947 */ /* 0x011fea0003800000 */
.L_x_15133:
        /* <DEDUP_REMOVED lines=10> */
.L_x_15141:
[----:B------:R-:W2:Y:S02]  /*1750*/  LDG.E.U16 R0, desc[UR36][R4.64] ;  /* 0x0000002404007981 */ /* 0x000ea4000c1e1500 */
[----:B--2---:R-:W-:-:S05]  /*1760*/  HADD2.F32 R0, -RZ, R0.H0_H0 ;  /* 0x20000000ff007230 */ /* 0x004fca0000004100 */
[----:B------:R-:W-:-:S04]  /*1770*/  FMUL.FTZ R0, R0, 1 ;  /* 0x3f80000000007820 */ /* 0x000fc80000410000 */
[----:B------:R3:W4:Y:S02]  /*1780*/  F2F.F64.F32 R26, R0 ;  /* 0x00000000001a7310 */ /* 0x0007240000201800 */
[----:B---34-:R-:W-:Y:S05]  /*1790*/  BRA `(.L_x_15137) ;  /* 0x0000000800ec7947 */ /* 0x018fea0003800000 */
.L_x_15140:
        /* <DEDUP_REMOVED lines=10> */
.L_x_15143:
[----:B------:R-:W2:Y:S02]  /*1840*/  LDG.E.U16 R4, desc[UR36][R4.64] ;  /* 0x0000002404047981 */ /* 0x000ea4000c1e1500 */
[----:B--2---:R-:W-:-:S05]  /*1850*/  HADD2.F32 R0, -RZ, R4.H0_H0 ;  /* 0x20000004ff007230 */ /* 0x004fca0000004100 */
[----:B------:R-:W-:-:S04]  /*1860*/  FMUL.FTZ R0, R0, 1 ;  /* 0x3f80000000007820 */ /* 0x000fc80000410000 */
[----:B------:R4:W0:Y:S02]  /*1870*/  F2F.F64.F32 R26, R0 ;  /* 0x00000000001a7310 */ /* 0x0008240000201800 */
[----:B0---4-:R-:W-:Y:S05]  /*1880*/  BRA `(.L_x_15137) ;  /* 0x0000000800b07947 */ /* 0x011fea0003800000 */
.L_x_15142:
[----:B------:R3:W5:Y:S01]  /*1890*/  LDG.E.64 R26, desc[UR36][R4.64] ;  /* 0x00000024041a7981 */ /* 0x000762000c1e1b00 */
[----:B------:R-:W-:Y:S05]  /*18a0*/  BRA `(.L_x_15137) ;  /* 0x0000000800a87947 */ /* 0x000fea0003800000 */
.L_x_15132:
        /* <DEDUP_REMOVED lines=13> */
.L_x_15146:
[----:B------:R2:W5:Y:S01]  /*1980*/  LDG.E.64 R26, desc[UR36][R4.64] ;  /* 0x00000024041a7981 */ /* 0x000562000c1e1b00 */
[----:B------:R-:W-:Y:S05]  /*1990*/  BRA `(.L_x_15137) ;  /* 0x00000008006c7947 */ /* 0x000fea0003800000 */
.L_x_15145:
        /* <DEDUP_REMOVED lines=27> */
.L_x_15148:
        /* <DEDUP_REMOVED lines=13> */
[----:B------:R2:W3:Y:S02]  /*1c20*/  F2F.F64.F32 R26, R0 ;  /* 0x00000000001a7310 */ /* 0x0004e40000201800 */
[----:B--23--:R-:W-:Y:S05]  /*1c30*/  BRA `(.L_x_15137) ;  /* 0x0000000400c47947 */ /* 0x00cfea0003800000 */
.L_x_15147:
[----:B------:R-:W2:Y:S02]  /*1c40*/  LDG.E.U16 R0, desc[UR36][R4.64] ;  /* 0x0000002404007981 */ /* 0x000ea4000c1e1500 */
[----:B--2---:R-:W-:-:S04]  /*1c50*/  IMAD.U32 R0, R0, 0x10000, RZ ;  /* 0x0001000000007824 */ /* 0x004fc800078e00ff */
[----:B------:R-:W-:-:S04]  /*1c60*/  FMUL.FTZ R0, R0, 1 ;  /* 0x3f80000000007820 */ /* 0x000fc80000410000 */
[----:B------:R2:W3:Y:S02]  /*1c70*/  F2F.F64.F32 R26, R0 ;  /* 0x00000000001a7310 */ /* 0x0004e40000201800 */
[----:B--23--:R-:W-:Y:S05]  /*1c80*/  BRA `(.L_x_15137) ;  /* 0x0000000400b07947 */ /* 0x00cfea0003800000 */
.L_x_15144:
        /* <DEDUP_REMOVED lines=11> */
.L_x_15151:
        /* <DEDUP_REMOVED lines=21> */
.L_x_15153:
[----:B------:R-:W-:Y:S05]  /*1e90*/  BSYNC.RECONVERGENT B0 ;  /* 0x0000000000007941 */ /* 0x000fea0003800200 */
.L_x_15152:
[----:B------:R-:W-:Y:S02]  /*1ea0*/  SHF.L.U32 R0, R0, 0x14, RZ ;  /* 0x0000001400007819 */ /* 0x000fe400000006ff */
[----:B------:R-:W-:-:S04]  /*1eb0*/  LEA R3, R3, 0x3b800000, 0x17 ;  /* 0x3b80000003037811 */ /* 0x000fc800078eb8ff */
[----:B------:R-:W-:-:S05]  /*1ec0*/  LOP3.LUT R0, R3, R0, R7, 0xfe, !PT ;  /* 0x0000000003007212 */ /* 0x000fca00078efe07 */
[----:B------:R-:W-:-:S04]  /*1ed0*/  FMUL.FTZ R0, R0, 1 ;  /* 0x3f80000000007820 */ /* 0x000fc80000410000 */
[----:B------:R2:W3:Y:S02]  /*1ee0*/  F2F.F64.F32 R26, R0 ;  /* 0x00000000001a7310 */ /* 0x0004e40000201800 */
[----:B--23--:R-:W-:Y:S05]  /*1ef0*/  BRA `(.L_x_15137) ;  /* 0x0000000400147947 */ /* 0x00cfea0003800000 */
.L_x_15150:
        /* <DEDUP_REMOVED lines=21> */
.L_x_15155:
[----:B------:R-:W-:Y:S05]  /*2050*/  BSYNC.RECONVERGENT B0 ;  /* 0x0000000000007941 */ /* 0x000fea0003800200 */
.L_x_15154:
[----:B------:R-:W-:Y:S01]  /*2060*/  IMAD.SHL.U32 R0, R0, 0x200000, RZ ;  /* 0x0020000000007824 */ /* 0x000fe200078e00ff */
[----:B------:R-:W-:-:S04]  /*2070*/  LEA R3, R3, 0x37800000, 0x17 ;  /* 0x3780000003037811 */ /* 0x000fc800078eb8ff */
[----:B------:R-:W-:-:S05]  /*2080*/  LOP3.LUT R0, R3, R0, R7, 0xfe, !PT ;  /* 0x0000000003007212 */ /* 0x000fca00078efe07 */
[----:B------:R-:W-:-:S04]  /*2090*/  FMUL.FTZ R0, R0, 1 ;  /* 0x3f80000000007820 */ /* 0x000fc80000410000 */
[----:B------:R2:W3:Y:S02]  /*20a0*/  F2F.F64.F32 R26, R0 ;  /* 0x00000000001a7310 */ /* 0x0004e40000201800 */
[----:B--23--:R-:W-:Y:S05]  /*20b0*/  BRA `(.L_x_15137) ;  /* 0x0000000000a47947 */ /* 0x00cfea0003800000 */
.L_x_15149:
[----:B------:R-:W-:-:S09]  /*20c0*/  UISETP.NE.AND UP0, UPT, UR4, 0x1c, UPT ;  /* 0x0000001c0400788c */ /* 0x000fd2000bf05270 */
[----:B------:R-:W-:Y:S05]  /*20d0*/  BRA.U !UP0, `(.L_x_15156) ;  /* 0x0000000108947547 */ /* 0x000fea000b800000 */
[----:B------:R-:W-:-:S09]  /*20e0*/  UISETP.NE.AND UP0, UPT, UR4, 0x1d, UPT ;  /* 0x0000001d0400788c */ /* 0x000fd2000bf05270 */
[----:B------:R-:W-:Y:S05]  /*20f0*/  BRA.U !UP0, `(.L_x_15157) ;  /* 0x0000000108807547 */ /* 0x000fea000b800000 */
[----:B------:R-:W-:-:S09]  /*2100*/  UISETP.NE.AND UP0, UPT, UR4, 0x2c, UPT ;  /* 0x0000002c0400788c */ /* 0x000fd2000bf05270 */
[----:B------:R-:W-:Y:S05]  /*2110*/  BRA.U !UP0, `(.L_x_15158) ;  /* 0x0000000108487547 */ /* 0x000fea000b800000 */
.L_x_15136:
        /* <DEDUP_REMOVED lines=16> */
.L_x_15159:
[----:B------:R-:W-:Y:S01]  /*2220*/  CS2R R26, SRZ ;  /* 0x00000000001a7805 */ /* 0x000fe2000001ff00 */
[----:B------:R-:W-:Y:S06]  /*2230*/  BRA `(.L_x_15137) ;  /* 0x0000000000447947 */ /* 0x000fec0003800000 */
.L_x_15158:
        /* <DEDUP_REMOVED lines=12> */
.L_x_15157:
[----:B------:R-:W2:Y:S02]  /*2300*/  LDG.E.64 R26, desc[UR36][R4.64] ;  /* 0x00000024041a7981 */ /* 0x000ea4000c1e1b00 */
[----:B--2---:R-:W2:Y:S02]  /*2310*/  I2F.F64.U64 R26, R26 ;  /* 0x0000001a001a7312 */ /* 0x004ea40000301800 */
[----:B--2---:R-:W-:Y:S05]  /*2320*/  BRA `(.L_x_15137) ;  /* 0x0000000000087947 */ /* 0x004fea0003800000 */
.L_x_15156:
[----:B------:R-:W2:Y:S02]  /*2330*/  LDG.E R4, desc[UR36][R4.64] ;  /* 0x0000002404047981 */ /* 0x000ea4000c1e1900 */
[----:B--2---:R0:W1:Y:S02]  /*2340*/  I2F.F64.U32 R26, R4 ;  /* 0x00000004001a7312 */ /* 0x0040640000201800 */
.L_x_15137:
[----:B------:R-:W-:Y:S05]  /*2350*/  BSYNC.RECONVERGENT B6 ;  /* 0x0000000000067941 */ /* 0x000fea0003800200 */
.L_x_15131:
[----:B------:R-:W4:Y:S01]  /*2360*/  LDCU.64 UR4, c[0x0][0x598] ;  /* 0x0000b300ff0477ac */ /* 0x000f220008000a00 */
[----:B-1---5:R-:W-:Y:S01]  /*2370*/  DADD R8, -RZ, |R26| ;  /* 0x00000000ff087229 */ /* 0x022fe2000000051a */
[----:B0-23--:R-:W-:Y:S01]  /*2380*/  IMAD.MOV.U32 R4, RZ, RZ, 0x1 ;  /* 0x00000001ff047424 */ /* 0x00dfe200078e00ff */
[----:B------:R-:W-:-:S15]  /*2390*/  BSSY.RECONVERGENT B0, `(.L_x_15160) ;  /* 0x0000043000007945 */ /* 0x000fde0003800200 */
[----:B------:R-:W-:-:S15]  /*23a0*/  NOP ;  /* 0x0000000000007918 */ /* 0x000fde0000000000 */
[----:B------:R-:W-:-:S15]  /*23b0*/  NOP ;  /* 0x0000000000007918 */ /* 0x000fde0000000000 */
[----:B------:R-:W-:-:S15]  /*23c0*/  NOP ;  /* 0x0000000000007918 */ /* 0x000fde0000000000 */
[----:B------:R-:W-:-:S02]  /*23d0*/  NOP ;  /* 0x0000000000007918 */ /* 0x000fc40000000000 */
[----:B----4-:R-:W-:-:S15]  /*23e0*/  DSETP.GT.AND P4, PT, |R26|, |UR4|, PT ;  /* 0x400000041a007e2a */ /* 0x010fde000bf84200 */
[----:B------:R-:W-:-:S15]  /*23f0*/  NOP ;  /* 0x0000000000007918 */ /* 0x000fde0000000000 */
[----:B------:R-:W-:-:S15]  /*2400*/  NOP ;  /* 0x0000000000007918 */ /* 0x000fde0000000000 */
[----:B------:R-:W-:-:S15]  /*2410*/  NOP ;  /* 0x0000000000007918 */ /* 0x000fde0000000000 */
[----:B------:R-:W-:-:S04]  /*2420*/  NOP ;  /* 0x0000000000007918 */ /* 0x000fc80000000000 */
[----:B------:R-:W0:Y:S02]  /*2430*/  DADD R10, -RZ, |UR4| ;  /* 0x40000004ff0a7e29 */ /* 0x000e240008000100 */
[CC--:B0-----:R-:W-:Y:S02]  /*2440*/  FSEL R25, R9.reuse, R11.reuse, P4 ;  /* 0x0000000b09197208 */ /* 0x0c1fe40002000000 */
[CC--:B------:R-:W-:Y:S02]  /*2450*/  FSEL R24, R8.reuse, R10.reuse, P4 ;  /* 0x0000000a08187208 */ /* 0x0c0fe40002000000 */
[----:B------:R-:W0:Y:S01]  /*2460*/  MUFU.RCP64H R5, R25 ;  /* 0x0000001900057308 */ /* 0x000e220000001800 */
[----:B------:R-:W-:Y:S02]  /*2470*/  FSEL R10, R8, R10, !P4 ;  /* 0x0000000a080a7208 */ /* 0x000fe40006000000 */
[----:B------:R-:W-:-:S04]  /*2480*/  FSEL R11, R9, R11, !P4 ;  /* 0x0000000b090b7208 */ /* 0x000fc80006000000 */
        /* <DEDUP_REMOVED lines=45> */
[----:B------:R-:W-:Y:S01]  /*2760*/  MOV R7, R25 ;  /* 0x0000001900077202 */ /* 0x000fe20000000f00 */
[----:B------:R-:W-:Y:S01]  /*2770*/  IMAD.MOV.U32 R6, RZ, RZ, R24 ;  /* 0x000000ffff067224 */ /* 0x000fe200078e0018 */
[----:B------:R-:W-:-:S07]  /*2780*/  MOV R0, 0x27a0 ;  /* 0x000027a000007802 */ /* 0x000fce0000000f00 */
[----:B------:R-:W-:Y:S05]  /*2790*/  CALL.REL.NOINC `($__internal_60_$__cuda_sm20_div_rn_f64_full) ;  /* 0x000000ec00e47944 */ /* 0x000fea0003c00000 */
[----:B------:R-:W-:Y:S02]  /*27a0*/  IMAD.MOV.U32 R4, RZ, RZ, R12 ;  /* 0x000000ffff047224 */ /* 0x000fe400078e000c */
[----:B------:R-:W-:-:S07]  /*27b0*/  IMAD.MOV.U32 R5, RZ, RZ, R13 ;  /* 0x000000ffff057224 */ /* 0x000fce00078e000d */
.L_x_15161:
[----:B------:R-:W-:Y:S05]  /*27c0*/  BSYNC.RECONVERGENT B0 ;  /* 0x0000000000007941 */ /* 0x000fea0003800200 */
.L_x_15160:
[----:B------:R-:W-:Y:S01]  /*27d0*/  MOV R8, 0xdbb65b49 ;  /* 0xdbb65b4900087802 */ /* 0x000fe20000000f00 */
[----:B------:R-:W-:Y:S01]  /*27e0*/  IMAD.MOV.U32 R9, RZ, RZ, 0x3f2d3b63 ;  /* 0x3f2d3b63ff097424 */ /* 0x000fe200078e00ff */
[----:B------:R-:W-:Y:S01]  /*27f0*/  UMOV UR4, 0x2a25ff7e ;  /* 0x2a25ff7e00047882 */ /* 0x000fe20000000000 */
[----:B------:R-:W-:Y:S01]  /*2800*/  UMOV UR5, 0x3ef53e1d ;  /* 0x3ef53e1d00057882 */ /* 0x000fe20000000000 */
[----:B------:R-:W0:Y:S01]  /*2810*/  DMUL R6, R4, R4 ;  /* 0x0000000404067228 */ /* 0x000e220000000000 */
[----:B------:R-:W-:-:S15]  /*2820*/  BSSY.RECONVERGENT B0, `(.L_x_15162) ;  /* 0x000009b000007945 */ /* 0x000fde0003800200 */
        /* <DEDUP_REMOVED lines=134> */
[----:B01----:R-:W-:Y:S05]  /*3090*/  @!P4 BRA `(.L_x_15163) ;  /* 0x000000000030c947 */ /* 0x003fea0003800000 */
[----:B------:R-:W0:Y:S01]  /*30a0*/  LDCU UR4, c[0x0][0x59c] ;  /* 0x0000b380ff0477ac */ /* 0x000e220008000800 */
[----:B------:R-:W1:Y:S01]  /*30b0*/  DADD R4, -RZ, -R8 ;  /* 0x00000000ff047229 */ /* 0x000e620000000908 */
[----:B------:R-:W-:Y:S01]  /*30c0*/  UMOV UR5, 0x3ff921fb ;  /* 0x3ff921fb00057882 */ /* 0x000fe20000000000 */
[----:B0-----:R-:W-:Y:S01]  /*30d0*/  ISETP.LE.AND P0, PT, RZ, UR4, PT ;  /* 0x00000004ff007c0c */ /* 0x001fe2000bf03270 */
[----:B------:R-:W-:-:S03]  /*30e0*/  UMOV UR4, 0x54442d18 ;  /* 0x54442d1800047882 */ /* 0x000fc60000000000 */
[----:B-1----:R-:W-:Y:S02]  /*30f0*/  FSEL R6, R8, R4, !P0 ;  /* 0x0000000408067208 */ /* 0x002fe40004000000 */
[----:B------:R-:W-:-:S15]  /*3100*/  FSEL R7, R9, R5, !P0 ;  /* 0x0000000509077208 */ /* 0x000fde0004000000 */
[----:B------:R-:W-:-:S15]  /*3110*/  NOP ;  /* 0x0000000000007918 */ /* 0x000fde0000000000 */
[----:B------:R-:W-:-:S15]  /*3120*/  NOP ;  /* 0x0000000000007918 */ /* 0x000fde0000000000 */
[----:B------:R-:W-:-:S11]  /*3130*/  NOP ;  /* 0x0000000000007918 */ /* 0x000fd60000000000 */
[----:B------:R-:W0:Y:S02]  /*3140*/  DADD R6, R6, UR4 ;  /* 0x0000000406067e29 */ /* 0x000e240008000000 */
[----:B0-----:R-:W-:Y:S05]  /*3150*/  BRA `(.L_x_15164) ;  /* 0x00000000001c7947 */ /* 0x001fea0003800000 */
.L_x_15163:
[----:B------:R-:W0:Y:S01]  /*3160*/  LDCU UR4, c[0x0][0x59c] ;  /* 0x0000b380ff0477ac */ /* 0x000e220008000800 */
[----:B------:R-:W-:Y:S01]  /*3170*/  UMOV UR5, 0x400921fb ;  /* 0x400921fb00057882 */ /* 0x000fe20000000000 */
[----:B0-----:R-:W-:Y:S01]  /*3180*/  ISETP.LE.AND P0, PT, RZ, UR4, PT ;  /* 0x00000004ff007c0c */ /* 0x001fe2000bf03270 */
[----:B------:R-:W-:Y:S02]  /*3190*/  UMOV UR4, 0x54442d18 ;  /* 0x54442d1800047882 */ /* 0x000fe40000000000 */
[----:B------:R-:W0:Y:S02]  /*31a0*/  DADD R4, -R8, UR4 ;  /* 0x0000000408047e29 */ /* 0x000e240008000100 */
[----:B0-----:R-:W-:Y:S02]  /*31b0*/  FSEL R6, R4, R8, !P0 ;  /* 0x0000000804067208 */ /* 0x001fe40004000000 */
[----:B------:R-:W-:-:S07]  /*31c0*/  FSEL R7, R5, R9, !P0 ;  /* 0x0000000905077208 */ /* 0x000fce0004000000 */
.L_x_15164:
[----:B------:R-:W-:Y:S05]  /*31d0*/  BSYNC.RECONVERGENT B0 ;  /* 0x0000000000007941 */ /* 0x000fea0003800200 */
.L_x_15162:
[----:B------:R-:W0:Y:S01]  /*31e0*/  LDCU.64 UR4, c[0x0][0x598] ;  /* 0x0000b300ff0477ac */ /* 0x000e220008000a00 */
[----:B------:R-:W-:Y:S01]  /*31f0*/  DSETP.NEU.AND P0, PT, R24, RZ, PT ;  /* 0x000000ff1800722a */ /* 0x000fe20003f0d000 */
[----:B------:R-:W1:Y:S02]  /*3200*/  LDCU.64 UR6, c[0x0][0x580] ;  /* 0x0000b000ff0677ac */ /* 0x000e640008000a00 */
[----:B-1----:R-:W-:-:S05]  /*3210*/  IADD3 R4, P2, PT, R16, UR6, RZ ;  /* 0x0000000610047c10 */ /* 0x002fca000ff5e0ff */
[----:B------:R-:W-:-:S15]  /*3220*/  IMAD.X R5, RZ, RZ, UR7, P2 ;  /* 0x00000007ff057e24 */ /* 0x000fde00090e06ff */
[----:B------:R-:W-:-:S15]  /*3230*/  NOP ;  /* 0x0000000000007918 */ /* 0x000fde0000000000 */
[----:B------:R-:W-:-:S15]  /*3240*/  NOP ;  /* 0x0000000000007918 */ /* 0x000fde0000000000 */
[----:B------:R-:W-:-:S11]  /*3250*/  NOP ;  /* 0x0000000000007918 */ /* 0x000fd60000000000 */
[----:B0-----:R-:W0:Y:S02]  /*3260*/  DSETP.NEU.AND P1, PT, |R26|, |UR4|, PT ;  /* 0x400000041a007e2a */ /* 0x001e24000bf2d200 */
[----:B0-----:R-:W-:Y:S02]  /*3270*/  FSEL R3, R19, R7, !P1 ;  /* 0x0000000713037208 */ /* 0x001fe40004800000 */
[----:B------:R-:W-:Y:S02]  /*3280*/  FSEL R7, R22, R6, !P1 ;  /* 0x0000000616077208 */ /* 0x000fe40004800000 */
[----:B------:R-:W-:-:S15]  /*3290*/  FSEL R3, R2, R3, !P0 ;  /* 0x0000000302037208 */ /* 0x000fde0004000000 */
[----:B------:R-:W-:-:S15]  /*32a0*/  NOP ;  /* 0x0000000000007918 */ /* 0x000fde0000000000 */
[----:B------:R-:W-:-:S15]  /*32b0*/  NOP ;  /* 0x0000000000007918 */ /* 0x000fde0000000000 */
[----:B------:R-:W-:-:S13]  /*32c0*/  NOP ;  /* 0x0000000000007918 */ /* 0x000fda0000000000 */
[----:B------:R0:W1:Y:S01]  /*32d0*/  DADD R8, |R26|, |UR4| ;  /* 0x400000041a087e29 */ /* 0x0000620008000200 */
[----:B------:R-:W-:Y:S01]  /*32e0*/  UPRMT UR4, UR41, 0x9910, URZ ;  /* 0x0000991029047896 */ /* 0x000fe200080000ff */
[----:B0-----:R-:W-:Y:S02]  /*32f0*/  LOP3.LUT R27, R3, 0x80000000, R27, 0xb8, !PT ;  /* 0x80000000031b7812 */ /* 0x001fe400078eb81b */
[----:B------:R-:W-:Y:S01]  /*3300*/  FSEL R3, R18, R7, !P0 ;  /* 0x0000000712037208 */ /* 0x000fe20004000000 */
[----:B------:R-:W-:-:S15]  /*3310*/  UISETP.GT.AND UP0, UPT, UR4, 0x9, UPT ;  /* 0x000000090400788c */ /* 0x000fde000bf04270 */
[----:B------:R-:W-:-:S15]  /*3320*/  NOP ;  /* 0x0000000000007918 */ /* 0x000fde0000000000 */
[----:B------:R-:W-:-:S15]  /*3330*/  NOP ;  /* 0x0000000000007918 */ /* 0x000fde0000000000 */
[----:B------:R-:W-:-:S14]  /*3340*/  NOP ;  /* 0x0000000000007918 */ /* 0x000fdc0000000000 */
        /* <DEDUP_REMOVED lines=15> */
.L_x_15168:
[----:B------:R-:W0:Y:S02]  /*3440*/  F2I.S64.F64.TRUNC R8, R8 ;  /* 0x0000000800087311 */ /* 0x000e24000030d900 */
[----:B0-----:R-:W-:-:S05]  /*3450*/  MOV R3, R8 ;  /* 0x0000000800037202 */ /* 0x001fca0000000f00 */
[----:B------:R0:W-:Y:S01]  /*3460*/  STG.E.U8 desc[UR36][R4.64], R3 ;  /* 0x0000000304007986 */ /* 0x0001e2000c101124 */
[----:B------:R-:W-:Y:S05]  /*3470*/  BRA `(.L_x_15170) ;  /* 0x00000010007c7947 */ /* 0x000fea0003800000 */
.L_x_15167:
        /* <DEDUP_REMOVED lines=9> */
.L_x_15172:
[----:B------:R-:W0:Y:S02]  /*3510*/  F2I.F64.TRUNC R9, R8 ;  /* 0x0000000800097311 */ /* 0x000e24000030d100 */
[----:B0-----:R0:W-:Y:S01]  /*3520*/  STG.E desc[UR36][R4.64], R9 ;  /* 0x0000000904007986 */ /* 0x0011e2000c101924 */
[----:B------:R-:W-:Y:S05]  /*3530*/  BRA `(.L_x_15170) ;  /* 0x00000010004c7947 */ /* 0x000fea0003800000 */
.L_x_15171:
[----:B------:R-:W0:Y:S02]  /*3540*/  F2I.F64.TRUNC R9, R8 ;  /* 0x0000000800097311 */ /* 0x000e24000030d100 */
[----:B0-----:R0:W-:Y:S01]  /*3550*/  STG.E.U16 desc[UR36][R4.64], R9 ;  /* 0x0000000904007986 */ /* 0x0011e2000c101524 */
[----:B------:R-:W-:Y:S05]  /*3560*/  BRA `(.L_x_15170) ;  /* 0x0000001000407947 */ /* 0x000fea0003800000 */
.L_x_15166:
        /* <DEDUP_REMOVED lines=17> */
.L_x_15174:
        /* <DEDUP_REMOVED lines=12> */
.L_x_15173:
        /* <DEDUP_REMOVED lines=18> */
.L_x_15176:
        /* <DEDUP_REMOVED lines=13> */
.L_x_15175:
[----:B------:R4:W-:Y:S01]  /*3930*/  STG.E.64 desc[UR36][R4.64], R8 ;  /* 0x0000000804007986 */ /* 0x0009e2000c101b24 */
[----:B------:R-:W-:Y:S05]  /*3940*/  BRA `(.L_x_15170) ;  /* 0x0000000c00487947 */ /* 0x000fea0003800000 */
.L_x_15165:
        /* <DEDUP_REMOVED lines=12> */
.L_x_15179:
[----:B------:R-:W-:-:S05]  /*3a10*/  CS2R R10, SRZ ;  /* 0x00000000000a7805 */ /* 0x000fca000001ff00 */
[----:B------:R0:W-:Y:S01]  /*3a20*/  STG.E.128 desc[UR36][R4.64], R8 ;  /* 0x0000000804007986 */ /* 0x0001e2000c101d24 */
[----:B------:R-:W-:Y:S05]  /*3a30*/  BRA `(.L_x_15170) ;  /* 0x0000000c000c7947 */ /* 0x000fea0003800000 */
.L_x_15178:
        /* <DEDUP_REMOVED lines=27> */
.L_x_15183:
[----:B------:R-:W-:Y:S05]  /*3bf0*/  BSYNC.RECONVERGENT B0 ;  /* 0x0000000000007941 */ /* 0x000fea0003800200 */
.L_x_15182:
[----:B------:R-:W-:-:S05]  /*3c00*/  LOP3.LUT R7, R0, 0x80, R7, 0xf8, !PT ;  /* 0x0000008000077812 */ /* 0x000fca00078ef807 */
[----:B------:R0:W-:Y:S01]  /*3c10*/  STG.E.U8 desc[UR36][R4.64], R7 ;  /* 0x0000000704007986 */ /* 0x0001e2000c101124 */
[----:B------:R-:W-:Y:S05]  /*3c20*/  BRA `(.L_x_15170) ;  /* 0x0000000800907947 */ /* 0x000fea0003800000 */
.L_x_15181:
        /* <DEDUP_REMOVED lines=23> */
.L_x_15185:
[----:B------:R-:W-:Y:S05]  /*3da0*/  BSYNC.RECONVERGENT B0 ;  /* 0x0000000000007941 */ /* 0x000fea0003800200 */
.L_x_15184:
[----:B------:R-:W-:-:S05]  /*3db0*/  LOP3.LUT R7, R0, 0x80, R7, 0xf8, !PT ;  /* 0x0000008000077812 */ /* 0x000fca00078ef807 */
[----:B------:R0:W-:Y:S01]  /*3dc0*/  STG.E.U8 desc[UR36][R4.64], R7 ;  /* 0x0000000704007986 */ /* 0x0001e2000c101124 */
[----:B------:R-:W-:Y:S05]  /*3dd0*/  BRA `(.L_x_15170) ;  /* 0x0000000800247947 */ /* 0x000fea0003800000 */
.L_x_15180:
        /* <DEDUP_REMOVED lines=12> */
.L_x_15177:
        /* <DEDUP_REMOVED lines=11> */
.L_x_15188:
        /* <DEDUP_REMOVED lines=21> */
.L_x_15191:
[----:B------:R-:W-:-:S04]  /*40a0*/  SHF.R.U32.HI R0, RZ, 0x14, R7 ;  /* 0x00000014ff007819 */ /* 0x000fc80000011607 */
[----:B------:R-:W-:-:S04]  /*40b0*/  LOP3.LUT R0, R0, 0x1, RZ, 0xc0, !PT ;  /* 0x0000000100007812 */ /* 0x000fc800078ec0ff */
[----:B------:R-:W-:-:S04]  /*40c0*/  IADD3 R0, PT, PT, R7, 0x487ffff, R0 ;  /* 0x0487ffff07007810 */ /* 0x000fc80007ffe000 */
[----:B------:R-:W-:-:S04]  /*40d0*/  SHF.R.U32.HI R0, RZ, 0x14, R0 ;  /* 0x00000014ff007819 */ /* 0x000fc80000011600 */
[----:B------:R-:W-:-:S07]  /*40e0*/  LOP3.LUT R3, R0, 0xff, RZ, 0xc0, !PT ;  /* 0x000000ff00037812 */ /* 0x000fce00078ec0ff */
.L_x_15192:
[----:B------:R-:W-:-:S04]  /*40f0*/  SHF.R.U32.HI R0, RZ, 0x18, R7 ;  /* 0x00000018ff007819 */ /* 0x000fc80000011607 */
[----:B------:R-:W-:-:S07]  /*4100*/  LOP3.LUT R0, R3, 0x80, R0, 0xf8, !PT ;  /* 0x0000008003007812 */ /* 0x000fce00078ef800 */
.L_x_15190:
[----:B------:R-:W-:Y:S05]  /*4110*/  BSYNC.RECONVERGENT B0 ;  /* 0x0000000000007941 */ /* 0x000fea0003800200 */
.L_x_15189:
[----:B------:R0:W-:Y:S01]  /*4120*/  STG.E.U8 desc[UR36][R4.64], R0 ;  /* 0x0000000004007986 */ /* 0x0001e2000c101124 */
[----:B------:R-:W-:Y:S05]  /*4130*/  BRA `(.L_x_15170) ;  /* 0x00000004004c7947 */ /* 0x000fea0003800000 */
.L_x_15187:
        /* <DEDUP_REMOVED lines=21> */
.L_x_15195:
[----:B------:R-:W-:-:S04]  /*4290*/  SHF.R.U32.HI R0, RZ, 0x15, R7 ;  /* 0x00000015ff007819 */ /* 0x000fc80000011607 */
[----:B------:R-:W-:-:S04]  /*42a0*/  LOP3.LUT R0, R0, 0x1, RZ, 0xc0, !PT ;  /* 0x0000000100007812 */ /* 0x000fc800078ec0ff */
[----:B------:R-:W-:-:S04]  /*42b0*/  IADD3 R0, PT, PT, R7, 0x88fffff, R0 ;  /* 0x088fffff07007810 */ /* 0x000fc80007ffe000 */
[----:B------:R-:W-:-:S04]  /*42c0*/  SHF.R.U32.HI R0, RZ, 0x15, R0 ;  /* 0x00000015ff007819 */ /* 0x000fc80000011600 */
[----:B------:R-:W-:-:S07]  /*42d0*/  LOP3.LUT R3, R0, 0xff, RZ, 0xc0, !PT ;  /* 0x000000ff00037812 */ /* 0x000fce00078ec0ff */
.L_x_15196:
[----:B------:R-:W-:-:S04]  /*42e0*/  SHF.R.U32.HI R0, RZ, 0x18, R7 ;  /* 0x00000018ff007819 */ /* 0x000fc80000011607 */
[----:B------:R-:W-:-:S07]  /*42f0*/  LOP3.LUT R0, R3, 0x80, R0, 0xf8, !PT ;  /* 0x0000008003007812 */ /* 0x000fce00078ef800 */
.L_x_15194:
[----:B------:R-:W-:Y:S05]  /*4300*/  BSYNC.RECONVERGENT B0 ;  /* 0x0000000000007941 */ /* 0x000fea0003800200 */
.L_x_15193:
[----:B------:R0:W-:Y:S01]  /*4310*/  STG.E.U8 desc[UR36][R4.64], R0 ;  /* 0x0000000004007986 */ /* 0x0001e2000c101124 */
[----:B------:R-:W-:Y:S05]  /*4320*/  BRA `(.L_x_15170) ;  /* 0x0000000000d07947 */ /* 0x000fea0003800000 */
.L_x_15186:
[----:B------:R-:W-:-:S09]  /*4330*/  UISETP.NE.AND UP0, UPT, UR4, 0x1c, UPT ;  /* 0x0000001c0400788c */ /* 0x000fd2000bf05270 */
[----:B------:R-:W-:Y:S05]  /*4340*/  BRA.U !UP0, `(.L_x_15197) ;  /* 0x0000000108c07547 */ /* 0x000fea000b800000 */
[----:B------:R-:W-:-:S09]  /*4350*/  UISETP.NE.AND UP0, UPT, UR4, 0x1d, UPT ;  /* 0x0000001d0400788c */ /* 0x000fd2000bf05270 */
[----:B------:R-:W-:Y:S05]  /*4360*/  BRA.U !UP0, `(.L_x_15198) ;  /* 0x0000000108ac7547 */ /* 0x000fea000b800000 */
[----:B------:R-:W-:-:S09]  /*4370*/  UISETP.NE.AND UP0, UPT, UR4, 0x2c, UPT ;  /* 0x0000002c0400788c */ /* 0x000fd2000bf05270 */
[----:B------:R-:W-:Y:S05]  /*4380*/  BRA.U !UP0, `(.L_x_15199) ;  /* 0x0000000108447547 */ /* 0x000fea000b800000 */
.L_x_15169:
        /* <DEDUP_REMOVED lines=16> */
.L_x_15200:
[----:B------:R-:W-:Y:S05]  /*4490*/  BRA `(.L_x_15170) ;  /* 0x0000000000747947 */ /* 0x000fea0003800000 */
.L_x_15199:
        /* <DEDUP_REMOVED lines=24> */
.L_x_15198:
[----:B------:R-:W0:Y:S02]  /*4620*/  F2I.U64.F64.TRUNC R8, R8 ;  /* 0x0000000800087311 */ /* 0x000e24000030d800 */
[----:B0-----:R0:W-:Y:S01]  /*4630*/  STG.E.64 desc[UR36][R4.64], R8 ;  /* 0x0000000804007986 */ /* 0x0011e2000c101b24 */
[----:B------:R-:W-:Y:S05]  /*4640*/  BRA `(.L_x_15170) ;  /* 0x0000000000087947 */ /* 0x000fea0003800000 */
.L_x_15197:
[----:B------:R-:W0:Y:S02]  /*4650*/  F2I.U32.F64.TRUNC R9, R8 ;  /* 0x0000000800097311 */ /* 0x000e24000030d000 */
[----:B0-----:R0:W-:Y:S02]  /*4660*/  STG.E desc[UR36][R4.64], R9 ;  /* 0x0000000904007986 */ /* 0x0011e4000c101924 */
.L_x_15170:
[----:B------:R-:W-:-:S07]  /*4670*/  VIADD R17, R17, 0x80 ;  /* 0x0000008011117836 */ /* 0x000fce0000000000 */
.L_x_15129:
[----:B------:R-:W-:Y:S05]  /*4680*/  BSYNC.RECONVERGENT B7 ;  /* 0x0000000000077941 */ /* 0x000fea0003800200 */
.L_x_15128:
        /* <DEDUP_REMOVED lines=307> */
.L_x_15203:
        /* <DEDUP_REMOVED lines=18> */
.L_x_15208:
[----:B------:R-:W2:Y:S02]  /*5ae0*/  LDG.E.U8 R4, desc[UR36][R4.64] ;  /* 0x0000002404047981 */ /* 0x000ea4000c1e1100 */
[----:B--2---:R4:W0:Y:S02]  /*5af0*/  I2F.F64.U16 R26, R4 ;  /* 0x00000004001a7312 */ /* 0x0048240000101800 */
[----:B0---4-:R-:W-:Y:S05]  /*5b00*/  BRA `(.L_x_15210) ;  /* 0x0000000c00647947 */ /* 0x011fea0003800000 */
.L_x_15207:
        /* <DEDUP_REMOVED lines=9> */
.L_x_15212:
[----:B------:R-:W2:Y:S02]  /*5ba0*/  LDG.E R4, desc[UR36][R4.64] ;  /* 0x0000002404047981 */ /* 0x000ea4000c1e1900 */
[----:B--2---:R4:W0:Y:S02]  /*5bb0*/  I2F.F64 R26, R4 ;  /* 0x00000004001a7312 */ /* 0x0048240000201c00 */
[----:B0---4-:R-:W-:Y:S05]  /*5bc0*/  BRA `(.L_x_15210) ;  /* 0x0000000c00347947 */ /* 0x011fea0003800000 */
.L_x_15211:
[----:B------:R-:W2:Y:S02]  /*5bd0*/  LDG.E.U16 R4, desc[UR36][R4.64] ;  /* 0x0000002404047981 */ /* 0x000ea4000c1e1500 */
[----:B--2---:R4:W0:Y:S02]  /*5be0*/  I2F.F64.S16 R26, R4 ;  /* 0x00000004001a7312 */ /* 0x0048240000101c00 */
[----:B0---4-:R-:W-:Y:S05]  /*5bf0*/  BRA `(.L_x_15210) ;  /* 0x0000000c00287947 */ /* 0x011fea0003800000 */
.L_x_15206:
        /* <DEDUP_REMOVED lines=10> */
.L_x_15214:
[----:B------:R-:W2:Y:S02]  /*5ca0*/  LDG.E.U16 R0, desc[UR36][R4.64] ;  /* 0x0000002404007981 */ /* 0x000ea4000c1e1500 */
[----:B--2---:R-:W-:-:S05]  /*5cb0*/  HADD2.F32 R0, -RZ, R0.H0_H0 ;  /* 0x20000000ff007230 */ /* 0x004fca0000004100 */
[----:B------:R-:W-:-:S04]  /*5cc0*/  FMUL.FTZ R0, R0, 1 ;  /* 0x3f80000000007820 */ /* 0x000fc80000410000 */
[----:B------:R3:W4:Y:S02]  /*5cd0*/  F2F.F64.F32 R26, R0 ;  /* 0x00000000001a7310 */ /* 0x0007240000201800 */
[----:B---34-:R-:W-:Y:S05]  /*5ce0*/  BRA `(.L_x_15210) ;  /* 0x0000000800ec7947 */ /* 0x018fea0003800000 */
.L_x_15213:
        /* <DEDUP_REMOVED lines=10> */
.L_x_15216:
[----:B------:R-:W2:Y:S02]  /*5d90*/  LDG.E.U16 R4, desc[UR36][R4.64] ;  /* 0x0000002404047981 */ /* 0x000ea4000c1e1500 */
[----:B--2---:R-:W-:-:S05]  /*5da0*/  HADD2.F32 R0, -RZ, R4.H0_H0 ;  /* 0x20000004ff007230 */ /* 0x004fca0000004100 */
[----:B------:R-:W-:-:S04]  /*5db0*/  FMUL.FTZ R0, R0, 1 ;  /* 0x3f80000000007820 */ /* 0x000fc80000410000 */
[----:B------:R4:W0:Y:S02]  /*5dc0*/  F2F.F64.F32 R26, R0 ;  /* 0x00000000001a7310 */ /* 0x0008240000201800 */
[----:B0---4-:R-:W-:Y:S05]  /*5dd0*/  BRA `(.L_x_15210) ;  /* 0x0000000800b07947 */ /* 0x011fea0003800000 */
.L_x_15215:
[----:B------:R3:W5:Y:S01]  /*5de0*/  LDG.E.64 R26, desc[UR36][R4.64] ;  /* 0x00000024041a7981 */ /* 0x000762000c1e1b00 */
[----:B------:R-:W-:Y:S05]  /*5df0*/  BRA `(.L_x_15210) ;  /* 0x0000000800a87947 */ /* 0x000fea0003800000 */
.L_x_15205:
        /* <DEDUP_REMOVED lines=13> */
.L_x_15219:
[----:B------:R2:W5:Y:S01]  /*5ed0*/  LDG.E.64 R26, desc[UR36][R4.64] ;  /* 0x00000024041a7981 */ /* 0x000562000c1e1b00 */
[----:B------:R-:W-:Y:S05]  /*5ee0*/  BRA `(.L_x_15210) ;  /* 0x00000008006c7947 */ /* 0x000fea0003800000 */
.L_x_15218:
        /* <DEDUP_REMOVED lines=27> */
.L_x_15221:
        /* <DEDUP_REMOVED lines=13> */
[----:B------:R2:W3:Y:S02]  /*6170*/  F2F.F64.F32 R26, R0 ;  /* 0x00000000001a7310 */ /* 0x0004e40000201800 */
[----:B--23--:R-:W-:Y:S05]  /*6180*/  BRA `(.L_x_15210) ;  /* 0x0000000400c47947 */ /* 0x00cfea0003800000 */
.L_x_15220:
[----:B------:R-:W2:Y:S02]  /*6190*/  LDG.E.U16 R0, desc[UR36][R4.64] ;  /* 0x0000002404007981 */ /* 0x000ea4000c1e1500 */
[----:B--2---:R-:W-:-:S05]  /*61a0*/  SHF.L.U32 R0, R0, 0x10, RZ ;  /* 0x0000001000007819 */ /* 0x004fca00000006ff */
[----:B------:R-:W-:-:S04]  /*61b0*/  FMUL.FTZ R0, R0, 1 ;  /* 0x3f80000000007820 */ /* 0x000fc80000410000 */
[----:B------:R2:W3:Y:S02]  /*61c0*/  F2F.F64.F32 R26, R0 ;  /* 0x00000000001a7310 */ /* 0x0004e40000201800 */
[----:B--23--:R-:W-:Y:S05]  /*61d0*/  BRA `(.L_x_15210) ;  /* 0x0000000400b07947 */ /* 0x00cfea0003800000 */
.L_x_15217:
        /* <DEDUP_REMOVED lines=11> */
.L_x_15224:
        /* <DEDUP_REMOVED lines=21> */
.L_x_15226:
[----:B------:R-:W-:Y:S05]  /*63e0*/  BSYNC.RECONVERGENT B0 ;  /* 0x0000000000007941 */ /* 0x000fea0003800200 */
.L_x_15225:
[----:B------:R-:W-:Y:S01]  /*63f0*/  IMAD.SHL.U32 R0, R0, 0x100000, RZ ;  /* 0x0010000000007824 */ /* 0x000fe200078e00ff */
[----:B------:R-:W-:-:S04]  /*6400*/  LEA R3, R3, 0x3b800000, 0x17 ;  /* 0x3b80000003037811 */ /* 0x000fc800078eb8ff */
[----:B------:R-:W-:-:S05]  /*6410*/  LOP3.LUT R0, R3, R0, R7, 0xfe, !PT ;  /* 0x0000000003007212 */ /* 0x000fca00078efe07 */
[----:B------:R-:W-:-:S04]  /*6420*/  FMUL.FTZ R0, R0, 1 ;  /* 0x3f80000000007820 */ /* 0x000fc80000410000 */
[----:B------:R0:W1:Y:S02]  /*6430*/  F2F.F64.F32 R26, R0 ;  /* 0x00000000001a7310 */ /* 0x0000640000201800 */
[----:B01----:R-:W-:Y:S05]  /*6440*/  BRA `(.L_x_15210) ;  /* 0x0000000400147947 */ /* 0x003fea0003800000 */
.L_x_15223:
        /* <DEDUP_REMOVED lines=21> */
.L_x_15228:
[----:B------:R-:W-:Y:S05]  /*65a0*/  BSYNC.RECONVERGENT B0 ;  /* 0x0000000000007941 */ /* 0x000fea0003800200 */
.L_x_15227:
[----:B------:R-:W-:Y:S01]  /*65b0*/  IMAD.SHL.U32 R0, R0, 0x200000, RZ ;  /* 0x0020000000007824 */ /* 0x000fe200078e00ff */
[----:B------:R-:W-:-:S04]  /*65c0*/  LEA R3, R3, 0x37800000, 0x17 ;  /* 0x3780000003037811 */ /* 0x000fc800078eb8ff */
[----:B------:R-:W-:-:S05]  /*65d0*/  LOP3.LUT R0, R3, R0, R7, 0xfe, !PT ;  /* 0x0000000003007212 */ /* 0x000fca00078efe07 */
[----:B------:R-:W-:-:S04]  /*65e0*/  FMUL.FTZ R0, R0, 1 ;  /* 0x3f80000000007820 */ /* 0x000fc80000410000 */
[----:B------:R0:W1:Y:S02]  /*65f0*/  F2F.F64.F32 R26, R0 ;  /* 0x00000000001a7310 */ /* 0x0000640000201800 */
[----:B01----:R-:W-:Y:S05]  /*6600*/  BRA `(.L_x_15210) ;  /* 0x0000000000a47947 */ /* 0x003fea0003800000 */
.L_x_15222:
        /* <DEDUP_REMOVED lines=18> */
.L_x_15209:
        /* <DEDUP_REMOVED lines=16> */
.L_x_15231:
[----:B------:R-:W-:Y:S01]  /*6830*/  CS2R R26, SRZ ;  /* 0x00000000001a7805 */ /* 0x000fe2000001ff00 */
[----:B------:R-:W-:Y:S06]  /*6840*/  BRA `(.L_x_15210) ;  /* 0x0000000000147947 */ /* 0x000fec0003800000 */
.L_x_15230:
[----:B------:R-:W2:Y:S02]  /*6850*/  LDG.E.64 R26, desc[UR36][R4.64] ;  /* 0x00000024041a7981 */ /* 0x000ea4000c1e1b00 */
[----:B--2---:R-:W0:Y:S02]  /*6860*/  I2F.F64.U64 R26, R26 ;  /* 0x0000001a001a7312 */ /* 0x004e240000301800 */
[----:B0-----:R-:W-:Y:S05]  /*6870*/  BRA `(.L_x_15210) ;  /* 0x0000000000087947 */ /* 0x001fea0003800000 */
.L_x_15229:
[----:B------:R-:W2:Y:S02]  /*6880*/  LDG.E R4, desc[UR36][R4.64] ;  /* 0x0000002404047981 */ /* 0x000ea4000c1e1900 */
[----:B--2---:R0:W1:Y:S02]  /*6890*/  I2F.F64.U32 R26, R4 ;  /* 0x00000004001a7312 */ /* 0x0040640000201800 */
.L_x_15210:
[----:B------:R-:W-:Y:S05]  /*68a0*/  BSYNC.RECONVERGENT B6 ;  /* 0x0000000000067941 */ /* 0x000fea0003800200 */
.L_x_15204:
        /* <DEDUP_REMOVED lines=63> */
[----:B------:R-:W-:Y:S01]  /*6ca0*/  MOV R5, R11 ;  /* 0x0000000b00057202 */ /* 0x000fe20000000f00 */
[----:B------:R-:W-:Y:S01]  /*6cb0*/  IMAD.MOV.U32 R6, RZ, RZ, R24 ;  /* 0x000000ffff067224 */ /* 0x000fe200078e0018 */
[----:B------:R-:W-:Y:S01]  /*6cc0*/  MOV R0, 0x6cf0 ;  /* 0x00006cf000007802 */ /* 0x000fe20000000f00 */
[----:B------:R-:W-:-:S07]  /*6cd0*/  IMAD.MOV.U32 R7, RZ, RZ, R25 ;  /* 0x000000ffff077224 */ /* 0x000fce00078e0019 */
[----:B------:R-:W-:Y:S05]  /*6ce0*/  CALL.REL.NOINC `($__internal_60_$__cuda_sm20_div_rn_f64_full) ;  /* 0x000000a800907944 */ /* 0x000fea0003c00000 */
[----:B------:R-:W-:Y:S01]  /*6cf0*/  MOV R4, R12 ;  /* 0x0000000c00047202 */ /* 0x000fe20000000f00 */
[----:B------:R-:W-:-:S07]  /*6d00*/  IMAD.MOV.U32 R5, RZ, RZ, R13 ;  /* 0x000000ffff057224 */ /* 0x000fce00078e000d */
.L_x_15233:
[----:B------:R-:W-:Y:S05]  /*6d10*/  BSYNC.RECONVERGENT B0 ;  /* 0x0000000000007941 */ /* 0x000fea0003800200 */
.L_x_15232:
[----:B------:R-:W-:Y:S01]  /*6d20*/  IMAD.MOV.U32 R8, RZ, RZ, -0x2449a4b7 ;  /* 0xdbb65b49ff087424 */ /* 0x000fe200078e00ff */
[----:B------:R-:W-:Y:S01]  /*6d30*/  MOV R9, 0x3f2d3b63 ;  /* 0x3f2d3b6300097802 */ /* 0x000fe20000000f00 */
[----:B------:R-:W-:Y:S01]  /*6d40*/  UMOV UR4, 0x2a25ff7e ;  /* 0x2a25ff7e00047882 */ /* 0x000fe20000000000 */
[----:B------:R-:W-:Y:S01]  /*6d50*/  UMOV UR5, 0x3ef53e1d ;  /* 0x3ef53e1d00057882 */ /* 0x000fe20000000000 */
[----:B------:R-:W0:Y:S01]  /*6d60*/  DMUL R6, R4, R4 ;  /* 0x0000000404067228 */ /* 0x000e220000000000 */
[----:B------:R-:W1:-:S15]  /*6d70*/  LDCU.64 UR6, c[0x0][0x598] ;  /* 0x0000b300ff0677ac */ /* 0x000e5e0008000a00 */
        /* <DEDUP_REMOVED lines=124> */
[----:B------:R-:W2:Y:S02]  /*7540*/  LDCU UR4, c[0x0][0x59c] ;  /* 0x0000b380ff0477ac */ /* 0x000ea40008000800 */
[----:B--2---:R-:W-:Y:S01]  /*7550*/  ISETP.LE.AND P2, PT, RZ, UR4, PT ;  /* 0x00000004ff007c0c */ /* 0x004fe2000bf43270 */
[----:B------:R-:W-:-:S04]  /*7560*/  UPRMT UR4, UR41, 0x9910, URZ ;  /* 0x0000991029047896 */ /* 0x000fc800080000ff */
[----:B------:R-:W-:-:S15]  /*7570*/  UISETP.GT.AND UP0, UPT, UR4, 0x9, UPT ;  /* 0x000000090400788c */ /* 0x000fde000bf04270 */
[----:B------:R-:W-:-:S15]  /*7580*/  NOP ;  /* 0x0000000000007918 */ /* 0x000fde0000000000 */
[----:B------:R-:W-:-:S15]  /*7590*/  NOP ;  /* 0x0000000000007918 */ /* 0x000fde0000000000 */
[----:B------:R-:W-:-:S11]  /*75a0*/  NOP ;  /* 0x0000000000007918 */ /* 0x000fd60000000000 */
        /* <DEDUP_REMOVED lines=13> */
[----:B------:R-:W-:-:S15]  /*7680*/  @!P4 FSEL R7, R5, R11, !P2 ;  /* 0x0000000b0507c208 */ /* 0x000fde0005000000 */
[----:B------:R-:W-:-:S15]  /*7690*/  NOP ;  /* 0x0000000000007918 */ /* 0x000fde0000000000 */
[----:B------:R-:W-:-:S15]  /*76a0*/  NOP ;  /* 0x0000000000007918 */ /* 0x000fde0000000000 */
[----:B------:R-:W-:-:S15]  /*76b0*/  NOP ;  /* 0x0000000000007918 */ /* 0x000fde0000000000 */
        /* <DEDUP_REMOVED lines=8> */
[----:B------:R-:W-:-:S15]  /*7740*/  @P4 DADD R6, R4, R8 ;  /* 0x0000000004064229 */ /* 0x000fde0000000008 */
[----:B------:R-:W-:-:S15]  /*7750*/  NOP ;  /* 0x0000000000007918 */ /* 0x000fde0000000000 */
[----:B------:R-:W-:-:S15]  /*7760*/  NOP ;  /* 0x0000000000007918 */ /* 0x000fde0000000000 */
[----:B------:R-:W-:-:S15]  /*7770*/  NOP ;  /* 0x0000000000007918 */ /* 0x000fde0000000000 */
[----:B------:R-:W-:-:S04]  /*7780*/  NOP ;  /* 0x0000000000007918 */ /* 0x000fc80000000000 */
[----:B-1----:R-:W0:Y:S02]  /*7790*/  DSETP.NEU.AND P1, PT, |R26|, |UR6|, PT ;  /* 0x400000061a007e2a */ /* 0x002e24000bf2d200 */
[----:B0-----:R-:W-:Y:S02]  /*77a0*/  FSEL R3, R19, R7, !P1 ;  /* 0x0000000713037208 */ /* 0x001fe40004800000 */
[----:B------:R-:W-:-:S15]  /*77b0*/  FSEL R7, R22, R6, !P1 ;  /* 0x0000000616077208 */ /* 0x000fde0004800000 */
[----:B------:R-:W-:-:S15]  /*77c0*/  NOP ;  /* 0x0000000000007918 */ /* 0x000fde0000000000 */
[----:B------:R-:W-:-:S15]  /*77d0*/  NOP ;  /* 0x0000000000007918 */ /* 0x000fde0000000000 */
[----:B------:R-:W-:-:S15]  /*77e0*/  NOP ;  /* 0x0000000000007918 */ /* 0x000fde0000000000 */
[----:B------:R-:W-:Y:S01]  /*77f0*/  DADD R8, |R26|, |UR6| ;  /* 0x400000061a087e29 */ /* 0x000fe20008000200 */
[----:B------:R-:W0:Y:S02]  /*7800*/  LDCU.64 UR6, c[0x0][0x580] ;  /* 0x0000b000ff0677ac */ /* 0x000e240008000a00 */
[----:B0-----:R-:W-:-:S05]  /*7810*/  IADD3 R4, P2, PT, R16, UR6, RZ ;  /* 0x0000000610047c10 */ /* 0x001fca000ff5e0ff */
[----:B------:R-:W-:-:S15]  /*7820*/  IMAD.X R5, RZ, RZ, UR7, P2 ;  /* 0x00000007ff057e24 */ /* 0x000fde00090e06ff */
[----:B------:R-:W-:-:S15]  /*7830*/  NOP ;  /* 0x0000000000007918 */ /* 0x000fde0000000000 */
[----:B------:R-:W-:-:S15]  /*7840*/  NOP ;  /* 0x0000000000007918 */ /* 0x000fde0000000000 */
[----:B------:R-:W-:-:S11]  /*7850*/  NOP ;  /* 0x0000000000007918 */ /* 0x000fd60000000000 */
[----:B------:R-:W0:Y:S02]  /*7860*/  DSETP.NEU.AND P0, PT, R24, RZ, PT ;  /* 0x000000ff1800722a */ /* 0x000e240003f0d000 */
[----:B0-----:R-:W-:-:S04]  /*7870*/  FSEL R3, R2, R3, !P0 ;  /* 0x0000000302037208 */ /* 0x001fc80004000000 */
[----:B------:R-:W-:Y:S02]  /*7880*/  LOP3.LUT R27, R3, 0x80000000, R27, 0xb8, !PT ;  /* 0x80000000031b7812 */ /* 0x000fe400078eb81b */
[----:B------:R-:W-:-:S15]  /*7890*/  FSEL R3, R18, R7, !P0 ;  /* 0x0000000712037208 */ /* 0x000fde0004000000 */
[----:B------:R-:W-:-:S15]  /*78a0*/  NOP ;  /* 0x0000000000007918 */ /* 0x000fde0000000000 */
[----:B------:R-:W-:-:S15]  /*78b0*/  NOP ;  /* 0x0000000000007918 */ /* 0x000fde0000000000 */
[----:B------:R-:W-:-:S11]  /*78c0*/  NOP ;  /* 0x0000000000007918 */ /* 0x000fd60000000000 */
[----:B------:R-:W0:Y:S02]  /*78d0*/  DSETP.NAN.AND P0, PT, R8, R8, PT ;  /* 0x000000080800722a */ /* 0x000e240003f08000 */
        /* <DEDUP_REMOVED lines=14> */
.L_x_15237:
[----:B------:R-:W0:Y:S02]  /*79c0*/  F2I.S64.F64.TRUNC R8, R8 ;  /* 0x0000000800087311 */ /* 0x000e24000030d900 */
[----:B0-----:R-:W-:-:S05]  /*79d0*/  MOV R3, R8 ;  /* 0x0000000800037202 */ /* 0x001fca0000000f00 */
[----:B------:R0:W-:Y:S01]  /*79e0*/  STG.E.U8 desc[UR36][R4.64], R3 ;  /* 0x0000000304007986 */ /* 0x0001e2000c101124 */
[----:B------:R-:W-:Y:S05]  /*79f0*/  BRA `(.L_x_15239) ;  /* 0x0000001000807947 */ /* 0x000fea0003800000 */
.L_x_15236:
        /* <DEDUP_REMOVED lines=9> */
.L_x_15241:
[----:B------:R-:W0:Y:S02]  /*7a90*/  F2I.F64.TRUNC R9, R8 ;  /* 0x0000000800097311 */ /* 0x000e24000030d100 */
[----:B0-----:R0:W-:Y:S01]  /*7aa0*/  STG.E desc[UR36][R4.64], R9 ;  /* 0x0000000904007986 */ /* 0x0011e2000c101924 */
[----:B------:R-:W-:Y:S05]  /*7ab0*/  BRA `(.L_x_15239) ;  /* 0x0000001000507947 */ /* 0x000fea0003800000 */
.L_x_15240:
[----:B------:R-:W0:Y:S02]  /*7ac0*/  F2I.F64.TRUNC R9, R8 ;  /* 0x0000000800097311 */ /* 0x000e24000030d100 */
[----:B0-----:R0:W-:Y:S01]  /*7ad0*/  STG.E.U16 desc[UR36][R4.64], R9 ;  /* 0x0000000904007986 */ /* 0x0011e2000c101524 */
[----:B------:R-:W-:Y:S05]  /*7ae0*/  BRA `(.L_x_15239) ;  /* 0x0000001000447947 */ /* 0x000fea0003800000 */
.L_x_15235:
        /* <DEDUP_REMOVED lines=17> */
.L_x_15243:
        /* <DEDUP_REMOVED lines=12> */
.L_x_15242:
        /* <DEDUP_REMOVED lines=18> */
.L_x_15245:
        /* <DEDUP_REMOVED lines=13> */
.L_x_15244:
[----:B------:R0:W-:Y:S01]  /*7eb0*/  STG.E.64 desc[UR36][R4.64], R8 ;  /* 0x0000000804007986 */ /* 0x0001e2000c101b24 */
[----:B------:R-:W-:Y:S05]  /*7ec0*/  BRA `(.L_x_15239) ;  /* 0x0000000c004c7947 */ /* 0x000fea0003800000 */
.L_x_15234:
        /* <DEDUP_REMOVED lines=13> */
.L_x_15249:
        /* <DEDUP_REMOVED lines=26> */
.L_x_15252:
[----:B------:R-:W-:-:S04]  /*8140*/  SHF.R.U32.HI R3, RZ, 0x18, R7 ;  /* 0x00000018ff037819 */ /* 0x000fc80000011607 */
[----:B------:R-:W-:-:S07]  /*8150*/  LOP3.LUT R0, R0, 0x80, R3, 0xf8, !PT ;  /* 0x0000008000007812 */ /* 0x000fce00078ef803 */
.L_x_15251:
[----:B------:R-:W-:Y:S05]  /*8160*/  BSYNC.RECONVERGENT B0 ;  /* 0x0000000000007941 */ /* 0x000fea0003800200 */
.L_x_15250:
[----:B------:R3:W-:Y:S01]  /*8170*/  STG.E.U8 desc[UR36][R4.64], R0 ;  /* 0x0000000004007986 */ /* 0x0007e2000c101124 */
[----:B------:R-:W-:Y:S05]  /*8180*/  BRA `(.L_x_15239) ;  /* 0x00000008009c7947 */ /* 0x000fea0003800000 */
.L_x_15248:
        /* <DEDUP_REMOVED lines=26> */
.L_x_15255:
[----:B------:R-:W-:-:S04]  /*8330*/  SHF.R.U32.HI R3, RZ, 0x18, R7 ;  /* 0x00000018ff037819 */ /* 0x000fc80000011607 */
[----:B------:R-:W-:-:S07]  /*8340*/  LOP3.LUT R0, R0, 0x80, R3, 0xf8, !PT ;  /* 0x0000008000007812 */ /* 0x000fce00078ef803 */
.L_x_15254:
[----:B------:R-:W-:Y:S05]  /*8350*/  BSYNC.RECONVERGENT B0 ;  /* 0x0000000000007941 */ /* 0x000fea0003800200 */
.L_x_15253:
[----:B------:R0:W-:Y:S01]  /*8360*/  STG.E.U8 desc[UR36][R4.64], R0 ;  /* 0x0000000004007986 */ /* 0x0001e2000c101124 */
[----:B------:R-:W-:Y:S05]  /*8370*/  BRA `(.L_x_15239) ;  /* 0x0000000800207947 */ /* 0x000fea0003800000 */
.L_x_15247:
        /* <DEDUP_REMOVED lines=30> */
.L_x_15257:
[----:B------:R-:W0:Y:S02]  /*8560*/  F2I.U64.F64.TRUNC R8, R8 ;  /* 0x0000000800087311 */ /* 0x000e24000030d800 */
[----:B0-----:R1:W-:Y:S01]  /*8570*/  STG.E.64 desc[UR36][R4.64], R8 ;  /* 0x0000000804007986 */ /* 0x0013e2000c101b24 */
[----:B------:R-:W-:Y:S05]  /*8580*/  BRA `(.L_x_15239) ;  /* 0x00000004009c7947 */ /* 0x000fea0003800000 */
.L_x_15256:
[----:B------:R-:W0:Y:S02]  /*8590*/  F2I.U32.F64.TRUNC R9, R8 ;  /* 0x0000000800097311 */ /* 0x000e24000030d000 */
[----:B0-----:R0:W-:Y:S01]  /*85a0*/  STG.E desc[UR36][R4.64], R9 ;  /* 0x0000000904007986 */ /* 0x0011e2000c101924 */
[----:B------:R-:W-:Y:S05]  /*85b0*/  BRA `(.L_x_15239) ;  /* 0x0000000400907947 */ /* 0x000fea0003800000 */
.L_x_15246:
        /* <DEDUP_REMOVED lines=10> */
.L_x_15259:
[----:B------:R-:W-:-:S05]  /*8660*/  CS2R R10, SRZ ;  /* 0x00000000000a7805 */ /* 0x000fca000001ff00 */
[----:B------:R0:W-:Y:S01]  /*8670*/  STG.E.128 desc[UR36][R4.64], R8 ;  /* 0x0000000804007986 */ /* 0x0001e2000c101d24 */
[----:B------:R-:W-:Y:S05]  /*8680*/  BRA `(.L_x_15239) ;  /* 0x00000004005c7947 */ /* 0x000fea0003800000 */
.L_x_15258:
[----:B------:R-:W-:-:S09]  /*8690*/  UISETP.NE.AND UP0, UPT, UR4, 0xf, UPT ;  /* 0x0000000f0400788c */ /* 0x000fd2000bf05270 */
[----:B------:R-:W-:Y:S05]  /*86a0*/  BRA.U !UP0, `(.L_x_15260) ;  /* 0x0000000508287547 */ /* 0x000fea000b800000 */
[----:B------:R-:W-:-:S09]  /*86b0*/  UISETP.NE.AND UP0, UPT, UR4, 0x17, UPT ;  /* 0x000000170400788c */ /* 0x000fd2000bf05270 */
[----:B------:R-:W-:Y:S05]  /*86c0*/  BRA.U !UP0, `(.L_x_15261) ;  /* 0x0000000108b07547 */ /* 0x000fea000b800000 */
[----:B------:R-:W-:-:S09]  /*86d0*/  UISETP.NE.AND UP0, UPT, UR4, 0x18, UPT ;  /* 0x000000180400788c */ /* 0x000fd2000bf05270 */
[----:B------:R-:W-:Y:S05]  /*86e0*/  BRA.U !UP0, `(.L_x_15262) ;  /* 0x0000000108447547 */ /* 0x000fea000b800000 */
.L_x_15238:
        /* <DEDUP_REMOVED lines=16> */
.L_x_15263:
[----:B------:R-:W-:Y:S05]  /*87f0*/  BRA `(.L_x_15239) ;  /* 0x0000000400007947 */ /* 0x000fea0003800000 */
.L_x_15262:
        /* <DEDUP_REMOVED lines=21> */
.L_x_15265:
[----:B------:R-:W-:Y:S05]  /*8950*/  BSYNC.RECONVERGENT B0 ;  /* 0x0000000000007941 */ /* 0x000fea0003800200 */
.L_x_15264:
[----:B------:R-:W-:-:S05]  /*8960*/  LOP3.LUT R3, R0, 0x80, R3, 0xf8, !PT ;  /* 0x0000008000037812 */ /* 0x000fca00078ef803 */
[----:B------:R0:W-:Y:S01]  /*8970*/  STG.E.U8 desc[UR36][R4.64], R3 ;  /* 0x0000000304007986 */ /* 0x0001e2000c101124 */
[----:B------:R-:W-:Y:S05]  /*8980*/  BRA `(.L_x_15239) ;  /* 0x00000000009c7947 */ /* 0x000fea0003800000 */
.L_x_15261:
        /* <DEDUP_REMOVED lines=20> */
.L_x_15267:
[----:B------:R-:W-:Y:S01]  /*8ad0*/  IMAD.MOV.U32 R0, RZ, RZ, 0x7f ;  /* 0x0000007fff007424 */ /* 0x000fe200078e00ff */
[----:B------:R-:W-:-:S04]  /*8ae0*/  ISETP.GT.U32.AND P0, PT, R3, 0x7f800000, PT ;  /* 0x7f8000000300780c */ /* 0x000fc80003f04070 */
[----:B------:R-:W-:-:S09]  /*8af0*/  SEL R0, R0, 0x7c, P0 ;  /* 0x0000007c00007807 */ /* 0x000fd20000000000 */
.L_x_15268:
[----:B------:R-:W-:Y:S05]  /*8b00*/  BSYNC.RECONVERGENT B0 ;  /* 0x0000000000007941 */ /* 0x000fea0003800200 */
.L_x_15266:
[----:B------:R-:W-:-:S04]  /*8b10*/  SHF.R.U32.HI R3, RZ, 0x18, R7 ;  /* 0x00000018ff037819 */ /* 0x000fc80000011607 */
[----:B------:R-:W-:-:S05]  /*8b20*/  LOP3.LUT R3, R0, 0x80, R3, 0xf8, !PT ;  /* 0x0000008000037812 */ /* 0x000fca00078ef803 */
[----:B------:R0:W-:Y:S01]  /*8b30*/  STG.E.U8 desc[UR36][R4.64], R3 ;  /* 0x0000000304007986 */ /* 0x0001e2000c101124 */
[----:B------:R-:W-:Y:S05]  /*8b40*/  BRA `(.L_x_15239) ;  /* 0x00000000002c7947 */ /* 0x000fea0003800000 */
.L_x_15260:
        /* <DEDUP_REMOVED lines=11> */
.L_x_15239:
[----:B------:R-:W-:-:S07]  /*8c00*/  IADD3 R17, PT, PT, R17, 0x80, RZ ;  /* 0x0000008011117810 */ /* 0x000fce0007ffe0ff */
.L_x_15202:
[----:B------:R-:W-:Y:S05]  /*8c10*/  BSYNC.RECONVERGENT B7 ;  /* 0x0000000000077941 */ /* 0x000fea0003800200 */
.L_x_15201:
[----:B------:R-:W5:Y:S01]  /*8c20*/  LDCU UR4, c[0x0][0x380] ;  /* 0x00007000ff0477ac */ /* 0x000f620008000800 */
[----:B------:R-:W-:Y:S01]  /*8c30*/  BSSY.RECONVERGENT B7, `(.L_x_15269) ;  /* 0x0000458000077945 */ /* 0x000fe20003800200 */
[----:B-----5:R-:W-:-:S13]  /*8c40*/  ISETP.GE.AND P0, PT, R17, UR4, PT ;  /* 0x0000000411007c0c */ /* 0x020fda000bf06270 */
[----:B------:R-:W-:Y:S05]  /*8c50*/  @P0 BRA `(.L_x_15270) ;  /* 0x0000004400540947 */ /* 0x000fea0003800000 */
[----:B------:R-:W5:Y:S01]  /*8c60*/  LDCU UR4, c[0x0][0x388] ;  /* 0x00007100ff0477ac */ /* 0x000f620008000800 */
[----:B0--3--:R-:W-:Y:S02]  /*8c70*/  IMAD.MOV.U32 R0, RZ, RZ, RZ ;  /* 0x000000ffff007224 */ /* 0x009fe400078e00ff */
        /* <DEDUP_REMOVED lines=8> */
[----:B-12-4-:R-:W-:-:S05]  /*8d00*/  IMAD.HI.U32 R4, R17, UR4, R16 ;  /* 0x0000000411047c27 */ /* 0x016fca000f8e0010 */
        /* <DEDUP_REMOVED lines=292> */
.L_x_15271:
[----:B------:R-:W1:Y:S01]  /*9f50*/  LDCU.64 UR6, c[0x0][0x588] ;  /* 0x0000b100ff0677ac */ /* 0x000e620008000a00 */
[----:B------:R-:W-:Y:S01]  /*9f60*/  BSSY.RECONVERGENT B6, `(.L_x_15272) ;  /* 0x00000ed000067945 */ /* 0x000fe20003800200 */
        /* <DEDUP_REMOVED lines=16> */
.L_x_15276:
[----:B------:R-:W2:Y:S02]  /*a070*/  LDG.E.U8 R4, desc[UR36][R4.64] ;  /* 0x0000002404047981 */ /* 0x000ea4000c1e1100 */
[----:B--2---:R0:W1:Y:S02]  /*a080*/  I2F.F64.U16 R26, R4 ;  /* 0x00000004001a7312 */ /* 0x0040640000101800 */
[----:B01----:R-:W-:Y:S05]  /*a090*/  BRA `(.L_x_15278) ;  /* 0x0000000c00647947 */ /* 0x003fea0003800000 */
.L_x_15275:
        /* <DEDUP_REMOVED lines=9> */
.L_x_15280:
[----:B------:R-:W2:Y:S02]  /*a130*/  LDG.E R4, desc[UR36][R4.64] ;  /* 0x0000002404047981 */ /* 0x000ea4000c1e1900 */
[----:B--2---:R0:W1:Y:S02]  /*a140*/  I2F.F64 R26, R4 ;  /* 0x00000004001a7312 */ /* 0x0040640000201c00 */
[----:B01----:R-:W-:Y:S05]  /*a150*/  BRA `(.L_x_15278) ;  /* 0x0000000c00347947 */ /* 0x003fea0003800000 */
.L_x_15279:
[----:B------:R-:W2:Y:S02]  /*a160*/  LDG.E.U16 R4, desc[UR36][R4.64] ;  /* 0x0000002404047981 */ /* 0x000ea4000c1e1500 */
[----:B--2---:R0:W1:Y:S02]  /*a170*/  I2F.F64.S16 R26, R4 ;  /* 0x00000004001a7312 */ /* 0x0040640000101c00 */
[----:B01----:R-:W-:Y:S05]  /*a180*/  BRA `(.L_x_15278) ;  /* 0x0000000c00287947 */ /* 0x003fea0003800000 */
.L_x_15274:
        /* <DEDUP_REMOVED lines=10> */
.L_x_15282:
[----:B------:R-:W2:Y:S02]  /*a230*/  LDG.E.U16 R0, desc[UR36][R4.64] ;  /* 0x0000002404007981 */ /* 0x000ea4000c1e1500 */
[----:B--2---:R-:W-:-:S05]  /*a240*/  HADD2.F32 R0, -RZ, R0.H0_H0 ;  /* 0x20000000ff007230 */ /* 0x004fca0000004100 */
[----:B------:R-:W-:-:S04]  /*a250*/  FMUL.FTZ R0, R0, 1 ;  /* 0x3f80000000007820 */ /* 0x000fc80000410000 */
[----:B------:R0:W1:Y:S02]  /*a260*/  F2F.F64.F32 R26, R0 ;  /* 0x00000000001a7310 */ /* 0x0000640000201800 */
[----:B01----:R-:W-:Y:S05]  /*a270*/  BRA `(.L_x_15278) ;  /* 0x0000000800ec7947 */ /* 0x003fea0003800000 */
.L_x_15281:
        /* <DEDUP_REMOVED lines=10> */
.L_x_15284:
[----:B------:R-:W2:Y:S02]  /*a320*/  LDG.E.U16 R4, desc[UR36][R4.64] ;  /* 0x0000002404047981 */ /* 0x000ea4000c1e1500 */
[----:B--2---:R-:W-:-:S05]  /*a330*/  HADD2.F32 R0, -RZ, R4.H0_H0 ;  /* 0x20000004ff007230 */ /* 0x004fca0000004100 */
[----:B------:R-:W-:-:S04]  /*a340*/  FMUL.FTZ R0, R0, 1 ;  /* 0x3f80000000007820 */ /* 0x000fc80000410000 */
[----:B------:R0:W1:Y:S02]  /*a350*/  F2F.F64.F32 R26, R0 ;  /* 0x00000000001a7310 */ /* 0x0000640000201800 */
[----:B01----:R-:W-:Y:S05]  /*a360*/  BRA `(.L_x_15278) ;  /* 0x0000000800b07947 */ /* 0x003fea0003800000 */
.L_x_15283:
[----:B------:R0:W5:Y:S01]  /*a370*/  LDG.E.64 R26, desc[UR36][R4.64] ;  /* 0x00000024041a7981 */ /* 0x000162000c1e1b00 */
[----:B------:R-:W-:Y:S05]  /*a380*/  BRA `(.L_x_15278) ;  /* 0x0000000800a87947 */ /* 0x000fea0003800000 */
.L_x_15273:
        /* <DEDUP_REMOVED lines=13> */
.L_x_15287:
[----:B------:R1:W5:Y:S01]  /*a460*/  LDG.E.64 R26, desc[UR36][R4.64] ;  /* 0x00000024041a7981 */ /* 0x000362000c1e1b00 */
[----:B------:R-:W-:Y:S05]  /*a470*/  BRA `(.L_x_15278) ;  /* 0x00000008006c7947 */ /* 0x000fea0003800000 */
.L_x_15286:
        /* <DEDUP_REMOVED lines=27> */
.L_x_15289:
        /* <DEDUP_REMOVED lines=13> */
[----:B------:R1:W2:Y:S02]  /*a700*/  F2F.F64.F32 R26, R0 ;  /* 0x00000000001a7310 */ /* 0x0002a40000201800 */
[----:B-12---:R-:W-:Y:S05]  /*a710*/  BRA `(.L_x_15278) ;  /* 0x0000000400c47947 */ /* 0x006fea0003800000 */
.L_x_15288:
[----:B------:R-:W2:Y:S02]  /*a720*/  LDG.E.U16 R0, desc[UR36][R4.64] ;  /* 0x0000002404007981 */ /* 0x000ea4000c1e1500 */
[----:B--2---:R-:W-:-:S04]  /*a730*/  IMAD.U32 R0, R0, 0x10000, RZ ;  /* 0x0001000000007824 */ /* 0x004fc800078e00ff */
[----:B------:R-:W-:-:S04]  /*a740*/  FMUL.FTZ R0, R0, 1 ;  /* 0x3f80000000007820 */ /* 0x000fc80000410000 */
[----:B------:R1:W2:Y:S02]  /*a750*/  F2F.F64.F32 R26, R0 ;  /* 0x00000000001a7310 */ /* 0x0002a40000201800 */
[----:B-12---:R-:W-:Y:S05]  /*a760*/  BRA `(.L_x_15278) ;  /* 0x0000000400b07947 */ /* 0x006fea0003800000 */
.L_x_15285:
        /* <DEDUP_REMOVED lines=11> */
.L_x_15292:
        /* <DEDUP_REMOVED lines=21> */
.L_x_15294:
[----:B------:R-:W-:Y:S05]  /*a970*/  BSYNC.RECONVERGENT B0 ;  /* 0x0000000000007941 */ /* 0x000fea0003800200 */
.L_x_15293:
[----:B------:R-:W-:Y:S01]  /*a980*/  IMAD.SHL.U32 R0, R0, 0x100000, RZ ;  /* 0x0010000000007824 */ /* 0x000fe200078e00ff */
[----:B------:R-:W-:-:S04]  /*a990*/  LEA R3, R3, 0x3b800000, 0x17 ;  /* 0x3b80000003037811 */ /* 0x000fc800078eb8ff */
[----:B------:R-:W-:-:S05]  /*a9a0*/  LOP3.LUT R0, R3, R0, R7, 0xfe, !PT ;  /* 0x0000000003007212 */ /* 0x000fca00078efe07 */
[----:B------:R-:W-:-:S04]  /*a9b0*/  FMUL.FTZ R0, R0, 1 ;  /* 0x3f80000000007820 */ /* 0x000fc80000410000 */
[----:B------:R4:W0:Y:S02]  /*a9c0*/  F2F.F64.F32 R26, R0 ;  /* 0x00000000001a7310 */ /* 0x0008240000201800 */
[----:B0---4-:R-:W-:Y:S05]  /*a9d0*/  BRA `(.L_x_15278) ;  /* 0x0000000400147947 */ /* 0x011fea0003800000 */
.L_x_15291:
        /* <DEDUP_REMOVED lines=21> */
.L_x_15296:
[----:B------:R-:W-:Y:S05]  /*ab30*/  BSYNC.RECONVERGENT B0 ;  /* 0x0000000000007941 */ /* 0x000fea0003800200 */
.L_x_15295:
[----:B------:R-:W-:Y:S02]  /*ab40*/  SHF.L.U32 R0, R0, 0x15, RZ ;  /* 0x0000001500007819 */ /* 0x000fe400000006ff */
[----:B------:R-:W-:-:S04]  /*ab50*/  LEA R3, R3, 0x37800000, 0x17 ;  /* 0x3780000003037811 */ /* 0x000fc800078eb8ff */
[----:B------:R-:W-:-:S05]  /*ab60*/  LOP3.LUT R0, R3, R0, R7, 0xfe, !PT ;  /* 0x0000000003007212 */ /* 0x000fca00078efe07 */
[----:B------:R-:W-:-:S04]  /*ab70*/  FMUL.FTZ R0, R0, 1 ;  /* 0x3f80000000007820 */ /* 0x000fc80000410000 */
[----:B------:R4:W0:Y:S02]  /*ab80*/  F2F.F64.F32 R26, R0 ;  /* 0x00000000001a7310 */ /* 0x0008240000201800 */
[----:B0---4-:R-:W-:Y:S05]  /*ab90*/  BRA `(.L_x_15278) ;  /* 0x0000000000a47947 */ /* 0x011fea0003800000 */
.L_x_15290:
        /* <DEDUP_REMOVED lines=18> */
.L_x_15277:
        /* <DEDUP_REMOVED lines=16> */
.L_x_15299:
[----:B------:R-:W-:Y:S01]  /*adc0*/  CS2R R26, SRZ ;  /* 0x00000000001a7805 */ /* 0x000fe2000001ff00 */
[----:B------:R-:W-:Y:S06]  /*add0*/  BRA `(.L_x_15278) ;  /* 0x0000000000147947 */ /* 0x000fec0003800000 */
.L_x_15298:
[----:B------:R-:W2:Y:S02]  /*ade0*/  LDG.E.64 R26, desc[UR36][R4.64] ;  /* 0x00000024041a7981 */ /* 0x000ea4000c1e1b00 */
[----:B--2---:R-:W2:Y:S02]  /*adf0*/  I2F.F64.U64 R26, R26 ;  /* 0x0000001a001a7312 */ /* 0x004ea40000301800 */
[----:B--2---:R-:W-:Y:S05]  /*ae00*/  BRA `(.L_x_15278) ;  /* 0x0000000000087947 */ /* 0x004fea0003800000 */
.L_x_15297:
[----:B------:R-:W2:Y:S02]  /*ae10*/  LDG.E R4, desc[UR36][R4.64] ;  /* 0x0000002404047981 */ /* 0x000ea4000c1e1900 */
[----:B--2---:R2:W3:Y:S02]  /*ae20*/  I2F.F64.U32 R26, R4 ;  /* 0x00000004001a7312 */ /* 0x0044e40000201800 */
.L_x_15278:
[----:B------:R-:W-:Y:S05]  /*ae30*/  BSYNC.RECONVERGENT B6 ;  /* 0x0000000000067941 */ /* 0x000fea0003800200 */
.L_x_15272:
[----:B------:R-:W4:Y:S01]  /*ae40*/  LDCU.64 UR4, c[0x0][0x598] ;  /* 0x0000b300ff0477ac */ /* 0x000f220008000a00 */
[----:B---3-5:R-:W-:Y:S01]  /*ae50*/  DADD R8, -RZ, |R26| ;  /* 0x00000000ff087229 */ /* 0x028fe2000000051a */
[----:B012---:R-:W-:Y:S01]  /*ae60*/  MOV R4, 0x1 ;  /* 0x0000000100047802 */ /* 0x007fe20000000f00 */
        /* <DEDUP_REMOVED lines=65> */
[----:B------:R-:W-:Y:S01]  /*b280*/  IMAD.MOV.U32 R4, RZ, RZ, R12 ;  /* 0x000000ffff047224 */ /* 0x000fe200078e000c */
[----:B------:R-:W-:-:S07]  /*b290*/  MOV R5, R13 ;  /* 0x0000000d00057202 */ /* 0x000fce0000000f00 */
.L_x_15301:
[----:B------:R-:W-:Y:S05]  /*b2a0*/  BSYNC.RECONVERGENT B0 ;  /* 0x0000000000007941 */ /* 0x000fea0003800200 */
.L_x_15300:
[----:B------:R-:W-:Y:S01]  /*b2b0*/  IMAD.MOV.U32 R8, RZ, RZ, -0x2449a4b7 ;  /* 0xdbb65b49ff087424 */ /* 0x000fe200078e00ff */
[----:B------:R-:W-:Y:S01]  /*b2c0*/  UMOV UR4, 0x2a25ff7e ;  /* 0x2a25ff7e00047882 */ /* 0x000fe20000000000 */
[----:B------:R-:W-:Y:S01]  /*b2d0*/  IMAD.MOV.U32 R9, RZ, RZ, 0x3f2d3b63 ;  /* 0x3f2d3b63ff097424 */ /* 0x000fe200078e00ff */
        /* <DEDUP_REMOVED lines=140> */
[----:B0-----:R-:W-:Y:S01]  /*bba0*/  @!P4 MOV R4, 0x54442d18 ;  /* 0x54442d180004c802 */ /* 0x001fe20000000f00 */
[----:B------:R-:W-:-:S15]  /*bbb0*/  @!P4 IMAD.MOV.U32 R5, RZ, RZ, 0x400921fb ;  /* 0x400921fbff05c424 */ /* 0x000fde00078e00ff */
[----:B------:R-:W-:-:S15]  /*bbc0*/  NOP ;  /* 0x0000000000007918 */ /* 0x000fde0000000000 */
[----:B------:R-:W-:-:S15]  /*bbd0*/  NOP ;  /* 0x0000000000007918 */ /* 0x000fde0000000000 */
[----:B------:R-:W-:-:S15]  /*bbe0*/  NOP ;  /* 0x0000000000007918 */ /* 0x000fde0000000000 */
[----:B------:R-:W-:-:S01]  /*bbf0*/  NOP ;  /* 0x0000000000007918 */ /* 0x000fc20000000000 */
[----:B--2---:R-:W0:Y:S02]  /*bc00*/  @!P4 DADD R4, -R10, R4 ;  /* 0x000000000a04c229 */ /* 0x004e240000000104 */
[----:B0-----:R-:W-:Y:S02]  /*bc10*/  @!P4 FSEL R6, R4, R10, !P2 ;  /* 0x0000000a0406c208 */ /* 0x001fe40005000000 */
[----:B------:R-:W-:-:S15]  /*bc20*/  @!P4 FSEL R7, R5, R11, !P2 ;  /* 0x0000000b0507c208 */ /* 0x000fde0005000000 */
[----:B------:R-:W-:-:S15]  /*bc30*/  NOP ;  /* 0x0000000000007918 */ /* 0x000fde0000000000 */
[----:B------:R-:W-:-:S15]  /*bc40*/  NOP ;  /* 0x0000000000007918 */ /* 0x000fde0000000000 */
[----:B------:R-:W-:-:S15]  /*bc50*/  NOP ;  /* 0x0000000000007918 */ /* 0x000fde0000000000 */
        /* <DEDUP_REMOVED lines=48> */
.L_x_15305:
[----:B------:R-:W0:Y:S02]  /*bf60*/  F2I.S64.F64.TRUNC R8, R8 ;  /* 0x0000000800087311 */ /* 0x000e24000030d900 */
[----:B0-----:R-:W-:-:S05]  /*bf70*/  IMAD.MOV.U32 R3, RZ, RZ, R8 ;  /* 0x000000ffff037224 */ /* 0x001fca00078e0008 */
[----:B------:R0:W-:Y:S01]  /*bf80*/  STG.E.U8 desc[UR36][R4.64], R3 ;  /* 0x0000000304007986 */ /* 0x0001e2000c101124 */
[----:B------:R-:W-:Y:S05]  /*bf90*/  BRA `(.L_x_15307) ;  /* 0x0000001000807947 */ /* 0x000fea0003800000 */
.L_x_15304:
        /* <DEDUP_REMOVED lines=9> */
.L_x_15309:
[----:B------:R-:W0:Y:S02]  /*c030*/  F2I.F64.TRUNC R9, R8 ;  /* 0x0000000800097311 */ /* 0x000e24000030d100 */
[----:B0-----:R0:W-:Y:S01]  /*c040*/  STG.E desc[UR36][R4.64], R9 ;  /* 0x0000000904007986 */ /* 0x0011e2000c101924 */
[----:B------:R-:W-:Y:S05]  /*c050*/  BRA `(.L_x_15307) ;  /* 0x0000001000507947 */ /* 0x000fea0003800000 */
.L_x_15308:
[----:B------:R-:W0:Y:S02]  /*c060*/  F2I.F64.TRUNC R9, R8 ;  /* 0x0000000800097311 */ /* 0x000e24000030d100 */
[----:B0-----:R0:W-:Y:S01]  /*c070*/  STG.E.U16 desc[UR36][R4.64], R9 ;  /* 0x0000000904007986 */ /* 0x0011e2000c101524 */
[----:B------:R-:W-:Y:S05]  /*c080*/  BRA `(.L_x_15307) ;  /* 0x0000001000447947 */ /* 0x000fea0003800000 */
.L_x_15303:
        /* <DEDUP_REMOVED lines=17> */
.L_x_15311:
        /* <DEDUP_REMOVED lines=12> */
.L_x_15310:
        /* <DEDUP_REMOVED lines=18> */
.L_x_15313:
        /* <DEDUP_REMOVED lines=13> */
.L_x_15312:
[----:B------:R0:W-:Y:S01]  /*c450*/  STG.E.64 desc[UR36][R4.64], R8 ;  /* 0x0000000804007986 */ /* 0x0001e2000c101b24 */
[----:B------:R-:W-:Y:S05]  /*c460*/  BRA `(.L_x_15307) ;  /* 0x0000000c004c7947 */ /* 0x000fea0003800000 */
.L_x_15302:
        /* <DEDUP_REMOVED lines=13> */
.L_x_15317:
        /* <DEDUP_REMOVED lines=26> */
.L_x_15320:
[----:B------:R-:W-:-:S04]  /*c6e0*/  SHF.R.U32.HI R3, RZ, 0x18, R7 ;  /* 0x00000018ff037819 */ /* 0x000fc80000011607 */
[----:B------:R-:W-:-:S07]  /*c6f0*/  LOP3.LUT R0, R0, 0x80, R3, 0xf8, !PT ;  /* 0x0000008000007812 */ /* 0x000fce00078ef803 */
.L_x_15319:
[----:B------:R-:W-:Y:S05]  /*c700*/  BSYNC.RECONVERGENT B0 ;  /* 0x0000000000007941 */ /* 0x000fea0003800200 */
.L_x_15318:
[----:B------:R4:W-:Y:S01]  /*c710*/  STG.E.U8 desc[UR36][R4.64], R0 ;  /* 0x0000000004007986 */ /* 0x0009e2000c101124 */
[----:B------:R-:W-:Y:S05]  /*c720*/  BRA `(.L_x_15307) ;  /* 0x00000008009c7947 */ /* 0x000fea0003800000 */
.L_x_15316:
        /* <DEDUP_REMOVED lines=26> */
.L_x_15323:
[----:B------:R-:W-:-:S04]  /*c8d0*/  SHF.R.U32.HI R3, RZ, 0x18, R7 ;  /* 0x00000018ff037819 */ /* 0x000fc80000011607 */
[----:B------:R-:W-:-:S07]  /*c8e0*/  LOP3.LUT R0, R0, 0x80, R3, 0xf8, !PT ;  /* 0x0000008000007812 */ /* 0x000fce00078ef803 */
.L_x_15322:
[----:B------:R-:W-:Y:S05]  /*c8f0*/  BSYNC.RECONVERGENT B0 ;  /* 0x0000000000007941 */ /* 0x000fea0003800200 */
.L_x_15321:
[----:B------:R3:W-:Y:S01]  /*c900*/  STG.E.U8 desc[UR36][R4.64], R0 ;  /* 0x0000000004007986 */ /* 0x0007e2000c101124 */
[----:B------:R-:W-:Y:S05]  /*c910*/  BRA `(.L_x_15307) ;  /* 0x0000000800207947 */ /* 0x000fea0003800000 */
.L_x_15315:
        /* <DEDUP_REMOVED lines=30> */
.L_x_15325:
[----:B------:R-:W0:Y:S02]  /*cb00*/  F2I.U64.F64.TRUNC R8, R8 ;  /* 0x0000000800087311 */ /* 0x000e24000030d800 */
[----:B0-----:R0:W-:Y:S01]  /*cb10*/  STG.E.64 desc[UR36][R4.64], R8 ;  /* 0x0000000804007986 */ /* 0x0011e2000c101b24 */
[----:B------:R-:W-:Y:S05]  /*cb20*/  BRA `(.L_x_15307) ;  /* 0x00000004009c7947 */ /* 0x000fea0003800000 */
.L_x_15324:
[----:B------:R-:W0:Y:S02]  /*cb30*/  F2I.U32.F64.TRUNC R9, R8 ;  /* 0x0000000800097311 */ /* 0x000e24000030d000 */
[----:B0-----:R2:W-:Y:S01]  /*cb40*/  STG.E desc[UR36][R4.64], R9 ;  /* 0x0000000904007986 */ /* 0x0015e2000c101924 */
[----:B------:R-:W-:Y:S05]  /*cb50*/  BRA `(.L_x_15307) ;  /* 0x0000000400907947 */ /* 0x000fea0003800000 */
.L_x_15314:
        /* <DEDUP_REMOVED lines=10> */
.L_x_15327:
[----:B------:R-:W-:-:S05]  /*cc00*/  CS2R R10, SRZ ;  /* 0x00000000000a7805 */ /* 0x000fca000001ff00 */
[----:B------:R0:W-:Y:S01]  /*cc10*/  STG.E.128 desc[UR36][R4.64], R8 ;  /* 0x0000000804007986 */ /* 0x0001e2000c101d24 */
[----:B------:R-:W-:Y:S05]  /*cc20*/  BRA `(.L_x_15307) ;  /* 0x00000004005c7947 */ /* 0x000fea0003800000 */
.L_x_15326:
[----:B------:R-:W-:-:S09]  /*cc30*/  UISETP.NE.AND UP0, UPT, UR4, 0xf, UPT ;  /* 0x0000000f0400788c */ /* 0x000fd2000bf05270 */
[----:B------:R-:W-:Y:S05]  /*cc40*/  BRA.U !UP0, `(.L_x_15328) ;  /* 0x0000000508287547 */ /* 0x000fea000b800000 */
[----:B------:R-:W-:-:S09]  /*cc50*/  UISETP.NE.AND UP0, UPT, UR4, 0x17, UPT ;  /* 0x000000170400788c */ /* 0x000fd2000bf05270 */
[----:B------:R-:W-:Y:S05]  /*cc60*/  BRA.U !UP0, `(.L_x_15329) ;  /* 0x0000000108b07547 */ /* 0x000fea000b800000 */
[----:B------:R-:W-:-:S09]  /*cc70*/  UISETP.NE.AND UP0, UPT, UR4, 0x18, UPT ;  /* 0x000000180400788c */ /* 0x000fd2000bf05270 */
[----:B------:R-:W-:Y:S05]  /*cc80*/  BRA.U !UP0, `(.L_x_15330) ;  /* 0x0000000108447547 */ /* 0x000fea000b800000 */
.L_x_15306:
        /* <DEDUP_REMOVED lines=16> */
.L_x_15331:
[----:B------:R-:W-:Y:S05]  /*cd90*/  BRA `(.L_x_15307) ;  /* 0x0000000400007947 */ /* 0x000fea0003800000 */
.L_x_15330:
        /* <DEDUP_REMOVED lines=21> */
.L_x_15333:
[----:B------:R-:W-:Y:S05]  /*cef0*/  BSYNC.RECONVERGENT B0 ;  /* 0x0000000000007941 */ /* 0x000fea0003800200 */
.L_x_15332:
[----:B------:R-:W-:-:S05]  /*cf00*/  LOP3.LUT R3, R0, 0x80, R3, 0xf8, !PT ;  /* 0x0000008000037812 */ /* 0x000fca00078ef803 */
[----:B------:R0:W-:Y:S01]  /*cf10*/  STG.E.U8 desc[UR36][R4.64], R3 ;  /* 0x0000000304007986 */ /* 0x0001e2000c101124 */
[----:B------:R-:W-:Y:S05]  /*cf20*/  BRA `(.L_x_15307) ;  /* 0x00000000009c7947 */ /* 0x000fea0003800000 */
.L_x_15329:
        /* <DEDUP_REMOVED lines=20> */
.L_x_15335:
[----:B------:R-:W-:Y:S01]  /*d070*/  IMAD.MOV.U32 R0, RZ, RZ, 0x7f ;  /* 0x0000007fff007424 */ /* 0x000fe200078e00ff */
[----:B------:R-:W-:-:S04]  /*d080*/  ISETP.GT.U32.AND P0, PT, R3, 0x7f800000, PT ;  /* 0x7f8000000300780c */ /* 0x000fc80003f04070 */
[----:B------:R-:W-:-:S09]  /*d090*/  SEL R0, R0, 0x7c, P0 ;  /* 0x0000007c00007807 */ /* 0x000fd20000000000 */
.L_x_15336:
[----:B------:R-:W-:Y:S05]  /*d0a0*/  BSYNC.RECONVERGENT B0 ;  /* 0x0000000000007941 */ /* 0x000fea0003800200 */
.L_x_15334:
[----:B------:R-:W-:-:S04]  /*d0b0*/  SHF.R.U32.HI R3, RZ, 0x18, R7 ;  /* 0x00000018ff037819 */ /* 0x000fc80000011607 */
[----:B------:R-:W-:-:S05]  /*d0c0*/  LOP3.LUT R3, R0, 0x80, R3, 0xf8, !PT ;  /* 0x0000008000037812 */ /* 0x000fca00078ef803 */
[----:B------:R0:W-:Y:S01]  /*d0d0*/  STG.E.U8 desc[UR36][R4.64], R3 ;  /* 0x0000000304007986 */ /* 0x0001e2000c101124 */
[----:B------:R-:W-:Y:S05]  /*d0e0*/  BRA `(.L_x_15307) ;  /* 0x00000000002c7947 */ /* 0x000fea0003800000 */
.L_x_15328:
        /* <DEDUP_REMOVED lines=11> */
.L_x_15307:
[----:B------:R-:W-:-:S07]  /*d1a0*/  VIADD R17, R17, 0x80 ;  /* 0x0000008011117836 */ /* 0x000fce0000000000 */
.L_x_15270:
[----:B------:R-:W-:Y:S05]  /*d1b0*/  BSYNC.RECONVERGENT B7 ;  /* 0x0000000000077941 */ /* 0x000fea0003800200 */
.L_x_15269:
[----:B------:R-:W5:Y:S02]  /*d1c0*/  LDCU UR4, c[0x0][0x380] ;  /* 0x00007000ff0477ac */ /* 0x000f640008000800 */
[----:B-----5:R-:W-:-:S13]  /*d1d0*/  ISETP.GE.AND P0, PT, R17, UR4, PT ;  /* 0x0000000411007c0c */ /* 0x020fda000bf06270 */
[----:B------:R-:W-:Y:S05]  /*d1e0*/  @P0 EXIT ;  /* 0x000000000000094d */ /* 0x000fea0003800000 */
[----:B------:R-:W5:Y:S01]  /*d1f0*/  LDCU UR4, c[0x0][0x388] ;  /* 0x00007100ff0477ac */ /* 0x000f620008000800 */
[----:B0--34-:R-:W-:Y:S01]  /*d200*/  MOV R0, RZ ;  /* 0x000000ff00007202 */ /* 0x019fe20000000f00 */
        /* <DEDUP_REMOVED lines=9> */
[----:B------:R-:W-:-:S04]  /*d2a0*/  SHF.R.U32.HI R5, RZ, UR5, R4 ;  /* 0x00000005ff057c19 */ /* 0x000fc80008011604 */
[----:B------:R-:W-:-:S05]  /*d2b0*/  IADD3 R0, PT, PT, -R5, RZ, RZ ;  /* 0x000000ff05007210 */ /* 0x000fca0007ffe1ff */
        /* <DEDUP_REMOVED lines=290> */
.L_x_15337:
[----:B------:R-:W0:Y:S01]  /*e4e0*/  LDCU.128 UR8, c[0x0][0x580] ;  /* 0x0000b000ff0877ac */ /* 0x000e220008000c00 */
[----:B------:R-:W-:Y:S01]  /*e4f0*/  BSSY.RECONVERGENT B6, `(.L_x_15338) ;  /* 0x00000ef000067945 */ /* 0x000fe20003800200 */
[----:B------:R-:W-:-:S04]  /*e500*/  UPRMT UR4, UR42, 0x9910, URZ ;  /* 0x000099102a047896 */ /* 0x000fc800080000ff */
[----:B------:R-:W-:Y:S01]  /*e510*/  UISETP.GT.AND UP0, UPT, UR4, 0x9, UPT ;  /* 0x000000090400788c */ /* 0x000fe2000bf04270 */
[----:B0-----:R-:W-:Y:S02]  /*e520*/  IADD3 R16, P0, PT, R16, UR8, RZ ;  /* 0x0000000810107c10 */ /* 0x001fe4000ff1e0ff */
[----:B-12---:R-:W-:-:S03]  /*e530*/  IADD3 R4, P1, PT, R0, UR10, RZ ;  /* 0x0000000a00047c10 */ /* 0x006fc6000ff3e0ff */
        /* <DEDUP_REMOVED lines=14> */
.L_x_15342:
[----:B------:R-:W2:Y:S02]  /*e620*/  LDG.E.U8 R4, desc[UR36][R4.64] ;  /* 0x0000002404047981 */ /* 0x000ea4000c1e1100 */
[----:B--2---:R1:W2:Y:S02]  /*e630*/  I2F.F64.U16 R26, R4 ;  /* 0x00000004001a7312 */ /* 0x0042a40000101800 */
[----:B-12---:R-:W-:Y:S05]  /*e640*/  BRA `(.L_x_15344) ;  /* 0x0000000c00647947 */ /* 0x006fea0003800000 */
.L_x_15341:
        /* <DEDUP_REMOVED lines=9> */
.L_x_15346:
[----:B------:R-:W2:Y:S02]  /*e6e0*/  LDG.E R4, desc[UR36][R4.64] ;  /* 0x0000002404047981 */ /* 0x000ea4000c1e1900 */
[----:B--2---:R1:W2:Y:S02]  /*e6f0*/  I2F.F64 R26, R4 ;  /* 0x00000004001a7312 */ /* 0x0042a40000201c00 */
[----:B-12---:R-:W-:Y:S05]  /*e700*/  BRA `(.L_x_15344) ;  /* 0x0000000c00347947 */ /* 0x006fea0003800000 */
.L_x_15345:
[----:B------:R-:W2:Y:S02]  /*e710*/  LDG.E.U16 R4, desc[UR36][R4.64] ;  /* 0x0000002404047981 */ /* 0x000ea4000c1e1500 */
[----:B--2---:R1:W2:Y:S02]  /*e720*/  I2F.F64.S16 R26, R4 ;  /* 0x00000004001a7312 */ /* 0x0042a40000101c00 */
[----:B-12---:R-:W-:Y:S05]  /*e730*/  BRA `(.L_x_15344) ;  /* 0x0000000c00287947 */ /* 0x006fea0003800000 */
.L_x_15340:
        /* <DEDUP_REMOVED lines=10> */
.L_x_15348:
[----:B------:R-:W2:Y:S02]  /*e7e0*/  LDG.E.U16 R0, desc[UR36][R4.64] ;  /* 0x0000002404007981 */ /* 0x000ea4000c1e1500 */
[----:B--2---:R-:W-:-:S05]  /*e7f0*/  HADD2.F32 R0, -RZ, R0.H0_H0 ;  /* 0x20000000ff007230 */ /* 0x004fca0000004100 */
[----:B------:R-:W-:-:S04]  /*e800*/  FMUL.FTZ R0, R0, 1 ;  /* 0x3f80000000007820 */ /* 0x000fc80000410000 */
[----:B------:R0:W1:Y:S02]  /*e810*/  F2F.F64.F32 R26, R0 ;  /* 0x00000000001a7310 */ /* 0x0000640000201800 */
[----:B01----:R-:W-:Y:S05]  /*e820*/  BRA `(.L_x_15344) ;  /* 0x0000000800ec7947 */ /* 0x003fea0003800000 */
.L_x_15347:
        /* <DEDUP_REMOVED lines=10> */
.L_x_15350:
[----:B------:R-:W2:Y:S02]  /*e8d0*/  LDG.E.U16 R4, desc[UR36][R4.64] ;  /* 0x0000002404047981 */ /* 0x000ea4000c1e1500 */
[----:B--2---:R-:W-:-:S05]  /*e8e0*/  HADD2.F32 R0, -RZ, R4.H0_H0 ;  /* 0x20000004ff007230 */ /* 0x004fca0000004100 */
[----:B------:R-:W-:-:S04]  /*e8f0*/  FMUL.FTZ R0, R0, 1 ;  /* 0x3f80000000007820 */ /* 0x000fc80000410000 */
[----:B------:R1:W2:Y:S02]  /*e900*/  F2F.F64.F32 R26, R0 ;  /* 0x00000000001a7310 */ /* 0x0002a40000201800 */
[----:B-12---:R-:W-:Y:S05]  /*e910*/  BRA `(.L_x_15344) ;  /* 0x0000000800b07947 */ /* 0x006fea0003800000 */
.L_x_15349:
[----:B------:R0:W5:Y:S01]  /*e920*/  LDG.E.64 R26, desc[UR36][R4.64] ;  /* 0x00000024041a7981 */ /* 0x000162000c1e1b00 */
[----:B------:R-:W-:Y:S05]  /*e930*/  BRA `(.L_x_15344) ;  /* 0x0000000800a87947 */ /* 0x000fea0003800000 */
.L_x_15339:
        /* <DEDUP_REMOVED lines=13> */
.L_x_15353:
[----:B------:R3:W5:Y:S01]  /*ea10*/  LDG.E.64 R26, desc[UR36][R4.64] ;  /* 0x00000024041a7981 */ /* 0x000762000c1e1b00 */
[----:B------:R-:W-:Y:S05]  /*ea20*/  BRA `(.L_x_15344) ;  /* 0x00000008006c7947 */ /* 0x000fea0003800000 */
.L_x_15352:
        /* <DEDUP_REMOVED lines=27> */
.L_x_15355:
        /* <DEDUP_REMOVED lines=15> */
.L_x_15354:
[----:B------:R-:W2:Y:S02]  /*ecd0*/  LDG.E.U16 R0, desc[UR36][R4.64] ;  /* 0x0000002404007981 */ /* 0x000ea4000c1e1500 */
[----:B--2---:R-:W-:-:S04]  /*ece0*/  IMAD.U32 R0, R0, 0x10000, RZ ;  /* 0x0001000000007824 */ /* 0x004fc800078e00ff */
[----:B------:R-:W-:-:S04]  /*ecf0*/  FMUL.FTZ R0, R0, 1 ;  /* 0x3f80000000007820 */ /* 0x000fc80000410000 */
[----:B------:R3:W4:Y:S02]  /*ed00*/  F2F.F64.F32 R26, R0 ;  /* 0x00000000001a7310 */ /* 0x0007240000201800 */
[----:B---34-:R-:W-:Y:S05]  /*ed10*/  BRA `(.L_x_15344) ;  /* 0x0000000400b07947 */ /* 0x018fea0003800000 */
.L_x_15351:
        /* <DEDUP_REMOVED lines=11> */
.L_x_15358:
        /* <DEDUP_REMOVED lines=21> */
.L_x_15360:
[----:B------:R-:W-:Y:S05]  /*ef20*/  BSYNC.RECONVERGENT B0 ;  /* 0x0000000000007941 */ /* 0x000fea0003800200 */
.L_x_15359:
[----:B------:R-:W-:Y:S01]  /*ef30*/  IMAD.SHL.U32 R0, R0, 0x100000, RZ ;  /* 0x0010000000007824 */ /* 0x000fe200078e00ff */
[----:B------:R-:W-:-:S04]  /*ef40*/  LEA R3, R3, 0x3b800000, 0x17 ;  /* 0x3b80000003037811 */ /* 0x000fc800078eb8ff */
[----:B------:R-:W-:-:S05]  /*ef50*/  LOP3.LUT R0, R3, R0, R7, 0xfe, !PT ;  /* 0x0000000003007212 */ /* 0x000fca00078efe07 */
[----:B------:R-:W-:-:S04]  /*ef60*/  FMUL.FTZ R0, R0, 1 ;  /* 0x3f80000000007820 */ /* 0x000fc80000410000 */
[----:B------:R3:W4:Y:S02]  /*ef70*/  F2F.F64.F32 R26, R0 ;  /* 0x00000000001a7310 */ /* 0x0007240000201800 */
[----:B---34-:R-:W-:Y:S05]  /*ef80*/  BRA `(.L_x_15344) ;  /* 0x0000000400147947 */ /* 0x018fea0003800000 */
.L_x_15357:
        /* <DEDUP_REMOVED lines=21> */
.L_x_15362:
[----:B------:R-:W-:Y:S05]  /*f0e0*/  BSYNC.RECONVERGENT B0 ;  /* 0x0000000000007941 */ /* 0x000fea0003800200 */
.L_x_15361:
[----:B------:R-:W-:Y:S02]  /*f0f0*/  SHF.L.U32 R0, R0, 0x15, RZ ;  /* 0x0000001500007819 */ /* 0x000fe400000006ff */
[----:B------:R-:W-:-:S04]  /*f100*/  LEA R3, R3, 0x37800000, 0x17 ;  /* 0x3780000003037811 */ /* 0x000fc800078eb8ff */
[----:B------:R-:W-:-:S05]  /*f110*/  LOP3.LUT R0, R3, R0, R7, 0xfe, !PT ;  /* 0x0000000003007212 */ /* 0x000fca00078efe07 */
[----:B------:R-:W-:-:S04]  /*f120*/  FMUL.FTZ R0, R0, 1 ;  /* 0x3f80000000007820 */ /* 0x000fc80000410000 */
[----:B------:R3:W4:Y:S02]  /*f130*/  F2F.F64.F32 R26, R0 ;  /* 0x00000000001a7310 */ /* 0x0007240000201800 */
[----:B---34-:R-:W-:Y:S05]  /*f140*/  BRA `(.L_x_15344) ;  /* 0x0000000000a47947 */ /* 0x018fea0003800000 */
.L_x_15356:
        /* <DEDUP_REMOVED lines=16> */
[----:B------:R3:W4:Y:S02]  /*f250*/  @P0 F2F.F64.F32 R26, R0 ;  /* 0x00000000001a0310 */ /* 0x0007240000201800 */
[----:B---34-:R-:W-:Y:S05]  /*f260*/  BRA `(.L_x_15344) ;  /* 0x00000000005c7947 */ /* 0x018fea0003800000 */
.L_x_15343:
        /* <DEDUP_REMOVED lines=12> */
[----:B----4-:R-:W-:Y:S01]  /*f330*/  IMAD.U32 R10, RZ, RZ, UR8 ;  /* 0x00000008ff0a7e24 */ /* 0x010fe2000f8e00ff */
[----:B-1----:R-:W-:-:S07]  /*f340*/  MOV R11, UR9 ;  /* 0x00000009000b7c02 */ /* 0x002fce0008000f00 */
[----:B------:R-:W-:-:S07]  /*f350*/  LEPC R20, `(.L_x_15365) ;  /* 0x000000001014794e */ /* 0x000fce0000000000 */
[----:B--2---:R-:W-:Y:S05]  /*f360*/  CALL.ABS.NOINC R14 ;  /* 0x000000000e007343 */ /* 0x004fea0003c00000 */
.L_x_15365:
[----:B------:R-:W-:Y:S01]  /*f370*/  CS2R R26, SRZ ;  /* 0x00000000001a7805 */ /* 0x000fe2000001ff00 */
[----:B------:R-:W-:Y:S06]  /*f380*/  BRA `(.L_x_15344) ;  /* 0x0000000000147947 */ /* 0x000fec0003800000 */
.L_x_15364:
[----:B------:R-:W2:Y:S02]  /*f390*/  LDG.E.64 R26, desc[UR36][R4.64] ;  /* 0x00000024041a7981 */ /* 0x000ea4000c1e1b00 */
[----:B--2---:R-:W3:Y:S02]  /*f3a0*/  I2F.F64.U64 R26, R26 ;  /* 0x0000001a001a7312 */ /* 0x004ee40000301800 */
[----:B---3--:R-:W-:Y:S05]  /*f3b0*/  BRA `(.L_x_15344) ;  /* 0x0000000000087947 */ /* 0x008fea0003800000 */
.L_x_15363:
[----:B------:R-:W2:Y:S02]  /*f3c0*/  LDG.E R4, desc[UR36][R4.64] ;  /* 0x0000002404047981 */ /* 0x000ea4000c1e1900 */
[----:B--2---:R1:W2:Y:S02]  /*f3d0*/  I2F.F64.U32 R26, R4 ;  /* 0x00000004001a7312 */ /* 0x0042a40000201800 */
.L_x_15344:
[----:B------:R-:W-:Y:S05]  /*f3e0*/  BSYNC.RECONVERGENT B6 ;  /* 0x0000000000067941 */ /* 0x000fea0003800200 */
.L_x_15338:
[----:B------:R-:W4:Y:S01]  /*f3f0*/  LDCU.64 UR4, c[0x0][0x598] ;  /* 0x0000b300ff0477ac */ /* 0x000f220008000a00 */
[----:B--2--5:R-:W-:Y:S01]  /*f400*/  DADD R8, -RZ, |R26| ;  /* 0x00000000ff087229 */ /* 0x024fe2000000051a */
[----:B01-3--:R-:W-:Y:S01]  /*f410*/  MOV R4, 0x1 ;  /* 0x0000000100047802 */ /* 0x00bfe20000000f00 */
        /* <DEDUP_REMOVED lines=62> */
[----:B------:R-:W-:Y:S02]  /*f800*/  MOV R7, R25 ;  /* 0x0000001900077202 */ /* 0x000fe40000000f00 */
[----:B------:R-:W-:-:S07]  /*f810*/  MOV R0, 0xf830 ;  /* 0x0000f83000007802 */ /* 0x000fce0000000f00 */
[----:B------:R-:W-:Y:S05]  /*f820*/  CALL.REL.NOINC `($__internal_60_$__cuda_sm20_div_rn_f64_full) ;  /* 0x0000001c00c07944 */ /* 0x000fea0003c00000 */
[----:B------:R-:W-:Y:S01]  /*f830*/  IMAD.MOV.U32 R4, RZ, RZ, R12 ;  /* 0x000000ffff047224 */ /* 0x000fe200078e000c */
[----:B------:R-:W-:-:S07]  /*f840*/  MOV R5, R13 ;  /* 0x0000000d00057202 */ /* 0x000fce0000000f00 */
.L_x_15367:
[----:B------:R-:W-:Y:S05]  /*f850*/  BSYNC.RECONVERGENT B0 ;  /* 0x0000000000007941 */ /* 0x000fea0003800200 */
.L_x_15366:
        /* <DEDUP_REMOVED lines=143> */
[----:B0-----:R-:W-:Y:S01]  /*10150*/  @!P4 IMAD.MOV.U32 R4, RZ, RZ, 0x54442d18 ;  /* 0x54442d18ff04c424 */ /* 0x001fe200078e00ff */
[----:B------:R-:W-:-:S15]  /*10160*/  @!P4 MOV R5, 0x400921fb ;  /* 0x400921fb0005c802 */ /* 0x000fde0000000f00 */
        /* <DEDUP_REMOVED lines=18> */
[----:B------:R-:W-:-:S15]  /*10290*/  DSETP.NEU.AND P0, PT, R24, RZ, PT ;  /* 0x000000ff1800722a */ /* 0x000fde0003f0d000 */
[----:B------:R-:W-:-:S15]  /*102a0*/  NOP ;  /* 0x0000000000007918 */ /* 0x000fde0000000000 */
[----:B------:R-:W-:-:S15]  /*102b0*/  NOP ;  /* 0x0000000000007918 */ /* 0x000fde0000000000 */
[----:B------:R-:W-:-:S15]  /*102c0*/  NOP ;  /* 0x0000000000007918 */ /* 0x000fde0000000000 */
[----:B------:R-:W-:-:S04]  /*102d0*/  NOP ;  /* 0x0000000000007918 */ /* 0x000fc80000000000 */
[----:B-1----:R-:W-:-:S15]  /*102e0*/  DSETP.NEU.AND P1, PT, |R26|, |UR6|, PT ;  /* 0x400000061a007e2a */ /* 0x002fde000bf2d200 */
[----:B------:R-:W-:-:S15]  /*102f0*/  NOP ;  /* 0x0000000000007918 */ /* 0x000fde0000000000 */
[----:B------:R-:W-:-:S15]  /*10300*/  NOP ;  /* 0x0000000000007918 */ /* 0x000fde0000000000 */
[----:B------:R-:W-:-:S15]  /*10310*/  NOP ;  /* 0x0000000000007918 */ /* 0x000fde0000000000 */
[----:B------:R-:W-:-:S04]  /*10320*/  NOP ;  /* 0x0000000000007918 */ /* 0x000fc80000000000 */
[----:B------:R-:W0:Y:S02]  /*10330*/  @P4 DADD R4, R6, R8 ;  /* 0x0000000006044229 */ /* 0x000e240000000008 */
[----:B0-----:R-:W-:Y:S02]  /*10340*/  @P0 FSEL R2, R19, R5, !P1 ;  /* 0x0000000513020208 */ /* 0x001fe40004800000 */
[----:B------:R-:W-:-:S15]  /*10350*/  @P0 FSEL R18, R22, R4, !P1 ;  /* 0x0000000416120208 */ /* 0x000fde0004800000 */
[----:B------:R-:W-:-:S15]  /*10360*/  NOP ;  /* 0x0000000000007918 */ /* 0x000fde0000000000 */
[----:B------:R-:W-:-:S15]  /*10370*/  NOP ;  /* 0x0000000000007918 */ /* 0x000fde0000000000 */
[----:B------:R-:W-:-:S15]  /*10380*/  NOP ;  /* 0x0000000000007918 */ /* 0x000fde0000000000 */
[----:B------:R0:W1:Y:S02]  /*10390*/  DADD R6, |R26|, |UR6| ;  /* 0x400000061a067e29 */ /* 0x0000640008000200 */
        /* <DEDUP_REMOVED lines=20> */
.L_x_15371:
[----:B------:R-:W0:Y:S02]  /*104e0*/  F2I.S64.F64.TRUNC R4, R4 ;  /* 0x0000000400047311 */ /* 0x000e24000030d900 */
[----:B0-----:R-:W-:-:S05]  /*104f0*/  IMAD.MOV.U32 R3, RZ, RZ, R4 ;  /* 0x000000ffff037224 */ /* 0x001fca00078e0004 */
[----:B------:R-:W-:Y:S01]  /*10500*/  STG.E.U8 desc[UR36][R16.64], R3 ;  /* 0x0000000310007986 */ /* 0x000fe2000c101124 */
[----:B------:R-:W-:Y:S05]  /*10510*/  EXIT ;  /* 0x000000000000794d */ /* 0x000fea0003800000 */
.L_x_15370:
        /* <DEDUP_REMOVED lines=9> */
.L_x_15374:
[----:B------:R-:W0:Y:S02]  /*105b0*/  F2I.F64.TRUNC R5, R4 ;  /* 0x0000000400057311 */ /* 0x000e24000030d100 */
[----:B0-----:R-:W-:Y:S01]  /*105c0*/  STG.E desc[UR36][R16.64], R5 ;  /* 0x0000000510007986 */ /* 0x001fe2000c101924 */
[----:B------:R-:W-:Y:S05]  /*105d0*/  EXIT ;  /* 0x000000000000794d */ /* 0x000fea0003800000 */
.L_x_15373:
[----:B------:R-:W0:Y:S02]  /*105e0*/  F2I.F64.TRUNC R5, R4 ;  /* 0x0000000400057311 */ /* 0x000e24000030d100 */
[----:B0-----:R-:W-:Y:S01]  /*105f0*/  STG.E.U16 desc[UR36][R16.64], R5 ;  /* 0x0000000510007986 */ /* 0x001fe2000c101524 */
[----:B------:R-:W-:Y:S05]  /*10600*/  EXIT ;  /* 0x000000000000794d */ /* 0x000fea0003800000 */
.L_x_15369:
        /* <DEDUP_REMOVED lines=17> */
.L_x_15376:
        /* <DEDUP_REMOVED lines=12> */
.L_x_15375:
        /* <DEDUP_REMOVED lines=18> */
.L_x_15378:
        /* <DEDUP_REMOVED lines=13> */
.L_x_15377:
[----:B------:R-:W-:Y:S01]  /*109d0*/  STG.E.64 desc[UR36][R16.64], R4 ;  /* 0x0000000410007986 */ /* 0x000fe2000c101b24 */
[----:B------:R-:W-:Y:S05]  /*109e0*/  EXIT ;  /* 0x000000000000794d */ /* 0x000fea0003800000 */
.L_x_15368:
        /* <DEDUP_REMOVED lines=13> */
.L_x_15382:
        /* <DEDUP_REMOVED lines=25> */
.L_x_15385:
[----:B------:R-:W-:-:S04]  /*10c50*/  SHF.R.U32.HI R3, RZ, 0x18, R3 ;  /* 0x00000018ff037819 */ /* 0x000fc80000011603 */
[----:B------:R-:W-:-:S04]  /*10c60*/  LOP3.LUT R0, R0, 0x80, R3, 0xf8, !PT ;  /* 0x0000008000007812 */ /* 0x000fc800078ef803 */
[----:B------:R-:W-:-:S07]  /*10c70*/  PRMT R8, R0, 0x7610, R8 ;  /* 0x0000761000087816 */ /* 0x000fce0000000008 */
.L_x_15384:
[----:B------:R-:W-:Y:S05]  /*10c80*/  BSYNC.RECONVERGENT B0 ;  /* 0x0000000000007941 */ /* 0x000fea0003800200 */
.L_x_15383:
[----:B------:R-:W-:Y:S01]  /*10c90*/  STG.E.U8 desc[UR36][R16.64], R8 ;  /* 0x0000000810007986 */ /* 0x000fe2000c101124 */
[----:B------:R-:W-:Y:S05]  /*10ca0*/  EXIT ;  /* 0x000000000000794d */ /* 0x000fea0003800000 */
.L_x_15381:
        /* <DEDUP_REMOVED lines=25> */
.L_x_15388:
[----:B------:R-:W-:-:S04]  /*10e40*/  SHF.R.U32.HI R3, RZ, 0x18, R3 ;  /* 0x00000018ff037819 */ /* 0x000fc80000011603 */
[----:B------:R-:W-:-:S04]  /*10e50*/  LOP3.LUT R0, R0, 0x80, R3, 0xf8, !PT ;  /* 0x0000008000007812 */ /* 0x000fc800078ef803 */
[----:B------:R-:W-:-:S07]  /*10e60*/  PRMT R8, R0, 0x7610, R8 ;  /* 0x0000761000087816 */ /* 0x000fce0000000008 */
.L_x_15387:
[----:B------:R-:W-:Y:S05]  /*10e70*/  BSYNC.RECONVERGENT B0 ;  /* 0x0000000000007941 */ /* 0x000fea0003800200 */
.L_x_15386:
[----:B------:R-:W-:Y:S01]  /*10e80*/  STG.E.U8 desc[UR36][R16.64], R8 ;  /* 0x0000000810007986 */ /* 0x000fe2000c101124 */
[----:B------:R-:W-:Y:S05]  /*10e90*/  EXIT ;  /* 0x000000000000794d */ /* 0x000fea0003800000 */
.L_x_15380:
        /* <DEDUP_REMOVED lines=30> */
.L_x_15390:
[----:B------:R-:W0:Y:S02]  /*11080*/  F2I.U64.F64.TRUNC R4, R4 ;  /* 0x0000000400047311 */ /* 0x000e24000030d800 */
[----:B0-----:R-:W-:Y:S01]  /*11090*/  STG.E.64 desc[UR36][R16.64], R4 ;  /* 0x0000000410007986 */ /* 0x001fe2000c101b24 */
[----:B------:R-:W-:Y:S05]  /*110a0*/  EXIT ;  /* 0x000000000000794d */ /* 0x000fea0003800000 */
.L_x_15389:
[----:B------:R-:W0:Y:S02]  /*110b0*/  F2I.U32.F64.TRUNC R5, R4 ;  /* 0x0000000400057311 */ /* 0x000e24000030d000 */
[----:B0-----:R-:W-:Y:S01]  /*110c0*/  STG.E desc[UR36][R16.64], R5 ;  /* 0x0000000510007986 */ /* 0x001fe2000c101924 */
[----:B------:R-:W-:Y:S05]  /*110d0*/  EXIT ;  /* 0x000000000000794d */ /* 0x000fea0003800000 */
.L_x_15379:
        /* <DEDUP_REMOVED lines=10> */
.L_x_15392:
[----:B------:R-:W-:-:S05]  /*11180*/  CS2R R6, SRZ ;  /* 0x0000000000067805 */ /* 0x000fca000001ff00 */
[----:B------:R-:W-:Y:S01]  /*11190*/  STG.E.128 desc[UR36][R16.64], R4 ;  /* 0x0000000410007986 */ /* 0x000fe2000c101d24 */
[----:B------:R-:W-:Y:S05]  /*111a0*/  EXIT ;  /* 0x000000000000794d */ /* 0x000fea0003800000 */
.L_x_15391:
[----:B------:R-:W-:-:S09]  /*111b0*/  UISETP.NE.AND UP0, UPT, UR4, 0xf, UPT ;  /* 0x0000000f0400788c */ /* 0x000fd2000bf05270 */
[----:B------:R-:W-:Y:S05]  /*111c0*/  BRA.U !UP0, `(.L_x_15393) ;  /* 0x0000000508287547 */ /* 0x000fea000b800000 */
[----:B------:R-:W-:-:S09]  /*111d0*/  UISETP.NE.AND UP0, UPT, UR4, 0x17, UPT ;  /* 0x000000170400788c */ /* 0x000fd2000bf05270 */
[----:B------:R-:W-:Y:S05]  /*111e0*/  BRA.U !UP0, `(.L_x_15394) ;  /* 0x0000000108b07547 */ /* 0x000fea000b800000 */
[----:B------:R-:W-:-:S09]  /*111f0*/  UISETP.NE.AND UP0, UPT, UR4, 0x18, UPT ;  /* 0x000000180400788c */ /* 0x000fd2000bf05270 */
[----:B------:R-:W-:Y:S05]  /*11200*/  BRA.U !UP0, `(.L_x_15395) ;  /* 0x0000000108447547 */ /* 0x000fea000b800000 */
.L_x_15372:
        /* <DEDUP_REMOVED lines=16> */
.L_x_15396:
[----:B------:R-:W-:Y:S05]  /*11310*/  EXIT ;  /* 0x000000000000794d */ /* 0x000fea0003800000 */
.L_x_15395:
        /* <DEDUP_REMOVED lines=21> */
.L_x_15398:
[----:B------:R-:W-:Y:S05]  /*11470*/  BSYNC.RECONVERGENT B0 ;  /* 0x0000000000007941 */ /* 0x000fea0003800200 */
.L_x_15397:
[----:B------:R-:W-:-:S05]  /*11480*/  LOP3.LUT R3, R0, 0x80, R3, 0xf8, !PT ;  /* 0x0000008000037812 */ /* 0x000fca00078ef803 */
[----:B------:R-:W-:Y:S01]  /*11490*/  STG.E.U8 desc[UR36][R16.64], R3 ;  /* 0x0000000310007986 */ /* 0x000fe2000c101124 */
[----:B------:R-:W-:Y:S05]  /*114a0*/  EXIT ;  /* 0x000000000000794d */ /* 0x000fea0003800000 */
.L_x_15394:
        /* <DEDUP_REMOVED lines=20> */
.L_x_15400:
[----:B------:R-:W-:Y:S01]  /*115f0*/  IMAD.MOV.U32 R0, RZ, RZ, 0x7f ;  /* 0x0000007fff007424 */ /* 0x000fe200078e00ff */
[----:B------:R-:W-:-:S04]  /*11600*/  ISETP.GT.U32.AND P0, PT, R2, 0x7f800000, PT ;  /* 0x7f8000000200780c */ /* 0x000fc80003f04070 */
[----:B------:R-:W-:-:S09]  /*11610*/  SEL R0, R0, 0x7c, P0 ;  /* 0x0000007c00007807 */ /* 0x000fd20000000000 */
.L_x_15401:
[----:B------:R-:W-:Y:S05]  /*11620*/  BSYNC.RECONVERGENT B0 ;  /* 0x0000000000007941 */ /* 0x000fea0003800200 */
.L_x_15399:
[----:B------:R-:W-:-:S04]  /*11630*/  SHF.R.U32.HI R3, RZ, 0x18, R3 ;  /* 0x00000018ff037819 */ /* 0x000fc80000011603 */
[----:B------:R-:W-:-:S05]  /*11640*/  LOP3.LUT R3, R0, 0x80, R3, 0xf8, !PT ;  /* 0x0000008000037812 */ /* 0x000fca00078ef803 */
[----:B------:R-:W-:Y:S01]  /*11650*/  STG.E.U8 desc[UR36][R16.64], R3 ;  /* 0x0000000310007986 */ /* 0x000fe2000c101124 */
[----:B------:R-:W-:Y:S05]  /*11660*/  EXIT ;  /* 0x000000000000794d */ /* 0x000fea0003800000 */
.L_x_15393:
        /* <DEDUP_REMOVED lines=12> */
        .weak           $__internal_60_$__cuda_sm20_div_rn_f64_full
        .type           $__internal_60_$__cuda_sm20_div_rn_f64_full,@function
        .size           $__internal_60_$__cuda_sm20_div_rn_f64_full,(.L_x_16807 - $__internal_60_$__cuda_sm20_div_rn_f64_full)
$__internal_60_$__cuda_sm20_div_rn_f64_full:
[C---:B------:R-:W-:Y:S01]  /*11730*/  FSETP.GEU.AND P1, PT, |R5|.reuse, 1.469367938527859385e-39, PT ;  /* 0x001000000500780b */ /* 0x040fe20003f2e200 */
[----:B------:R-:W-:Y:S01]  /*11740*/  IMAD.MOV.U32 R14, RZ, RZ, 0x1 ;  /* 0x00000001ff0e7424 */ /* 0x000fe200078e00ff */
[----:B------:R-:W-:Y:S01]  /*11750*/  LOP3.LUT R3, R5, 0x7ff00000, RZ, 0xc0, !PT ;  /* 0x7ff0000005037812 */ /* 0x000fe200078ec0ff */
[----:B------:R-:W-:Y:S01]  /*11760*/  BSSY.RECONVERGENT B1, `(.L_x_15402) ;  /* 0x000007a000017945 */ /* 0x000fe20003800200 */
[----:B------:R-:W-:Y:S02]  /*11770*/  MOV R23, 0x1ca00000 ;  /* 0x1ca0000000177802 */ /* 0x000fe40000000f00 */
[C---:B------:R-:W-:Y:S01]  /*11780*/  LOP3.LUT R29, R7.reuse, 0x7ff00000, RZ, 0xc0, !PT ;  /* 0x7ff00000071d7812 */ /* 0x040fe200078ec0ff */
[----:B------:R-:W-:Y:S01]  /*11790*/  IMAD.MOV.U32 R28, RZ, RZ, R3 ;  /* 0x000000ffff1c7224 */ /* 0x000fe200078e0003 */
[----:B------:R-:W-:Y:S02]  /*117a0*/  FSETP.GEU.AND P0, PT, |R7|, 1.469367938527859385e-39, PT ;  /* 0x001000000700780b */ /* 0x000fe40003f0e200 */
[----:B------:R-:W-:-:S02]  /*117b0*/  ISETP.GE.U32.AND P3, PT, R3, R29, PT ;  /* 0x0000001d0300720c */ /* 0x000fc40003f66070 */
[C---:B------:R-:W-:Y:S02]  /*117c0*/  LOP3.LUT R8, R7.reuse, 0x800fffff, RZ, 0xc0, !PT ;  /* 0x800fffff07087812 */ /* 0x040fe400078ec0ff */
[----:B------:R-:W-:Y:S02]  /*117d0*/  @!P1 LOP3.LUT R10, R7, 0x7ff00000, RZ, 0xc0, !PT ;  /* 0x7ff00000070a9812 */ /* 0x000fe400078ec0ff */
[----:B------:R-:W-:Y:S02]  /*117e0*/  SEL R11, R23, 0x63400000, !P3 ;  /* 0x63400000170b7807 */ /* 0x000fe40005800000 */
[----:B------:R-:W-:Y:S02]  /*117f0*/  @!P1 ISETP.GE.U32.AND P2, PT, R3, R10, PT ;  /* 0x0000000a0300920c */ /* 0x000fe40003f46070 */
[----:B------:R-:W-:Y:S02]  /*11800*/  LOP3.LUT R9, R8, 0x3ff00000, RZ, 0xfc, !PT ;  /* 0x3ff0000008097812 */ /* 0x000fe400078efcff */
[----:B------:R-:W-:-:S02]  /*11810*/  @!P1 SEL R21, R23, 0x63400000, !P2 ;  /* 0x6340000017159807 */ /* 0x000fc40005000000 */
[----:B------:R-:W-:Y:S02]  /*11820*/  MOV R8, R6 ;  /* 0x0000000600087202 */ /* 0x000fe40000000f00 */
[--C-:B------:R-:W-:Y:S02]  /*11830*/  @!P1 LOP3.LUT R10, R21, 0x80000000, R5.reuse, 0xf8, !PT ;  /* 0x80000000150a9812 */ /* 0x100fe400078ef805 */
[----:B------:R-:W-:Y:S02]  /*11840*/  LOP3.LUT R11, R11, 0x800fffff, R5, 0xf8, !PT ;  /* 0x800fffff0b0b7812 */ /* 0x000fe400078ef805 */
[----:B------:R-:W-:Y:S01]  /*11850*/  @!P1 LOP3.LUT R21, R10, 0x100000, RZ, 0xfc, !PT ;  /* 0x001000000a159812 */ /* 0x000fe200078efcff */
[----:B------:R-:W-:Y:S01]  /*11860*/  IMAD.MOV.U32 R10, RZ, RZ, R4 ;  /* 0x000000ffff0a7224 */ /* 0x000fe200078e0004 */
[----:B------:R-:W-:Y:S01]  /*11870*/  @!P1 MOV R20, RZ ;  /* 0x000000ff00149202 */ /* 0x000fe20000000f00 */
[----:B------:R-:W0:Y:S02]  /*11880*/  @!P0 DMUL R8, R6, 8.98846567431157953865e+307 ;  /* 0x7fe0000006088828 */ /* 0x000e240000000000 */
[----:B0-----:R-:W0:Y:S01]  /*11890*/  MUFU.RCP64H R15, R9 ;  /* 0x00000009000f7308 */ /* 0x001e220000001800 */
[----:B------:R-:W-:-:S05]  /*118a0*/  @!P0 LOP3.LUT R29, R9, 0x7ff00000, RZ, 0xc0, !PT ;  /* 0x7ff00000091d8812 */ /* 0x000fca00078ec0ff */
[----:B------:R-:W-:-:S15]  /*118b0*/  VIADD R31, R29, 0xffffffff ;  /* 0xffffffff1d1f7836 */ /* 0x000fde0000000000 */
[----:B------:R-:W-:-:S15]  /*118c0*/  NOP ;  /* 0x0000000000007918 */ /* 0x000fde0000000000 */
[----:B------:R-:W-:-:S15]  /*118d0*/  NOP ;  /* 0x0000000000007918 */ /* 0x000fde0000000000 */
[----:B------:R-:W-:-:S11]  /*118e0*/  NOP ;  /* 0x0000000000007918 */ /* 0x000fd60000000000 */
[----:B------:R-:W1:Y:S02]  /*118f0*/  @!P1 DFMA R10, R10, 2, -R20 ;  /* 0x400000000a0a982b */ /* 0x000e640000000814 */
[----:B-1----:R-:W-:-:S04]  /*11900*/  @!P1 LOP3.LUT R28, R11, 0x7ff00000, RZ, 0xc0, !PT ;  /* 0x7ff000000b1c9812 */ /* 0x002fc800078ec0ff */
[----:B------:R-:W-:-:S04]  /*11910*/  IADD3 R30, PT, PT, R28, -0x1, RZ ;  /* 0xffffffff1c1e7810 */ /* 0x000fc80007ffe0ff */
[----:B------:R-:W-:-:S04]  /*11920*/  ISETP.GT.U32.AND P0, PT, R30, 0x7feffffe, PT ;  /* 0x7feffffe1e00780c */ /* 0x000fc80003f04070 */
[----:B------:R-:W-:-:S15]  /*11930*/  ISETP.GT.U32.OR P0, PT, R31, 0x7feffffe, P0 ;  /* 0x7feffffe1f00780c */ /* 0x000fde0000704470 */
[----:B------:R-:W-:-:S15]  /*11940*/  NOP ;  /* 0x0000000000007918 */ /* 0x000fde0000000000 */
[----:B------:R-:W-:-:S15]  /*11950*/  NOP ;  /* 0x0000000000007918 */ /* 0x000fde0000000000 */
[----:B------:R-:W-:-:S05]  /*11960*/  NOP ;  /* 0x0000000000007918 */ /* 0x000fca0000000000 */
        /* <DEDUP_REMOVED lines=41> */
[----:B------:R-:W-:-:S04]  /*11c00*/  SEL R4, R23, 0x63400000, !P0 ;  /* 0x6340000017047807 */ /* 0x000fc80004000000 */
[----:B------:R-:W-:Y:S02]  /*11c10*/  IADD3 R3, PT, PT, -R4, R3, RZ ;  /* 0x0000000304037210 */ /* 0x000fe40007ffe1ff */
[----:B------:R-:W-:-:S03]  /*11c20*/  MOV R4, RZ ;  /* 0x000000ff00047202 */ /* 0x000fc60000000f00 */
        /* <DEDUP_REMOVED lines=24> */
.L_x_15403:
        /* <DEDUP_REMOVED lines=16> */
.L_x_15406:
[----:B------:R-:W-:Y:S01]  /*11eb0*/  LOP3.LUT R13, R7, 0x80000, RZ, 0xfc, !PT ;  /* 0x00080000070d7812 */ /* 0x000fe200078efcff */
[----:B------:R-:W-:Y:S01]  /*11ec0*/  IMAD.MOV.U32 R12, RZ, RZ, R6 ;  /* 0x000000ffff0c7224 */ /* 0x000fe200078e0006 */
[----:B------:R-:W-:Y:S06]  /*11ed0*/  BRA `(.L_x_15404) ;  /* 0x0000000000087947 */ /* 0x000fec0003800000 */
.L_x_15405:
[----:B------:R-:W-:Y:S02]  /*11ee0*/  LOP3.LUT R13, R5, 0x80000, RZ, 0xfc, !PT ;  /* 0x00080000050d7812 */ /* 0x000fe400078efcff */
[----:B------:R-:W-:-:S07]  /*11ef0*/  MOV R12, R4 ;  /* 0x00000004000c7202 */ /* 0x000fce0000000f00 */
.L_x_15404:
[----:B------:R-:W-:Y:S05]  /*11f00*/  BSYNC.RECONVERGENT B1 ;  /* 0x0000000000017941 */ /* 0x000fea0003800200 */
.L_x_15402:
[----:B------:R-:W-:Y:S02]  /*11f10*/  IMAD.MOV.U32 R4, RZ, RZ, R0 ;  /* 0x000000ffff047224 */ /* 0x000fe400078e0000 */
[----:B------:R-:W-:-:S04]  /*11f20*/  HFMA2 R5, -RZ, RZ, 0, 0 ;  /* 0x00000000ff057431 */ /* 0x000fc800000001ff */
[----:B------:R-:W-:Y:S05]  /*11f30*/  RET.REL.NODEC R4 `(_ZN2at6native18elementwise_kernelILi128ELi4EZNS0_15gpu_kernel_implINS0_13BUnaryFunctorIdddZZZNS0_17atan2_kernel_cudaERNS_18TensorIteratorBaseEENKUlvE_clEvENKUlvE_clEvEUlddE_EEEEvS5_RKT_EUliE_EEviT1_) ;  /* 0xfffffee004307950 */ /* 0x000fea0003c3ffff */
.L_x_15407:
        /* <DEDUP_REMOVED lines=12> */
.L_x_16807:


//--------------------- .text._ZN2at6native27unrolled_elementwise_kernelINS0_13BUnaryFunctorIdddZZZNS0_17atan2_kernel_cudaERNS_18TensorIteratorBaseEENKUlvE_clEvENKUlvE_clEvEUlddE_EESt5arrayIPcLm2EELi4E23TrivialOffsetCalculatorILi1EjESD_NS0_6memory12LoadWithCastILi1EEENSE_13StoreWithCastILi1EEEEEviT_T0_T2_T3_T4_T5_ --------------------------
	.section	.text._ZN2at6native27unrolled_elementwise_kernelINS0_13BUnaryFunctorIdddZZZNS0_17atan2_kernel_cudaERNS_18TensorIteratorBaseEENKUlvE_clEvENKUlvE_clEvEUlddE_EESt5arrayIPcLm2EELi4E23TrivialOffsetCalculatorILi1EjESD_NS0_6memory12LoadWithCastILi1EEENSE_13StoreWithCastILi1EEEEEviT_T0_T2_T3_T4_T5_,"ax",@progbits
	.align	128
        .global         _ZN2at6native27unrolled_elementwise_kernelINS0_13BUnaryFunctorIdddZZZNS0_17atan2_kernel_cudaERNS_18TensorIteratorBaseEENKUlvE_clEvENKUlvE_clEvEUlddE_EESt5arrayIPcLm2EELi4E23TrivialOffsetCalculatorILi1EjESD_NS0_6memory12LoadWithCastILi1EEENSE_13StoreWithCastILi1EEEEEviT_T0_T2_T3_T4_T5_
        .type           _ZN2at6native27unrolled_elementwise_kernelINS0_13BUnaryFunctorIdddZZZNS0_17atan2_kernel_cudaERNS_18TensorIteratorBaseEENKUlvE_clEvENKUlvE_clEvEUlddE_EESt5arrayIPcLm2EELi4E23TrivialOffsetCalculatorILi1EjESD_NS0_6memory12LoadWithCastILi1EEENSE_13StoreWithCastILi1EEEEEviT_T0_T2_T3_T4_T5_,@function
        .size           _ZN2at6native27unrolled_elementwise_kernelINS0_13BUnaryFunctorIdddZZZNS0_17atan2_kernel_cudaERNS_18TensorIteratorBaseEENKUlvE_clEvENKUlvE_clEvEUlddE_EESt5arrayIPcLm2EELi4E23TrivialOffsetCalculatorILi1EjESD_NS0_6memory12LoadWithCastILi1EEENSE_13StoreWithCastILi1EEEEEviT_T0_T2_T3_T4_T5_,(.L_x_16808 - _ZN2at6native27unrolled_elementwise_kernelINS0_13BUnaryFunctorIdddZZZNS0_17atan2_kernel_cudaERNS_18TensorIteratorBaseEENKUlvE_clEvENKUlvE_clEvEUlddE_EESt5arrayIPcLm2EELi4E23TrivialOffsetCalculatorILi1EjESD_NS0_6memory12LoadWithCastILi1EEENSE_13StoreWithCastILi1EEEEEviT_T0_T2_T3_T4_T5_)
        .other          _ZN2at6native27unrolled_elementwise_kernelINS0_13BUnaryFunctorIdddZZZNS0_17atan2_kernel_cudaERNS_18TensorIteratorBaseEENKUlvE_clEvENKUlvE_clEvEUlddE_EESt5arrayIPcLm2EELi4E23TrivialOffsetCalculatorILi1EjESD_NS0_6memory12LoadWithCastILi1EEENSE_13StoreWithCastILi1EEEEEviT_T0_T2_T3_T4_T5_,@"STO_CUDA_ENTRY STV_DEFAULT"
_ZN2at6native27unrolled_elementwise_kernelINS0_13BUnaryFunctorIdddZZZNS0_17atan2_kernel_cudaERNS_18TensorIteratorBaseEENKUlvE_clEvENKUlvE_clEvEUlddE_EESt5arrayIPcLm2EELi4E23TrivialOffsetCalculatorILi1EjESD_NS0_6memory12LoadWithCastILi1EEENSE_13StoreWithCastILi1EEEEEviT_T0_T2_T3_T4_T5_:
.text._ZN2at6native27unrolled_elementwise_kernelINS0_13BUnaryFunctorIdddZZZNS0_17atan2_kernel_cudaERNS_18TensorIteratorBaseEENKUlvE_clEvENKUlvE_clEvEUlddE_EESt5arrayIPcLm2EELi4E23TrivialOffsetCalculatorILi1EjESD_NS0_6memory12LoadWithCastILi1EEENSE_13StoreWithCastILi1EEEEEviT_T0_T2_T3_T4_T5_:
        /* <DEDUP_REMOVED lines=33> */
.L_x_15414:
[----:B------:R-:W2:Y:S02]  /*0210*/  LDG.E.U8 R4, desc[UR36][R4.64] ;  /* 0x0000002404047981 */ /* 0x000ea4000c1e1100 */
[----:B--2---:R0:W1:Y:S02]  /*0220*/  I2F.F64.U16 R22, R4 ;  /* 0x0000000400167312 */ /* 0x0040640000101800 */
[----:B01----:R-:W-:Y:S05]  /*0230*/  BRA `(.L_x_15416) ;  /* 0x0000000c00647947 */ /* 0x003fea0003800000 */
.L_x_15413:
        /* <DEDUP_REMOVED lines=9> */
.L_x_15418:
[----:B------:R-:W2:Y:S02]  /*02d0*/  LDG.E R4, desc[UR36][R4.64] ;  /* 0x0000002404047981 */ /* 0x000ea4000c1e1900 */
[----:B--2---:R0:W1:Y:S02]  /*02e0*/  I2F.F64 R22, R4 ;  /* 0x0000000400167312 */ /* 0x0040640000201c00 */
[----:B01----:R-:W-:Y:S05]  /*02f0*/  BRA `(.L_x_15416) ;  /* 0x0000000c00347947 */ /* 0x003fea0003800000 */
.L_x_15417:
[----:B------:R-:W2:Y:S02]  /*0300*/  LDG.E.U16 R4, desc[UR36][R4.64] ;  /* 0x0000002404047981 */ /* 0x000ea4000c1e1500 */
[----:B--2---:R0:W1:Y:S02]  /*0310*/  I2F.F64.S16 R22, R4 ;  /* 0x0000000400167312 */ /* 0x0040640000101c00 */
[----:B01----:R-:W-:Y:S05]  /*0320*/  BRA `(.L_x_15416) ;  /* 0x0000000c00287947 */ /* 0x003fea0003800000 */
.L_x_15412:
        /* <DEDUP_REMOVED lines=10> */
.L_x_15420:
[----:B------:R-:W2:Y:S02]  /*03d0*/  LDG.E.U16 R0, desc[UR36][R4.64] ;  /* 0x0000002404007981 */ /* 0x000ea4000c1e1500 */
[----:B--2---:R-:W-:-:S05]  /*03e0*/  HADD2.F32 R0, -RZ, R0.H0_H0 ;  /* 0x20000000ff007230 */ /* 0x004fca0000004100 */
[----:B------:R-:W-:-:S04]  /*03f0*/  FMUL.FTZ R0, R0, 1 ;  /* 0x3f80000000007820 */ /* 0x000fc80000410000 */
[----:B------:R1:W2:Y:S02]  /*0400*/  F2F.F64.F32 R22, R0 ;  /* 0x0000000000167310 */ /* 0x0002a40000201800 */
[----:B-12---:R-:W-:Y:S05]  /*0410*/  BRA `(.L_x_15416) ;  /* 0x0000000800ec7947 */ /* 0x006fea0003800000 */
.L_x_15419:
        /* <DEDUP_REMOVED lines=10> */
.L_x_15422:
[----:B------:R-:W2:Y:S02]  /*04c0*/  LDG.E.U16 R4, desc[UR36][R4.64] ;  /* 0x0000002404047981 */ /* 0x000ea4000c1e1500 */
[----:B--2---:R-:W-:-:S05]  /*04d0*/  HADD2.F32 R0, -RZ, R4.H0_H0 ;  /* 0x20000004ff007230 */ /* 0x004fca0000004100 */
[----:B------:R-:W-:-:S04]  /*04e0*/  FMUL.FTZ R0, R0, 1 ;  /* 0x3f80000000007820 */ /* 0x000fc80000410000 */
[----:B------:R1:W2:Y:S02]  /*04f0*/  F2F.F64.F32 R22, R0 ;  /* 0x0000000000167310 */ /* 0x0002a40000201800 */
[----:B-12---:R-:W-:Y:S05]  /*0500*/  BRA `(.L_x_15416) ;  /* 0x0000000800b07947 */ /* 0x006fea0003800000 */
.L_x_15421:
[----:B------:R0:W5:Y:S01]  /*0510*/  LDG.E.64 R22, desc[UR36][R4.64] ;  /* 0x0000002404167981 */ /* 0x000162000c1e1b00 */
[----:B------:R-:W-:Y:S05]  /*0520*/  BRA `(.L_x_15416) ;  /* 0x0000000800a87947 */ /* 0x000fea0003800000 */
.L_x_15411:
        /* <DEDUP_REMOVED lines=13> */
.L_x_15425:
[----:B------:R1:W5:Y:S01]  /*0600*/  LDG.E.64 R22, desc[UR36][R4.64] ;  /* 0x0000002404167981 */ /* 0x000362000c1e1b00 */
[----:B------:R-:W-:Y:S05]  /*0610*/  BRA `(.L_x_15416) ;  /* 0x00000008006c7947 */ /* 0x000fea0003800000 */
.L_x_15424:
        /* <DEDUP_REMOVED lines=27> */
.L_x_15427:
        /* <DEDUP_REMOVED lines=15> */
.L_x_15426:
[----:B------:R-:W2:Y:S02]  /*08c0*/  LDG.E.U16 R0, desc[UR36][R4.64] ;  /* 0x0000002404007981 */ /* 0x000ea4000c1e1500 */
[----:B--2---:R-:W-:-:S04]  /*08d0*/  IMAD.U32 R0, R0, 0x10000, RZ ;  /* 0x0001000000007824 */ /* 0x004fc800078e00ff */
[----:B------:R-:W-:-:S04]  /*08e0*/  FMUL.FTZ R0, R0, 1 ;  /* 0x3f80000000007820 */ /* 0x000fc80000410000 */
[----:B------:R2:W3:Y:S02]  /*08f0*/  F2F.F64.F32 R22, R0 ;  /* 0x0000000000167310 */ /* 0x0004e40000201800 */
[----:B--23--:R-:W-:Y:S05]  /*0900*/  BRA `(.L_x_15416) ;  /* 0x0000000400b07947 */ /* 0x00cfea0003800000 */
.L_x_15423:
        /* <DEDUP_REMOVED lines=11> */
.L_x_15430:
        /* <DEDUP_REMOVED lines=21> */
.L_x_15432:
[----:B------:R-:W-:Y:S05]  /*0b10*/  BSYNC.RECONVERGENT B0 ;  /* 0x0000000000007941 */ /* 0x000fea0003800200 */
.L_x_15431:
[----:B------:R-:W-:Y:S01]  /*0b20*/  IMAD.SHL.U32 R0, R0, 0x100000, RZ ;  /* 0x0010000000007824 */ /* 0x000fe200078e00ff */
[----:B------:R-:W-:-:S04]  /*0b30*/  LEA R3, R3, 0x3b800000, 0x17 ;  /* 0x3b80000003037811 */ /* 0x000fc800078eb8ff */
[----:B------:R-:W-:-:S05]  /*0b40*/  LOP3.LUT R0, R3, R0, R7, 0xfe, !PT ;  /* 0x0000000003007212 */ /* 0x000fca00078efe07 */
[----:B------:R-:W-:-:S04]  /*0b50*/  FMUL.FTZ R0, R0, 1 ;  /* 0x3f80000000007820 */ /* 0x000fc80000410000 */
[----:B------:R4:W0:Y:S02]  /*0b60*/  F2F.F64.F32 R22, R0 ;  /* 0x0000000000167310 */ /* 0x0008240000201800 */
[----:B0---4-:R-:W-:Y:S05]  /*0b70*/  BRA `(.L_x_15416) ;  /* 0x0000000400147947 */ /* 0x011fea0003800000 */
.L_x_15429:
        /* <DEDUP_REMOVED lines=21> */
.L_x_15434:
[----:B------:R-:W-:Y:S05]  /*0cd0*/  BSYNC.RECONVERGENT B0 ;  /* 0x0000000000007941 */ /* 0x000fea0003800200 */
.L_x_15433:
[----:B------:R-:W-:Y:S01]  /*0ce0*/  IMAD.SHL.U32 R0, R0, 0x200000, RZ ;  /* 0x0020000000007824 */ /* 0x000fe200078e00ff */
[----:B------:R-:W-:-:S04]  /*0cf0*/  LEA R3, R3, 0x37800000, 0x17 ;  /* 0x3780000003037811 */ /* 0x000fc800078eb8ff */
[----:B------:R-:W-:-:S05]  /*0d00*/  LOP3.LUT R0, R3, R0, R7, 0xfe, !PT ;  /* 0x0000000003007212 */ /* 0x000fca00078efe07 */
[----:B------:R-:W-:-:S04]  /*0d10*/  FMUL.FTZ R0, R0, 1 ;  /* 0x3f80000000007820 */ /* 0x000fc80000410000 */
[----:B------:R4:W0:Y:S02]  /*0d20*/  F2F.F64.F32 R22, R0 ;  /* 0x0000000000167310 */ /* 0x0008240000201800 */
[----:B0---4-:R-:W-:Y:S05]  /*0d30*/  BRA `(.L_x_15416) ;  /* 0x0000000000a47947 */ /* 0x011fea0003800000 */
.L_x_15428:
[----:B------:R-:W-:-:S09]  /*0d40*/  UISETP.NE.AND UP0, UPT, UR4, 0x1c, UPT ;  /* 0x0000001c0400788c */ /* 0x000fd2000bf05270 */
[----:B------:R-:W-:Y:S05]  /*0d50*/  BRA.U !UP0, `(.L_x_15435) ;  /* 0x0000000108947547 */ /* 0x000fea000b800000 */
[----:B------:R-:W-:-:S09]  /*0d60*/  UISETP.NE.AND UP0, UPT, UR4, 0x1d, UPT ;  /* 0x0000001d0400788c */ /* 0x000fd2000bf05270 */
[----:B------:R-:W-:Y:S05]  /*0d70*/  BRA.U !UP0, `(.L_x_15436) ;  /* 0x0000000108807547 */ /* 0x000fea000b800000 */
[----:B------:R-:W-:-:S09]  /*0d80*/  UISETP.NE.AND UP0, UPT, UR4, 0x2c, UPT ;  /* 0x0000002c0400788c */ /* 0x000fd2000bf05270 */
[----:B------:R-:W-:Y:S05]  /*0d90*/  BRA.U !UP0, `(.L_x_15437) ;  /* 0x0000000108487547 */ /* 0x000fea000b800000 */
.L_x_15415:
        /* <DEDUP_REMOVED lines=16> */
.L_x_15438:
[----:B------:R-:W-:Y:S01]  /*0ea0*/  CS2R R22, SRZ ;  /* 0x0000000000167805 */ /* 0x000fe2000001ff00 */
[----:B------:R-:W-:Y:S06]  /*0eb0*/  BRA `(.L_x_15416) ;  /* 0x0000000000447947 */ /* 0x000fec0003800000 */
.L_x_15437:
        /* <DEDUP_REMOVED lines=12> */
.L_x_15436:
[----:B------:R-:W2:Y:S02]  /*0f80*/  LDG.E.64 R22, desc[UR36][R4.64] ;  /* 0x0000002404167981 */ /* 0x000ea4000c1e1b00 */
[----:B--2---:R-:W4:Y:S02]  /*0f90*/  I2F.F64.U64 R22, R22 ;  /* 0x0000001600167312 */ /* 0x004f240000301800 */
[----:B----4-:R-:W-:Y:S05]  /*0fa0*/  BRA `(.L_x_15416) ;  /* 0x0000000000087947 */ /* 0x010fea0003800000 */
.L_x_15435:
[----:B------:R-:W2:Y:S02]  /*0fb0*/  LDG.E R4, desc[UR36][R4.64] ;  /* 0x0000002404047981 */ /* 0x000ea4000c1e1900 */
[----:B--2---:R2:W3:Y:S02]  /*0fc0*/  I2F.F64.U32 R22, R4 ;  /* 0x0000000400167312 */ /* 0x0044e40000201800 */
.L_x_15416:
[----:B------:R-:W-:Y:S05]  /*0fd0*/  BSYNC.RECONVERGENT B6 ;  /* 0x0000000000067941 */ /* 0x000fea0003800200 */
.L_x_15410:
[----:B------:R-:W-:-:S07]  /*0fe0*/  VIADD R27, R33, 0x80 ;  /* 0x00000080211b7836 */ /* 0x000fce0000000000 */
.L_x_15409:
[----:B------:R-:W-:Y:S05]  /*0ff0*/  BSYNC.RECONVERGENT B7 ;  /* 0x0000000000077941 */ /* 0x000fea0003800200 */
.L_x_15408:
[----:B------:R-:W-:Y:S01]  /*1000*/  ISETP.GE.AND P0, PT, R27, R2, PT ;  /* 0x000000021b00720c */ /* 0x000fe20003f06270 */
[----:B------:R-:W-:Y:S01]  /*1010*/  BSSY.RECONVERGENT B7, `(.L_x_15439) ;  /* 0x00000f6000077945 */ /* 0x000fe20003800200 */
[----:B------:R-:W-:-:S11]  /*1020*/  CS2R R24, SRZ ;  /* 0x0000000000187805 */ /* 0x000fd6000001ff00 */
[----:B------:R-:W-:Y:S05]  /*1030*/  @P0 BRA `(.L_x_15440) ;  /* 0x0000000c00cc0947 */ /* 0x000fea0003800000 */
[----:B012---:R-:W0:Y:S01]  /*1040*/  LDC.64 R4, c[0x0][0x3a0] ;  /* 0x0000e800ff047b82 */ /* 0x007e220000000a00 */
        /* <DEDUP_REMOVED lines=20> */
.L_x_15445:
[----:B------:R-:W2:Y:S02]  /*1190*/  LDG.E.U8 R4, desc[UR36][R4.64] ;  /* 0x0000002404047981 */ /* 0x000ea4000c1e1100 */
[----:B--2---:R1:W2:Y:S02]  /*11a0*/  I2F.F64.U16 R24, R4 ;  /* 0x0000000400187312 */ /* 0x0042a40000101800 */
[----:B-12---:R-:W-:Y:S05]  /*11b0*/  BRA `(.L_x_15447) ;  /* 0x0000000c00647947 */ /* 0x006fea0003800000 */
.L_x_15444:
        /* <DEDUP_REMOVED lines=9> */
.L_x_15449:
[----:B------:R-:W2:Y:S02]  /*1250*/  LDG.E R4, desc[UR36][R4.64] ;  /* 0x0000002404047981 */ /* 0x000ea4000c1e1900 */
[----:B--2---:R1:W2:Y:S02]  /*1260*/  I2F.F64 R24, R4 ;  /* 0x0000000400187312 */ /* 0x0042a40000201c00 */
[----:B-12---:R-:W-:Y:S05]  /*1270*/  BRA `(.L_x_15447) ;  /* 0x0000000c00347947 */ /* 0x006fea0003800000 */
.L_x_15448:
[----:B------:R-:W2:Y:S02]  /*1280*/  LDG.E.U16 R4, desc[UR36][R4.64] ;  /* 0x0000002404047981 */ /* 0x000ea4000c1e1500 */
[----:B--2---:R1:W2:Y:S02]  /*1290*/  I2F.F64.S16 R24, R4 ;  /* 0x0000000400187312 */ /* 0x0042a40000101c00 */
[----:B-12---:R-:W-:Y:S05]  /*12a0*/  BRA `(.L_x_15447) ;  /* 0x0000000c00287947 */ /* 0x006fea0003800000 */
.L_x_15443:
        /* <DEDUP_REMOVED lines=10> */
.L_x_15451:
[----:B------:R-:W2:Y:S02]  /*1350*/  LDG.E.U16 R0, desc[UR36][R4.64] ;  /* 0x0000002404007981 */ /* 0x000ea4000c1e1500 */
[----:B--2---:R-:W-:-:S05]  /*1360*/  HADD2.F32 R0, -RZ, R0.H0_H0 ;  /* 0x20000000ff007230 */ /* 0x004fca0000004100 */
[----:B------:R-:W-:-:S04]  /*1370*/  FMUL.FTZ R0, R0, 1 ;  /* 0x3f80000000007820 */ /* 0x000fc80000410000 */
[----:B------:R0:W1:Y:S02]  /*1380*/  F2F.F64.F32 R24, R0 ;  /* 0x0000000000187310 */ /* 0x0000640000201800 */
[----:B01----:R-:W-:Y:S05]  /*1390*/  BRA `(.L_x_15447) ;  /* 0x0000000800ec7947 */ /* 0x003fea0003800000 */
.L_x_15450:
        /* <DEDUP_REMOVED lines=10> */
.L_x_15453:
[----:B------:R-:W2:Y:S02]  /*1440*/  LDG.E.U16 R4, desc[UR36][R4.64] ;  /* 0x0000002404047981 */ /* 0x000ea4000c1e1500 */
[----:B--2---:R-:W-:-:S05]  /*1450*/  HADD2.F32 R0, -RZ, R4.H0_H0 ;  /* 0x20000004ff007230 */ /* 0x004fca0000004100 */
[----:B------:R-:W-:-:S04]  /*1460*/  FMUL.FTZ R0, R0, 1 ;  /* 0x3f80000000007820 */ /* 0x000fc80000410000 */
[----:B------:R0:W1:Y:S02]  /*1470*/  F2F.F64.F32 R24, R0 ;  /* 0x0000000000187310 */ /* 0x0000640000201800 */
[----:B01----:R-:W-:Y:S05]  /*1480*/  BRA `(.L_x_15447) ;  /* 0x0000000800b07947 */ /* 0x003fea0003800000 */
.L_x_15452:
[----:B------:R0:W5:Y:S01]  /*1490*/  LDG.E.64 R24, desc[UR36][R4.64] ;  /* 0x0000002404187981 */ /* 0x000162000c1e1b00 */
[----:B------:R-:W-:Y:S05]  /*14a0*/  BRA `(.L_x_15447) ;  /* 0x0000000800a87947 */ /* 0x000fea0003800000 */
.L_x_15442:
        /* <DEDUP_REMOVED lines=13> */
.L_x_15456:
[----:B------:R4:W5:Y:S01]  /*1580*/  LDG.E.64 R24, desc[UR36][R4.64] ;  /* 0x0000002404187981 */ /* 0x000962000c1e1b00 */
[----:B------:R-:W-:Y:S05]  /*1590*/  BRA `(.L_x_15447) ;  /* 0x00000008006c7947 */ /* 0x000fea0003800000 */
.L_x_15455:
        /* <DEDUP_REMOVED lines=27> */
.L_x_15458:
        /* <DEDUP_REMOVED lines=15> */
.L_x_15457:
[----:B------:R-:W2:Y:S02]  /*1840*/  LDG.E.U16 R0, desc[UR36][R4.64] ;  /* 0x0000002404007981 */ /* 0x000ea4000c1e1500 */
[----:B--2---:R-:W-:-:S04]  /*1850*/  IMAD.U32 R0, R0, 0x10000, RZ ;  /* 0x0001000000007824 */ /* 0x004fc800078e00ff */
[----:B------:R-:W-:-:S04]  /*1860*/  FMUL.FTZ R0, R0, 1 ;  /* 0x3f80000000007820 */ /* 0x000fc80000410000 */
[----:B------:R4:W0:Y:S02]  /*1870*/  F2F.F64.F32 R24, R0 ;  /* 0x0000000000187310 */ /* 0x0008240000201800 */
[----:B0---4-:R-:W-:Y:S05]  /*1880*/  BRA `(.L_x_15447) ;  /* 0x0000000400b07947 */ /* 0x011fea0003800000 */
.L_x_15454:
        /* <DEDUP_REMOVED lines=11> */
.L_x_15461:
        /* <DEDUP_REMOVED lines=21> */
.L_x_15463:
[----:B------:R-:W-:Y:S05]  /*1a90*/  BSYNC.RECONVERGENT B0 ;  /* 0x0000000000007941 */ /* 0x000fea0003800200 */
.L_x_15462:
[----:B------:R-:W-:Y:S01]  /*1aa0*/  IMAD.SHL.U32 R0, R0, 0x100000, RZ ;  /* 0x0010000000007824 */ /* 0x000fe200078e00ff */
[----:B------:R-:W-:-:S04]  /*1ab0*/  LEA R3, R3, 0x3b800000, 0x17 ;  /* 0x3b80000003037811 */ /* 0x000fc800078eb8ff */
[----:B------:R-:W-:-:S05]  /*1ac0*/  LOP3.LUT R0, R3, R0, R7, 0xfe, !PT ;  /* 0x0000000003007212 */ /* 0x000fca00078efe07 */
[----:B------:R-:W-:-:S04]  /*1ad0*/  FMUL.FTZ R0, R0, 1 ;  /* 0x3f80000000007820 */ /* 0x000fc80000410000 */
[----:B------:R4:W0:Y:S02]  /*1ae0*/  F2F.F64.F32 R24, R0 ;  /* 0x0000000000187310 */ /* 0x0008240000201800 */
[----:B0---4-:R-:W-:Y:S05]  /*1af0*/  BRA `(.L_x_15447) ;  /* 0x0000000400147947 */ /* 0x011fea0003800000 */
.L_x_15460:
        /* <DEDUP_REMOVED lines=21> */
.L_x_15465:
[----:B------:R-:W-:Y:S05]  /*1c50*/  BSYNC.RECONVERGENT B0 ;  /* 0x0000000000007941 */ /* 0x000fea0003800200 */
.L_x_15464:
[----:B------:R-:W-:Y:S01]  /*1c60*/  IMAD.SHL.U32 R0, R0, 0x200000, RZ ;  /* 0x0020000000007824 */ /* 0x000fe200078e00ff */
[----:B------:R-:W-:-:S04]  /*1c70*/  LEA R3, R3, 0x37800000, 0x17 ;  /* 0x3780000003037811 */ /* 0x000fc800078eb8ff */
[----:B------:R-:W-:-:S05]  /*1c80*/  LOP3.LUT R0, R3, R0, R7, 0xfe, !PT ;  /* 0x0000000003007212 */ /* 0x000fca00078efe07 */
[----:B------:R-:W-:-:S04]  /*1c90*/  FMUL.FTZ R0, R0, 1 ;  /* 0x3f80000000007820 */ /* 0x000fc80000410000 */
[----:B------:R4:W0:Y:S02]  /*1ca0*/  F2F.F64.F32 R24, R0 ;  /* 0x0000000000187310 */ /* 0x0008240000201800 */
[----:B0---4-:R-:W-:Y:S05]  /*1cb0*/  BRA `(.L_x_15447) ;  /* 0x0000000000a47947 */ /* 0x011fea0003800000 */
.L_x_15459:
        /* <DEDUP_REMOVED lines=18> */
.L_x_15446:
        /* <DEDUP_REMOVED lines=16> */
.L_x_15468:
[----:B------:R-:W-:Y:S01]  /*1ee0*/  CS2R R24, SRZ ;  /* 0x0000000000187805 */ /* 0x000fe2000001ff00 */
[----:B------:R-:W-:Y:S06]  /*1ef0*/  BRA `(.L_x_15447) ;  /* 0x0000000000147947 */ /* 0x000fec0003800000 */
.L_x_15467:
[----:B------:R-:W2:Y:S02]  /*1f00*/  LDG.E.64 R24, desc[UR36][R4.64] ;  /* 0x0000002404187981 */ /* 0x000ea4000c1e1b00 */
[----:B--2---:R-:W1:Y:S02]  /*1f10*/  I2F.F64.U64 R24, R24 ;  /* 0x0000001800187312 */ /* 0x004e640000301800 */
[----:B-1----:R-:W-:Y:S05]  /*1f20*/  BRA `(.L_x_15447) ;  /* 0x0000000000087947 */ /* 0x002fea0003800000 */
.L_x_15466:
[----:B------:R-:W2:Y:S02]  /*1f30*/  LDG.E R4, desc[UR36][R4.64] ;  /* 0x0000002404047981 */ /* 0x000ea4000c1e1900 */
[----:B--2---:R1:W2:Y:S02]  /*1f40*/  I2F.F64.U32 R24, R4 ;  /* 0x0000000400187312 */ /* 0x0042a40000201800 */
.L_x_15447:
[----:B------:R-:W-:Y:S05]  /*1f50*/  BSYNC.RECONVERGENT B6 ;  /* 0x0000000000067941 */ /* 0x000fea0003800200 */
.L_x_15441:
[----:B------:R-:W-:-:S07]  /*1f60*/  VIADD R27, R27, 0x80 ;  /* 0x000000801b1b7836 */ /* 0x000fce0000000000 */
.L_x_15440:
[----:B------:R-:W-:Y:S05]  /*1f70*/  BSYNC.RECONVERGENT B7 ;  /* 0x0000000000077941 */ /* 0x000fea0003800200 */
.L_x_15439:
[----:B------:R-:W-:Y:S01]  /*1f80*/  ISETP.GE.AND P0, PT, R27, R2, PT ;  /* 0x000000021b00720c */ /* 0x000fe20003f06270 */
[----:B------:R-:W-:Y:S01]  /*1f90*/  BSSY.RECONVERGENT B7, `(.L_x_15469) ;  /* 0x00000f6000077945 */ /* 0x000fe20003800200 */
[----:B------:R-:W-:-:S11]  /*1fa0*/  CS2R R18, SRZ ;  /* 0x0000000000127805 */ /* 0x000fd6000001ff00 */
[----:B------:R-:W-:Y:S05]  /*1fb0*/  @P0 BRA `(.L_x_15470) ;  /* 0x0000000c00cc0947 */ /* 0x000fea0003800000 */
[----:B012-4-:R-:W0:Y:S01]  /*1fc0*/  LDC.64 R4, c[0x0][0x3a0] ;  /* 0x0000e800ff047b82 */ /* 0x017e220000000a00 */
        /* <DEDUP_REMOVED lines=20> */
.L_x_15475:
[----:B------:R-:W2:Y:S02]  /*2110*/  LDG.E.U8 R4, desc[UR36][R4.64] ;  /* 0x0000002404047981 */ /* 0x000ea4000c1e1100 */
[----:B--2---:R0:W1:Y:S02]  /*2120*/  I2F.F64.U16 R18, R4 ;  /* 0x0000000400127312 */ /* 0x0040640000101800 */
[----:B01----:R-:W-:Y:S05]  /*2130*/  BRA `(.L_x_15477) ;  /* 0x0000000c00647947 */ /* 0x003fea0003800000 */
.L_x_15474:
        /* <DEDUP_REMOVED lines=9> */
.L_x_15479:
[----:B------:R-:W2:Y:S02]  /*21d0*/  LDG.E R4, desc[UR36][R4.64] ;  /* 0x0000002404047981 */ /* 0x000ea4000c1e1900 */
[----:B--2---:R0:W1:Y:S02]  /*21e0*/  I2F.F64 R18, R4 ;  /* 0x0000000400127312 */ /* 0x0040640000201c00 */
[----:B01----:R-:W-:Y:S05]  /*21f0*/  BRA `(.L_x_15477) ;  /* 0x0000000c00347947 */ /* 0x003fea0003800000 */
.L_x_15478:
[----:B------:R-:W2:Y:S02]  /*2200*/  LDG.E.U16 R4, desc[UR36][R4.64] ;  /* 0x0000002404047981 */ /* 0x000ea4000c1e1500 */
[----:B--2---:R0:W1:Y:S02]  /*2210*/  I2F.F64.S16 R18, R4 ;  /* 0x0000000400127312 */ /* 0x0040640000101c00 */
[----:B01----:R-:W-:Y:S05]  /*2220*/  BRA `(.L_x_15477) ;  /* 0x0000000c00287947 */ /* 0x003fea0003800000 */
.L_x_15473:
        /* <DEDUP_REMOVED lines=10> */
.L_x_15481:
[----:B------:R-:W2:Y:S02]  /*22d0*/  LDG.E.U16 R0, desc[UR36][R4.64] ;  /* 0x0000002404007981 */ /* 0x000ea4000c1e1500 */
[----:B--2---:R-:W-:-:S05]  /*22e0*/  HADD2.F32 R0, -RZ, R0.H0_H0 ;  /* 0x20000000ff007230 */ /* 0x004fca0000004100 */
[----:B------:R-:W-:-:S04]  /*22f0*/  FMUL.FTZ R0, R0, 1 ;  /* 0x3f80000000007820 */ /* 0x000fc80000410000 */
[----:B------:R1:W2:Y:S02]  /*2300*/  F2F.F64.F32 R18, R0 ;  /* 0x0000000000127310 */ /* 0x0002a40000201800 */
[----:B-12---:R-:W-:Y:S05]  /*2310*/  BRA `(.L_x_15477) ;  /* 0x0000000800ec7947 */ /* 0x006fea0003800000 */
.L_x_15480:
        /* <DEDUP_REMOVED lines=10> */
.L_x_15483:
[----:B------:R-:W2:Y:S02]  /*23c0*/  LDG.E.U16 R4, desc[UR36][R4.64] ;  /* 0x0000002404047981 */ /* 0x000ea4000c1e1500 */
[----:B--2---:R-:W-:-:S05]  /*23d0*/  HADD2.F32 R0, -RZ, R4.H0_H0 ;  /* 0x20000004ff007230 */ /* 0x004fca0000004100 */
[----:B------:R-:W-:-:S04]  /*23e0*/  FMUL.FTZ R0, R0, 1 ;  /* 0x3f80000000007820 */ /* 0x000fc80000410000 */
[----:B------:R1:W2:Y:S02]  /*23f0*/  F2F.F64.F32 R18, R0 ;  /* 0x0000000000127310 */ /* 0x0002a40000201800 */
[----:B-12---:R-:W-:Y:S05]  /*2400*/  BRA `(.L_x_15477) ;  /* 0x0000000800b07947 */ /* 0x006fea0003800000 */
.L_x_15482:
[----:B------:R0:W5:Y:S01]  /*2410*/  LDG.E.64 R18, desc[UR36][R4.64] ;  /* 0x0000002404127981 */ /* 0x000162000c1e1b00 */
[----:B------:R-:W-:Y:S05]  /*2420*/  BRA `(.L_x_15477) ;  /* 0x0000000800a87947 */ /* 0x000fea0003800000 */
.L_x_15472:
        /* <DEDUP_REMOVED lines=13> */
.L_x_15486:
[----:B------:R1:W5:Y:S01]  /*2500*/  LDG.E.64 R18, desc[UR36][R4.64] ;  /* 0x0000002404127981 */ /* 0x000362000c1e1b00 */
[----:B------:R-:W-:Y:S05]  /*2510*/  BRA `(.L_x_15477) ;  /* 0x00000008006c7947 */ /* 0x000fea0003800000 */
.L_x_15485:
        /* <DEDUP_REMOVED lines=26> */
[----:B--2-4-:R-:W-:Y:S05]  /*26c0*/  BRA `(.L_x_15477) ;  /* 0x0000000800007947 */ /* 0x014fea0003800000 */
.L_x_15488:
        /* <DEDUP_REMOVED lines=14> */
[----:B--2-4-:R-:W-:Y:S05]  /*27b0*/  BRA `(.L_x_15477) ;  /* 0x0000000400c47947 */ /* 0x014fea0003800000 */
.L_x_15487:
[----:B------:R-:W2:Y:S02]  /*27c0*/  LDG.E.U16 R0, desc[UR36][R4.64] ;  /* 0x0000002404007981 */ /* 0x000ea4000c1e1500 */
[----:B--2---:R-:W-:-:S04]  /*27d0*/  IMAD.U32 R0, R0, 0x10000, RZ ;  /* 0x0001000000007824 */ /* 0x004fc800078e00ff */
[----:B------:R-:W-:-:S04]  /*27e0*/  FMUL.FTZ R0, R0, 1 ;  /* 0x3f80000000007820 */ /* 0x000fc80000410000 */
[----:B------:R2:W4:Y:S02]  /*27f0*/  F2F.F64.F32 R18, R0 ;  /* 0x0000000000127310 */ /* 0x0005240000201800 */
[----:B--2-4-:R-:W-:Y:S05]  /*2800*/  BRA `(.L_x_15477) ;  /* 0x0000000400b07947 */ /* 0x014fea0003800000 */
.L_x_15484:
        /* <DEDUP_REMOVED lines=11> */
.L_x_15491:
        /* <DEDUP_REMOVED lines=21> */
.L_x_15493:
[----:B------:R-:W-:Y:S05]  /*2a10*/  BSYNC.RECONVERGENT B0 ;  /* 0x0000000000007941 */ /* 0x000fea0003800200 */
.L_x_15492:
[----:B------:R-:W-:Y:S01]  /*2a20*/  IMAD.SHL.U32 R0, R0, 0x100000, RZ ;  /* 0x0010000000007824 */ /* 0x000fe200078e00ff */
[----:B------:R-:W-:-:S04]  /*2a30*/  LEA R3, R3, 0x3b800000, 0x17 ;  /* 0x3b80000003037811 */ /* 0x000fc800078eb8ff */
[----:B------:R-:W-:-:S05]  /*2a40*/  LOP3.LUT R0, R3, R0, R7, 0xfe, !PT ;  /* 0x0000000003007212 */ /* 0x000fca00078efe07 */
[----:B------:R-:W-:-:S04]  /*2a50*/  FMUL.FTZ R0, R0, 1 ;  /* 0x3f80000000007820 */ /* 0x000fc80000410000 */
[----:B------:R0:W1:Y:S02]  /*2a60*/  F2F.F64.F32 R18, R0 ;  /* 0x0000000000127310 */ /* 0x0000640000201800 */
[----:B01----:R-:W-:Y:S05]  /*2a70*/  BRA `(.L_x_15477) ;  /* 0x0000000400147947 */ /* 0x003fea0003800000 */
.L_x_15490:
        /* <DEDUP_REMOVED lines=21> */
.L_x_15495:
[----:B------:R-:W-:Y:S05]  /*2bd0*/  BSYNC.RECONVERGENT B0 ;  /* 0x0000000000007941 */ /* 0x000fea0003800200 */
.L_x_15494:
[----:B------:R-:W-:Y:S01]  /*2be0*/  IMAD.SHL.U32 R0, R0, 0x200000, RZ ;  /* 0x0020000000007824 */ /* 0x000fe200078e00ff */
[----:B------:R-:W-:-:S04]  /*2bf0*/  LEA R3, R3, 0x37800000, 0x17 ;  /* 0x3780000003037811 */ /* 0x000fc800078eb8ff */
[----:B------:R-:W-:-:S05]  /*2c00*/  LOP3.LUT R0, R3, R0, R7, 0xfe, !PT ;  /* 0x0000000003007212 */ /* 0x000fca00078efe07 */
[----:B------:R-:W-:-:S04]  /*2c10*/  FMUL.FTZ R0, R0, 1 ;  /* 0x3f80000000007820 */ /* 0x000fc80000410000 */
[----:B------:R0:W1:Y:S02]  /*2c20*/  F2F.F64.F32 R18, R0 ;  /* 0x0000000000127310 */ /* 0x0000640000201800 */
[----:B01----:R-:W-:Y:S05]  /*2c30*/  BRA `(.L_x_15477) ;  /* 0x0000000000a47947 */ /* 0x003fea0003800000 */
.L_x_15489:
        /* <DEDUP_REMOVED lines=18> */
.L_x_15476:
        /* <DEDUP_REMOVED lines=16> */
.L_x_15498:
[----:B------:R-:W-:Y:S01]  /*2e60*/  CS2R R18, SRZ ;  /* 0x0000000000127805 */ /* 0x000fe2000001ff00 */
[----:B------:R-:W-:Y:S06]  /*2e70*/  BRA `(.L_x_15477) ;  /* 0x0000000000147947 */ /* 0x000fec0003800000 */
.L_x_15497:
[----:B------:R-:W2:Y:S02]  /*2e80*/  LDG.E.64 R18, desc[UR36][R4.64] ;  /* 0x0000002404127981 */ /* 0x000ea4000c1e1b00 */
[----:B--2---:R-:W0:Y:S02]  /*2e90*/  I2F.F64.U64 R18, R18 ;  /* 0x0000001200127312 */ /* 0x004e240000301800 */
[----:B0-----:R-:W-:Y:S05]  /*2ea0*/  BRA `(.L_x_15477) ;  /* 0x0000000000087947 */ /* 0x001fea0003800000 */
.L_x_15496:
[----:B------:R-:W2:Y:S02]  /*2eb0*/  LDG.E R4, desc[UR36][R4.64] ;  /* 0x0000002404047981 */ /* 0x000ea4000c1e1900 */
[----:B--2---:R2:W4:Y:S02]  /*2ec0*/  I2F.F64.U32 R18, R4 ;  /* 0x0000000400127312 */ /* 0x0045240000201800 */
.L_x_15477:
[----:B------:R-:W-:Y:S05]  /*2ed0*/  BSYNC.RECONVERGENT B6 ;  /* 0x0000000000067941 */ /* 0x000fea0003800200 */
.L_x_15471:
[----:B------:R-:W-:-:S07]  /*2ee0*/  VIADD R27, R27, 0x80 ;  /* 0x000000801b1b7836 */ /* 0x000fce0000000000 */
.L_x_15470:
[----:B------:R-:W-:Y:S05]  /*2ef0*/  BSYNC.RECONVERGENT B7 ;  /* 0x0000000000077941 */ /* 0x000fea0003800200 */
.L_x_15469:
[----:B------:R-:W-:Y:S01]  /*2f00*/  ISETP.GE.AND P0, PT, R27, R2, PT ;  /* 0x000000021b00720c */ /* 0x000fe20003f06270 */
[----:B------:R-:W-:Y:S01]  /*2f10*/  BSSY.RECONVERGENT B6, `(.L_x_15499) ;  /* 0x00000f0000067945 */ /* 0x000fe20003800200 */
[----:B------:R-:W-:-:S11]  /*2f20*/  CS2R R16, SRZ ;  /* 0x0000000000107805 */ /* 0x000fd6000001ff00 */
[----:B------:R-:W-:Y:S05]  /*2f30*/  @P0 BRA `(.L_x_15500) ;  /* 0x0000000c00b40947 */ /* 0x000fea0003800000 */
[----:B012-4-:R-:W0:Y:S01]  /*2f40*/  LDC.64 R4, c[0x0][0x3a0] ;  /* 0x0000e800ff047b82 */ /* 0x017e220000000a00 */
        /* <DEDUP_REMOVED lines=19> */
.L_x_15504:
[----:B------:R-:W2:Y:S02]  /*3080*/  LDG.E.U8 R4, desc[UR36][R4.64] ;  /* 0x0000002404047981 */ /* 0x000ea4000c1e1100 */
[----:B--2---:R0:W1:Y:S02]  /*3090*/  I2F.F64.U16 R16, R4 ;  /* 0x0000000400107312 */ /* 0x0040640000101800 */
[----:B01----:R-:W-:Y:S05]  /*30a0*/  BRA `(.L_x_15500) ;  /* 0x0000000c00587947 */ /* 0x003fea0003800000 */
.L_x_15503:
        /* <DEDUP_REMOVED lines=9> */
.L_x_15507:
[----:B------:R-:W2:Y:S02]  /*3140*/  LDG.E R4, desc[UR36][R4.64] ;  /* 0x0000002404047981 */ /* 0x000ea4000c1e1900 */
[----:B--2---:R0:W1:Y:S02]  /*3150*/  I2F.F64 R16, R4 ;  /* 0x0000000400107312 */ /* 0x0040640000201c00 */
[----:B01----:R-:W-:Y:S05]  /*3160*/  BRA `(.L_x_15500) ;  /* 0x0000000c00287947 */ /* 0x003fea0003800000 */
.L_x_15506:
[----:B------:R-:W2:Y:S02]  /*3170*/  LDG.E.U16 R4, desc[UR36][R4.64] ;  /* 0x0000002404047981 */ /* 0x000ea4000c1e1500 */
[----:B--2---:R0:W1:Y:S02]  /*3180*/  I2F.F64.S16 R16, R4 ;  /* 0x0000000400107312 */ /* 0x0040640000101c00 */
[----:B01----:R-:W-:Y:S05]  /*3190*/  BRA `(.L_x_15500) ;  /* 0x0000000c001c7947 */ /* 0x003fea0003800000 */
.L_x_15502:
        /* <DEDUP_REMOVED lines=10> */
.L_x_15509:
[----:B------:R-:W2:Y:S02]  /*3240*/  LDG.E.U16 R0, desc[UR36][R4.64] ;  /* 0x0000002404007981 */ /* 0x000ea4000c1e1500 */
[----:B--2---:R-:W-:-:S05]  /*3250*/  HADD2.F32 R0, -RZ, R0.H0_H0 ;  /* 0x20000000ff007230 */ /* 0x004fca0000004100 */
[----:B------:R-:W-:-:S04]  /*3260*/  FMUL.FTZ R0, R0, 1 ;  /* 0x3f80000000007820 */ /* 0x000fc80000410000 */
[----:B------:R0:W1:Y:S02]  /*3270*/  F2F.F64.F32 R16, R0 ;  /* 0x0000000000107310 */ /* 0x0000640000201800 */
[----:B01----:R-:W-:Y:S05]  /*3280*/  BRA `(.L_x_15500) ;  /* 0x0000000800e07947 */ /* 0x003fea0003800000 */
.L_x_15508:
        /* <DEDUP_REMOVED lines=10> */
.L_x_15511:
[----:B------:R-:W2:Y:S02]  /*3330*/  LDG.E.U16 R4, desc[UR36][R4.64] ;  /* 0x0000002404047981 */ /* 0x000ea4000c1e1500 */
[----:B--2---:R-:W-:-:S05]  /*3340*/  HADD2.F32 R0, -RZ, R4.H0_H0 ;  /* 0x20000004ff007230 */ /* 0x004fca0000004100 */
[----:B------:R-:W-:-:S04]  /*3350*/  FMUL.FTZ R0, R0, 1 ;  /* 0x3f80000000007820 */ /* 0x000fc80000410000 */
[----:B------:R0:W1:Y:S02]  /*3360*/  F2F.F64.F32 R16, R0 ;  /* 0x0000000000107310 */ /* 0x0000640000201800 */
[----:B01----:R-:W-:Y:S05]  /*3370*/  BRA `(.L_x_15500) ;  /* 0x0000000800a47947 */ /* 0x003fea0003800000 */
.L_x_15510:
[----:B------:R0:W5:Y:S01]  /*3380*/  LDG.E.64 R16, desc[UR36][R4.64] ;  /* 0x0000002404107981 */ /* 0x000162000c1e1b00 */
[----:B------:R-:W-:Y:S05]  /*3390*/  BRA `(.L_x_15500) ;  /* 0x00000008009c7947 */ /* 0x000fea0003800000 */
.L_x_15501:
        /* <DEDUP_REMOVED lines=13> */
.L_x_15514:
[----:B------:R0:W5:Y:S01]  /*3470*/  LDG.E.64 R16, desc[UR36][R4.64] ;  /* 0x0000002404107981 */ /* 0x000162000c1e1b00 */
[----:B------:R-:W-:Y:S05]  /*3480*/  BRA `(.L_x_15500) ;  /* 0x0000000800607947 */ /* 0x000fea0003800000 */
.L_x_15513:
        /* <DEDUP_REMOVED lines=27> */
.L_x_15516:
        /* <DEDUP_REMOVED lines=15> */
.L_x_15515:
[----:B------:R-:W2:Y:S02]  /*3730*/  LDG.E.U16 R0, desc[UR36][R4.64] ;  /* 0x0000002404007981 */ /* 0x000ea4000c1e1500 */
[----:B--2---:R-:W-:-:S04]  /*3740*/  IMAD.U32 R0, R0, 0x10000, RZ ;  /* 0x0001000000007824 */ /* 0x004fc800078e00ff */
[----:B------:R-:W-:-:S04]  /*3750*/  FMUL.FTZ R0, R0, 1 ;  /* 0x3f80000000007820 */ /* 0x000fc80000410000 */
[----:B------:R0:W1:Y:S02]  /*3760*/  F2F.F64.F32 R16, R0 ;  /* 0x0000000000107310 */ /* 0x0000640000201800 */
[----:B01----:R-:W-:Y:S05]  /*3770*/  BRA `(.L_x_15500) ;  /* 0x0000000400a47947 */ /* 0x003fea0003800000 */
.L_x_15512:
        /* <DEDUP_REMOVED lines=11> */
.L_x_15519:
[----:B------:R-:W2:Y:S02]  /*3830*/  LDG.E.U8 R4, desc[UR36][R4.64] ;  /* 0x0000002404047981 */ /* 0x000ea4000c1e1100 */
        /* <DEDUP_REMOVED lines=19> */
.L_x_15521:
[----:B------:R-:W-:Y:S05]  /*3970*/  BSYNC.RECONVERGENT B0 ;  /* 0x0000000000007941 */ /* 0x000fea0003800200 */
.L_x_15520:
[----:B------:R-:W-:Y:S01]  /*3980*/  IMAD.SHL.U32 R0, R0, 0x100000, RZ ;  /* 0x0010000000007824 */ /* 0x000fe200078e00ff */
[----:B------:R-:W-:-:S04]  /*3990*/  LEA R3, R3, 0x3b800000, 0x17 ;  /* 0x3b80000003037811 */ /* 0x000fc800078eb8ff */
[----:B------:R-:W-:-:S05]  /*39a0*/  LOP3.LUT R0, R3, R0, R7, 0xfe, !PT ;  /* 0x0000000003007212 */ /* 0x000fca00078efe07 */
[----:B------:R-:W-:-:S04]  /*39b0*/  FMUL.FTZ R0, R0, 1 ;  /* 0x3f80000000007820 */ /* 0x000fc80000410000 */
[----:B------:R0:W1:Y:S02]  /*39c0*/  F2F.F64.F32 R16, R0 ;  /* 0x0000000000107310 */ /* 0x0000640000201800 */
[----:B01----:R-:W-:Y:S05]  /*39d0*/  BRA `(.L_x_15500) ;  /* 0x00000004000c7947 */ /* 0x003fea0003800000 */
.L_x_15518:
        /* <DEDUP_REMOVED lines=20> */
.L_x_15523:
[----:B------:R-:W-:Y:S05]  /*3b20*/  BSYNC.RECONVERGENT B0 ;  /* 0x0000000000007941 */ /* 0x000fea0003800200 */
.L_x_15522:
[----:B------:R-:W-:Y:S01]  /*3b30*/  IMAD.SHL.U32 R0, R0, 0x200000, RZ ;  /* 0x0020000000007824 */ /* 0x000fe200078e00ff */
[----:B------:R-:W-:-:S04]  /*3b40*/  LEA R3, R3, 0x37800000, 0x17 ;  /* 0x3780000003037811 */ /* 0x000fc800078eb8ff */
[----:B------:R-:W-:-:S05]  /*3b50*/  LOP3.LUT R0, R3, R0, R7, 0xfe, !PT ;  /* 0x0000000003007212 */ /* 0x000fca00078efe07 */
[----:B------:R-:W-:-:S04]  /*3b60*/  FMUL.FTZ R0, R0, 1 ;  /* 0x3f80000000007820 */ /* 0x000fc80000410000 */
[----:B------:R0:W1:Y:S02]  /*3b70*/  F2F.F64.F32 R16, R0 ;  /* 0x0000000000107310 */ /* 0x0000640000201800 */
[----:B01----:R-:W-:Y:S05]  /*3b80*/  BRA `(.L_x_15500) ;  /* 0x0000000000a07947 */ /* 0x003fea0003800000 */
.L_x_15517:
        /* <DEDUP_REMOVED lines=18> */
.L_x_15505:
        /* <DEDUP_REMOVED lines=16> */
.L_x_15526:
[----:B------:R-:W-:Y:S05]  /*3db0*/  BRA `(.L_x_15500) ;  /* 0x0000000000147947 */ /* 0x000fea0003800000 */
.L_x_15525:
[----:B------:R-:W2:Y:S02]  /*3dc0*/  LDG.E.64 R16, desc[UR36][R4.64] ;  /* 0x0000002404107981 */ /* 0x000ea4000c1e1b00 */
[----:B--2---:R-:W0:Y:S02]  /*3dd0*/  I2F.F64.U64 R16, R16 ;  /* 0x0000001000107312 */ /* 0x004e240000301800 */
[----:B0-----:R-:W-:Y:S05]  /*3de0*/  BRA `(.L_x_15500) ;  /* 0x0000000000087947 */ /* 0x001fea0003800000 */
.L_x_15524:
[----:B------:R-:W2:Y:S02]  /*3df0*/  LDG.E R4, desc[UR36][R4.64] ;  /* 0x0000002404047981 */ /* 0x000ea4000c1e1900 */
[----:B--2---:R0:W1:Y:S02]  /*3e00*/  I2F.F64.U32 R16, R4 ;  /* 0x0000000400107312 */ /* 0x0040640000201800 */
.L_x_15500:
[----:B------:R-:W-:Y:S05]  /*3e10*/  BSYNC.RECONVERGENT B6 ;  /* 0x0000000000067941 */ /* 0x000fea0003800200 */
.L_x_15499:
[----:B------:R-:W0:Y:S01]  /*3e20*/  LDCU UR4, c[0x0][0x394] ;  /* 0x00007280ff0477ac */ /* 0x000e220008000800 */
[----:B------:R-:W-:Y:S01]  /*3e30*/  ISETP.GE.AND P0, PT, R33, R2, PT ;  /* 0x000000022100720c */ /* 0x000fe20003f06270 */
[----:B------:R-:W-:Y:S01]  /*3e40*/  IMAD.MOV.U32 R7, RZ, RZ, 0x54442d18 ;  /* 0x54442d18ff077424 */ /* 0x000fe200078e00ff */
[----:B------:R-:W-:Y:S01]  /*3e50*/  BSSY.RECONVERGENT B0, `(.L_x_15527) ;  /* 0x0000104000007945 */ /* 0x000fe20003800200 */
[----:B------:R-:W-:Y:S01]  /*3e60*/  IMAD.MOV.U32 R6, RZ, RZ, 0x4002d97c ;  /* 0x4002d97cff067424 */ /* 0x000fe200078e00ff */
[----:B0-----:R-:W-:-:S04]  /*3e70*/  ISETP.LE.AND P1, PT, RZ, UR4, PT ;  /* 0x00000004ff007c0c */ /* 0x001fc8000bf23270 */
[----:B------:R-:W-:Y:S02]  /*3e80*/  FSEL R7, R7, 2.38107416347848357412e+38, P1 ;  /* 0x7f3321d207077808 */ /* 0x000fe40000800000 */
[----:B------:R-:W-:Y:S02]  /*3e90*/  FSEL R6, R6, 1.8213495016098022461, !P1 ;  /* 0x3fe921fb06067808 */ /* 0x000fe40004800000 */
[----:B------:R-:W-:Y:S02]  /*3ea0*/  FSEL R0, RZ, 3.37028055040000000000e+12, P1 ;  /* 0x54442d18ff007808 */ /* 0x000fe40000800000 */
[----:B------:R-:W-:Y:S01]  /*3eb0*/  FSEL R3, RZ, 2.1426990032196044922, P1 ;  /* 0x400921fbff037808 */ /* 0x000fe20000800000 */
[----:B------:R-:W-:Y:S06]  /*3ec0*/  @P0 BRA `(.L_x_15528) ;  /* 0x0000000c00f00947 */ /* 0x000fec0003800000 */
[----:B------:R-:W0:Y:S01]  /*3ed0*/  LDCU.64 UR4, c[0x0][0x390] ;  /* 0x00007200ff0477ac */ /* 0x000e220008000a00 */
[----:B---3-5:R-:W-:Y:S01]  /*3ee0*/  DADD R12, -RZ, |R22| ;  /* 0x00000000ff0c7229 */ /* 0x028fe20000000516 */
[----:B------:R-:W-:Y:S01]  /*3ef0*/  IMAD.MOV.U32 R8, RZ, RZ, 0x1 ;  /* 0x00000001ff087424 */ /* 0x000fe200078e00ff */
[----:B------:R-:W-:-:S15]  /*3f00*/  BSSY.RECONVERGENT B1, `(.L_x_15529) ;  /* 0x000003f000017945 */ /* 0x000fde0003800200 */
[----:B------:R-:W-:-:S15]  /*3f10*/  NOP ;  /* 0x0000000000007918 */ /* 0x000fde0000000000 */
[----:B------:R-:W-:-:S15]  /*3f20*/  NOP ;  /* 0x0000000000007918 */ /* 0x000fde0000000000 */
[----:B------:R-:W-:-:S15]  /*3f30*/  NOP ;  /* 0x0000000000007918 */ /* 0x000fde0000000000 */
[----:B------:R-:W-:-:S02]  /*3f40*/  NOP ;  /* 0x0000000000007918 */ /* 0x000fc40000000000 */
[----:B0-----:R-:W-:-:S15]  /*3f50*/  DSETP.GT.AND P2, PT, |R22|, |UR4|, PT ;  /* 0x4000000416007e2a */ /* 0x001fde000bf44200 */
[----:B------:R-:W-:-:S15]  /*3f60*/  NOP ;  /* 0x0000000000007918 */ /* 0x000fde0000000000 */
[----:B------:R-:W-:-:S15]  /*3f70*/  NOP ;  /* 0x0000000000007918 */ /* 0x000fde0000000000 */
[----:B------:R-:W-:-:S15]  /*3f80*/  NOP ;  /* 0x0000000000007918 */ /* 0x000fde0000000000 */
[----:B------:R-:W-:-:S04]  /*3f90*/  NOP ;  /* 0x0000000000007918 */ /* 0x000fc80000000000 */
[----:B------:R-:W1:Y:S02]  /*3fa0*/  DADD R14, -RZ, |UR4| ;  /* 0x40000004ff0e7e29 */ /* 0x000e640008000100 */
[CC--:B-1--4-:R-:W-:Y:S02]  /*3fb0*/  FSEL R5, R13.reuse, R15.reuse, P2 ;  /* 0x0000000f0d057208 */ /* 0x0d2fe40001000000 */
[CC--:B--2---:R-:W-:Y:S02]  /*3fc0*/  FSEL R4, R12.reuse, R14.reuse, P2 ;  /* 0x0000000e0c047208 */ /* 0x0c4fe40001000000 */
        /* <DEDUP_REMOVED lines=49> */
[----:B------:R-:W-:Y:S05]  /*42e0*/  CALL.REL.NOINC `($__internal_61_$__cuda_sm20_div_rn_f64_full) ;  /* 0x0000008c00347944 */ /* 0x000fea0003c00000 */
.L_x_15530:
[----:B------:R-:W-:Y:S05]  /*42f0*/  BSYNC.RECONVERGENT B1 ;  /* 0x0000000000017941 */ /* 0x000fea0003800200 */
.L_x_15529:
[----:B------:R-:W-:Y:S01]  /*4300*/  IMAD.MOV.U32 R10, RZ, RZ, -0x2449a4b7 ;  /* 0xdbb65b49ff0a7424 */ /* 0x000fe200078e00ff */
[----:B------:R-:W-:Y:S01]  /*4310*/  DSETP.NEU.AND P0, PT, R4, RZ, PT ;  /* 0x000000ff0400722a */ /* 0x000fe20003f0d000 */
[----:B------:R-:W-:Y:S01]  /*4320*/  IMAD.MOV.U32 R11, RZ, RZ, 0x3f2d3b63 ;  /* 0x3f2d3b63ff0b7424 */ /* 0x000fe200078e00ff */
[----:B------:R-:W-:Y:S01]  /*4330*/  UMOV UR4, 0x2a25ff7e ;  /* 0x2a25ff7e00047882 */ /* 0x000fe20000000000 */
[----:B------:R-:W-:Y:S01]  /*4340*/  UMOV UR5, 0x3ef53e1d ;  /* 0x3ef53e1d00057882 */ /* 0x000fe20000000000 */
[----:B------:R-:W0:-:S15]  /*4350*/  LDCU.64 UR6, c[0x0][0x390] ;  /* 0x00007200ff0677ac */ /* 0x000e1e0008000a00 */
[----:B------:R-:W-:-:S15]  /*4360*/  NOP ;  /* 0x0000000000007918 */ /* 0x000fde0000000000 */
[----:B------:R-:W-:-:S15]  /*4370*/  NOP ;  /* 0x0000000000007918 */ /* 0x000fde0000000000 */
[----:B------:R-:W-:-:S15]  /*4380*/  NOP ;  /* 0x0000000000007918 */ /* 0x000fde0000000000 */
[----:B------:R-:W1:-:S15]  /*4390*/  DMUL R4, R8, R8 ;  /* 0x0000000808047228 */ /* 0x000e5e0000000000 */
[----:B------:R-:W-:-:S15]  /*43a0*/  NOP ;  /* 0x0000000000007918 */ /* 0x000fde0000000000 */
[----:B------:R-:W-:-:S15]  /*43b0*/  NOP ;  /* 0x0000000000007918 */ /* 0x000fde0000000000 */
[----:B------:R-:W-:-:S15]  /*43c0*/  NOP ;  /* 0x0000000000007918 */ /* 0x000fde0000000000 */
[----:B------:R-:W-:-:S04]  /*43d0*/  NOP ;  /* 0x0000000000007918 */ /* 0x000fc80000000000 */
        /* <DEDUP_REMOVED lines=130> */
[----:B-1----:R-:W-:Y:S02]  /*4c00*/  @P2 IMAD.MOV.U32 R8, RZ, RZ, 0x54442d18 ;  /* 0x54442d18ff082424 */ /* 0x002fe400078e00ff */
[----:B------:R-:W-:-:S15]  /*4c10*/  @P2 IMAD.MOV.U32 R9, RZ, RZ, 0x3ff921fb ;  /* 0x3ff921fbff092424 */ /* 0x000fde00078e00ff */
[----:B------:R-:W-:-:S15]  /*4c20*/  NOP ;  /* 0x0000000000007918 */ /* 0x000fde0000000000 */
[----:B------:R-:W-:-:S15]  /*4c30*/  NOP ;  /* 0x0000000000007918 */ /* 0x000fde0000000000 */
[----:B------:R-:W-:-:S15]  /*4c40*/  NOP ;  /* 0x0000000000007918 */ /* 0x000fde0000000000 */
[----:B--2---:R-:W1:Y:S02]  /*4c50*/  @P2 DADD R4, -RZ, -R12 ;  /* 0x00000000ff042229 */ /* 0x004e64000000090c */
[----:B-1----:R-:W-:Y:S02]  /*4c60*/  @P2 FSEL R4, R12, R4, !P1 ;  /* 0x000000040c042208 */ /* 0x002fe40004800000 */
[----:B------:R-:W-:-:S15]  /*4c70*/  @P2 FSEL R5, R13, R5, !P1 ;  /* 0x000000050d052208 */ /* 0x000fde0004800000 */
        /* <DEDUP_REMOVED lines=10> */
[----:B------:R-:W1:Y:S02]  /*4d20*/  @!P2 DADD R8, -R12, R8 ;  /* 0x000000000c08a229 */ /* 0x000e640000000108 */
[----:B-1----:R-:W-:Y:S02]  /*4d30*/  @!P2 FSEL R5, R9, R13, !P1 ;  /* 0x0000000d0905a208 */ /* 0x002fe40004800000 */
[----:B------:R-:W-:-:S15]  /*4d40*/  @!P2 FSEL R4, R8, R12, !P1 ;  /* 0x0000000c0804a208 */ /* 0x000fde0004800000 */
[----:B------:R-:W-:-:S15]  /*4d50*/  NOP ;  /* 0x0000000000007918 */ /* 0x000fde0000000000 */
[----:B------:R-:W-:-:S15]  /*4d60*/  NOP ;  /* 0x0000000000007918 */ /* 0x000fde0000000000 */
[----:B------:R-:W-:-:S15]  /*4d70*/  NOP ;  /* 0x0000000000007918 */ /* 0x000fde0000000000 */
[----:B0-----:R-:W0:Y:S02]  /*4d80*/  DSETP.NEU.AND P3, PT, |R22|, |UR6|, PT ;  /* 0x4000000616007e2a */ /* 0x001e24000bf6d200 */
[----:B0-----:R-:W-:Y:S02]  /*4d90*/  FSEL R8, R6, R5, !P3 ;  /* 0x0000000506087208 */ /* 0x001fe40005800000 */
[----:B------:R-:W-:Y:S02]  /*4da0*/  FSEL R5, R7, R4, !P3 ;  /* 0x0000000407057208 */ /* 0x000fe40005800000 */
[----:B------:R-:W-:Y:S02]  /*4db0*/  FSEL R9, R3, R8, !P0 ;  /* 0x0000000803097208 */ /* 0x000fe40004000000 */
[----:B------:R-:W-:-:S15]  /*4dc0*/  FSEL R5, R0, R5, !P0 ;  /* 0x0000000500057208 */ /* 0x000fde0004000000 */
[----:B------:R-:W-:-:S15]  /*4dd0*/  NOP ;  /* 0x0000000000007918 */ /* 0x000fde0000000000 */
[----:B------:R-:W-:-:S15]  /*4de0*/  NOP ;  /* 0x0000000000007918 */ /* 0x000fde0000000000 */
[----:B------:R-:W-:-:S11]  /*4df0*/  NOP ;  /* 0x0000000000007918 */ /* 0x000fd60000000000 */
        /* <DEDUP_REMOVED lines=9> */
.L_x_15528:
[----:B------:R-:W-:Y:S05]  /*4e90*/  BSYNC.RECONVERGENT B0 ;  /* 0x0000000000007941 */ /* 0x000fea0003800200 */
.L_x_15527:
[----:B---3-5:R-:W-:Y:S01]  /*4ea0*/  VIADD R23, R33, 0x80 ;  /* 0x0000008021177836 */ /* 0x028fe20000000000 */
[----:B------:R-:W-:Y:S04]  /*4eb0*/  BSSY.RECONVERGENT B0, `(.L_x_15531) ;  /* 0x0000101000007945 */ /* 0x000fe80003800200 */
[----:B------:R-:W-:-:S13]  /*4ec0*/  ISETP.GE.AND P0, PT, R23, R2, PT ;  /* 0x000000021700720c */ /* 0x000fda0003f06270 */
[----:B------:R-:W-:Y:S05]  /*4ed0*/  @P0 BRA `(.L_x_15532) ;  /* 0x0000000c00f80947 */ /* 0x000fea0003800000 */
[----:B------:R-:W0:Y:S01]  /*4ee0*/  LDCU.64 UR4, c[0x0][0x390] ;  /* 0x00007200ff0477ac */ /* 0x000e220008000a00 */
[----:B--2---:R-:W-:Y:S01]  /*4ef0*/  DADD R12, -RZ, |R24| ;  /* 0x00000000ff0c7229 */ /* 0x004fe20000000518 */
        /* <DEDUP_REMOVED lines=63> */
[----:B-1--4-:R-:W-:Y:S05]  /*52f0*/  CALL.REL.NOINC `($__internal_61_$__cuda_sm20_div_rn_f64_full) ;  /* 0x0000007c00307944 */ /* 0x012fea0003c00000 */
.L_x_15534:
[----:B------:R-:W-:Y:S05]  /*5300*/  BSYNC.RECONVERGENT B1 ;  /* 0x0000000000017941 */ /* 0x000fea0003800200 */
.L_x_15533:
[----:B------:R-:W-:Y:S01]  /*5310*/  IMAD.MOV.U32 R12, RZ, RZ, -0x2449a4b7 ;  /* 0xdbb65b49ff0c7424 */ /* 0x000fe200078e00ff */
[----:B------:R-:W-:Y:S01]  /*5320*/  UMOV UR4, 0x2a25ff7e ;  /* 0x2a25ff7e00047882 */ /* 0x000fe20000000000 */
[----:B------:R-:W-:Y:S01]  /*5330*/  IMAD.MOV.U32 R13, RZ, RZ, 0x3f2d3b63 ;  /* 0x3f2d3b63ff0d7424 */ /* 0x000fe200078e00ff */
[----:B------:R-:W-:Y:S01]  /*5340*/  UMOV UR5, 0x3ef53e1d ;  /* 0x3ef53e1d00057882 */ /* 0x000fe20000000000 */
[----:B------:R-:W0:Y:S01]  /*5350*/  DMUL R10, R8, R8 ;  /* 0x00000008080a7228 */ /* 0x000e220000000000 */
[----:B------:R-:W2:-:S15]  /*5360*/  LDCU.64 UR6, c[0x0][0x390] ;  /* 0x00007200ff0677ac */ /* 0x000e9e0008000a00 */
        /* <DEDUP_REMOVED lines=124> */
[----:B------:R-:W3:Y:S02]  /*5b30*/  LDCU UR4, c[0x0][0x394] ;  /* 0x00007280ff0477ac */ /* 0x000ee40008000800 */
[----:B---3--:R-:W-:-:S15]  /*5b40*/  ISETP.LE.AND P3, PT, RZ, UR4, PT ;  /* 0x00000004ff007c0c */ /* 0x008fde000bf63270 */
        /* <DEDUP_REMOVED lines=9> */
[----:B0-----:R0:W3:Y:S02]  /*5be0*/  DFMA R12, R12, R8, R8 ;  /* 0x000000080c0c722b */ /* 0x0010e40000000008 */
[----:B0-----:R-:W-:Y:S02]  /*5bf0*/  @!P1 IMAD.MOV.U32 R8, RZ, RZ, 0x54442d18 ;  /* 0x54442d18ff089424 */ /* 0x001fe400078e00ff */
[----:B------:R-:W-:-:S15]  /*5c00*/  @!P1 IMAD.MOV.U32 R9, RZ, RZ, 0x400921fb ;  /* 0x400921fbff099424 */ /* 0x000fde00078e00ff */
[----:B------:R-:W-:-:S15]  /*5c10*/  NOP ;  /* 0x0000000000007918 */ /* 0x000fde0000000000 */
[----:B------:R-:W-:-:S15]  /*5c20*/  NOP ;  /* 0x0000000000007918 */ /* 0x000fde0000000000 */
[----:B------:R-:W-:-:S15]  /*5c30*/  NOP ;  /* 0x0000000000007918 */ /* 0x000fde0000000000 */
[----:B---3--:R-:W0:Y:S02]  /*5c40*/  @!P1 DADD R8, -R12, R8 ;  /* 0x000000000c089229 */ /* 0x008e240000000108 */
        /* <DEDUP_REMOVED lines=13> */
[----:B--2---:R-:W-:-:S15]  /*5d20*/  DSETP.NEU.AND P2, PT, |R24|, |UR6|, PT ;  /* 0x4000000618007e2a */ /* 0x004fde000bf4d200 */
[----:B------:R-:W-:-:S15]  /*5d30*/  NOP ;  /* 0x0000000000007918 */ /* 0x000fde0000000000 */
[----:B------:R-:W-:-:S15]  /*5d40*/  NOP ;  /* 0x0000000000007918 */ /* 0x000fde0000000000 */
[----:B------:R-:W-:-:S15]  /*5d50*/  NOP ;  /* 0x0000000000007918 */ /* 0x000fde0000000000 */
[----:B------:R-:W-:-:S04]  /*5d60*/  NOP ;  /* 0x0000000000007918 */ /* 0x000fc80000000000 */
[----:B------:R-:W0:Y:S02]  /*5d70*/  @P1 DADD R8, R10, R12 ;  /* 0x000000000a081229 */ /* 0x000e24000000000c */
[----:B0-----:R-:W-:Y:S02]  /*5d80*/  FSEL R12, R6, R9, !P2 ;  /* 0x00000009060c7208 */ /* 0x001fe40005000000 */
[----:B------:R-:W-:-:S15]  /*5d90*/  FSEL R9, R7, R8, !P2 ;  /* 0x0000000807097208 */ /* 0x000fde0005000000 */
[----:B------:R-:W-:-:S15]  /*5da0*/  NOP ;  /* 0x0000000000007918 */ /* 0x000fde0000000000 */
[----:B------:R-:W-:-:S15]  /*5db0*/  NOP ;  /* 0x0000000000007918 */ /* 0x000fde0000000000 */
[----:B------:R-:W-:-:S15]  /*5dc0*/  NOP ;  /* 0x0000000000007918 */ /* 0x000fde0000000000 */
[----:B------:R-:W0:Y:S02]  /*5dd0*/  DSETP.NEU.AND P0, PT, R28, RZ, PT ;  /* 0x000000ff1c00722a */ /* 0x000e240003f0d000 */
[----:B0-----:R-:W-:Y:S02]  /*5de0*/  FSEL R13, R3, R12, !P0 ;  /* 0x0000000c030d7208 */ /* 0x001fe40004000000 */
[----:B------:R-:W-:-:S15]  /*5df0*/  FSEL R9, R0, R9, !P0 ;  /* 0x0000000900097208 */ /* 0x000fde0004000000 */
[----:B------:R-:W-:-:S15]  /*5e00*/  NOP ;  /* 0x0000000000007918 */ /* 0x000fde0000000000 */
[----:B------:R-:W-:-:S15]  /*5e10*/  NOP ;  /* 0x0000000000007918 */ /* 0x000fde0000000000 */
[----:B------:R-:W-:-:S15]  /*5e20*/  NOP ;  /* 0x0000000000007918 */ /* 0x000fde0000000000 */
[----:B------:R0:W2:Y:S02]  /*5e30*/  DADD R10, |R24|, |UR6| ;  /* 0x40000006180a7e29 */ /* 0x0000a40008000200 */
        /* <DEDUP_REMOVED lines=8> */
.L_x_15532:
[----:B------:R-:W-:Y:S05]  /*5ec0*/  BSYNC.RECONVERGENT B0 ;  /* 0x0000000000007941 */ /* 0x000fea0003800200 */
.L_x_15531:
[----:B------:R-:W-:Y:S01]  /*5ed0*/  VIADD R9, R33, 0x100 ;  /* 0x0000010021097836 */ /* 0x000fe20000000000 */
[----:B------:R-:W-:Y:S04]  /*5ee0*/  BSSY.RECONVERGENT B0, `(.L_x_15535) ;  /* 0x0000101000007945 */ /* 0x000fe80003800200 */
[----:B------:R-:W-:-:S13]  /*5ef0*/  ISETP.GE.AND P0, PT, R9, R2, PT ;  /* 0x000000020900720c */ /* 0x000fda0003f06270 */
[----:B------:R-:W-:Y:S05]  /*5f00*/  @P0 BRA `(.L_x_15536) ;  /* 0x0000000c00f80947 */ /* 0x000fea0003800000 */
[----:B------:R-:W0:Y:S01]  /*5f10*/  LDCU.64 UR4, c[0x0][0x390] ;  /* 0x00007200ff0477ac */ /* 0x000e220008000a00 */
[----:B----4-:R-:W-:Y:S01]  /*5f20*/  DADD R12, -RZ, |R18| ;  /* 0x00000000ff0c7229 */ /* 0x010fe20000000512 */
        /* <DEDUP_REMOVED lines=11> */
[----:B------:R-:W2:Y:S02]  /*5fe0*/  DADD R14, -RZ, |UR4| ;  /* 0x40000004ff0e7e29 */ /* 0x000ea40008000100 */
[CC--:B--2---:R-:W-:Y:S02]  /*5ff0*/  FSEL R25, R13.reuse, R15.reuse, P1 ;  /* 0x0000000f0d197208 */ /* 0x0c4fe40000800000 */
        /* <DEDUP_REMOVED lines=50> */
[----:B-1----:R-:W-:Y:S05]  /*6320*/  CALL.REL.NOINC `($__internal_61_$__cuda_sm20_div_rn_f64_full) ;  /* 0x0000006c00247944 */ /* 0x002fea0003c00000 */
.L_x_15538:
[----:B------:R-:W-:Y:S05]  /*6330*/  BSYNC.RECONVERGENT B1 ;  /* 0x0000000000017941 */ /* 0x000fea0003800200 */
.L_x_15537:
        /* <DEDUP_REMOVED lines=187> */
.L_x_15536:
[----:B------:R-:W-:Y:S05]  /*6ef0*/  BSYNC.RECONVERGENT B0 ;  /* 0x0000000000007941 */ /* 0x000fea0003800200 */
.L_x_15535:
[----:B------:R-:W-:Y:S01]  /*6f00*/  VIADD R9, R33, 0x180 ;  /* 0x0000018021097836 */ /* 0x000fe20000000000 */
[----:B------:R-:W-:Y:S04]  /*6f10*/  BSSY.RECONVERGENT B0, `(.L_x_15539) ;  /* 0x0000100000007945 */ /* 0x000fe80003800200 */
[----:B------:R-:W-:-:S13]  /*6f20*/  ISETP.GE.AND P0, PT, R9, R2, PT ;  /* 0x000000020900720c */ /* 0x000fda0003f06270 */
[----:B------:R-:W-:Y:S05]  /*6f30*/  @P0 BRA `(.L_x_15540) ;  /* 0x0000000c00f40947 */ /* 0x000fea0003800000 */
[----:B------:R-:W0:Y:S01]  /*6f40*/  LDCU.64 UR4, c[0x0][0x390] ;  /* 0x00007200ff0477ac */ /* 0x000e220008000a00 */
[----:B-1----:R-:W-:Y:S01]  /*6f50*/  DADD R12, -RZ, |R16| ;  /* 0x00000000ff0c7229 */ /* 0x002fe20000000510 */
        /* <DEDUP_REMOVED lines=11> */
[----:B------:R-:W4:Y:S02]  /*7010*/  DADD R14, -RZ, |UR4| ;  /* 0x40000004ff0e7e29 */ /* 0x000f240008000100 */
[CC--:B----4-:R-:W-:Y:S02]  /*7020*/  FSEL R19, R13.reuse, R15.reuse, P1 ;  /* 0x0000000f0d137208 */ /* 0x0d0fe40000800000 */
        /* <DEDUP_REMOVED lines=50> */
[----:B--2---:R-:W-:Y:S05]  /*7350*/  CALL.REL.NOINC `($__internal_61_$__cuda_sm20_div_rn_f64_full) ;  /* 0x0000005c00187944 */ /* 0x004fea0003c00000 */
.L_x_15542:
[----:B------:R-:W-:Y:S05]  /*7360*/  BSYNC.RECONVERGENT B1 ;  /* 0x0000000000017941 */ /* 0x000fea0003800200 */
.L_x_15541:
        /* <DEDUP_REMOVED lines=173> */
[----:B------:R-:W-:Y:S02]  /*7e40*/  @P0 FSEL R0, R7, R8, !P2 ;  /* 0x0000000807000208 */ /* 0x000fe40005000000 */
[----:B------:R-:W-:-:S15]  /*7e50*/  LOP3.LUT R3, R3, 0x80000000, R17, 0xb8, !PT ;  /* 0x8000000003037812 */ /* 0x000fde00078eb811 */
[----:B------:R-:W-:-:S15]  /*7e60*/  NOP ;  /* 0x0000000000007918 */ /* 0x000fde0000000000 */
[----:B------:R-:W-:-:S15]  /*7e70*/  NOP ;  /* 0x0000000000007918 */ /* 0x000fde0000000000 */
[----:B------:R-:W-:-:S13]  /*7e80*/  NOP ;  /* 0x0000000000007918 */ /* 0x000fda0000000000 */
[----:B------:R-:W0:-:S15]  /*7e90*/  DADD R10, |R16|, |UR6| ;  /* 0x40000006100a7e29 */ /* 0x000e1e0008000200 */
[----:B------:R-:W-:-:S15]  /*7ea0*/  NOP ;  /* 0x0000000000007918 */ /* 0x000fde0000000000 */
[----:B------:R-:W-:-:S15]  /*7eb0*/  NOP ;  /* 0x0000000000007918 */ /* 0x000fde0000000000 */
[----:B------:R-:W-:-:S15]  /*7ec0*/  NOP ;  /* 0x0000000000007918 */ /* 0x000fde0000000000 */
[----:B------:R-:W-:-:S04]  /*7ed0*/  NOP ;  /* 0x0000000000007918 */ /* 0x000fc80000000000 */
[----:B0-----:R-:W0:Y:S02]  /*7ee0*/  DSETP.NAN.AND P0, PT, R10, R10, PT ;  /* 0x0000000a0a00722a */ /* 0x001e240003f08000 */
[----:B0-----:R-:W-:Y:S02]  /*7ef0*/  FSEL R16, R10, R0, P0 ;  /* 0x000000000a107208 */ /* 0x001fe40000000000 */
[----:B------:R-:W-:-:S07]  /*7f00*/  FSEL R17, R11, R3, P0 ;  /* 0x000000030b117208 */ /* 0x000fce0000000000 */
.L_x_15540:
[----:B------:R-:W-:Y:S05]  /*7f10*/  BSYNC.RECONVERGENT B0 ;  /* 0x0000000000007941 */ /* 0x000fea0003800200 */
.L_x_15539:
[----:B----4-:R-:W0:Y:S01]  /*7f20*/  LDC.U8 R18, c[0x0][0x3b4] ;  /* 0x0000ed00ff127b82 */ /* 0x010e220000000000 */
[----:B------:R-:W-:Y:S01]  /*7f30*/  ISETP.GE.AND P0, PT, R33, R2, PT ;  /* 0x000000022100720c */ /* 0x000fe20003f06270 */
[----:B------:R-:W-:Y:S04]  /*7f40*/  BSSY.RECONVERGENT B7, `(.L_x_15543) ;  /* 0x00003cc000077945 */ /* 0x000fe80003800200 */
[----:B------:R-:W-:Y:S08]  /*7f50*/  BSSY.RELIABLE B6, `(.L_x_15544) ;  /* 0x0000290000067945 */ /* 0x000ff00003800100 */
[----:B------:R-:W-:Y:S05]  /*7f60*/  @P0 BRA `(.L_x_15545) ;  /* 0x00000028002c0947 */ /* 0x000fea0003800000 */
[----:B------:R-:W3:Y:S01]  /*7f70*/  LDCU UR4, c[0x0][0x3b8] ;  /* 0x00007700ff0477ac */ /* 0x000ee20008000800 */
[----:B------:R-:W4:Y:S01]  /*7f80*/  LDC.64 R8, c[0x0][0x398] ;  /* 0x0000e600ff087b82 */ /* 0x000f220000000a00 */
[----:B------:R-:W-:Y:S01]  /*7f90*/  IMAD R0, R32, 0x200, R33 ;  /* 0x0000020020007824 */ /* 0x000fe200078e0221 */
[----:B0-----:R-:W-:-:S03]  /*7fa0*/  PRMT R6, R18, 0x9910, RZ ;  /* 0x0000991012067816 */ /* 0x001fc600000000ff */
[----:B---3--:R-:W-:Y:S02]  /*7fb0*/  IMAD R3, R0, UR4, RZ ;  /* 0x0000000400037c24 */ /* 0x008fe4000f8e02ff */
        /* <DEDUP_REMOVED lines=13> */
[----:B-1----:R-:W0:Y:S01]  /*8090*/  F2I.F64.TRUNC R5, R4 ;  /* 0x0000000400057311 */ /* 0x002e22000030d100 */
[----:B------:R-:W-:Y:S01]  /*80a0*/  IMAD.MOV.U32 R33, RZ, RZ, R23 ;  /* 0x000000ffff217224 */ /* 0x000fe200078e0017 */
[----:B0-----:R0:W-:Y:S01]  /*80b0*/  STG.E.U8 desc[UR36][R8.64], R5 ;  /* 0x0000000508007986 */ /* 0x0011e2000c101124 */
[----:B------:R-:W-:Y:S05]  /*80c0*/  BRA `(.L_x_15551) ;  /* 0x0000001000e07947 */ /* 0x000fea0003800000 */
.L_x_15549:
[----:B-12---:R-:W0:Y:S01]  /*80d0*/  F2I.S64.F64.TRUNC R4, R4 ;  /* 0x0000000400047311 */ /* 0x006e22000030d900 */
[----:B------:R-:W-:Y:S02]  /*80e0*/  IMAD.MOV.U32 R33, RZ, RZ, R23 ;  /* 0x000000ffff217224 */ /* 0x000fe400078e0017 */
[----:B0-----:R-:W-:-:S05]  /*80f0*/  IMAD.MOV.U32 R3, RZ, RZ, R4 ;  /* 0x000000ffff037224 */ /* 0x001fca00078e0004 */
[----:B------:R4:W-:Y:S01]  /*8100*/  STG.E.U8 desc[UR36][R8.64], R3 ;  /* 0x0000000308007986 */ /* 0x0009e2000c101124 */
[----:B------:R-:W-:Y:S05]  /*8110*/  BRA `(.L_x_15551) ;  /* 0x0000001000cc7947 */ /* 0x000fea0003800000 */
.L_x_15548:
[----:B------:R-:W-:-:S13]  /*8120*/  ISETP.NE.AND P0, PT, R0, 0x2, PT ;  /* 0x000000020000780c */ /* 0x000fda0003f05270 */
[----:B------:R-:W-:Y:S05]  /*8130*/  @!P0 BRA `(.L_x_15552) ;  /* 0x0000000000308947 */ /* 0x000fea0003800000 */
[----:B------:R-:W-:-:S13]  /*8140*/  ISETP.NE.AND P0, PT, R0, 0x3, PT ;  /* 0x000000030000780c */ /* 0x000fda0003f05270 */
[----:B------:R-:W-:Y:S05]  /*8150*/  @!P0 BRA `(.L_x_15553) ;  /* 0x0000000000188947 */ /* 0x000fea0003800000 */
[----:B------:R-:W-:-:S13]  /*8160*/  ISETP.NE.AND P0, PT, R0, 0x4, PT ;  /* 0x000000040000780c */ /* 0x000fda0003f05270 */
[----:B------:R-:W-:Y:S05]  /*8170*/  @P0 BRA `(.L_x_15550) ;  /* 0x0000000c00ec0947 */ /* 0x000fea0003800000 */
[----:B-12---:R-:W0:Y:S01]  /*8180*/  F2I.S64.F64.TRUNC R4, R4 ;  /* 0x0000000400047311 */ /* 0x006e22000030d900 */
[----:B------:R-:W-:Y:S01]  /*8190*/  IMAD.MOV.U32 R33, RZ, RZ, R23 ;  /* 0x000000ffff217224 */ /* 0x000fe200078e0017 */
[----:B0-----:R1:W-:Y:S01]  /*81a0*/  STG.E.64 desc[UR36][R8.64], R4 ;  /* 0x0000000408007986 */ /* 0x0013e2000c101b24 */
[----:B------:R-:W-:Y:S05]  /*81b0*/  BRA `(.L_x_15551) ;  /* 0x0000001000a47947 */ /* 0x000fea0003800000 */
.L_x_15553:
[----:B-1----:R-:W0:Y:S01]  /*81c0*/  F2I.F64.TRUNC R5, R4 ;  /* 0x0000000400057311 */ /* 0x002e22000030d100 */
[----:B------:R-:W-:Y:S01]  /*81d0*/  IMAD.MOV.U32 R33, RZ, RZ, R23 ;  /* 0x000000ffff217224 */ /* 0x000fe200078e0017 */
[----:B0-----:R3:W-:Y:S01]  /*81e0*/  STG.E desc[UR36][R8.64], R5 ;  /* 0x0000000508007986 */ /* 0x0017e2000c101924 */
[----:B------:R-:W-:Y:S05]  /*81f0*/  BRA `(.L_x_15551) ;  /* 0x0000001000947947 */ /* 0x000fea0003800000 */
.L_x_15552:
[----:B-1----:R-:W0:Y:S01]  /*8200*/  F2I.F64.TRUNC R5, R4 ;  /* 0x0000000400057311 */ /* 0x002e22000030d100 */
[----:B------:R-:W-:Y:S01]  /*8210*/  IMAD.MOV.U32 R33, RZ, RZ, R23 ;  /* 0x000000ffff217224 */ /* 0x000fe200078e0017 */
[----:B0-----:R0:W-:Y:S01]  /*8220*/  STG.E.U16 desc[UR36][R8.64], R5 ;  /* 0x0000000508007986 */ /* 0x0011e2000c101524 */
[----:B------:R-:W-:Y:S05]  /*8230*/  BRA `(.L_x_15551) ;  /* 0x0000001000847947 */ /* 0x000fea0003800000 */
.L_x_15547:
        /* <DEDUP_REMOVED lines=18> */
.L_x_15555:
        /* <DEDUP_REMOVED lines=13> */
.L_x_15554:
        /* <DEDUP_REMOVED lines=19> */
.L_x_15557:
        /* <DEDUP_REMOVED lines=14> */
.L_x_15556:
[----:B------:R0:W-:Y:S01]  /*8640*/  STG.E.64 desc[UR36][R8.64], R4 ;  /* 0x0000000408007986 */ /* 0x0001e2000c101b24 */
[----:B------:R-:W-:Y:S01]  /*8650*/  IMAD.MOV.U32 R33, RZ, RZ, R23 ;  /* 0x000000ffff217224 */ /* 0x000fe200078e0017 */
[----:B------:R-:W-:Y:S06]  /*8660*/  BRA `(.L_x_15551) ;  /* 0x0000000c00787947 */ /* 0x000fec0003800000 */
.L_x_15546:
        /* <DEDUP_REMOVED lines=13> */
.L_x_15560:
[----:B------:R-:W-:Y:S01]  /*8740*/  CS2R R6, SRZ ;  /* 0x0000000000067805 */ /* 0x000fe2000001ff00 */
[----:B------:R-:W-:-:S04]  /*8750*/  IMAD.MOV.U32 R33, RZ, RZ, R23 ;  /* 0x000000ffff217224 */ /* 0x000fc800078e0017 */
[----:B------:R0:W-:Y:S01]  /*8760*/  STG.E.128 desc[UR36][R8.64], R4 ;  /* 0x0000000408007986 */ /* 0x0001e2000c101d24 */
[----:B------:R-:W-:Y:S05]  /*8770*/  BRA `(.L_x_15551) ;  /* 0x0000000c00347947 */ /* 0x000fea0003800000 */
.L_x_15559:
        /* <DEDUP_REMOVED lines=27> */
.L_x_15564:
[----:B------:R-:W-:Y:S05]  /*8930*/  BSYNC.RECONVERGENT B0 ;  /* 0x0000000000007941 */ /* 0x000fea0003800200 */
.L_x_15563:
[----:B------:R-:W-:Y:S01]  /*8940*/  LOP3.LUT R7, R0, 0x80, R7, 0xf8, !PT ;  /* 0x0000008000077812 */ /* 0x000fe200078ef807 */
[----:B------:R-:W-:-:S04]  /*8950*/  IMAD.MOV.U32 R33, RZ, RZ, R23 ;  /* 0x000000ffff217224 */ /* 0x000fc800078e0017 */
[----:B------:R0:W-:Y:S01]  /*8960*/  STG.E.U8 desc[UR36][R8.64], R7 ;  /* 0x0000000708007986 */ /* 0x0001e2000c101124 */
[----:B------:R-:W-:Y:S05]  /*8970*/  BRA `(.L_x_15551) ;  /* 0x0000000800b47947 */ /* 0x000fea0003800000 */
.L_x_15562:
        /* <DEDUP_REMOVED lines=23> */
.L_x_15566:
[----:B------:R-:W-:Y:S05]  /*8af0*/  BSYNC.RECONVERGENT B0 ;  /* 0x0000000000007941 */ /* 0x000fea0003800200 */
.L_x_15565:
[----:B------:R-:W-:Y:S01]  /*8b00*/  LOP3.LUT R7, R0, 0x80, R7, 0xf8, !PT ;  /* 0x0000008000077812 */ /* 0x000fe200078ef807 */
[----:B------:R-:W-:-:S04]  /*8b10*/  IMAD.MOV.U32 R33, RZ, RZ, R23 ;  /* 0x000000ffff217224 */ /* 0x000fc800078e0017 */
[----:B------:R0:W-:Y:S01]  /*8b20*/  STG.E.U8 desc[UR36][R8.64], R7 ;  /* 0x0000000708007986 */ /* 0x0001e2000c101124 */
[----:B------:R-:W-:Y:S05]  /*8b30*/  BRA `(.L_x_15551) ;  /* 0x0000000800447947 */ /* 0x000fea0003800000 */
.L_x_15561:
        /* <DEDUP_REMOVED lines=13> */
.L_x_15558:
        /* <DEDUP_REMOVED lines=8> */
[----:B-1----:R-:W0:Y:S01]  /*8c90*/  F2I.U32.F64.TRUNC R5, R4 ;  /* 0x0000000400057311 */ /* 0x002e22000030d000 */
[----:B------:R-:W-:Y:S01]  /*8ca0*/  IMAD.MOV.U32 R33, RZ, RZ, R23 ;  /* 0x000000ffff217224 */ /* 0x000fe200078e0017 */
[----:B0-----:R0:W-:Y:S01]  /*8cb0*/  STG.E.U16 desc[UR36][R8.64], R5 ;  /* 0x0000000508007986 */ /* 0x0011e2000c101524 */
[----:B------:R-:W-:Y:S05]  /*8cc0*/  BRA `(.L_x_15551) ;  /* 0x0000000400e07947 */ /* 0x000fea0003800000 */
.L_x_15569:
        /* <DEDUP_REMOVED lines=21> */
.L_x_15572:
[----:B------:R-:W-:-:S04]  /*8e20*/  SHF.R.U32.HI R0, RZ, 0x14, R7 ;  /* 0x00000014ff007819 */ /* 0x000fc80000011607 */
[----:B------:R-:W-:-:S04]  /*8e30*/  LOP3.LUT R0, R0, 0x1, RZ, 0xc0, !PT ;  /* 0x0000000100007812 */ /* 0x000fc800078ec0ff */
[----:B------:R-:W-:-:S04]  /*8e40*/  IADD3 R0, PT, PT, R7, 0x487ffff, R0 ;  /* 0x0487ffff07007810 */ /* 0x000fc80007ffe000 */
[----:B------:R-:W-:-:S04]  /*8e50*/  SHF.R.U32.HI R0, RZ, 0x14, R0 ;  /* 0x00000014ff007819 */ /* 0x000fc80000011600 */
[----:B------:R-:W-:-:S07]  /*8e60*/  LOP3.LUT R3, R0, 0xff, RZ, 0xc0, !PT ;  /* 0x000000ff00037812 */ /* 0x000fce00078ec0ff */
.L_x_15573:
[----:B------:R-:W-:-:S04]  /*8e70*/  SHF.R.U32.HI R0, RZ, 0x18, R7 ;  /* 0x00000018ff007819 */ /* 0x000fc80000011607 */
[----:B------:R-:W-:-:S07]  /*8e80*/  LOP3.LUT R0, R3, 0x80, R0, 0xf8, !PT ;  /* 0x0000008003007812 */ /* 0x000fce00078ef800 */
.L_x_15571:
[----:B------:R-:W-:Y:S05]  /*8e90*/  BSYNC.RECONVERGENT B0 ;  /* 0x0000000000007941 */ /* 0x000fea0003800200 */
.L_x_15570:
[----:B------:R0:W-:Y:S01]  /*8ea0*/  STG.E.U8 desc[UR36][R8.64], R0 ;  /* 0x0000000008007986 */ /* 0x0001e2000c101124 */
[----:B------:R-:W-:Y:S01]  /*8eb0*/  IMAD.MOV.U32 R33, RZ, RZ, R23 ;  /* 0x000000ffff217224 */ /* 0x000fe200078e0017 */
[----:B------:R-:W-:Y:S06]  /*8ec0*/  BRA `(.L_x_15551) ;  /* 0x0000000400607947 */ /* 0x000fec0003800000 */
.L_x_15568:
        /* <DEDUP_REMOVED lines=21> */
.L_x_15576:
[----:B------:R-:W-:-:S04]  /*9020*/  SHF.R.U32.HI R0, RZ, 0x15, R7 ;  /* 0x00000015ff007819 */ /* 0x000fc80000011607 */
[----:B------:R-:W-:-:S04]  /*9030*/  LOP3.LUT R0, R0, 0x1, RZ, 0xc0, !PT ;  /* 0x0000000100007812 */ /* 0x000fc800078ec0ff */
[----:B------:R-:W-:-:S04]  /*9040*/  IADD3 R0, PT, PT, R7, 0x88fffff, R0 ;  /* 0x088fffff07007810 */ /* 0x000fc80007ffe000 */
[----:B------:R-:W-:-:S04]  /*9050*/  SHF.R.U32.HI R0, RZ, 0x15, R0 ;  /* 0x00000015ff007819 */ /* 0x000fc80000011600 */
[----:B------:R-:W-:-:S07]  /*9060*/  LOP3.LUT R3, R0, 0xff, RZ, 0xc0, !PT ;  /* 0x000000ff00037812 */ /* 0x000fce00078ec0ff */
.L_x_15577:
[----:B------:R-:W-:-:S04]  /*9070*/  SHF.R.U32.HI R0, RZ, 0x18, R7 ;  /* 0x00000018ff007819 */ /* 0x000fc80000011607 */
[----:B------:R-:W-:-:S07]  /*9080*/  LOP3.LUT R0, R3, 0x80, R0, 0xf8, !PT ;  /* 0x0000008003007812 */ /* 0x000fce00078ef800 */
.L_x_15575:
[----:B------:R-:W-:Y:S05]  /*9090*/  BSYNC.RECONVERGENT B0 ;  /* 0x0000000000007941 */ /* 0x000fea0003800200 */
.L_x_15574:
[----:B------:R0:W-:Y:S01]  /*90a0*/  STG.E.U8 desc[UR36][R8.64], R0 ;  /* 0x0000000008007986 */ /* 0x0001e2000c101124 */
[----:B------:R-:W-:Y:S01]  /*90b0*/  IMAD.MOV.U32 R33, RZ, RZ, R23 ;  /* 0x000000ffff217224 */ /* 0x000fe200078e0017 */
[----:B------:R-:W-:Y:S06]  /*90c0*/  BRA `(.L_x_15551) ;  /* 0x0000000000e07947 */ /* 0x000fec0003800000 */
.L_x_15567:
[----:B------:R-:W-:-:S13]  /*90d0*/  ISETP.NE.AND P0, PT, R0, 0x1c, PT ;  /* 0x0000001c0000780c */ /* 0x000fda0003f05270 */
[----:B------:R-:W-:Y:S05]  /*90e0*/  @!P0 BRA `(.L_x_15578) ;  /* 0x0000000000cc8947 */ /* 0x000fea0003800000 */
[----:B------:R-:W-:-:S13]  /*90f0*/  ISETP.NE.AND P0, PT, R0, 0x1d, PT ;  /* 0x0000001d0000780c */ /* 0x000fda0003f05270 */
[----:B------:R-:W-:Y:S05]  /*9100*/  @!P0 BRA `(.L_x_15579) ;  /* 0x0000000000b48947 */ /* 0x000fea0003800000 */
[----:B------:R-:W-:-:S13]  /*9110*/  ISETP.NE.AND P0, PT, R0, 0x2c, PT ;  /* 0x0000002c0000780c */ /* 0x000fda0003f05270 */
[----:B------:R-:W-:Y:S05]  /*9120*/  @!P0 BRA `(.L_x_15580) ;  /* 0x0000000000488947 */ /* 0x000fea0003800000 */
.L_x_15550:
        /* <DEDUP_REMOVED lines=8> */
[----:B-12---:R-:W-:-:S02]  /*91b0*/  IMAD.U32 R4, RZ, RZ, UR6 ;  /* 0x00000006ff047e24 */ /* 0x006fc4000f8e00ff */
[----:B------:R-:W-:Y:S02]  /*91c0*/  IMAD.U32 R5, RZ, RZ, UR7 ;  /* 0x00000007ff057e24 */ /* 0x000fe4000f8e00ff */
[----:B----4-:R-:W-:Y:S02]  /*91d0*/  IMAD.U32 R6, RZ, RZ, UR8 ;  /* 0x00000008ff067e24 */ /* 0x010fe4000f8e00ff */
[----:B------:R-:W-:Y:S02]  /*91e0*/  IMAD.U32 R7, RZ, RZ, UR9 ;  /* 0x00000009ff077e24 */ /* 0x000fe4000f8e00ff */
[----:B-----5:R-:W-:Y:S02]  /*91f0*/  IMAD.U32 R10, RZ, RZ, UR4 ;  /* 0x00000004ff0a7e24 */ /* 0x020fe4000f8e00ff */
[----:B0-----:R-:W-:-:S07]  /*9200*/  IMAD.U32 R11, RZ, RZ, UR5 ;  /* 0x00000005ff0b7e24 */ /* 0x001fce000f8e00ff */
[----:B------:R-:W-:-:S07]  /*9210*/  LEPC R20, `(.L_x_15581) ;  /* 0x000000001014794e */ /* 0x000fce0000000000 */
[----:B---3--:R-:W-:Y:S05]  /*9220*/  CALL.ABS.NOINC R14 ;  /* 0x000000000e007343 */ /* 0x008fea0003c00000 */
.L_x_15581:
[----:B------:R-:W-:Y:S01]  /*9230*/  IMAD.MOV.U32 R33, RZ, RZ, R23 ;  /* 0x000000ffff217224 */ /* 0x000fe200078e0017 */
[----:B------:R-:W-:Y:S06]  /*9240*/  BRA `(.L_x_15551) ;  /* 0x0000000000807947 */ /* 0x000fec0003800000 */
.L_x_15580:
        /* <DEDUP_REMOVED lines=25> */
.L_x_15579:
[----:B-12---:R-:W0:Y:S01]  /*93e0*/  F2I.U64.F64.TRUNC R4, R4 ;  /* 0x0000000400047311 */ /* 0x006e22000030d800 */
[----:B------:R-:W-:Y:S01]  /*93f0*/  IMAD.MOV.U32 R33, RZ, RZ, R23 ;  /* 0x000000ffff217224 */ /* 0x000fe200078e0017 */
[----:B0-----:R0:W-:Y:S01]  /*9400*/  STG.E.64 desc[UR36][R8.64], R4 ;  /* 0x0000000408007986 */ /* 0x0011e2000c101b24 */
[----:B------:R-:W-:Y:S05]  /*9410*/  BRA `(.L_x_15551) ;  /* 0x00000000000c7947 */ /* 0x000fea0003800000 */
.L_x_15578:
[----:B-1----:R-:W0:Y:S01]  /*9420*/  F2I.U32.F64.TRUNC R5, R4 ;  /* 0x0000000400057311 */ /* 0x002e22000030d000 */
[----:B------:R-:W-:Y:S01]  /*9430*/  IMAD.MOV.U32 R33, RZ, RZ, R23 ;  /* 0x000000ffff217224 */ /* 0x000fe200078e0017 */
[----:B0-----:R0:W-:Y:S06]  /*9440*/  STG.E desc[UR36][R8.64], R5 ;  /* 0x0000000508007986 */ /* 0x0011ec000c101924 */
.L_x_15551:
[----:B------:R-:W-:-:S13]  /*9450*/  ISETP.GE.AND P0, PT, R33, R2, PT ;  /* 0x000000022100720c */ /* 0x000fda0003f06270 */
[----:B------:R-:W-:Y:S05]  /*9460*/  @P0 BREAK.RELIABLE B6 ;  /* 0x0000000000060942 */ /* 0x000fea0003800100 */
[----:B------:R-:W-:Y:S05]  /*9470*/  @P0 BRA `(.L_x_15582) ;  /* 0x0000002400e00947 */ /* 0x000fea0003800000 */
[----:B------:R-:W4:Y:S01]  /*9480*/  LDCU UR4, c[0x0][0x3b8] ;  /* 0x00007700ff0477ac */ /* 0x000f220008000800 */
[----:B0123--:R-:W0:Y:S01]  /*9490*/  LDC.64 R4, c[0x0][0x398] ;  /* 0x0000e600ff047b82 */ /* 0x00fe220000000a00 */
[----:B------:R-:W-:Y:S01]  /*94a0*/  IMAD R0, R32, 0x200, R33 ;  /* 0x0000020020007824 */ /* 0x000fe200078e0221 */
[----:B------:R-:W-:-:S03]  /*94b0*/  PRMT R6, R18, 0x9910, RZ ;  /* 0x0000991012067816 */ /* 0x000fc600000000ff */
[----:B----4-:R-:W-:Y:S02]  /*94c0*/  IMAD R3, R0, UR4, RZ ;  /* 0x0000000400037c24 */ /* 0x010fe4000f8e02ff */
        /* <DEDUP_REMOVED lines=16> */
.L_x_15586:
[----:B------:R-:W0:Y:S02]  /*95d0*/  F2I.S64.F64.TRUNC R28, R28 ;  /* 0x0000001c001c7311 */ /* 0x000e24000030d900 */
[----:B0-----:R-:W-:-:S05]  /*95e0*/  IMAD.MOV.U32 R3, RZ, RZ, R28 ;  /* 0x000000ffff037224 */ /* 0x001fca00078e001c */
[----:B------:R0:W-:Y:S01]  /*95f0*/  STG.E.U8 desc[UR36][R4.64], R3 ;  /* 0x0000000304007986 */ /* 0x0001e2000c101124 */
[----:B------:R-:W-:Y:S05]  /*9600*/  BRA `(.L_x_15588) ;  /* 0x0000001000807947 */ /* 0x000fea0003800000 */
.L_x_15585:
        /* <DEDUP_REMOVED lines=9> */
.L_x_15590:
[----:B------:R-:W0:Y:S02]  /*96a0*/  F2I.F64.TRUNC R29, R28 ;  /* 0x0000001c001d7311 */ /* 0x000e24000030d100 */
[----:B0-----:R0:W-:Y:S01]  /*96b0*/  STG.E desc[UR36][R4.64], R29 ;  /* 0x0000001d04007986 */ /* 0x0011e2000c101924 */
[----:B------:R-:W-:Y:S05]  /*96c0*/  BRA `(.L_x_15588) ;  /* 0x0000001000507947 */ /* 0x000fea0003800000 */
.L_x_15589:
[----:B------:R-:W0:Y:S02]  /*96d0*/  F2I.F64.TRUNC R29, R28 ;  /* 0x0000001c001d7311 */ /* 0x000e24000030d100 */
[----:B0-----:R0:W-:Y:S01]  /*96e0*/  STG.E.U16 desc[UR36][R4.64], R29 ;  /* 0x0000001d04007986 */ /* 0x0011e2000c101524 */
[----:B------:R-:W-:Y:S05]  /*96f0*/  BRA `(.L_x_15588) ;  /* 0x0000001000447947 */ /* 0x000fea0003800000 */
.L_x_15584:
        /* <DEDUP_REMOVED lines=17> */
.L_x_15592:
        /* <DEDUP_REMOVED lines=12> */
.L_x_15591:
        /* <DEDUP_REMOVED lines=18> */
.L_x_15594:
        /* <DEDUP_REMOVED lines=13> */
.L_x_15593:
[----:B------:R0:W-:Y:S01]  /*9ac0*/  STG.E.64 desc[UR36][R4.64], R28 ;  /* 0x0000001c04007986 */ /* 0x0001e2000c101b24 */
[----:B------:R-:W-:Y:S05]  /*9ad0*/  BRA `(.L_x_15588) ;  /* 0x0000000c004c7947 */ /* 0x000fea0003800000 */
.L_x_15583:
        /* <DEDUP_REMOVED lines=13> */
.L_x_15598:
        /* <DEDUP_REMOVED lines=26> */
.L_x_15601:
[----:B------:R-:W-:-:S04]  /*9d50*/  SHF.R.U32.HI R3, RZ, 0x18, R7 ;  /* 0x00000018ff037819 */ /* 0x000fc80000011607 */
[----:B------:R-:W-:-:S07]  /*9d60*/  LOP3.LUT R0, R0, 0x80, R3, 0xf8, !PT ;  /* 0x0000008000007812 */ /* 0x000fce00078ef803 */
.L_x_15600:
[----:B------:R-:W-:Y:S05]  /*9d70*/  BSYNC.RECONVERGENT B0 ;  /* 0x0000000000007941 */ /* 0x000fea0003800200 */
.L_x_15599:
[----:B------:R0:W-:Y:S01]  /*9d80*/  STG.E.U8 desc[UR36][R4.64], R0 ;  /* 0x0000000004007986 */ /* 0x0001e2000c101124 */
[----:B------:R-:W-:Y:S05]  /*9d90*/  BRA `(.L_x_15588) ;  /* 0x00000008009c7947 */ /* 0x000fea0003800000 */
.L_x_15597:
        /* <DEDUP_REMOVED lines=26> */
.L_x_15604:
[----:B------:R-:W-:-:S04]  /*9f40*/  SHF.R.U32.HI R3, RZ, 0x18, R7 ;  /* 0x00000018ff037819 */ /* 0x000fc80000011607 */
[----:B------:R-:W-:-:S07]  /*9f50*/  LOP3.LUT R0, R0, 0x80, R3, 0xf8, !PT ;  /* 0x0000008000007812 */ /* 0x000fce00078ef803 */
.L_x_15603:
[----:B------:R-:W-:Y:S05]  /*9f60*/  BSYNC.RECONVERGENT B0 ;  /* 0x0000000000007941 */ /* 0x000fea0003800200 */
.L_x_15602:
[----:B------:R0:W-:Y:S01]  /*9f70*/  STG.E.U8 desc[UR36][R4.64], R0 ;  /* 0x0000000004007986 */ /* 0x0001e2000c101124 */
[----:B------:R-:W-:Y:S05]  /*9f80*/  BRA `(.L_x_15588) ;  /* 0x0000000800207947 */ /* 0x000fea0003800000 */
.L_x_15596:
        /* <DEDUP_REMOVED lines=30> */
.L_x_15606:
[----:B------:R-:W0:Y:S02]  /*a170*/  F2I.U64.F64.TRUNC R28, R28 ;  /* 0x0000001c001c7311 */ /* 0x000e24000030d800 */
[----:B0-----:R0:W-:Y:S01]  /*a180*/  STG.E.64 desc[UR36][R4.64], R28 ;  /* 0x0000001c04007986 */ /* 0x0011e2000c101b24 */
[----:B------:R-:W-:Y:S05]  /*a190*/  BRA `(.L_x_15588) ;  /* 0x00000004009c7947 */ /* 0x000fea0003800000 */
.L_x_15605:
[----:B------:R-:W0:Y:S02]  /*a1a0*/  F2I.U32.F64.TRUNC R29, R28 ;  /* 0x0000001c001d7311 */ /* 0x000e24000030d000 */
[----:B0-----:R0:W-:Y:S01]  /*a1b0*/  STG.E desc[UR36][R4.64], R29 ;  /* 0x0000001d04007986 */ /* 0x0011e2000c101924 */
[----:B------:R-:W-:Y:S05]  /*a1c0*/  BRA `(.L_x_15588) ;  /* 0x0000000400907947 */ /* 0x000fea0003800000 */
.L_x_15595:
        /* <DEDUP_REMOVED lines=10> */
.L_x_15608:
[----:B------:R-:W-:-:S05]  /*a270*/  CS2R R30, SRZ ;  /* 0x00000000001e7805 */ /* 0x000fca000001ff00 */
[----:B------:R4:W-:Y:S01]  /*a280*/  STG.E.128 desc[UR36][R4.64], R28 ;  /* 0x0000001c04007986 */ /* 0x0009e2000c101d24 */
[----:B------:R-:W-:Y:S05]  /*a290*/  BRA `(.L_x_15588) ;  /* 0x00000004005c7947 */ /* 0x000fea0003800000 */
.L_x_15607:
[----:B------:R-:W-:-:S13]  /*a2a0*/  ISETP.NE.AND P0, PT, R0, 0xf, PT ;  /* 0x0000000f0000780c */ /* 0x000fda0003f05270 */
[----:B------:R-:W-:Y:S05]  /*a2b0*/  @!P0 BRA `(.L_x_15609) ;  /* 0x0000000400288947 */ /* 0x000fea0003800000 */
[----:B------:R-:W-:-:S13]  /*a2c0*/  ISETP.NE.AND P0, PT, R0, 0x17, PT ;  /* 0x000000170000780c */ /* 0x000fda0003f05270 */
[----:B------:R-:W-:Y:S05]  /*a2d0*/  @!P0 BRA `(.L_x_15610) ;  /* 0x0000000000b08947 */ /* 0x000fea0003800000 */
[----:B------:R-:W-:-:S13]  /*a2e0*/  ISETP.NE.AND P0, PT, R0, 0x18, PT ;  /* 0x000000180000780c */ /* 0x000fda0003f05270 */
[----:B------:R-:W-:Y:S05]  /*a2f0*/  @!P0 BRA `(.L_x_15611) ;  /* 0x0000000000448947 */ /* 0x000fea0003800000 */
.L_x_15587:
        /* <DEDUP_REMOVED lines=16> */
.L_x_15612:
[----:B------:R-:W-:Y:S05]  /*a400*/  BRA `(.L_x_15588) ;  /* 0x0000000400007947 */ /* 0x000fea0003800000 */
.L_x_15611:
        /* <DEDUP_REMOVED lines=21> */
.L_x_15614:
[----:B------:R-:W-:Y:S05]  /*a560*/  BSYNC.RECONVERGENT B0 ;  /* 0x0000000000007941 */ /* 0x000fea0003800200 */
.L_x_15613:
[----:B------:R-:W-:-:S05]  /*a570*/  LOP3.LUT R3, R0, 0x80, R3, 0xf8, !PT ;  /* 0x0000008000037812 */ /* 0x000fca00078ef803 */
[----:B------:R2:W-:Y:S01]  /*a580*/  STG.E.U8 desc[UR36][R4.64], R3 ;  /* 0x0000000304007986 */ /* 0x0005e2000c101124 */
[----:B------:R-:W-:Y:S05]  /*a590*/  BRA `(.L_x_15588) ;  /* 0x00000000009c7947 */ /* 0x000fea0003800000 */
.L_x_15610:
        /* <DEDUP_REMOVED lines=20> */
.L_x_15616:
[----:B------:R-:W-:Y:S01]  /*a6e0*/  IMAD.MOV.U32 R0, RZ, RZ, 0x7f ;  /* 0x0000007fff007424 */ /* 0x000fe200078e00ff */
[----:B------:R-:W-:-:S04]  /*a6f0*/  ISETP.GT.U32.AND P0, PT, R3, 0x7f800000, PT ;  /* 0x7f8000000300780c */ /* 0x000fc80003f04070 */
[----:B------:R-:W-:-:S09]  /*a700*/  SEL R0, R0, 0x7c, P0 ;  /* 0x0000007c00007807 */ /* 0x000fd20000000000 */
.L_x_15617:
[----:B------:R-:W-:Y:S05]  /*a710*/  BSYNC.RECONVERGENT B0 ;  /* 0x0000000000007941 */ /* 0x000fea0003800200 */
.L_x_15615:
[----:B------:R-:W-:-:S04]  /*a720*/  SHF.R.U32.HI R3, RZ, 0x18, R7 ;  /* 0x00000018ff037819 */ /* 0x000fc80000011607 */
[----:B------:R-:W-:-:S05]  /*a730*/  LOP3.LUT R3, R0, 0x80, R3, 0xf8, !PT ;  /* 0x0000008000037812 */ /* 0x000fca00078ef803 */
[----:B------:R1:W-:Y:S01]  /*a740*/  STG.E.U8 desc[UR36][R4.64], R3 ;  /* 0x0000000304007986 */ /* 0x0003e2000c101124 */
[----:B------:R-:W-:Y:S05]  /*a750*/  BRA `(.L_x_15588) ;  /* 0x00000000002c7947 */ /* 0x000fea0003800000 */
.L_x_15609:
        /* <DEDUP_REMOVED lines=11> */
.L_x_15588:
[----:B------:R-:W-:-:S07]  /*a810*/  VIADD R33, R33, 0x80 ;  /* 0x0000008021217836 */ /* 0x000fce0000000000 */
.L_x_15545:
[----:B------:R-:W-:-:S13]  /*a820*/  ISETP.GE.AND P0, PT, R33, R2, PT ;  /* 0x000000022100720c */ /* 0x000fda0003f06270 */
[----:B------:R-:W-:Y:S05]  /*a830*/  @P0 BREAK.RELIABLE B6 ;  /* 0x0000000000060942 */ /* 0x000fea0003800100 */
[----:B------:R-:W-:Y:S05]  /*a840*/  @P0 BRA `(.L_x_15582) ;  /* 0x0000001000ec0947 */ /* 0x000fea0003800000 */
[----:B------:R-:W-:Y:S05]  /*a850*/  BSYNC.RELIABLE B6 ;  /* 0x0000000000067941 */ /* 0x000fea0003800100 */
.L_x_15544:
        /* <DEDUP_REMOVED lines=21> */
.L_x_15621:
[----:B------:R-:W0:Y:S02]  /*a9b0*/  F2I.S64.F64.TRUNC R24, R24 ;  /* 0x0000001800187311 */ /* 0x000e24000030d900 */
[----:B0-----:R-:W-:-:S05]  /*a9c0*/  IMAD.MOV.U32 R3, RZ, RZ, R24 ;  /* 0x000000ffff037224 */ /* 0x001fca00078e0018 */
[----:B------:R4:W-:Y:S01]  /*a9d0*/  STG.E.U8 desc[UR36][R4.64], R3 ;  /* 0x0000000304007986 */ /* 0x0009e2000c101124 */
[----:B------:R-:W-:Y:S05]  /*a9e0*/  BRA `(.L_x_15623) ;  /* 0x0000001000807947 */ /* 0x000fea0003800000 */
.L_x_15620:
        /* <DEDUP_REMOVED lines=9> */
.L_x_15625:
[----:B------:R-:W0:Y:S02]  /*aa80*/  F2I.F64.TRUNC R25, R24 ;  /* 0x0000001800197311 */ /* 0x000e24000030d100 */
[----:B0-----:R2:W-:Y:S01]  /*aa90*/  STG.E desc[UR36][R4.64], R25 ;  /* 0x0000001904007986 */ /* 0x0015e2000c101924 */
[----:B------:R-:W-:Y:S05]  /*aaa0*/  BRA `(.L_x_15623) ;  /* 0x0000001000507947 */ /* 0x000fea0003800000 */
.L_x_15624:
[----:B------:R-:W0:Y:S02]  /*aab0*/  F2I.F64.TRUNC R25, R24 ;  /* 0x0000001800197311 */ /* 0x000e24000030d100 */
[----:B0-----:R0:W-:Y:S01]  /*aac0*/  STG.E.U16 desc[UR36][R4.64], R25 ;  /* 0x0000001904007986 */ /* 0x0011e2000c101524 */
[----:B------:R-:W-:Y:S05]  /*aad0*/  BRA `(.L_x_15623) ;  /* 0x0000001000447947 */ /* 0x000fea0003800000 */
.L_x_15619:
        /* <DEDUP_REMOVED lines=17> */
.L_x_15627:
        /* <DEDUP_REMOVED lines=12> */
.L_x_15626:
        /* <DEDUP_REMOVED lines=18> */
.L_x_15629:
        /* <DEDUP_REMOVED lines=13> */
.L_x_15628:
[----:B------:R0:W-:Y:S01]  /*aea0*/  STG.E.64 desc[UR36][R4.64], R24 ;  /* 0x0000001804007986 */ /* 0x0001e2000c101b24 */
[----:B------:R-:W-:Y:S05]  /*aeb0*/  BRA `(.L_x_15623) ;  /* 0x0000000c004c7947 */ /* 0x000fea0003800000 */
.L_x_15618:
        /* <DEDUP_REMOVED lines=13> */
.L_x_15633:
        /* <DEDUP_REMOVED lines=26> */
.L_x_15636:
[----:B------:R-:W-:-:S04]  /*b130*/  SHF.R.U32.HI R3, RZ, 0x18, R7 ;  /* 0x00000018ff037819 */ /* 0x000fc80000011607 */
[----:B------:R-:W-:-:S07]  /*b140*/  LOP3.LUT R0, R0, 0x80, R3, 0xf8, !PT ;  /* 0x0000008000007812 */ /* 0x000fce00078ef803 */
.L_x_15635:
[----:B------:R-:W-:Y:S05]  /*b150*/  BSYNC.RECONVERGENT B0 ;  /* 0x0000000000007941 */ /* 0x000fea0003800200 */
.L_x_15634:
[----:B------:R0:W-:Y:S01]  /*b160*/  STG.E.U8 desc[UR36][R4.64], R0 ;  /* 0x0000000004007986 */ /* 0x0001e2000c101124 */
[----:B------:R-:W-:Y:S05]  /*b170*/  BRA `(.L_x_15623) ;  /* 0x00000008009c7947 */ /* 0x000fea0003800000 */
.L_x_15632:
        /* <DEDUP_REMOVED lines=26> */
.L_x_15639:
[----:B------:R-:W-:-:S04]  /*b320*/  SHF.R.U32.HI R3, RZ, 0x18, R7 ;  /* 0x00000018ff037819 */ /* 0x000fc80000011607 */
[----:B------:R-:W-:-:S07]  /*b330*/  LOP3.LUT R0, R0, 0x80, R3, 0xf8, !PT ;  /* 0x0000008000007812 */ /* 0x000fce00078ef803 */
.L_x_15638:
[----:B------:R-:W-:Y:S05]  /*b340*/  BSYNC.RECONVERGENT B0 ;  /* 0x0000000000007941 */ /* 0x000fea0003800200 */
.L_x_15637:
[----:B------:R0:W-:Y:S01]  /*b350*/  STG.E.U8 desc[UR36][R4.64], R0 ;  /* 0x0000000004007986 */ /* 0x0001e2000c101124 */
[----:B------:R-:W-:Y:S05]  /*b360*/  BRA `(.L_x_15623) ;  /* 0x0000000800207947 */ /* 0x000fea0003800000 */
.L_x_15631:
        /* <DEDUP_REMOVED lines=30> */
.L_x_15641:
[----:B------:R-:W0:Y:S02]  /*b550*/  F2I.U64.F64.TRUNC R24, R24 ;  /* 0x0000001800187311 */ /* 0x000e24000030d800 */
[----:B0-----:R0:W-:Y:S01]  /*b560*/  STG.E.64 desc[UR36][R4.64], R24 ;  /* 0x0000001804007986 */ /* 0x0011e2000c101b24 */
[----:B------:R-:W-:Y:S05]  /*b570*/  BRA `(.L_x_15623) ;  /* 0x00000004009c7947 */ /* 0x000fea0003800000 */
.L_x_15640:
[----:B------:R-:W0:Y:S02]  /*b580*/  F2I.U32.F64.TRUNC R25, R24 ;  /* 0x0000001800197311 */ /* 0x000e24000030d000 */
[----:B0-----:R0:W-:Y:S01]  /*b590*/  STG.E desc[UR36][R4.64], R25 ;  /* 0x0000001904007986 */ /* 0x0011e2000c101924 */
[----:B------:R-:W-:Y:S05]  /*b5a0*/  BRA `(.L_x_15623) ;  /* 0x0000000400907947 */ /* 0x000fea0003800000 */
.L_x_15630:
        /* <DEDUP_REMOVED lines=10> */
.L_x_15643:
[----:B------:R-:W-:-:S05]  /*b650*/  CS2R R26, SRZ ;  /* 0x00000000001a7805 */ /* 0x000fca000001ff00 */
[----:B------:R0:W-:Y:S01]  /*b660*/  STG.E.128 desc[UR36][R4.64], R24 ;  /* 0x0000001804007986 */ /* 0x0001e2000c101d24 */
[----:B------:R-:W-:Y:S05]  /*b670*/  BRA `(.L_x_15623) ;  /* 0x00000004005c7947 */ /* 0x000fea0003800000 */
.L_x_15642:
[----:B------:R-:W-:-:S13]  /*b680*/  ISETP.NE.AND P0, PT, R0, 0xf, PT ;  /* 0x0000000f0000780c */ /* 0x000fda0003f05270 */
[----:B------:R-:W-:Y:S05]  /*b690*/  @!P0 BRA `(.L_x_15644) ;  /* 0x0000000400288947 */ /* 0x000fea0003800000 */
[----:B------:R-:W-:-:S13]  /*b6a0*/  ISETP.NE.AND P0, PT, R0, 0x17, PT ;  /* 0x000000170000780c */ /* 0x000fda0003f05270 */
[----:B------:R-:W-:Y:S05]  /*b6b0*/  @!P0 BRA `(.L_x_15645) ;  /* 0x0000000000b08947 */ /* 0x000fea0003800000 */
[----:B------:R-:W-:-:S13]  /*b6c0*/  ISETP.NE.AND P0, PT, R0, 0x18, PT ;  /* 0x000000180000780c */ /* 0x000fda0003f05270 */
[----:B------:R-:W-:Y:S05]  /*b6d0*/  @!P0 BRA `(.L_x_15646) ;  /* 0x0000000000448947 */ /* 0x000fea0003800000 */
.L_x_15622:
        /* <DEDUP_REMOVED lines=16> */
.L_x_15647:
[----:B------:R-:W-:Y:S05]  /*b7e0*/  BRA `(.L_x_15623) ;  /* 0x0000000400007947 */ /* 0x000fea0003800000 */
.L_x_15646:
        /* <DEDUP_REMOVED lines=21> */
.L_x_15649:
[----:B------:R-:W-:Y:S05]  /*b940*/  BSYNC.RECONVERGENT B0 ;  /* 0x0000000000007941 */ /* 0x000fea0003800200 */
.L_x_15648:
[----:B------:R-:W-:-:S05]  /*b950*/  LOP3.LUT R3, R0, 0x80, R3, 0xf8, !PT ;  /* 0x0000008000037812 */ /* 0x000fca00078ef803 */
[----:B------:R0:W-:Y:S01]  /*b960*/  STG.E.U8 desc[UR36][R4.64], R3 ;  /* 0x0000000304007986 */ /* 0x0001e2000c101124 */
[----:B------:R-:W-:Y:S05]  /*b970*/  BRA `(.L_x_15623) ;  /* 0x00000000009c7947 */ /* 0x000fea0003800000 */
.L_x_15645:
        /* <DEDUP_REMOVED lines=20> */
.L_x_15651:
[----:B------:R-:W-:Y:S01]  /*bac0*/  IMAD.MOV.U32 R0, RZ, RZ, 0x7f ;  /* 0x0000007fff007424 */ /* 0x000fe200078e00ff */
[----:B------:R-:W-:-:S04]  /*bad0*/  ISETP.GT.U32.AND P0, PT, R3, 0x7f800000, PT ;  /* 0x7f8000000300780c */ /* 0x000fc80003f04070 */
[----:B------:R-:W-:-:S09]  /*bae0*/  SEL R0, R0, 0x7c, P0 ;  /* 0x0000007c00007807 */ /* 0x000fd20000000000 */
.L_x_15652:
[----:B------:R-:W-:Y:S05]  /*baf0*/  BSYNC.RECONVERGENT B0 ;  /* 0x0000000000007941 */ /* 0x000fea0003800200 */
.L_x_15650:
[----:B------:R-:W-:-:S04]  /*bb00*/  SHF.R.U32.HI R3, RZ, 0x18, R7 ;  /* 0x00000018ff037819 */ /* 0x000fc80000011607 */
[----:B------:R-:W-:-:S05]  /*bb10*/  LOP3.LUT R3, R0, 0x80, R3, 0xf8, !PT ;  /* 0x0000008000037812 */ /* 0x000fca00078ef803 */
[----:B------:R0:W-:Y:S01]  /*bb20*/  STG.E.U8 desc[UR36][R4.64], R3 ;  /* 0x0000000304007986 */ /* 0x0001e2000c101124 */
[----:B------:R-:W-:Y:S05]  /*bb30*/  BRA `(.L_x_15623) ;  /* 0x00000000002c7947 */ /* 0x000fea0003800000 */
.L_x_15644:
        /* <DEDUP_REMOVED lines=11> */
.L_x_15623:
[----:B------:R-:W-:-:S07]  /*bbf0*/  VIADD R33, R33, 0x80 ;  /* 0x0000008021217836 */ /* 0x000fce0000000000 */
.L_x_15582:
[----:B------:R-:W-:Y:S05]  /*bc00*/  BSYNC.RECONVERGENT B7 ;  /* 0x0000000000077941 */ /* 0x000fea0003800200 */
.L_x_15543:
        /* <DEDUP_REMOVED lines=22> */
.L_x_15656:
[----:B------:R-:W0:Y:S02]  /*bd70*/  F2I.S64.F64.TRUNC R16, R16 ;  /* 0x0000001000107311 */ /* 0x000e24000030d900 */
[----:B0-----:R-:W-:-:S05]  /*bd80*/  IMAD.MOV.U32 R5, RZ, RZ, R16 ;  /* 0x000000ffff057224 */ /* 0x001fca00078e0010 */
[----:B------:R-:W-:Y:S01]  /*bd90*/  STG.E.U8 desc[UR36][R2.64], R5 ;  /* 0x0000000502007986 */ /* 0x000fe2000c101124 */
[----:B------:R-:W-:Y:S05]  /*bda0*/  EXIT ;  /* 0x000000000000794d */ /* 0x000fea0003800000 */
.L_x_15655:
        /* <DEDUP_REMOVED lines=9> */
.L_x_15659:
[----:B------:R-:W0:Y:S02]  /*be40*/  F2I.F64.TRUNC R17, R16 ;  /* 0x0000001000117311 */ /* 0x000e24000030d100 */
[----:B0-----:R-:W-:Y:S01]  /*be50*/  STG.E desc[UR36][R2.64], R17 ;  /* 0x0000001102007986 */ /* 0x001fe2000c101924 */
[----:B------:R-:W-:Y:S05]  /*be60*/  EXIT ;  /* 0x000000000000794d */ /* 0x000fea0003800000 */
.L_x_15658:
[----:B------:R-:W0:Y:S02]  /*be70*/  F2I.F64.TRUNC R17, R16 ;  /* 0x0000001000117311 */ /* 0x000e24000030d100 */
[----:B0-----:R-:W-:Y:S01]  /*be80*/  STG.E.U16 desc[UR36][R2.64], R17 ;  /* 0x0000001102007986 */ /* 0x001fe2000c101524 */
[----:B------:R-:W-:Y:S05]  /*be90*/  EXIT ;  /* 0x000000000000794d */ /* 0x000fea0003800000 */
.L_x_15654:
        /* <DEDUP_REMOVED lines=17> */
.L_x_15661:
        /* <DEDUP_REMOVED lines=12> */
.L_x_15660:
        /* <DEDUP_REMOVED lines=18> */
.L_x_15663:
        /* <DEDUP_REMOVED lines=13> */
.L_x_15662:
[----:B------:R-:W-:Y:S01]  /*c260*/  STG.E.64 desc[UR36][R2.64], R16 ;  /* 0x0000001002007986 */ /* 0x000fe2000c101b24 */
[----:B------:R-:W-:Y:S05]  /*c270*/  EXIT ;  /* 0x000000000000794d */ /* 0x000fea0003800000 */
.L_x_15653:
        /* <DEDUP_REMOVED lines=13> */
.L_x_15667:
        /* <DEDUP_REMOVED lines=26> */
.L_x_15670:
[----:B------:R-:W-:-:S04]  /*c4f0*/  SHF.R.U32.HI R5, RZ, 0x18, R5 ;  /* 0x00000018ff057819 */ /* 0x000fc80000011605 */
[----:B------:R-:W-:-:S07]  /*c500*/  LOP3.LUT R0, R0, 0x80, R5, 0xf8, !PT ;  /* 0x0000008000007812 */ /* 0x000fce00078ef805 */
.L_x_15669:
[----:B------:R-:W-:Y:S05]  /*c510*/  BSYNC.RECONVERGENT B0 ;  /* 0x0000000000007941 */ /* 0x000fea0003800200 */
.L_x_15668:
[----:B------:R-:W-:Y:S01]  /*c520*/  STG.E.U8 desc[UR36][R2.64], R0 ;  /* 0x0000000002007986 */ /* 0x000fe2000c101124 */
[----:B------:R-:W-:Y:S05]  /*c530*/  EXIT ;  /* 0x000000000000794d */ /* 0x000fea0003800000 */
.L_x_15666:
        /* <DEDUP_REMOVED lines=26> */
.L_x_15673:
[----:B------:R-:W-:-:S04]  /*c6e0*/  SHF.R.U32.HI R5, RZ, 0x18, R5 ;  /* 0x00000018ff057819 */ /* 0x000fc80000011605 */
[----:B------:R-:W-:-:S07]  /*c6f0*/  LOP3.LUT R0, R0, 0x80, R5, 0xf8, !PT ;  /* 0x0000008000007812 */ /* 0x000fce00078ef805 */
.L_x_15672:
[----:B------:R-:W-:Y:S05]  /*c700*/  BSYNC.RECONVERGENT B0 ;  /* 0x0000000000007941 */ /* 0x000fea0003800200 */
.L_x_15671:
[----:B------:R-:W-:Y:S01]  /*c710*/  STG.E.U8 desc[UR36][R2.64], R0 ;  /* 0x0000000002007986 */ /* 0x000fe2000c101124 */
[----:B------:R-:W-:Y:S05]  /*c720*/  EXIT ;  /* 0x000000000000794d */ /* 0x000fea0003800000 */
.L_x_15665:
        /* <DEDUP_REMOVED lines=30> */
.L_x_15675:
[----:B------:R-:W0:Y:S02]  /*c910*/  F2I.U64.F64.TRUNC R16, R16 ;  /* 0x0000001000107311 */ /* 0x000e24000030d800 */
[----:B0-----:R-:W-:Y:S01]  /*c920*/  STG.E.64 desc[UR36][R2.64], R16 ;  /* 0x0000001002007986 */ /* 0x001fe2000c101b24 */
[----:B------:R-:W-:Y:S05]  /*c930*/  EXIT ;  /* 0x000000000000794d */ /* 0x000fea0003800000 */
.L_x_15674:
[----:B------:R-:W0:Y:S02]  /*c940*/  F2I.U32.F64.TRUNC R17, R16 ;  /* 0x0000001000117311 */ /* 0x000e24000030d000 */
[----:B0-----:R-:W-:Y:S01]  /*c950*/  STG.E desc[UR36][R2.64], R17 ;  /* 0x0000001102007986 */ /* 0x001fe2000c101924 */
[----:B------:R-:W-:Y:S05]  /*c960*/  EXIT ;  /* 0x000000000000794d */ /* 0x000fea0003800000 */
.L_x_15664:
        /* <DEDUP_REMOVED lines=10> */
.L_x_15677:
[----:B------:R-:W-:-:S05]  /*ca10*/  CS2R R18, SRZ ;  /* 0x0000000000127805 */ /* 0x000fca000001ff00 */
[----:B------:R-:W-:Y:S01]  /*ca20*/  STG.E.128 desc[UR36][R2.64], R16 ;  /* 0x0000001002007986 */ /* 0x000fe2000c101d24 */
[----:B------:R-:W-:Y:S05]  /*ca30*/  EXIT ;  /* 0x000000000000794d */ /* 0x000fea0003800000 */
.L_x_15676:
[----:B------:R-:W-:-:S13]  /*ca40*/  ISETP.NE.AND P0, PT, R0, 0xf, PT ;  /* 0x0000000f0000780c */ /* 0x000fda0003f05270 */
[----:B------:R-:W-:Y:S05]  /*ca50*/  @!P0 BRA `(.L_x_15678) ;  /* 0x0000000400288947 */ /* 0x000fea0003800000 */
[----:B------:R-:W-:-:S13]  /*ca60*/  ISETP.NE.AND P0, PT, R0, 0x17, PT ;  /* 0x000000170000780c */ /* 0x000fda0003f05270 */
[----:B------:R-:W-:Y:S05]  /*ca70*/  @!P0 BRA `(.L_x_15679) ;  /* 0x0000000000b08947 */ /* 0x000fea0003800000 */
[----:B------:R-:W-:-:S13]  /*ca80*/  ISETP.NE.AND P0, PT, R0, 0x18, PT ;  /* 0x000000180000780c */ /* 0x000fda0003f05270 */
[----:B------:R-:W-:Y:S05]  /*ca90*/  @!P0 BRA `(.L_x_15680) ;  /* 0x0000000000448947 */ /* 0x000fea0003800000 */
.L_x_15657:
        /* <DEDUP_REMOVED lines=16> */
.L_x_15681:
[----:B------:R-:W-:Y:S05]  /*cba0*/  EXIT ;  /* 0x000000000000794d */ /* 0x000fea0003800000 */
.L_x_15680:
        /* <DEDUP_REMOVED lines=21> */
.L_x_15683:
[----:B------:R-:W-:Y:S05]  /*cd00*/  BSYNC.RECONVERGENT B0 ;  /* 0x0000000000007941 */ /* 0x000fea0003800200 */
.L_x_15682:
[----:B------:R-:W-:-:S05]  /*cd10*/  LOP3.LUT R5, R0, 0x80, R5, 0xf8, !PT ;  /* 0x0000008000057812 */ /* 0x000fca00078ef805 */
[----:B------:R-:W-:Y:S01]  /*cd20*/  STG.E.U8 desc[UR36][R2.64], R5 ;  /* 0x0000000502007986 */ /* 0x000fe2000c101124 */
[----:B------:R-:W-:Y:S05]  /*cd30*/  EXIT ;  /* 0x000000000000794d */ /* 0x000fea0003800000 */
.L_x_15679:
        /* <DEDUP_REMOVED lines=20> */
.L_x_15685:
[----:B------:R-:W-:Y:S01]  /*ce80*/  IMAD.MOV.U32 R0, RZ, RZ, 0x7f ;  /* 0x0000007fff007424 */ /* 0x000fe200078e00ff */
[----:B------:R-:W-:-:S04]  /*ce90*/  ISETP.GT.U32.AND P0, PT, R4, 0x7f800000, PT ;  /* 0x7f8000000400780c */ /* 0x000fc80003f04070 */
[----:B------:R-:W-:-:S09]  /*cea0*/  SEL R0, R0, 0x7c, P0 ;  /* 0x0000007c00007807 */ /* 0x000fd20000000000 */
.L_x_15686:
[----:B------:R-:W-:Y:S05]  /*ceb0*/  BSYNC.RECONVERGENT B0 ;  /* 0x0000000000007941 */ /* 0x000fea0003800200 */
.L_x_15684:
[----:B------:R-:W-:-:S04]  /*cec0*/  SHF.R.U32.HI R5, RZ, 0x18, R5 ;  /* 0x00000018ff057819 */ /* 0x000fc80000011605 */
[----:B------:R-:W-:-:S05]  /*ced0*/  LOP3.LUT R5, R0, 0x80, R5, 0xf8, !PT ;  /* 0x0000008000057812 */ /* 0x000fca00078ef805 */
[----:B------:R-:W-:Y:S01]  /*cee0*/  STG.E.U8 desc[UR36][R2.64], R5 ;  /* 0x0000000502007986 */ /* 0x000fe2000c101124 */
[----:B------:R-:W-:Y:S05]  /*cef0*/  EXIT ;  /* 0x000000000000794d */ /* 0x000fea0003800000 */
.L_x_15678:
        /* <DEDUP_REMOVED lines=12> */
        .weak           $__internal_61_$__cuda_sm20_div_rn_f64_full
        .type           $__internal_61_$__cuda_sm20_div_rn_f64_full,@function
        .size           $__internal_61_$__cuda_sm20_div_rn_f64_full,(.L_x_16808 - $__internal_61_$__cuda_sm20_div_rn_f64_full)
$__internal_61_$__cuda_sm20_div_rn_f64_full:
[----:B------:R-:W-:Y:S01]  /*cfc0*/  IMAD.MOV.U32 R9, RZ, RZ, R15 ;  /* 0x000000ffff097224 */ /* 0x000fe200078e000f */
[----:B------:R-:W-:Y:S01]  /*cfd0*/  LOP3.LUT R36, R11, 0x7ff00000, RZ, 0xc0, !PT ;  /* 0x7ff000000b247812 */ /* 0x000fe200078ec0ff */
[----:B------:R-:W-:Y:S01]  /*cfe0*/  IMAD.MOV.U32 R15, RZ, RZ, 0x1ca00000 ;  /* 0x1ca00000ff0f7424 */ /* 0x000fe200078e00ff */
[----:B------:R-:W-:Y:S01]  /*cff0*/  BSSY.RECONVERGENT B2, `(.L_x_15687) ;  /* 0x000007f000027945 */ /* 0x000fe20003800200 */
[----:B------:R-:W-:Y:S01]  /*d000*/  IMAD.MOV.U32 R13, RZ, RZ, 0x1ca00000 ;  /* 0x1ca00000ff0d7424 */ /* 0x000fe200078e00ff */
[C---:B------:R-:W-:Y:S01]  /*d010*/  FSETP.GEU.AND P0, PT, |R9|.reuse, 1.469367938527859385e-39, PT ;  /* 0x001000000900780b */ /* 0x040fe20003f0e200 */
[----:B------:R-:W-:Y:S01]  /*d020*/  IMAD.MOV.U32 R8, RZ, RZ, R14 ;  /* 0x000000ffff087224 */ /* 0x000fe200078e000e */
[----:B------:R-:W-:Y:S01]  /*d030*/  LOP3.LUT R35, R9, 0x7ff00000, RZ, 0xc0, !PT ;  /* 0x7ff0000009237812 */ /* 0x000fe200078ec0ff */
[----:B------:R-:W-:-:S03]  /*d040*/  IMAD.MOV.U32 R20, RZ, RZ, 0x1 ;  /* 0x00000001ff147424 */ /* 0x000fc600078e00ff */
[----:B------:R-:W-:-:S04]  /*d050*/  ISETP.GE.U32.AND P4, PT, R35, R36, PT ;  /* 0x000000242300720c */ /* 0x000fc80003f86070 */
[----:B------:R-:W-:-:S03]  /*d060*/  SEL R13, R13, 0x63400000, !P4 ;  /* 0x634000000d0d7807 */ /* 0x000fc60006000000 */
[----:B------:R-:W-:Y:S01]  /*d070*/  @!P0 LOP3.LUT R12, R11, 0x7ff00000, RZ, 0xc0, !PT ;  /* 0x7ff000000b0c8812 */ /* 0x000fe200078ec0ff */
[----:B------:R-:W-:Y:S01]  /*d080*/  @!P0 IMAD.MOV.U32 R14, RZ, RZ, RZ ;  /* 0x000000ffff0e8224 */ /* 0x000fe200078e00ff */
[----:B------:R-:W-:Y:S02]  /*d090*/  LOP3.LUT R13, R13, 0x800fffff, R9, 0xf8, !PT ;  /* 0x800fffff0d0d7812 */ /* 0x000fe400078ef809 */
[----:B------:R-:W-:Y:S01]  /*d0a0*/  @!P0 ISETP.GE.U32.AND P3, PT, R35, R12, PT ;  /* 0x0000000c2300820c */ /* 0x000fe20003f66070 */
[----:B------:R-:W-:-:S03]  /*d0b0*/  IMAD.MOV.U32 R12, RZ, RZ, R8 ;  /* 0x000000ffff0c7224 */ /* 0x000fc600078e0008 */
[----:B------:R-:W-:Y:S02]  /*d0c0*/  @!P0 SEL R15, R15, 0x63400000, !P3 ;  /* 0x634000000f0f8807 */ /* 0x000fe40005800000 */
[----:B------:R-:W-:Y:S02]  /*d0d0*/  FSETP.GEU.AND P3, PT, |R11|, 1.469367938527859385e-39, PT ;  /* 0x001000000b00780b */ /* 0x000fe40003f6e200 */
[----:B------:R-:W-:-:S04]  /*d0e0*/  @!P0 LOP3.LUT R15, R15, 0x80000000, R9, 0xf8, !PT ;  /* 0x800000000f0f8812 */ /* 0x000fc800078ef809 */
[----:B------:R-:W-:-:S06]  /*d0f0*/  @!P0 LOP3.LUT R15, R15, 0x100000, RZ, 0xfc, !PT ;  /* 0x001000000f0f8812 */ /* 0x000fcc00078efcff */
[----:B------:R0:W-:Y:S02]  /*d100*/  @!P0 DFMA R12, R12, 2, -R14 ;  /* 0x400000000c0c882b */ /* 0x0001e4000000080e */
[----:B0-----:R-:W-:-:S04]  /*d110*/  LOP3.LUT R14, R11, 0x800fffff, RZ, 0xc0, !PT ;  /* 0x800fffff0b0e7812 */ /* 0x001fc800078ec0ff */
[----:B------:R-:W-:Y:S01]  /*d120*/  LOP3.LUT R15, R14, 0x3ff00000, RZ, 0xfc, !PT ;  /* 0x3ff000000e0f7812 */ /* 0x000fe200078efcff */
[----:B------:R-:W-:-:S15]  /*d130*/  IMAD.MOV.U32 R14, RZ, RZ, R10 ;  /* 0x000000ffff0e7224 */ /* 0x000fde00078e000a */
[----:B------:R-:W-:-:S15]  /*d140*/  NOP ;  /* 0x0000000000007918 */ /* 0x000fde0000000000 */
[----:B------:R-:W-:-:S15]  /*d150*/  NOP ;  /* 0x0000000000007918 */ /* 0x000fde0000000000 */
[----:B------:R-:W-:-:S12]  /*d160*/  NOP ;  /* 0x0000000000007918 */ /* 0x000fd80000000000 */
[----:B------:R-:W0:Y:S02]  /*d170*/  @!P3 DMUL R14, R10, 8.98846567431157953865e+307 ;  /* 0x7fe000000a0eb828 */ /* 0x000e240000000000 */
[----:B0-----:R-:W0:Y:S01]  /*d180*/  MUFU.RCP64H R21, R15 ;  /* 0x0000000f00157308 */ /* 0x001e220000001800 */
[----:B------:R-:W-:-:S15]  /*d190*/  @!P3 LOP3.LUT R36, R15, 0x7ff00000, RZ, 0xc0, !PT ;  /* 0x7ff000000f24b812 */ /* 0x000fde00078ec0ff */
        /* <DEDUP_REMOVED lines=47> */
[----:B------:R-:W-:Y:S01]  /*d490*/  LOP3.LUT R8, R11, 0x7ff00000, RZ, 0xc0, !PT ;  /* 0x7ff000000b087812 */ /* 0x000fe200078ec0ff */
[----:B------:R-:W-:-:S03]  /*d4a0*/  IMAD.MOV.U32 R9, RZ, RZ, 0x1ca00000 ;  /* 0x1ca00000ff097424 */ /* 0x000fc600078e00ff */
[CC--:B------:R-:W-:Y:S02]  /*d4b0*/  ISETP.GE.U32.AND P0, PT, R35.reuse, R8.reuse, PT ;  /* 0x000000082300720c */ /* 0x0c0fe40003f06070 */
[----:B------:R-:W-:Y:S01]  /*d4c0*/  VIADDMNMX R35, R35, -R8, 0xb9600000, !PT ;  /* 0xb960000023237446 */ /* 0x000fe20007800908 */
[----:B------:R-:W-:Y:S01]  /*d4d0*/  IMAD.MOV.U32 R8, RZ, RZ, RZ ;  /* 0x000000ffff087224 */ /* 0x000fe200078e00ff */
[----:B------:R-:W-:Y:S02]  /*d4e0*/  SEL R9, R9, 0x63400000, !P0 ;  /* 0x6340000009097807 */ /* 0x000fe40004000000 */
[----:B------:R-:W-:-:S05]  /*d4f0*/  VIMNMX R26, PT, PT, R35, 0x46a00000, PT ;  /* 0x46a00000231a7848 */ /* 0x000fca0003fe0100 */
[----:B------:R-:W-:-:S04]  /*d500*/  IMAD.IADD R26, R26, 0x1, -R9 ;  /* 0x000000011a1a7824 */ /* 0x000fc800078e0a09 */
        /* <DEDUP_REMOVED lines=24> */
.L_x_15688:
        /* <DEDUP_REMOVED lines=16> */
.L_x_15691:
[----:B------:R-:W-:Y:S01]  /*d790*/  LOP3.LUT R21, R11, 0x80000, RZ, 0xfc, !PT ;  /* 0x000800000b157812 */ /* 0x000fe200078efcff */
[----:B------:R-:W-:Y:S01]  /*d7a0*/  IMAD.MOV.U32 R20, RZ, RZ, R10 ;  /* 0x000000ffff147224 */ /* 0x000fe200078e000a */
[----:B------:R-:W-:Y:S06]  /*d7b0*/  BRA `(.L_x_15689) ;  /* 0x0000000000087947 */ /* 0x000fec0003800000 */
.L_x_15690:
[----:B------:R-:W-:Y:S01]  /*d7c0*/  LOP3.LUT R21, R9, 0x80000, RZ, 0xfc, !PT ;  /* 0x0008000009157812 */ /* 0x000fe200078efcff */
[----:B------:R-:W-:-:S07]  /*d7d0*/  IMAD.MOV.U32 R20, RZ, RZ, R8 ;  /* 0x000000ffff147224 */ /* 0x000fce00078e0008 */
.L_x_15689:
[----:B------:R-:W-:Y:S05]  /*d7e0*/  BSYNC.RECONVERGENT B2 ;  /* 0x0000000000027941 */ /* 0x000fea0003800200 */
.L_x_15687:
[----:B------:R-:W-:Y:S02]  /*d7f0*/  IMAD.MOV.U32 R35, RZ, RZ, 0x0 ;  /* 0x00000000ff237424 */ /* 0x000fe400078e00ff */
[----:B------:R-:W-:Y:S02]  /*d800*/  IMAD.MOV.U32 R8, RZ, RZ, R20 ;  /* 0x000000ffff087224 */ /* 0x000fe400078e0014 */
[----:B------:R-:W-:Y:S01]  /*d810*/  IMAD.MOV.U32 R9, RZ, RZ, R21 ;  /* 0x000000ffff097224 */ /* 0x000fe200078e0015 */
[----:B------:R-:W-:Y:S06]  /*d820*/  RET.REL.NODEC R34 `(_ZN2at6native27unrolled_elementwise_kernelINS0_13BUnaryFunctorIdddZZZNS0_17atan2_kernel_cudaERNS_18TensorIteratorBaseEENKUlvE_clEvENKUlvE_clEvEUlddE_EESt5arrayIPcLm2EELi4E23TrivialOffsetCalculatorILi1EjESD_NS0_6memory12LoadWithCastILi1EEENSE_13StoreWithCastILi1EEEEEviT_T0_T2_T3_T4_T5_) ;  /* 0xffffff2422f47950 */ /* 0x000fec0003c3ffff */
.L_x_15692:
        /* <DEDUP_REMOVED lines=13> */
.L_x_16808:


//--------------------- .text._ZN2at6native18elementwise_kernelILi128ELi2EZNS0_22gpu_kernel_impl_nocastINS0_13BUnaryFunctorIdddZZZNS0_17atan2_kernel_cudaERNS_18TensorIteratorBaseEENKUlvE_clEvENKUlvE_clEvEUlddE_EEEEvS5_RKT_EUliE_EEviT1_ --------------------------
	.section	.text._ZN2at6native18elementwise_kernelILi128ELi2EZNS0_22gpu_kernel_impl_nocastINS0_13BUnaryFunctorIdddZZZNS0_17atan2_kernel_cudaERNS_18TensorIteratorBaseEENKUlvE_clEvENKUlvE_clEvEUlddE_EEEEvS5_RKT_EUliE_EEviT1_,"ax",@progbits
	.align	128
        .global         _ZN2at6native18elementwise_kernelILi128ELi2EZNS0_22gpu_kernel_impl_nocastINS0_13BUnaryFunctorIdddZZZNS0_17atan2_kernel_cudaERNS_18TensorIteratorBaseEENKUlvE_clEvENKUlvE_clEvEUlddE_EEEEvS5_RKT_EUliE_EEviT1_
        .type           _ZN2at6native18elementwise_kernelILi128ELi2EZNS0_22gpu_kernel_impl_nocastINS0_13BUnaryFunctorIdddZZZNS0_17atan2_kernel_cudaERNS_18TensorIteratorBaseEENKUlvE_clEvENKUlvE_clEvEUlddE_EEEEvS5_RKT_EUliE_EEviT1_,@function
        .size           _ZN2at6native18elementwise_kernelILi128ELi2EZNS0_22gpu_kernel_impl_nocastINS0_13BUnaryFunctorIdddZZZNS0_17atan2_kernel_cudaERNS_18TensorIteratorBaseEENKUlvE_clEvENKUlvE_clEvEUlddE_EEEEvS5_RKT_EUliE_EEviT1_,(.L_x_16809 - _ZN2at6native18elementwise_kernelILi128ELi2EZNS0_22gpu_kernel_impl_nocastINS0_13BUnaryFunctorIdddZZZNS0_17atan2_kernel_cudaERNS_18TensorIteratorBaseEENKUlvE_clEvENKUlvE_clEvEUlddE_EEEEvS5_RKT_EUliE_EEviT1_)
        .other          _ZN2at6native18elementwise_kernelILi128ELi2EZNS0_22gpu_kernel_impl_nocastINS0_13BUnaryFunctorIdddZZZNS0_17atan2_kernel_cudaERNS_18TensorIteratorBaseEENKUlvE_clEvENKUlvE_clEvEUlddE_EEEEvS5_RKT_EUliE_EEviT1_,@"STO_CUDA_ENTRY STV_DEFAULT"
_ZN2at6native18elementwise_kernelILi128ELi2EZNS0_22gpu_kernel_impl_nocastINS0_13BUnaryFunctorIdddZZZNS0_17atan2_kernel_cudaERNS_18TensorIteratorBaseEENKUlvE_clEvENKUlvE_clEvEUlddE_EEEEvS5_RKT_EUliE_EEviT1_:
.text._ZN2at6native18elementwise_kernelILi128ELi2EZNS0_22gpu_kernel_impl_nocastINS0_13BUnaryFunctorIdddZZZNS0_17atan2_kernel_cudaERNS_18TensorIteratorBaseEENKUlvE_clEvENKUlvE_clEvEUlddE_EEEEvS5_RKT_EUliE_EEviT1_:
[----:B------:R-:W-:Y:S08]  /*0000*/  LDC R1, c[0x0][0x37c] ;  /* 0x0000df00ff017b82 */ /* 0x000ff00000000800 */
[----:B------:R-:W0:Y:S01]  /*0010*/  LDC R22, c[0x0][0x388] ;  /* 0x0000e200ff167b82 */ /* 0x000e220000000800 */
[----:B------:R-:W1:Y:S01]  /*0020*/  S2R R23, SR_TID.X ;  /* 0x0000000000177919 */ /* 0x000e620000002100 */
[----:B------:R-:W2:Y:S01]  /*0030*/  LDCU UR5, c[0x0][0x59c] ;  /* 0x0000b380ff0577ac */ /* 0x000ea20008000800 */
[----:B------:R-:W-:-:S02]  /*0040*/  IMAD.MOV.U32 R3, RZ, RZ, 0x54442d18 ;  /* 0x54442d18ff037424 */ /* 0x000fc400078e00ff */
[----:B------:R-:W-:Y:S01]  /*0050*/  IMAD.MOV.U32 R5, RZ, RZ, 0x4002d97c ;  /* 0x4002d97cff057424 */ /* 0x000fe200078e00ff */
[----:B------:R-:W3:Y:S02]  /*0060*/  LDCU.64 UR6, c[0x0][0x358] ;  /* 0x00006b00ff0677ac */ /* 0x000ee40008000a00 */
[----:B------:R-:W4:Y:S01]  /*0070*/  S2UR UR4, SR_CTAID.X ;  /* 0x00000000000479c3 */ /* 0x000f220000002500 */
[----:B--2---:R-:W-:Y:S02]  /*0080*/  ISETP.LE.AND P0, PT, RZ, UR5, PT ;  /* 0x00000005ff007c0c */ /* 0x004fe4000bf03270 */
[----:B0-----:R-:W-:Y:S02]  /*0090*/  ISETP.NE.AND P1, PT, R22, RZ, PT ;  /* 0x000000ff1600720c */ /* 0x001fe40003f25270 */
[----:B------:R-:W-:Y:S02]  /*00a0*/  FSEL R3, R3, 2.38107416347848357412e+38, P0 ;  /* 0x7f3321d203037808 */ /* 0x000fe40000000000 */
[----:B------:R-:W-:-:S02]  /*00b0*/  FSEL R5, R5, 1.8213495016098022461, !P0 ;  /* 0x3fe921fb05057808 */ /* 0x000fc40004000000 */
[----:B------:R-:W-:Y:S01]  /*00c0*/  FSEL R6, RZ, 3.37028055040000000000e+12, P0 ;  /* 0x54442d18ff067808 */ /* 0x000fe20000000000 */
[----:B----4-:R-:W-:Y:S01]  /*00d0*/  USHF.L.U32 UR4, UR4, 0x8, URZ ;  /* 0x0000000804047899 */ /* 0x010fe200080006ff */
[----:B------:R-:W-:-:S05]  /*00e0*/  FSEL R7, RZ, 2.1426990032196044922, P0 ;  /* 0x400921fbff077808 */ /* 0x000fca0000000000 */
[----:B-1----:R-:W-:Y:S01]  /*00f0*/  LOP3.LUT R23, R23, UR4, RZ, 0xfc, !PT ;  /* 0x0000000417177c12 */ /* 0x002fe2000f8efcff */
[----:B---3--:R-:W-:Y:S06]  /*0100*/  @P1 BRA `(.L_x_15693) ;  /* 0x0000002000201947 */ /* 0x008fec0003800000 */
[----:B------:R-:W0:Y:S01]  /*0110*/  LDCU UR4, c[0x0][0x380] ;  /* 0x00007000ff0477ac */ /* 0x000e220008000800 */
[----:B------:R-:W-:Y:S01]  /*0120*/  BSSY.RECONVERGENT B0, `(.L_x_15694) ;  /* 0x0000103000007945 */ /* 0x000fe20003800200 */
[----:B0-----:R-:W-:-:S13]  /*0130*/  ISETP.GE.AND P0, PT, R23, UR4, PT ;  /* 0x0000000417007c0c */ /* 0x001fda000bf06270 */
[----:B------:R-:W-:Y:S05]  /*0140*/  @P0 BRA `(.L_x_15695) ;  /* 0x0000001000000947 */ /* 0x000fea0003800000 */
[----:B------:R-:W0:Y:S01]  /*0150*/  LDC.64 R20, c[0x0][0x588] ;  /* 0x00016200ff147b82 */ /* 0x000e220000000a00 */
[----:B------:R-:W1:Y:S01]  /*0160*/  LDCU.64 UR4, c[0x0][0x598] ;  /* 0x0000b300ff0477ac */ /* 0x000e620008000a00 */
[----:B0-----:R-:W2:Y:S01]  /*0170*/  LDG.E.64 R20, desc[UR6][R20.64] ;  /* 0x0000000614147981 */ /* 0x001ea2000c1e1b00 */
[----:B-1----:R-:W-:Y:S01]  /*0180*/  DADD R14, -RZ, |UR4| ;  /* 0x40000004ff0e7e29 */ /* 0x002fe20008000100 */
[----:B------:R-:W-:-:S15]  /*0190*/  MOV R8, 0x1 ;  /* 0x0000000100087802 */ /* 0x000fde0000000f00 */
[----:B------:R-:W-:-:S15]  /*01a0*/  NOP ;  /* 0x0000000000007918 */ /* 0x000fde0000000000 */
[----:B------:R-:W-:-:S15]  /*01b0*/  NOP ;  /* 0x0000000000007918 */ /* 0x000fde0000000000 */
[----:B------:R-:W-:-:S15]  /*01c0*/  NOP ;  /* 0x0000000000007918 */ /* 0x000fde0000000000 */
[----:B------:R-:W-:-:S03]  /*01d0*/  NOP ;  /* 0x0000000000007918 */ /* 0x000fc60000000000 */
[----:B--2---:R-:W-:-:S15]  /*01e0*/  DSETP.GT.AND P4, PT, |R20|, |UR4|, PT ;  /* 0x4000000414007e2a */ /* 0x004fde000bf84200 */
[----:B------:R-:W-:-:S15]  /*01f0*/  NOP ;  /* 0x0000000000007918 */ /* 0x000fde0000000000 */
[----:B------:R-:W-:-:S15]  /*0200*/  NOP ;  /* 0x0000000000007918 */ /* 0x000fde0000000000 */
[----:B------:R-:W-:-:S15]  /*0210*/  NOP ;  /* 0x0000000000007918 */ /* 0x000fde0000000000 */
[----:B------:R-:W-:-:S04]  /*0220*/  NOP ;  /* 0x0000000000007918 */ /* 0x000fc80000000000 */
[----:B------:R-:W0:Y:S02]  /*0230*/  DADD R12, -RZ, |R20| ;  /* 0x00000000ff0c7229 */ /* 0x000e240000000514 */
        /* <DEDUP_REMOVED lines=53> */
[----:B------:R-:W-:Y:S05]  /*0590*/  CALL.REL.NOINC `($__internal_62_$__cuda_sm20_div_rn_f64_full) ;  /* 0x0000006000b87944 */ /* 0x000fea0003c00000 */
[----:B------:R-:W-:Y:S01]  /*05a0*/  IMAD.MOV.U32 R8, RZ, RZ, R24 ;  /* 0x000000ffff087224 */ /* 0x000fe200078e0018 */
[----:B------:R-:W-:-:S07]  /*05b0*/  MOV R9, R25 ;  /* 0x0000001900097202 */ /* 0x000fce0000000f00 */
.L_x_15696:
[----:B------:R-:W-:Y:S01]  /*05c0*/  IMAD.MOV.U32 R12, RZ, RZ, -0x2449a4b7 ;  /* 0xdbb65b49ff0c7424 */ /* 0x000fe200078e00ff */
[----:B------:R-:W-:Y:S01]  /*05d0*/  UMOV UR4, 0x2a25ff7e ;  /* 0x2a25ff7e00047882 */ /* 0x000fe20000000000 */
[----:B------:R-:W-:Y:S01]  /*05e0*/  IMAD.MOV.U32 R13, RZ, RZ, 0x3f2d3b63 ;  /* 0x3f2d3b63ff0d7424 */ /* 0x000fe200078e00ff */
        /* <DEDUP_REMOVED lines=137> */
[----:B------:R-:W0:Y:S01]  /*0e80*/  LDCU UR8, c[0x0][0x59c] ;  /* 0x0000b380ff0877ac */ /* 0x000e220008000800 */
[----:B------:R-:W-:Y:S01]  /*0e90*/  UMOV UR4, 0x54442d18 ;  /* 0x54442d1800047882 */ /* 0x000fe20000000000 */
[----:B------:R-:W-:Y:S02]  /*0ea0*/  UMOV UR5, 0x400921fb ;  /* 0x400921fb00057882 */ /* 0x000fe40000000000 */
[----:B------:R-:W1:Y:S01]  /*0eb0*/  DADD R8, -R12, UR4 ;  /* 0x000000040c087e29 */ /* 0x000e620008000100 */
[----:B0-----:R-:W-:-:S04]  /*0ec0*/  ISETP.LE.AND P0, PT, RZ, UR8, PT ;  /* 0x00000008ff007c0c */ /* 0x001fc8000bf03270 */
[----:B-1----:R-:W-:Y:S02]  /*0ed0*/  FSEL R8, R8, R12, !P0 ;  /* 0x0000000c08087208 */ /* 0x002fe40004000000 */
[----:B------:R-:W-:Y:S01]  /*0ee0*/  FSEL R9, R9, R13, !P0 ;  /* 0x0000000d09097208 */ /* 0x000fe20004000000 */
[----:B------:R-:W-:Y:S06]  /*0ef0*/  BRA `(.L_x_15698) ;  /* 0x00000000002c7947 */ /* 0x000fec0003800000 */
.L_x_15697:
        /* <DEDUP_REMOVED lines=11> */
.L_x_15698:
[----:B------:R-:W1:Y:S01]  /*0fb0*/  LDCU.64 UR4, c[0x0][0x598] ;  /* 0x0000b300ff0477ac */ /* 0x000e620008000a00 */
[----:B------:R-:W2:Y:S01]  /*0fc0*/  LDC.64 R12, c[0x0][0x580] ;  /* 0x00016000ff0c7b82 */ /* 0x000ea20000000a00 */
[----:B------:R-:W-:Y:S01]  /*0fd0*/  DSETP.NEU.AND P0, PT, R18, RZ, PT ;  /* 0x000000ff1200722a */ /* 0x000fe20003f0d000 */
[----:B------:R-:W-:-:S15]  /*0fe0*/  IADD3 R23, PT, PT, R23, 0x80, RZ ;  /* 0x0000008017177810 */ /* 0x000fde0007ffe0ff */
[----:B------:R-:W-:-:S15]  /*0ff0*/  NOP ;  /* 0x0000000000007918 */ /* 0x000fde0000000000 */
[----:B------:R-:W-:-:S15]  /*1000*/  NOP ;  /* 0x0000000000007918 */ /* 0x000fde0000000000 */
[----:B------:R-:W-:-:S15]  /*1010*/  NOP ;  /* 0x0000000000007918 */ /* 0x000fde0000000000 */
[----:B------:R-:W-:-:S03]  /*1020*/  NOP ;  /* 0x0000000000007918 */ /* 0x000fc60000000000 */
[----:B-1----:R-:W0:Y:S02]  /*1030*/  DSETP.NEU.AND P1, PT, |R20|, |UR4|, PT ;  /* 0x4000000414007e2a */ /* 0x002e24000bf2d200 */
        /* <DEDUP_REMOVED lines=16> */
[----:B--2---:R0:W-:Y:S02]  /*1140*/  STG.E.64 desc[UR6][R12.64], R8 ;  /* 0x000000080c007986 */ /* 0x0041e4000c101b06 */
.L_x_15695:
[----:B------:R-:W-:Y:S05]  /*1150*/  BSYNC.RECONVERGENT B0 ;  /* 0x0000000000007941 */ /* 0x000fea0003800200 */
.L_x_15694:
[----:B------:R-:W1:Y:S02]  /*1160*/  LDCU UR4, c[0x0][0x380] ;  /* 0x00007000ff0477ac */ /* 0x000e640008000800 */
[----:B-1----:R-:W-:-:S13]  /*1170*/  ISETP.GE.AND P0, PT, R23, UR4, PT ;  /* 0x0000000417007c0c */ /* 0x002fda000bf06270 */
[----:B------:R-:W-:Y:S05]  /*1180*/  @P0 EXIT ;  /* 0x000000000000094d */ /* 0x000fea0003800000 */
[----:B------:R-:W1:Y:S01]  /*1190*/  LDC.64 R20, c[0x0][0x588] ;  /* 0x00016200ff147b82 */ /* 0x000e620000000a00 */
[----:B------:R-:W2:Y:S01]  /*11a0*/  LDCU.64 UR4, c[0x0][0x598] ;  /* 0x0000b300ff0477ac */ /* 0x000ea20008000a00 */
[----:B-1----:R-:W3:Y:S01]  /*11b0*/  LDG.E.64 R20, desc[UR6][R20.64] ;  /* 0x0000000614147981 */ /* 0x002ee2000c1e1b00 */
[----:B--2---:R-:W-:Y:S01]  /*11c0*/  DADD R14, -RZ, |UR4| ;  /* 0x40000004ff0e7e29 */ /* 0x004fe20008000100 */
[----:B0-----:R-:W-:-:S15]  /*11d0*/  IMAD.MOV.U32 R8, RZ, RZ, 0x1 ;  /* 0x00000001ff087424 */ /* 0x001fde00078e00ff */
[----:B------:R-:W-:-:S15]  /*11e0*/  NOP ;  /* 0x0000000000007918 */ /* 0x000fde0000000000 */
[----:B------:R-:W-:-:S15]  /*11f0*/  NOP ;  /* 0x0000000000007918 */ /* 0x000fde0000000000 */
[----:B------:R-:W-:-:S15]  /*1200*/  NOP ;  /* 0x0000000000007918 */ /* 0x000fde0000000000 */
[----:B------:R-:W-:-:S03]  /*1210*/  NOP ;  /* 0x0000000000007918 */ /* 0x000fc60000000000 */
[----:B---3--:R-:W-:-:S15]  /*1220*/  DSETP.GT.AND P4, PT, |R20|, |UR4|, PT ;  /* 0x4000000414007e2a */ /* 0x008fde000bf84200 */
        /* <DEDUP_REMOVED lines=59> */
[----:B------:R-:W-:Y:S01]  /*15e0*/  MOV R8, R24 ;  /* 0x0000001800087202 */ /* 0x000fe20000000f00 */
[----:B------:R-:W-:-:S07]  /*15f0*/  IMAD.MOV.U32 R9, RZ, RZ, R25 ;  /* 0x000000ffff097224 */ /* 0x000fce00078e0019 */
.L_x_15699:
        /* <DEDUP_REMOVED lines=148> */
.L_x_15700:
        /* <DEDUP_REMOVED lines=11> */
.L_x_15701:
[----:B------:R-:W1:Y:S01]  /*1ff0*/  LDCU.64 UR4, c[0x0][0x598] ;  /* 0x0000b300ff0477ac */ /* 0x000e620008000a00 */
[----:B------:R-:W2:Y:S01]  /*2000*/  LDC.64 R12, c[0x0][0x580] ;  /* 0x00016000ff0c7b82 */ /* 0x000ea20000000a00 */
[----:B------:R-:W-:-:S15]  /*2010*/  DSETP.NEU.AND P0, PT, R18, RZ, PT ;  /* 0x000000ff1200722a */ /* 0x000fde0003f0d000 */
[----:B------:R-:W-:-:S15]  /*2020*/  NOP ;  /* 0x0000000000007918 */ /* 0x000fde0000000000 */
[----:B------:R-:W-:-:S15]  /*2030*/  NOP ;  /* 0x0000000000007918 */ /* 0x000fde0000000000 */
[----:B------:R-:W-:-:S15]  /*2040*/  NOP ;  /* 0x0000000000007918 */ /* 0x000fde0000000000 */
[----:B------:R-:W-:-:S04]  /*2050*/  NOP ;  /* 0x0000000000007918 */ /* 0x000fc80000000000 */
        /* <DEDUP_REMOVED lines=17> */
[----:B--2---:R-:W-:Y:S01]  /*2170*/  STG.E.64 desc[UR6][R12.64], R2 ;  /* 0x000000020c007986 */ /* 0x004fe2000c101b06 */
[----:B------:R-:W-:Y:S05]  /*2180*/  EXIT ;  /* 0x000000000000794d */ /* 0x000fea0003800000 */
.L_x_15693:
[----:B------:R-:W0:Y:S01]  /*2190*/  LDCU UR4, c[0x0][0x380] ;  /* 0x00007000ff0477ac */ /* 0x000e220008000800 */
[----:B------:R-:W-:Y:S01]  /*21a0*/  VIADD R22, R22, 0xffffffff ;  /* 0xffffffff16167836 */ /* 0x000fe20000000000 */
[----:B------:R-:W-:Y:S04]  /*21b0*/  BSSY.RECONVERGENT B0, `(.L_x_15702) ;  /* 0x0000236000007945 */ /* 0x000fe80003800200 */
[----:B------:R-:W-:-:S05]  /*21c0*/  VIMNMX.U32 R32, PT, PT, R22, 0x18, PT ;  /* 0x0000001816207848 */ /* 0x000fca0003fe0000 */
[----:B------:R-:W-:Y:S01]  /*21d0*/  VIADD R32, R32, 0x1 ;  /* 0x0000000120207836 */ /* 0x000fe20000000000 */
[----:B0-----:R-:W-:-:S13]  /*21e0*/  ISETP.GE.AND P0, PT, R23, UR4, PT ;  /* 0x0000000417007c0c */ /* 0x001fda000bf06270 */
[----:B------:R-:W-:Y:S05]  /*21f0*/  @P0 BRA `(.L_x_15703) ;  /* 0x0000002000c40947 */ /* 0x000fea0003800000 */
[----:B------:R-:W0:Y:S01]  /*2200*/  LDCU.64 UR4, c[0x0][0x390] ;  /* 0x00007200ff0477ac */ /* 0x000e220008000a00 */
[----:B------:R-:W-:Y:S01]  /*2210*/  MOV R8, RZ ;  /* 0x000000ff00087202 */ /* 0x000fe20000000f00 */
[----:B------:R-:W-:Y:S01]  /*2220*/  IMAD.MOV.U32 R9, RZ, RZ, R23 ;  /* 0x000000ffff097224 */ /* 0x000fe200078e0017 */
        /* <DEDUP_REMOVED lines=295> */
.L_x_15704:
[----:B------:R-:W0:Y:S02]  /*34a0*/  LDCU.64 UR4, c[0x0][0x588] ;  /* 0x0000b100ff0477ac */ /* 0x000e240008000a00 */
[----:B0-----:R-:W-:-:S04]  /*34b0*/  IADD3 R18, P0, PT, R0, UR4, RZ ;  /* 0x0000000400127c10 */ /* 0x001fc8000ff1e0ff */
[----:B------:R-:W-:Y:S01]  /*34c0*/  IADD3.X R19, PT, PT, RZ, UR5, RZ, P0, !PT ;  /* 0x00000005ff137c10 */ /* 0x000fe200087fe4ff */
[----:B------:R-:W0:Y:S05]  /*34d0*/  LDCU.64 UR4, c[0x0][0x598] ;  /* 0x0000b300ff0477ac */ /* 0x000e2a0008000a00 */
[----:B------:R-:W2:Y:S01]  /*34e0*/  LDG.E.64 R18, desc[UR6][R18.64] ;  /* 0x0000000612127981 */ /* 0x000ea2000c1e1b00 */
[----:B------:R-:W-:Y:S01]  /*34f0*/  IMAD.MOV.U32 R8, RZ, RZ, 0x1 ;  /* 0x00000001ff087424 */ /* 0x000fe200078e00ff */
[----:B------:R-:W-:Y:S01]  /*3500*/  BSSY.RECONVERGENT B1, `(.L_x_15705) ;  /* 0x0000044000017945 */ /* 0x000fe20003800200 */
[----:B0-----:R-:W-:-:S15]  /*3510*/  DADD R14, -RZ, |UR4| ;  /* 0x40000004ff0e7e29 */ /* 0x001fde0008000100 */
[----:B------:R-:W-:-:S15]  /*3520*/  NOP ;  /* 0x0000000000007918 */ /* 0x000fde0000000000 */
[----:B------:R-:W-:-:S15]  /*3530*/  NOP ;  /* 0x0000000000007918 */ /* 0x000fde0000000000 */
[----:B------:R-:W-:-:S15]  /*3540*/  NOP ;  /* 0x0000000000007918 */ /* 0x000fde0000000000 */
[----:B------:R-:W-:-:S04]  /*3550*/  NOP ;  /* 0x0000000000007918 */ /* 0x000fc80000000000 */
        /* <DEDUP_REMOVED lines=59> */
[----:B------:R-:W-:Y:S05]  /*3910*/  CALL.REL.NOINC `($__internal_62_$__cuda_sm20_div_rn_f64_full) ;  /* 0x0000002c00d87944 */ /* 0x000fea0003c00000 */
[----:B------:R-:W-:Y:S01]  /*3920*/  MOV R8, R24 ;  /* 0x0000001800087202 */ /* 0x000fe20000000f00 */
[----:B------:R-:W-:-:S07]  /*3930*/  IMAD.MOV.U32 R9, RZ, RZ, R25 ;  /* 0x000000ffff097224 */ /* 0x000fce00078e0019 */
.L_x_15706:
[----:B------:R-:W-:Y:S05]  /*3940*/  BSYNC.RECONVERGENT B1 ;  /* 0x0000000000017941 */ /* 0x000fea0003800200 */
.L_x_15705:
        /* <DEDUP_REMOVED lines=153> */
.L_x_15708:
[----:B------:R-:W0:Y:S01]  /*42e0*/  LDCU UR4, c[0x0][0x59c] ;  /* 0x0000b380ff0477ac */ /* 0x000e220008000800 */
[----:B------:R-:W-:Y:S01]  /*42f0*/  UMOV UR5, 0x400921fb ;  /* 0x400921fb00057882 */ /* 0x000fe20000000000 */
[----:B0-----:R-:W-:Y:S01]  /*4300*/  ISETP.LE.AND P0, PT, RZ, UR4, PT ;  /* 0x00000004ff007c0c */ /* 0x001fe2000bf03270 */
[----:B------:R-:W-:Y:S02]  /*4310*/  UMOV UR4, 0x54442d18 ;  /* 0x54442d1800047882 */ /* 0x000fe40000000000 */
[----:B------:R-:W0:Y:S02]  /*4320*/  DADD R8, -R12, UR4 ;  /* 0x000000040c087e29 */ /* 0x000e240008000100 */
[----:B0-----:R-:W-:Y:S02]  /*4330*/  FSEL R8, R8, R12, !P0 ;  /* 0x0000000c08087208 */ /* 0x001fe40004000000 */
[----:B------:R-:W-:-:S07]  /*4340*/  FSEL R9, R9, R13, !P0 ;  /* 0x0000000d09097208 */ /* 0x000fce0004000000 */
.L_x_15709:
[----:B------:R-:W-:Y:S05]  /*4350*/  BSYNC.RECONVERGENT B1 ;  /* 0x0000000000017941 */ /* 0x000fea0003800200 */
.L_x_15707:
[----:B------:R-:W0:Y:S01]  /*4360*/  LDCU.64 UR4, c[0x0][0x598] ;  /* 0x0000b300ff0477ac */ /* 0x000e220008000a00 */
[----:B------:R-:W-:Y:S01]  /*4370*/  DSETP.NEU.AND P0, PT, R20, RZ, PT ;  /* 0x000000ff1400722a */ /* 0x000fe20003f0d000 */
[----:B------:R-:W-:-:S15]  /*4380*/  VIADD R23, R23, 0x80 ;  /* 0x0000008017177836 */ /* 0x000fde0000000000 */
[----:B------:R-:W-:-:S15]  /*4390*/  NOP ;  /* 0x0000000000007918 */ /* 0x000fde0000000000 */
[----:B------:R-:W-:-:S15]  /*43a0*/  NOP ;  /* 0x0000000000007918 */ /* 0x000fde0000000000 */
[----:B------:R-:W-:-:S15]  /*43b0*/  NOP ;  /* 0x0000000000007918 */ /* 0x000fde0000000000 */
[----:B------:R-:W-:-:S03]  /*43c0*/  NOP ;  /* 0x0000000000007918 */ /* 0x000fc60000000000 */
        /* <DEDUP_REMOVED lines=8> */
[----:B------:R0:W1:Y:S01]  /*4450*/  DADD R10, |R18|, |UR4| ;  /* 0x40000004120a7e29 */ /* 0x0000620008000200 */
[----:B------:R-:W2:Y:S01]  /*4460*/  LDCU.64 UR4, c[0x0][0x580] ;  /* 0x0000b000ff0477ac */ /* 0x000ea20008000a00 */
[----:B0-----:R-:W-:Y:S02]  /*4470*/  LOP3.LUT R19, R13, 0x80000000, R19, 0xb8, !PT ;  /* 0x800000000d137812 */ /* 0x001fe400078eb813 */
[----:B--2---:R-:W-:-:S04]  /*4480*/  IADD3 R12, P1, PT, R33, UR4, RZ ;  /* 0x00000004210c7c10 */ /* 0x004fc8000ff3e0ff */
[----:B------:R-:W-:-:S15]  /*4490*/  IADD3.X R13, PT, PT, RZ, UR5, RZ, P1, !PT ;  /* 0x00000005ff0d7c10 */ /* 0x000fde0008ffe4ff */
[----:B------:R-:W-:-:S15]  /*44a0*/  NOP ;  /* 0x0000000000007918 */ /* 0x000fde0000000000 */
[----:B------:R-:W-:-:S15]  /*44b0*/  NOP ;  /* 0x0000000000007918 */ /* 0x000fde0000000000 */
[----:B------:R-:W-:-:S11]  /*44c0*/  NOP ;  /* 0x0000000000007918 */ /* 0x000fd60000000000 */
[----:B-1----:R-:W0:Y:S02]  /*44d0*/  DSETP.NAN.AND P0, PT, R10, R10, PT ;  /* 0x0000000a0a00722a */ /* 0x002e240003f08000 */
[----:B0-----:R-:W-:Y:S02]  /*44e0*/  FSEL R8, R10, R9, P0 ;  /* 0x000000090a087208 */ /* 0x001fe40000000000 */
[----:B------:R-:W-:-:S05]  /*44f0*/  FSEL R9, R11, R19, P0 ;  /* 0x000000130b097208 */ /* 0x000fca0000000000 */
[----:B------:R0:W-:Y:S02]  /*4500*/  STG.E.64 desc[UR6][R12.64], R8 ;  /* 0x000000080c007986 */ /* 0x0001e4000c101b06 */
.L_x_15703:
[----:B------:R-:W-:Y:S05]  /*4510*/  BSYNC.RECONVERGENT B0 ;  /* 0x0000000000007941 */ /* 0x000fea0003800200 */
.L_x_15702:
[----:B------:R-:W1:Y:S02]  /*4520*/  LDCU UR4, c[0x0][0x380] ;  /* 0x00007000ff0477ac */ /* 0x000e640008000800 */
[----:B-1----:R-:W-:-:S13]  /*4530*/  ISETP.GE.AND P0, PT, R23, UR4, PT ;  /* 0x0000000417007c0c */ /* 0x002fda000bf06270 */
[----:B------:R-:W-:Y:S05]  /*4540*/  @P0 EXIT ;  /* 0x000000000000094d */ /* 0x000fea0003800000 */
[----:B------:R-:W1:Y:S01]  /*4550*/  LDCU.64 UR4, c[0x0][0x390] ;  /* 0x00007200ff0477ac */ /* 0x000e620008000a00 */
[----:B0-----:R-:W-:Y:S01]  /*4560*/  MOV R8, RZ ;  /* 0x000000ff00087202 */ /* 0x001fe20000000f00 */
[----:B------:R-:W-:Y:S01]  /*4570*/  IMAD.MOV.U32 R9, RZ, RZ, R23 ;  /* 0x000000ffff097224 */ /* 0x000fe200078e0017 */
        /* <DEDUP_REMOVED lines=283> */
[----:B------:R-:W-:-:S05]  /*5730*/  @P0 MOV R10, RZ ;  /* 0x000000ff000a0202 */ /* 0x000fca0000000f00 */
[----:B------:R-:W3:Y:S01]  /*5740*/  @P0 LDC.64 R16, c[0x0][0x578] ;  /* 0x00015e00ff100b82 */ /* 0x000ee20000000a00 */
[----:B------:R-:W-:-:S04]  /*5750*/  IMAD.MOV R8, RZ, RZ, -R11 ;  /* 0x000000ffff087224 */ /* 0x000fc800078e0a0b */
        /* <DEDUP_REMOVED lines=9> */
.L_x_15710:
[----:B------:R-:W0:Y:S01]  /*57f0*/  LDCU.128 UR8, c[0x0][0x580] ;  /* 0x0000b000ff0877ac */ /* 0x000e220008000c00 */
[----:B------:R-:W1:Y:S01]  /*5800*/  LDCU.64 UR4, c[0x0][0x598] ;  /* 0x0000b300ff0477ac */ /* 0x000e620008000a00 */
[----:B0-----:R-:W-:-:S05]  /*5810*/  IADD3 R22, P0, PT, R0, UR10, RZ ;  /* 0x0000000a00167c10 */ /* 0x001fca000ff1e0ff */
[----:B------:R-:W-:-:S06]  /*5820*/  IMAD.X R23, RZ, RZ, UR11, P0 ;  /* 0x0000000bff177e24 */ /* 0x000fcc00080e06ff */
[----:B------:R-:W2:Y:S01]  /*5830*/  LDG.E.64 R22, desc[UR6][R22.64] ;  /* 0x0000000616167981 */ /* 0x000ea2000c1e1b00 */
[----:B-1----:R-:W-:Y:S01]  /*5840*/  DADD R14, -RZ, |UR4| ;  /* 0x40000004ff0e7e29 */ /* 0x002fe20008000100 */
[----:B------:R-:W-:Y:S01]  /*5850*/  MOV R8, 0x1 ;  /* 0x0000000100087802 */ /* 0x000fe20000000f00 */
[----:B------:R-:W-:Y:S01]  /*5860*/  BSSY.RECONVERGENT B0, `(.L_x_15711) ;  /* 0x0000044000007945 */ /* 0x000fe20003800200 */
[----:B------:R-:W-:-:S05]  /*5870*/  IADD3 R18, P1, PT, R19, UR8, RZ ;  /* 0x0000000813127c10 */ /* 0x000fca000ff3e0ff */
[----:B------:R-:W-:-:S15]  /*5880*/  IMAD.X R19, RZ, RZ, UR9, P1 ;  /* 0x00000009ff137e24 */ /* 0x000fde00088e06ff */
[----:B------:R-:W-:-:S15]  /*5890*/  NOP ;  /* 0x0000000000007918 */ /* 0x000fde0000000000 */
[----:B------:R-:W-:-:S15]  /*58a0*/  NOP ;  /* 0x0000000000007918 */ /* 0x000fde0000000000 */
[----:B------:R-:W-:-:S11]  /*58b0*/  NOP ;  /* 0x0000000000007918 */ /* 0x000fd60000000000 */
        /* <DEDUP_REMOVED lines=62> */
.L_x_15712:
[----:B------:R-:W-:Y:S05]  /*5ca0*/  BSYNC.RECONVERGENT B0 ;  /* 0x0000000000007941 */ /* 0x000fea0003800200 */
.L_x_15711:
[----:B------:R-:W-:Y:S01]  /*5cb0*/  MOV R12, 0xdbb65b49 ;  /* 0xdbb65b49000c7802 */ /* 0x000fe20000000f00 */
[----:B------:R-:W-:Y:S01]  /*5cc0*/  IMAD.MOV.U32 R13, RZ, RZ, 0x3f2d3b63 ;  /* 0x3f2d3b63ff0d7424 */ /* 0x000fe200078e00ff */
        /* <DEDUP_REMOVED lines=129> */
[----:B--2---:R-:W-:-:S15]  /*64e0*/  ISETP.LE.AND P2, PT, RZ, UR4, PT ;  /* 0x00000004ff007c0c */ /* 0x004fde000bf43270 */
        /* <DEDUP_REMOVED lines=54> */
[----:B------:R-:W-:-:S05]  /*6850*/  FSEL R7, R11, R7, P0 ;  /* 0x000000070b077208 */ /* 0x000fca0000000000 */
[----:B------:R-:W-:Y:S01]  /*6860*/  STG.E.64 desc[UR6][R18.64], R6 ;  /* 0x0000000612007986 */ /* 0x000fe2000c101b06 */
[----:B------:R-:W-:Y:S05]  /*6870*/  EXIT ;  /* 0x000000000000794d */ /* 0x000fea0003800000 */
        .weak           $__internal_62_$__cuda_sm20_div_rn_f64_full
        .type           $__internal_62_$__cuda_sm20_div_rn_f64_full,@function
        .size           $__internal_62_$__cuda_sm20_div_rn_f64_full,(.L_x_16809 - $__internal_62_$__cuda_sm20_div_rn_f64_full)
$__internal_62_$__cuda_sm20_div_rn_f64_full:
[C---:B------:R-:W-:Y:S01]  /*6880*/  FSETP.GEU.AND P1, PT, |R13|.reuse, 1.469367938527859385e-39, PT ;  /* 0x001000000d00780b */ /* 0x040fe20003f2e200 */
[----:B------:R-:W-:Y:S01]  /*6890*/  IMAD.MOV.U32 R10, RZ, RZ, R12 ;  /* 0x000000ffff0a7224 */ /* 0x000fe200078e000c */
[----:B------:R-:W-:Y:S01]  /*68a0*/  LOP3.LUT R2, R13, 0x7ff00000, RZ, 0xc0, !PT ;  /* 0x7ff000000d027812 */ /* 0x000fe200078ec0ff */
[----:B------:R-:W-:Y:S01]  /*68b0*/  IMAD.MOV.U32 R26, RZ, RZ, 0x1 ;  /* 0x00000001ff1a7424 */ /* 0x000fe200078e00ff */
[C---:B------:R-:W-:Y:S01]  /*68c0*/  LOP3.LUT R9, R15.reuse, 0x7ff00000, RZ, 0xc0, !PT ;  /* 0x7ff000000f097812 */ /* 0x040fe200078ec0ff */
[----:B------:R-:W-:Y:S01]  /*68d0*/  BSSY.RECONVERGENT B2, `(.L_x_15713) ;  /* 0x0000078000027945 */ /* 0x000fe20003800200 */
[----:B------:R-:W-:Y:S02]  /*68e0*/  MOV R0, 0x1ca00000 ;  /* 0x1ca0000000007802 */ /* 0x000fe40000000f00 */
[----:B------:R-:W-:Y:S02]  /*68f0*/  ISETP.GE.U32.AND P3, PT, R2, R9, PT ;  /* 0x000000090200720c */ /* 0x000fe40003f66070 */
[----:B------:R-:W-:-:S02]  /*6900*/  FSETP.GEU.AND P0, PT, |R15|, 1.469367938527859385e-39, PT ;  /* 0x001000000f00780b */ /* 0x000fc40003f0e200 */
[C---:B------:R-:W-:Y:S02]  /*6910*/  LOP3.LUT R16, R15.reuse, 0x800fffff, RZ, 0xc0, !PT ;  /* 0x800fffff0f107812 */ /* 0x040fe400078ec0ff */
[----:B------:R-:W-:Y:S02]  /*6920*/  @!P1 LOP3.LUT R11, R15, 0x7ff00000, RZ, 0xc0, !PT ;  /* 0x7ff000000f0b9812 */ /* 0x000fe400078ec0ff */
[----:B------:R-:W-:Y:S02]  /*6930*/  LOP3.LUT R17, R16, 0x3ff00000, RZ, 0xfc, !PT ;  /* 0x3ff0000010117812 */ /* 0x000fe400078efcff */
[----:B------:R-:W-:Y:S02]  /*6940*/  @!P1 ISETP.GE.U32.AND P2, PT, R2, R11, PT ;  /* 0x0000000b0200920c */ /* 0x000fe40003f46070 */
[C---:B------:R-:W-:Y:S02]  /*6950*/  SEL R11, R0.reuse, 0x63400000, !P3 ;  /* 0x63400000000b7807 */ /* 0x040fe40005800000 */
[----:B------:R-:W-:-:S02]  /*6960*/  @!P1 SEL R29, R0, 0x63400000, !P2 ;  /* 0x63400000001d9807 */ /* 0x000fc40005000000 */
[----:B------:R-:W-:Y:S02]  /*6970*/  MOV R16, R14 ;  /* 0x0000000e00107202 */ /* 0x000fe40000000f00 */
[--C-:B------:R-:W-:Y:S02]  /*6980*/  @!P1 LOP3.LUT R8, R29, 0x80000000, R13.reuse, 0xf8, !PT ;  /* 0x800000001d089812 */ /* 0x100fe400078ef80d */
[----:B------:R-:W-:Y:S02]  /*6990*/  LOP3.LUT R11, R11, 0x800fffff, R13, 0xf8, !PT ;  /* 0x800fffff0b0b7812 */ /* 0x000fe400078ef80d */
[----:B------:R-:W-:Y:S01]  /*69a0*/  @!P1 LOP3.LUT R29, R8, 0x100000, RZ, 0xfc, !PT ;  /* 0x00100000081d9812 */ /* 0x000fe200078efcff */
[----:B------:R-:W0:Y:S01]  /*69b0*/  @!P0 DMUL R16, R14, 8.98846567431157953865e+307 ;  /* 0x7fe000000e108828 */ /* 0x000e220000000000 */
[----:B------:R-:W-:Y:S01]  /*69c0*/  @!P1 MOV R28, RZ ;  /* 0x000000ff001c9202 */ /* 0x000fe20000000f00 */
[----:B------:R-:W-:Y:S01]  /*69d0*/  IMAD.MOV.U32 R8, RZ, RZ, R2 ;  /* 0x000000ffff087224 */ /* 0x000fe200078e0002 */
[----:B0-----:R-:W0:Y:S01]  /*69e0*/  MUFU.RCP64H R27, R17 ;  /* 0x00000011001b7308 */ /* 0x001e220000001800 */
[----:B------:R-:W-:-:S05]  /*69f0*/  @!P0 LOP3.LUT R9, R17, 0x7ff00000, RZ, 0xc0, !PT ;  /* 0x7ff0000011098812 */ /* 0x000fca00078ec0ff */
[----:B------:R-:W-:-:S15]  /*6a00*/  VIADD R31, R9, 0xffffffff ;  /* 0xffffffff091f7836 */ /* 0x000fde0000000000 */
[----:B------:R-:W-:-:S15]  /*6a10*/  NOP ;  /* 0x0000000000007918 */ /* 0x000fde0000000000 */
[----:B------:R-:W-:-:S15]  /*6a20*/  NOP ;  /* 0x0000000000007918 */ /* 0x000fde0000000000 */
[----:B------:R-:W-:-:S10]  /*6a30*/  NOP ;  /* 0x0000000000007918 */ /* 0x000fd40000000000 */
        /* <DEDUP_REMOVED lines=62> */
[----:B------:R-:W-:Y:S01]  /*6e20*/  IADD3 R9, PT, PT, -R0, RZ, RZ ;  /* 0x000000ff00097210 */ /* 0x000fe20007ffe1ff */
        /* <DEDUP_REMOVED lines=13> */
.L_x_15714:
        /* <DEDUP_REMOVED lines=16> */
.L_x_15717:
[----:B------:R-:W-:Y:S01]  /*7000*/  LOP3.LUT R25, R15, 0x80000, RZ, 0xfc, !PT ;  /* 0x000800000f197812 */ /* 0x000fe200078efcff */
[----:B------:R-:W-:Y:S01]  /*7010*/  IMAD.MOV.U32 R24, RZ, RZ, R14 ;  /* 0x000000ffff187224 */ /* 0x000fe200078e000e */
[----:B------:R-:W-:Y:S06]  /*7020*/  BRA `(.L_x_15715) ;  /* 0x0000000000087947 */ /* 0x000fec0003800000 */
.L_x_15716:
[----:B------:R-:W-:Y:S02]  /*7030*/  LOP3.LUT R25, R13, 0x80000, RZ, 0xfc, !PT ;  /* 0x000800000d197812 */ /* 0x000fe400078efcff */
[----:B------:R-:W-:-:S07]  /*7040*/  MOV R24, R12 ;  /* 0x0000000c00187202 */ /* 0x000fce0000000f00 */
.L_x_15715:
[----:B------:R-:W-:Y:S05]  /*7050*/  BSYNC.RECONVERGENT B2 ;  /* 0x0000000000027941 */ /* 0x000fea0003800200 */
.L_x_15713:
[----:B------:R-:W-:Y:S02]  /*7060*/  IMAD.MOV.U32 R8, RZ, RZ, R4 ;  /* 0x000000ffff087224 */ /* 0x000fe400078e0004 */
[----:B------:R-:W-:-:S04]  /*7070*/  HFMA2 R9, -RZ, RZ, 0, 0 ;  /* 0x00000000ff097431 */ /* 0x000fc800000001ff */
[----:B------:R-:W-:Y:S05]  /*7080*/  RET.REL.NODEC R8 `(_ZN2at6native18elementwise_kernelILi128ELi2EZNS0_22gpu_kernel_impl_nocastINS0_13BUnaryFunctorIdddZZZNS0_17atan2_kernel_cudaERNS_18TensorIteratorBaseEENKUlvE_clEvENKUlvE_clEvEUlddE_EEEEvS5_RKT_EUliE_EEviT1_) ;  /* 0xffffff8c08dc7950 */ /* 0x000fea0003c3ffff */
.L_x_15718:
        /* <DEDUP_REMOVED lines=15> */
.L_x_16809:


//--------------------- .text._ZN2at6native27unrolled_elementwise_kernelINS0_13BUnaryFunctorIdddZZZNS0_17atan2_kernel_cudaERNS_18TensorIteratorBaseEENKUlvE_clEvENKUlvE_clEvEUlddE_EESt5arrayIPcLm2EELi4E23TrivialOffsetCalculatorILi1EjESD_NS0_6memory15LoadWithoutCastENSE_16StoreWithoutCastEEEviT_T0_T2_T3_T4_T5_ --------------------------
	.section	.text._ZN2at6native27unrolled_elementwise_kernelINS0_13BUnaryFunctorIdddZZZNS0_17atan2_kernel_cudaERNS_18TensorIteratorBaseEENKUlvE_clEvENKUlvE_clEvEUlddE_EESt5arrayIPcLm2EELi4E23TrivialOffsetCalculatorILi1EjESD_NS0_6memory15LoadWithoutCastENSE_16StoreWithoutCastEEEviT_T0_T2_T3_T4_T5_,"ax",@progbits
	.align	128
        .global         _ZN2at6native27unrolled_elementwise_kernelINS0_13BUnaryFunctorIdddZZZNS0_17atan2_kernel_cudaERNS_18TensorIteratorBaseEENKUlvE_clEvENKUlvE_clEvEUlddE_EESt5arrayIPcLm2EELi4E23TrivialOffsetCalculatorILi1EjESD_NS0_6memory15LoadWithoutCastENSE_16StoreWithoutCastEEEviT_T0_T2_T3_T4_T5_
        .type           _ZN2at6native27unrolled_elementwise_kernelINS0_13BUnaryFunctorIdddZZZNS0_17atan2_kernel_cudaERNS_18TensorIteratorBaseEENKUlvE_clEvENKUlvE_clEvEUlddE_EESt5arrayIPcLm2EELi4E23TrivialOffsetCalculatorILi1EjESD_NS0_6memory15LoadWithoutCastENSE_16StoreWithoutCastEEEviT_T0_T2_T3_T4_T5_,@function
        .size           _ZN2at6native27unrolled_elementwise_kernelINS0_13BUnaryFunctorIdddZZZNS0_17atan2_kernel_cudaERNS_18TensorIteratorBaseEENKUlvE_clEvENKUlvE_clEvEUlddE_EESt5arrayIPcLm2EELi4E23TrivialOffsetCalculatorILi1EjESD_NS0_6memory15LoadWithoutCastENSE_16StoreWithoutCastEEEviT_T0_T2_T3_T4_T5_,(.L_x_16810 - _ZN2at6native27unrolled_elementwise_kernelINS0_13BUnaryFunctorIdddZZZNS0_17atan2_kernel_cudaERNS_18TensorIteratorBaseEENKUlvE_clEvENKUlvE_clEvEUlddE_EESt5arrayIPcLm2EELi4E23TrivialOffsetCalculatorILi1EjESD_NS0_6memory15LoadWithoutCastENSE_16StoreWithoutCastEEEviT_T0_T2_T3_T4_T5_)
        .other          _ZN2at6native27unrolled_elementwise_kernelINS0_13BUnaryFunctorIdddZZZNS0_17atan2_kernel_cudaERNS_18TensorIteratorBaseEENKUlvE_clEvENKUlvE_clEvEUlddE_EESt5arrayIPcLm2EELi4E23TrivialOffsetCalculatorILi1EjESD_NS0_6memory15LoadWithoutCastENSE_16StoreWithoutCastEEEviT_T0_T2_T3_T4_T5_,@"STO_CUDA_ENTRY STV_DEFAULT"
_ZN2at6native27unrolled_elementwise_kernelINS0_13BUnaryFunctorIdddZZZNS0_17atan2_kernel_cudaERNS_18TensorIteratorBaseEENKUlvE_clEvENKUlvE_clEvEUlddE_EESt5arrayIPcLm2EELi4E23TrivialOffsetCalculatorILi1EjESD_NS0_6memory15LoadWithoutCastENSE_16StoreWithoutCastEEEviT_T0_T2_T3_T4_T5_:
.text._ZN2at6native27unrolled_elementwise_kernelINS0_13BUnaryFunctorIdddZZZNS0_17atan2_kernel_cudaERNS_18TensorIteratorBaseEENKUlvE_clEvENKUlvE_clEvEUlddE_EESt5arrayIPcLm2EELi4E23TrivialOffsetCalculatorILi1EjESD_NS0_6memory15LoadWithoutCastENSE_16StoreWithoutCastEEEviT_T0_T2_T3_T4_T5_:
[----:B------:R-:W-:Y:S01]  /*0000*/  LDC R1, c[0x0][0x37c] ;  /* 0x0000df00ff017b82 */ /* 0x000fe20000000800 */
[----:B------:R-:W0:Y:S07]  /*0010*/  S2R R11, SR_CTAID.X ;  /* 0x00000000000b7919 */ /* 0x000e2e0000002500 */
[----:B------:R-:W0:Y:S01]  /*0020*/  LDC R2, c[0x0][0x380] ;  /* 0x0000e000ff027b82 */ /* 0x000e220000000800 */
[----:B------:R-:W1:Y:S01]  /*0030*/  LDCU.64 UR4, c[0x0][0x358] ;  /* 0x00006b00ff0477ac */ /* 0x000e620008000a00 */
[----:B------:R-:W-:Y:S01]  /*0040*/  CS2R R30, SRZ ;  /* 0x00000000001e7805 */ /* 0x000fe2000001ff00 */
[----:B------:R-:W2:Y:S01]  /*0050*/  S2R R0, SR_TID.X ;  /* 0x0000000000007919 */ /* 0x000ea20000002100 */
[----:B------:R-:W-:Y:S01]  /*0060*/  CS2R R32, SRZ ;  /* 0x0000000000207805 */ /* 0x000fe2000001ff00 */
[----:B------:R-:W3:Y:S01]  /*0070*/  LDCU UR6, c[0x0][0x394] ;  /* 0x00007280ff0677ac */ /* 0x000ee20008000800 */
[----:B0-----:R-:W-:-:S02]  /*0080*/  IMAD R9, R11, -0x200, R2 ;  /* 0xfffffe000b097824 */ /* 0x001fc400078e0202 */
[----:B--2---:R-:W-:-:S03]  /*0090*/  IMAD.MOV.U32 R8, RZ, RZ, R0 ;  /* 0x000000ffff087224 */ /* 0x004fc600078e0000 */
[----:B------:R-:W-:-:S13]  /*00a0*/  ISETP.GE.AND P0, PT, R0, R9, PT ;  /* 0x000000090000720c */ /* 0x000fda0003f06270 */
[----:B------:R-:W-:Y:S01]  /*00b0*/  @!P0 VIADD R0, R8, 0x80 ;  /* 0x0000008008008836 */ /* 0x000fe20000000000 */
[----:B------:R-:W0:Y:S01]  /*00c0*/  @!P0 LDC.64 R2, c[0x0][0x3a0] ;  /* 0x0000e800ff028b82 */ /* 0x000e220000000a00 */
[----:B------:R-:W-:-:S03]  /*00d0*/  @!P0 IMAD R7, R11, 0x200, R8 ;  /* 0x000002000b078824 */ /* 0x000fc600078e0208 */
[----:B------:R-:W-:-:S13]  /*00e0*/  ISETP.GE.AND P1, PT, R0, R9, PT ;  /* 0x000000090000720c */ /* 0x000fda0003f26270 */
[----:B------:R-:W-:Y:S01]  /*00f0*/  @!P1 IMAD R13, R11, 0x200, R0 ;  /* 0x000002000b0d9824 */ /* 0x000fe200078e0200 */
[----:B------:R-:W2:Y:S01]  /*0100*/  @!P1 LDC.64 R16, c[0x0][0x3a0] ;  /* 0x0000e800ff109b82 */ /* 0x000ea20000000a00 */
[----:B------:R-:W-:-:S05]  /*0110*/  @!P1 VIADD R0, R0, 0x80 ;  /* 0x0000008000009836 */ /* 0x000fca0000000000 */
[----:B------:R-:W-:Y:S01]  /*0120*/  ISETP.GE.AND P3, PT, R0, R9, PT ;  /* 0x000000090000720c */ /* 0x000fe20003f66270 */
[----:B0-----:R-:W-:-:S12]  /*0130*/  @!P0 IMAD.WIDE.U32 R2, R7, 0x8, R2 ;  /* 0x0000000807028825 */ /* 0x001fd800078e0002 */
[----:B------:R-:W-:Y:S01]  /*0140*/  @!P3 IMAD R21, R11, 0x200, R0 ;  /* 0x000002000b15b824 */ /* 0x000fe200078e0200 */
[----:B------:R-:W0:Y:S01]  /*0150*/  @!P3 LDC.64 R4, c[0x0][0x3a0] ;  /* 0x0000e800ff04bb82 */ /* 0x000e220000000a00 */
[----:B------:R-:W-:Y:S01]  /*0160*/  @!P3 VIADD R0, R0, 0x80 ;  /* 0x000000800000b836 */ /* 0x000fe20000000000 */
[----:B-1----:R1:W5:Y:S01]  /*0170*/  @!P0 LDG.E.64 R32, desc[UR4][R2.64] ;  /* 0x0000000402208981 */ /* 0x002362000c1e1b00 */
[----:B--2---:R-:W-:Y:S01]  /*0180*/  @!P1 IMAD.WIDE.U32 R16, R13, 0x8, R16 ;  /* 0x000000080d109825 */ /* 0x004fe200078e0010 */
[----:B------:R-:W-:Y:S02]  /*0190*/  CS2R R12, SRZ ;  /* 0x00000000000c7805 */ /* 0x000fe4000001ff00 */
[----:B------:R-:W-:Y:S02]  /*01a0*/  ISETP.GE.AND P2, PT, R0, R9, PT ;  /* 0x000000090000720c */ /* 0x000fe40003f46270 */
[----:B------:R1:W5:Y:S11]  /*01b0*/  @!P1 LDG.E.64 R30, desc[UR4][R16.64] ;  /* 0x00000004101e9981 */ /* 0x000376000c1e1b00 */
[----:B------:R-:W2:Y:S01]  /*01c0*/  @!P2 LDC.64 R18, c[0x0][0x3a0] ;  /* 0x0000e800ff12ab82 */ /* 0x000ea20000000a00 */
[----:B------:R-:W-:-:S02]  /*01d0*/  @!P2 IMAD R15, R11, 0x200, R0 ;  /* 0x000002000b0fa824 */ /* 0x000fc400078e0200 */
[----:B0-----:R-:W-:-:S04]  /*01e0*/  @!P3 IMAD.WIDE.U32 R20, R21, 0x8, R4 ;  /* 0x000000081514b825 */ /* 0x001fc800078e0004 */
[----:B--2---:R-:W-:Y:S01]  /*01f0*/  @!P2 IMAD.WIDE.U32 R18, R15, 0x8, R18 ;  /* 0x000000080f12a825 */ /* 0x004fe200078e0012 */
[----:B------:R-:W-:-:S04]  /*0200*/  CS2R R14, SRZ ;  /* 0x00000000000e7805 */ /* 0x000fc8000001ff00 */
[----:B------:R1:W5:Y:S04]  /*0210*/  @!P2 LDG.E.64 R12, desc[UR4][R18.64] ;  /* 0x00000004120ca981 */ /* 0x000368000c1e1b00 */
[----:B------:R1:W5:Y:S01]  /*0220*/  @!P3 LDG.E.64 R14, desc[UR4][R20.64] ;  /* 0x00000004140eb981 */ /* 0x000362000c1e1b00 */
[----:B------:R-:W-:Y:S01]  /*0230*/  ISETP.GE.AND P1, PT, R8, R9, PT ;  /* 0x000000090800720c */ /* 0x000fe20003f26270 */
[----:B------:R-:W-:Y:S01]  /*0240*/  IMAD.MOV.U32 R7, RZ, RZ, 0x54442d18 ;  /* 0x54442d18ff077424 */ /* 0x000fe200078e00ff */
[----:B---3--:R-:W-:Y:S01]  /*0250*/  ISETP.LE.AND P0, PT, RZ, UR6, PT ;  /* 0x00000006ff007c0c */ /* 0x008fe2000bf03270 */
[----:B------:R-:W-:Y:S01]  /*0260*/  IMAD.MOV.U32 R6, RZ, RZ, 0x4002d97c ;  /* 0x4002d97cff067424 */ /* 0x000fe200078e00ff */
[----:B------:R-:W-:Y:S02]  /*0270*/  BSSY.RECONVERGENT B0, `(.L_x_15719) ;  /* 0x0000105000007945 */ /* 0x000fe40003800200 */
[----:B------:R-:W-:-:S02]  /*0280*/  FSEL R7, R7, 2.38107416347848357412e+38, P0 ;  /* 0x7f3321d207077808 */ /* 0x000fc40000000000 */
[----:B------:R-:W-:Y:S02]  /*0290*/  FSEL R6, R6, 1.8213495016098022461, !P0 ;  /* 0x3fe921fb06067808 */ /* 0x000fe40004000000 */
[----:B------:R-:W-:Y:S02]  /*02a0*/  FSEL R5, RZ, 3.37028055040000000000e+12, P0 ;  /* 0x54442d18ff057808 */ /* 0x000fe40000000000 */
[----:B------:R-:W-:Y:S01]  /*02b0*/  FSEL R4, RZ, 2.1426990032196044922, P0 ;  /* 0x400921fbff047808 */ /* 0x000fe20000000000 */
[----:B-1----:R-:W-:Y:S06]  /*02c0*/  @P1 BRA `(.L_x_15720) ;  /* 0x0000000c00fc1947 */ /* 0x002fec0003800000 */
[----:B------:R-:W0:Y:S01]  /*02d0*/  LDCU.64 UR6, c[0x0][0x390] ;  /* 0x00007200ff0677ac */ /* 0x000e220008000a00 */
[----:B-----5:R-:W-:Y:S01]  /*02e0*/  DADD R20, -RZ, |R32| ;  /* 0x00000000ff147229 */ /* 0x020fe20000000520 */
        /* <DEDUP_REMOVED lines=63> */
[----:B------:R-:W-:Y:S02]  /*06e0*/  IMAD.MOV.U32 R18, RZ, RZ, R2 ;  /* 0x000000ffff127224 */ /* 0x000fe400078e0002 */
[----:B------:R-:W-:-:S07]  /*06f0*/  IMAD.MOV.U32 R19, RZ, RZ, R3 ;  /* 0x000000ffff137224 */ /* 0x000fce00078e0003 */
[----:B------:R-:W-:Y:S05]  /*0700*/  CALL.REL.NOINC `($__internal_63_$__cuda_sm20_div_rn_f64_full) ;  /* 0x0000003c00c07944 */ /* 0x000fea0003c00000 */
[----:B------:R-:W-:Y:S02]  /*0710*/  IMAD.MOV.U32 R16, RZ, RZ, R24 ;  /* 0x000000ffff107224 */ /* 0x000fe400078e0018 */
[----:B------:R-:W-:-:S07]  /*0720*/  IMAD.MOV.U32 R17, RZ, RZ, R25 ;  /* 0x000000ffff117224 */ /* 0x000fce00078e0019 */
.L_x_15722:
[----:B------:R-:W-:Y:S05]  /*0730*/  BSYNC.RECONVERGENT B1 ;  /* 0x0000000000017941 */ /* 0x000fea0003800200 */
.L_x_15721:
[----:B------:R-:W-:Y:S01]  /*0740*/  IMAD.MOV.U32 R20, RZ, RZ, -0x2449a4b7 ;  /* 0xdbb65b49ff147424 */ /* 0x000fe200078e00ff */
[----:B------:R-:W-:Y:S01]  /*0750*/  UMOV UR6, 0x2a25ff7e ;  /* 0x2a25ff7e00067882 */ /* 0x000fe20000000000 */
[----:B------:R-:W-:Y:S01]  /*0760*/  IMAD.MOV.U32 R21, RZ, RZ, 0x3f2d3b63 ;  /* 0x3f2d3b63ff157424 */ /* 0x000fe200078e00ff */
        /* <DEDUP_REMOVED lines=150> */
.L_x_15724:
[----:B------:R-:W0:Y:S01]  /*10d0*/  LDCU UR6, c[0x0][0x394] ;  /* 0x00007280ff0677ac */ /* 0x000e220008000800 */
[----:B------:R-:W-:Y:S01]  /*10e0*/  UMOV UR7, 0x400921fb ;  /* 0x400921fb00077882 */ /* 0x000fe20000000000 */
[----:B0-----:R-:W-:Y:S01]  /*10f0*/  ISETP.LE.AND P0, PT, RZ, UR6, PT ;  /* 0x00000006ff007c0c */ /* 0x001fe2000bf03270 */
[----:B------:R-:W-:Y:S02]  /*1100*/  UMOV UR6, 0x54442d18 ;  /* 0x54442d1800067882 */ /* 0x000fe40000000000 */
[----:B------:R-:W0:Y:S02]  /*1110*/  DADD R16, -R20, UR6 ;  /* 0x0000000614107e29 */ /* 0x000e240008000100 */
[----:B0-----:R-:W-:Y:S02]  /*1120*/  FSEL R16, R16, R20, !P0 ;  /* 0x0000001410107208 */ /* 0x001fe40004000000 */
[----:B------:R-:W-:-:S07]  /*1130*/  FSEL R17, R17, R21, !P0 ;  /* 0x0000001511117208 */ /* 0x000fce0004000000 */
.L_x_15725:
[----:B------:R-:W-:Y:S05]  /*1140*/  BSYNC.RECONVERGENT B1 ;  /* 0x0000000000017941 */ /* 0x000fea0003800200 */
.L_x_15723:
[----:B------:R-:W0:Y:S01]  /*1150*/  LDCU.64 UR6, c[0x0][0x390] ;  /* 0x00007200ff0677ac */ /* 0x000e220008000a00 */
[----:B------:R-:W-:-:S15]  /*1160*/  DSETP.NEU.AND P0, PT, R2, RZ, PT ;  /* 0x000000ff0200722a */ /* 0x000fde0003f0d000 */
[----:B------:R-:W-:-:S15]  /*1170*/  NOP ;  /* 0x0000000000007918 */ /* 0x000fde0000000000 */
[----:B------:R-:W-:-:S15]  /*1180*/  NOP ;  /* 0x0000000000007918 */ /* 0x000fde0000000000 */
[----:B------:R-:W-:-:S15]  /*1190*/  NOP ;  /* 0x0000000000007918 */ /* 0x000fde0000000000 */
[----:B------:R-:W-:-:S04]  /*11a0*/  NOP ;  /* 0x0000000000007918 */ /* 0x000fc80000000000 */
        /* <DEDUP_REMOVED lines=17> */
.L_x_15720:
[----:B------:R-:W-:Y:S05]  /*12c0*/  BSYNC.RECONVERGENT B0 ;  /* 0x0000000000007941 */ /* 0x000fea0003800200 */
.L_x_15719:
[----:B------:R-:W-:Y:S01]  /*12d0*/  VIADD R0, R8, 0x80 ;  /* 0x0000008008007836 */ /* 0x000fe20000000000 */
[----:B------:R-:W-:Y:S04]  /*12e0*/  BSSY.RECONVERGENT B0, `(.L_x_15726) ;  /* 0x0000106000007945 */ /* 0x000fe80003800200 */
[----:B------:R-:W-:-:S13]  /*12f0*/  ISETP.GE.AND P0, PT, R0, R9, PT ;  /* 0x000000090000720c */ /* 0x000fda0003f06270 */
[----:B------:R-:W-:Y:S05]  /*1300*/  @P0 BRA `(.L_x_15727) ;  /* 0x00000010000c0947 */ /* 0x000fea0003800000 */
        /* <DEDUP_REMOVED lines=70> */
.L_x_15729:
[----:B------:R-:W-:Y:S05]  /*1770*/  BSYNC.RECONVERGENT B1 ;  /* 0x0000000000017941 */ /* 0x000fea0003800200 */
.L_x_15728:
        /* <DEDUP_REMOVED lines=161> */
[----:B-1----:R-:W-:-:S15]  /*2190*/  DSETP.NEU.AND P1, PT, |R30|, |UR8|, PT ;  /* 0x400000081e007e2a */ /* 0x002fde000bf2d200 */
[----:B------:R-:W-:-:S15]  /*21a0*/  NOP ;  /* 0x0000000000007918 */ /* 0x000fde0000000000 */
[----:B------:R-:W-:-:S15]  /*21b0*/  NOP ;  /* 0x0000000000007918 */ /* 0x000fde0000000000 */
[----:B------:R-:W-:-:S15]  /*21c0*/  NOP ;  /* 0x0000000000007918 */ /* 0x000fde0000000000 */
[----:B------:R-:W-:-:S04]  /*21d0*/  NOP ;  /* 0x0000000000007918 */ /* 0x000fc80000000000 */
[----:B------:R-:W0:Y:S02]  /*21e0*/  @P4 DADD R16, R18, R20 ;  /* 0x0000000012104229 */ /* 0x000e240000000014 */
[----:B0-----:R-:W-:-:S15]  /*21f0*/  FSEL R16, R7, R16, !P1 ;  /* 0x0000001007107208 */ /* 0x001fde0004800000 */
[----:B------:R-:W-:-:S15]  /*2200*/  NOP ;  /* 0x0000000000007918 */ /* 0x000fde0000000000 */
[----:B------:R-:W-:-:S15]  /*2210*/  NOP ;  /* 0x0000000000007918 */ /* 0x000fde0000000000 */
[----:B------:R-:W-:-:S15]  /*2220*/  NOP ;  /* 0x0000000000007918 */ /* 0x000fde0000000000 */
[----:B------:R-:W-:-:S02]  /*2230*/  NOP ;  /* 0x0000000000007918 */ /* 0x000fc40000000000 */
[----:B------:R0:W1:Y:S02]  /*2240*/  DSETP.NEU.AND P0, PT, R32, RZ, PT ;  /* 0x000000ff2000722a */ /* 0x0000640003f0d000 */
[----:B0-----:R-:W-:Y:S02]  /*2250*/  FSEL R33, R6, R17, !P1 ;  /* 0x0000001106217208 */ /* 0x001fe40004800000 */
[----:B-1----:R-:W-:Y:S02]  /*2260*/  FSEL R17, R5, R16, !P0 ;  /* 0x0000001005117208 */ /* 0x002fe40004000000 */
[----:B------:R-:W-:-:S04]  /*2270*/  FSEL R33, R4, R33, !P0 ;  /* 0x0000002104217208 */ /* 0x000fc80004000000 */
[----:B------:R-:W-:-:S15]  /*2280*/  LOP3.LUT R33, R33, 0x80000000, R31, 0xb8, !PT ;  /* 0x8000000021217812 */ /* 0x000fde00078eb81f */
[----:B------:R-:W-:-:S15]  /*2290*/  NOP ;  /* 0x0000000000007918 */ /* 0x000fde0000000000 */
[----:B------:R-:W-:-:S15]  /*22a0*/  NOP ;  /* 0x0000000000007918 */ /* 0x000fde0000000000 */
[----:B------:R-:W-:-:S09]  /*22b0*/  NOP ;  /* 0x0000000000007918 */ /* 0x000fd20000000000 */
        /* <DEDUP_REMOVED lines=8> */
.L_x_15727:
[----:B------:R-:W-:Y:S05]  /*2340*/  BSYNC.RECONVERGENT B0 ;  /* 0x0000000000007941 */ /* 0x000fea0003800200 */
.L_x_15726:
        /* <DEDUP_REMOVED lines=18> */
[----:B0-----:R-:W-:Y:S02]  /*2470*/  FSEL R31, R19, R17, P4 ;  /* 0x00000011131f7208 */ /* 0x001fe40002000000 */
[----:B------:R-:W-:Y:S02]  /*2480*/  FSEL R30, R18, R16, P4 ;  /* 0x00000010121e7208 */ /* 0x000fe40002000000 */
[----:B------:R-:W0:-:S15]  /*2490*/  MUFU.RCP64H R21, R31 ;  /* 0x0000001f00157308 */ /* 0x000e1e0000001800 */
        /* <DEDUP_REMOVED lines=23> */
[----:B0-----:R0:W1:Y:S02]  /*2610*/  DFMA R20, R22, R20, R22 ;  /* 0x000000141614722b */ /* 0x0010640000000016 */
[----:B0-----:R-:W-:Y:S02]  /*2620*/  FSEL R22, R18, R16, !P4 ;  /* 0x0000001012167208 */ /* 0x001fe40006000000 */
[----:B------:R-:W-:-:S04]  /*2630*/  FSEL R23, R19, R17, !P4 ;  /* 0x0000001113177208 */ /* 0x000fc80006000000 */
[----:B------:R-:W-:-:S15]  /*2640*/  FSETP.GEU.AND P1, PT, |R23|, 6.5827683646048100446e-37, PT ;  /* 0x036000001700780b */ /* 0x000fde0003f2e200 */
[----:B------:R-:W-:-:S15]  /*2650*/  NOP ;  /* 0x0000000000007918 */ /* 0x000fde0000000000 */
[----:B------:R-:W-:-:S15]  /*2660*/  NOP ;  /* 0x0000000000007918 */ /* 0x000fde0000000000 */
[----:B------:R-:W-:-:S11]  /*2670*/  NOP ;  /* 0x0000000000007918 */ /* 0x000fd60000000000 */
        /* <DEDUP_REMOVED lines=22> */
.L_x_15733:
[----:B------:R-:W-:Y:S05]  /*27e0*/  BSYNC.RECONVERGENT B1 ;  /* 0x0000000000017941 */ /* 0x000fea0003800200 */
.L_x_15732:
        /* <DEDUP_REMOVED lines=188> */
.L_x_15731:
[----:B------:R-:W-:Y:S05]  /*33b0*/  BSYNC.RECONVERGENT B0 ;  /* 0x0000000000007941 */ /* 0x000fea0003800200 */
.L_x_15730:
        /* <DEDUP_REMOVED lines=68> */
[----:B------:R-:W-:Y:S05]  /*3800*/  CALL.REL.NOINC `($__internal_63_$__cuda_sm20_div_rn_f64_full) ;  /* 0x0000000c00807944 */ /* 0x000fea0003c00000 */
[----:B------:R-:W-:Y:S02]  /*3810*/  IMAD.MOV.U32 R16, RZ, RZ, R24 ;  /* 0x000000ffff107224 */ /* 0x000fe400078e0018 */
[----:B------:R-:W-:-:S07]  /*3820*/  IMAD.MOV.U32 R17, RZ, RZ, R25 ;  /* 0x000000ffff117224 */ /* 0x000fce00078e0019 */
.L_x_15737:
[----:B------:R-:W-:Y:S05]  /*3830*/  BSYNC.RECONVERGENT B1 ;  /* 0x0000000000017941 */ /* 0x000fea0003800200 */
.L_x_15736:
        /* <DEDUP_REMOVED lines=134> */
[----:B------:R-:W2:Y:S02]  /*40a0*/  LDCU UR6, c[0x0][0x394] ;  /* 0x00007280ff0677ac */ /* 0x000ea40008000800 */
[----:B--2---:R-:W-:-:S15]  /*40b0*/  ISETP.LE.AND P2, PT, RZ, UR6, PT ;  /* 0x00000006ff007c0c */ /* 0x004fde000bf43270 */
[----:B------:R-:W-:-:S15]  /*40c0*/  NOP ;  /* 0x0000000000007918 */ /* 0x000fde0000000000 */
[----:B------:R-:W-:-:S15]  /*40d0*/  NOP ;  /* 0x0000000000007918 */ /* 0x000fde0000000000 */
[----:B------:R-:W-:-:S15]  /*40e0*/  NOP ;  /* 0x0000000000007918 */ /* 0x000fde0000000000 */
[----:B------:R-:W-:-:S01]  /*40f0*/  NOP ;  /* 0x0000000000007918 */ /* 0x000fc20000000000 */
[----:B-1----:R1:W2:Y:S02]  /*4100*/  DMUL R18, R14, R18 ;  /* 0x000000120e127228 */ /* 0x0022a40000000000 */
[----:B-1----:R-:W-:Y:S02]  /*4110*/  @!P4 IMAD.MOV.U32 R14, RZ, RZ, 0x54442d18 ;  /* 0x54442d18ff0ec424 */ /* 0x002fe400078e00ff */
[----:B------:R-:W-:-:S15]  /*4120*/  @!P4 IMAD.MOV.U32 R15, RZ, RZ, 0x400921fb ;  /* 0x400921fbff0fc424 */ /* 0x000fde00078e00ff */
        /* <DEDUP_REMOVED lines=8> */
[----:B-1----:R-:W1:Y:S02]  /*41b0*/  @!P4 DADD R14, -R18, R14 ;  /* 0x00000000120ec229 */ /* 0x002e64000000010e */
[----:B-1----:R-:W-:Y:S02]  /*41c0*/  @!P4 FSEL R14, R14, R18, !P2 ;  /* 0x000000120e0ec208 */ /* 0x002fe40005000000 */
[----:B------:R-:W-:-:S15]  /*41d0*/  @!P4 FSEL R15, R15, R19, !P2 ;  /* 0x000000130f0fc208 */ /* 0x000fde0005000000 */
[----:B------:R-:W-:-:S15]  /*41e0*/  NOP ;  /* 0x0000000000007918 */ /* 0x000fde0000000000 */
[----:B------:R-:W-:-:S15]  /*41f0*/  NOP ;  /* 0x0000000000007918 */ /* 0x000fde0000000000 */
[----:B------:R-:W-:-:S15]  /*4200*/  NOP ;  /* 0x0000000000007918 */ /* 0x000fde0000000000 */
        /* <DEDUP_REMOVED lines=8> */
[----:B0-----:R-:W-:-:S15]  /*4290*/  DSETP.NEU.AND P1, PT, |R12|, |UR8|, PT ;  /* 0x400000080c007e2a */ /* 0x001fde000bf2d200 */
        /* <DEDUP_REMOVED lines=19> */
.L_x_15735:
[----:B------:R-:W-:Y:S05]  /*43d0*/  BSYNC.RECONVERGENT B0 ;  /* 0x0000000000007941 */ /* 0x000fea0003800200 */
.L_x_15734:
[----:B------:R-:W-:Y:S01]  /*43e0*/  ISETP.GE.AND P0, PT, R8, R9, PT ;  /* 0x000000090800720c */ /* 0x000fe20003f06270 */
[----:B------:R-:W-:Y:S04]  /*43f0*/  BSSY.RECONVERGENT B0, `(.L_x_15738) ;  /* 0x0000017000007945 */ /* 0x000fe80003800200 */
[----:B------:R-:W-:Y:S08]  /*4400*/  BSSY.RELIABLE B1, `(.L_x_15739) ;  /* 0x000000f000017945 */ /* 0x000ff00003800100 */
[----:B------:R-:W-:Y:S05]  /*4410*/  @P0 BRA `(.L_x_15740) ;  /* 0x0000000000340947 */ /* 0x000fea0003800000 */
[----:B------:R-:W0:Y:S01]  /*4420*/  LDC.64 R4, c[0x0][0x398] ;  /* 0x0000e600ff047b82 */ /* 0x000e220000000a00 */
[----:B-----5:R-:W-:Y:S02]  /*4430*/  IMAD R13, R11, 0x200, R8 ;  /* 0x000002000b0d7824 */ /* 0x020fe400078e0208 */
[----:B------:R-:W-:-:S05]  /*4440*/  IMAD.MOV.U32 R8, RZ, RZ, R0 ;  /* 0x000000ffff087224 */ /* 0x000fca00078e0000 */
[----:B------:R-:W-:-:S13]  /*4450*/  ISETP.GE.AND P0, PT, R8, R9, PT ;  /* 0x000000090800720c */ /* 0x000fda0003f06270 */
[----:B------:R-:W-:Y:S05]  /*4460*/  @P0 BREAK.RELIABLE B1 ;  /* 0x0000000000010942 */ /* 0x000fea0003800100 */
[----:B0-----:R-:W-:-:S05]  /*4470*/  IMAD.WIDE.U32 R4, R13, 0x8, R4 ;  /* 0x000000080d047825 */ /* 0x001fca00078e0004 */
[----:B------:R0:W-:Y:S01]  /*4480*/  STG.E.64 desc[UR4][R4.64], R2 ;  /* 0x0000000204007986 */ /* 0x0001e2000c101b04 */
[----:B------:R-:W-:Y:S05]  /*4490*/  @P0 BRA `(.L_x_15741) ;  /* 0x0000000000300947 */ /* 0x000fea0003800000 */
[----:B0-----:R-:W0:Y:S01]  /*44a0*/  LDC.64 R2, c[0x0][0x398] ;  /* 0x0000e600ff027b82 */ /* 0x001e220000000a00 */
[----:B------:R-:W-:Y:S02]  /*44b0*/  IMAD R5, R11, 0x200, R8 ;  /* 0x000002000b057824 */ /* 0x000fe400078e0208 */
[----:B------:R-:W-:Y:S02]  /*44c0*/  VIADD R8, R8, 0x80 ;  /* 0x0000008008087836 */ /* 0x000fe40000000000 */
[----:B0-----:R-:W-:-:S05]  /*44d0*/  IMAD.WIDE.U32 R2, R5, 0x8, R2 ;  /* 0x0000000805027825 */ /* 0x001fca00078e0002 */
[----:B------:R0:W-:Y:S02]  /*44e0*/  STG.E.64 desc[UR4][R2.64], R32 ;  /* 0x0000002002007986 */ /* 0x0001e4000c101b04 */
.L_x_15740:
[----:B------:R-:W-:Y:S05]  /*44f0*/  BSYNC.RELIABLE B1 ;  /* 0x0000000000017941 */ /* 0x000fea0003800100 */
.L_x_15739:
[----:B------:R-:W-:-:S13]  /*4500*/  ISETP.GE.AND P0, PT, R8, R9, PT ;  /* 0x000000090800720c */ /* 0x000fda0003f06270 */
[----:B0-----:R-:W0:Y:S01]  /*4510*/  @!P0 LDC.64 R2, c[0x0][0x398] ;  /* 0x0000e600ff028b82 */ /* 0x001e220000000a00 */
[----:B------:R-:W-:Y:S02]  /*4520*/  @!P0 IMAD R5, R11, 0x200, R8 ;  /* 0x000002000b058824 */ /* 0x000fe400078e0208 */
[----:B------:R-:W-:Y:S02]  /*4530*/  @!P0 VIADD R8, R8, 0x80 ;  /* 0x0000008008088836 */ /* 0x000fe40000000000 */
[----:B0-----:R-:W-:-:S05]  /*4540*/  @!P0 IMAD.WIDE.U32 R2, R5, 0x8, R2 ;  /* 0x0000000805028825 */ /* 0x001fca00078e0002 */
[----:B-----5:R1:W-:Y:S02]  /*4550*/  @!P0 STG.E.64 desc[UR4][R2.64], R30 ;  /* 0x0000001e02008986 */ /* 0x0203e4000c101b04 */
.L_x_15741:
[----:B------:R-:W-:Y:S05]  /*4560*/  BSYNC.RECONVERGENT B0 ;  /* 0x0000000000007941 */ /* 0x000fea0003800200 */
.L_x_15738:
[----:B------:R-:W-:Y:S05]  /*4570*/  WARPSYNC.ALL ;  /* 0x0000000000007948 */ /* 0x000fea0003800000 */
[----:B------:R-:W-:-:S13]  /*4580*/  ISETP.GE.AND P0, PT, R8, R9, PT ;  /* 0x000000090800720c */ /* 0x000fda0003f06270 */
[----:B------:R-:W-:Y:S05]  /*4590*/  @P0 EXIT ;  /* 0x000000000000094d */ /* 0x000fea0003800000 */
[----:B01----:R-:W0:Y:S01]  /*45a0*/  LDC.64 R2, c[0x0][0x398] ;  /* 0x0000e600ff027b82 */ /* 0x003e220000000a00 */
[----:B------:R-:W-:Y:S02]  /*45b0*/  IMAD R11, R11, 0x200, R8 ;  /* 0x000002000b0b7824 */ /* 0x000fe400078e0208 */
[----:B------:R-:W-:Y:S02]  /*45c0*/  IMAD.MOV.U32 R4, RZ, RZ, R6 ;  /* 0x000000ffff047224 */ /* 0x000fe400078e0006 */
[----:B------:R-:W-:Y:S02]  /*45d0*/  IMAD.MOV.U32 R5, RZ, RZ, R7 ;  /* 0x000000ffff057224 */ /* 0x000fe400078e0007 */
[----:B0-----:R-:W-:-:S05]  /*45e0*/  IMAD.WIDE.U32 R2, R11, 0x8, R2 ;  /* 0x000000080b027825 */ /* 0x001fca00078e0002 */
[----:B------:R-:W-:Y:S01]  /*45f0*/  STG.E.64 desc[UR4][R2.64], R4 ;  /* 0x0000000402007986 */ /* 0x000fe2000c101b04 */
[----:B------:R-:W-:Y:S05]  /*4600*/  EXIT ;  /* 0x000000000000794d */ /* 0x000fea0003800000 */
        .weak           $__internal_63_$__cuda_sm20_div_rn_f64_full
        .type           $__internal_63_$__cuda_sm20_div_rn_f64_full,@function
        .size           $__internal_63_$__cuda_sm20_div_rn_f64_full,(.L_x_16810 - $__internal_63_$__cuda_sm20_div_rn_f64_full)
$__internal_63_$__cuda_sm20_div_rn_f64_full:
[C---:B------:R-:W-:Y:S01]  /*4610*/  FSETP.GEU.AND P1, PT, |R21|.reuse, 1.469367938527859385e-39, PT ;  /* 0x001000001500780b */ /* 0x040fe20003f2e200 */
[----:B------:R-:W-:Y:S01]  /*4620*/  IMAD.MOV.U32 R35, RZ, RZ, 0x1ca00000 ;  /* 0x1ca00000ff237424 */ /* 0x000fe200078e00ff */
[----:B------:R-:W-:Y:S01]  /*4630*/  LOP3.LUT R34, R21, 0x7ff00000, RZ, 0xc0, !PT ;  /* 0x7ff0000015227812 */ /* 0x000fe200078ec0ff */
[----:B------:R-:W-:Y:S01]  /*4640*/  IMAD.MOV.U32 R22, RZ, RZ, R20 ;  /* 0x000000ffff167224 */ /* 0x000fe200078e0014 */
[C---:B------:R-:W-:Y:S01]  /*4650*/  LOP3.LUT R37, R19.reuse, 0x7ff00000, RZ, 0xc0, !PT ;  /* 0x7ff0000013257812 */ /* 0x040fe200078ec0ff */
[----:B------:R-:W-:Y:S01]  /*4660*/  IMAD.MOV.U32 R24, RZ, RZ, 0x1 ;  /* 0x00000001ff187424 */ /* 0x000fe200078e00ff */
[C---:B------:R-:W-:Y:S01]  /*4670*/  FSETP.GEU.AND P0, PT, |R19|.reuse, 1.469367938527859385e-39, PT ;  /* 0x001000001300780b */ /* 0x040fe20003f0e200 */
[----:B------:R-:W-:Y:S01]  /*4680*/  IMAD.MOV.U32 R36, RZ, RZ, R34 ;  /* 0x000000ffff247224 */ /* 0x000fe200078e0022 */
[----:B------:R-:W-:Y:S01]  /*4690*/  ISETP.GE.U32.AND P3, PT, R34, R37, PT ;  /* 0x000000252200720c */ /* 0x000fe20003f66070 */
[----:B------:R-:W-:Y:S01]  /*46a0*/  BSSY.RECONVERGENT B2, `(.L_x_15742) ;  /* 0x0000074000027945 */ /* 0x000fe20003800200 */
[----:B------:R-:W-:-:S03]  /*46b0*/  LOP3.LUT R16, R19, 0x800fffff, RZ, 0xc0, !PT ;  /* 0x800fffff13107812 */ /* 0x000fc600078ec0ff */
[----:B------:R-:W-:Y:S02]  /*46c0*/  @!P1 LOP3.LUT R23, R19, 0x7ff00000, RZ, 0xc0, !PT ;  /* 0x7ff0000013179812 */ /* 0x000fe400078ec0ff */
[----:B------:R-:W-:Y:S01]  /*46d0*/  LOP3.LUT R17, R16, 0x3ff00000, RZ, 0xfc, !PT ;  /* 0x3ff0000010117812 */ /* 0x000fe200078efcff */
[----:B------:R-:W-:Y:S01]  /*46e0*/  IMAD.MOV.U32 R16, RZ, RZ, R18 ;  /* 0x000000ffff107224 */ /* 0x000fe200078e0012 */
[----:B------:R-:W-:Y:S02]  /*46f0*/  @!P1 ISETP.GE.U32.AND P2, PT, R34, R23, PT ;  /* 0x000000172200920c */ /* 0x000fe40003f46070 */
[C---:B------:R-:W-:Y:S02]  /*4700*/  SEL R23, R35.reuse, 0x63400000, !P3 ;  /* 0x6340000023177807 */ /* 0x040fe40005800000 */
[----:B------:R-:W-:Y:S01]  /*4710*/  @!P1 SEL R29, R35, 0x63400000, !P2 ;  /* 0x63400000231d9807 */ /* 0x000fe20005000000 */
[----:B------:R-:W0:Y:S01]  /*4720*/  @!P0 DMUL R16, R18, 8.98846567431157953865e+307 ;  /* 0x7fe0000012108828 */ /* 0x000e220000000000 */
[--C-:B------:R-:W-:Y:S01]  /*4730*/  LOP3.LUT R23, R23, 0x800fffff, R21.reuse, 0xf8, !PT ;  /* 0x800fffff17177812 */ /* 0x100fe200078ef815 */
[----:B0-----:R-:W0:Y:S01]  /*4740*/  MUFU.RCP64H R25, R17 ;  /* 0x0000001100197308 */ /* 0x001e220000001800 */
[----:B------:R-:W-:-:S02]  /*4750*/  @!P1 LOP3.LUT R28, R29, 0x80000000, R21, 0xf8, !PT ;  /* 0x800000001d1c9812 */ /* 0x000fc400078ef815 */
[----:B------:R-:W-:Y:S02]  /*4760*/  @!P0 LOP3.LUT R37, R17, 0x7ff00000, RZ, 0xc0, !PT ;  /* 0x7ff0000011258812 */ /* 0x000fe400078ec0ff */
[----:B------:R-:W-:Y:S01]  /*4770*/  @!P1 LOP3.LUT R29, R28, 0x100000, RZ, 0xfc, !PT ;  /* 0x001000001c1d9812 */ /* 0x000fe200078efcff */
[----:B------:R-:W-:-:S15]  /*4780*/  @!P1 IMAD.MOV.U32 R28, RZ, RZ, RZ ;  /* 0x000000ffff1c9224 */ /* 0x000fde00078e00ff */
[----:B------:R-:W-:-:S15]  /*4790*/  NOP ;  /* 0x0000000000007918 */ /* 0x000fde0000000000 */
[----:B------:R-:W-:-:S15]  /*47a0*/  NOP ;  /* 0x0000000000007918 */ /* 0x000fde0000000000 */
[----:B------:R-:W-:-:S11]  /*47b0*/  NOP ;  /* 0x0000000000007918 */ /* 0x000fd60000000000 */
        /* <DEDUP_REMOVED lines=51> */
[----:B------:R-:W-:Y:S02]  /*4af0*/  IMAD.IADD R26, R20, 0x1, -R35 ;  /* 0x00000001141a7824 */ /* 0x000fe400078e0a23 */
[----:B------:R-:W-:Y:S02]  /*4b00*/  IMAD.MOV.U32 R20, RZ, RZ, RZ ;  /* 0x000000ffff147224 */ /* 0x000fe400078e00ff */
        /* <DEDUP_REMOVED lines=24> */
.L_x_15743:
        /* <DEDUP_REMOVED lines=16> */
.L_x_15746:
[----:B------:R-:W-:Y:S01]  /*4d90*/  LOP3.LUT R25, R19, 0x80000, RZ, 0xfc, !PT ;  /* 0x0008000013197812 */ /* 0x000fe200078efcff */
[----:B------:R-:W-:Y:S01]  /*4da0*/  IMAD.MOV.U32 R24, RZ, RZ, R18 ;  /* 0x000000ffff187224 */ /* 0x000fe200078e0012 */
[----:B------:R-:W-:Y:S06]  /*4db0*/  BRA `(.L_x_15744) ;  /* 0x0000000000087947 */ /* 0x000fec0003800000 */
.L_x_15745:
[----:B------:R-:W-:Y:S01]  /*4dc0*/  LOP3.LUT R25, R21, 0x80000, RZ, 0xfc, !PT ;  /* 0x0008000015197812 */ /* 0x000fe200078efcff */
[----:B------:R-:W-:-:S07]  /*4dd0*/  IMAD.MOV.U32 R24, RZ, RZ, R20 ;  /* 0x000000ffff187224 */ /* 0x000fce00078e0014 */
.L_x_15744:
[----:B------:R-:W-:Y:S05]  /*4de0*/  BSYNC.RECONVERGENT B2 ;  /* 0x0000000000027941 */ /* 0x000fea0003800200 */
.L_x_15742:
[----:B------:R-:W-:Y:S02]  /*4df0*/  IMAD.MOV.U32 R16, RZ, RZ, R10 ;  /* 0x000000ffff107224 */ /* 0x000fe400078e000a */
[----:B------:R-:W-:-:S04]  /*4e00*/  IMAD.MOV.U32 R17, RZ, RZ, 0x0 ;  /* 0x00000000ff117424 */ /* 0x000fc800078e00ff */
[----:B------:R-:W-:Y:S05]  /*4e10*/  RET.REL.NODEC R16 `(_ZN2at6native27unrolled_elementwise_kernelINS0_13BUnaryFunctorIdddZZZNS0_17atan2_kernel_cudaERNS_18TensorIteratorBaseEENKUlvE_clEvENKUlvE_clEvEUlddE_EESt5arrayIPcLm2EELi4E23TrivialOffsetCalculatorILi1EjESD_NS0_6memory15LoadWithoutCastENSE_16StoreWithoutCastEEEviT_T0_T2_T3_T4_T5_) ;  /* 0xffffffb010787950 */ /* 0x000fea0003c3ffff */
.L_x_15747:
        /* <DEDUP_REMOVED lines=14> */
.L_x_16810:


//--------------------- .text._ZN2at6native29vectorized_elementwise_kernelILi2ENS0_13BUnaryFunctorIdddZZZNS0_17atan2_kernel_cudaERNS_18TensorIteratorBaseEENKUlvE_clEvENKUlvE_clEvEUlddE_EESt5arrayIPcLm2EEEEviT0_T1_ --------------------------
	.section	.text._ZN2at6native29vectorized_elementwise_kernelILi2ENS0_13BUnaryFunctorIdddZZZNS0_17atan2_kernel_cudaERNS_18TensorIteratorBaseEENKUlvE_clEvENKUlvE_clEvEUlddE_EESt5arrayIPcLm2EEEEviT0_T1_,"ax",@progbits
	.align	128
        .global         _ZN2at6native29vectorized_elementwise_kernelILi2ENS0_13BUnaryFunctorIdddZZZNS0_17atan2_kernel_cudaERNS_18TensorIteratorBaseEENKUlvE_clEvENKUlvE_clEvEUlddE_EESt5arrayIPcLm2EEEEviT0_T1_
        .type           _ZN2at6native29vectorized_elementwise_kernelILi2ENS0_13BUnaryFunctorIdddZZZNS0_17atan2_kernel_cudaERNS_18TensorIteratorBaseEENKUlvE_clEvENKUlvE_clEvEUlddE_EESt5arrayIPcLm2EEEEviT0_T1_,@function
        .size           _ZN2at6native29vectorized_elementwise_kernelILi2ENS0_13BUnaryFunctorIdddZZZNS0_17atan2_kernel_cudaERNS_18TensorIteratorBaseEENKUlvE_clEvENKUlvE_clEvEUlddE_EESt5arrayIPcLm2EEEEviT0_T1_,(.L_x_16811 - _ZN2at6native29vectorized_elementwise_kernelILi2ENS0_13BUnaryFunctorIdddZZZNS0_17atan2_kernel_cudaERNS_18TensorIteratorBaseEENKUlvE_clEvENKUlvE_clEvEUlddE_EESt5arrayIPcLm2EEEEviT0_T1_)
        .other          _ZN2at6native29vectorized_elementwise_kernelILi2ENS0_13BUnaryFunctorIdddZZZNS0_17atan2_kernel_cudaERNS_18TensorIteratorBaseEENKUlvE_clEvENKUlvE_clEvEUlddE_EESt5arrayIPcLm2EEEEviT0_T1_,@"STO_CUDA_ENTRY STV_DEFAULT"
_ZN2at6native29vectorized_elementwise_kernelILi2ENS0_13BUnaryFunctorIdddZZZNS0_17atan2_kernel_cudaERNS_18TensorIteratorBaseEENKUlvE_clEvENKUlvE_clEvEUlddE_EESt5arrayIPcLm2EEEEviT0_T1_:
.text._ZN2at6native29vectorized_elementwise_kernelILi2ENS0_13BUnaryFunctorIdddZZZNS0_17atan2_kernel_cudaERNS_18TensorIteratorBaseEENKUlvE_clEvENKUlvE_clEvEUlddE_EESt5arrayIPcLm2EEEEviT0_T1_:
        /* <DEDUP_REMOVED lines=13> */
[----:B------:R-:W1:Y:S01]  /*00d0*/  LDCU UR6, c[0x0][0x394] ;  /* 0x00007280ff0677ac */ /* 0x000e620008000800 */
[----:B0-----:R-:W-:Y:S01]  /*00e0*/  ISETP.GE.U32.AND P6, PT, R7, R26, PT ;  /* 0x0000001a0700720c */ /* 0x001fe20003fc6070 */
[----:B------:R-:W-:-:S12]  /*00f0*/  IMAD.MOV.U32 R27, RZ, RZ, R7 ;  /* 0x000000ffff1b7224 */ /* 0x000fd800078e0007 */
[----:B------:R-:W-:Y:S01]  /*0100*/  @!P6 VIADD R7, R27, 0x80 ;  /* 0x000000801b07e836 */ /* 0x000fe20000000000 */
[----:B------:R-:W0:Y:S01]  /*0110*/  @!P6 LDC.64 R2, c[0x0][0x3a0] ;  /* 0x0000e800ff02eb82 */ /* 0x000e220000000a00 */
[----:B------:R-:W-:-:S03]  /*0120*/  @!P6 IMAD.IADD R5, R6, 0x1, R27 ;  /* 0x000000010605e824 */ /* 0x000fc600078e021b */
[----:B------:R-:W-:-:S13]  /*0130*/  ISETP.GE.U32.AND P5, PT, R7, R26, PT ;  /* 0x0000001a0700720c */ /* 0x000fda0003fa6070 */
[----:B------:R-:W-:Y:S02]  /*0140*/  @!P5 IMAD.IADD R11, R6, 0x1, R7 ;  /* 0x00000001060bd824 */ /* 0x000fe400078e0207 */
[----:B------:R-:W-:-:S05]  /*0150*/  @!P5 VIADD R7, R7, 0x80 ;  /* 0x000000800707d836 */ /* 0x000fca0000000000 */
[----:B------:R-:W-:Y:S01]  /*0160*/  ISETP.GE.U32.AND P4, PT, R7, R26, PT ;  /* 0x0000001a0700720c */ /* 0x000fe20003f86070 */
[----:B0-----:R-:W-:Y:S02]  /*0170*/  @!P6 IMAD.WIDE.U32 R2, R5, 0x8, R2 ;  /* 0x000000080502e825 */ /* 0x001fe400078e0002 */
[----:B------:R-:W0:Y:S03]  /*0180*/  @!P5 LDC.64 R4, c[0x0][0x3a0] ;  /* 0x0000e800ff04db82 */ /* 0x000e260000000a00 */
[----:B------:R2:W5:Y:S07]  /*0190*/  @!P6 LDG.E.64 R14, desc[UR4][R2.64] ;  /* 0x00000004020ee981 */ /* 0x00056e000c1e1b00 */
        /* <DEDUP_REMOVED lines=11> */
[----:B------:R-:W-:-:S13]  /*0250*/  ISETP.GE.U32.AND P1, PT, R7, R26, PT ;  /* 0x0000001a0700720c */ /* 0x000fda0003f26070 */
[----:B------:R-:W-:Y:S01]  /*0260*/  @!P1 IMAD.IADD R33, R6, 0x1, R7 ;  /* 0x0000000106219824 */ /* 0x000fe200078e0207 */
[----:B------:R-:W2:Y:S01]  /*0270*/  @!P1 LDC.64 R22, c[0x0][0x3a0] ;  /* 0x0000e800ff169b82 */ /* 0x000ea20000000a00 */
[----:B------:R-:W-:-:S05]  /*0280*/  @!P1 VIADD R7, R7, 0x80 ;  /* 0x0000008007079836 */ /* 0x000fca0000000000 */
[----:B------:R-:W-:-:S13]  /*0290*/  ISETP.GE.U32.AND P0, PT, R7, R26, PT ;  /* 0x0000001a0700720c */ /* 0x000fda0003f06070 */
[----:B------:R-:W-:Y:S01]  /*02a0*/  @!P0 IMAD.IADD R37, R6, 0x1, R7 ;  /* 0x0000000106258824 */ /* 0x000fe200078e0207 */
[----:B------:R-:W2:Y:S01]  /*02b0*/  @!P0 LDC.64 R24, c[0x0][0x3a0] ;  /* 0x0000e800ff188b82 */ /* 0x000ea20000000a00 */
[----:B------:R-:W-:-:S05]  /*02c0*/  @!P0 VIADD R7, R7, 0x80 ;  /* 0x0000008007078836 */ /* 0x000fca0000000000 */
[----:B------:R-:W-:-:S13]  /*02d0*/  ISETP.GE.U32.AND P6, PT, R7, R26, PT ;  /* 0x0000001a0700720c */ /* 0x000fda0003fc6070 */
[----:B------:R-:W2:Y:S01]  /*02e0*/  @!P6 LDC.64 R34, c[0x0][0x3a0] ;  /* 0x0000e800ff22eb82 */ /* 0x000ea20000000a00 */
[----:B0-----:R-:W-:-:S04]  /*02f0*/  @!P5 IMAD.WIDE.U32 R4, R11, 0x8, R4 ;  /* 0x000000080b04d825 */ /* 0x001fc800078e0004 */
[----:B---3--:R-:W-:-:S04]  /*0300*/  @!P4 IMAD.WIDE.U32 R10, R17, 0x8, R8 ;  /* 0x00000008110ac825 */ /* 0x008fc800078e0008 */
[----:B------:R-:W-:Y:S01]  /*0310*/  @!P6 IMAD.IADD R9, R6, 0x1, R7 ;  /* 0x000000010609e824 */ /* 0x000fe200078e0207 */
[----:B------:R-:W5:Y:S01]  /*0320*/  @!P4 LDG.E.64 R18, desc[UR4][R10.64] ;  /* 0x000000040a12c981 */ /* 0x000f62000c1e1b00 */
[----:B----4-:R-:W-:-:S04]  /*0330*/  @!P3 IMAD.WIDE.U32 R12, R29, 0x8, R12 ;  /* 0x000000081d0cb825 */ /* 0x010fc800078e000c */
[----:B-1----:R-:W-:Y:S01]  /*0340*/  @!P2 IMAD.WIDE.U32 R28, R31, 0x8, R20 ;  /* 0x000000081f1ca825 */ /* 0x002fe200078e0014 */
[----:B------:R-:W-:-:S03]  /*0350*/  CS2R R20, SRZ ;  /* 0x0000000000147805 */ /* 0x000fc6000001ff00 */
[----:B--2---:R-:W-:Y:S01]  /*0360*/  @!P1 IMAD.WIDE.U32 R30, R33, 0x8, R22 ;  /* 0x00000008211e9825 */ /* 0x004fe200078e0016 */
[----:B------:R-:W-:Y:S02]  /*0370*/  CS2R R22, SRZ ;  /* 0x0000000000167805 */ /* 0x000fe4000001ff00 */
[----:B------:R-:W5:Y:S01]  /*0380*/  @!P3 LDG.E.64 R20, desc[UR4][R12.64] ;  /* 0x000000040c14b981 */ /* 0x000f62000c1e1b00 */
[----:B------:R-:W-:-:S03]  /*0390*/  @!P6 IMAD.WIDE.U32 R8, R9, 0x8, R34 ;  /* 0x000000080908e825 */ /* 0x000fc600078e0022 */
[----:B------:R-:W5:Y:S04]  /*03a0*/  @!P2 LDG.E.64 R22, desc[UR4][R28.64] ;  /* 0x000000041c16a981 */ /* 0x000f68000c1e1b00 */
[----:B------:R-:W5:Y:S01]  /*03b0*/  @!P6 LDG.E.64 R46, desc[UR4][R8.64] ;  /* 0x00000004082ee981 */ /* 0x000f62000c1e1b00 */
[----:B------:R-:W-:-:S05]  /*03c0*/  @!P0 IMAD.WIDE.U32 R32, R37, 0x8, R24 ;  /* 0x0000000825208825 */ /* 0x000fca00078e0018 */
[----:B------:R-:W5:Y:S01]  /*03d0*/  @!P0 LDG.E.64 R44, desc[UR4][R32.64] ;  /* 0x00000004202c8981 */ /* 0x000f62000c1e1b00 */
[----:B------:R-:W-:Y:S02]  /*03e0*/  ISETP.GE.U32.AND P0, PT, R27, R26, PT ;  /* 0x0000001a1b00720c */ /* 0x000fe40003f06070 */
[----:B------:R-:W-:Y:S02]  /*03f0*/  CS2R R24, SRZ ;  /* 0x0000000000187805 */ /* 0x000fe4000001ff00 */
[----:B------:R-:W-:Y:S01]  /*0400*/  CS2R R16, SRZ ;  /* 0x0000000000107805 */ /* 0x000fe2000001ff00 */
[----:B------:R-:W-:Y:S02]  /*0410*/  IMAD.MOV.U32 R0, RZ, RZ, 0x54442d18 ;  /* 0x54442d18ff007424 */ /* 0x000fe400078e00ff */
[----:B------:R-:W-:Y:S01]  /*0420*/  IMAD.MOV.U32 R2, RZ, RZ, 0x4002d97c ;  /* 0x4002d97cff027424 */ /* 0x000fe200078e00ff */
[----:B------:R-:W5:Y:S01]  /*0430*/  @!P1 LDG.E.64 R24, desc[UR4][R30.64] ;  /* 0x000000041e189981 */ /* 0x000f62000c1e1b00 */
[----:B------:R-:W-:Y:S01]  /*0440*/  ISETP.LE.AND P1, PT, RZ, UR6, PT ;  /* 0x00000006ff007c0c */ /* 0x000fe2000bf23270 */
[----:B------:R-:W-:Y:S02]  /*0450*/  BSSY.RECONVERGENT B1, `(.L_x_15749) ;  /* 0x0000103000017945 */ /* 0x000fe40003800200 */
[----:B------:R0:W5:Y:S01]  /*0460*/  @!P5 LDG.E.64 R16, desc[UR4][R4.64] ;  /* 0x000000040410d981 */ /* 0x000162000c1e1b00 */
[----:B------:R-:W-:-:S02]  /*0470*/  FSEL R0, R0, 2.38107416347848357412e+38, P1 ;  /* 0x7f3321d200007808 */ /* 0x000fc40000800000 */
[----:B------:R-:W-:Y:S02]  /*0480*/  FSEL R2, R2, 1.8213495016098022461, !P1 ;  /* 0x3fe921fb02027808 */ /* 0x000fe40004800000 */
[----:B------:R-:W-:Y:S02]  /*0490*/  FSEL R3, RZ, 3.37028055040000000000e+12, P1 ;  /* 0x54442d18ff037808 */ /* 0x000fe40000800000 */
[----:B0-----:R-:W-:Y:S01]  /*04a0*/  FSEL R4, RZ, 2.1426990032196044922, P1 ;  /* 0x400921fbff047808 */ /* 0x001fe20000800000 */
[----:B------:R-:W-:Y:S06]  /*04b0*/  @P0 BRA `(.L_x_15750) ;  /* 0x0000000c00f00947 */ /* 0x000fec0003800000 */
        /* <DEDUP_REMOVED lines=65> */
[----:B------:R-:W-:Y:S05]  /*08d0*/  CALL.REL.NOINC `($__internal_64_$__cuda_sm20_div_rn_f64_full) ;  /* 0x0000010000407944 */ /* 0x000fea0003c00000 */
.L_x_15752:
[----:B------:R-:W-:Y:S05]  /*08e0*/  BSYNC.RECONVERGENT B2 ;  /* 0x0000000000027941 */ /* 0x000fea0003800200 */
.L_x_15751:
        /* <DEDUP_REMOVED lines=140> */
[----:B0-----:R-:W-:Y:S02]  /*11b0*/  @P0 IMAD.MOV.U32 R10, RZ, RZ, 0x54442d18 ;  /* 0x54442d18ff0a0424 */ /* 0x001fe400078e00ff */
[----:B------:R-:W-:-:S15]  /*11c0*/  @P0 IMAD.MOV.U32 R11, RZ, RZ, 0x3ff921fb ;  /* 0x3ff921fbff0b0424 */ /* 0x000fde00078e00ff */
[----:B------:R-:W-:-:S15]  /*11d0*/  NOP ;  /* 0x0000000000007918 */ /* 0x000fde0000000000 */
[----:B------:R-:W-:-:S15]  /*11e0*/  NOP ;  /* 0x0000000000007918 */ /* 0x000fde0000000000 */
[----:B------:R-:W-:-:S15]  /*11f0*/  NOP ;  /* 0x0000000000007918 */ /* 0x000fde0000000000 */
[----:B--2---:R-:W0:Y:S02]  /*1200*/  @P0 DADD R8, -RZ, -R28 ;  /* 0x00000000ff080229 */ /* 0x004e24000000091c */
[----:B0-----:R-:W-:Y:S02]  /*1210*/  @P0 FSEL R8, R28, R8, !P1 ;  /* 0x000000081c080208 */ /* 0x001fe40004800000 */
        /* <DEDUP_REMOVED lines=17> */
[----:B-1----:R-:W0:Y:S02]  /*1330*/  DSETP.NEU.AND P3, PT, |R14|, |UR8|, PT ;  /* 0x400000080e007e2a */ /* 0x002e24000bf6d200 */
        /* <DEDUP_REMOVED lines=20> */
.L_x_15750:
[----:B------:R-:W-:Y:S05]  /*1480*/  BSYNC.RECONVERGENT B1 ;  /* 0x0000000000017941 */ /* 0x000fea0003800200 */
.L_x_15749:
[----:B------:R-:W-:Y:S01]  /*1490*/  VIADD R5, R27, 0x80 ;  /* 0x000000801b057836 */ /* 0x000fe20000000000 */
[----:B------:R-:W-:Y:S04]  /*14a0*/  BSSY.RECONVERGENT B1, `(.L_x_15753) ;  /* 0x0000101000017945 */ /* 0x000fe80003800200 */
[----:B------:R-:W-:-:S13]  /*14b0*/  ISETP.GE.U32.AND P0, PT, R5, R26, PT ;  /* 0x0000001a0500720c */ /* 0x000fda0003f06070 */
        /* <DEDUP_REMOVED lines=67> */
.L_x_15756:
[----:B------:R-:W-:Y:S05]  /*18f0*/  BSYNC.RECONVERGENT B2 ;  /* 0x0000000000027941 */ /* 0x000fea0003800200 */
.L_x_15755:
        /* <DEDUP_REMOVED lines=136> */
[----:B0-----:R0:W2:Y:S02]  /*2180*/  DMUL R10, R8, R10 ;  /* 0x0000000a080a7228 */ /* 0x0010a40000000000 */
[----:B0-----:R-:W-:Y:S02]  /*2190*/  @!P0 IMAD.MOV.U32 R8, RZ, RZ, 0x54442d18 ;  /* 0x54442d18ff088424 */ /* 0x001fe400078e00ff */
[----:B------:R-:W-:-:S15]  /*21a0*/  @!P0 IMAD.MOV.U32 R9, RZ, RZ, 0x400921fb ;  /* 0x400921fbff098424 */ /* 0x000fde00078e00ff */
[----:B------:R-:W-:-:S15]  /*21b0*/  NOP ;  /* 0x0000000000007918 */ /* 0x000fde0000000000 */
[----:B------:R-:W-:-:S15]  /*21c0*/  NOP ;  /* 0x0000000000007918 */ /* 0x000fde0000000000 */
[----:B------:R-:W-:-:S15]  /*21d0*/  NOP ;  /* 0x0000000000007918 */ /* 0x000fde0000000000 */
[----:B--2---:R-:W0:-:S15]  /*21e0*/  DFMA R28, R10, R28, R28 ;  /* 0x0000001c0a1c722b */ /* 0x004e1e000000001c */
[----:B------:R-:W-:-:S15]  /*21f0*/  NOP ;  /* 0x0000000000007918 */ /* 0x000fde0000000000 */
[----:B------:R-:W-:-:S15]  /*2200*/  NOP ;  /* 0x0000000000007918 */ /* 0x000fde0000000000 */
[----:B------:R-:W-:-:S15]  /*2210*/  NOP ;  /* 0x0000000000007918 */ /* 0x000fde0000000000 */
[----:B------:R-:W-:-:S04]  /*2220*/  NOP ;  /* 0x0000000000007918 */ /* 0x000fc80000000000 */
[----:B0-----:R-:W0:Y:S02]  /*2230*/  @!P0 DADD R8, -R28, R8 ;  /* 0x000000001c088229 */ /* 0x001e240000000108 */
[----:B0-----:R-:W-:Y:S02]  /*2240*/  @!P0 FSEL R8, R8, R28, !P3 ;  /* 0x0000001c08088208 */ /* 0x001fe40005800000 */
[----:B------:R-:W-:-:S15]  /*2250*/  @!P0 FSEL R9, R9, R29, !P3 ;  /* 0x0000001d09098208 */ /* 0x000fde0005800000 */
[----:B------:R-:W-:-:S15]  /*2260*/  NOP ;  /* 0x0000000000007918 */ /* 0x000fde0000000000 */
[----:B------:R-:W-:-:S15]  /*2270*/  NOP ;  /* 0x0000000000007918 */ /* 0x000fde0000000000 */
[----:B------:R-:W-:-:S15]  /*2280*/  NOP ;  /* 0x0000000000007918 */ /* 0x000fde0000000000 */
[----:B------:R-:W0:Y:S02]  /*2290*/  @P0 DADD R10, -RZ, -R28 ;  /* 0x00000000ff0a0229 */ /* 0x000e24000000091c */
[----:B0-----:R-:W-:Y:S02]  /*22a0*/  @P0 FSEL R10, R28, R10, !P3 ;  /* 0x0000000a1c0a0208 */ /* 0x001fe40005800000 */
[----:B------:R-:W-:-:S15]  /*22b0*/  @P0 FSEL R11, R29, R11, !P3 ;  /* 0x0000000b1d0b0208 */ /* 0x000fde0005800000 */
[----:B------:R-:W-:-:S15]  /*22c0*/  NOP ;  /* 0x0000000000007918 */ /* 0x000fde0000000000 */
[----:B------:R-:W-:-:S15]  /*22d0*/  NOP ;  /* 0x0000000000007918 */ /* 0x000fde0000000000 */
[----:B------:R-:W-:-:S15]  /*22e0*/  NOP ;  /* 0x0000000000007918 */ /* 0x000fde0000000000 */
[----:B------:R0:W-:Y:S02]  /*22f0*/  DSETP.NEU.AND P1, PT, R14, RZ, PT ;  /* 0x000000ff0e00722a */ /* 0x0001e40003f2d000 */
[----:B0-----:R-:W-:Y:S02]  /*2300*/  @P0 IMAD.MOV.U32 R14, RZ, RZ, 0x54442d18 ;  /* 0x54442d18ff0e0424 */ /* 0x001fe400078e00ff */
[----:B------:R-:W-:-:S15]  /*2310*/  @P0 IMAD.MOV.U32 R15, RZ, RZ, 0x3ff921fb ;  /* 0x3ff921fbff0f0424 */ /* 0x000fde00078e00ff */
[----:B------:R-:W-:-:S15]  /*2320*/  NOP ;  /* 0x0000000000007918 */ /* 0x000fde0000000000 */
[----:B------:R-:W-:-:S15]  /*2330*/  NOP ;  /* 0x0000000000007918 */ /* 0x000fde0000000000 */
[----:B------:R-:W-:-:S15]  /*2340*/  NOP ;  /* 0x0000000000007918 */ /* 0x000fde0000000000 */
[----:B-1----:R-:W-:-:S15]  /*2350*/  DSETP.NEU.AND P2, PT, |R16|, |UR8|, PT ;  /* 0x4000000810007e2a */ /* 0x002fde000bf4d200 */
[----:B------:R-:W-:-:S15]  /*2360*/  NOP ;  /* 0x0000000000007918 */ /* 0x000fde0000000000 */
[----:B------:R-:W-:-:S15]  /*2370*/  NOP ;  /* 0x0000000000007918 */ /* 0x000fde0000000000 */
[----:B------:R-:W-:-:S15]  /*2380*/  NOP ;  /* 0x0000000000007918 */ /* 0x000fde0000000000 */
[----:B------:R-:W-:-:S04]  /*2390*/  NOP ;  /* 0x0000000000007918 */ /* 0x000fc80000000000 */
[----:B------:R-:W0:Y:S02]  /*23a0*/  @P0 DADD R8, R10, R14 ;  /* 0x000000000a080229 */ /* 0x000e24000000000e */
[----:B0-----:R-:W-:Y:S02]  /*23b0*/  FSEL R15, R2, R9, !P2 ;  /* 0x00000009020f7208 */ /* 0x001fe40005000000 */
[----:B------:R-:W-:Y:S02]  /*23c0*/  FSEL R8, R0, R8, !P2 ;  /* 0x0000000800087208 */ /* 0x000fe40005000000 */
[----:B------:R-:W-:Y:S02]  /*23d0*/  FSEL R15, R4, R15, !P1 ;  /* 0x0000000f040f7208 */ /* 0x000fe40004800000 */
[----:B------:R-:W-:Y:S02]  /*23e0*/  FSEL R7, R3, R8, !P1 ;  /* 0x0000000803077208 */ /* 0x000fe40004800000 */
        /* <DEDUP_REMOVED lines=12> */
.L_x_15754:
[----:B------:R-:W-:Y:S05]  /*24b0*/  BSYNC.RECONVERGENT B1 ;  /* 0x0000000000017941 */ /* 0x000fea0003800200 */
.L_x_15753:
        /* <DEDUP_REMOVED lines=70> */
.L_x_15760:
[----:B------:R-:W-:Y:S05]  /*2920*/  BSYNC.RECONVERGENT B2 ;  /* 0x0000000000027941 */ /* 0x000fea0003800200 */
.L_x_15759:
        /* <DEDUP_REMOVED lines=187> */
.L_x_15758:
[----:B------:R-:W-:Y:S05]  /*34e0*/  BSYNC.RECONVERGENT B1 ;  /* 0x0000000000017941 */ /* 0x000fea0003800200 */
.L_x_15757:
        /* <DEDUP_REMOVED lines=70> */
.L_x_15764:
[----:B------:R-:W-:Y:S05]  /*3950*/  BSYNC.RECONVERGENT B2 ;  /* 0x0000000000027941 */ /* 0x000fea0003800200 */
.L_x_15763:
        /* <DEDUP_REMOVED lines=187> */
.L_x_15762:
[----:B------:R-:W-:Y:S05]  /*4510*/  BSYNC.RECONVERGENT B1 ;  /* 0x0000000000017941 */ /* 0x000fea0003800200 */
.L_x_15761:
        /* <DEDUP_REMOVED lines=70> */
.L_x_15768:
[----:B------:R-:W-:Y:S05]  /*4980*/  BSYNC.RECONVERGENT B2 ;  /* 0x0000000000027941 */ /* 0x000fea0003800200 */
.L_x_15767:
        /* <DEDUP_REMOVED lines=187> */
.L_x_15766:
[----:B------:R-:W-:Y:S05]  /*5540*/  BSYNC.RECONVERGENT B1 ;  /* 0x0000000000017941 */ /* 0x000fea0003800200 */
.L_x_15765:
        /* <DEDUP_REMOVED lines=70> */
.L_x_15772:
[----:B------:R-:W-:Y:S05]  /*59b0*/  BSYNC.RECONVERGENT B2 ;  /* 0x0000000000027941 */ /* 0x000fea0003800200 */
.L_x_15771:
        /* <DEDUP_REMOVED lines=187> */
.L_x_15770:
[----:B------:R-:W-:Y:S05]  /*6570*/  BSYNC.RECONVERGENT B1 ;  /* 0x0000000000017941 */ /* 0x000fea0003800200 */
.L_x_15769:
        /* <DEDUP_REMOVED lines=70> */
.L_x_15776:
[----:B------:R-:W-:Y:S05]  /*69e0*/  BSYNC.RECONVERGENT B2 ;  /* 0x0000000000027941 */ /* 0x000fea0003800200 */
.L_x_15775:
        /* <DEDUP_REMOVED lines=187> */
.L_x_15774:
[----:B------:R-:W-:Y:S05]  /*75a0*/  BSYNC.RECONVERGENT B1 ;  /* 0x0000000000017941 */ /* 0x000fea0003800200 */
.L_x_15773:
        /* <DEDUP_REMOVED lines=70> */
.L_x_15780:
[----:B------:R-:W-:Y:S05]  /*7a10*/  BSYNC.RECONVERGENT B2 ;  /* 0x0000000000027941 */ /* 0x000fea0003800200 */
.L_x_15779:
        /* <DEDUP_REMOVED lines=186> */
.L_x_15778:
[----:B------:R-:W-:Y:S05]  /*85c0*/  BSYNC.RECONVERGENT B1 ;  /* 0x0000000000017941 */ /* 0x000fea0003800200 */
.L_x_15777:
[----:B------:R-:W-:Y:S01]  /*85d0*/  ISETP.GE.U32.AND P0, PT, R27, R26, PT ;  /* 0x0000001a1b00720c */ /* 0x000fe20003f06070 */
[----:B------:R-:W-:Y:S04]  /*85e0*/  BSSY.RECONVERGENT B0, `(.L_x_15781) ;  /* 0x0000033000007945 */ /* 0x000fe80003800200 */
[----:B------:R-:W-:Y:S08]  /*85f0*/  BSSY.RELIABLE B1, `(.L_x_15782) ;  /* 0x000002b000017945 */ /* 0x000ff00003800100 */
[----:B------:R-:W-:Y:S05]  /*8600*/  @P0 BRA `(.L_x_15783) ;  /* 0x0000000000300947 */ /* 0x000fea0003800000 */
[----:B------:R-:W0:Y:S01]  /*8610*/  LDC.64 R8, c[0x0][0x398] ;  /* 0x0000e600ff087b82 */ /* 0x000e220000000a00 */
[----:B------:R-:W-:Y:S02]  /*8620*/  IMAD.IADD R7, R6, 0x1, R27 ;  /* 0x0000000106077824 */ /* 0x000fe400078e021b */
[----:B------:R-:W-:-:S05]  /*8630*/  IMAD.MOV.U32 R27, RZ, RZ, R5 ;  /* 0x000000ffff1b7224 */ /* 0x000fca00078e0005 */
[----:B------:R-:W-:Y:S01]  /*8640*/  ISETP.GE.U32.AND P0, PT, R27, R26, PT ;  /* 0x0000001a1b00720c */ /* 0x000fe20003f06070 */
[----:B0-----:R-:W-:-:S05]  /*8650*/  IMAD.WIDE.U32 R8, R7, 0x8, R8 ;  /* 0x0000000807087825 */ /* 0x001fca00078e0008 */
[----:B------:R0:W-:Y:S07]  /*8660*/  STG.E.64 desc[UR4][R8.64], R12 ;  /* 0x0000000c08007986 */ /* 0x0001ee000c101b04 */
[----:B------:R-:W-:Y:S05]  /*8670*/  @P0 BRA `(.L_x_15784) ;  /* 0x0000000000300947 */ /* 0x000fea0003800000 */
[----:B------:R-:W1:Y:S01]  /*8680*/  LDC.64 R4, c[0x0][0x398] ;  /* 0x0000e600ff047b82 */ /* 0x000e620000000a00 */
[----:B------:R-:W-:Y:S02]  /*8690*/  IMAD.IADD R7, R6, 0x1, R27 ;  /* 0x0000000106077824 */ /* 0x000fe400078e021b */
[----:B------:R-:W-:Y:S02]  /*86a0*/  VIADD R27, R27, 0x80 ;  /* 0x000000801b1b7836 */ /* 0x000fe40000000000 */
[----:B-1----:R-:W-:-:S05]  /*86b0*/  IMAD.WIDE.U32 R4, R7, 0x8, R4 ;  /* 0x0000000807047825 */ /* 0x002fca00078e0004 */
[----:B-----5:R1:W-:Y:S02]  /*86c0*/  STG.E.64 desc[UR4][R4.64], R14 ;  /* 0x0000000e04007986 */ /* 0x0203e4000c101b04 */
.L_x_15783:
[----:B------:R-:W-:-:S13]  /*86d0*/  ISETP.GE.U32.AND P0, PT, R27, R26, PT ;  /* 0x0000001a1b00720c */ /* 0x000fda0003f06070 */
[----:B------:R-:W-:Y:S05]  /*86e0*/  @P0 BRA `(.L_x_15785) ;  /* 0x0000000000300947 */ /* 0x000fea0003800000 */
[----:B-1----:R-:W1:Y:S01]  /*86f0*/  LDC.64 R4, c[0x0][0x398] ;  /* 0x0000e600ff047b82 */ /* 0x002e620000000a00 */
[----:B------:R-:W-:Y:S02]  /*8700*/  IMAD.IADD R7, R6, 0x1, R27 ;  /* 0x0000000106077824 */ /* 0x000fe400078e021b */
[----:B------:R-:W-:Y:S02]  /*8710*/  VIADD R27, R27, 0x80 ;  /* 0x000000801b1b7836 */ /* 0x000fe40000000000 */
[----:B-1----:R-:W-:-:S05]  /*8720*/  IMAD.WIDE.U32 R4, R7, 0x8, R4 ;  /* 0x0000000807047825 */ /* 0x002fca00078e0004 */
[----:B-----5:R1:W-:Y:S02]  /*8730*/  STG.E.64 desc[UR4][R4.64], R16 ;  /* 0x0000001004007986 */ /* 0x0203e4000c101b04 */
.L_x_15784:
[----:B------:R-:W-:-:S13]  /*8740*/  ISETP.GE.U32.AND P0, PT, R27, R26, PT ;  /* 0x0000001a1b00720c */ /* 0x000fda0003f06070 */
[----:B------:R-:W-:Y:S05]  /*8750*/  @P0 BRA `(.L_x_15786) ;  /* 0x0000000000300947 */ /* 0x000fea0003800000 */
[----:B-1----:R-:W1:Y:S01]  /*8760*/  LDC.64 R4, c[0x0][0x398] ;  /* 0x0000e600ff047b82 */ /* 0x002e620000000a00 */
[----:B------:R-:W-:Y:S02]  /*8770*/  IMAD.IADD R7, R6, 0x1, R27 ;  /* 0x0000000106077824 */ /* 0x000fe400078e021b */
[----:B------:R-:W-:Y:S02]  /*8780*/  VIADD R27, R27, 0x80 ;  /* 0x000000801b1b7836 */ /* 0x000fe40000000000 */
[----:B-1----:R-:W-:-:S05]  /*8790*/  IMAD.WIDE.U32 R4, R7, 0x8, R4 ;  /* 0x0000000807047825 */ /* 0x002fca00078e0004 */
[----:B-----5:R2:W-:Y:S02]  /*87a0*/  STG.E.64 desc[UR4][R4.64], R18 ;  /* 0x0000001204007986 */ /* 0x0205e4000c101b04 */
.L_x_15785:
[----:B------:R-:W-:-:S13]  /*87b0*/  ISETP.GE.U32.AND P0, PT, R27, R26, PT ;  /* 0x0000001a1b00720c */ /* 0x000fda0003f06070 */
[----:B------:R-:W-:Y:S05]  /*87c0*/  @P0 BRA `(.L_x_15787) ;  /* 0x0000000000340947 */ /* 0x000fea0003800000 */
[----:B-12---:R-:W1:Y:S01]  /*87d0*/  LDC.64 R4, c[0x0][0x398] ;  /* 0x0000e600ff047b82 */ /* 0x006e620000000a00 */
[----:B------:R-:W-:Y:S02]  /*87e0*/  IMAD.IADD R7, R6, 0x1, R27 ;  /* 0x0000000106077824 */ /* 0x000fe400078e021b */
[----:B------:R-:W-:Y:S02]  /*87f0*/  VIADD R27, R27, 0x80 ;  /* 0x000000801b1b7836 */ /* 0x000fe40000000000 */
[----:B-1----:R-:W-:-:S05]  /*8800*/  IMAD.WIDE.U32 R4, R7, 0x8, R4 ;  /* 0x0000000807047825 */ /* 0x002fca00078e0004 */
[----:B-----5:R2:W-:Y:S02]  /*8810*/  STG.E.64 desc[UR4][R4.64], R20 ;  /* 0x0000001404007986 */ /* 0x0205e4000c101b04 */
.L_x_15786:
[----:B------:R-:W-:-:S13]  /*8820*/  ISETP.GE.U32.AND P0, PT, R27, R26, PT ;  /* 0x0000001a1b00720c */ /* 0x000fda0003f06070 */
[----:B------:R-:W-:Y:S05]  /*8830*/  @P0 BREAK.RELIABLE B1 ;  /* 0x0000000000010942 */ /* 0x000fea0003800100 */
[----:B------:R-:W-:Y:S05]  /*8840*/  @P0 BRA `(.L_x_15788) ;  /* 0x0000000000300947 */ /* 0x000fea0003800000 */
[----:B-12---:R-:W1:Y:S01]  /*8850*/  LDC.64 R4, c[0x0][0x398] ;  /* 0x0000e600ff047b82 */ /* 0x006e620000000a00 */
[----:B------:R-:W-:Y:S02]  /*8860*/  IMAD.IADD R7, R6, 0x1, R27 ;  /* 0x0000000106077824 */ /* 0x000fe400078e021b */
[----:B------:R-:W-:Y:S02]  /*8870*/  VIADD R27, R27, 0x80 ;  /* 0x000000801b1b7836 */ /* 0x000fe40000000000 */
[----:B-1----:R-:W-:-:S05]  /*8880*/  IMAD.WIDE.U32 R4, R7, 0x8, R4 ;  /* 0x0000000807047825 */ /* 0x002fca00078e0004 */
[----:B-----5:R3:W-:Y:S02]  /*8890*/  STG.E.64 desc[UR4][R4.64], R22 ;  /* 0x0000001604007986 */ /* 0x0207e4000c101b04 */
.L_x_15787:
[----:B------:R-:W-:Y:S05]  /*88a0*/  BSYNC.RELIABLE B1 ;  /* 0x0000000000017941 */ /* 0x000fea0003800100 */
.L_x_15782:
[----:B------:R-:W-:-:S13]  /*88b0*/  ISETP.GE.U32.AND P0, PT, R27, R26, PT ;  /* 0x0000001a1b00720c */ /* 0x000fda0003f06070 */
[----:B-123--:R-:W1:Y:S01]  /*88c0*/  @!P0 LDC.64 R4, c[0x0][0x398] ;  /* 0x0000e600ff048b82 */ /* 0x00ee620000000a00 */
[----:B------:R-:W-:Y:S02]  /*88d0*/  @!P0 IMAD.IADD R7, R6, 0x1, R27 ;  /* 0x0000000106078824 */ /* 0x000fe400078e021b */
[----:B------:R-:W-:Y:S02]  /*88e0*/  @!P0 VIADD R27, R27, 0x80 ;  /* 0x000000801b1b8836 */ /* 0x000fe40000000000 */
[----:B-1----:R-:W-:-:S05]  /*88f0*/  @!P0 IMAD.WIDE.U32 R4, R7, 0x8, R4 ;  /* 0x0000000807048825 */ /* 0x002fca00078e0004 */
[----:B-----5:R3:W-:Y:S02]  /*8900*/  @!P0 STG.E.64 desc[UR4][R4.64], R24 ;  /* 0x0000001804008986 */ /* 0x0207e4000c101b04 */
.L_x_15788:
[----:B------:R-:W-:Y:S05]  /*8910*/  BSYNC.RECONVERGENT B0 ;  /* 0x0000000000007941 */ /* 0x000fea0003800200 */
.L_x_15781:
[----:B------:R-:W-:Y:S05]  /*8920*/  WARPSYNC.ALL ;  /* 0x0000000000007948 */ /* 0x000fea0003800000 */
[----:B------:R-:W-:-:S13]  /*8930*/  ISETP.GE.U32.AND P0, PT, R27, R26, PT ;  /* 0x0000001a1b00720c */ /* 0x000fda0003f06070 */
[----:B------:R-:W-:Y:S05]  /*8940*/  @P0 EXIT ;  /* 0x000000000000094d */ /* 0x000fea0003800000 */
[----:B-123--:R-:W1:Y:S01]  /*8950*/  LDC.64 R4, c[0x0][0x398] ;  /* 0x0000e600ff047b82 */ /* 0x00ee620000000a00 */
[----:B------:R-:W-:Y:S02]  /*8960*/  IMAD.IADD R27, R6, 0x1, R27 ;  /* 0x00000001061b7824 */ /* 0x000fe400078e021b */
[----:B------:R-:W-:Y:S02]  /*8970*/  IMAD.MOV.U32 R2, RZ, RZ, R0 ;  /* 0x000000ffff027224 */ /* 0x000fe400078e0000 */
[----:B-1----:R-:W-:-:S05]  /*8980*/  IMAD.WIDE.U32 R4, R27, 0x8, R4 ;  /* 0x000000081b047825 */ /* 0x002fca00078e0004 */
[----:B------:R-:W-:Y:S01]  /*8990*/  STG.E.64 desc[UR4][R4.64], R2 ;  /* 0x0000000204007986 */ /* 0x000fe2000c101b04 */
[----:B------:R-:W-:Y:S05]  /*89a0*/  EXIT ;  /* 0x000000000000794d */ /* 0x000fea0003800000 */
.L_x_15748:
[----:B------:R-:W0:Y:S01]  /*89b0*/  S2R R5, SR_TID.X ;  /* 0x0000000000057919 */ /* 0x000e220000002100 */
[----:B------:R-:W1:Y:S01]  /*89c0*/  LDC.64 R2, c[0x0][0x3a0] ;  /* 0x0000e800ff027b82 */ /* 0x000e620000000a00 */
[----:B------:R-:W2:Y:S01]  /*89d0*/  LDCU.64 UR6, c[0x0][0x390] ;  /* 0x00007200ff0677ac */ /* 0x000ea20008000a00 */
[----:B-1----:R-:W-:-:S04]  /*89e0*/  IMAD.WIDE.U32 R2, R6, 0x8, R2 ;  /* 0x0000000806027825 */ /* 0x002fc800078e0002 */
[----:B0-----:R-:W-:-:S05]  /*89f0*/  IMAD.WIDE.U32 R8, R5, 0x10, R2 ;  /* 0x0000001005087825 */ /* 0x001fca00078e0002 */
[----:B------:R-:W3:Y:S01]  /*8a00*/  LDG.E.128 R24, desc[UR4][R8.64] ;  /* 0x0000000408187981 */ /* 0x000ee2000c1e1d00 */
[----:B--2---:R-:W-:Y:S01]  /*8a10*/  DADD R32, -RZ, |UR6| ;  /* 0x40000006ff207e29 */ /* 0x004fe20008000100 */
[----:B------:R-:W-:Y:S02]  /*8a20*/  IMAD.MOV.U32 R10, RZ, RZ, 0x1 ;  /* 0x00000001ff0a7424 */ /* 0x000fe400078e00ff */
[----:B------:R-:W5:Y:S04]  /*8a30*/  LDG.E.128 R20, desc[UR4][R8.64+0x800] ;  /* 0x0008000408147981 */ /* 0x000f68000c1e1d00 */
[----:B------:R-:W5:Y:S04]  /*8a40*/  LDG.E.128 R16, desc[UR4][R8.64+0x1000] ;  /* 0x0010000408107981 */ /* 0x000f68000c1e1d00 */
[----:B------:R0:W5:Y:S01]  /*8a50*/  LDG.E.128 R12, desc[UR4][R8.64+0x1800] ;  /* 0x00180004080c7981 */ /* 0x000162000c1e1d00 */
[----:B------:R-:W-:-:S15]  /*8a60*/  BSSY.RECONVERGENT B1, `(.L_x_15789) ;  /* 0x0000040000017945 */ /* 0x000fde0003800200 */
[----:B------:R-:W-:-:S15]  /*8a70*/  NOP ;  /* 0x0000000000007918 */ /* 0x000fde0000000000 */
[----:B------:R-:W-:-:S15]  /*8a80*/  NOP ;  /* 0x0000000000007918 */ /* 0x000fde0000000000 */
[----:B------:R-:W-:-:S07]  /*8a90*/  NOP ;  /* 0x0000000000007918 */ /* 0x000fce0000000000 */
[----:B---3--:R-:W-:-:S15]  /*8aa0*/  DSETP.GT.AND P0, PT, |R24|, |UR6|, PT ;  /* 0x4000000618007e2a */ /* 0x008fde000bf04200 */
[----:B------:R-:W-:-:S15]  /*8ab0*/  NOP ;  /* 0x0000000000007918 */ /* 0x000fde0000000000 */
[----:B------:R-:W-:-:S15]  /*8ac0*/  NOP ;  /* 0x0000000000007918 */ /* 0x000fde0000000000 */
[----:B------:R-:W-:-:S15]  /*8ad0*/  NOP ;  /* 0x0000000000007918 */ /* 0x000fde0000000000 */
[----:B------:R-:W-:-:S04]  /*8ae0*/  NOP ;  /* 0x0000000000007918 */ /* 0x000fc80000000000 */
[----:B------:R-:W1:Y:S02]  /*8af0*/  DADD R30, -RZ, |R24| ;  /* 0x00000000ff1e7229 */ /* 0x000e640000000518 */
[CC--:B-1----:R-:W-:Y:S02]  /*8b00*/  FSEL R3, R31.reuse, R33.reuse, P0 ;  /* 0x000000211f037208 */ /* 0x0c2fe40000000000 */
[CC--:B------:R-:W-:Y:S02]  /*8b10*/  FSEL R2, R30.reuse, R32.reuse, P0 ;  /* 0x000000201e027208 */ /* 0x0c0fe40000000000 */
[----:B------:R-:W1:Y:S01]  /*8b20*/  MUFU.RCP64H R11, R3 ;  /* 0x00000003000b7308 */ /* 0x000e620000001800 */
[----:B------:R-:W-:Y:S02]  /*8b30*/  FSEL R34, R30, R32, !P0 ;  /* 0x000000201e227208 */ /* 0x000fe40004000000 */
[----:B------:R-:W-:-:S04]  /*8b40*/  FSEL R35, R31, R33, !P0 ;  /* 0x000000211f237208 */ /* 0x000fc80004000000 */
        /* <DEDUP_REMOVED lines=14> */
[----:B-1----:R-:W0:-:S15]  /*8c30*/  DFMA R28, R10, R28, R10 ;  /* 0x0000001c0a1c722b */ /* 0x002e1e000000000a */
        /* <DEDUP_REMOVED lines=31> */
[----:B-----5:R-:W-:Y:S05]  /*8e30*/  CALL.REL.NOINC `($__internal_64_$__cuda_sm20_div_rn_f64_full) ;  /* 0x0000007800e87944 */ /* 0x020fea0003c00000 */
[----:B------:R-:W-:Y:S02]  /*8e40*/  IMAD.MOV.U32 R8, RZ, RZ, R28 ;  /* 0x000000ffff087224 */ /* 0x000fe400078e001c */
[----:B------:R-:W-:-:S07]  /*8e50*/  IMAD.MOV.U32 R9, RZ, RZ, R29 ;  /* 0x000000ffff097224 */ /* 0x000fce00078e001d */
.L_x_15790:
[----:B------:R-:W-:Y:S05]  /*8e60*/  BSYNC.RECONVERGENT B1 ;  /* 0x0000000000017941 */ /* 0x000fea0003800200 */
.L_x_15789:
[----:B------:R-:W-:Y:S01]  /*8e70*/  IMAD.MOV.U32 R30, RZ, RZ, -0x2449a4b7 ;  /* 0xdbb65b49ff1e7424 */ /* 0x000fe200078e00ff */
[----:B------:R-:W-:Y:S01]  /*8e80*/  DSETP.NEU.AND P1, PT, R2, RZ, PT ;  /* 0x000000ff0200722a */ /* 0x000fe20003f2d000 */
[----:B------:R-:W-:Y:S01]  /*8e90*/  IMAD.MOV.U32 R31, RZ, RZ, 0x3f2d3b63 ;  /* 0x3f2d3b63ff1f7424 */ /* 0x000fe200078e00ff */
[----:B------:R-:W-:Y:S01]  /*8ea0*/  UMOV UR6, 0x2a25ff7e ;  /* 0x2a25ff7e00067882 */ /* 0x000fe20000000000 */
[----:B------:R-:W-:Y:S01]  /*8eb0*/  UMOV UR7, 0x3ef53e1d ;  /* 0x3ef53e1d00077882 */ /* 0x000fe20000000000 */
[----:B------:R-:W0:Y:S01]  /*8ec0*/  LDCU.64 UR8, c[0x0][0x390] ;  /* 0x00007200ff0877ac */ /* 0x000e220008000a00 */
[----:B------:R-:W-:Y:S01]  /*8ed0*/  IMAD.MOV.U32 R32, RZ, RZ, 0x1 ;  /* 0x00000001ff207424 */ /* 0x000fe200078e00ff */
[----:B------:R-:W-:Y:S01]  /*8ee0*/  BSSY.RECONVERGENT B1, `(.L_x_15791) ;  /* 0x00000fd000017945 */ /* 0x000fe20003800200 */
[----:B------:R-:W-:-:S15]  /*8ef0*/  IMAD.MOV.U32 R4, RZ, RZ, 0x4002d97c ;  /* 0x4002d97cff047424 */ /* 0x000fde00078e00ff */
[----:B------:R-:W-:-:S15]  /*8f00*/  NOP ;  /* 0x0000000000007918 */ /* 0x000fde0000000000 */
[----:B------:R-:W-:-:S15]  /*8f10*/  NOP ;  /* 0x0000000000007918 */ /* 0x000fde0000000000 */
[----:B------:R-:W-:-:S12]  /*8f20*/  NOP ;  /* 0x0000000000007918 */ /* 0x000fd80000000000 */
        /* <DEDUP_REMOVED lines=89> */
[----:B-1----:R-:W-:Y:S01]  /*94c0*/  DFMA R30, R2, R30, UR6 ;  /* 0x00000006021e7e2b */ /* 0x002fe2000800001e */
[----:B------:R-:W-:Y:S01]  /*94d0*/  UMOV UR6, 0x22f8dc5c ;  /* 0x22f8dc5c00067882 */ /* 0x000fe20000000000 */
[----:B------:R-:W-:-:S15]  /*94e0*/  UMOV UR7, 0x3fb745d0 ;  /* 0x3fb745d000077882 */ /* 0x000fde0000000000 */
        /* <DEDUP_REMOVED lines=21> */
[----:B------:R-:W1:Y:S01]  /*9640*/  DFMA R30, R2, R30, -UR6 ;  /* 0x80000006021e7e2b */ /* 0x000e62000800001e */
        /* <DEDUP_REMOVED lines=27> */
[----:B-1----:R-:W-:Y:S01]  /*9800*/  DFMA R30, R2, R30, -UR6 ;  /* 0x80000006021e7e2b */ /* 0x002fe2000800001e */
[----:B------:R-:W1:Y:S02]  /*9810*/  LDCU UR6, c[0x0][0x394] ;  /* 0x00007280ff0677ac */ /* 0x000e640008000800 */
[----:B-1----:R-:W-:-:S04]  /*9820*/  ISETP.LE.AND P4, PT, RZ, UR6, PT ;  /* 0x00000006ff007c0c */ /* 0x002fc8000bf83270 */
[----:B------:R-:W-:Y:S02]  /*9830*/  FSEL R4, R4, 1.8213495016098022461, !P4 ;  /* 0x3fe921fb04047808 */ /* 0x000fe40006000000 */
[----:B------:R-:W-:-:S15]  /*9840*/  FSEL R0, RZ, 3.37028055040000000000e+12, P4 ;  /* 0x54442d18ff007808 */ /* 0x000fde0002000000 */
[----:B------:R-:W-:-:S15]  /*9850*/  NOP ;  /* 0x0000000000007918 */ /* 0x000fde0000000000 */
[----:B------:R-:W-:-:S15]  /*9860*/  NOP ;  /* 0x0000000000007918 */ /* 0x000fde0000000000 */
[----:B------:R-:W-:-:S10]  /*9870*/  NOP ;  /* 0x0000000000007918 */ /* 0x000fd40000000000 */
        /* <DEDUP_REMOVED lines=47> */
[----:B0-----:R-:W0:-:S15]  /*9b70*/  @P0 DADD R2, -RZ, -R30 ;  /* 0x00000000ff020229 */ /* 0x001e1e000000091e */
[----:B------:R-:W-:-:S15]  /*9b80*/  NOP ;  /* 0x0000000000007918 */ /* 0x000fde0000000000 */
[----:B------:R-:W-:-:S15]  /*9b90*/  NOP ;  /* 0x0000000000007918 */ /* 0x000fde0000000000 */
[----:B------:R-:W-:-:S15]  /*9ba0*/  NOP ;  /* 0x0000000000007918 */ /* 0x000fde0000000000 */
[----:B------:R-:W-:-:S04]  /*9bb0*/  NOP ;  /* 0x0000000000007918 */ /* 0x000fc80000000000 */
[----:B-1----:R0:W-:Y:S02]  /*9bc0*/  DFMA R28, R32, R10, R28 ;  /* 0x0000000a201c722b */ /* 0x0021e4000000001c */
[----:B0-----:R-:W-:Y:S01]  /*9bd0*/  @P0 FSEL R10, R30, R2, !P4 ;  /* 0x000000021e0a0208 */ /* 0x001fe20006000000 */
[----:B------:R-:W-:Y:S01]  /*9be0*/  @P0 IMAD.MOV.U32 R2, RZ, RZ, 0x54442d18 ;  /* 0x54442d18ff020424 */ /* 0x000fe200078e00ff */
[----:B------:R-:W-:Y:S01]  /*9bf0*/  @P0 FSEL R11, R31, R3, !P4 ;  /* 0x000000031f0b0208 */ /* 0x000fe20006000000 */
[----:B------:R-:W-:-:S15]  /*9c00*/  @P0 IMAD.MOV.U32 R3, RZ, RZ, 0x3ff921fb ;  /* 0x3ff921fbff030424 */ /* 0x000fde00078e00ff */
[----:B------:R-:W-:-:S15]  /*9c10*/  NOP ;  /* 0x0000000000007918 */ /* 0x000fde0000000000 */
[----:B------:R-:W-:-:S15]  /*9c20*/  NOP ;  /* 0x0000000000007918 */ /* 0x000fde0000000000 */
[----:B------:R-:W-:-:S14]  /*9c30*/  NOP ;  /* 0x0000000000007918 */ /* 0x000fdc0000000000 */
        /* <DEDUP_REMOVED lines=9> */
[----:B------:R-:W-:Y:S01]  /*9cd0*/  IMAD.MOV.U32 R3, RZ, RZ, 0x54442d18 ;  /* 0x54442d18ff037424 */ /* 0x000fe200078e00ff */
[----:B------:R-:W-:Y:S02]  /*9ce0*/  @!P0 FSEL R10, R2, R30, !P4 ;  /* 0x0000001e020a8208 */ /* 0x000fe40006000000 */
[----:B------:R-:W-:Y:S02]  /*9cf0*/  FSEL R2, RZ, 2.1426990032196044922, P4 ;  /* 0x400921fbff027808 */ /* 0x000fe40002000000 */
[----:B------:R-:W-:-:S15]  /*9d00*/  FSEL R3, R3, 2.38107416347848357412e+38, P4 ;  /* 0x7f3321d203037808 */ /* 0x000fde0002000000 */
[----:B------:R-:W-:-:S15]  /*9d10*/  NOP ;  /* 0x0000000000007918 */ /* 0x000fde0000000000 */
[----:B------:R-:W-:-:S15]  /*9d20*/  NOP ;  /* 0x0000000000007918 */ /* 0x000fde0000000000 */
[----:B------:R-:W-:-:S11]  /*9d30*/  NOP ;  /* 0x0000000000007918 */ /* 0x000fd60000000000 */
[----:B------:R-:W0:Y:S02]  /*9d40*/  DSETP.NEU.AND P2, PT, |R24|, |UR8|, PT ;  /* 0x4000000818007e2a */ /* 0x000e24000bf4d200 */
        /* <DEDUP_REMOVED lines=8> */
[----:B0-----:R-:W-:Y:S01]  /*9dd0*/  FFMA R24, RZ, R45, R29 ;  /* 0x0000002dff187223 */ /* 0x001fe2000000001d */
[----:B------:R-:W-:-:S04]  /*9de0*/  LOP3.LUT R25, R11, 0x80000000, R25, 0xb8, !PT ;  /* 0x800000000b197812 */ /* 0x000fc800078eb819 */
[----:B------:R-:W-:-:S15]  /*9df0*/  FSETP.GT.AND P2, PT, |R24|, 1.469367938527859385e-39, PT ;  /* 0x001000001800780b */ /* 0x000fde0003f44200 */
[----:B------:R-:W-:-:S15]  /*9e00*/  NOP ;  /* 0x0000000000007918 */ /* 0x000fde0000000000 */
[----:B------:R-:W-:-:S15]  /*9e10*/  NOP ;  /* 0x0000000000007918 */ /* 0x000fde0000000000 */
[----:B------:R-:W-:-:S12]  /*9e20*/  NOP ;  /* 0x0000000000007918 */ /* 0x000fd80000000000 */
[----:B-1----:R-:W0:Y:S02]  /*9e30*/  DSETP.NAN.AND P0, PT, R8, R8, PT ;  /* 0x000000080800722a */ /* 0x002e240003f08000 */
[----:B0-----:R-:W-:Y:S02]  /*9e40*/  FSEL R24, R8, R7, P0 ;  /* 0x0000000708187208 */ /* 0x001fe40000000000 */
[----:B------:R-:W-:Y:S01]  /*9e50*/  FSEL R25, R9, R25, P0 ;  /* 0x0000001909197208 */ /* 0x000fe20000000000 */
[----:B------:R-:W-:Y:S06]  /*9e60*/  @P2 BRA P5, `(.L_x_15792) ;  /* 0x0000000000102947 */ /* 0x000fec0002800000 */
[----:B------:R-:W-:Y:S01]  /*9e70*/  IMAD.MOV.U32 R32, RZ, RZ, R44 ;  /* 0x000000ffff207224 */ /* 0x000fe200078e002c */
[----:B------:R-:W-:Y:S01]  /*9e80*/  MOV R8, 0x9eb0 ;  /* 0x00009eb000087802 */ /* 0x000fe20000000f00 */
[----:B------:R-:W-:-:S07]  /*9e90*/  IMAD.MOV.U32 R33, RZ, RZ, R45 ;  /* 0x000000ffff217224 */ /* 0x000fce00078e002d */
[----:B-----5:R-:W-:Y:S05]  /*9ea0*/  CALL.REL.NOINC `($__internal_64_$__cuda_sm20_div_rn_f64_full) ;  /* 0x0000006800cc7944 */ /* 0x020fea0003c00000 */
.L_x_15792:
[----:B------:R-:W-:Y:S05]  /*9eb0*/  BSYNC.RECONVERGENT B1 ;  /* 0x0000000000017941 */ /* 0x000fea0003800200 */
.L_x_15791:
[----:B------:R-:W-:Y:S01]  /*9ec0*/  IMAD.MOV.U32 R32, RZ, RZ, -0x2449a4b7 ;  /* 0xdbb65b49ff207424 */ /* 0x000fe200078e00ff */
[----:B------:R-:W-:Y:S01]  /*9ed0*/  UMOV UR6, 0x2a25ff7e ;  /* 0x2a25ff7e00067882 */ /* 0x000fe20000000000 */
[----:B------:R-:W-:Y:S01]  /*9ee0*/  IMAD.MOV.U32 R33, RZ, RZ, 0x3f2d3b63 ;  /* 0x3f2d3b63ff217424 */ /* 0x000fe200078e00ff */
[----:B------:R-:W-:Y:S01]  /*9ef0*/  UMOV UR7, 0x3ef53e1d ;  /* 0x3ef53e1d00077882 */ /* 0x000fe20000000000 */
[----:B------:R-:W0:Y:S01]  /*9f00*/  DMUL R10, R28, R28 ;  /* 0x0000001c1c0a7228 */ /* 0x000e220000000000 */
[----:B------:R-:W1:Y:S01]  /*9f10*/  LDCU.64 UR8, c[0x0][0x390] ;  /* 0x00007200ff0877ac */ /* 0x000e620008000a00 */
[----:B------:R-:W-:Y:S01]  /*9f20*/  IMAD.MOV.U32 R34, RZ, RZ, 0x1 ;  /* 0x00000001ff227424 */ /* 0x000fe200078e00ff */
[----:B------:R-:W-:-:S15]  /*9f30*/  BSSY.RECONVERGENT B1, `(.L_x_15793) ;  /* 0x00000f7000017945 */ /* 0x000fde0003800200 */
[----:B------:R-:W-:-:S15]  /*9f40*/  NOP ;  /* 0x0000000000007918 */ /* 0x000fde0000000000 */
[----:B------:R-:W-:-:S15]  /*9f50*/  NOP ;  /* 0x0000000000007918 */ /* 0x000fde0000000000 */
[----:B------:R-:W-:-:S15]  /*9f60*/  NOP ;  /* 0x0000000000007918 */ /* 0x000fde0000000000 */
[----:B------:R-:W-:-:S01]  /*9f70*/  NOP ;  /* 0x0000000000007918 */ /* 0x000fc20000000000 */
        /* <DEDUP_REMOVED lines=56> */
[----:B-----5:R-:W-:-:S15]  /*a300*/  DADD R30, -RZ, |R20| ;  /* 0x00000000ff1e7229 */ /* 0x020fde0000000514 */
[----:B------:R-:W-:-:S15]  /*a310*/  NOP ;  /* 0x0000000000007918 */ /* 0x000fde0000000000 */
[----:B------:R-:W-:-:S15]  /*a320*/  NOP ;  /* 0x0000000000007918 */ /* 0x000fde0000000000 */
[----:B------:R-:W-:-:S15]  /*a330*/  NOP ;  /* 0x0000000000007918 */ /* 0x000fde0000000000 */
[----:B------:R-:W-:-:S04]  /*a340*/  NOP ;  /* 0x0000000000007918 */ /* 0x000fc80000000000 */
[----:B-1----:R-:W-:-:S15]  /*a350*/  DSETP.GT.AND P1, PT, |R20|, |UR8|, PT ;  /* 0x4000000814007e2a */ /* 0x002fde000bf24200 */
[----:B------:R-:W-:-:S15]  /*a360*/  NOP ;  /* 0x0000000000007918 */ /* 0x000fde0000000000 */
[----:B------:R-:W-:-:S15]  /*a370*/  NOP ;  /* 0x0000000000007918 */ /* 0x000fde0000000000 */
[----:B------:R-:W-:-:S15]  /*a380*/  NOP ;  /* 0x0000000000007918 */ /* 0x000fde0000000000 */
[----:B------:R-:W-:-:S04]  /*a390*/  NOP ;  /* 0x0000000000007918 */ /* 0x000fc80000000000 */
[----:B------:R-:W0:-:S15]  /*a3a0*/  DADD R8, -RZ, |UR8| ;  /* 0x40000008ff087e29 */ /* 0x000e1e0008000100 */
[----:B------:R-:W-:-:S15]  /*a3b0*/  NOP ;  /* 0x0000000000007918 */ /* 0x000fde0000000000 */
[----:B------:R-:W-:-:S15]  /*a3c0*/  NOP ;  /* 0x0000000000007918 */ /* 0x000fde0000000000 */
[----:B------:R-:W-:-:S15]  /*a3d0*/  NOP ;  /* 0x0000000000007918 */ /* 0x000fde0000000000 */
[----:B------:R-:W-:-:S04]  /*a3e0*/  NOP ;  /* 0x0000000000007918 */ /* 0x000fc80000000000 */
[----:B------:R0:W-:Y:S02]  /*a3f0*/  DSETP.NEU.AND P0, PT, R44, RZ, PT ;  /* 0x000000ff2c00722a */ /* 0x0001e40003f0d000 */
        /* <DEDUP_REMOVED lines=56> */
[----:B------:R-:W-:Y:S01]  /*a780*/  UMOV UR6, 0x999840d2 ;  /* 0x999840d200067882 */ /* 0x000fe20000000000 */
[----:B------:R-:W-:-:S15]  /*a790*/  UMOV UR7, 0x3fc99999 ;  /* 0x3fc9999900077882 */ /* 0x000fde0000000000 */
[----:B------:R-:W-:-:S15]  /*a7a0*/  NOP ;  /* 0x0000000000007918 */ /* 0x000fde0000000000 */
[----:B------:R-:W-:-:S15]  /*a7b0*/  NOP ;  /* 0x0000000000007918 */ /* 0x000fde0000000000 */
[----:B------:R-:W-:-:S15]  /*a7c0*/  NOP ;  /* 0x0000000000007918 */ /* 0x000fde0000000000 */
[----:B------:R-:W-:-:S02]  /*a7d0*/  NOP ;  /* 0x0000000000007918 */ /* 0x000fc40000000000 */
        /* <DEDUP_REMOVED lines=10> */
[----:B------:R-:W-:Y:S01]  /*a880*/  DFMA R32, R10, R32, UR6 ;  /* 0x000000060a207e2b */ /* 0x000fe20008000020 */
[----:B------:R-:W-:Y:S01]  /*a890*/  UMOV UR6, 0x5555544c ;  /* 0x5555544c00067882 */ /* 0x000fe20000000000 */
[----:B------:R-:W-:-:S15]  /*a8a0*/  UMOV UR7, 0x3fd55555 ;  /* 0x3fd5555500077882 */ /* 0x000fde0000000000 */
[----:B------:R-:W-:-:S15]  /*a8b0*/  NOP ;  /* 0x0000000000007918 */ /* 0x000fde0000000000 */
[----:B------:R-:W-:-:S15]  /*a8c0*/  NOP ;  /* 0x0000000000007918 */ /* 0x000fde0000000000 */
[----:B------:R-:W-:-:S15]  /*a8d0*/  NOP ;  /* 0x0000000000007918 */ /* 0x000fde0000000000 */
[----:B------:R-:W-:-:S02]  /*a8e0*/  NOP ;  /* 0x0000000000007918 */ /* 0x000fc40000000000 */
        /* <DEDUP_REMOVED lines=10> */
[----:B0-----:R0:W-:Y:S02]  /*a990*/  DFMA R36, R36, R34, R36 ;  /* 0x000000222424722b */ /* 0x0011e40000000024 */
[----:B0-----:R-:W-:Y:S02]  /*a9a0*/  FSEL R34, R30, R8, !P1 ;  /* 0x000000081e227208 */ /* 0x001fe40004800000 */
[----:B------:R-:W-:-:S15]  /*a9b0*/  FSEL R35, R31, R9, !P1 ;  /* 0x000000091f237208 */ /* 0x000fde0004800000 */
[----:B------:R-:W-:-:S15]  /*a9c0*/  NOP ;  /* 0x0000000000007918 */ /* 0x000fde0000000000 */
[----:B------:R-:W-:-:S15]  /*a9d0*/  NOP ;  /* 0x0000000000007918 */ /* 0x000fde0000000000 */
[----:B------:R-:W-:-:S15]  /*a9e0*/  NOP ;  /* 0x0000000000007918 */ /* 0x000fde0000000000 */
[----:B------:R-:W0:-:S15]  /*a9f0*/  DFMA R32, R10, R32, -UR6 ;  /* 0x800000060a207e2b */ /* 0x000e1e0008000020 */
        /* <DEDUP_REMOVED lines=25> */
[----:B-1----:R-:W0:Y:S02]  /*ab90*/  @!P3 DADD R10, -R32, R10 ;  /* 0x00000000200ab229 */ /* 0x002e24000000010a */
        /* <DEDUP_REMOVED lines=11> */
[----:B------:R0:W-:Y:S02]  /*ac50*/  DFMA R8, R36, R30, R8 ;  /* 0x0000001e2408722b */ /* 0x0001e40000000008 */
[----:B0-----:R-:W-:Y:S02]  /*ac60*/  @P3 IMAD.MOV.U32 R30, RZ, RZ, 0x54442d18 ;  /* 0x54442d18ff1e3424 */ /* 0x001fe400078e00ff */
[----:B------:R-:W-:-:S15]  /*ac70*/  @P3 IMAD.MOV.U32 R31, RZ, RZ, 0x3ff921fb ;  /* 0x3ff921fbff1f3424 */ /* 0x000fde00078e00ff */
[----:B------:R-:W-:-:S15]  /*ac80*/  NOP ;  /* 0x0000000000007918 */ /* 0x000fde0000000000 */
[----:B------:R-:W-:-:S15]  /*ac90*/  NOP ;  /* 0x0000000000007918 */ /* 0x000fde0000000000 */
[----:B------:R-:W-:-:S15]  /*aca0*/  NOP ;  /* 0x0000000000007918 */ /* 0x000fde0000000000 */
[----:B------:R-:W-:Y:S01]  /*acb0*/  @P3 DADD R10, R28, R30 ;  /* 0x000000001c0a3229 */ /* 0x000fe2000000001e */
[----:B------:R-:W-:-:S15]  /*acc0*/  FSETP.GEU.AND P3, PT, |R35|, 6.5827683646048100446e-37, PT ;  /* 0x036000002300780b */ /* 0x000fde0003f6e200 */
[----:B------:R-:W-:-:S15]  /*acd0*/  NOP ;  /* 0x0000000000007918 */ /* 0x000fde0000000000 */
[----:B------:R-:W-:-:S15]  /*ace0*/  NOP ;  /* 0x0000000000007918 */ /* 0x000fde0000000000 */
[----:B------:R-:W-:-:S15]  /*acf0*/  NOP ;  /* 0x0000000000007918 */ /* 0x000fde0000000000 */
[----:B------:R-:W-:-:S03]  /*ad00*/  NOP ;  /* 0x0000000000007918 */ /* 0x000fc60000000000 */
        /* <DEDUP_REMOVED lines=22> */
[----:B------:R-:W-:Y:S05]  /*ae70*/  CALL.REL.NOINC `($__internal_64_$__cuda_sm20_div_rn_f64_full) ;  /* 0x0000005800d87944 */ /* 0x000fea0003c00000 */
[----:B------:R-:W-:Y:S02]  /*ae80*/  IMAD.MOV.U32 R8, RZ, RZ, R28 ;  /* 0x000000ffff087224 */ /* 0x000fe400078e001c */
[----:B------:R-:W-:-:S07]  /*ae90*/  IMAD.MOV.U32 R9, RZ, RZ, R29 ;  /* 0x000000ffff097224 */ /* 0x000fce00078e001d */
.L_x_15794:
[----:B------:R-:W-:Y:S05]  /*aea0*/  BSYNC.RECONVERGENT B1 ;  /* 0x0000000000017941 */ /* 0x000fea0003800200 */
.L_x_15793:
        /* <DEDUP_REMOVED lines=78> */
[----:B------:R-:W1:-:S15]  /*b390*/  DADD R10, -RZ, |UR8| ;  /* 0x40000008ff0a7e29 */ /* 0x000e5e0008000100 */
[----:B------:R-:W-:-:S15]  /*b3a0*/  NOP ;  /* 0x0000000000007918 */ /* 0x000fde0000000000 */
[----:B------:R-:W-:-:S15]  /*b3b0*/  NOP ;  /* 0x0000000000007918 */ /* 0x000fde0000000000 */
[----:B------:R-:W-:-:S15]  /*b3c0*/  NOP ;  /* 0x0000000000007918 */ /* 0x000fde0000000000 */
[----:B------:R-:W-:-:S04]  /*b3d0*/  NOP ;  /* 0x0000000000007918 */ /* 0x000fc80000000000 */
[----:B0-----:R-:W0:Y:S01]  /*b3e0*/  DFMA R32, R28, R32, UR6 ;  /* 0x000000061c207e2b */ /* 0x001e220008000020 */
[----:B------:R-:W-:Y:S01]  /*b3f0*/  UMOV UR6, 0xe04a9fd1 ;  /* 0xe04a9fd100067882 */ /* 0x000fe20000000000 */
[----:B------:R-:W-:-:S15]  /*b400*/  UMOV UR7, 0x3faad32a ;  /* 0x3faad32a00077882 */ /* 0x000fde0000000000 */
[----:B------:R-:W-:-:S15]  /*b410*/  NOP ;  /* 0x0000000000007918 */ /* 0x000fde0000000000 */
[----:B------:R-:W-:-:S15]  /*b420*/  NOP ;  /* 0x0000000000007918 */ /* 0x000fde0000000000 */
[----:B------:R-:W-:-:S15]  /*b430*/  NOP ;  /* 0x0000000000007918 */ /* 0x000fde0000000000 */
[----:B------:R-:W-:-:S02]  /*b440*/  NOP ;  /* 0x0000000000007918 */ /* 0x000fc40000000000 */
[----:B------:R1:W-:Y:S02]  /*b450*/  DSETP.NEU.AND P2, PT, R44, RZ, PT ;  /* 0x000000ff2c00722a */ /* 0x0003e40003f4d000 */
[----:B-1----:R-:W-:Y:S02]  /*b460*/  FSEL R45, R31, R11, P0 ;  /* 0x0000000b1f2d7208 */ /* 0x002fe40000000000 */
[----:B------:R-:W-:Y:S02]  /*b470*/  FSEL R44, R30, R10, P0 ;  /* 0x0000000a1e2c7208 */ /* 0x000fe40000000000 */
[----:B------:R-:W1:-:S15]  /*b480*/  MUFU.RCP64H R35, R45 ;  /* 0x0000002d00237308 */ /* 0x000e5e0000001800 */
[----:B------:R-:W-:-:S15]  /*b490*/  NOP ;  /* 0x0000000000007918 */ /* 0x000fde0000000000 */
[----:B------:R-:W-:-:S15]  /*b4a0*/  NOP ;  /* 0x0000000000007918 */ /* 0x000fde0000000000 */
[----:B------:R-:W-:-:S13]  /*b4b0*/  NOP ;  /* 0x0000000000007918 */ /* 0x000fda0000000000 */
        /* <DEDUP_REMOVED lines=49> */
[----:B-1----:R-:W1:-:S15]  /*b7d0*/  DFMA R36, -R44, R34, 1 ;  /* 0x3ff000002c24742b */ /* 0x002e5e0000000122 */
[----:B------:R-:W-:-:S15]  /*b7e0*/  NOP ;  /* 0x0000000000007918 */ /* 0x000fde0000000000 */
[----:B------:R-:W-:-:S15]  /*b7f0*/  NOP ;  /* 0x0000000000007918 */ /* 0x000fde0000000000 */
[----:B------:R-:W-:-:S15]  /*b800*/  NOP ;  /* 0x0000000000007918 */ /* 0x000fde0000000000 */
[----:B------:R-:W-:-:S04]  /*b810*/  NOP ;  /* 0x0000000000007918 */ /* 0x000fc80000000000 */
[----:B0-----:R-:W-:Y:S01]  /*b820*/  DFMA R32, R28, R32, UR6 ;  /* 0x000000061c207e2b */ /* 0x001fe20008000020 */
[----:B------:R-:W-:Y:S01]  /*b830*/  UMOV UR6, 0x5555544c ;  /* 0x5555544c00067882 */ /* 0x000fe20000000000 */
[----:B------:R-:W-:-:S15]  /*b840*/  UMOV UR7, 0x3fd55555 ;  /* 0x3fd5555500077882 */ /* 0x000fde0000000000 */
        /* <DEDUP_REMOVED lines=19> */
[----:B------:R-:W1:-:S15]  /*b980*/  DFMA R32, R28, R32, -UR6 ;  /* 0x800000061c207e2b */ /* 0x000e5e0008000020 */
[----:B------:R-:W-:-:S15]  /*b990*/  NOP ;  /* 0x0000000000007918 */ /* 0x000fde0000000000 */
[----:B------:R-:W-:-:S15]  /*b9a0*/  NOP ;  /* 0x0000000000007918 */ /* 0x000fde0000000000 */
[----:B------:R-:W-:-:S15]  /*b9b0*/  NOP ;  /* 0x0000000000007918 */ /* 0x000fde0000000000 */
[----:B------:R-:W-:-:S04]  /*b9c0*/  NOP ;  /* 0x0000000000007918 */ /* 0x000fc80000000000 */
[----:B0-----:R0:W-:Y:S02]  /*b9d0*/  DFMA R36, R36, R34, R36 ;  /* 0x000000222424722b */ /* 0x0011e40000000024 */
        /* <DEDUP_REMOVED lines=11> */
[----:B0-----:R0:W-:Y:S02]  /*ba90*/  DFMA R32, R32, R8, R8 ;  /* 0x000000082020722b */ /* 0x0011e40000000008 */
        /* <DEDUP_REMOVED lines=15> */
[----:B------:R-:W0:Y:S02]  /*bb90*/  @!P1 DADD R8, -R32, R8 ;  /* 0x0000000020089229 */ /* 0x000e240000000108 */
        /* <DEDUP_REMOVED lines=17> */
[----:B------:R-:W-:-:S15]  /*bcb0*/  @P1 DADD R8, R28, R30 ;  /* 0x000000001c081229 */ /* 0x000fde000000001e */
[----:B------:R-:W-:-:S15]  /*bcc0*/  NOP ;  /* 0x0000000000007918 */ /* 0x000fde0000000000 */
[----:B------:R-:W-:-:S15]  /*bcd0*/  NOP ;  /* 0x0000000000007918 */ /* 0x000fde0000000000 */
[----:B------:R-:W-:-:S15]  /*bce0*/  NOP ;  /* 0x0000000000007918 */ /* 0x000fde0000000000 */
[----:B------:R-:W-:-:S04]  /*bcf0*/  NOP ;  /* 0x0000000000007918 */ /* 0x000fc80000000000 */
        /* <DEDUP_REMOVED lines=25> */
.L_x_15796:
[----:B------:R-:W-:Y:S05]  /*be90*/  BSYNC.RECONVERGENT B1 ;  /* 0x0000000000017941 */ /* 0x000fea0003800200 */
.L_x_15795:
        /* <DEDUP_REMOVED lines=252> */
.L_x_15798:
[----:B------:R-:W-:Y:S05]  /*ce60*/  BSYNC.RECONVERGENT B1 ;  /* 0x0000000000017941 */ /* 0x000fea0003800200 */
.L_x_15797:
[----:B------:R-:W0:Y:S01]  /*ce70*/  LDCU.64 UR8, c[0x0][0x390] ;  /* 0x00007200ff0877ac */ /* 0x000e220008000a00 */
[----:B------:R-:W-:Y:S01]  /*ce80*/  DADD R30, -RZ, |R18| ;  /* 0x00000000ff1e7229 */ /* 0x000fe20000000512 */
[----:B------:R-:W-:Y:S01]  /*ce90*/  IMAD.MOV.U32 R32, RZ, RZ, -0x2449a4b7 ;  /* 0xdbb65b49ff207424 */ /* 0x000fe200078e00ff */
[----:B------:R-:W-:Y:S01]  /*cea0*/  BSSY.RECONVERGENT B1, `(.L_x_15799) ;  /* 0x00000fa000017945 */ /* 0x000fe20003800200 */
[----:B------:R-:W-:Y:S01]  /*ceb0*/  IMAD.MOV.U32 R33, RZ, RZ, 0x3f2d3b63 ;  /* 0x3f2d3b63ff217424 */ /* 0x000fe200078e00ff */
[----:B------:R-:W-:Y:S01]  /*cec0*/  UMOV UR6, 0x2a25ff7e ;  /* 0x2a25ff7e00067882 */ /* 0x000fe20000000000 */
[----:B------:R-:W-:Y:S01]  /*ced0*/  UMOV UR7, 0x3ef53e1d ;  /* 0x3ef53e1d00077882 */ /* 0x000fe20000000000 */
[----:B------:R-:W-:-:S15]  /*cee0*/  IMAD.MOV.U32 R34, RZ, RZ, 0x1 ;  /* 0x00000001ff227424 */ /* 0x000fde00078e00ff */
[----:B------:R-:W-:-:S15]  /*cef0*/  NOP ;  /* 0x0000000000007918 */ /* 0x000fde0000000000 */
[----:B------:R-:W-:-:S15]  /*cf00*/  NOP ;  /* 0x0000000000007918 */ /* 0x000fde0000000000 */
[----:B------:R-:W-:-:S13]  /*cf10*/  NOP ;  /* 0x0000000000007918 */ /* 0x000fda0000000000 */
[----:B0-----:R-:W-:-:S15]  /*cf20*/  DSETP.GT.AND P0, PT, |R18|, |UR8|, PT ;  /* 0x4000000812007e2a */ /* 0x001fde000bf04200 */
        /* <DEDUP_REMOVED lines=68> */
[----:B-1----:R-:W-:Y:S01]  /*d370*/  DFMA R32, R10, R32, UR6 ;  /* 0x000000060a207e2b */ /* 0x002fe20008000020 */
        /* <DEDUP_REMOVED lines=16> */
[----:B------:R-:W0:Y:S01]  /*d480*/  DFMA R34, R10, R32, -UR6 ;  /* 0x800000060a227e2b */ /* 0x000e220008000020 */
        /* <DEDUP_REMOVED lines=13> */
[----:B------:R-:W0:-:S15]  /*d560*/  DFMA R32, -R44, R36, 1 ;  /* 0x3ff000002c20742b */ /* 0x000e1e0000000124 */
        /* <DEDUP_REMOVED lines=9> */
[----:B------:R0:W1:Y:S01]  /*d600*/  DFMA R36, R10, R34, -UR6 ;  /* 0x800000060a247e2b */ /* 0x0000620008000022 */
[----:B------:R-:W-:Y:S01]  /*d610*/  UMOV UR6, 0x3d66954f ;  /* 0x3d66954f00067882 */ /* 0x000fe20000000000 */
[----:B------:R-:W-:Y:S01]  /*d620*/  UMOV UR7, 0x3fae1781 ;  /* 0x3fae178100077882 */ /* 0x000fe20000000000 */
[----:B0-----:R-:W-:Y:S02]  /*d630*/  FSEL R34, R30, R8, !P0 ;  /* 0x000000081e227208 */ /* 0x001fe40004000000 */
[----:B------:R-:W-:-:S04]  /*d640*/  FSEL R35, R31, R9, !P0 ;  /* 0x000000091f237208 */ /* 0x000fc80004000000 */
[----:B------:R-:W-:-:S15]  /*d650*/  FSETP.GEU.AND P5, PT, |R35|, 6.5827683646048100446e-37, PT ;  /* 0x036000002300780b */ /* 0x000fde0003fae200 */
[----:B------:R-:W-:-:S15]  /*d660*/  NOP ;  /* 0x0000000000007918 */ /* 0x000fde0000000000 */
[----:B------:R-:W-:-:S15]  /*d670*/  NOP ;  /* 0x0000000000007918 */ /* 0x000fde0000000000 */
[----:B------:R-:W-:-:S10]  /*d680*/  NOP ;  /* 0x0000000000007918 */ /* 0x000fd40000000000 */
[----:B-1----:R-:W0:Y:S01]  /*d690*/  DFMA R36, R10, R36, UR6 ;  /* 0x000000060a247e2b */ /* 0x002e220008000024 */
        /* <DEDUP_REMOVED lines=122> */
.L_x_15800:
[----:B------:R-:W-:Y:S05]  /*de40*/  BSYNC.RECONVERGENT B1 ;  /* 0x0000000000017941 */ /* 0x000fea0003800200 */
.L_x_15799:
        /* <DEDUP_REMOVED lines=252> */
.L_x_15802:
[----:B------:R-:W-:Y:S05]  /*ee10*/  BSYNC.RECONVERGENT B1 ;  /* 0x0000000000017941 */ /* 0x000fea0003800200 */
.L_x_15801:
        /* <DEDUP_REMOVED lines=184> */
[----:B0-----:R0:W-:Y:S02]  /*f9a0*/  DMUL R36, R10, R36 ;  /* 0x000000240a247228 */ /* 0x0011e40000000000 */
        /* <DEDUP_REMOVED lines=15> */
[----:B------:R-:W1:-:S15]  /*faa0*/  DFMA R36, R36, R28, R28 ;  /* 0x0000001c2424722b */ /* 0x000e5e000000001c */
        /* <DEDUP_REMOVED lines=23> */
[----:B------:R0:W-:Y:S02]  /*fc20*/  @P1 DADD R28, R10, R30 ;  /* 0x000000000a1c1229 */ /* 0x0001e4000000001e */
[----:B0-----:R-:W-:-:S05]  /*fc30*/  FFMA R30, RZ, R45, R9 ;  /* 0x0000002dff1e7223 */ /* 0x001fca0000000009 */
[----:B------:R-:W-:-:S15]  /*fc40*/  FSETP.GT.AND P3, PT, |R30|, 1.469367938527859385e-39, PT ;  /* 0x001000001e00780b */ /* 0x000fde0003f64200 */
[----:B------:R-:W-:-:S15]  /*fc50*/  NOP ;  /* 0x0000000000007918 */ /* 0x000fde0000000000 */
[----:B------:R-:W-:-:S15]  /*fc60*/  NOP ;  /* 0x0000000000007918 */ /* 0x000fde0000000000 */
[----:B------:R-:W-:-:S12]  /*fc70*/  NOP ;  /* 0x0000000000007918 */ /* 0x000fd80000000000 */
[----:B------:R-:W0:Y:S02]  /*fc80*/  DSETP.NEU.AND P1, PT, |R12|, |UR8|, PT ;  /* 0x400000080c007e2a */ /* 0x000e24000bf2d200 */
[----:B0-----:R-:W-:Y:S02]  /*fc90*/  FSEL R29, R4, R29, !P1 ;  /* 0x0000001d041d7208 */ /* 0x001fe40004800000 */
[----:B------:R-:W-:-:S04]  /*fca0*/  FSEL R7, R3, R28, !P1 ;  /* 0x0000001c03077208 */ /* 0x000fc80004800000 */
[----:B------:R-:W-:-:S15]  /*fcb0*/  FSEL R7, R0, R7, !P2 ;  /* 0x0000000700077208 */ /* 0x000fde0005000000 */
[----:B------:R-:W-:-:S15]  /*fcc0*/  NOP ;  /* 0x0000000000007918 */ /* 0x000fde0000000000 */
[----:B------:R-:W-:-:S15]  /*fcd0*/  NOP ;  /* 0x0000000000007918 */ /* 0x000fde0000000000 */
[----:B------:R-:W-:-:S11]  /*fce0*/  NOP ;  /* 0x0000000000007918 */ /* 0x000fd60000000000 */
[----:B------:R0:W1:Y:S02]  /*fcf0*/  DADD R10, |R12|, |UR8| ;  /* 0x400000080c0a7e29 */ /* 0x0000640008000200 */
[----:B0-----:R-:W-:-:S04]  /*fd00*/  FSEL R12, R2, R29, !P2 ;  /* 0x0000001d020c7208 */ /* 0x001fc80005000000 */
[----:B------:R-:W-:-:S15]  /*fd10*/  LOP3.LUT R13, R12, 0x80000000, R13, 0xb8, !PT ;  /* 0x800000000c0d7812 */ /* 0x000fde00078eb80d */
[----:B------:R-:W-:-:S15]  /*fd20*/  NOP ;  /* 0x0000000000007918 */ /* 0x000fde0000000000 */
[----:B------:R-:W-:-:S15]  /*fd30*/  NOP ;  /* 0x0000000000007918 */ /* 0x000fde0000000000 */
[----:B------:R-:W-:-:S13]  /*fd40*/  NOP ;  /* 0x0000000000007918 */ /* 0x000fda0000000000 */
        /* <DEDUP_REMOVED lines=10> */
.L_x_15804:
[----:B------:R-:W-:Y:S05]  /*fdf0*/  BSYNC.RECONVERGENT B1 ;  /* 0x0000000000017941 */ /* 0x000fea0003800200 */
.L_x_15803:
[----:B------:R-:W-:Y:S01]  /*fe00*/  IMAD.MOV.U32 R30, RZ, RZ, -0x2449a4b7 ;  /* 0xdbb65b49ff1e7424 */ /* 0x000fe200078e00ff */
[----:B------:R-:W-:Y:S01]  /*fe10*/  UMOV UR6, 0x2a25ff7e ;  /* 0x2a25ff7e00067882 */ /* 0x000fe20000000000 */
[----:B------:R-:W-:Y:S01]  /*fe20*/  IMAD.MOV.U32 R31, RZ, RZ, 0x3f2d3b63 ;  /* 0x3f2d3b63ff1f7424 */ /* 0x000fe200078e00ff */
[----:B------:R-:W-:Y:S01]  /*fe30*/  UMOV UR7, 0x3ef53e1d ;  /* 0x3ef53e1d00077882 */ /* 0x000fe20000000000 */
[----:B------:R-:W0:Y:S01]  /*fe40*/  DMUL R28, R8, R8 ;  /* 0x00000008081c7228 */ /* 0x000e220000000000 */
[----:B------:R-:W1:-:S15]  /*fe50*/  LDC.64 R10, c[0x0][0x390] ;  /* 0x0000e400ff0a7b82 */ /* 0x000e5e0000000a00 */
        /* <DEDUP_REMOVED lines=154> */
[----:B0-----:R-:W0:Y:S02]  /*10800*/  LDC.64 R28, c[0x0][0x398] ;  /* 0x0000e600ff1c7b82 */ /* 0x001e240000000a00 */
[----:B0-----:R-:W-:-:S04]  /*10810*/  IMAD.WIDE.U32 R6, R6, 0x8, R28 ;  /* 0x0000000806067825 */ /* 0x001fc800078e001c */
[----:B------:R-:W-:-:S05]  /*10820*/  IMAD.WIDE.U32 R6, R5, 0x10, R6 ;  /* 0x0000001005067825 */ /* 0x000fca00078e0006 */
[----:B------:R-:W-:Y:S04]  /*10830*/  STG.E.128 desc[UR4][R6.64], R24 ;  /* 0x0000001806007986 */ /* 0x000fe8000c101d04 */
[----:B------:R-:W-:Y:S04]  /*10840*/  STG.E.128 desc[UR4][R6.64+0x800], R20 ;  /* 0x0008001406007986 */ /* 0x000fe8000c101d04 */
[----:B------:R-:W-:-:S15]  /*10850*/  STG.E.128 desc[UR4][R6.64+0x1000], R16 ;  /* 0x0010001006007986 */ /* 0x000fde000c101d04 */
[----:B------:R-:W-:-:S15]  /*10860*/  NOP ;  /* 0x0000000000007918 */ /* 0x000fde0000000000 */
[----:B------:R-:W-:-:S13]  /*10870*/  NOP ;  /* 0x0000000000007918 */ /* 0x000fda0000000000 */
[----:B------:R-:W-:-:S15]  /*10880*/  DSETP.NEU.AND P1, PT, R44, RZ, PT ;  /* 0x000000ff2c00722a */ /* 0x000fde0003f2d000 */
[----:B------:R-:W-:-:S15]  /*10890*/  NOP ;  /* 0x0000000000007918 */ /* 0x000fde0000000000 */
[----:B------:R-:W-:-:S15]  /*108a0*/  NOP ;  /* 0x0000000000007918 */ /* 0x000fde0000000000 */
[----:B------:R-:W-:-:S15]  /*108b0*/  NOP ;  /* 0x0000000000007918 */ /* 0x000fde0000000000 */
[----:B------:R-:W-:-:S04]  /*108c0*/  NOP ;  /* 0x0000000000007918 */ /* 0x000fc80000000000 */
[----:B-1----:R-:W0:Y:S02]  /*108d0*/  DSETP.NEU.AND P2, PT, |R14|, |R10|, PT ;  /* 0x4000000a0e00722a */ /* 0x002e240003f4d200 */
[----:B0-----:R-:W-:Y:S02]  /*108e0*/  @P1 FSEL R2, R4, R9, !P2 ;  /* 0x0000000904021208 */ /* 0x001fe40005000000 */
[----:B------:R-:W-:-:S15]  /*108f0*/  @P1 FSEL R0, R3, R8, !P2 ;  /* 0x0000000803001208 */ /* 0x000fde0005000000 */
[----:B------:R-:W-:-:S15]  /*10900*/  NOP ;  /* 0x0000000000007918 */ /* 0x000fde0000000000 */
[----:B------:R-:W-:-:S15]  /*10910*/  NOP ;  /* 0x0000000000007918 */ /* 0x000fde0000000000 */
[----:B------:R-:W-:-:S15]  /*10920*/  NOP ;  /* 0x0000000000007918 */ /* 0x000fde0000000000 */
        /* <DEDUP_REMOVED lines=9> */
[----:B------:R-:W-:Y:S01]  /*109c0*/  STG.E.128 desc[UR4][R6.64+0x1800], R12 ;  /* 0x0018000c06007986 */ /* 0x000fe2000c101d04 */
[----:B------:R-:W-:Y:S05]  /*109d0*/  EXIT ;  /* 0x000000000000794d */ /* 0x000fea0003800000 */
        .weak           $__internal_64_$__cuda_sm20_div_rn_f64_full
        .type           $__internal_64_$__cuda_sm20_div_rn_f64_full,@function
        .size           $__internal_64_$__cuda_sm20_div_rn_f64_full,(.L_x_16811 - $__internal_64_$__cuda_sm20_div_rn_f64_full)
$__internal_64_$__cuda_sm20_div_rn_f64_full:
[----:B------:R-:W-:Y:S01]  /*109e0*/  FSETP.GEU.AND P2, PT, |R35|, 1.469367938527859385e-39, PT ;  /* 0x001000002300780b */ /* 0x000fe20003f4e200 */
[----:B------:R-:W-:Y:S01]  /*109f0*/  IMAD.MOV.U32 R9, RZ, RZ, 0x1ca00000 ;  /* 0x1ca00000ff097424 */ /* 0x000fe200078e00ff */
[C---:B------:R-:W-:Y:S01]  /*10a00*/  FSETP.GEU.AND P5, PT, |R33|.reuse, 1.469367938527859385e-39, PT ;  /* 0x001000002100780b */ /* 0x040fe20003fae200 */
[----:B------:R-:W-:Y:S01]  /*10a10*/  IMAD.MOV.U32 R36, RZ, RZ, R34 ;  /* 0x000000ffff247224 */ /* 0x000fe200078e0022 */
[----:B------:R-:W-:Y:S01]  /*10a20*/  LOP3.LUT R30, R33, 0x800fffff, RZ, 0xc0, !PT ;  /* 0x800fffff211e7812 */ /* 0x000fe200078ec0ff */
[----:B------:R-:W-:Y:S01]  /*10a30*/  IMAD.MOV.U32 R28, RZ, RZ, 0x1 ;  /* 0x00000001ff1c7424 */ /* 0x000fe200078e00ff */
[----:B------:R-:W-:Y:S01]  /*10a40*/  LOP3.LUT R7, R35, 0x7ff00000, RZ, 0xc0, !PT ;  /* 0x7ff0000023077812 */ /* 0x000fe200078ec0ff */
[----:B------:R-:W-:Y:S01]  /*10a50*/  BSSY.RECONVERGENT B0, `(.L_x_15805) ;  /* 0x0000076000007945 */ /* 0x000fe20003800200 */
[----:B------:R-:W-:Y:S01]  /*10a60*/  LOP3.LUT R31, R30, 0x3ff00000, RZ, 0xfc, !PT ;  /* 0x3ff000001e1f7812 */ /* 0x000fe200078efcff */
[----:B------:R-:W-:Y:S01]  /*10a70*/  IMAD.MOV.U32 R30, RZ, RZ, R32 ;  /* 0x000000ffff1e7224 */ /* 0x000fe200078e0020 */
[----:B------:R-:W-:-:S03]  /*10a80*/  LOP3.LUT R11, R33, 0x7ff00000, RZ, 0xc0, !PT ;  /* 0x7ff00000210b7812 */ /* 0x000fc600078ec0ff */
[----:B------:R-:W-:Y:S01]  /*10a90*/  @!P2 LOP3.LUT R10, R33, 0x7ff00000, RZ, 0xc0, !PT ;  /* 0x7ff00000210aa812 */ /* 0x000fe200078ec0ff */
[----:B------:R-:W-:Y:S01]  /*10aa0*/  @!P2 IMAD.MOV.U32 R40, RZ, RZ, RZ ;  /* 0x000000ffff28a224 */ /* 0x000fe200078e00ff */
[----:B------:R-:W0:Y:S02]  /*10ab0*/  @!P5 DMUL R30, R32, 8.98846567431157953865e+307 ;  /* 0x7fe00000201ed828 */ /* 0x000e240000000000 */
[----:B------:R-:W-:Y:S01]  /*10ac0*/  @!P2 ISETP.GE.U32.AND P6, PT, R7, R10, PT ;  /* 0x0000000a0700a20c */ /* 0x000fe20003fc6070 */
[----:B0-----:R-:W0:Y:S03]  /*10ad0*/  MUFU.RCP64H R29, R31 ;  /* 0x0000001f001d7308 */ /* 0x001e260000001800 */
[----:B------:R-:W-:Y:S02]  /*10ae0*/  @!P2 SEL R41, R9, 0x63400000, !P6 ;  /* 0x634000000929a807 */ /* 0x000fe40007000000 */
[----:B------:R-:W-:-:S02]  /*10af0*/  ISETP.GE.U32.AND P6, PT, R7, R11, PT ;  /* 0x0000000b0700720c */ /* 0x000fc40003fc6070 */
[----:B------:R-:W-:Y:S02]  /*10b00*/  @!P2 LOP3.LUT R10, R41, 0x80000000, R35, 0xf8, !PT ;  /* 0x80000000290aa812 */ /* 0x000fe400078ef823 */
[----:B------:R-:W-:Y:S02]  /*10b10*/  SEL R37, R9, 0x63400000, !P6 ;  /* 0x6340000009257807 */ /* 0x000fe40007000000 */
[----:B------:R-:W-:Y:S01]  /*10b20*/  @!P2 LOP3.LUT R41, R10, 0x100000, RZ, 0xfc, !PT ;  /* 0x001000000a29a812 */ /* 0x000fe200078efcff */
[----:B------:R-:W-:Y:S01]  /*10b30*/  IMAD.MOV.U32 R10, RZ, RZ, R7 ;  /* 0x000000ffff0a7224 */ /* 0x000fe200078e0007 */
[----:B------:R-:W-:Y:S02]  /*10b40*/  LOP3.LUT R37, R37, 0x800fffff, R35, 0xf8, !PT ;  /* 0x800fffff25257812 */ /* 0x000fe400078ef823 */
[----:B------:R-:W-:-:S15]  /*10b50*/  @!P5 LOP3.LUT R11, R31, 0x7ff00000, RZ, 0xc0, !PT ;  /* 0x7ff000001f0bd812 */ /* 0x000fde00078ec0ff */
[----:B------:R-:W-:-:S15]  /*10b60*/  NOP ;  /* 0x0000000000007918 */ /* 0x000fde0000000000 */
[----:B------:R-:W-:-:S15]  /*10b70*/  NOP ;  /* 0x0000000000007918 */ /* 0x000fde0000000000 */
[----:B------:R-:W-:-:S01]  /*10b80*/  NOP ;  /* 0x0000000000007918 */ /* 0x000fc20000000000 */
        /* <DEDUP_REMOVED lines=26> */
[----:B0-----:R0:W1:Y:S02]  /*10d30*/  DFMA R38, R28, R38, R28 ;  /* 0x000000261c26722b */ /* 0x001064000000001c */
[----:B0-----:R-:W-:-:S05]  /*10d40*/  VIADD R28, R10, 0xffffffff ;  /* 0xffffffff0a1c7836 */ /* 0x001fca0000000000 */
[----:B------:R-:W-:Y:S01]  /*10d50*/  ISETP.GT.U32.AND P2, PT, R28, 0x7feffffe, PT ;  /* 0x7feffffe1c00780c */ /* 0x000fe20003f44070 */
[----:B------:R-:W-:-:S05]  /*10d60*/  VIADD R28, R11, 0xffffffff ;  /* 0xffffffff0b1c7836 */ /* 0x000fca0000000000 */
[----:B------:R-:W-:-:S15]  /*10d70*/  ISETP.GT.U32.OR P2, PT, R28, 0x7feffffe, P2 ;  /* 0x7feffffe1c00780c */ /* 0x000fde0001744470 */
[----:B------:R-:W-:-:S15]  /*10d80*/  NOP ;  /* 0x0000000000007918 */ /* 0x000fde0000000000 */
[----:B------:R-:W-:-:S15]  /*10d90*/  NOP ;  /* 0x0000000000007918 */ /* 0x000fde0000000000 */
[----:B------:R-:W-:-:S06]  /*10da0*/  NOP ;  /* 0x0000000000007918 */ /* 0x000fcc0000000000 */
[----:B-1----:R-:W0:-:S15]  /*10db0*/  DMUL R40, R38, R36 ;  /* 0x0000002426287228 */ /* 0x002e1e0000000000 */
        /* <DEDUP_REMOVED lines=11> */
[----:B------:R-:W-:Y:S01]  /*10e70*/  LOP3.LUT R10, R33, 0x7ff00000, RZ, 0xc0, !PT ;  /* 0x7ff00000210a7812 */ /* 0x000fe200078ec0ff */
[----:B------:R-:W-:-:S03]  /*10e80*/  IMAD.MOV.U32 R34, RZ, RZ, RZ ;  /* 0x000000ffff227224 */ /* 0x000fc600078e00ff */
[CC--:B------:R-:W-:Y:S02]  /*10e90*/  VIADDMNMX R11, R7.reuse, -R10.reuse, 0xb9600000, !PT ;  /* 0xb9600000070b7446 */ /* 0x0c0fe4000780090a */
[----:B------:R-:W-:Y:S02]  /*10ea0*/  ISETP.GE.U32.AND P2, PT, R7, R10, PT ;  /* 0x0000000a0700720c */ /* 0x000fe40003f46070 */
[----:B------:R-:W-:Y:S02]  /*10eb0*/  VIMNMX R11, PT, PT, R11, 0x46a00000, PT ;  /* 0x46a000000b0b7848 */ /* 0x000fe40003fe0100 */
[----:B------:R-:W-:-:S05]  /*10ec0*/  SEL R10, R9, 0x63400000, !P2 ;  /* 0x63400000090a7807 */ /* 0x000fca0005000000 */
        /* <DEDUP_REMOVED lines=25> */
.L_x_15806:
        /* <DEDUP_REMOVED lines=16> */
.L_x_15809:
[----:B------:R-:W-:Y:S01]  /*11160*/  LOP3.LUT R29, R33, 0x80000, RZ, 0xfc, !PT ;  /* 0x00080000211d7812 */ /* 0x000fe200078efcff */
[----:B------:R-:W-:Y:S01]  /*11170*/  IMAD.MOV.U32 R28, RZ, RZ, R32 ;  /* 0x000000ffff1c7224 */ /* 0x000fe200078e0020 */
[----:B------:R-:W-:Y:S06]  /*11180*/  BRA `(.L_x_15807) ;  /* 0x0000000000087947 */ /* 0x000fec0003800000 */
.L_x_15808:
[----:B------:R-:W-:Y:S01]  /*11190*/  LOP3.LUT R29, R35, 0x80000, RZ, 0xfc, !PT ;  /* 0x00080000231d7812 */ /* 0x000fe200078efcff */
[----:B------:R-:W-:-:S07]  /*111a0*/  IMAD.MOV.U32 R28, RZ, RZ, R34 ;  /* 0x000000ffff1c7224 */ /* 0x000fce00078e0022 */
.L_x_15807:
[----:B------:R-:W-:Y:S05]  /*111b0*/  BSYNC.RECONVERGENT B0 ;  /* 0x0000000000007941 */ /* 0x000fea0003800200 */
.L_x_15805:
[----:B------:R-:W-:-:S04]  /*111c0*/  IMAD.MOV.U32 R9, RZ, RZ, 0x0 ;  /* 0x00000000ff097424 */ /* 0x000fc800078e00ff */
[----:B------:R-:W-:Y:S05]  /*111d0*/  RET.REL.NODEC R8 `(_ZN2at6native29vectorized_elementwise_kernelILi2ENS0_13BUnaryFunctorIdddZZZNS0_17atan2_kernel_cudaERNS_18TensorIteratorBaseEENKUlvE_clEvENKUlvE_clEvEUlddE_EESt5arrayIPcLm2EEEEviT0_T1_) ;  /* 0xfffffeec08887950 */ /* 0x000fea0003c3ffff */
.L_x_15810:
        /* <DEDUP_REMOVED lines=10> */
.L_x_16811:


//--------------------- .text._ZN2at6native29vectorized_elementwise_kernelILi4ENS0_13BUnaryFunctorIdddZZZNS0_17atan2_kernel_cudaERNS_18TensorIteratorBaseEENKUlvE_clEvENKUlvE_clEvEUlddE_EESt5arrayIPcLm2EEEEviT0_T1_ --------------------------
	.section	.text._ZN2at6native29vectorized_elementwise_kernelILi4ENS0_13BUnaryFunctorIdddZZZNS0_17atan2_kernel_cudaERNS_18TensorIteratorBaseEENKUlvE_clEvENKUlvE_clEvEUlddE_EESt5arrayIPcLm2EEEEviT0_T1_,"ax",@progbits
	.align	128
        .global         _ZN2at6native29vectorized_elementwise_kernelILi4ENS0_13BUnaryFunctorIdddZZZNS0_17atan2_kernel_cudaERNS_18TensorIteratorBaseEENKUlvE_clEvENKUlvE_clEvEUlddE_EESt5arrayIPcLm2EEEEviT0_T1_
        .type           _ZN2at6native29vectorized_elementwise_kernelILi4ENS0_13BUnaryFunctorIdddZZZNS0_17atan2_kernel_cudaERNS_18TensorIteratorBaseEENKUlvE_clEvENKUlvE_clEvEUlddE_EESt5arrayIPcLm2EEEEviT0_T1_,@function
        .size           _ZN2at6native29vectorized_elementwise_kernelILi4ENS0_13BUnaryFunctorIdddZZZNS0_17atan2_kernel_cudaERNS_18TensorIteratorBaseEENKUlvE_clEvENKUlvE_clEvEUlddE_EESt5arrayIPcLm2EEEEviT0_T1_,(.L_x_16812 - _ZN2at6native29vectorized_elementwise_kernelILi4ENS0_13BUnaryFunctorIdddZZZNS0_17atan2_kernel_cudaERNS_18TensorIteratorBaseEENKUlvE_clEvENKUlvE_clEvEUlddE_EESt5arrayIPcLm2EEEEviT0_T1_)
        .other          _ZN2at6native29vectorized_elementwise_kernelILi4ENS0_13BUnaryFunctorIdddZZZNS0_17atan2_kernel_cudaERNS_18TensorIteratorBaseEENKUlvE_clEvENKUlvE_clEvEUlddE_EESt5arrayIPcLm2EEEEviT0_T1_,@"STO_CUDA_ENTRY STV_DEFAULT"
_ZN2at6native29vectorized_elementwise_kernelILi4ENS0_13BUnaryFunctorIdddZZZNS0_17atan2_kernel_cudaERNS_18TensorIteratorBaseEENKUlvE_clEvENKUlvE_clEvEUlddE_EESt5arrayIPcLm2EEEEviT0_T1_:
.text._ZN2at6native29vectorized_elementwise_kernelILi4ENS0_13BUnaryFunctorIdddZZZNS0_17atan2_kernel_cudaERNS_18TensorIteratorBaseEENKUlvE_clEvENKUlvE_clEvEUlddE_EESt5arrayIPcLm2EEEEviT0_T1_:
        /* <DEDUP_REMOVED lines=141> */
[----:B------:R-:W-:Y:S05]  /*08d0*/  CALL.REL.NOINC `($__internal_65_$__cuda_sm20_div_rn_f64_full) ;  /* 0x0000010000347944 */ /* 0x000fea0003c00000 */
.L_x_15815:
[----:B------:R-:W-:Y:S05]  /*08e0*/  BSYNC.RECONVERGENT B2 ;  /* 0x0000000000027941 */ /* 0x000fea0003800200 */
.L_x_15814:
        /* <DEDUP_REMOVED lines=185> */
.L_x_15813:
[----:B------:R-:W-:Y:S05]  /*1480*/  BSYNC.RECONVERGENT B1 ;  /* 0x0000000000017941 */ /* 0x000fea0003800200 */
.L_x_15812:
        /* <DEDUP_REMOVED lines=70> */
.L_x_15819:
[----:B------:R-:W-:Y:S05]  /*18f0*/  BSYNC.RECONVERGENT B2 ;  /* 0x0000000000027941 */ /* 0x000fea0003800200 */
.L_x_15818:
        /* <DEDUP_REMOVED lines=187> */
.L_x_15817:
[----:B------:R-:W-:Y:S05]  /*24b0*/  BSYNC.RECONVERGENT B1 ;  /* 0x0000000000017941 */ /* 0x000fea0003800200 */
.L_x_15816:
        /* <DEDUP_REMOVED lines=70> */
.L_x_15823:
[----:B------:R-:W-:Y:S05]  /*2920*/  BSYNC.RECONVERGENT B2 ;  /* 0x0000000000027941 */ /* 0x000fea0003800200 */
.L_x_15822:
        /* <DEDUP_REMOVED lines=187> */
.L_x_15821:
[----:B------:R-:W-:Y:S05]  /*34e0*/  BSYNC.RECONVERGENT B1 ;  /* 0x0000000000017941 */ /* 0x000fea0003800200 */
.L_x_15820:
        /* <DEDUP_REMOVED lines=70> */
.L_x_15827:
[----:B------:R-:W-:Y:S05]  /*3950*/  BSYNC.RECONVERGENT B2 ;  /* 0x0000000000027941 */ /* 0x000fea0003800200 */
.L_x_15826:
        /* <DEDUP_REMOVED lines=187> */
.L_x_15825:
[----:B------:R-:W-:Y:S05]  /*4510*/  BSYNC.RECONVERGENT B1 ;  /* 0x0000000000017941 */ /* 0x000fea0003800200 */
.L_x_15824:
        /* <DEDUP_REMOVED lines=70> */
.L_x_15831:
[----:B------:R-:W-:Y:S05]  /*4980*/  BSYNC.RECONVERGENT B2 ;  /* 0x0000000000027941 */ /* 0x000fea0003800200 */
.L_x_15830:
        /* <DEDUP_REMOVED lines=187> */
.L_x_15829:
[----:B------:R-:W-:Y:S05]  /*5540*/  BSYNC.RECONVERGENT B1 ;  /* 0x0000000000017941 */ /* 0x000fea0003800200 */
.L_x_15828:
        /* <DEDUP_REMOVED lines=70> */
.L_x_15835:
[----:B------:R-:W-:Y:S05]  /*59b0*/  BSYNC.RECONVERGENT B2 ;  /* 0x0000000000027941 */ /* 0x000fea0003800200 */
.L_x_15834:
        /* <DEDUP_REMOVED lines=187> */
.L_x_15833:
[----:B------:R-:W-:Y:S05]  /*6570*/  BSYNC.RECONVERGENT B1 ;  /* 0x0000000000017941 */ /* 0x000fea0003800200 */
.L_x_15832:
        /* <DEDUP_REMOVED lines=70> */
.L_x_15839:
[----:B------:R-:W-:Y:S05]  /*69e0*/  BSYNC.RECONVERGENT B2 ;  /* 0x0000000000027941 */ /* 0x000fea0003800200 */
.L_x_15838:
        /* <DEDUP_REMOVED lines=187> */
.L_x_15837:
[----:B------:R-:W-:Y:S05]  /*75a0*/  BSYNC.RECONVERGENT B1 ;  /* 0x0000000000017941 */ /* 0x000fea0003800200 */
.L_x_15836:
        /* <DEDUP_REMOVED lines=70> */
.L_x_15843:
[----:B------:R-:W-:Y:S05]  /*7a10*/  BSYNC.RECONVERGENT B2 ;  /* 0x0000000000027941 */ /* 0x000fea0003800200 */
.L_x_15842:
        /* <DEDUP_REMOVED lines=186> */
.L_x_15841:
[----:B------:R-:W-:Y:S05]  /*85c0*/  BSYNC.RECONVERGENT B1 ;  /* 0x0000000000017941 */ /* 0x000fea0003800200 */
.L_x_15840:
        /* <DEDUP_REMOVED lines=16> */
.L_x_15846:
[----:B------:R-:W-:-:S13]  /*86d0*/  ISETP.GE.U32.AND P0, PT, R27, R26, PT ;  /* 0x0000001a1b00720c */ /* 0x000fda0003f06070 */
[----:B------:R-:W-:Y:S05]  /*86e0*/  @P0 BRA `(.L_x_15848) ;  /* 0x0000000000300947 */ /* 0x000fea0003800000 */
[----:B-1----:R-:W1:Y:S01]  /*86f0*/  LDC.64 R4, c[0x0][0x398] ;  /* 0x0000e600ff047b82 */ /* 0x002e620000000a00 */
[----:B------:R-:W-:Y:S02]  /*8700*/  IMAD.IADD R7, R6, 0x1, R27 ;  /* 0x0000000106077824 */ /* 0x000fe400078e021b */
[----:B------:R-:W-:Y:S02]  /*8710*/  VIADD R27, R27, 0x80 ;  /* 0x000000801b1b7836 */ /* 0x000fe40000000000 */
[----:B-1----:R-:W-:-:S05]  /*8720*/  IMAD.WIDE.U32 R4, R7, 0x8, R4 ;  /* 0x0000000807047825 */ /* 0x002fca00078e0004 */
[----:B-----5:R1:W-:Y:S02]  /*8730*/  STG.E.64 desc[UR4][R4.64], R16 ;  /* 0x0000001004007986 */ /* 0x0203e4000c101b04 */
.L_x_15847:
[----:B------:R-:W-:-:S13]  /*8740*/  ISETP.GE.U32.AND P0, PT, R27, R26, PT ;  /* 0x0000001a1b00720c */ /* 0x000fda0003f06070 */
[----:B------:R-:W-:Y:S05]  /*8750*/  @P0 BRA `(.L_x_15849) ;  /* 0x0000000000300947 */ /* 0x000fea0003800000 */
[----:B-1----:R-:W1:Y:S01]  /*8760*/  LDC.64 R4, c[0x0][0x398] ;  /* 0x0000e600ff047b82 */ /* 0x002e620000000a00 */
[----:B------:R-:W-:Y:S02]  /*8770*/  IMAD.IADD R7, R6, 0x1, R27 ;  /* 0x0000000106077824 */ /* 0x000fe400078e021b */
[----:B------:R-:W-:Y:S02]  /*8780*/  VIADD R27, R27, 0x80 ;  /* 0x000000801b1b7836 */ /* 0x000fe40000000000 */
[----:B-1----:R-:W-:-:S05]  /*8790*/  IMAD.WIDE.U32 R4, R7, 0x8, R4 ;  /* 0x0000000807047825 */ /* 0x002fca00078e0004 */
[----:B-----5:R2:W-:Y:S02]  /*87a0*/  STG.E.64 desc[UR4][R4.64], R18 ;  /* 0x0000001204007986 */ /* 0x0205e4000c101b04 */
.L_x_15848:
[----:B------:R-:W-:-:S13]  /*87b0*/  ISETP.GE.U32.AND P0, PT, R27, R26, PT ;  /* 0x0000001a1b00720c */ /* 0x000fda0003f06070 */
[----:B------:R-:W-:Y:S05]  /*87c0*/  @P0 BRA `(.L_x_15850) ;  /* 0x0000000000340947 */ /* 0x000fea0003800000 */
[----:B-12---:R-:W1:Y:S01]  /*87d0*/  LDC.64 R4, c[0x0][0x398] ;  /* 0x0000e600ff047b82 */ /* 0x006e620000000a00 */
[----:B------:R-:W-:Y:S02]  /*87e0*/  IMAD.IADD R7, R6, 0x1, R27 ;  /* 0x0000000106077824 */ /* 0x000fe400078e021b */
[----:B------:R-:W-:Y:S02]  /*87f0*/  VIADD R27, R27, 0x80 ;  /* 0x000000801b1b7836 */ /* 0x000fe40000000000 */
[----:B-1----:R-:W-:-:S05]  /*8800*/  IMAD.WIDE.U32 R4, R7, 0x8, R4 ;  /* 0x0000000807047825 */ /* 0x002fca00078e0004 */
[----:B-----5:R2:W-:Y:S02]  /*8810*/  STG.E.64 desc[UR4][R4.64], R20 ;  /* 0x0000001404007986 */ /* 0x0205e4000c101b04 */
.L_x_15849:
        /* <DEDUP_REMOVED lines=8> */
.L_x_15850:
[----:B------:R-:W-:Y:S05]  /*88a0*/  BSYNC.RELIABLE B1 ;  /* 0x0000000000017941 */ /* 0x000fea0003800100 */
.L_x_15845:
[----:B------:R-:W-:-:S13]  /*88b0*/  ISETP.GE.U32.AND P0, PT, R27, R26, PT ;  /* 0x0000001a1b00720c */ /* 0x000fda0003f06070 */
[----:B-123--:R-:W1:Y:S01]  /*88c0*/  @!P0 LDC.64 R4, c[0x0][0x398] ;  /* 0x0000e600ff048b82 */ /* 0x00ee620000000a00 */
[----:B------:R-:W-:Y:S02]  /*88d0*/  @!P0 IMAD.IADD R7, R6, 0x1, R27 ;  /* 0x0000000106078824 */ /* 0x000fe400078e021b */
[----:B------:R-:W-:Y:S02]  /*88e0*/  @!P0 VIADD R27, R27, 0x80 ;  /* 0x000000801b1b8836 */ /* 0x000fe40000000000 */
[----:B-1----:R-:W-:-:S05]  /*88f0*/  @!P0 IMAD.WIDE.U32 R4, R7, 0x8, R4 ;  /* 0x0000000807048825 */ /* 0x002fca00078e0004 */
[----:B-----5:R3:W-:Y:S02]  /*8900*/  @!P0 STG.E.64 desc[UR4][R4.64], R24 ;  /* 0x0000001804008986 */ /* 0x0207e4000c101b04 */
.L_x_15851:
[----:B------:R-:W-:Y:S05]  /*8910*/  BSYNC.RECONVERGENT B0 ;  /* 0x0000000000007941 */ /* 0x000fea0003800200 */
.L_x_15844:
        /* <DEDUP_REMOVED lines=9> */
.L_x_15811:
[----:B------:R-:W0:Y:S01]  /*89b0*/  S2R R5, SR_TID.X ;  /* 0x0000000000057919 */ /* 0x000e220000002100 */
[----:B------:R-:W1:Y:S01]  /*89c0*/  LDC.64 R2, c[0x0][0x3a0] ;  /* 0x0000e800ff027b82 */ /* 0x000e620000000a00 */
[----:B------:R-:W2:Y:S01]  /*89d0*/  LDCU.64 UR6, c[0x0][0x390] ;  /* 0x00007200ff0677ac */ /* 0x000ea20008000a00 */
[----:B-1----:R-:W-:-:S04]  /*89e0*/  IMAD.WIDE.U32 R2, R6, 0x8, R2 ;  /* 0x0000000806027825 */ /* 0x002fc800078e0002 */
[----:B0-----:R-:W-:-:S05]  /*89f0*/  IMAD.WIDE.U32 R8, R5, 0x20, R2 ;  /* 0x0000002005087825 */ /* 0x001fca00078e0002 */
[----:B------:R-:W3:Y:S01]  /*8a00*/  LDG.E.ENL2.256 R20, R24, desc[UR4][R8.64] ;  /* 0xfe0000040818797e */ /* 0x000ee20008121914 */
[----:B--2---:R-:W-:Y:S01]  /*8a10*/  DADD R32, -RZ, |UR6| ;  /* 0x40000006ff207e29 */ /* 0x004fe20008000100 */
[----:B------:R-:W-:Y:S02]  /*8a20*/  IMAD.MOV.U32 R10, RZ, RZ, 0x1 ;  /* 0x00000001ff0a7424 */ /* 0x000fe400078e00ff */
[----:B------:R0:W5:Y:S01]  /*8a30*/  LDG.E.ENL2.256 R12, R16, desc[UR4][R8.64+0x1000] ;  /* 0xfe0080040810797e */ /* 0x000162000812190c */
[----:B------:R-:W-:-:S15]  /*8a40*/  BSSY.RECONVERGENT B1, `(.L_x_15852) ;  /* 0x0000040000017945 */ /* 0x000fde0003800200 */
[----:B------:R-:W-:-:S15]  /*8a50*/  NOP ;  /* 0x0000000000007918 */ /* 0x000fde0000000000 */
[----:B------:R-:W-:-:S15]  /*8a60*/  NOP ;  /* 0x0000000000007918 */ /* 0x000fde0000000000 */
[----:B------:R-:W-:-:S15]  /*8a70*/  NOP ;  /* 0x0000000000007918 */ /* 0x000fde0000000000 */
        /* <DEDUP_REMOVED lines=57> */
[----:B-----5:R-:W-:Y:S05]  /*8e10*/  CALL.REL.NOINC `($__internal_65_$__cuda_sm20_div_rn_f64_full) ;  /* 0x0000007800e47944 */ /* 0x020fea0003c00000 */
[----:B------:R-:W-:Y:S02]  /*8e20*/  IMAD.MOV.U32 R8, RZ, RZ, R28 ;  /* 0x000000ffff087224 */ /* 0x000fe400078e001c */
[----:B------:R-:W-:-:S07]  /*8e30*/  IMAD.MOV.U32 R9, RZ, RZ, R29 ;  /* 0x000000ffff097224 */ /* 0x000fce00078e001d */
.L_x_15853:
[----:B------:R-:W-:Y:S05]  /*8e40*/  BSYNC.RECONVERGENT B1 ;  /* 0x0000000000017941 */ /* 0x000fea0003800200 */
.L_x_15852:
        /* <DEDUP_REMOVED lines=259> */
[----:B-----5:R-:W-:Y:S05]  /*9e80*/  CALL.REL.NOINC `($__internal_65_$__cuda_sm20_div_rn_f64_full) ;  /* 0x0000006800c87944 */ /* 0x020fea0003c00000 */
.L_x_15855:
[----:B------:R-:W-:Y:S05]  /*9e90*/  BSYNC.RECONVERGENT B1 ;  /* 0x0000000000017941 */ /* 0x000fea0003800200 */
.L_x_15854:
        /* <DEDUP_REMOVED lines=252> */
[----:B------:R-:W-:Y:S02]  /*ae60*/  IMAD.MOV.U32 R8, RZ, RZ, R28 ;  /* 0x000000ffff087224 */ /* 0x000fe400078e001c */
[----:B------:R-:W-:-:S07]  /*ae70*/  IMAD.MOV.U32 R9, RZ, RZ, R29 ;  /* 0x000000ffff097224 */ /* 0x000fce00078e001d */
.L_x_15857:
[----:B------:R-:W-:Y:S05]  /*ae80*/  BSYNC.RECONVERGENT B1 ;  /* 0x0000000000017941 */ /* 0x000fea0003800200 */
.L_x_15856:
        /* <DEDUP_REMOVED lines=254> */
.L_x_15859:
[----:B------:R-:W-:Y:S05]  /*be70*/  BSYNC.RECONVERGENT B1 ;  /* 0x0000000000017941 */ /* 0x000fea0003800200 */
.L_x_15858:
        /* <DEDUP_REMOVED lines=251> */
[----:B------:R-:W-:Y:S05]  /*ce30*/  CALL.REL.NOINC `($__internal_65_$__cuda_sm20_div_rn_f64_full) ;  /* 0x0000003800dc7944 */ /* 0x000fea0003c00000 */
.L_x_15861:
[----:B------:R-:W-:Y:S05]  /*ce40*/  BSYNC.RECONVERGENT B1 ;  /* 0x0000000000017941 */ /* 0x000fea0003800200 */
.L_x_15860:
        /* <DEDUP_REMOVED lines=251> */
[----:B------:R-:W-:Y:S02]  /*de00*/  IMAD.MOV.U32 R8, RZ, RZ, R28 ;  /* 0x000000ffff087224 */ /* 0x000fe400078e001c */
[----:B------:R-:W-:-:S07]  /*de10*/  IMAD.MOV.U32 R9, RZ, RZ, R29 ;  /* 0x000000ffff097224 */ /* 0x000fce00078e001d */
.L_x_15863:
[----:B------:R-:W-:Y:S05]  /*de20*/  BSYNC.RECONVERGENT B1 ;  /* 0x0000000000017941 */ /* 0x000fea0003800200 */
.L_x_15862:
        /* <DEDUP_REMOVED lines=252> */
.L_x_15865:
[----:B------:R-:W-:Y:S05]  /*edf0*/  BSYNC.RECONVERGENT B1 ;  /* 0x0000000000017941 */ /* 0x000fea0003800200 */
.L_x_15864:
        /* <DEDUP_REMOVED lines=253> */
.L_x_15867:
[----:B------:R-:W-:Y:S05]  /*fdd0*/  BSYNC.RECONVERGENT B1 ;  /* 0x0000000000017941 */ /* 0x000fea0003800200 */
.L_x_15866:
        /* <DEDUP_REMOVED lines=163> */
[----:B------:R-:W-:-:S15]  /*10810*/  STG.E.ENL2.256 desc[UR4][R6.64], R24, R20 ;  /* 0xf80000180614797f */ /* 0x000fde000f121804 */
[----:B------:R-:W-:-:S15]  /*10820*/  NOP ;  /* 0x0000000000007918 */ /* 0x000fde0000000000 */
[----:B------:R-:W-:-:S15]  /*10830*/  NOP ;  /* 0x0000000000007918 */ /* 0x000fde0000000000 */
[----:B------:R-:W-:-:S06]  /*10840*/  NOP ;  /* 0x0000000000007918 */ /* 0x000fcc0000000000 */
        /* <DEDUP_REMOVED lines=20> */
[----:B------:R-:W-:Y:S01]  /*10990*/  STG.E.ENL2.256 desc[UR4][R6.64+0x1000], R16, R12 ;  /* 0xf8008010060c797f */ /* 0x000fe2000f121804 */
[----:B------:R-:W-:Y:S05]  /*109a0*/  EXIT ;  /* 0x000000000000794d */ /* 0x000fea0003800000 */
        .weak           $__internal_65_$__cuda_sm20_div_rn_f64_full
        .type           $__internal_65_$__cuda_sm20_div_rn_f64_full,@function
        .size           $__internal_65_$__cuda_sm20_div_rn_f64_full,(.L_x_16812 - $__internal_65_$__cuda_sm20_div_rn_f64_full)
$__internal_65_$__cuda_sm20_div_rn_f64_full:
        /* <DEDUP_REMOVED lines=104> */
.L_x_15869:
        /* <DEDUP_REMOVED lines=16> */
.L_x_15872:
[----:B------:R-:W-:Y:S01]  /*11130*/  LOP3.LUT R29, R33, 0x80000, RZ, 0xfc, !PT ;  /* 0x00080000211d7812 */ /* 0x000fe200078efcff */
[----:B------:R-:W-:Y:S01]  /*11140*/  IMAD.MOV.U32 R28, RZ, RZ, R32 ;  /* 0x000000ffff1c7224 */ /* 0x000fe200078e0020 */
[----:B------:R-:W-:Y:S06]  /*11150*/  BRA `(.L_x_15870) ;  /* 0x0000000000087947 */ /* 0x000fec0003800000 */
.L_x_15871:
[----:B------:R-:W-:Y:S01]  /*11160*/  LOP3.LUT R29, R35, 0x80000, RZ, 0xfc, !PT ;  /* 0x00080000231d7812 */ /* 0x000fe200078efcff */
[----:B------:R-:W-:-:S07]  /*11170*/  IMAD.MOV.U32 R28, RZ, RZ, R34 ;  /* 0x000000ffff1c7224 */ /* 0x000fce00078e0022 */
.L_x_15870:
[----:B------:R-:W-:Y:S05]  /*11180*/  BSYNC.RECONVERGENT B0 ;  /* 0x0000000000007941 */ /* 0x000fea0003800200 */
.L_x_15868:
[----:B------:R-:W-:-:S04]  /*11190*/  IMAD.MOV.U32 R9, RZ, RZ, 0x0 ;  /* 0x00000000ff097424 */ /* 0x000fc800078e00ff */
[----:B------:R-:W-:Y:S05]  /*111a0*/  RET.REL.NODEC R8 `(_ZN2at6native29vectorized_elementwise_kernelILi4ENS0_13BUnaryFunctorIdddZZZNS0_17atan2_kernel_cudaERNS_18TensorIteratorBaseEENKUlvE_clEvENKUlvE_clEvEUlddE_EESt5arrayIPcLm2EEEEviT0_T1_) ;  /* 0xfffffeec08947950 */ /* 0x000fea0003c3ffff */
.L_x_15873:
        /* <DEDUP_REMOVED lines=13> */
.L_x_16812:


//--------------------- .text._ZN2at6native29vectorized_elementwise_kernelILi8ENS0_13BUnaryFunctorIdddZZZNS0_17atan2_kernel_cudaERNS_18TensorIteratorBaseEENKUlvE_clEvENKUlvE_clEvEUlddE_EESt5arrayIPcLm2EEEEviT0_T1_ --------------------------
	.section	.text._ZN2at6native29vectorized_elementwise_kernelILi8ENS0_13BUnaryFunctorIdddZZZNS0_17atan2_kernel_cudaERNS_18TensorIteratorBaseEENKUlvE_clEvENKUlvE_clEvEUlddE_EESt5arrayIPcLm2EEEEviT0_T1_,"ax",@progbits
	.align	128
        .global         _ZN2at6native29vectorized_elementwise_kernelILi8ENS0_13BUnaryFunctorIdddZZZNS0_17atan2_kernel_cudaERNS_18TensorIteratorBaseEENKUlvE_clEvENKUlvE_clEvEUlddE_EESt5arrayIPcLm2EEEEviT0_T1_
        .type           _ZN2at6native29vectorized_elementwise_kernelILi8ENS0_13BUnaryFunctorIdddZZZNS0_17atan2_kernel_cudaERNS_18TensorIteratorBaseEENKUlvE_clEvENKUlvE_clEvEUlddE_EESt5arrayIPcLm2EEEEviT0_T1_,@function
        .size           _ZN2at6native29vectorized_elementwise_kernelILi8ENS0_13BUnaryFunctorIdddZZZNS0_17atan2_kernel_cudaERNS_18TensorIteratorBaseEENKUlvE_clEvENKUlvE_clEvEUlddE_EESt5arrayIPcLm2EEEEviT0_T1_,(.L_x_16951 - _ZN2at6native29vectorized_elementwise_kernelILi8ENS0_13BUnaryFunctorIdddZZZNS0_17atan2_kernel_cudaERNS_18TensorIteratorBaseEENKUlvE_clEvENKUlvE_clEvEUlddE_EESt5arrayIPcLm2EEEEviT0_T1_)
        .other          _ZN2at6native29vectorized_elementwise_kernelILi8ENS0_13BUnaryFunctorIdddZZZNS0_17atan2_kernel_cudaERNS_18TensorIteratorBaseEENKUlvE_clEvENKUlvE_clEvEUlddE_EESt5arrayIPcLm2EEEEviT0_T1_,@"STO_CUDA_ENTRY STV_DEFAULT"
_ZN2at6native29vectorized_elementwise_kernelILi8ENS0_13BUnaryFunctorIdddZZZNS0_17atan2_kernel_cudaERNS_18TensorIteratorBaseEENKUlvE_clEvENKUlvE_clEvEUlddE_EESt5arrayIPcLm2EEEEviT0_T1_:
.text._ZN2at6native29vectorized_elementwise_kernelILi8ENS0_13BUnaryFunctorIdddZZZNS0_17atan2_kernel_cudaERNS_18TensorIteratorBaseEENKUlvE_clEvENKUlvE_clEvEUlddE_EESt5arrayIPcLm2EEEEviT0_T1_:
[----:B------:R-:W-:Y:S01]  /*0000*/  LDC R1, c[0x0][0x37c] ;  /* 0x0000df00ff017b82 */ /* 0x000fe20000000800 */
[----:B------:R-:W-:Y:S05]  /*0010*/  EXIT ;  /* 0x000000000000794d */ /* 0x000fea0003800000 */
.L_x_15874:
        /* <DEDUP_REMOVED lines=14> */
.L_x_16951:


//--------------------- .text._ZN2at6native18elementwise_kernelILi128ELi4EZNS0_15gpu_kernel_implINS0_13AUnaryFunctorIdddZZZNS0_17atan2_kernel_cudaERNS_18TensorIteratorBaseEENKUlvE_clEvENKUlvE_clEvEUlddE_EEEEvS5_RKT_EUliE_EEviT1_ --------------------------
	.section	.text._ZN2at6native18elementwise_kernelILi128ELi4EZNS0_15gpu_kernel_implINS0_13AUnaryFunctorIdddZZZNS0_17atan2_kernel_cudaERNS_18TensorIteratorBaseEENKUlvE_clEvENKUlvE_clEvEUlddE_EEEEvS5_RKT_EUliE_EEviT1_,"ax",@progbits
	.align	128
        .global         _ZN2at6native18elementwise_kernelILi128ELi4EZNS0_15gpu_kernel_implINS0_13AUnaryFunctorIdddZZZNS0_17atan2_kernel_cudaERNS_18TensorIteratorBaseEENKUlvE_clEvENKUlvE_clEvEUlddE_EEEEvS5_RKT_EUliE_EEviT1_
        .type           _ZN2at6native18elementwise_kernelILi128ELi4EZNS0_15gpu_kernel_implINS0_13AUnaryFunctorIdddZZZNS0_17atan2_kernel_cudaERNS_18TensorIteratorBaseEENKUlvE_clEvENKUlvE_clEvEUlddE_EEEEvS5_RKT_EUliE_EEviT1_,@function
        .size           _ZN2at6native18elementwise_kernelILi128ELi4EZNS0_15gpu_kernel_implINS0_13AUnaryFunctorIdddZZZNS0_17atan2_kernel_cudaERNS_18TensorIteratorBaseEENKUlvE_clEvENKUlvE_clEvEUlddE_EEEEvS5_RKT_EUliE_EEviT1_,(.L_x_16813 - _ZN2at6native18elementwise_kernelILi128ELi4EZNS0_15gpu_kernel_implINS0_13AUnaryFunctorIdddZZZNS0_17atan2_kernel_cudaERNS_18TensorIteratorBaseEENKUlvE_clEvENKUlvE_clEvEUlddE_EEEEvS5_RKT_EUliE_EEviT1_)
        .other          _ZN2at6native18elementwise_kernelILi128ELi4EZNS0_15gpu_kernel_implINS0_13AUnaryFunctorIdddZZZNS0_17atan2_kernel_cudaERNS_18TensorIteratorBaseEENKUlvE_clEvENKUlvE_clEvEUlddE_EEEEvS5_RKT_EUliE_EEviT1_,@"STO_CUDA_ENTRY STV_DEFAULT"
_ZN2at6native18elementwise_kernelILi128ELi4EZNS0_15gpu_kernel_implINS0_13AUnaryFunctorIdddZZZNS0_17atan2_kernel_cudaERNS_18TensorIteratorBaseEENKUlvE_clEvENKUlvE_clEvEUlddE_EEEEvS5_RKT_EUliE_EEviT1_:
.text._ZN2at6native18elementwise_kernelILi128ELi4EZNS0_15gpu_kernel_implINS0_13AUnaryFunctorIdddZZZNS0_17atan2_kernel_cudaERNS_18TensorIteratorBaseEENKUlvE_clEvENKUlvE_clEvEUlddE_EEEEvS5_RKT_EUliE_EEviT1_:
        /* <DEDUP_REMOVED lines=319> */
.L_x_15877:
        /* <DEDUP_REMOVED lines=18> */
.L_x_15882:
[----:B------:R-:W2:Y:S02]  /*1510*/  LDG.E.U8 R4, desc[UR36][R4.64] ;  /* 0x0000002404047981 */ /* 0x000ea4000c1e1100 */
[----:B--2---:R4:W0:Y:S02]  /*1520*/  I2F.F64.U16 R26, R4 ;  /* 0x00000004001a7312 */ /* 0x0048240000101800 */
[----:B0---4-:R-:W-:Y:S05]  /*1530*/  BRA `(.L_x_15884) ;  /* 0x0000000c00647947 */ /* 0x011fea0003800000 */
.L_x_15881:
        /* <DEDUP_REMOVED lines=9> */
.L_x_15886:
[----:B------:R-:W2:Y:S02]  /*15d0*/  LDG.E R4, desc[UR36][R4.64] ;  /* 0x0000002404047981 */ /* 0x000ea4000c1e1900 */
[----:B--2---:R4:W0:Y:S02]  /*15e0*/  I2F.F64 R26, R4 ;  /* 0x00000004001a7312 */ /* 0x0048240000201c00 */
[----:B0---4-:R-:W-:Y:S05]  /*15f0*/  BRA `(.L_x_15884) ;  /* 0x0000000c00347947 */ /* 0x011fea0003800000 */
.L_x_15885:
[----:B------:R-:W2:Y:S02]  /*1600*/  LDG.E.U16 R4, desc[UR36][R4.64] ;  /* 0x0000002404047981 */ /* 0x000ea4000c1e1500 */
[----:B--2---:R4:W0:Y:S02]  /*1610*/  I2F.F64.S16 R26, R4 ;  /* 0x00000004001a7312 */ /* 0x0048240000101c00 */
[----:B0---4-:R-:W-:Y:S05]  /*1620*/  BRA `(.L_x_15884) ;  /* 0x0000000c00287947 */ /* 0x011fea0003800000 */
.L_x_15880:
        /* <DEDUP_REMOVED lines=10> */
.L_x_15888:
[----:B------:R-:W2:Y:S02]  /*16d0*/  LDG.E.U16 R0, desc[UR36][R4.64] ;  /* 0x0000002404007981 */ /* 0x000ea4000c1e1500 */
[----:B--2---:R-:W-:-:S05]  /*16e0*/  HADD2.F32 R0, -RZ, R0.H0_H0 ;  /* 0x20000000ff007230 */ /* 0x004fca0000004100 */
[----:B------:R-:W-:-:S04]  /*16f0*/  FMUL.FTZ R0, R0, 1 ;  /* 0x3f80000000007820 */ /* 0x000fc80000410000 */
[----:B------:R3:W4:Y:S02]  /*1700*/  F2F.F64.F32 R26, R0 ;  /* 0x00000000001a7310 */ /* 0x0007240000201800 */
[----:B---34-:R-:W-:Y:S05]  /*1710*/  BRA `(.L_x_15884) ;  /* 0x0000000800ec7947 */ /* 0x018fea0003800000 */
.L_x_15887:
        /* <DEDUP_REMOVED lines=10> */
.L_x_15890:
[----:B------:R-:W2:Y:S02]  /*17c0*/  LDG.E.U16 R4, desc[UR36][R4.64] ;  /* 0x0000002404047981 */ /* 0x000ea4000c1e1500 */
[----:B--2---:R-:W-:-:S05]  /*17d0*/  HADD2.F32 R0, -RZ, R4.H0_H0 ;  /* 0x20000004ff007230 */ /* 0x004fca0000004100 */
[----:B------:R-:W-:-:S04]  /*17e0*/  FMUL.FTZ R0, R0, 1 ;  /* 0x3f80000000007820 */ /* 0x000fc80000410000 */
[----:B------:R4:W0:Y:S02]  /*17f0*/  F2F.F64.F32 R26, R0 ;  /* 0x00000000001a7310 */ /* 0x0008240000201800 */
[----:B0---4-:R-:W-:Y:S05]  /*1800*/  BRA `(.L_x_15884) ;  /* 0x0000000800b07947 */ /* 0x011fea0003800000 */
.L_x_15889:
[----:B------:R3:W5:Y:S01]  /*1810*/  LDG.E.64 R26, desc[UR36][R4.64] ;  /* 0x00000024041a7981 */ /* 0x000762000c1e1b00 */
[----:B------:R-:W-:Y:S05]  /*1820*/  BRA `(.L_x_15884) ;  /* 0x0000000800a87947 */ /* 0x000fea0003800000 */
.L_x_15879:
        /* <DEDUP_REMOVED lines=13> */
.L_x_15893:
[----:B------:R2:W5:Y:S01]  /*1900*/  LDG.E.64 R26, desc[UR36][R4.64] ;  /* 0x00000024041a7981 */ /* 0x000562000c1e1b00 */
[----:B------:R-:W-:Y:S05]  /*1910*/  BRA `(.L_x_15884) ;  /* 0x00000008006c7947 */ /* 0x000fea0003800000 */
.L_x_15892:
        /* <DEDUP_REMOVED lines=27> */
.L_x_15895:
[----:B------:R-:W2:Y:S02]  /*1ad0*/  LDG.E.U8 R4, desc[UR36][R4.64] ;  /* 0x0000002404047981 */ /* 0x000ea4000c1e1100 */
[C---:B--2---:R-:W-:Y:S01]  /*1ae0*/  IMAD.SHL.U32 R3, R4.reuse, 0x2000000, RZ ;  /* 0x0200000004037824 */ /* 0x044fe200078e00ff */
[----:B------:R-:W-:-:S04]  /*1af0*/  SHF.L.U32 R6, R4, 0x8, RZ ;  /* 0x0000000804067819 */ /* 0x000fc800000006ff */
        /* <DEDUP_REMOVED lines=12> */
.L_x_15894:
[----:B------:R-:W2:Y:S02]  /*1bc0*/  LDG.E.U16 R0, desc[UR36][R4.64] ;  /* 0x0000002404007981 */ /* 0x000ea4000c1e1500 */
[----:B--2---:R-:W-:-:S04]  /*1bd0*/  IMAD.U32 R0, R0, 0x10000, RZ ;  /* 0x0001000000007824 */ /* 0x004fc800078e00ff */
[----:B------:R-:W-:-:S04]  /*1be0*/  FMUL.FTZ R0, R0, 1 ;  /* 0x3f80000000007820 */ /* 0x000fc80000410000 */
[----:B------:R2:W3:Y:S02]  /*1bf0*/  F2F.F64.F32 R26, R0 ;  /* 0x00000000001a7310 */ /* 0x0004e40000201800 */
[----:B--23--:R-:W-:Y:S05]  /*1c00*/  BRA `(.L_x_15884) ;  /* 0x0000000400b07947 */ /* 0x00cfea0003800000 */
.L_x_15891:
        /* <DEDUP_REMOVED lines=11> */
.L_x_15898:
        /* <DEDUP_REMOVED lines=21> */
.L_x_15900:
[----:B------:R-:W-:Y:S05]  /*1e10*/  BSYNC.RECONVERGENT B0 ;  /* 0x0000000000007941 */ /* 0x000fea0003800200 */
.L_x_15899:
[----:B------:R-:W-:Y:S01]  /*1e20*/  IMAD.SHL.U32 R0, R0, 0x100000, RZ ;  /* 0x0010000000007824 */ /* 0x000fe200078e00ff */
[----:B------:R-:W-:-:S04]  /*1e30*/  LEA R3, R3, 0x3b800000, 0x17 ;  /* 0x3b80000003037811 */ /* 0x000fc800078eb8ff */
[----:B------:R-:W-:-:S05]  /*1e40*/  LOP3.LUT R0, R3, R0, R7, 0xfe, !PT ;  /* 0x0000000003007212 */ /* 0x000fca00078efe07 */
[----:B------:R-:W-:-:S04]  /*1e50*/  FMUL.FTZ R0, R0, 1 ;  /* 0x3f80000000007820 */ /* 0x000fc80000410000 */
[----:B------:R2:W3:Y:S02]  /*1e60*/  F2F.F64.F32 R26, R0 ;  /* 0x00000000001a7310 */ /* 0x0004e40000201800 */
[----:B--23--:R-:W-:Y:S05]  /*1e70*/  BRA `(.L_x_15884) ;  /* 0x0000000400147947 */ /* 0x00cfea0003800000 */
.L_x_15897:
        /* <DEDUP_REMOVED lines=21> */
.L_x_15902:
[----:B------:R-:W-:Y:S05]  /*1fd0*/  BSYNC.RECONVERGENT B0 ;  /* 0x0000000000007941 */ /* 0x000fea0003800200 */
.L_x_15901:
[----:B------:R-:W-:Y:S02]  /*1fe0*/  SHF.L.U32 R0, R0, 0x15, RZ ;  /* 0x0000001500007819 */ /* 0x000fe400000006ff */
[----:B------:R-:W-:-:S04]  /*1ff0*/  LEA R3, R3, 0x37800000, 0x17 ;  /* 0x3780000003037811 */ /* 0x000fc800078eb8ff */
[----:B------:R-:W-:-:S05]  /*2000*/  LOP3.LUT R0, R3, R0, R7, 0xfe, !PT ;  /* 0x0000000003007212 */ /* 0x000fca00078efe07 */
[----:B------:R-:W-:-:S04]  /*2010*/  FMUL.FTZ R0, R0, 1 ;  /* 0x3f80000000007820 */ /* 0x000fc80000410000 */
[----:B------:R2:W3:Y:S02]  /*2020*/  F2F.F64.F32 R26, R0 ;  /* 0x00000000001a7310 */ /* 0x0004e40000201800 */
[----:B--23--:R-:W-:Y:S05]  /*2030*/  BRA `(.L_x_15884) ;  /* 0x0000000000a47947 */ /* 0x00cfea0003800000 */
.L_x_15896:
[----:B------:R-:W-:-:S09]  /*2040*/  UISETP.NE.AND UP0, UPT, UR4, 0x1c, UPT ;  /* 0x0000001c0400788c */ /* 0x000fd2000bf05270 */
[----:B------:R-:W-:Y:S05]  /*2050*/  BRA.U !UP0, `(.L_x_15903) ;  /* 0x0000000108947547 */ /* 0x000fea000b800000 */
[----:B------:R-:W-:-:S09]  /*2060*/  UISETP.NE.AND UP0, UPT, UR4, 0x1d, UPT ;  /* 0x0000001d0400788c */ /* 0x000fd2000bf05270 */
[----:B------:R-:W-:Y:S05]  /*2070*/  BRA.U !UP0, `(.L_x_15904) ;  /* 0x0000000108807547 */ /* 0x000fea000b800000 */
[----:B------:R-:W-:-:S09]  /*2080*/  UISETP.NE.AND UP0, UPT, UR4, 0x2c, UPT ;  /* 0x0000002c0400788c */ /* 0x000fd2000bf05270 */
[----:B------:R-:W-:Y:S05]  /*2090*/  BRA.U !UP0, `(.L_x_15905) ;  /* 0x0000000108487547 */ /* 0x000fea000b800000 */
.L_x_15883:
        /* <DEDUP_REMOVED lines=16> */
.L_x_15906:
[----:B------:R-:W-:Y:S01]  /*21a0*/  CS2R R26, SRZ ;  /* 0x00000000001a7805 */ /* 0x000fe2000001ff00 */
[----:B------:R-:W-:Y:S06]  /*21b0*/  BRA `(.L_x_15884) ;  /* 0x0000000000447947 */ /* 0x000fec0003800000 */
.L_x_15905:
        /* <DEDUP_REMOVED lines=12> */
.L_x_15904:
[----:B------:R-:W2:Y:S02]  /*2280*/  LDG.E.64 R26, desc[UR36][R4.64] ;  /* 0x00000024041a7981 */ /* 0x000ea4000c1e1b00 */
[----:B--2---:R-:W2:Y:S02]  /*2290*/  I2F.F64.U64 R26, R26 ;  /* 0x0000001a001a7312 */ /* 0x004ea40000301800 */
[----:B--2---:R-:W-:Y:S05]  /*22a0*/  BRA `(.L_x_15884) ;  /* 0x0000000000087947 */ /* 0x004fea0003800000 */
.L_x_15903:
[----:B------:R-:W2:Y:S02]  /*22b0*/  LDG.E R4, desc[UR36][R4.64] ;  /* 0x0000002404047981 */ /* 0x000ea4000c1e1900 */
[----:B--2---:R0:W1:Y:S02]  /*22c0*/  I2F.F64.U32 R26, R4 ;  /* 0x00000004001a7312 */ /* 0x0040640000201800 */
.L_x_15884:
[----:B------:R-:W-:Y:S05]  /*22d0*/  BSYNC.RECONVERGENT B6 ;  /* 0x0000000000067941 */ /* 0x000fea0003800200 */
.L_x_15878:
[----:B------:R-:W4:Y:S01]  /*22e0*/  LDCU.64 UR4, c[0x0][0x598] ;  /* 0x0000b300ff0477ac */ /* 0x000f220008000a00 */
[----:B-1---5:R-:W-:Y:S01]  /*22f0*/  DADD R8, -RZ, |R26| ;  /* 0x00000000ff087229 */ /* 0x022fe2000000051a */
[----:B0-23--:R-:W-:Y:S01]  /*2300*/  MOV R4, 0x1 ;  /* 0x0000000100047802 */ /* 0x00dfe20000000f00 */
[----:B------:R-:W-:-:S15]  /*2310*/  BSSY.RECONVERGENT B0, `(.L_x_15907) ;  /* 0x0000041000007945 */ /* 0x000fde0003800200 */
[----:B------:R-:W-:-:S15]  /*2320*/  NOP ;  /* 0x0000000000007918 */ /* 0x000fde0000000000 */
[----:B------:R-:W-:-:S15]  /*2330*/  NOP ;  /* 0x0000000000007918 */ /* 0x000fde0000000000 */
[----:B------:R-:W-:-:S15]  /*2340*/  NOP ;  /* 0x0000000000007918 */ /* 0x000fde0000000000 */
[----:B------:R-:W-:-:S02]  /*2350*/  NOP ;  /* 0x0000000000007918 */ /* 0x000fc40000000000 */
[----:B----4-:R-:W-:-:S15]  /*2360*/  DSETP.GEU.AND P4, PT, |R26|, |UR4|, PT ;  /* 0x400000041a007e2a */ /* 0x010fde000bf8e200 */
        /* <DEDUP_REMOVED lines=56> */
[----:B------:R-:W-:Y:S05]  /*26f0*/  CALL.REL.NOINC `($__internal_66_$__cuda_sm20_div_rn_f64_full) ;  /* 0x000000f0002c7944 */ /* 0x000fea0003c00000 */
[----:B------:R-:W-:Y:S01]  /*2700*/  MOV R4, R18 ;  /* 0x0000001200047202 */ /* 0x000fe20000000f00 */
[----:B------:R-:W-:-:S07]  /*2710*/  IMAD.MOV.U32 R5, RZ, RZ, R19 ;  /* 0x000000ffff057224 */ /* 0x000fce00078e0013 */
.L_x_15908:
[----:B------:R-:W-:Y:S05]  /*2720*/  BSYNC.RECONVERGENT B0 ;  /* 0x0000000000007941 */ /* 0x000fea0003800200 */
.L_x_15907:
        /* <DEDUP_REMOVED lines=141> */
[----:B-1----:R0:W1:Y:S02]  /*3000*/  DFMA R10, R8, R4, R4 ;  /* 0x00000004080a722b */ /* 0x0020640000000004 */
[----:B0-----:R-:W-:Y:S01]  /*3010*/  @!P4 MOV R8, 0x54442d18 ;  /* 0x54442d180008c802 */ /* 0x001fe20000000f00 */
[----:B------:R-:W-:-:S15]  /*3020*/  @!P4 IMAD.MOV.U32 R9, RZ, RZ, 0x3ff921fb ;  /* 0x3ff921fbff09c424 */ /* 0x000fde00078e00ff */
[----:B------:R-:W-:-:S15]  /*3030*/  NOP ;  /* 0x0000000000007918 */ /* 0x000fde0000000000 */
[----:B------:R-:W-:-:S15]  /*3040*/  NOP ;  /* 0x0000000000007918 */ /* 0x000fde0000000000 */
[----:B------:R-:W-:-:S15]  /*3050*/  NOP ;  /* 0x0000000000007918 */ /* 0x000fde0000000000 */
[----:B------:R-:W-:-:S01]  /*3060*/  NOP ;  /* 0x0000000000007918 */ /* 0x000fc20000000000 */
[----:B-1----:R-:W0:Y:S02]  /*3070*/  @!P4 DADD R4, -RZ, -R10 ;  /* 0x00000000ff04c229 */ /* 0x002e24000000090a */
[----:B0-----:R-:W-:Y:S02]  /*3080*/  @!P4 FSEL R4, R10, R4, !P0 ;  /* 0x000000040a04c208 */ /* 0x001fe40004000000 */
[----:B------:R-:W-:Y:S02]  /*3090*/  @!P4 FSEL R5, R11, R5, !P0 ;  /* 0x000000050b05c208 */ /* 0x000fe40004000000 */
[----:B------:R-:W-:-:S15]  /*30a0*/  @P4 PLOP3.LUT P0, PT, P1, PT, PT, 0x80, 0x8 ;  /* 0x000000000008481c */ /* 0x000fde0000f0f070 */
        /* <DEDUP_REMOVED lines=8> */
[----:B------:R-:W0:-:S15]  /*3130*/  @P4 DADD R6, -R10, R6 ;  /* 0x000000000a064229 */ /* 0x000e1e0000000106 */
[----:B------:R-:W-:-:S15]  /*3140*/  NOP ;  /* 0x0000000000007918 */ /* 0x000fde0000000000 */
[----:B------:R-:W-:-:S15]  /*3150*/  NOP ;  /* 0x0000000000007918 */ /* 0x000fde0000000000 */
[----:B------:R-:W-:-:S15]  /*3160*/  NOP ;  /* 0x0000000000007918 */ /* 0x000fde0000000000 */
[----:B------:R-:W-:-:S04]  /*3170*/  NOP ;  /* 0x0000000000007918 */ /* 0x000fc80000000000 */
[----:B------:R1:W2:Y:S01]  /*3180*/  @!P4 DADD R4, R4, R8 ;  /* 0x000000000404c229 */ /* 0x0002a20000000008 */
[----:B0-----:R-:W-:Y:S02]  /*3190*/  @P4 FSEL R4, R6, R10, !P0 ;  /* 0x0000000a06044208 */ /* 0x001fe40004000000 */
[----:B------:R-:W-:Y:S02]  /*31a0*/  @P4 FSEL R5, R7, R11, !P0 ;  /* 0x0000000b07054208 */ /* 0x000fe40004000000 */
[----:B------:R-:W-:Y:S02]  /*31b0*/  @!P2 FSEL R6, RZ, 3.37028055040000000000e+12, P0 ;  /* 0x54442d18ff06a808 */ /* 0x000fe40000000000 */
[----:B------:R-:W-:Y:S01]  /*31c0*/  @!P2 FSEL R7, RZ, 2.1426990032196044922, P0 ;  /* 0x400921fbff07a808 */ /* 0x000fe20000000000 */
[----:B-12---:R-:W-:Y:S06]  /*31d0*/  @!P2 BRA `(.L_x_15910) ;  /* 0x000000000020a947 */ /* 0x006fec0003800000 */
[----:B------:R-:W0:Y:S01]  /*31e0*/  LDCU.64 UR4, c[0x0][0x598] ;  /* 0x0000b300ff0477ac */ /* 0x000e220008000a00 */
[----:B------:R-:W-:Y:S01]  /*31f0*/  IMAD.MOV.U32 R7, RZ, RZ, 0x7f3321d2 ;  /* 0x7f3321d2ff077424 */ /* 0x000fe200078e00ff */
[----:B------:R-:W-:-:S04]  /*3200*/  MOV R3, 0x4002d97c ;  /* 0x4002d97c00037802 */ /* 0x000fc80000000f00 */
[----:B------:R-:W-:Y:S02]  /*3210*/  FSEL R7, R7, 3.37028055040000000000e+12, !P0 ;  /* 0x54442d1807077808 */ /* 0x000fe40004000000 */
[----:B------:R-:W-:Y:S01]  /*3220*/  FSEL R3, R3, 1.8213495016098022461, !P0 ;  /* 0x3fe921fb03037808 */ /* 0x000fe20004000000 */
[----:B0-----:R-:W0:Y:S02]  /*3230*/  DSETP.NEU.AND P0, PT, |R26|, |UR4|, PT ;  /* 0x400000041a007e2a */ /* 0x001e24000bf0d200 */
[----:B0-----:R-:W-:Y:S02]  /*3240*/  FSEL R6, R7, R4, !P0 ;  /* 0x0000000407067208 */ /* 0x001fe40004000000 */
[----:B------:R-:W-:-:S07]  /*3250*/  FSEL R7, R3, R5, !P0 ;  /* 0x0000000503077208 */ /* 0x000fce0004000000 */
.L_x_15910:
[----:B------:R-:W-:Y:S05]  /*3260*/  BSYNC.RECONVERGENT B0 ;  /* 0x0000000000007941 */ /* 0x000fea0003800200 */
.L_x_15909:
[----:B------:R-:W0:Y:S01]  /*3270*/  LDCU.64 UR4, c[0x0][0x598] ;  /* 0x0000b300ff0477ac */ /* 0x000e220008000a00 */
[----:B------:R-:W1:Y:S01]  /*3280*/  LDC R3, c[0x0][0x59c] ;  /* 0x00016700ff037b82 */ /* 0x000e620000000800 */
[----:B------:R-:W2:Y:S01]  /*3290*/  LDCU.64 UR6, c[0x0][0x580] ;  /* 0x0000b000ff0677ac */ /* 0x000ea20008000a00 */
[----:B0-----:R-:W0:Y:S01]  /*32a0*/  DADD R26, |R26|, |UR4| ;  /* 0x400000041a1a7e29 */ /* 0x001e220008000200 */
[----:B------:R-:W-:Y:S01]  /*32b0*/  UPRMT UR4, UR41, 0x9910, URZ ;  /* 0x0000991029047896 */ /* 0x000fe200080000ff */
[----:B--2---:R-:W-:-:S03]  /*32c0*/  IADD3 R2, P1, PT, R2, UR6, RZ ;  /* 0x0000000602027c10 */ /* 0x004fc6000ff3e0ff */
[----:B------:R-:W-:Y:S01]  /*32d0*/  UISETP.GT.AND UP0, UPT, UR4, 0x9, UPT ;  /* 0x000000090400788c */ /* 0x000fe2000bf04270 */
[----:B-1----:R-:W-:Y:S01]  /*32e0*/  LOP3.LUT R7, R7, 0x80000000, R3, 0xb8, !PT ;  /* 0x8000000007077812 */ /* 0x002fe200078eb803 */
[----:B------:R-:W-:-:S15]  /*32f0*/  IMAD.X R3, RZ, RZ, UR7, P1 ;  /* 0x00000007ff037e24 */ /* 0x000fde00088e06ff */
[----:B------:R-:W-:-:S15]  /*3300*/  NOP ;  /* 0x0000000000007918 */ /* 0x000fde0000000000 */
[----:B------:R-:W-:-:S15]  /*3310*/  NOP ;  /* 0x0000000000007918 */ /* 0x000fde0000000000 */
[----:B------:R-:W-:-:S12]  /*3320*/  NOP ;  /* 0x0000000000007918 */ /* 0x000fd80000000000 */
[----:B0-----:R-:W0:Y:S02]  /*3330*/  DSETP.NAN.AND P0, PT, R26, R26, PT ;  /* 0x0000001a1a00722a */ /* 0x001e240003f08000 */
        /* <DEDUP_REMOVED lines=14> */
.L_x_15914:
[----:B------:R-:W0:Y:S02]  /*3420*/  F2I.S64.F64.TRUNC R4, R4 ;  /* 0x0000000400047311 */ /* 0x000e24000030d900 */
[----:B0-----:R-:W-:-:S05]  /*3430*/  IMAD.MOV.U32 R7, RZ, RZ, R4 ;  /* 0x000000ffff077224 */ /* 0x001fca00078e0004 */
[----:B------:R0:W-:Y:S01]  /*3440*/  STG.E.U8 desc[UR36][R2.64], R7 ;  /* 0x0000000702007986 */ /* 0x0001e2000c101124 */
[----:B------:R-:W-:Y:S05]  /*3450*/  BRA `(.L_x_15916) ;  /* 0x0000001000847947 */ /* 0x000fea0003800000 */
.L_x_15913:
        /* <DEDUP_REMOVED lines=9> */
.L_x_15918:
[----:B------:R-:W0:Y:S02]  /*34f0*/  F2I.F64.TRUNC R5, R4 ;  /* 0x0000000400057311 */ /* 0x000e24000030d100 */
[----:B0-----:R0:W-:Y:S01]  /*3500*/  STG.E desc[UR36][R2.64], R5 ;  /* 0x0000000502007986 */ /* 0x0011e2000c101924 */
[----:B------:R-:W-:Y:S05]  /*3510*/  BRA `(.L_x_15916) ;  /* 0x0000001000547947 */ /* 0x000fea0003800000 */
.L_x_15917:
[----:B------:R-:W0:Y:S02]  /*3520*/  F2I.F64.TRUNC R5, R4 ;  /* 0x0000000400057311 */ /* 0x000e24000030d100 */
[----:B0-----:R0:W-:Y:S01]  /*3530*/  STG.E.U16 desc[UR36][R2.64], R5 ;  /* 0x0000000502007986 */ /* 0x0011e2000c101524 */
[----:B------:R-:W-:Y:S05]  /*3540*/  BRA `(.L_x_15916) ;  /* 0x0000001000487947 */ /* 0x000fea0003800000 */
.L_x_15912:
        /* <DEDUP_REMOVED lines=17> */
.L_x_15920:
        /* <DEDUP_REMOVED lines=12> */
.L_x_15919:
        /* <DEDUP_REMOVED lines=18> */
.L_x_15922:
        /* <DEDUP_REMOVED lines=13> */
.L_x_15921:
[----:B------:R0:W-:Y:S01]  /*3910*/  STG.E.64 desc[UR36][R2.64], R4 ;  /* 0x0000000402007986 */ /* 0x0001e2000c101b24 */
[----:B------:R-:W-:Y:S05]  /*3920*/  BRA `(.L_x_15916) ;  /* 0x0000000c00507947 */ /* 0x000fea0003800000 */
.L_x_15911:
        /* <DEDUP_REMOVED lines=12> */
.L_x_15925:
[----:B------:R-:W-:-:S05]  /*39f0*/  CS2R R6, SRZ ;  /* 0x0000000000067805 */ /* 0x000fca000001ff00 */
[----:B------:R0:W-:Y:S01]  /*3a00*/  STG.E.128 desc[UR36][R2.64], R4 ;  /* 0x0000000402007986 */ /* 0x0001e2000c101d24 */
[----:B------:R-:W-:Y:S05]  /*3a10*/  BRA `(.L_x_15916) ;  /* 0x0000000c00147947 */ /* 0x000fea0003800000 */
.L_x_15924:
        /* <DEDUP_REMOVED lines=27> */
.L_x_15929:
[----:B------:R-:W-:Y:S05]  /*3bd0*/  BSYNC.RECONVERGENT B0 ;  /* 0x0000000000007941 */ /* 0x000fea0003800200 */
.L_x_15928:
[----:B------:R-:W-:-:S05]  /*3be0*/  LOP3.LUT R7, R0, 0x80, R7, 0xf8, !PT ;  /* 0x0000008000077812 */ /* 0x000fca00078ef807 */
[----:B------:R0:W-:Y:S01]  /*3bf0*/  STG.E.U8 desc[UR36][R2.64], R7 ;  /* 0x0000000702007986 */ /* 0x0001e2000c101124 */
[----:B------:R-:W-:Y:S05]  /*3c00*/  BRA `(.L_x_15916) ;  /* 0x0000000800987947 */ /* 0x000fea0003800000 */
.L_x_15927:
        /* <DEDUP_REMOVED lines=23> */
.L_x_15931:
[----:B------:R-:W-:Y:S05]  /*3d80*/  BSYNC.RECONVERGENT B0 ;  /* 0x0000000000007941 */ /* 0x000fea0003800200 */
.L_x_15930:
[----:B------:R-:W-:-:S05]  /*3d90*/  LOP3.LUT R7, R0, 0x80, R7, 0xf8, !PT ;  /* 0x0000008000077812 */ /* 0x000fca00078ef807 */
[----:B------:R0:W-:Y:S01]  /*3da0*/  STG.E.U8 desc[UR36][R2.64], R7 ;  /* 0x0000000702007986 */ /* 0x0001e2000c101124 */
[----:B------:R-:W-:Y:S05]  /*3db0*/  BRA `(.L_x_15916) ;  /* 0x00000008002c7947 */ /* 0x000fea0003800000 */
.L_x_15926:
        /* <DEDUP_REMOVED lines=12> */
.L_x_15923:
        /* <DEDUP_REMOVED lines=11> */
.L_x_15934:
        /* <DEDUP_REMOVED lines=21> */
.L_x_15937:
[----:B------:R-:W-:-:S04]  /*4080*/  SHF.R.U32.HI R0, RZ, 0x14, R7 ;  /* 0x00000014ff007819 */ /* 0x000fc80000011607 */
[----:B------:R-:W-:-:S04]  /*4090*/  LOP3.LUT R0, R0, 0x1, RZ, 0xc0, !PT ;  /* 0x0000000100007812 */ /* 0x000fc800078ec0ff */
[----:B------:R-:W-:-:S04]  /*40a0*/  IADD3 R0, PT, PT, R7, 0x487ffff, R0 ;  /* 0x0487ffff07007810 */ /* 0x000fc80007ffe000 */
[----:B------:R-:W-:-:S04]  /*40b0*/  SHF.R.U32.HI R0, RZ, 0x14, R0 ;  /* 0x00000014ff007819 */ /* 0x000fc80000011600 */
[----:B------:R-:W-:-:S07]  /*40c0*/  LOP3.LUT R4, R0, 0xff, RZ, 0xc0, !PT ;  /* 0x000000ff00047812 */ /* 0x000fce00078ec0ff */
.L_x_15938:
[----:B------:R-:W-:-:S04]  /*40d0*/  SHF.R.U32.HI R5, RZ, 0x18, R7 ;  /* 0x00000018ff057819 */ /* 0x000fc80000011607 */
[----:B------:R-:W-:-:S04]  /*40e0*/  LOP3.LUT R4, R4, 0x80, R5, 0xf8, !PT ;  /* 0x0000008004047812 */ /* 0x000fc800078ef805 */
[----:B------:R-:W-:-:S07]  /*40f0*/  PRMT R0, R4, 0x7610, R0 ;  /* 0x0000761004007816 */ /* 0x000fce0000000000 */
.L_x_15936:
[----:B------:R-:W-:Y:S05]  /*4100*/  BSYNC.RECONVERGENT B0 ;  /* 0x0000000000007941 */ /* 0x000fea0003800200 */
.L_x_15935:
[----:B------:R4:W-:Y:S01]  /*4110*/  STG.E.U8 desc[UR36][R2.64], R0 ;  /* 0x0000000002007986 */ /* 0x0009e2000c101124 */
[----:B------:R-:W-:Y:S05]  /*4120*/  BRA `(.L_x_15916) ;  /* 0x0000000400507947 */ /* 0x000fea0003800000 */
.L_x_15933:
        /* <DEDUP_REMOVED lines=21> */
.L_x_15941:
[----:B------:R-:W-:-:S04]  /*4280*/  SHF.R.U32.HI R0, RZ, 0x15, R7 ;  /* 0x00000015ff007819 */ /* 0x000fc80000011607 */
[----:B------:R-:W-:-:S04]  /*4290*/  LOP3.LUT R0, R0, 0x1, RZ, 0xc0, !PT ;  /* 0x0000000100007812 */ /* 0x000fc800078ec0ff */
[----:B------:R-:W-:-:S04]  /*42a0*/  IADD3 R0, PT, PT, R7, 0x88fffff, R0 ;  /* 0x088fffff07007810 */ /* 0x000fc80007ffe000 */
[----:B------:R-:W-:-:S04]  /*42b0*/  SHF.R.U32.HI R0, RZ, 0x15, R0 ;  /* 0x00000015ff007819 */ /* 0x000fc80000011600 */
[----:B------:R-:W-:-:S07]  /*42c0*/  LOP3.LUT R4, R0, 0xff, RZ, 0xc0, !PT ;  /* 0x000000ff00047812 */ /* 0x000fce00078ec0ff */
.L_x_15942:
[----:B------:R-:W-:-:S04]  /*42d0*/  SHF.R.U32.HI R5, RZ, 0x18, R7 ;  /* 0x00000018ff057819 */ /* 0x000fc80000011607 */
[----:B------:R-:W-:-:S04]  /*42e0*/  LOP3.LUT R4, R4, 0x80, R5, 0xf8, !PT ;  /* 0x0000008004047812 */ /* 0x000fc800078ef805 */
[----:B------:R-:W-:-:S07]  /*42f0*/  PRMT R0, R4, 0x7610, R0 ;  /* 0x0000761004007816 */ /* 0x000fce0000000000 */
.L_x_15940:
[----:B------:R-:W-:Y:S05]  /*4300*/  BSYNC.RECONVERGENT B0 ;  /* 0x0000000000007941 */ /* 0x000fea0003800200 */
.L_x_15939:
[----:B------:R3:W-:Y:S01]  /*4310*/  STG.E.U8 desc[UR36][R2.64], R0 ;  /* 0x0000000002007986 */ /* 0x0007e2000c101124 */
[----:B------:R-:W-:Y:S05]  /*4320*/  BRA `(.L_x_15916) ;  /* 0x0000000000d07947 */ /* 0x000fea0003800000 */
.L_x_15932:
[----:B------:R-:W-:-:S09]  /*4330*/  UISETP.NE.AND UP0, UPT, UR4, 0x1c, UPT ;  /* 0x0000001c0400788c */ /* 0x000fd2000bf05270 */
[----:B------:R-:W-:Y:S05]  /*4340*/  BRA.U !UP0, `(.L_x_15943) ;  /* 0x0000000108c07547 */ /* 0x000fea000b800000 */
[----:B------:R-:W-:-:S09]  /*4350*/  UISETP.NE.AND UP0, UPT, UR4, 0x1d, UPT ;  /* 0x0000001d0400788c */ /* 0x000fd2000bf05270 */
[----:B------:R-:W-:Y:S05]  /*4360*/  BRA.U !UP0, `(.L_x_15944) ;  /* 0x0000000108ac7547 */ /* 0x000fea000b800000 */
[----:B------:R-:W-:-:S09]  /*4370*/  UISETP.NE.AND UP0, UPT, UR4, 0x2c, UPT ;  /* 0x0000002c0400788c */ /* 0x000fd2000bf05270 */
[----:B------:R-:W-:Y:S05]  /*4380*/  BRA.U !UP0, `(.L_x_15945) ;  /* 0x0000000108447547 */ /* 0x000fea000b800000 */
.L_x_15915:
        /* <DEDUP_REMOVED lines=16> */
.L_x_15946:
[----:B------:R-:W-:Y:S05]  /*4490*/  BRA `(.L_x_15916) ;  /* 0x0000000000747947 */ /* 0x000fea0003800000 */
.L_x_15945:
        /* <DEDUP_REMOVED lines=24> */
.L_x_15944:
[----:B------:R-:W0:Y:S02]  /*4620*/  F2I.U64.F64.TRUNC R4, R4 ;  /* 0x0000000400047311 */ /* 0x000e24000030d800 */
[----:B0-----:R1:W-:Y:S01]  /*4630*/  STG.E.64 desc[UR36][R2.64], R4 ;  /* 0x0000000402007986 */ /* 0x0013e2000c101b24 */
[----:B------:R-:W-:Y:S05]  /*4640*/  BRA `(.L_x_15916) ;  /* 0x0000000000087947 */ /* 0x000fea0003800000 */
.L_x_15943:
[----:B------:R-:W0:Y:S02]  /*4650*/  F2I.U32.F64.TRUNC R5, R4 ;  /* 0x0000000400057311 */ /* 0x000e24000030d000 */
[----:B0-----:R0:W-:Y:S02]  /*4660*/  STG.E desc[UR36][R2.64], R5 ;  /* 0x0000000502007986 */ /* 0x0011e4000c101924 */
.L_x_15916:
[----:B------:R-:W-:-:S07]  /*4670*/  IADD3 R17, PT, PT, R17, 0x80, RZ ;  /* 0x0000008011117810 */ /* 0x000fce0007ffe0ff */
.L_x_15876:
[----:B------:R-:W-:Y:S05]  /*4680*/  BSYNC.RECONVERGENT B7 ;  /* 0x0000000000077941 */ /* 0x000fea0003800200 */
.L_x_15875:
[----:B------:R-:W5:Y:S01]  /*4690*/  LDCU UR4, c[0x0][0x380] ;  /* 0x00007000ff0477ac */ /* 0x000f620008000800 */
[----:B------:R-:W-:Y:S01]  /*46a0*/  BSSY.RECONVERGENT B7, `(.L_x_15947) ;  /* 0x000045a000077945 */ /* 0x000fe20003800200 */
[----:B-----5:R-:W-:-:S13]  /*46b0*/  ISETP.GE.AND P0, PT, R17, UR4, PT ;  /* 0x0000000411007c0c */ /* 0x020fda000bf06270 */
[----:B------:R-:W-:Y:S05]  /*46c0*/  @P0 BRA `(.L_x_15948) ;  /* 0x00000044005c0947 */ /* 0x000fea0003800000 */
[----:B------:R-:W5:Y:S01]  /*46d0*/  LDCU UR4, c[0x0][0x388] ;  /* 0x00007100ff0477ac */ /* 0x000f620008000800 */
[----:B0--34-:R-:W-:Y:S02]  /*46e0*/  IMAD.MOV.U32 R0, RZ, RZ, RZ ;  /* 0x000000ffff007224 */ /* 0x019fe400078e00ff */
[----:B-12---:R-:W-:Y:S01]  /*46f0*/  IMAD.MOV.U32 R2, RZ, RZ, RZ ;  /* 0x000000ffff027224 */ /* 0x006fe200078e00ff */
[----:B-----5:R-:W-:-:S09]  /*4700*/  UISETP.NE.AND UP0, UPT, UR4, URZ, UPT ;  /* 0x000000ff0400728c */ /* 0x020fd2000bf05270 */
        /* <DEDUP_REMOVED lines=299> */
.L_x_15949:
        /* <DEDUP_REMOVED lines=18> */
.L_x_15954:
[----:B------:R-:W2:Y:S02]  /*5ae0*/  LDG.E.U8 R4, desc[UR36][R4.64] ;  /* 0x0000002404047981 */ /* 0x000ea4000c1e1100 */
[----:B--2---:R4:W0:Y:S02]  /*5af0*/  I2F.F64.U16 R26, R4 ;  /* 0x00000004001a7312 */ /* 0x0048240000101800 */
[----:B0---4-:R-:W-:Y:S05]  /*5b00*/  BRA `(.L_x_15956) ;  /* 0x0000000c00647947 */ /* 0x011fea0003800000 */
.L_x_15953:
        /* <DEDUP_REMOVED lines=9> */
.L_x_15958:
[----:B------:R-:W2:Y:S02]  /*5ba0*/  LDG.E R4, desc[UR36][R4.64] ;  /* 0x0000002404047981 */ /* 0x000ea4000c1e1900 */
[----:B--2---:R4:W0:Y:S02]  /*5bb0*/  I2F.F64 R26, R4 ;  /* 0x00000004001a7312 */ /* 0x0048240000201c00 */
[----:B0---4-:R-:W-:Y:S05]  /*5bc0*/  BRA `(.L_x_15956) ;  /* 0x0000000c00347947 */ /* 0x011fea0003800000 */
.L_x_15957:
[----:B------:R-:W2:Y:S02]  /*5bd0*/  LDG.E.U16 R4, desc[UR36][R4.64] ;  /* 0x0000002404047981 */ /* 0x000ea4000c1e1500 */
[----:B--2---:R4:W0:Y:S02]  /*5be0*/  I2F.F64.S16 R26, R4 ;  /* 0x00000004001a7312 */ /* 0x0048240000101c00 */
[----:B0---4-:R-:W-:Y:S05]  /*5bf0*/  BRA `(.L_x_15956) ;  /* 0x0000000c00287947 */ /* 0x011fea0003800000 */
.L_x_15952:
        /* <DEDUP_REMOVED lines=10> */
.L_x_15960:
[----:B------:R-:W2:Y:S02]  /*5ca0*/  LDG.E.U16 R0, desc[UR36][R4.64] ;  /* 0x0000002404007981 */ /* 0x000ea4000c1e1500 */
[----:B--2---:R-:W-:-:S05]  /*5cb0*/  HADD2.F32 R0, -RZ, R0.H0_H0 ;  /* 0x20000000ff007230 */ /* 0x004fca0000004100 */
[----:B------:R-:W-:-:S04]  /*5cc0*/  FMUL.FTZ R0, R0, 1 ;  /* 0x3f80000000007820 */ /* 0x000fc80000410000 */
[----:B------:R3:W4:Y:S02]  /*5cd0*/  F2F.F64.F32 R26, R0 ;  /* 0x00000000001a7310 */ /* 0x0007240000201800 */
[----:B---34-:R-:W-:Y:S05]  /*5ce0*/  BRA `(.L_x_15956) ;  /* 0x0000000800ec7947 */ /* 0x018fea0003800000 */
.L_x_15959:
        /* <DEDUP_REMOVED lines=10> */
.L_x_15962:
[----:B------:R-:W2:Y:S02]  /*5d90*/  LDG.E.U16 R4, desc[UR36][R4.64] ;  /* 0x0000002404047981 */ /* 0x000ea4000c1e1500 */
[----:B--2---:R-:W-:-:S05]  /*5da0*/  HADD2.F32 R0, -RZ, R4.H0_H0 ;  /* 0x20000004ff007230 */ /* 0x004fca0000004100 */
[----:B------:R-:W-:-:S04]  /*5db0*/  FMUL.FTZ R0, R0, 1 ;  /* 0x3f80000000007820 */ /* 0x000fc80000410000 */
[----:B------:R4:W0:Y:S02]  /*5dc0*/  F2F.F64.F32 R26, R0 ;  /* 0x00000000001a7310 */ /* 0x0008240000201800 */
[----:B0---4-:R-:W-:Y:S05]  /*5dd0*/  BRA `(.L_x_15956) ;  /* 0x0000000800b07947 */ /* 0x011fea0003800000 */
.L_x_15961:
[----:B------:R3:W5:Y:S01]  /*5de0*/  LDG.E.64 R26, desc[UR36][R4.64] ;  /* 0x00000024041a7981 */ /* 0x000762000c1e1b00 */
[----:B------:R-:W-:Y:S05]  /*5df0*/  BRA `(.L_x_15956) ;  /* 0x0000000800a87947 */ /* 0x000fea0003800000 */
.L_x_15951:
        /* <DEDUP_REMOVED lines=13> */
.L_x_15965:
[----:B------:R0:W5:Y:S01]  /*5ed0*/  LDG.E.64 R26, desc[UR36][R4.64] ;  /* 0x00000024041a7981 */ /* 0x000162000c1e1b00 */
[----:B------:R-:W-:Y:S05]  /*5ee0*/  BRA `(.L_x_15956) ;  /* 0x00000008006c7947 */ /* 0x000fea0003800000 */
.L_x_15964:
        /* <DEDUP_REMOVED lines=27> */
.L_x_15967:
        /* <DEDUP_REMOVED lines=15> */
.L_x_15966:
[----:B------:R-:W2:Y:S02]  /*6190*/  LDG.E.U16 R0, desc[UR36][R4.64] ;  /* 0x0000002404007981 */ /* 0x000ea4000c1e1500 */
[----:B--2---:R-:W-:-:S04]  /*61a0*/  IMAD.U32 R0, R0, 0x10000, RZ ;  /* 0x0001000000007824 */ /* 0x004fc800078e00ff */
[----:B------:R-:W-:-:S04]  /*61b0*/  FMUL.FTZ R0, R0, 1 ;  /* 0x3f80000000007820 */ /* 0x000fc80000410000 */
[----:B------:R0:W1:Y:S02]  /*61c0*/  F2F.F64.F32 R26, R0 ;  /* 0x00000000001a7310 */ /* 0x0000640000201800 */
[----:B01----:R-:W-:Y:S05]  /*61d0*/  BRA `(.L_x_15956) ;  /* 0x0000000400b07947 */ /* 0x003fea0003800000 */
.L_x_15963:
        /* <DEDUP_REMOVED lines=11> */
.L_x_15970:
        /* <DEDUP_REMOVED lines=21> */
.L_x_15972:
[----:B------:R-:W-:Y:S05]  /*63e0*/  BSYNC.RECONVERGENT B0 ;  /* 0x0000000000007941 */ /* 0x000fea0003800200 */
.L_x_15971:
[----:B------:R-:W-:Y:S01]  /*63f0*/  IMAD.SHL.U32 R0, R0, 0x100000, RZ ;  /* 0x0010000000007824 */ /* 0x000fe200078e00ff */
[----:B------:R-:W-:-:S04]  /*6400*/  LEA R3, R3, 0x3b800000, 0x17 ;  /* 0x3b80000003037811 */ /* 0x000fc800078eb8ff */
[----:B------:R-:W-:-:S05]  /*6410*/  LOP3.LUT R0, R3, R0, R7, 0xfe, !PT ;  /* 0x0000000003007212 */ /* 0x000fca00078efe07 */
[----:B------:R-:W-:-:S04]  /*6420*/  FMUL.FTZ R0, R0, 1 ;  /* 0x3f80000000007820 */ /* 0x000fc80000410000 */
[----:B------:R3:W4:Y:S02]  /*6430*/  F2F.F64.F32 R26, R0 ;  /* 0x00000000001a7310 */ /* 0x0007240000201800 */
[----:B---34-:R-:W-:Y:S05]  /*6440*/  BRA `(.L_x_15956) ;  /* 0x0000000400147947 */ /* 0x018fea0003800000 */
.L_x_15969:
        /* <DEDUP_REMOVED lines=21> */
.L_x_15974:
[----:B------:R-:W-:Y:S05]  /*65a0*/  BSYNC.RECONVERGENT B0 ;  /* 0x0000000000007941 */ /* 0x000fea0003800200 */
.L_x_15973:
[----:B------:R-:W-:Y:S02]  /*65b0*/  SHF.L.U32 R0, R0, 0x15, RZ ;  /* 0x0000001500007819 */ /* 0x000fe400000006ff */
[----:B------:R-:W-:-:S04]  /*65c0*/  LEA R3, R3, 0x37800000, 0x17 ;  /* 0x3780000003037811 */ /* 0x000fc800078eb8ff */
[----:B------:R-:W-:-:S05]  /*65d0*/  LOP3.LUT R0, R3, R0, R7, 0xfe, !PT ;  /* 0x0000000003007212 */ /* 0x000fca00078efe07 */
[----:B------:R-:W-:-:S04]  /*65e0*/  FMUL.FTZ R0, R0, 1 ;  /* 0x3f80000000007820 */ /* 0x000fc80000410000 */
[----:B------:R3:W4:Y:S02]  /*65f0*/  F2F.F64.F32 R26, R0 ;  /* 0x00000000001a7310 */ /* 0x0007240000201800 */
[----:B---34-:R-:W-:Y:S05]  /*6600*/  BRA `(.L_x_15956) ;  /* 0x0000000000a47947 */ /* 0x018fea0003800000 */
.L_x_15968:
        /* <DEDUP_REMOVED lines=18> */
.L_x_15955:
        /* <DEDUP_REMOVED lines=16> */
.L_x_15977:
[----:B------:R-:W-:Y:S01]  /*6830*/  CS2R R26, SRZ ;  /* 0x00000000001a7805 */ /* 0x000fe2000001ff00 */
[----:B------:R-:W-:Y:S06]  /*6840*/  BRA `(.L_x_15956) ;  /* 0x0000000000147947 */ /* 0x000fec0003800000 */
.L_x_15976:
[----:B------:R-:W2:Y:S02]  /*6850*/  LDG.E.64 R26, desc[UR36][R4.64] ;  /* 0x00000024041a7981 */ /* 0x000ea4000c1e1b00 */
[----:B--2---:R-:W3:Y:S02]  /*6860*/  I2F.F64.U64 R26, R26 ;  /* 0x0000001a001a7312 */ /* 0x004ee40000301800 */
[----:B---3--:R-:W-:Y:S05]  /*6870*/  BRA `(.L_x_15956) ;  /* 0x0000000000087947 */ /* 0x008fea0003800000 */
.L_x_15975:
[----:B------:R-:W2:Y:S02]  /*6880*/  LDG.E R4, desc[UR36][R4.64] ;  /* 0x0000002404047981 */ /* 0x000ea4000c1e1900 */
[----:B--2---:R1:W2:Y:S02]  /*6890*/  I2F.F64.U32 R26, R4 ;  /* 0x00000004001a7312 */ /* 0x0042a40000201800 */
.L_x_15956:
[----:B------:R-:W-:Y:S05]  /*68a0*/  BSYNC.RECONVERGENT B6 ;  /* 0x0000000000067941 */ /* 0x000fea0003800200 */
.L_x_15950:
        /* <DEDUP_REMOVED lines=68> */
.L_x_15979:
[----:B------:R-:W-:Y:S05]  /*6cf0*/  BSYNC.RECONVERGENT B0 ;  /* 0x0000000000007941 */ /* 0x000fea0003800200 */
.L_x_15978:
[----:B------:R-:W-:Y:S01]  /*6d00*/  IMAD.MOV.U32 R8, RZ, RZ, -0x2449a4b7 ;  /* 0xdbb65b49ff087424 */ /* 0x000fe200078e00ff */
[----:B------:R-:W-:Y:S01]  /*6d10*/  MOV R9, 0x3f2d3b63 ;  /* 0x3f2d3b6300097802 */ /* 0x000fe20000000f00 */
[----:B------:R-:W-:Y:S01]  /*6d20*/  UMOV UR4, 0x2a25ff7e ;  /* 0x2a25ff7e00047882 */ /* 0x000fe20000000000 */
[----:B------:R-:W-:Y:S01]  /*6d30*/  UMOV UR5, 0x3ef53e1d ;  /* 0x3ef53e1d00057882 */ /* 0x000fe20000000000 */
[----:B------:R-:W0:Y:S01]  /*6d40*/  DMUL R6, R4, R4 ;  /* 0x0000000404067228 */ /* 0x000e220000000000 */
[----:B------:R-:W-:Y:S01]  /*6d50*/  ISETP.GE.AND P1, PT, R27, RZ, PT ;  /* 0x000000ff1b00720c */ /* 0x000fe20003f26270 */
[----:B------:R-:W-:Y:S03]  /*6d60*/  BSSY.RECONVERGENT B0, `(.L_x_15980) ;  /* 0x00000ad000007945 */ /* 0x000fe60003800200 */
        /* <DEDUP_REMOVED lines=134> */
[----:B0-----:R-:W-:Y:S02]  /*75d0*/  @P4 IMAD.MOV.U32 R4, RZ, RZ, 0x54442d18 ;  /* 0x54442d18ff044424 */ /* 0x001fe400078e00ff */
[----:B------:R-:W-:-:S15]  /*75e0*/  @P4 IMAD.MOV.U32 R5, RZ, RZ, 0x400921fb ;  /* 0x400921fbff054424 */ /* 0x000fde00078e00ff */
[----:B------:R-:W-:-:S15]  /*75f0*/  NOP ;  /* 0x0000000000007918 */ /* 0x000fde0000000000 */
[----:B------:R-:W-:-:S15]  /*7600*/  NOP ;  /* 0x0000000000007918 */ /* 0x000fde0000000000 */
[----:B------:R-:W-:-:S15]  /*7610*/  NOP ;  /* 0x0000000000007918 */ /* 0x000fde0000000000 */
[----:B-1----:R-:W0:Y:S02]  /*7620*/  @P4 DADD R4, -R8, R4 ;  /* 0x0000000008044229 */ /* 0x002e240000000104 */
[----:B0-----:R-:W-:Y:S02]  /*7630*/  @P4 FSEL R4, R4, R8, !P0 ;  /* 0x0000000804044208 */ /* 0x001fe40004000000 */
[----:B------:R-:W-:Y:S02]  /*7640*/  @P4 FSEL R5, R5, R9, !P0 ;  /* 0x0000000905054208 */ /* 0x000fe40004000000 */
[----:B------:R-:W-:-:S15]  /*7650*/  @!P4 PLOP3.LUT P0, PT, P1, PT, PT, 0x80, 0x8 ;  /* 0x000000000008c81c */ /* 0x000fde0000f0f070 */
[----:B------:R-:W-:-:S15]  /*7660*/  NOP ;  /* 0x0000000000007918 */ /* 0x000fde0000000000 */
[----:B------:R-:W-:-:S15]  /*7670*/  NOP ;  /* 0x0000000000007918 */ /* 0x000fde0000000000 */
[----:B------:R-:W-:-:S13]  /*7680*/  NOP ;  /* 0x0000000000007918 */ /* 0x000fda0000000000 */
[----:B------:R-:W0:Y:S02]  /*7690*/  @!P4 DADD R6, -RZ, -R8 ;  /* 0x00000000ff06c229 */ /* 0x000e240000000908 */
[----:B0-----:R-:W-:Y:S02]  /*76a0*/  @!P4 FSEL R6, R8, R6, !P0 ;  /* 0x000000060806c208 */ /* 0x001fe40004000000 */
[----:B------:R-:W-:Y:S01]  /*76b0*/  @!P4 FSEL R7, R9, R7, !P0 ;  /* 0x000000070907c208 */ /* 0x000fe20004000000 */
[----:B------:R-:W-:Y:S01]  /*76c0*/  @!P4 IMAD.MOV.U32 R9, RZ, RZ, 0x3ff921fb ;  /* 0x3ff921fbff09c424 */ /* 0x000fe200078e00ff */
[----:B------:R-:W-:-:S15]  /*76d0*/  @!P4 MOV R8, 0x54442d18 ;  /* 0x54442d180008c802 */ /* 0x000fde0000000f00 */
        /* <DEDUP_REMOVED lines=8> */
[----:B------:R1:W2:Y:S02]  /*7760*/  @!P4 DADD R4, R6, R8 ;  /* 0x000000000604c229 */ /* 0x0002a40000000008 */
[----:B012---:R-:W-:Y:S05]  /*7770*/  @!P2 BRA `(.L_x_15981) ;  /* 0x000000000024a947 */ /* 0x007fea0003800000 */
[----:B------:R-:W0:Y:S01]  /*7780*/  LDCU.64 UR4, c[0x0][0x598] ;  /* 0x0000b300ff0477ac */ /* 0x000e220008000a00 */
[----:B------:R-:W-:Y:S01]  /*7790*/  IMAD.MOV.U32 R3, RZ, RZ, 0x7f3321d2 ;  /* 0x7f3321d2ff037424 */ /* 0x000fe200078e00ff */
[----:B------:R-:W-:-:S04]  /*77a0*/  MOV R7, 0x4002d97c ;  /* 0x4002d97c00077802 */ /* 0x000fc80000000f00 */
[----:B------:R-:W-:Y:S02]  /*77b0*/  FSEL R3, R3, 3.37028055040000000000e+12, !P0 ;  /* 0x54442d1803037808 */ /* 0x000fe40004000000 */
[----:B------:R-:W-:Y:S01]  /*77c0*/  FSEL R7, R7, 1.8213495016098022461, !P0 ;  /* 0x3fe921fb07077808 */ /* 0x000fe20004000000 */
[----:B0-----:R-:W0:Y:S02]  /*77d0*/  DSETP.NEU.AND P0, PT, |R26|, |UR4|, PT ;  /* 0x400000041a007e2a */ /* 0x001e24000bf0d200 */
[----:B0-----:R-:W-:Y:S02]  /*77e0*/  FSEL R4, R3, R4, !P0 ;  /* 0x0000000403047208 */ /* 0x001fe40004000000 */
[----:B------:R-:W-:Y:S01]  /*77f0*/  FSEL R5, R7, R5, !P0 ;  /* 0x0000000507057208 */ /* 0x000fe20004000000 */
[----:B------:R-:W-:Y:S06]  /*7800*/  BRA `(.L_x_15982) ;  /* 0x0000000000087947 */ /* 0x000fec0003800000 */
.L_x_15981:
[----:B------:R-:W-:Y:S02]  /*7810*/  FSEL R4, RZ, 3.37028055040000000000e+12, P0 ;  /* 0x54442d18ff047808 */ /* 0x000fe40000000000 */
[----:B------:R-:W-:-:S07]  /*7820*/  FSEL R5, RZ, 2.1426990032196044922, P0 ;  /* 0x400921fbff057808 */ /* 0x000fce0000000000 */
.L_x_15982:
[----:B------:R-:W-:Y:S05]  /*7830*/  BSYNC.RECONVERGENT B0 ;  /* 0x0000000000007941 */ /* 0x000fea0003800200 */
.L_x_15980:
        /* <DEDUP_REMOVED lines=27> */
.L_x_15986:
[----:B------:R-:W0:Y:S02]  /*79f0*/  F2I.S64.F64.TRUNC R4, R4 ;  /* 0x0000000400047311 */ /* 0x000e24000030d900 */
[----:B0-----:R-:W-:-:S05]  /*7a00*/  IMAD.MOV.U32 R7, RZ, RZ, R4 ;  /* 0x000000ffff077224 */ /* 0x001fca00078e0004 */
[----:B------:R0:W-:Y:S01]  /*7a10*/  STG.E.U8 desc[UR36][R2.64], R7 ;  /* 0x0000000702007986 */ /* 0x0001e2000c101124 */
[----:B------:R-:W-:Y:S05]  /*7a20*/  BRA `(.L_x_15988) ;  /* 0x0000001000807947 */ /* 0x000fea0003800000 */
.L_x_15985:
        /* <DEDUP_REMOVED lines=9> */
.L_x_15990:
[----:B------:R-:W0:Y:S02]  /*7ac0*/  F2I.F64.TRUNC R5, R4 ;  /* 0x0000000400057311 */ /* 0x000e24000030d100 */
[----:B0-----:R0:W-:Y:S01]  /*7ad0*/  STG.E desc[UR36][R2.64], R5 ;  /* 0x0000000502007986 */ /* 0x0011e2000c101924 */
[----:B------:R-:W-:Y:S05]  /*7ae0*/  BRA `(.L_x_15988) ;  /* 0x0000001000507947 */ /* 0x000fea0003800000 */
.L_x_15989:
[----:B------:R-:W0:Y:S02]  /*7af0*/  F2I.F64.TRUNC R5, R4 ;  /* 0x0000000400057311 */ /* 0x000e24000030d100 */
[----:B0-----:R0:W-:Y:S01]  /*7b00*/  STG.E.U16 desc[UR36][R2.64], R5 ;  /* 0x0000000502007986 */ /* 0x0011e2000c101524 */
[----:B------:R-:W-:Y:S05]  /*7b10*/  BRA `(.L_x_15988) ;  /* 0x0000001000447947 */ /* 0x000fea0003800000 */
.L_x_15984:
        /* <DEDUP_REMOVED lines=17> */
.L_x_15992:
        /* <DEDUP_REMOVED lines=12> */
.L_x_15991:
        /* <DEDUP_REMOVED lines=18> */
.L_x_15994:
        /* <DEDUP_REMOVED lines=13> */
.L_x_15993:
[----:B------:R0:W-:Y:S01]  /*7ee0*/  STG.E.64 desc[UR36][R2.64], R4 ;  /* 0x0000000402007986 */ /* 0x0001e2000c101b24 */
[----:B------:R-:W-:Y:S05]  /*7ef0*/  BRA `(.L_x_15988) ;  /* 0x0000000c004c7947 */ /* 0x000fea0003800000 */
.L_x_15983:
        /* <DEDUP_REMOVED lines=13> */
.L_x_15998:
        /* <DEDUP_REMOVED lines=26> */
.L_x_16001:
[----:B------:R-:W-:-:S04]  /*8170*/  SHF.R.U32.HI R5, RZ, 0x18, R7 ;  /* 0x00000018ff057819 */ /* 0x000fc80000011607 */
[----:B------:R-:W-:-:S07]  /*8180*/  LOP3.LUT R0, R0, 0x80, R5, 0xf8, !PT ;  /* 0x0000008000007812 */ /* 0x000fce00078ef805 */
.L_x_16000:
[----:B------:R-:W-:Y:S05]  /*8190*/  BSYNC.RECONVERGENT B0 ;  /* 0x0000000000007941 */ /* 0x000fea0003800200 */
.L_x_15999:
[----:B------:R4:W-:Y:S01]  /*81a0*/  STG.E.U8 desc[UR36][R2.64], R0 ;  /* 0x0000000002007986 */ /* 0x0009e2000c101124 */
[----:B------:R-:W-:Y:S05]  /*81b0*/  BRA `(.L_x_15988) ;  /* 0x00000008009c7947 */ /* 0x000fea0003800000 */
.L_x_15997:
        /* <DEDUP_REMOVED lines=26> */
.L_x_16004:
[----:B------:R-:W-:-:S04]  /*8360*/  SHF.R.U32.HI R5, RZ, 0x18, R7 ;  /* 0x00000018ff057819 */ /* 0x000fc80000011607 */
[----:B------:R-:W-:-:S07]  /*8370*/  LOP3.LUT R0, R0, 0x80, R5, 0xf8, !PT ;  /* 0x0000008000007812 */ /* 0x000fce00078ef805 */
.L_x_16003:
[----:B------:R-:W-:Y:S05]  /*8380*/  BSYNC.RECONVERGENT B0 ;  /* 0x0000000000007941 */ /* 0x000fea0003800200 */
.L_x_16002:
[----:B------:R3:W-:Y:S01]  /*8390*/  STG.E.U8 desc[UR36][R2.64], R0 ;  /* 0x0000000002007986 */ /* 0x0007e2000c101124 */
[----:B------:R-:W-:Y:S05]  /*83a0*/  BRA `(.L_x_15988) ;  /* 0x0000000800207947 */ /* 0x000fea0003800000 */
.L_x_15996:
        /* <DEDUP_REMOVED lines=30> */
.L_x_16006:
[----:B------:R-:W0:Y:S02]  /*8590*/  F2I.U64.F64.TRUNC R4, R4 ;  /* 0x0000000400047311 */ /* 0x000e24000030d800 */
[----:B0-----:R0:W-:Y:S01]  /*85a0*/  STG.E.64 desc[UR36][R2.64], R4 ;  /* 0x0000000402007986 */ /* 0x0011e2000c101b24 */
[----:B------:R-:W-:Y:S05]  /*85b0*/  BRA `(.L_x_15988) ;  /* 0x00000004009c7947 */ /* 0x000fea0003800000 */
.L_x_16005:
[----:B------:R-:W0:Y:S02]  /*85c0*/  F2I.U32.F64.TRUNC R5, R4 ;  /* 0x0000000400057311 */ /* 0x000e24000030d000 */
[----:B0-----:R2:W-:Y:S01]  /*85d0*/  STG.E desc[UR36][R2.64], R5 ;  /* 0x0000000502007986 */ /* 0x0015e2000c101924 */
[----:B------:R-:W-:Y:S05]  /*85e0*/  BRA `(.L_x_15988) ;  /* 0x0000000400907947 */ /* 0x000fea0003800000 */
.L_x_15995:
        /* <DEDUP_REMOVED lines=10> */
.L_x_16008:
[----:B------:R-:W-:-:S05]  /*8690*/  CS2R R6, SRZ ;  /* 0x0000000000067805 */ /* 0x000fca000001ff00 */
[----:B------:R0:W-:Y:S01]  /*86a0*/  STG.E.128 desc[UR36][R2.64], R4 ;  /* 0x0000000402007986 */ /* 0x0001e2000c101d24 */
[----:B------:R-:W-:Y:S05]  /*86b0*/  BRA `(.L_x_15988) ;  /* 0x00000004005c7947 */ /* 0x000fea0003800000 */
.L_x_16007:
[----:B------:R-:W-:-:S09]  /*86c0*/  UISETP.NE.AND UP0, UPT, UR4, 0xf, UPT ;  /* 0x0000000f0400788c */ /* 0x000fd2000bf05270 */
[----:B------:R-:W-:Y:S05]  /*86d0*/  BRA.U !UP0, `(.L_x_16009) ;  /* 0x0000000508287547 */ /* 0x000fea000b800000 */
[----:B------:R-:W-:-:S09]  /*86e0*/  UISETP.NE.AND UP0, UPT, UR4, 0x17, UPT ;  /* 0x000000170400788c */ /* 0x000fd2000bf05270 */
[----:B------:R-:W-:Y:S05]  /*86f0*/  BRA.U !UP0, `(.L_x_16010) ;  /* 0x0000000108b07547 */ /* 0x000fea000b800000 */
[----:B------:R-:W-:-:S09]  /*8700*/  UISETP.NE.AND UP0, UPT, UR4, 0x18, UPT ;  /* 0x000000180400788c */ /* 0x000fd2000bf05270 */
[----:B------:R-:W-:Y:S05]  /*8710*/  BRA.U !UP0, `(.L_x_16011) ;  /* 0x0000000108447547 */ /* 0x000fea000b800000 */
.L_x_15987:
        /* <DEDUP_REMOVED lines=16> */
.L_x_16012:
[----:B------:R-:W-:Y:S05]  /*8820*/  BRA `(.L_x_15988) ;  /* 0x0000000400007947 */ /* 0x000fea0003800000 */
.L_x_16011:
        /* <DEDUP_REMOVED lines=21> */
.L_x_16014:
[----:B------:R-:W-:Y:S05]  /*8980*/  BSYNC.RECONVERGENT B0 ;  /* 0x0000000000007941 */ /* 0x000fea0003800200 */
.L_x_16013:
[----:B------:R-:W-:-:S05]  /*8990*/  LOP3.LUT R7, R0, 0x80, R7, 0xf8, !PT ;  /* 0x0000008000077812 */ /* 0x000fca00078ef807 */
[----:B------:R0:W-:Y:S01]  /*89a0*/  STG.E.U8 desc[UR36][R2.64], R7 ;  /* 0x0000000702007986 */ /* 0x0001e2000c101124 */
[----:B------:R-:W-:Y:S05]  /*89b0*/  BRA `(.L_x_15988) ;  /* 0x00000000009c7947 */ /* 0x000fea0003800000 */
.L_x_16010:
        /* <DEDUP_REMOVED lines=20> */
.L_x_16016:
[----:B------:R-:W-:Y:S01]  /*8b00*/  IMAD.MOV.U32 R0, RZ, RZ, 0x7f ;  /* 0x0000007fff007424 */ /* 0x000fe200078e00ff */
[----:B------:R-:W-:-:S04]  /*8b10*/  ISETP.GT.U32.AND P0, PT, R6, 0x7f800000, PT ;  /* 0x7f8000000600780c */ /* 0x000fc80003f04070 */
[----:B------:R-:W-:-:S09]  /*8b20*/  SEL R0, R0, 0x7c, P0 ;  /* 0x0000007c00007807 */ /* 0x000fd20000000000 */
.L_x_16017:
[----:B------:R-:W-:Y:S05]  /*8b30*/  BSYNC.RECONVERGENT B0 ;  /* 0x0000000000007941 */ /* 0x000fea0003800200 */
.L_x_16015:
[----:B------:R-:W-:-:S04]  /*8b40*/  SHF.R.U32.HI R5, RZ, 0x18, R7 ;  /* 0x00000018ff057819 */ /* 0x000fc80000011607 */
[----:B------:R-:W-:-:S05]  /*8b50*/  LOP3.LUT R5, R0, 0x80, R5, 0xf8, !PT ;  /* 0x0000008000057812 */ /* 0x000fca00078ef805 */
[----:B------:R0:W-:Y:S01]  /*8b60*/  STG.E.U8 desc[UR36][R2.64], R5 ;  /* 0x0000000502007986 */ /* 0x0001e2000c101124 */
[----:B------:R-:W-:Y:S05]  /*8b70*/  BRA `(.L_x_15988) ;  /* 0x00000000002c7947 */ /* 0x000fea0003800000 */
.L_x_16009:
        /* <DEDUP_REMOVED lines=11> */
.L_x_15988:
[----:B------:R-:W-:-:S07]  /*8c30*/  VIADD R17, R17, 0x80 ;  /* 0x0000008011117836 */ /* 0x000fce0000000000 */
.L_x_15948:
[----:B------:R-:W-:Y:S05]  /*8c40*/  BSYNC.RECONVERGENT B7 ;  /* 0x0000000000077941 */ /* 0x000fea0003800200 */
.L_x_15947:
[----:B------:R-:W5:Y:S01]  /*8c50*/  LDCU UR4, c[0x0][0x380] ;  /* 0x00007000ff0477ac */ /* 0x000f620008000800 */
[----:B------:R-:W-:Y:S01]  /*8c60*/  BSSY.RECONVERGENT B7, `(.L_x_16018) ;  /* 0x000045b000077945 */ /* 0x000fe20003800200 */
[----:B-----5:R-:W-:-:S13]  /*8c70*/  ISETP.GE.AND P0, PT, R17, UR4, PT ;  /* 0x0000000411007c0c */ /* 0x020fda000bf06270 */
[----:B------:R-:W-:Y:S05]  /*8c80*/  @P0 BRA `(.L_x_16019) ;  /* 0x0000004400600947 */ /* 0x000fea0003800000 */
[----:B------:R-:W5:Y:S01]  /*8c90*/  LDCU UR4, c[0x0][0x388] ;  /* 0x00007100ff0477ac */ /* 0x000f620008000800 */
[----:B0--34-:R-:W-:Y:S01]  /*8ca0*/  MOV R0, RZ ;  /* 0x000000ff00007202 */ /* 0x019fe20000000f00 */
[----:B-12---:R-:W-:Y:S01]  /*8cb0*/  IMAD.MOV.U32 R2, RZ, RZ, RZ ;  /* 0x000000ffff027224 */ /* 0x006fe200078e00ff */
[----:B-----5:R-:W-:-:S09]  /*8cc0*/  UISETP.NE.AND UP0, UPT, UR4, URZ, UPT ;  /* 0x000000ff0400728c */ /* 0x020fd2000bf05270 */
        /* <DEDUP_REMOVED lines=299> */
.L_x_16020:
        /* <DEDUP_REMOVED lines=18> */
.L_x_16025:
[----:B------:R-:W2:Y:S02]  /*a0a0*/  LDG.E.U8 R4, desc[UR36][R4.64] ;  /* 0x0000002404047981 */ /* 0x000ea4000c1e1100 */
[----:B--2---:R3:W4:Y:S02]  /*a0b0*/  I2F.F64.U16 R26, R4 ;  /* 0x00000004001a7312 */ /* 0x0047240000101800 */
[----:B---34-:R-:W-:Y:S05]  /*a0c0*/  BRA `(.L_x_16027) ;  /* 0x0000000c00647947 */ /* 0x018fea0003800000 */
.L_x_16024:
        /* <DEDUP_REMOVED lines=9> */
.L_x_16029:
[----:B------:R-:W2:Y:S02]  /*a160*/  LDG.E R4, desc[UR36][R4.64] ;  /* 0x0000002404047981 */ /* 0x000ea4000c1e1900 */
[----:B--2---:R3:W4:Y:S02]  /*a170*/  I2F.F64 R26, R4 ;  /* 0x00000004001a7312 */ /* 0x0047240000201c00 */
[----:B---34-:R-:W-:Y:S05]  /*a180*/  BRA `(.L_x_16027) ;  /* 0x0000000c00347947 */ /* 0x018fea0003800000 */
.L_x_16028:
[----:B------:R-:W2:Y:S02]  /*a190*/  LDG.E.U16 R4, desc[UR36][R4.64] ;  /* 0x0000002404047981 */ /* 0x000ea4000c1e1500 */
[----:B--2---:R3:W4:Y:S02]  /*a1a0*/  I2F.F64.S16 R26, R4 ;  /* 0x00000004001a7312 */ /* 0x0047240000101c00 */
[----:B---34-:R-:W-:Y:S05]  /*a1b0*/  BRA `(.L_x_16027) ;  /* 0x0000000c00287947 */ /* 0x018fea0003800000 */
.L_x_16023:
        /* <DEDUP_REMOVED lines=10> */
.L_x_16031:
[----:B------:R-:W2:Y:S02]  /*a260*/  LDG.E.U16 R0, desc[UR36][R4.64] ;  /* 0x0000002404007981 */ /* 0x000ea4000c1e1500 */
[----:B--2---:R-:W-:-:S05]  /*a270*/  HADD2.F32 R0, -RZ, R0.H0_H0 ;  /* 0x20000000ff007230 */ /* 0x004fca0000004100 */
[----:B------:R-:W-:-:S04]  /*a280*/  FMUL.FTZ R0, R0, 1 ;  /* 0x3f80000000007820 */ /* 0x000fc80000410000 */
[----:B------:R3:W4:Y:S02]  /*a290*/  F2F.F64.F32 R26, R0 ;  /* 0x00000000001a7310 */ /* 0x0007240000201800 */
[----:B---34-:R-:W-:Y:S05]  /*a2a0*/  BRA `(.L_x_16027) ;  /* 0x0000000800ec7947 */ /* 0x018fea0003800000 */
.L_x_16030:
        /* <DEDUP_REMOVED lines=10> */
.L_x_16033:
[----:B------:R-:W2:Y:S02]  /*a350*/  LDG.E.U16 R4, desc[UR36][R4.64] ;  /* 0x0000002404047981 */ /* 0x000ea4000c1e1500 */
[----:B--2---:R-:W-:-:S05]  /*a360*/  HADD2.F32 R0, -RZ, R4.H0_H0 ;  /* 0x20000004ff007230 */ /* 0x004fca0000004100 */
[----:B------:R-:W-:-:S04]  /*a370*/  FMUL.FTZ R0, R0, 1 ;  /* 0x3f80000000007820 */ /* 0x000fc80000410000 */
[----:B------:R3:W4:Y:S02]  /*a380*/  F2F.F64.F32 R26, R0 ;  /* 0x00000000001a7310 */ /* 0x0007240000201800 */
[----:B---34-:R-:W-:Y:S05]  /*a390*/  BRA `(.L_x_16027) ;  /* 0x0000000800b07947 */ /* 0x018fea0003800000 */
.L_x_16032:
[----:B------:R3:W5:Y:S01]  /*a3a0*/  LDG.E.64 R26, desc[UR36][R4.64] ;  /* 0x00000024041a7981 */ /* 0x000762000c1e1b00 */
[----:B------:R-:W-:Y:S05]  /*a3b0*/  BRA `(.L_x_16027) ;  /* 0x0000000800a87947 */ /* 0x000fea0003800000 */
.L_x_16022:
        /* <DEDUP_REMOVED lines=13> */
.L_x_16036:
[----:B------:R0:W5:Y:S01]  /*a490*/  LDG.E.64 R26, desc[UR36][R4.64] ;  /* 0x00000024041a7981 */ /* 0x000162000c1e1b00 */
[----:B------:R-:W-:Y:S05]  /*a4a0*/  BRA `(.L_x_16027) ;  /* 0x00000008006c7947 */ /* 0x000fea0003800000 */
.L_x_16035:
        /* <DEDUP_REMOVED lines=27> */
.L_x_16038:
        /* <DEDUP_REMOVED lines=13> */
[----:B------:R0:W1:Y:S02]  /*a730*/  F2F.F64.F32 R26, R0 ;  /* 0x00000000001a7310 */ /* 0x0000640000201800 */
[----:B01----:R-:W-:Y:S05]  /*a740*/  BRA `(.L_x_16027) ;  /* 0x0000000400c47947 */ /* 0x003fea0003800000 */
.L_x_16037:
[----:B------:R-:W2:Y:S02]  /*a750*/  LDG.E.U16 R0, desc[UR36][R4.64] ;  /* 0x0000002404007981 */ /* 0x000ea4000c1e1500 */
[----:B--2---:R-:W-:-:S04]  /*a760*/  IMAD.U32 R0, R0, 0x10000, RZ ;  /* 0x0001000000007824 */ /* 0x004fc800078e00ff */
[----:B------:R-:W-:-:S04]  /*a770*/  FMUL.FTZ R0, R0, 1 ;  /* 0x3f80000000007820 */ /* 0x000fc80000410000 */
[----:B------:R0:W1:Y:S02]  /*a780*/  F2F.F64.F32 R26, R0 ;  /* 0x00000000001a7310 */ /* 0x0000640000201800 */
[----:B01----:R-:W-:Y:S05]  /*a790*/  BRA `(.L_x_16027) ;  /* 0x0000000400b07947 */ /* 0x003fea0003800000 */
.L_x_16034:
        /* <DEDUP_REMOVED lines=11> */
.L_x_16041:
        /* <DEDUP_REMOVED lines=21> */
.L_x_16043:
[----:B------:R-:W-:Y:S05]  /*a9a0*/  BSYNC.RECONVERGENT B0 ;  /* 0x0000000000007941 */ /* 0x000fea0003800200 */
.L_x_16042:
[----:B------:R-:W-:Y:S02]  /*a9b0*/  SHF.L.U32 R0, R0, 0x14, RZ ;  /* 0x0000001400007819 */ /* 0x000fe400000006ff */
[----:B------:R-:W-:-:S04]  /*a9c0*/  LEA R3, R3, 0x3b800000, 0x17 ;  /* 0x3b80000003037811 */ /* 0x000fc800078eb8ff */
[----:B------:R-:W-:-:S05]  /*a9d0*/  LOP3.LUT R0, R3, R0, R7, 0xfe, !PT ;  /* 0x0000000003007212 */ /* 0x000fca00078efe07 */
[----:B------:R-:W-:-:S04]  /*a9e0*/  FMUL.FTZ R0, R0, 1 ;  /* 0x3f80000000007820 */ /* 0x000fc80000410000 */
[----:B------:R3:W4:Y:S02]  /*a9f0*/  F2F.F64.F32 R26, R0 ;  /* 0x00000000001a7310 */ /* 0x0007240000201800 */
[----:B---34-:R-:W-:Y:S05]  /*aa00*/  BRA `(.L_x_16027) ;  /* 0x0000000400147947 */ /* 0x018fea0003800000 */
.L_x_16040:
        /* <DEDUP_REMOVED lines=21> */
.L_x_16045:
[----:B------:R-:W-:Y:S05]  /*ab60*/  BSYNC.RECONVERGENT B0 ;  /* 0x0000000000007941 */ /* 0x000fea0003800200 */
.L_x_16044:
[----:B------:R-:W-:Y:S01]  /*ab70*/  IMAD.SHL.U32 R0, R0, 0x200000, RZ ;  /* 0x0020000000007824 */ /* 0x000fe200078e00ff */
[----:B------:R-:W-:-:S04]  /*ab80*/  LEA R3, R3, 0x37800000, 0x17 ;  /* 0x3780000003037811 */ /* 0x000fc800078eb8ff */
[----:B------:R-:W-:-:S05]  /*ab90*/  LOP3.LUT R0, R3, R0, R7, 0xfe, !PT ;  /* 0x0000000003007212 */ /* 0x000fca00078efe07 */
[----:B------:R-:W-:-:S04]  /*aba0*/  FMUL.FTZ R0, R0, 1 ;  /* 0x3f80000000007820 */ /* 0x000fc80000410000 */
[----:B------:R3:W4:Y:S02]  /*abb0*/  F2F.F64.F32 R26, R0 ;  /* 0x00000000001a7310 */ /* 0x0007240000201800 */
[----:B---34-:R-:W-:Y:S05]  /*abc0*/  BRA `(.L_x_16027) ;  /* 0x0000000000a47947 */ /* 0x018fea0003800000 */
.L_x_16039:
        /* <DEDUP_REMOVED lines=18> */
.L_x_16026:
        /* <DEDUP_REMOVED lines=16> */
.L_x_16048:
[----:B------:R-:W-:Y:S01]  /*adf0*/  CS2R R26, SRZ ;  /* 0x00000000001a7805 */ /* 0x000fe2000001ff00 */
[----:B------:R-:W-:Y:S06]  /*ae00*/  BRA `(.L_x_16027) ;  /* 0x0000000000147947 */ /* 0x000fec0003800000 */
.L_x_16047:
[----:B------:R-:W2:Y:S02]  /*ae10*/  LDG.E.64 R26, desc[UR36][R4.64] ;  /* 0x00000024041a7981 */ /* 0x000ea4000c1e1b00 */
[----:B--2---:R-:W1:Y:S02]  /*ae20*/  I2F.F64.U64 R26, R26 ;  /* 0x0000001a001a7312 */ /* 0x004e640000301800 */
[----:B-1----:R-:W-:Y:S05]  /*ae30*/  BRA `(.L_x_16027) ;  /* 0x0000000000087947 */ /* 0x002fea0003800000 */
.L_x_16046:
[----:B------:R-:W2:Y:S02]  /*ae40*/  LDG.E R4, desc[UR36][R4.64] ;  /* 0x0000002404047981 */ /* 0x000ea4000c1e1900 */
[----:B--2---:R1:W2:Y:S02]  /*ae50*/  I2F.F64.U32 R26, R4 ;  /* 0x00000004001a7312 */ /* 0x0042a40000201800 */
.L_x_16027:
[----:B------:R-:W-:Y:S05]  /*ae60*/  BSYNC.RECONVERGENT B6 ;  /* 0x0000000000067941 */ /* 0x000fea0003800200 */
.L_x_16021:
[----:B------:R-:W4:Y:S01]  /*ae70*/  LDCU.64 UR4, c[0x0][0x598] ;  /* 0x0000b300ff0477ac */ /* 0x000f220008000a00 */
[----:B--2--5:R-:W-:Y:S01]  /*ae80*/  DADD R8, -RZ, |R26| ;  /* 0x00000000ff087229 */ /* 0x024fe2000000051a */
[----:B01-3--:R-:W-:Y:S01]  /*ae90*/  IMAD.MOV.U32 R4, RZ, RZ, 0x1 ;  /* 0x00000001ff047424 */ /* 0x00bfe200078e00ff */
        /* <DEDUP_REMOVED lines=62> */
[----:B------:R-:W-:Y:S05]  /*b280*/  CALL.REL.NOINC `($__internal_66_$__cuda_sm20_div_rn_f64_full) ;  /* 0x0000006400487944 */ /* 0x000fea0003c00000 */
[----:B------:R-:W-:Y:S01]  /*b290*/  IMAD.MOV.U32 R4, RZ, RZ, R18 ;  /* 0x000000ffff047224 */ /* 0x000fe200078e0012 */
[----:B------:R-:W-:-:S07]  /*b2a0*/  MOV R5, R19 ;  /* 0x0000001300057202 */ /* 0x000fce0000000f00 */
.L_x_16050:
[----:B------:R-:W-:Y:S05]  /*b2b0*/  BSYNC.RECONVERGENT B0 ;  /* 0x0000000000007941 */ /* 0x000fea0003800200 */
.L_x_16049:
[----:B------:R-:W-:Y:S01]  /*b2c0*/  IMAD.MOV.U32 R8, RZ, RZ, -0x2449a4b7 ;  /* 0xdbb65b49ff087424 */ /* 0x000fe200078e00ff */
[----:B------:R-:W-:Y:S01]  /*b2d0*/  UMOV UR4, 0x2a25ff7e ;  /* 0x2a25ff7e00047882 */ /* 0x000fe20000000000 */
[----:B------:R-:W-:Y:S01]  /*b2e0*/  IMAD.MOV.U32 R9, RZ, RZ, 0x3f2d3b63 ;  /* 0x3f2d3b63ff097424 */ /* 0x000fe200078e00ff */
        /* <DEDUP_REMOVED lines=138> */
[----:B0-----:R-:W-:Y:S01]  /*bb90*/  @P4 MOV R4, 0x54442d18 ;  /* 0x54442d1800044802 */ /* 0x001fe20000000f00 */
[----:B------:R-:W-:-:S15]  /*bba0*/  @P4 IMAD.MOV.U32 R5, RZ, RZ, 0x400921fb ;  /* 0x400921fbff054424 */ /* 0x000fde00078e00ff */
[----:B------:R-:W-:-:S15]  /*bbb0*/  NOP ;  /* 0x0000000000007918 */ /* 0x000fde0000000000 */
[----:B------:R-:W-:-:S15]  /*bbc0*/  NOP ;  /* 0x0000000000007918 */ /* 0x000fde0000000000 */
[----:B------:R-:W-:-:S15]  /*bbd0*/  NOP ;  /* 0x0000000000007918 */ /* 0x000fde0000000000 */
[----:B------:R-:W-:-:S01]  /*bbe0*/  NOP ;  /* 0x0000000000007918 */ /* 0x000fc20000000000 */
        /* <DEDUP_REMOVED lines=8> */
[----:B0-----:R-:W-:Y:S01]  /*bc70*/  @!P4 FSEL R6, R8, R6, !P0 ;  /* 0x000000060806c208 */ /* 0x001fe20004000000 */
[----:B------:R-:W-:Y:S01]  /*bc80*/  @!P4 IMAD.MOV.U32 R8, RZ, RZ, 0x54442d18 ;  /* 0x54442d18ff08c424 */ /* 0x000fe200078e00ff */
[----:B------:R-:W-:Y:S02]  /*bc90*/  @!P4 FSEL R7, R9, R7, !P0 ;  /* 0x000000070907c208 */ /* 0x000fe40004000000 */
        /* <DEDUP_REMOVED lines=12> */
[----:B------:R-:W-:Y:S02]  /*bd60*/  IMAD.MOV.U32 R3, RZ, RZ, 0x7f3321d2 ;  /* 0x7f3321d2ff037424 */ /* 0x000fe400078e00ff */
[----:B------:R-:W-:-:S03]  /*bd70*/  IMAD.MOV.U32 R7, RZ, RZ, 0x4002d97c ;  /* 0x4002d97cff077424 */ /* 0x000fc600078e00ff */
[----:B------:R-:W-:Y:S02]  /*bd80*/  FSEL R3, R3, 3.37028055040000000000e+12, !P0 ;  /* 0x54442d1803037808 */ /* 0x000fe40004000000 */
[----:B------:R-:W-:Y:S01]  /*bd90*/  FSEL R7, R7, 1.8213495016098022461, !P0 ;  /* 0x3fe921fb07077808 */ /* 0x000fe20004000000 */
[----:B0-----:R-:W0:Y:S02]  /*bda0*/  DSETP.NEU.AND P0, PT, |R26|, |UR4|, PT ;  /* 0x400000041a007e2a */ /* 0x001e24000bf0d200 */
[----:B0-----:R-:W-:Y:S02]  /*bdb0*/  FSEL R4, R3, R4, !P0 ;  /* 0x0000000403047208 */ /* 0x001fe40004000000 */
[----:B------:R-:W-:Y:S01]  /*bdc0*/  FSEL R5, R7, R5, !P0 ;  /* 0x0000000507057208 */ /* 0x000fe20004000000 */
[----:B------:R-:W-:Y:S06]  /*bdd0*/  BRA `(.L_x_16053) ;  /* 0x0000000000087947 */ /* 0x000fec0003800000 */
.L_x_16052:
[----:B------:R-:W-:Y:S02]  /*bde0*/  FSEL R4, RZ, 3.37028055040000000000e+12, P0 ;  /* 0x54442d18ff047808 */ /* 0x000fe40000000000 */
[----:B------:R-:W-:-:S07]  /*bdf0*/  FSEL R5, RZ, 2.1426990032196044922, P0 ;  /* 0x400921fbff057808 */ /* 0x000fce0000000000 */
.L_x_16053:
[----:B------:R-:W-:Y:S05]  /*be00*/  BSYNC.RECONVERGENT B0 ;  /* 0x0000000000007941 */ /* 0x000fea0003800200 */
.L_x_16051:
[----:B------:R-:W0:Y:S01]  /*be10*/  LDCU.64 UR4, c[0x0][0x598] ;  /* 0x0000b300ff0477ac */ /* 0x000e220008000a00 */
[----:B------:R-:W1:Y:S01]  /*be20*/  LDC R3, c[0x0][0x59c] ;  /* 0x00016700ff037b82 */ /* 0x000e620000000800 */
[----:B------:R-:W2:Y:S01]  /*be30*/  LDCU.64 UR6, c[0x0][0x580] ;  /* 0x0000b000ff0677ac */ /* 0x000ea20008000a00 */
[----:B0-----:R-:W0:Y:S01]  /*be40*/  DADD R26, |R26|, |UR4| ;  /* 0x400000041a1a7e29 */ /* 0x001e220008000200 */
[----:B------:R-:W-:Y:S01]  /*be50*/  UPRMT UR4, UR41, 0x9910, URZ ;  /* 0x0000991029047896 */ /* 0x000fe200080000ff */
[----:B--2---:R-:W-:-:S03]  /*be60*/  IADD3 R2, P1, PT, R2, UR6, RZ ;  /* 0x0000000602027c10 */ /* 0x004fc6000ff3e0ff */
[----:B------:R-:W-:Y:S01]  /*be70*/  UISETP.GT.AND UP0, UPT, UR4, 0x9, UPT ;  /* 0x000000090400788c */ /* 0x000fe2000bf04270 */
[----:B-1----:R-:W-:Y:S02]  /*be80*/  LOP3.LUT R5, R5, 0x80000000, R3, 0xb8, !PT ;  /* 0x8000000005057812 */ /* 0x002fe400078eb803 */
[----:B------:R-:W-:-:S15]  /*be90*/  IADD3.X R3, PT, PT, RZ, UR7, RZ, P1, !PT ;  /* 0x00000007ff037c10 */ /* 0x000fde0008ffe4ff */
[----:B------:R-:W-:-:S15]  /*bea0*/  NOP ;  /* 0x0000000000007918 */ /* 0x000fde0000000000 */
[----:B------:R-:W-:-:S15]  /*beb0*/  NOP ;  /* 0x0000000000007918 */ /* 0x000fde0000000000 */
[----:B------:R-:W-:-:S11]  /*bec0*/  NOP ;  /* 0x0000000000007918 */ /* 0x000fd60000000000 */
        /* <DEDUP_REMOVED lines=15> */
.L_x_16057:
[----:B------:R-:W0:Y:S02]  /*bfc0*/  F2I.S64.F64.TRUNC R4, R4 ;  /* 0x0000000400047311 */ /* 0x000e24000030d900 */
[----:B0-----:R-:W-:-:S05]  /*bfd0*/  IMAD.MOV.U32 R7, RZ, RZ, R4 ;  /* 0x000000ffff077224 */ /* 0x001fca00078e0004 */
[----:B------:R3:W-:Y:S01]  /*bfe0*/  STG.E.U8 desc[UR36][R2.64], R7 ;  /* 0x0000000702007986 */ /* 0x0007e2000c101124 */
[----:B------:R-:W-:Y:S05]  /*bff0*/  BRA `(.L_x_16059) ;  /* 0x0000001000807947 */ /* 0x000fea0003800000 */
.L_x_16056:
        /* <DEDUP_REMOVED lines=9> */
.L_x_16061:
[----:B------:R-:W0:Y:S02]  /*c090*/  F2I.F64.TRUNC R5, R4 ;  /* 0x0000000400057311 */ /* 0x000e24000030d100 */
[----:B0-----:R2:W-:Y:S01]  /*c0a0*/  STG.E desc[UR36][R2.64], R5 ;  /* 0x0000000502007986 */ /* 0x0015e2000c101924 */
[----:B------:R-:W-:Y:S05]  /*c0b0*/  BRA `(.L_x_16059) ;  /* 0x0000001000507947 */ /* 0x000fea0003800000 */
.L_x_16060:
[----:B------:R-:W0:Y:S02]  /*c0c0*/  F2I.F64.TRUNC R5, R4 ;  /* 0x0000000400057311 */ /* 0x000e24000030d100 */
[----:B0-----:R0:W-:Y:S01]  /*c0d0*/  STG.E.U16 desc[UR36][R2.64], R5 ;  /* 0x0000000502007986 */ /* 0x0011e2000c101524 */
[----:B------:R-:W-:Y:S05]  /*c0e0*/  BRA `(.L_x_16059) ;  /* 0x0000001000447947 */ /* 0x000fea0003800000 */
.L_x_16055:
        /* <DEDUP_REMOVED lines=17> */
.L_x_16063:
        /* <DEDUP_REMOVED lines=12> */
.L_x_16062:
        /* <DEDUP_REMOVED lines=18> */
.L_x_16065:
        /* <DEDUP_REMOVED lines=13> */
.L_x_16064:
[----:B------:R0:W-:Y:S01]  /*c4b0*/  STG.E.64 desc[UR36][R2.64], R4 ;  /* 0x0000000402007986 */ /* 0x0001e2000c101b24 */
[----:B------:R-:W-:Y:S05]  /*c4c0*/  BRA `(.L_x_16059) ;  /* 0x0000000c004c7947 */ /* 0x000fea0003800000 */
.L_x_16054:
        /* <DEDUP_REMOVED lines=13> */
.L_x_16069:
        /* <DEDUP_REMOVED lines=26> */
.L_x_16072:
[----:B------:R-:W-:-:S04]  /*c740*/  SHF.R.U32.HI R5, RZ, 0x18, R7 ;  /* 0x00000018ff057819 */ /* 0x000fc80000011607 */
[----:B------:R-:W-:-:S07]  /*c750*/  LOP3.LUT R0, R0, 0x80, R5, 0xf8, !PT ;  /* 0x0000008000007812 */ /* 0x000fce00078ef805 */
.L_x_16071:
[----:B------:R-:W-:Y:S05]  /*c760*/  BSYNC.RECONVERGENT B0 ;  /* 0x0000000000007941 */ /* 0x000fea0003800200 */
.L_x_16070:
[----:B------:R0:W-:Y:S01]  /*c770*/  STG.E.U8 desc[UR36][R2.64], R0 ;  /* 0x0000000002007986 */ /* 0x0001e2000c101124 */
[----:B------:R-:W-:Y:S05]  /*c780*/  BRA `(.L_x_16059) ;  /* 0x00000008009c7947 */ /* 0x000fea0003800000 */
.L_x_16068:
        /* <DEDUP_REMOVED lines=26> */
.L_x_16075:
[----:B------:R-:W-:-:S04]  /*c930*/  SHF.R.U32.HI R5, RZ, 0x18, R7 ;  /* 0x00000018ff057819 */ /* 0x000fc80000011607 */
[----:B------:R-:W-:-:S07]  /*c940*/  LOP3.LUT R0, R0, 0x80, R5, 0xf8, !PT ;  /* 0x0000008000007812 */ /* 0x000fce00078ef805 */
.L_x_16074:
[----:B------:R-:W-:Y:S05]  /*c950*/  BSYNC.RECONVERGENT B0 ;  /* 0x0000000000007941 */ /* 0x000fea0003800200 */
.L_x_16073:
[----:B------:R0:W-:Y:S01]  /*c960*/  STG.E.U8 desc[UR36][R2.64], R0 ;  /* 0x0000000002007986 */ /* 0x0001e2000c101124 */
[----:B------:R-:W-:Y:S05]  /*c970*/  BRA `(.L_x_16059) ;  /* 0x0000000800207947 */ /* 0x000fea0003800000 */
.L_x_16067:
        /* <DEDUP_REMOVED lines=30> */
.L_x_16077:
[----:B------:R-:W0:Y:S02]  /*cb60*/  F2I.U64.F64.TRUNC R4, R4 ;  /* 0x0000000400047311 */ /* 0x000e24000030d800 */
[----:B0-----:R0:W-:Y:S01]  /*cb70*/  STG.E.64 desc[UR36][R2.64], R4 ;  /* 0x0000000402007986 */ /* 0x0011e2000c101b24 */
[----:B------:R-:W-:Y:S05]  /*cb80*/  BRA `(.L_x_16059) ;  /* 0x00000004009c7947 */ /* 0x000fea0003800000 */
.L_x_16076:
[----:B------:R-:W0:Y:S02]  /*cb90*/  F2I.U32.F64.TRUNC R5, R4 ;  /* 0x0000000400057311 */ /* 0x000e24000030d000 */
[----:B0-----:R0:W-:Y:S01]  /*cba0*/  STG.E desc[UR36][R2.64], R5 ;  /* 0x0000000502007986 */ /* 0x0011e2000c101924 */
[----:B------:R-:W-:Y:S05]  /*cbb0*/  BRA `(.L_x_16059) ;  /* 0x0000000400907947 */ /* 0x000fea0003800000 */
.L_x_16066:
        /* <DEDUP_REMOVED lines=10> */
.L_x_16079:
[----:B------:R-:W-:-:S05]  /*cc60*/  CS2R R6, SRZ ;  /* 0x0000000000067805 */ /* 0x000fca000001ff00 */
[----:B------:R0:W-:Y:S01]  /*cc70*/  STG.E.128 desc[UR36][R2.64], R4 ;  /* 0x0000000402007986 */ /* 0x0001e2000c101d24 */
[----:B------:R-:W-:Y:S05]  /*cc80*/  BRA `(.L_x_16059) ;  /* 0x00000004005c7947 */ /* 0x000fea0003800000 */
.L_x_16078:
[----:B------:R-:W-:-:S09]  /*cc90*/  UISETP.NE.AND UP0, UPT, UR4, 0xf, UPT ;  /* 0x0000000f0400788c */ /* 0x000fd2000bf05270 */
[----:B------:R-:W-:Y:S05]  /*cca0*/  BRA.U !UP0, `(.L_x_16080) ;  /* 0x0000000508287547 */ /* 0x000fea000b800000 */
[----:B------:R-:W-:-:S09]  /*ccb0*/  UISETP.NE.AND UP0, UPT, UR4, 0x17, UPT ;  /* 0x000000170400788c */ /* 0x000fd2000bf05270 */
[----:B------:R-:W-:Y:S05]  /*ccc0*/  BRA.U !UP0, `(.L_x_16081) ;  /* 0x0000000108b07547 */ /* 0x000fea000b800000 */
[----:B------:R-:W-:-:S09]  /*ccd0*/  UISETP.NE.AND UP0, UPT, UR4, 0x18, UPT ;  /* 0x000000180400788c */ /* 0x000fd2000bf05270 */
[----:B------:R-:W-:Y:S05]  /*cce0*/  BRA.U !UP0, `(.L_x_16082) ;  /* 0x0000000108447547 */ /* 0x000fea000b800000 */
.L_x_16058:
        /* <DEDUP_REMOVED lines=16> */
.L_x_16083:
[----:B------:R-:W-:Y:S05]  /*cdf0*/  BRA `(.L_x_16059) ;  /* 0x0000000400007947 */ /* 0x000fea0003800000 */
.L_x_16082:
        /* <DEDUP_REMOVED lines=21> */
.L_x_16085:
[----:B------:R-:W-:Y:S05]  /*cf50*/  BSYNC.RECONVERGENT B0 ;  /* 0x0000000000007941 */ /* 0x000fea0003800200 */
.L_x_16084:
[----:B------:R-:W-:-:S05]  /*cf60*/  LOP3.LUT R7, R0, 0x80, R7, 0xf8, !PT ;  /* 0x0000008000077812 */ /* 0x000fca00078ef807 */
[----:B------:R0:W-:Y:S01]  /*cf70*/  STG.E.U8 desc[UR36][R2.64], R7 ;  /* 0x0000000702007986 */ /* 0x0001e2000c101124 */
[----:B------:R-:W-:Y:S05]  /*cf80*/  BRA `(.L_x_16059) ;  /* 0x00000000009c7947 */ /* 0x000fea0003800000 */
.L_x_16081:
        /* <DEDUP_REMOVED lines=20> */
.L_x_16087:
[----:B------:R-:W-:Y:S02]  /*d0d0*/  ISETP.GT.U32.AND P0, PT, R6, 0x7f800000, PT ;  /* 0x7f8000000600780c */ /* 0x000fe40003f04070 */
[----:B------:R-:W-:-:S04]  /*d0e0*/  MOV R0, 0x7f ;  /* 0x0000007f00007802 */ /* 0x000fc80000000f00 */
[----:B------:R-:W-:-:S07]  /*d0f0*/  SEL R0, R0, 0x7c, P0 ;  /* 0x0000007c00007807 */ /* 0x000fce0000000000 */
.L_x_16088:
[----:B------:R-:W-:Y:S05]  /*d100*/  BSYNC.RECONVERGENT B0 ;  /* 0x0000000000007941 */ /* 0x000fea0003800200 */
.L_x_16086:
[----:B------:R-:W-:-:S04]  /*d110*/  SHF.R.U32.HI R5, RZ, 0x18, R7 ;  /* 0x00000018ff057819 */ /* 0x000fc80000011607 */
[----:B------:R-:W-:-:S05]  /*d120*/  LOP3.LUT R5, R0, 0x80, R5, 0xf8, !PT ;  /* 0x0000008000057812 */ /* 0x000fca00078ef805 */
[----:B------:R0:W-:Y:S01]  /*d130*/  STG.E.U8 desc[UR36][R2.64], R5 ;  /* 0x0000000502007986 */ /* 0x0001e2000c101124 */
[----:B------:R-:W-:Y:S05]  /*d140*/  BRA `(.L_x_16059) ;  /* 0x00000000002c7947 */ /* 0x000fea0003800000 */
.L_x_16080:
        /* <DEDUP_REMOVED lines=11> */
.L_x_16059:
[----:B------:R-:W-:-:S07]  /*d200*/  VIADD R17, R17, 0x80 ;  /* 0x0000008011117836 */ /* 0x000fce0000000000 */
.L_x_16019:
[----:B------:R-:W-:Y:S05]  /*d210*/  BSYNC.RECONVERGENT B7 ;  /* 0x0000000000077941 */ /* 0x000fea0003800200 */
.L_x_16018:
[----:B------:R-:W5:Y:S02]  /*d220*/  LDCU UR4, c[0x0][0x380] ;  /* 0x00007000ff0477ac */ /* 0x000f640008000800 */
[----:B-----5:R-:W-:-:S13]  /*d230*/  ISETP.GE.AND P0, PT, R17, UR4, PT ;  /* 0x0000000411007c0c */ /* 0x020fda000bf06270 */
[----:B------:R-:W-:Y:S05]  /*d240*/  @P0 EXIT ;  /* 0x000000000000094d */ /* 0x000fea0003800000 */
[----:B------:R-:W5:Y:S01]  /*d250*/  LDCU UR4, c[0x0][0x388] ;  /* 0x00007100ff0477ac */ /* 0x000f620008000800 */
[----:B0--34-:R-:W-:Y:S01]  /*d260*/  IMAD.MOV.U32 R0, RZ, RZ, RZ ;  /* 0x000000ffff007224 */ /* 0x019fe200078e00ff */
[----:B------:R-:W-:Y:S01]  /*d270*/  MOV R16, RZ ;  /* 0x000000ff00107202 */ /* 0x000fe20000000f00 */
        /* <DEDUP_REMOVED lines=300> */
.L_x_16089:
[----:B------:R-:W1:Y:S01]  /*e540*/  LDCU.128 UR8, c[0x0][0x580] ;  /* 0x0000b000ff0877ac */ /* 0x000e620008000c00 */
[----:B------:R-:W-:Y:S01]  /*e550*/  BSSY.RECONVERGENT B6, `(.L_x_16090) ;  /* 0x00000ee000067945 */ /* 0x000fe20003800200 */
[----:B------:R-:W-:-:S04]  /*e560*/  UPRMT UR4, UR42, 0x9910, URZ ;  /* 0x000099102a047896 */ /* 0x000fc800080000ff */
[----:B------:R-:W-:Y:S01]  /*e570*/  UISETP.GT.AND UP0, UPT, UR4, 0x9, UPT ;  /* 0x000000090400788c */ /* 0x000fe2000bf04270 */
[----:B-12---:R-:W-:Y:S02]  /*e580*/  IADD3 R2, P1, PT, R0, UR10, RZ ;  /* 0x0000000a00027c10 */ /* 0x006fe4000ff3e0ff */
        /* <DEDUP_REMOVED lines=15> */
.L_x_16094:
[----:B------:R-:W2:Y:S02]  /*e680*/  LDG.E.U8 R2, desc[UR36][R2.64] ;  /* 0x0000002402027981 */ /* 0x000ea4000c1e1100 */
[----:B--2---:R4:W0:Y:S02]  /*e690*/  I2F.F64.U16 R26, R2 ;  /* 0x00000002001a7312 */ /* 0x0048240000101800 */
[----:B0---4-:R-:W-:Y:S05]  /*e6a0*/  BRA `(.L_x_16096) ;  /* 0x0000000c00607947 */ /* 0x011fea0003800000 */
.L_x_16093:
        /* <DEDUP_REMOVED lines=9> */
.L_x_16098:
[----:B------:R-:W2:Y:S02]  /*e740*/  LDG.E R2, desc[UR36][R2.64] ;  /* 0x0000002402027981 */ /* 0x000ea4000c1e1900 */
[----:B--2---:R4:W0:Y:S02]  /*e750*/  I2F.F64 R26, R2 ;  /* 0x00000002001a7312 */ /* 0x0048240000201c00 */
[----:B0---4-:R-:W-:Y:S05]  /*e760*/  BRA `(.L_x_16096) ;  /* 0x0000000c00307947 */ /* 0x011fea0003800000 */
.L_x_16097:
[----:B------:R-:W2:Y:S02]  /*e770*/  LDG.E.U16 R2, desc[UR36][R2.64] ;  /* 0x0000002402027981 */ /* 0x000ea4000c1e1500 */
[----:B--2---:R4:W0:Y:S02]  /*e780*/  I2F.F64.S16 R26, R2 ;  /* 0x00000002001a7312 */ /* 0x0048240000101c00 */
[----:B0---4-:R-:W-:Y:S05]  /*e790*/  BRA `(.L_x_16096) ;  /* 0x0000000c00247947 */ /* 0x011fea0003800000 */
.L_x_16092:
        /* <DEDUP_REMOVED lines=10> */
.L_x_16100:
[----:B------:R-:W2:Y:S02]  /*e840*/  LDG.E.U16 R0, desc[UR36][R2.64] ;  /* 0x0000002402007981 */ /* 0x000ea4000c1e1500 */
[----:B--2---:R-:W-:-:S05]  /*e850*/  HADD2.F32 R0, -RZ, R0.H0_H0 ;  /* 0x20000000ff007230 */ /* 0x004fca0000004100 */
[----:B------:R-:W-:-:S04]  /*e860*/  FMUL.FTZ R0, R0, 1 ;  /* 0x3f80000000007820 */ /* 0x000fc80000410000 */
[----:B------:R4:W0:Y:S02]  /*e870*/  F2F.F64.F32 R26, R0 ;  /* 0x00000000001a7310 */ /* 0x0008240000201800 */
[----:B0---4-:R-:W-:Y:S05]  /*e880*/  BRA `(.L_x_16096) ;  /* 0x0000000800e87947 */ /* 0x011fea0003800000 */
.L_x_16099:
        /* <DEDUP_REMOVED lines=10> */
.L_x_16102:
[----:B------:R-:W2:Y:S02]  /*e930*/  LDG.E.U16 R2, desc[UR36][R2.64] ;  /* 0x0000002402027981 */ /* 0x000ea4000c1e1500 */
[----:B--2---:R-:W-:-:S05]  /*e940*/  HADD2.F32 R0, -RZ, R2.H0_H0 ;  /* 0x20000002ff007230 */ /* 0x004fca0000004100 */
[----:B------:R-:W-:-:S04]  /*e950*/  FMUL.FTZ R0, R0, 1 ;  /* 0x3f80000000007820 */ /* 0x000fc80000410000 */
[----:B------:R4:W0:Y:S02]  /*e960*/  F2F.F64.F32 R26, R0 ;  /* 0x00000000001a7310 */ /* 0x0008240000201800 */
[----:B0---4-:R-:W-:Y:S05]  /*e970*/  BRA `(.L_x_16096) ;  /* 0x0000000800ac7947 */ /* 0x011fea0003800000 */
.L_x_16101:
[----:B------:R3:W5:Y:S01]  /*e980*/  LDG.E.64 R26, desc[UR36][R2.64] ;  /* 0x00000024021a7981 */ /* 0x000762000c1e1b00 */
[----:B------:R-:W-:Y:S05]  /*e990*/  BRA `(.L_x_16096) ;  /* 0x0000000800a47947 */ /* 0x000fea0003800000 */
.L_x_16091:
        /* <DEDUP_REMOVED lines=13> */
.L_x_16105:
[----:B------:R2:W5:Y:S01]  /*ea70*/  LDG.E.64 R26, desc[UR36][R2.64] ;  /* 0x00000024021a7981 */ /* 0x000562000c1e1b00 */
[----:B------:R-:W-:Y:S05]  /*ea80*/  BRA `(.L_x_16096) ;  /* 0x0000000800687947 */ /* 0x000fea0003800000 */
.L_x_16104:
        /* <DEDUP_REMOVED lines=27> */
.L_x_16107:
        /* <DEDUP_REMOVED lines=14> */
.L_x_16106:
[----:B------:R-:W2:Y:S02]  /*ed20*/  LDG.E.U16 R0, desc[UR36][R2.64] ;  /* 0x0000002402007981 */ /* 0x000ea4000c1e1500 */
[----:B--2---:R-:W-:-:S05]  /*ed30*/  SHF.L.U32 R0, R0, 0x10, RZ ;  /* 0x0000001000007819 */ /* 0x004fca00000006ff */
[----:B------:R-:W-:-:S04]  /*ed40*/  FMUL.FTZ R0, R0, 1 ;  /* 0x3f80000000007820 */ /* 0x000fc80000410000 */
[----:B------:R3:W4:Y:S02]  /*ed50*/  F2F.F64.F32 R26, R0 ;  /* 0x00000000001a7310 */ /* 0x0007240000201800 */
[----:B---34-:R-:W-:Y:S05]  /*ed60*/  BRA `(.L_x_16096) ;  /* 0x0000000400b07947 */ /* 0x018fea0003800000 */
.L_x_16103:
        /* <DEDUP_REMOVED lines=11> */
.L_x_16110:
        /* <DEDUP_REMOVED lines=21> */
.L_x_16112:
[----:B------:R-:W-:Y:S05]  /*ef70*/  BSYNC.RECONVERGENT B0 ;  /* 0x0000000000007941 */ /* 0x000fea0003800200 */
.L_x_16111:
[----:B------:R-:W-:Y:S01]  /*ef80*/  IMAD.SHL.U32 R0, R0, 0x100000, RZ ;  /* 0x0010000000007824 */ /* 0x000fe200078e00ff */
[----:B------:R-:W-:-:S04]  /*ef90*/  LEA R2, R2, 0x3b800000, 0x17 ;  /* 0x3b80000002027811 */ /* 0x000fc800078eb8ff */
[----:B------:R-:W-:-:S05]  /*efa0*/  LOP3.LUT R0, R2, R0, R7, 0xfe, !PT ;  /* 0x0000000002007212 */ /* 0x000fca00078efe07 */
[----:B------:R-:W-:-:S04]  /*efb0*/  FMUL.FTZ R0, R0, 1 ;  /* 0x3f80000000007820 */ /* 0x000fc80000410000 */
[----:B------:R2:W3:Y:S02]  /*efc0*/  F2F.F64.F32 R26, R0 ;  /* 0x00000000001a7310 */ /* 0x0004e40000201800 */
[----:B--23--:R-:W-:Y:S05]  /*efd0*/  BRA `(.L_x_16096) ;  /* 0x0000000400147947 */ /* 0x00cfea0003800000 */
.L_x_16109:
        /* <DEDUP_REMOVED lines=21> */
.L_x_16114:
[----:B------:R-:W-:Y:S05]  /*f130*/  BSYNC.RECONVERGENT B0 ;  /* 0x0000000000007941 */ /* 0x000fea0003800200 */
.L_x_16113:
[----:B------:R-:W-:Y:S01]  /*f140*/  IMAD.SHL.U32 R0, R0, 0x200000, RZ ;  /* 0x0020000000007824 */ /* 0x000fe200078e00ff */
[----:B------:R-:W-:-:S04]  /*f150*/  LEA R2, R2, 0x37800000, 0x17 ;  /* 0x3780000002027811 */ /* 0x000fc800078eb8ff */
[----:B------:R-:W-:-:S05]  /*f160*/  LOP3.LUT R0, R2, R0, R7, 0xfe, !PT ;  /* 0x0000000002007212 */ /* 0x000fca00078efe07 */
[----:B------:R-:W-:-:S04]  /*f170*/  FMUL.FTZ R0, R0, 1 ;  /* 0x3f80000000007820 */ /* 0x000fc80000410000 */
[----:B------:R2:W3:Y:S02]  /*f180*/  F2F.F64.F32 R26, R0 ;  /* 0x00000000001a7310 */ /* 0x0004e40000201800 */
[----:B--23--:R-:W-:Y:S05]  /*f190*/  BRA `(.L_x_16096) ;  /* 0x0000000000a47947 */ /* 0x00cfea0003800000 */
.L_x_16108:
        /* <DEDUP_REMOVED lines=18> */
.L_x_16095:
        /* <DEDUP_REMOVED lines=16> */
.L_x_16117:
[----:B------:R-:W-:Y:S01]  /*f3c0*/  CS2R R26, SRZ ;  /* 0x00000000001a7805 */ /* 0x000fe2000001ff00 */
[----:B------:R-:W-:Y:S06]  /*f3d0*/  BRA `(.L_x_16096) ;  /* 0x0000000000147947 */ /* 0x000fec0003800000 */
.L_x_16116:
[----:B------:R-:W2:Y:S02]  /*f3e0*/  LDG.E.64 R26, desc[UR36][R2.64] ;  /* 0x00000024021a7981 */ /* 0x000ea4000c1e1b00 */
[----:B--2---:R-:W2:Y:S02]  /*f3f0*/  I2F.F64.U64 R26, R26 ;  /* 0x0000001a001a7312 */ /* 0x004ea40000301800 */
[----:B--2---:R-:W-:Y:S05]  /*f400*/  BRA `(.L_x_16096) ;  /* 0x0000000000087947 */ /* 0x004fea0003800000 */
.L_x_16115:
[----:B------:R-:W2:Y:S02]  /*f410*/  LDG.E R2, desc[UR36][R2.64] ;  /* 0x0000002402027981 */ /* 0x000ea4000c1e1900 */
[----:B--2---:R0:W1:Y:S02]  /*f420*/  I2F.F64.U32 R26, R2 ;  /* 0x00000002001a7312 */ /* 0x0040640000201800 */
.L_x_16096:
[----:B------:R-:W-:Y:S05]  /*f430*/  BSYNC.RECONVERGENT B6 ;  /* 0x0000000000067941 */ /* 0x000fea0003800200 */
.L_x_16090:
        /* <DEDUP_REMOVED lines=65> */
[----:B------:R-:W-:Y:S05]  /*f850*/  CALL.REL.NOINC `($__internal_66_$__cuda_sm20_div_rn_f64_full) ;  /* 0x0000001c00d47944 */ /* 0x000fea0003c00000 */
[----:B------:R-:W-:Y:S02]  /*f860*/  IMAD.MOV.U32 R2, RZ, RZ, R18 ;  /* 0x000000ffff027224 */ /* 0x000fe400078e0012 */
[----:B------:R-:W-:-:S07]  /*f870*/  IMAD.MOV.U32 R3, RZ, RZ, R19 ;  /* 0x000000ffff037224 */ /* 0x000fce00078e0013 */
.L_x_16119:
[----:B------:R-:W-:Y:S05]  /*f880*/  BSYNC.RECONVERGENT B0 ;  /* 0x0000000000007941 */ /* 0x000fea0003800200 */
.L_x_16118:
[----:B------:R-:W-:Y:S01]  /*f890*/  MOV R6, 0xdbb65b49 ;  /* 0xdbb65b4900067802 */ /* 0x000fe20000000f00 */
[----:B------:R-:W-:Y:S01]  /*f8a0*/  IMAD.MOV.U32 R7, RZ, RZ, 0x3f2d3b63 ;  /* 0x3f2d3b63ff077424 */ /* 0x000fe200078e00ff */
        /* <DEDUP_REMOVED lines=139> */
[----:B0-----:R-:W-:Y:S01]  /*10160*/  @P4 IMAD.MOV.U32 R2, RZ, RZ, 0x54442d18 ;  /* 0x54442d18ff024424 */ /* 0x001fe200078e00ff */
[----:B------:R-:W-:-:S15]  /*10170*/  @P4 MOV R3, 0x400921fb ;  /* 0x400921fb00034802 */ /* 0x000fde0000000f00 */
        /* <DEDUP_REMOVED lines=14> */
[----:B------:R-:W-:Y:S01]  /*10260*/  @!P4 FSEL R5, R7, R5, !P0 ;  /* 0x000000050705c208 */ /* 0x000fe20004000000 */
[----:B------:R-:W-:-:S15]  /*10270*/  @!P4 IMAD.MOV.U32 R7, RZ, RZ, 0x3ff921fb ;  /* 0x3ff921fbff07c424 */ /* 0x000fde00078e00ff */
        /* <DEDUP_REMOVED lines=19> */
.L_x_16121:
[----:B------:R-:W-:Y:S02]  /*103b0*/  FSEL R2, RZ, 3.37028055040000000000e+12, P0 ;  /* 0x54442d18ff027808 */ /* 0x000fe40000000000 */
[----:B------:R-:W-:-:S07]  /*103c0*/  FSEL R3, RZ, 2.1426990032196044922, P0 ;  /* 0x400921fbff037808 */ /* 0x000fce0000000000 */
.L_x_16122:
[----:B------:R-:W-:Y:S05]  /*103d0*/  BSYNC.RECONVERGENT B0 ;  /* 0x0000000000007941 */ /* 0x000fea0003800200 */
.L_x_16120:
[----:B------:R-:W0:Y:S01]  /*103e0*/  LDCU.64 UR4, c[0x0][0x598] ;  /* 0x0000b300ff0477ac */ /* 0x000e220008000a00 */
[----:B------:R-:W1:Y:S01]  /*103f0*/  LDC R5, c[0x0][0x59c] ;  /* 0x00016700ff057b82 */ /* 0x000e620000000800 */
[----:B0-----:R-:W0:Y:S01]  /*10400*/  DADD R26, |R26|, |UR4| ;  /* 0x400000041a1a7e29 */ /* 0x001e220008000200 */
[----:B------:R-:W-:-:S04]  /*10410*/  UPRMT UR4, UR41, 0x9910, URZ ;  /* 0x0000991029047896 */ /* 0x000fc800080000ff */
[----:B------:R-:W-:Y:S01]  /*10420*/  UISETP.GT.AND UP0, UPT, UR4, 0x9, UPT ;  /* 0x000000090400788c */ /* 0x000fe2000bf04270 */
[----:B-1----:R-:W-:-:S15]  /*10430*/  LOP3.LUT R3, R3, 0x80000000, R5, 0xb8, !PT ;  /* 0x8000000003037812 */ /* 0x002fde00078eb805 */
[----:B------:R-:W-:-:S15]  /*10440*/  NOP ;  /* 0x0000000000007918 */ /* 0x000fde0000000000 */
[----:B------:R-:W-:-:S15]  /*10450*/  NOP ;  /* 0x0000000000007918 */ /* 0x000fde0000000000 */
[----:B------:R-:W-:-:S13]  /*10460*/  NOP ;  /* 0x0000000000007918 */ /* 0x000fda0000000000 */
        /* <DEDUP_REMOVED lines=15> */
.L_x_16126:
[----:B------:R-:W0:Y:S02]  /*10560*/  F2I.S64.F64.TRUNC R4, R4 ;  /* 0x0000000400047311 */ /* 0x000e24000030d900 */
[----:B0-----:R-:W-:-:S05]  /*10570*/  IMAD.MOV.U32 R3, RZ, RZ, R4 ;  /* 0x000000ffff037224 */ /* 0x001fca00078e0004 */
[----:B------:R-:W-:Y:S01]  /*10580*/  STG.E.U8 desc[UR36][R16.64], R3 ;  /* 0x0000000310007986 */ /* 0x000fe2000c101124 */
[----:B------:R-:W-:Y:S05]  /*10590*/  EXIT ;  /* 0x000000000000794d */ /* 0x000fea0003800000 */
.L_x_16125:
        /* <DEDUP_REMOVED lines=9> */
.L_x_16129:
[----:B------:R-:W0:Y:S02]  /*10630*/  F2I.F64.TRUNC R5, R4 ;  /* 0x0000000400057311 */ /* 0x000e24000030d100 */
[----:B0-----:R-:W-:Y:S01]  /*10640*/  STG.E desc[UR36][R16.64], R5 ;  /* 0x0000000510007986 */ /* 0x001fe2000c101924 */
[----:B------:R-:W-:Y:S05]  /*10650*/  EXIT ;  /* 0x000000000000794d */ /* 0x000fea0003800000 */
.L_x_16128:
[----:B------:R-:W0:Y:S02]  /*10660*/  F2I.F64.TRUNC R5, R4 ;  /* 0x0000000400057311 */ /* 0x000e24000030d100 */
[----:B0-----:R-:W-:Y:S01]  /*10670*/  STG.E.U16 desc[UR36][R16.64], R5 ;  /* 0x0000000510007986 */ /* 0x001fe2000c101524 */
[----:B------:R-:W-:Y:S05]  /*10680*/  EXIT ;  /* 0x000000000000794d */ /* 0x000fea0003800000 */
.L_x_16124:
        /* <DEDUP_REMOVED lines=17> */
.L_x_16131:
        /* <DEDUP_REMOVED lines=12> */
.L_x_16130:
        /* <DEDUP_REMOVED lines=18> */
.L_x_16133:
        /* <DEDUP_REMOVED lines=13> */
.L_x_16132:
[----:B------:R-:W-:Y:S01]  /*10a50*/  STG.E.64 desc[UR36][R16.64], R4 ;  /* 0x0000000410007986 */ /* 0x000fe2000c101b24 */
[----:B------:R-:W-:Y:S05]  /*10a60*/  EXIT ;  /* 0x000000000000794d */ /* 0x000fea0003800000 */
.L_x_16123:
        /* <DEDUP_REMOVED lines=13> */
.L_x_16137:
        /* <DEDUP_REMOVED lines=25> */
.L_x_16140:
[----:B------:R-:W-:-:S04]  /*10cd0*/  SHF.R.U32.HI R3, RZ, 0x18, R3 ;  /* 0x00000018ff037819 */ /* 0x000fc80000011603 */
[----:B------:R-:W-:-:S04]  /*10ce0*/  LOP3.LUT R0, R0, 0x80, R3, 0xf8, !PT ;  /* 0x0000008000007812 */ /* 0x000fc800078ef803 */
[----:B------:R-:W-:-:S07]  /*10cf0*/  PRMT R8, R0, 0x7610, R8 ;  /* 0x0000761000087816 */ /* 0x000fce0000000008 */
.L_x_16139:
[----:B------:R-:W-:Y:S05]  /*10d00*/  BSYNC.RECONVERGENT B0 ;  /* 0x0000000000007941 */ /* 0x000fea0003800200 */
.L_x_16138:
[----:B------:R-:W-:Y:S01]  /*10d10*/  STG.E.U8 desc[UR36][R16.64], R8 ;  /* 0x0000000810007986 */ /* 0x000fe2000c101124 */
[----:B------:R-:W-:Y:S05]  /*10d20*/  EXIT ;  /* 0x000000000000794d */ /* 0x000fea0003800000 */
.L_x_16136:
        /* <DEDUP_REMOVED lines=25> */
.L_x_16143:
[----:B------:R-:W-:-:S04]  /*10ec0*/  SHF.R.U32.HI R3, RZ, 0x18, R3 ;  /* 0x00000018ff037819 */ /* 0x000fc80000011603 */
[----:B------:R-:W-:-:S04]  /*10ed0*/  LOP3.LUT R0, R0, 0x80, R3, 0xf8, !PT ;  /* 0x0000008000007812 */ /* 0x000fc800078ef803 */
[----:B------:R-:W-:-:S07]  /*10ee0*/  PRMT R8, R0, 0x7610, R8 ;  /* 0x0000761000087816 */ /* 0x000fce0000000008 */
.L_x_16142:
[----:B------:R-:W-:Y:S05]  /*10ef0*/  BSYNC.RECONVERGENT B0 ;  /* 0x0000000000007941 */ /* 0x000fea0003800200 */
.L_x_16141:
[----:B------:R-:W-:Y:S01]  /*10f00*/  STG.E.U8 desc[UR36][R16.64], R8 ;  /* 0x0000000810007986 */ /* 0x000fe2000c101124 */
[----:B------:R-:W-:Y:S05]  /*10f10*/  EXIT ;  /* 0x000000000000794d */ /* 0x000fea0003800000 */
.L_x_16135:
        /* <DEDUP_REMOVED lines=30> */
.L_x_16145:
[----:B------:R-:W0:Y:S02]  /*11100*/  F2I.U64.F64.TRUNC R4, R4 ;  /* 0x0000000400047311 */ /* 0x000e24000030d800 */
[----:B0-----:R-:W-:Y:S01]  /*11110*/  STG.E.64 desc[UR36][R16.64], R4 ;  /* 0x0000000410007986 */ /* 0x001fe2000c101b24 */
[----:B------:R-:W-:Y:S05]  /*11120*/  EXIT ;  /* 0x000000000000794d */ /* 0x000fea0003800000 */
.L_x_16144:
[----:B------:R-:W0:Y:S02]  /*11130*/  F2I.U32.F64.TRUNC R5, R4 ;  /* 0x0000000400057311 */ /* 0x000e24000030d000 */
[----:B0-----:R-:W-:Y:S01]  /*11140*/  STG.E desc[UR36][R16.64], R5 ;  /* 0x0000000510007986 */ /* 0x001fe2000c101924 */
[----:B------:R-:W-:Y:S05]  /*11150*/  EXIT ;  /* 0x000000000000794d */ /* 0x000fea0003800000 */
.L_x_16134:
        /* <DEDUP_REMOVED lines=10> */
.L_x_16147:
[----:B------:R-:W-:-:S05]  /*11200*/  CS2R R6, SRZ ;  /* 0x0000000000067805 */ /* 0x000fca000001ff00 */
[----:B------:R-:W-:Y:S01]  /*11210*/  STG.E.128 desc[UR36][R16.64], R4 ;  /* 0x0000000410007986 */ /* 0x000fe2000c101d24 */
[----:B------:R-:W-:Y:S05]  /*11220*/  EXIT ;  /* 0x000000000000794d */ /* 0x000fea0003800000 */
.L_x_16146:
[----:B------:R-:W-:-:S09]  /*11230*/  UISETP.NE.AND UP0, UPT, UR4, 0xf, UPT ;  /* 0x0000000f0400788c */ /* 0x000fd2000bf05270 */
[----:B------:R-:W-:Y:S05]  /*11240*/  BRA.U !UP0, `(.L_x_16148) ;  /* 0x0000000508287547 */ /* 0x000fea000b800000 */
[----:B------:R-:W-:-:S09]  /*11250*/  UISETP.NE.AND UP0, UPT, UR4, 0x17, UPT ;  /* 0x000000170400788c */ /* 0x000fd2000bf05270 */
[----:B------:R-:W-:Y:S05]  /*11260*/  BRA.U !UP0, `(.L_x_16149) ;  /* 0x0000000108b07547 */ /* 0x000fea000b800000 */
[----:B------:R-:W-:-:S09]  /*11270*/  UISETP.NE.AND UP0, UPT, UR4, 0x18, UPT ;  /* 0x000000180400788c */ /* 0x000fd2000bf05270 */
[----:B------:R-:W-:Y:S05]  /*11280*/  BRA.U !UP0, `(.L_x_16150) ;  /* 0x0000000108447547 */ /* 0x000fea000b800000 */
.L_x_16127:
        /* <DEDUP_REMOVED lines=16> */
.L_x_16151:
[----:B------:R-:W-:Y:S05]  /*11390*/  EXIT ;  /* 0x000000000000794d */ /* 0x000fea0003800000 */
.L_x_16150:
        /* <DEDUP_REMOVED lines=21> */
.L_x_16153:
[----:B------:R-:W-:Y:S05]  /*114f0*/  BSYNC.RECONVERGENT B0 ;  /* 0x0000000000007941 */ /* 0x000fea0003800200 */
.L_x_16152:
[----:B------:R-:W-:-:S05]  /*11500*/  LOP3.LUT R3, R0, 0x80, R3, 0xf8, !PT ;  /* 0x0000008000037812 */ /* 0x000fca00078ef803 */
[----:B------:R-:W-:Y:S01]  /*11510*/  STG.E.U8 desc[UR36][R16.64], R3 ;  /* 0x0000000310007986 */ /* 0x000fe2000c101124 */
[----:B------:R-:W-:Y:S05]  /*11520*/  EXIT ;  /* 0x000000000000794d */ /* 0x000fea0003800000 */
.L_x_16149:
        /* <DEDUP_REMOVED lines=20> */
.L_x_16155:
[----:B------:R-:W-:Y:S01]  /*11670*/  IMAD.MOV.U32 R0, RZ, RZ, 0x7f ;  /* 0x0000007fff007424 */ /* 0x000fe200078e00ff */
[----:B------:R-:W-:-:S04]  /*11680*/  ISETP.GT.U32.AND P0, PT, R2, 0x7f800000, PT ;  /* 0x7f8000000200780c */ /* 0x000fc80003f04070 */
[----:B------:R-:W-:-:S09]  /*11690*/  SEL R0, R0, 0x7c, P0 ;  /* 0x0000007c00007807 */ /* 0x000fd20000000000 */
.L_x_16156:
[----:B------:R-:W-:Y:S05]  /*116a0*/  BSYNC.RECONVERGENT B0 ;  /* 0x0000000000007941 */ /* 0x000fea0003800200 */
.L_x_16154:
[----:B------:R-:W-:-:S04]  /*116b0*/  SHF.R.U32.HI R3, RZ, 0x18, R3 ;  /* 0x00000018ff037819 */ /* 0x000fc80000011603 */
[----:B------:R-:W-:-:S05]  /*116c0*/  LOP3.LUT R3, R0, 0x80, R3, 0xf8, !PT ;  /* 0x0000008000037812 */ /* 0x000fca00078ef803 */
[----:B------:R-:W-:Y:S01]  /*116d0*/  STG.E.U8 desc[UR36][R16.64], R3 ;  /* 0x0000000310007986 */ /* 0x000fe2000c101124 */
[----:B------:R-:W-:Y:S05]  /*116e0*/  EXIT ;  /* 0x000000000000794d */ /* 0x000fea0003800000 */
.L_x_16148:
        /* <DEDUP_REMOVED lines=12> */
        .weak           $__internal_66_$__cuda_sm20_div_rn_f64_full
        .type           $__internal_66_$__cuda_sm20_div_rn_f64_full,@function
        .size           $__internal_66_$__cuda_sm20_div_rn_f64_full,(.L_x_16813 - $__internal_66_$__cuda_sm20_div_rn_f64_full)
$__internal_66_$__cuda_sm20_div_rn_f64_full:
[C---:B------:R-:W-:Y:S01]  /*117b0*/  FSETP.GEU.AND P1, PT, |R13|.reuse, 1.469367938527859385e-39, PT ;  /* 0x001000000d00780b */ /* 0x040fe20003f2e200 */
[----:B------:R-:W-:Y:S01]  /*117c0*/  IMAD.MOV.U32 R14, RZ, RZ, R12 ;  /* 0x000000ffff0e7224 */ /* 0x000fe200078e000c */
[----:B------:R-:W-:Y:S01]  /*117d0*/  LOP3.LUT R3, R13, 0x7ff00000, RZ, 0xc0, !PT ;  /* 0x7ff000000d037812 */ /* 0x000fe200078ec0ff */
[----:B------:R-:W-:Y:S01]  /*117e0*/  IMAD.MOV.U32 R18, RZ, RZ, 0x1 ;  /* 0x00000001ff127424 */ /* 0x000fe200078e00ff */
[C---:B------:R-:W-:Y:S01]  /*117f0*/  LOP3.LUT R6, R11.reuse, 0x7ff00000, RZ, 0xc0, !PT ;  /* 0x7ff000000b067812 */ /* 0x040fe200078ec0ff */
[----:B------:R-:W-:Y:S01]  /*11800*/  BSSY.RECONVERGENT B1, `(.L_x_16157) ;  /* 0x0000078000017945 */ /* 0x000fe20003800200 */
[----:B------:R-:W-:Y:S02]  /*11810*/  FSETP.GEU.AND P0, PT, |R11|, 1.469367938527859385e-39, PT ;  /* 0x001000000b00780b */ /* 0x000fe40003f0e200 */
[----:B------:R-:W-:Y:S02]  /*11820*/  ISETP.GE.U32.AND P3, PT, R3, R6, PT ;  /* 0x000000060300720c */ /* 0x000fe40003f66070 */
[----:B------:R-:W-:-:S03]  /*11830*/  LOP3.LUT R8, R11, 0x800fffff, RZ, 0xc0, !PT ;  /* 0x800fffff0b087812 */ /* 0x000fc600078ec0ff */
[----:B------:R-:W-:Y:S02]  /*11840*/  @!P1 LOP3.LUT R4, R11, 0x7ff00000, RZ, 0xc0, !PT ;  /* 0x7ff000000b049812 */ /* 0x000fe400078ec0ff */
[----:B------:R-:W-:Y:S02]  /*11850*/  LOP3.LUT R9, R8, 0x3ff00000, RZ, 0xfc, !PT ;  /* 0x3ff0000008097812 */ /* 0x000fe400078efcff */
[----:B------:R-:W-:Y:S02]  /*11860*/  @!P1 ISETP.GE.U32.AND P2, PT, R3, R4, PT ;  /* 0x000000040300920c */ /* 0x000fe40003f46070 */
[----:B------:R-:W-:Y:S02]  /*11870*/  MOV R4, 0x1ca00000 ;  /* 0x1ca0000000047802 */ /* 0x000fe40000000f00 */
[----:B------:R-:W-:Y:S02]  /*11880*/  MOV R8, R10 ;  /* 0x0000000a00087202 */ /* 0x000fe40000000f00 */
[----:B------:R-:W-:-:S02]  /*11890*/  @!P1 SEL R5, R4, 0x63400000, !P2 ;  /* 0x6340000004059807 */ /* 0x000fc40005000000 */
[----:B------:R-:W-:Y:S02]  /*118a0*/  SEL R15, R4, 0x63400000, !P3 ;  /* 0x63400000040f7807 */ /* 0x000fe40005800000 */
[--C-:B------:R-:W-:Y:S01]  /*118b0*/  @!P1 LOP3.LUT R22, R5, 0x80000000, R13.reuse, 0xf8, !PT ;  /* 0x8000000005169812 */ /* 0x100fe200078ef80d */
[----:B------:R-:W0:Y:S01]  /*118c0*/  @!P0 DMUL R8, R10, 8.98846567431157953865e+307 ;  /* 0x7fe000000a088828 */ /* 0x000e220000000000 */
[----:B------:R-:W-:Y:S01]  /*118d0*/  LOP3.LUT R15, R15, 0x800fffff, R13, 0xf8, !PT ;  /* 0x800fffff0f0f7812 */ /* 0x000fe200078ef80d */
[----:B------:R-:W-:Y:S01]  /*118e0*/  IMAD.MOV.U32 R5, RZ, RZ, R3 ;  /* 0x000000ffff057224 */ /* 0x000fe200078e0003 */
[----:B------:R-:W-:Y:S01]  /*118f0*/  @!P1 LOP3.LUT R23, R22, 0x100000, RZ, 0xfc, !PT ;  /* 0x0010000016179812 */ /* 0x000fe200078efcff */
[----:B0-----:R-:W0:Y:S01]  /*11900*/  MUFU.RCP64H R19, R9 ;  /* 0x0000000900137308 */ /* 0x001e220000001800 */
[----:B------:R-:W-:Y:S02]  /*11910*/  @!P1 MOV R22, RZ ;  /* 0x000000ff00169202 */ /* 0x000fe40000000f00 */
[----:B------:R-:W-:-:S05]  /*11920*/  @!P0 LOP3.LUT R6, R9, 0x7ff00000, RZ, 0xc0, !PT ;  /* 0x7ff0000009068812 */ /* 0x000fca00078ec0ff */
[----:B------:R-:W-:-:S15]  /*11930*/  VIADD R28, R6, 0xffffffff ;  /* 0xffffffff061c7836 */ /* 0x000fde0000000000 */
[----:B------:R-:W-:-:S15]  /*11940*/  NOP ;  /* 0x0000000000007918 */ /* 0x000fde0000000000 */
[----:B------:R-:W-:-:S15]  /*11950*/  NOP ;  /* 0x0000000000007918 */ /* 0x000fde0000000000 */
[----:B------:R-:W-:-:S07]  /*11960*/  NOP ;  /* 0x0000000000007918 */ /* 0x000fce0000000000 */
        /* <DEDUP_REMOVED lines=76> */
.L_x_16158:
        /* <DEDUP_REMOVED lines=16> */
.L_x_16161:
[----:B------:R-:W-:Y:S01]  /*11f30*/  LOP3.LUT R19, R11, 0x80000, RZ, 0xfc, !PT ;  /* 0x000800000b137812 */ /* 0x000fe200078efcff */
[----:B------:R-:W-:Y:S01]  /*11f40*/  IMAD.MOV.U32 R18, RZ, RZ, R10 ;  /* 0x000000ffff127224 */ /* 0x000fe200078e000a */
[----:B------:R-:W-:Y:S06]  /*11f50*/  BRA `(.L_x_16159) ;  /* 0x0000000000087947 */ /* 0x000fec0003800000 */
.L_x_16160:
[----:B------:R-:W-:Y:S02]  /*11f60*/  LOP3.LUT R19, R13, 0x80000, RZ, 0xfc, !PT ;  /* 0x000800000d137812 */ /* 0x000fe400078efcff */
[----:B------:R-:W-:-:S07]  /*11f70*/  MOV R18, R12 ;  /* 0x0000000c00127202 */ /* 0x000fce0000000f00 */
.L_x_16159:
[----:B------:R-:W-:Y:S05]  /*11f80*/  BSYNC.RECONVERGENT B1 ;  /* 0x0000000000017941 */ /* 0x000fea0003800200 */
.L_x_16157:
[----:B------:R-:W-:Y:S02]  /*11f90*/  IMAD.MOV.U32 R4, RZ, RZ, R0 ;  /* 0x000000ffff047224 */ /* 0x000fe400078e0000 */
[----:B------:R-:W-:-:S04]  /*11fa0*/  HFMA2 R5, -RZ, RZ, 0, 0 ;  /* 0x00000000ff057431 */ /* 0x000fc800000001ff */
[----:B------:R-:W-:Y:S05]  /*11fb0*/  RET.REL.NODEC R4 `(_ZN2at6native18elementwise_kernelILi128ELi4EZNS0_15gpu_kernel_implINS0_13AUnaryFunctorIdddZZZNS0_17atan2_kernel_cudaERNS_18TensorIteratorBaseEENKUlvE_clEvENKUlvE_clEvEUlddE_EEEEvS5_RKT_EUliE_EEviT1_) ;  /* 0xfffffee004107950 */ /* 0x000fea0003c3ffff */
.L_x_16162:
        /* <DEDUP_REMOVED lines=12> */
.L_x_16813:


//--------------------- .text._ZN2at6native27unrolled_elementwise_kernelINS0_13AUnaryFunctorIdddZZZNS0_17atan2_kernel_cudaERNS_18TensorIteratorBaseEENKUlvE_clEvENKUlvE_clEvEUlddE_EESt5arrayIPcLm2EELi4E23TrivialOffsetCalculatorILi1EjESD_NS0_6memory12LoadWithCastILi1EEENSE_13StoreWithCastILi1EEEEEviT_T0_T2_T3_T4_T5_ --------------------------
	.section	.text._ZN2at6native27unrolled_elementwise_kernelINS0_13AUnaryFunctorIdddZZZNS0_17atan2_kernel_cudaERNS_18TensorIteratorBaseEENKUlvE_clEvENKUlvE_clEvEUlddE_EESt5arrayIPcLm2EELi4E23TrivialOffsetCalculatorILi1EjESD_NS0_6memory12LoadWithCastILi1EEENSE_13StoreWithCastILi1EEEEEviT_T0_T2_T3_T4_T5_,"ax",@progbits
	.align	128
        .global         _ZN2at6native27unrolled_elementwise_kernelINS0_13AUnaryFunctorIdddZZZNS0_17atan2_kernel_cudaERNS_18TensorIteratorBaseEENKUlvE_clEvENKUlvE_clEvEUlddE_EESt5arrayIPcLm2EELi4E23TrivialOffsetCalculatorILi1EjESD_NS0_6memory12LoadWithCastILi1EEENSE_13StoreWithCastILi1EEEEEviT_T0_T2_T3_T4_T5_
        .type           _ZN2at6native27unrolled_elementwise_kernelINS0_13AUnaryFunctorIdddZZZNS0_17atan2_kernel_cudaERNS_18TensorIteratorBaseEENKUlvE_clEvENKUlvE_clEvEUlddE_EESt5arrayIPcLm2EELi4E23TrivialOffsetCalculatorILi1EjESD_NS0_6memory12LoadWithCastILi1EEENSE_13StoreWithCastILi1EEEEEviT_T0_T2_T3_T4_T5_,@function
        .size           _ZN2at6native27unrolled_elementwise_kernelINS0_13AUnaryFunctorIdddZZZNS0_17atan2_kernel_cudaERNS_18TensorIteratorBaseEENKUlvE_clEvENKUlvE_clEvEUlddE_EESt5arrayIPcLm2EELi4E23TrivialOffsetCalculatorILi1EjESD_NS0_6memory12LoadWithCastILi1EEENSE_13StoreWithCastILi1EEEEEviT_T0_T2_T3_T4_T5_,(.L_x_16814 - _ZN2at6native27unrolled_elementwise_kernelINS0_13AUnaryFunctorIdddZZZNS0_17atan2_kernel_cudaERNS_18TensorIteratorBaseEENKUlvE_clEvENKUlvE_clEvEUlddE_EESt5arrayIPcLm2EELi4E23TrivialOffsetCalculatorILi1EjESD_NS0_6memory12LoadWithCastILi1EEENSE_13StoreWithCastILi1EEEEEviT_T0_T2_T3_T4_T5_)
        .other          _ZN2at6native27unrolled_elementwise_kernelINS0_13AUnaryFunctorIdddZZZNS0_17atan2_kernel_cudaERNS_18TensorIteratorBaseEENKUlvE_clEvENKUlvE_clEvEUlddE_EESt5arrayIPcLm2EELi4E23TrivialOffsetCalculatorILi1EjESD_NS0_6memory12LoadWithCastILi1EEENSE_13StoreWithCastILi1EEEEEviT_T0_T2_T3_T4_T5_,@"STO_CUDA_ENTRY STV_DEFAULT"
_ZN2at6native27unrolled_elementwise_kernelINS0_13AUnaryFunctorIdddZZZNS0_17atan2_kernel_cudaERNS_18TensorIteratorBaseEENKUlvE_clEvENKUlvE_clEvEUlddE_EESt5arrayIPcLm2EELi4E23TrivialOffsetCalculatorILi1EjESD_NS0_6memory12LoadWithCastILi1EEENSE_13StoreWithCastILi1EEEEEviT_T0_T2_T3_T4_T5_:
.text._ZN2at6native27unrolled_elementwise_kernelINS0_13AUnaryFunctorIdddZZZNS0_17atan2_kernel_cudaERNS_18TensorIteratorBaseEENKUlvE_clEvENKUlvE_clEvEUlddE_EESt5arrayIPcLm2EELi4E23TrivialOffsetCalculatorILi1EjESD_NS0_6memory12LoadWithCastILi1EEENSE_13StoreWithCastILi1EEEEEviT_T0_T2_T3_T4_T5_:
        /* <DEDUP_REMOVED lines=33> */
.L_x_16169:
[----:B------:R-:W2:Y:S02]  /*0210*/  LDG.E.U8 R4, desc[UR36][R4.64] ;  /* 0x0000002404047981 */ /* 0x000ea4000c1e1100 */
[----:B--2---:R0:W1:Y:S02]  /*0220*/  I2F.F64.U16 R26, R4 ;  /* 0x00000004001a7312 */ /* 0x0040640000101800 */
[----:B01----:R-:W-:Y:S05]  /*0230*/  BRA `(.L_x_16171) ;  /* 0x0000000c00647947 */ /* 0x003fea0003800000 */
.L_x_16168:
        /* <DEDUP_REMOVED lines=9> */
.L_x_16173:
[----:B------:R-:W2:Y:S02]  /*02d0*/  LDG.E R4, desc[UR36][R4.64] ;  /* 0x0000002404047981 */ /* 0x000ea4000c1e1900 */
[----:B--2---:R0:W1:Y:S02]  /*02e0*/  I2F.F64 R26, R4 ;  /* 0x00000004001a7312 */ /* 0x0040640000201c00 */
[----:B01----:R-:W-:Y:S05]  /*02f0*/  BRA `(.L_x_16171) ;  /* 0x0000000c00347947 */ /* 0x003fea0003800000 */
.L_x_16172:
[----:B------:R-:W2:Y:S02]  /*0300*/  LDG.E.U16 R4, desc[UR36][R4.64] ;  /* 0x0000002404047981 */ /* 0x000ea4000c1e1500 */
[----:B--2---:R0:W1:Y:S02]  /*0310*/  I2F.F64.S16 R26, R4 ;  /* 0x00000004001a7312 */ /* 0x0040640000101c00 */
[----:B01----:R-:W-:Y:S05]  /*0320*/  BRA `(.L_x_16171) ;  /* 0x0000000c00287947 */ /* 0x003fea0003800000 */
.L_x_16167:
        /* <DEDUP_REMOVED lines=10> */
.L_x_16175:
[----:B------:R-:W2:Y:S02]  /*03d0*/  LDG.E.U16 R0, desc[UR36][R4.64] ;  /* 0x0000002404007981 */ /* 0x000ea4000c1e1500 */
[----:B--2---:R-:W-:-:S05]  /*03e0*/  HADD2.F32 R0, -RZ, R0.H0_H0 ;  /* 0x20000000ff007230 */ /* 0x004fca0000004100 */
[----:B------:R-:W-:-:S04]  /*03f0*/  FMUL.FTZ R0, R0, 1 ;  /* 0x3f80000000007820 */ /* 0x000fc80000410000 */
[----:B------:R1:W2:Y:S02]  /*0400*/  F2F.F64.F32 R26, R0 ;  /* 0x00000000001a7310 */ /* 0x0002a40000201800 */
[----:B-12---:R-:W-:Y:S05]  /*0410*/  BRA `(.L_x_16171) ;  /* 0x0000000800ec7947 */ /* 0x006fea0003800000 */
.L_x_16174:
        /* <DEDUP_REMOVED lines=10> */
.L_x_16177:
[----:B------:R-:W2:Y:S02]  /*04c0*/  LDG.E.U16 R4, desc[UR36][R4.64] ;  /* 0x0000002404047981 */ /* 0x000ea4000c1e1500 */
[----:B--2---:R-:W-:-:S05]  /*04d0*/  HADD2.F32 R0, -RZ, R4.H0_H0 ;  /* 0x20000004ff007230 */ /* 0x004fca0000004100 */
[----:B------:R-:W-:-:S04]  /*04e0*/  FMUL.FTZ R0, R0, 1 ;  /* 0x3f80000000007820 */ /* 0x000fc80000410000 */
[----:B------:R1:W2:Y:S02]  /*04f0*/  F2F.F64.F32 R26, R0 ;  /* 0x00000000001a7310 */ /* 0x0002a40000201800 */
[----:B-12---:R-:W-:Y:S05]  /*0500*/  BRA `(.L_x_16171) ;  /* 0x0000000800b07947 */ /* 0x006fea0003800000 */
.L_x_16176:
[----:B------:R0:W5:Y:S01]  /*0510*/  LDG.E.64 R26, desc[UR36][R4.64] ;  /* 0x00000024041a7981 */ /* 0x000162000c1e1b00 */
[----:B------:R-:W-:Y:S05]  /*0520*/  BRA `(.L_x_16171) ;  /* 0x0000000800a87947 */ /* 0x000fea0003800000 */
.L_x_16166:
        /* <DEDUP_REMOVED lines=13> */
.L_x_16180:
[----:B------:R1:W5:Y:S01]  /*0600*/  LDG.E.64 R26, desc[UR36][R4.64] ;  /* 0x00000024041a7981 */ /* 0x000362000c1e1b00 */
[----:B------:R-:W-:Y:S05]  /*0610*/  BRA `(.L_x_16171) ;  /* 0x00000008006c7947 */ /* 0x000fea0003800000 */
.L_x_16179:
        /* <DEDUP_REMOVED lines=27> */
.L_x_16182:
        /* <DEDUP_REMOVED lines=15> */
.L_x_16181:
[----:B------:R-:W2:Y:S02]  /*08c0*/  LDG.E.U16 R0, desc[UR36][R4.64] ;  /* 0x0000002404007981 */ /* 0x000ea4000c1e1500 */
[----:B--2---:R-:W-:-:S04]  /*08d0*/  IMAD.U32 R0, R0, 0x10000, RZ ;  /* 0x0001000000007824 */ /* 0x004fc800078e00ff */
[----:B------:R-:W-:-:S04]  /*08e0*/  FMUL.FTZ R0, R0, 1 ;  /* 0x3f80000000007820 */ /* 0x000fc80000410000 */
[----:B------:R2:W3:Y:S02]  /*08f0*/  F2F.F64.F32 R26, R0 ;  /* 0x00000000001a7310 */ /* 0x0004e40000201800 */
[----:B--23--:R-:W-:Y:S05]  /*0900*/  BRA `(.L_x_16171) ;  /* 0x0000000400b07947 */ /* 0x00cfea0003800000 */
.L_x_16178:
        /* <DEDUP_REMOVED lines=11> */
.L_x_16185:
        /* <DEDUP_REMOVED lines=21> */
.L_x_16187:
[----:B------:R-:W-:Y:S05]  /*0b10*/  BSYNC.RECONVERGENT B0 ;  /* 0x0000000000007941 */ /* 0x000fea0003800200 */
.L_x_16186:
[----:B------:R-:W-:Y:S01]  /*0b20*/  IMAD.SHL.U32 R0, R0, 0x100000, RZ ;  /* 0x0010000000007824 */ /* 0x000fe200078e00ff */
[----:B------:R-:W-:-:S04]  /*0b30*/  LEA R3, R3, 0x3b800000, 0x17 ;  /* 0x3b80000003037811 */ /* 0x000fc800078eb8ff */
[----:B------:R-:W-:-:S05]  /*0b40*/  LOP3.LUT R0, R3, R0, R7, 0xfe, !PT ;  /* 0x0000000003007212 */ /* 0x000fca00078efe07 */
[----:B------:R-:W-:-:S04]  /*0b50*/  FMUL.FTZ R0, R0, 1 ;  /* 0x3f80000000007820 */ /* 0x000fc80000410000 */
[----:B------:R4:W0:Y:S02]  /*0b60*/  F2F.F64.F32 R26, R0 ;  /* 0x00000000001a7310 */ /* 0x0008240000201800 */
[----:B0---4-:R-:W-:Y:S05]  /*0b70*/  BRA `(.L_x_16171) ;  /* 0x0000000400147947 */ /* 0x011fea0003800000 */
.L_x_16184:
        /* <DEDUP_REMOVED lines=21> */
.L_x_16189:
[----:B------:R-:W-:Y:S05]  /*0cd0*/  BSYNC.RECONVERGENT B0 ;  /* 0x0000000000007941 */ /* 0x000fea0003800200 */
.L_x_16188:
[----:B------:R-:W-:Y:S01]  /*0ce0*/  IMAD.SHL.U32 R0, R0, 0x200000, RZ ;  /* 0x0020000000007824 */ /* 0x000fe200078e00ff */
[----:B------:R-:W-:-:S04]  /*0cf0*/  LEA R3, R3, 0x37800000, 0x17 ;  /* 0x3780000003037811 */ /* 0x000fc800078eb8ff */
[----:B------:R-:W-:-:S05]  /*0d00*/  LOP3.LUT R0, R3, R0, R7, 0xfe, !PT ;  /* 0x0000000003007212 */ /* 0x000fca00078efe07 */
[----:B------:R-:W-:-:S04]  /*0d10*/  FMUL.FTZ R0, R0, 1 ;  /* 0x3f80000000007820 */ /* 0x000fc80000410000 */
[----:B------:R4:W0:Y:S02]  /*0d20*/  F2F.F64.F32 R26, R0 ;  /* 0x00000000001a7310 */ /* 0x0008240000201800 */
[----:B0---4-:R-:W-:Y:S05]  /*0d30*/  BRA `(.L_x_16171) ;  /* 0x0000000000a47947 */ /* 0x011fea0003800000 */
.L_x_16183:
[----:B------:R-:W-:-:S09]  /*0d40*/  UISETP.NE.AND UP0, UPT, UR4, 0x1c, UPT ;  /* 0x0000001c0400788c */ /* 0x000fd2000bf05270 */
[----:B------:R-:W-:Y:S05]  /*0d50*/  BRA.U !UP0, `(.L_x_16190) ;  /* 0x0000000108947547 */ /* 0x000fea000b800000 */
[----:B------:R-:W-:-:S09]  /*0d60*/  UISETP.NE.AND UP0, UPT, UR4, 0x1d, UPT ;  /* 0x0000001d0400788c */ /* 0x000fd2000bf05270 */
[----:B------:R-:W-:Y:S05]  /*0d70*/  BRA.U !UP0, `(.L_x_16191) ;  /* 0x0000000108807547 */ /* 0x000fea000b800000 */
[----:B------:R-:W-:-:S09]  /*0d80*/  UISETP.NE.AND UP0, UPT, UR4, 0x2c, UPT ;  /* 0x0000002c0400788c */ /* 0x000fd2000bf05270 */
[----:B------:R-:W-:Y:S05]  /*0d90*/  BRA.U !UP0, `(.L_x_16192) ;  /* 0x0000000108487547 */ /* 0x000fea000b800000 */
.L_x_16170:
        /* <DEDUP_REMOVED lines=16> */
.L_x_16193:
[----:B------:R-:W-:Y:S01]  /*0ea0*/  CS2R R26, SRZ ;  /* 0x00000000001a7805 */ /* 0x000fe2000001ff00 */
[----:B------:R-:W-:Y:S06]  /*0eb0*/  BRA `(.L_x_16171) ;  /* 0x0000000000447947 */ /* 0x000fec0003800000 */
.L_x_16192:
        /* <DEDUP_REMOVED lines=12> */
.L_x_16191:
[----:B------:R-:W2:Y:S02]  /*0f80*/  LDG.E.64 R26, desc[UR36][R4.64] ;  /* 0x00000024041a7981 */ /* 0x000ea4000c1e1b00 */
[----:B--2---:R-:W4:Y:S02]  /*0f90*/  I2F.F64.U64 R26, R26 ;  /* 0x0000001a001a7312 */ /* 0x004f240000301800 */
[----:B----4-:R-:W-:Y:S05]  /*0fa0*/  BRA `(.L_x_16171) ;  /* 0x0000000000087947 */ /* 0x010fea0003800000 */
.L_x_16190:
[----:B------:R-:W2:Y:S02]  /*0fb0*/  LDG.E R4, desc[UR36][R4.64] ;  /* 0x0000002404047981 */ /* 0x000ea4000c1e1900 */
[----:B--2---:R2:W3:Y:S02]  /*0fc0*/  I2F.F64.U32 R26, R4 ;  /* 0x00000004001a7312 */ /* 0x0044e40000201800 */
.L_x_16171:
[----:B------:R-:W-:Y:S05]  /*0fd0*/  BSYNC.RECONVERGENT B6 ;  /* 0x0000000000067941 */ /* 0x000fea0003800200 */
.L_x_16165:
[----:B------:R-:W-:-:S07]  /*0fe0*/  VIADD R29, R23, 0x80 ;  /* 0x00000080171d7836 */ /* 0x000fce0000000000 */
.L_x_16164:
[----:B------:R-:W-:Y:S05]  /*0ff0*/  BSYNC.RECONVERGENT B7 ;  /* 0x0000000000077941 */ /* 0x000fea0003800200 */
.L_x_16163:
        /* <DEDUP_REMOVED lines=25> */
.L_x_16200:
[----:B------:R-:W2:Y:S02]  /*1190*/  LDG.E.U8 R4, desc[UR36][R4.64] ;  /* 0x0000002404047981 */ /* 0x000ea4000c1e1100 */
[----:B--2---:R1:W2:Y:S02]  /*11a0*/  I2F.F64.U16 R24, R4 ;  /* 0x0000000400187312 */ /* 0x0042a40000101800 */
[----:B-12---:R-:W-:Y:S05]  /*11b0*/  BRA `(.L_x_16202) ;  /* 0x0000000c00647947 */ /* 0x006fea0003800000 */
.L_x_16199:
        /* <DEDUP_REMOVED lines=9> */
.L_x_16204:
[----:B------:R-:W2:Y:S02]  /*1250*/  LDG.E R4, desc[UR36][R4.64] ;  /* 0x0000002404047981 */ /* 0x000ea4000c1e1900 */
[----:B--2---:R1:W2:Y:S02]  /*1260*/  I2F.F64 R24, R4 ;  /* 0x0000000400187312 */ /* 0x0042a40000201c00 */
[----:B-12---:R-:W-:Y:S05]  /*1270*/  BRA `(.L_x_16202) ;  /* 0x0000000c00347947 */ /* 0x006fea0003800000 */
.L_x_16203:
[----:B------:R-:W2:Y:S02]  /*1280*/  LDG.E.U16 R4, desc[UR36][R4.64] ;  /* 0x0000002404047981 */ /* 0x000ea4000c1e1500 */
[----:B--2---:R1:W2:Y:S02]  /*1290*/  I2F.F64.S16 R24, R4 ;  /* 0x0000000400187312 */ /* 0x0042a40000101c00 */
[----:B-12---:R-:W-:Y:S05]  /*12a0*/  BRA `(.L_x_16202) ;  /* 0x0000000c00287947 */ /* 0x006fea0003800000 */
.L_x_16198:
        /* <DEDUP_REMOVED lines=10> */
.L_x_16206:
[----:B------:R-:W2:Y:S02]  /*1350*/  LDG.E.U16 R0, desc[UR36][R4.64] ;  /* 0x0000002404007981 */ /* 0x000ea4000c1e1500 */
[----:B--2---:R-:W-:-:S05]  /*1360*/  HADD2.F32 R0, -RZ, R0.H0_H0 ;  /* 0x20000000ff007230 */ /* 0x004fca0000004100 */
[----:B------:R-:W-:-:S04]  /*1370*/  FMUL.FTZ R0, R0, 1 ;  /* 0x3f80000000007820 */ /* 0x000fc80000410000 */
[----:B------:R0:W1:Y:S02]  /*1380*/  F2F.F64.F32 R24, R0 ;  /* 0x0000000000187310 */ /* 0x0000640000201800 */
[----:B01----:R-:W-:Y:S05]  /*1390*/  BRA `(.L_x_16202) ;  /* 0x0000000800ec7947 */ /* 0x003fea0003800000 */
.L_x_16205:
        /* <DEDUP_REMOVED lines=10> */
.L_x_16208:
[----:B------:R-:W2:Y:S02]  /*1440*/  LDG.E.U16 R4, desc[UR36][R4.64] ;  /* 0x0000002404047981 */ /* 0x000ea4000c1e1500 */
[----:B--2---:R-:W-:-:S05]  /*1450*/  HADD2.F32 R0, -RZ, R4.H0_H0 ;  /* 0x20000004ff007230 */ /* 0x004fca0000004100 */
[----:B------:R-:W-:-:S04]  /*1460*/  FMUL.FTZ R0, R0, 1 ;  /* 0x3f80000000007820 */ /* 0x000fc80000410000 */
[----:B------:R0:W1:Y:S02]  /*1470*/  F2F.F64.F32 R24, R0 ;  /* 0x0000000000187310 */ /* 0x0000640000201800 */
[----:B01----:R-:W-:Y:S05]  /*1480*/  BRA `(.L_x_16202) ;  /* 0x0000000800b07947 */ /* 0x003fea0003800000 */
.L_x_16207:
[----:B------:R0:W5:Y:S01]  /*1490*/  LDG.E.64 R24, desc[UR36][R4.64] ;  /* 0x0000002404187981 */ /* 0x000162000c1e1b00 */
[----:B------:R-:W-:Y:S05]  /*14a0*/  BRA `(.L_x_16202) ;  /* 0x0000000800a87947 */ /* 0x000fea0003800000 */
.L_x_16197:
        /* <DEDUP_REMOVED lines=13> */
.L_x_16211:
[----:B------:R4:W5:Y:S01]  /*1580*/  LDG.E.64 R24, desc[UR36][R4.64] ;  /* 0x0000002404187981 */ /* 0x000962000c1e1b00 */
[----:B------:R-:W-:Y:S05]  /*1590*/  BRA `(.L_x_16202) ;  /* 0x00000008006c7947 */ /* 0x000fea0003800000 */
.L_x_16210:
        /* <DEDUP_REMOVED lines=27> */
.L_x_16213:
        /* <DEDUP_REMOVED lines=15> */
.L_x_16212:
[----:B------:R-:W2:Y:S02]  /*1840*/  LDG.E.U16 R0, desc[UR36][R4.64] ;  /* 0x0000002404007981 */ /* 0x000ea4000c1e1500 */
[----:B--2---:R-:W-:-:S04]  /*1850*/  IMAD.U32 R0, R0, 0x10000, RZ ;  /* 0x0001000000007824 */ /* 0x004fc800078e00ff */
[----:B------:R-:W-:-:S04]  /*1860*/  FMUL.FTZ R0, R0, 1 ;  /* 0x3f80000000007820 */ /* 0x000fc80000410000 */
[----:B------:R4:W0:Y:S02]  /*1870*/  F2F.F64.F32 R24, R0 ;  /* 0x0000000000187310 */ /* 0x0008240000201800 */
[----:B0---4-:R-:W-:Y:S05]  /*1880*/  BRA `(.L_x_16202) ;  /* 0x0000000400b07947 */ /* 0x011fea0003800000 */
.L_x_16209:
        /* <DEDUP_REMOVED lines=11> */
.L_x_16216:
        /* <DEDUP_REMOVED lines=21> */
.L_x_16218:
[----:B------:R-:W-:Y:S05]  /*1a90*/  BSYNC.RECONVERGENT B0 ;  /* 0x0000000000007941 */ /* 0x000fea0003800200 */
.L_x_16217:
[----:B------:R-:W-:Y:S01]  /*1aa0*/  IMAD.SHL.U32 R0, R0, 0x100000, RZ ;  /* 0x0010000000007824 */ /* 0x000fe200078e00ff */
[----:B------:R-:W-:-:S04]  /*1ab0*/  LEA R3, R3, 0x3b800000, 0x17 ;  /* 0x3b80000003037811 */ /* 0x000fc800078eb8ff */
[----:B------:R-:W-:-:S05]  /*1ac0*/  LOP3.LUT R0, R3, R0, R7, 0xfe, !PT ;  /* 0x0000000003007212 */ /* 0x000fca00078efe07 */
[----:B------:R-:W-:-:S04]  /*1ad0*/  FMUL.FTZ R0, R0, 1 ;  /* 0x3f80000000007820 */ /* 0x000fc80000410000 */
[----:B------:R4:W0:Y:S02]  /*1ae0*/  F2F.F64.F32 R24, R0 ;  /* 0x0000000000187310 */ /* 0x0008240000201800 */
[----:B0---4-:R-:W-:Y:S05]  /*1af0*/  BRA `(.L_x_16202) ;  /* 0x0000000400147947 */ /* 0x011fea0003800000 */
.L_x_16215:
        /* <DEDUP_REMOVED lines=21> */
.L_x_16220:
[----:B------:R-:W-:Y:S05]  /*1c50*/  BSYNC.RECONVERGENT B0 ;  /* 0x0000000000007941 */ /* 0x000fea0003800200 */
.L_x_16219:
[----:B------:R-:W-:Y:S01]  /*1c60*/  IMAD.SHL.U32 R0, R0, 0x200000, RZ ;  /* 0x0020000000007824 */ /* 0x000fe200078e00ff */
[----:B------:R-:W-:-:S04]  /*1c70*/  LEA R3, R3, 0x37800000, 0x17 ;  /* 0x3780000003037811 */ /* 0x000fc800078eb8ff */
[----:B------:R-:W-:-:S05]  /*1c80*/  LOP3.LUT R0, R3, R0, R7, 0xfe, !PT ;  /* 0x0000000003007212 */ /* 0x000fca00078efe07 */
[----:B------:R-:W-:-:S04]  /*1c90*/  FMUL.FTZ R0, R0, 1 ;  /* 0x3f80000000007820 */ /* 0x000fc80000410000 */
[----:B------:R4:W0:Y:S02]  /*1ca0*/  F2F.F64.F32 R24, R0 ;  /* 0x0000000000187310 */ /* 0x0008240000201800 */
[----:B0---4-:R-:W-:Y:S05]  /*1cb0*/  BRA `(.L_x_16202) ;  /* 0x0000000000a47947 */ /* 0x011fea0003800000 */
.L_x_16214:
        /* <DEDUP_REMOVED lines=18> */
.L_x_16201:
        /* <DEDUP_REMOVED lines=16> */
.L_x_16223:
[----:B------:R-:W-:Y:S01]  /*1ee0*/  CS2R R24, SRZ ;  /* 0x0000000000187805 */ /* 0x000fe2000001ff00 */
[----:B------:R-:W-:Y:S06]  /*1ef0*/  BRA `(.L_x_16202) ;  /* 0x0000000000147947 */ /* 0x000fec0003800000 */
.L_x_16222:
[----:B------:R-:W2:Y:S02]  /*1f00*/  LDG.E.64 R24, desc[UR36][R4.64] ;  /* 0x0000002404187981 */ /* 0x000ea4000c1e1b00 */
[----:B--2---:R-:W1:Y:S02]  /*1f10*/  I2F.F64.U64 R24, R24 ;  /* 0x0000001800187312 */ /* 0x004e640000301800 */
[----:B-1----:R-:W-:Y:S05]  /*1f20*/  BRA `(.L_x_16202) ;  /* 0x0000000000087947 */ /* 0x002fea0003800000 */
.L_x_16221:
[----:B------:R-:W2:Y:S02]  /*1f30*/  LDG.E R4, desc[UR36][R4.64] ;  /* 0x0000002404047981 */ /* 0x000ea4000c1e1900 */
[----:B--2---:R1:W2:Y:S02]  /*1f40*/  I2F.F64.U32 R24, R4 ;  /* 0x0000000400187312 */ /* 0x0042a40000201800 */
.L_x_16202:
[----:B------:R-:W-:Y:S05]  /*1f50*/  BSYNC.RECONVERGENT B6 ;  /* 0x0000000000067941 */ /* 0x000fea0003800200 */
.L_x_16196:
[----:B------:R-:W-:-:S07]  /*1f60*/  VIADD R29, R29, 0x80 ;  /* 0x000000801d1d7836 */ /* 0x000fce0000000000 */
.L_x_16195:
[----:B------:R-:W-:Y:S05]  /*1f70*/  BSYNC.RECONVERGENT B7 ;  /* 0x0000000000077941 */ /* 0x000fea0003800200 */
.L_x_16194:
        /* <DEDUP_REMOVED lines=25> */
.L_x_16230:
[----:B------:R-:W2:Y:S02]  /*2110*/  LDG.E.U8 R4, desc[UR36][R4.64] ;  /* 0x0000002404047981 */ /* 0x000ea4000c1e1100 */
[----:B--2---:R0:W1:Y:S02]  /*2120*/  I2F.F64.U16 R18, R4 ;  /* 0x0000000400127312 */ /* 0x0040640000101800 */
[----:B01----:R-:W-:Y:S05]  /*2130*/  BRA `(.L_x_16232) ;  /* 0x0000000c00647947 */ /* 0x003fea0003800000 */
.L_x_16229:
        /* <DEDUP_REMOVED lines=9> */
.L_x_16234:
[----:B------:R-:W2:Y:S02]  /*21d0*/  LDG.E R4, desc[UR36][R4.64] ;  /* 0x0000002404047981 */ /* 0x000ea4000c1e1900 */
[----:B--2---:R0:W1:Y:S02]  /*21e0*/  I2F.F64 R18, R4 ;  /* 0x0000000400127312 */ /* 0x0040640000201c00 */
[----:B01----:R-:W-:Y:S05]  /*21f0*/  BRA `(.L_x_16232) ;  /* 0x0000000c00347947 */ /* 0x003fea0003800000 */
.L_x_16233:
[----:B------:R-:W2:Y:S02]  /*2200*/  LDG.E.U16 R4, desc[UR36][R4.64] ;  /* 0x0000002404047981 */ /* 0x000ea4000c1e1500 */
[----:B--2---:R0:W1:Y:S02]  /*2210*/  I2F.F64.S16 R18, R4 ;  /* 0x0000000400127312 */ /* 0x0040640000101c00 */
[----:B01----:R-:W-:Y:S05]  /*2220*/  BRA `(.L_x_16232) ;  /* 0x0000000c00287947 */ /* 0x003fea0003800000 */
.L_x_16228:
        /* <DEDUP_REMOVED lines=10> */
.L_x_16236:
[----:B------:R-:W2:Y:S02]  /*22d0*/  LDG.E.U16 R0, desc[UR36][R4.64] ;  /* 0x0000002404007981 */ /* 0x000ea4000c1e1500 */
[----:B--2---:R-:W-:-:S05]  /*22e0*/  HADD2.F32 R0, -RZ, R0.H0_H0 ;  /* 0x20000000ff007230 */ /* 0x004fca0000004100 */
[----:B------:R-:W-:-:S04]  /*22f0*/  FMUL.FTZ R0, R0, 1 ;  /* 0x3f80000000007820 */ /* 0x000fc80000410000 */
[----:B------:R1:W2:Y:S02]  /*2300*/  F2F.F64.F32 R18, R0 ;  /* 0x0000000000127310 */ /* 0x0002a40000201800 */
[----:B-12---:R-:W-:Y:S05]  /*2310*/  BRA `(.L_x_16232) ;  /* 0x0000000800ec7947 */ /* 0x006fea0003800000 */
.L_x_16235:
        /* <DEDUP_REMOVED lines=10> */
.L_x_16238:
[----:B------:R-:W2:Y:S02]  /*23c0*/  LDG.E.U16 R4, desc[UR36][R4.64] ;  /* 0x0000002404047981 */ /* 0x000ea4000c1e1500 */
[----:B--2---:R-:W-:-:S05]  /*23d0*/  HADD2.F32 R0, -RZ, R4.H0_H0 ;  /* 0x20000004ff007230 */ /* 0x004fca0000004100 */
[----:B------:R-:W-:-:S04]  /*23e0*/  FMUL.FTZ R0, R0, 1 ;  /* 0x3f80000000007820 */ /* 0x000fc80000410000 */
[----:B------:R1:W2:Y:S02]  /*23f0*/  F2F.F64.F32 R18, R0 ;  /* 0x0000000000127310 */ /* 0x0002a40000201800 */
[----:B-12---:R-:W-:Y:S05]  /*2400*/  BRA `(.L_x_16232) ;  /* 0x0000000800b07947 */ /* 0x006fea0003800000 */
.L_x_16237:
[----:B------:R0:W5:Y:S01]  /*2410*/  LDG.E.64 R18, desc[UR36][R4.64] ;  /* 0x0000002404127981 */ /* 0x000162000c1e1b00 */
[----:B------:R-:W-:Y:S05]  /*2420*/  BRA `(.L_x_16232) ;  /* 0x0000000800a87947 */ /* 0x000fea0003800000 */
.L_x_16227:
        /* <DEDUP_REMOVED lines=13> */
.L_x_16241:
[----:B------:R1:W5:Y:S01]  /*2500*/  LDG.E.64 R18, desc[UR36][R4.64] ;  /* 0x0000002404127981 */ /* 0x000362000c1e1b00 */
[----:B------:R-:W-:Y:S05]  /*2510*/  BRA `(.L_x_16232) ;  /* 0x00000008006c7947 */ /* 0x000fea0003800000 */
.L_x_16240:
        /* <DEDUP_REMOVED lines=27> */
.L_x_16243:
        /* <DEDUP_REMOVED lines=15> */
.L_x_16242:
[----:B------:R-:W2:Y:S02]  /*27c0*/  LDG.E.U16 R0, desc[UR36][R4.64] ;  /* 0x0000002404007981 */ /* 0x000ea4000c1e1500 */
[----:B--2---:R-:W-:-:S04]  /*27d0*/  IMAD.U32 R0, R0, 0x10000, RZ ;  /* 0x0001000000007824 */ /* 0x004fc800078e00ff */
[----:B------:R-:W-:-:S04]  /*27e0*/  FMUL.FTZ R0, R0, 1 ;  /* 0x3f80000000007820 */ /* 0x000fc80000410000 */
[----:B------:R2:W4:Y:S02]  /*27f0*/  F2F.F64.F32 R18, R0 ;  /* 0x0000000000127310 */ /* 0x0005240000201800 */
[----:B--2-4-:R-:W-:Y:S05]  /*2800*/  BRA `(.L_x_16232) ;  /* 0x0000000400b07947 */ /* 0x014fea0003800000 */
.L_x_16239:
        /* <DEDUP_REMOVED lines=11> */
.L_x_16246:
        /* <DEDUP_REMOVED lines=21> */
.L_x_16248:
[----:B------:R-:W-:Y:S05]  /*2a10*/  BSYNC.RECONVERGENT B0 ;  /* 0x0000000000007941 */ /* 0x000fea0003800200 */
.L_x_16247:
[----:B------:R-:W-:Y:S01]  /*2a20*/  IMAD.SHL.U32 R0, R0, 0x100000, RZ ;  /* 0x0010000000007824 */ /* 0x000fe200078e00ff */
[----:B------:R-:W-:-:S04]  /*2a30*/  LEA R3, R3, 0x3b800000, 0x17 ;  /* 0x3b80000003037811 */ /* 0x000fc800078eb8ff */
[----:B------:R-:W-:-:S05]  /*2a40*/  LOP3.LUT R0, R3, R0, R7, 0xfe, !PT ;  /* 0x0000000003007212 */ /* 0x000fca00078efe07 */
[----:B------:R-:W-:-:S04]  /*2a50*/  FMUL.FTZ R0, R0, 1 ;  /* 0x3f80000000007820 */ /* 0x000fc80000410000 */
[----:B------:R0:W1:Y:S02]  /*2a60*/  F2F.F64.F32 R18, R0 ;  /* 0x0000000000127310 */ /* 0x0000640000201800 */
[----:B01----:R-:W-:Y:S05]  /*2a70*/  BRA `(.L_x_16232) ;  /* 0x0000000400147947 */ /* 0x003fea0003800000 */
.L_x_16245:
        /* <DEDUP_REMOVED lines=21> */
.L_x_16250:
[----:B------:R-:W-:Y:S05]  /*2bd0*/  BSYNC.RECONVERGENT B0 ;  /* 0x0000000000007941 */ /* 0x000fea0003800200 */
.L_x_16249:
[----:B------:R-:W-:Y:S01]  /*2be0*/  IMAD.SHL.U32 R0, R0, 0x200000, RZ ;  /* 0x0020000000007824 */ /* 0x000fe200078e00ff */
[----:B------:R-:W-:-:S04]  /*2bf0*/  LEA R3, R3, 0x37800000, 0x17 ;  /* 0x3780000003037811 */ /* 0x000fc800078eb8ff */
[----:B------:R-:W-:-:S05]  /*2c00*/  LOP3.LUT R0, R3, R0, R7, 0xfe, !PT ;  /* 0x0000000003007212 */ /* 0x000fca00078efe07 */
[----:B------:R-:W-:-:S04]  /*2c10*/  FMUL.FTZ R0, R0, 1 ;  /* 0x3f80000000007820 */ /* 0x000fc80000410000 */
[----:B------:R0:W1:Y:S02]  /*2c20*/  F2F.F64.F32 R18, R0 ;  /* 0x0000000000127310 */ /* 0x0000640000201800 */
[----:B01----:R-:W-:Y:S05]  /*2c30*/  BRA `(.L_x_16232) ;  /* 0x0000000000a47947 */ /* 0x003fea0003800000 */
.L_x_16244:
        /* <DEDUP_REMOVED lines=18> */
.L_x_16231:
        /* <DEDUP_REMOVED lines=16> */
.L_x_16253:
[----:B------:R-:W-:Y:S01]  /*2e60*/  CS2R R18, SRZ ;  /* 0x0000000000127805 */ /* 0x000fe2000001ff00 */
[----:B------:R-:W-:Y:S06]  /*2e70*/  BRA `(.L_x_16232) ;  /* 0x0000000000147947 */ /* 0x000fec0003800000 */
.L_x_16252:
[----:B------:R-:W2:Y:S02]  /*2e80*/  LDG.E.64 R18, desc[UR36][R4.64] ;  /* 0x0000002404127981 */ /* 0x000ea4000c1e1b00 */
[----:B--2---:R-:W0:Y:S02]  /*2e90*/  I2F.F64.U64 R18, R18 ;  /* 0x0000001200127312 */ /* 0x004e240000301800 */
[----:B0-----:R-:W-:Y:S05]  /*2ea0*/  BRA `(.L_x_16232) ;  /* 0x0000000000087947 */ /* 0x001fea0003800000 */
.L_x_16251:
[----:B------:R-:W2:Y:S02]  /*2eb0*/  LDG.E R4, desc[UR36][R4.64] ;  /* 0x0000002404047981 */ /* 0x000ea4000c1e1900 */
[----:B--2---:R2:W4:Y:S02]  /*2ec0*/  I2F.F64.U32 R18, R4 ;  /* 0x0000000400127312 */ /* 0x0045240000201800 */
.L_x_16232:
[----:B------:R-:W-:Y:S05]  /*2ed0*/  BSYNC.RECONVERGENT B6 ;  /* 0x0000000000067941 */ /* 0x000fea0003800200 */
.L_x_16226:
[----:B------:R-:W-:-:S07]  /*2ee0*/  VIADD R29, R29, 0x80 ;  /* 0x000000801d1d7836 */ /* 0x000fce0000000000 */
.L_x_16225:
[----:B------:R-:W-:Y:S05]  /*2ef0*/  BSYNC.RECONVERGENT B7 ;  /* 0x0000000000077941 */ /* 0x000fea0003800200 */
.L_x_16224:
        /* <DEDUP_REMOVED lines=24> */
.L_x_16259:
[----:B------:R-:W2:Y:S02]  /*3080*/  LDG.E.U8 R4, desc[UR36][R4.64] ;  /* 0x0000002404047981 */ /* 0x000ea4000c1e1100 */
[----:B--2---:R0:W1:Y:S02]  /*3090*/  I2F.F64.U16 R16, R4 ;  /* 0x0000000400107312 */ /* 0x0040640000101800 */
[----:B01----:R-:W-:Y:S05]  /*30a0*/  BRA `(.L_x_16255) ;  /* 0x0000000c00587947 */ /* 0x003fea0003800000 */
.L_x_16258:
        /* <DEDUP_REMOVED lines=9> */
.L_x_16262:
[----:B------:R-:W2:Y:S02]  /*3140*/  LDG.E R4, desc[UR36][R4.64] ;  /* 0x0000002404047981 */ /* 0x000ea4000c1e1900 */
[----:B--2---:R0:W1:Y:S02]  /*3150*/  I2F.F64 R16, R4 ;  /* 0x0000000400107312 */ /* 0x0040640000201c00 */
[----:B01----:R-:W-:Y:S05]  /*3160*/  BRA `(.L_x_16255) ;  /* 0x0000000c00287947 */ /* 0x003fea0003800000 */
.L_x_16261:
[----:B------:R-:W2:Y:S02]  /*3170*/  LDG.E.U16 R4, desc[UR36][R4.64] ;  /* 0x0000002404047981 */ /* 0x000ea4000c1e1500 */
[----:B--2---:R0:W1:Y:S02]  /*3180*/  I2F.F64.S16 R16, R4 ;  /* 0x0000000400107312 */ /* 0x0040640000101c00 */
[----:B01----:R-:W-:Y:S05]  /*3190*/  BRA `(.L_x_16255) ;  /* 0x0000000c001c7947 */ /* 0x003fea0003800000 */
.L_x_16257:
        /* <DEDUP_REMOVED lines=10> */
.L_x_16264:
[----:B------:R-:W2:Y:S02]  /*3240*/  LDG.E.U16 R0, desc[UR36][R4.64] ;  /* 0x0000002404007981 */ /* 0x000ea4000c1e1500 */
[----:B--2---:R-:W-:-:S05]  /*3250*/  HADD2.F32 R0, -RZ, R0.H0_H0 ;  /* 0x20000000ff007230 */ /* 0x004fca0000004100 */
[----:B------:R-:W-:-:S04]  /*3260*/  FMUL.FTZ R0, R0, 1 ;  /* 0x3f80000000007820 */ /* 0x000fc80000410000 */
[----:B------:R0:W1:Y:S02]  /*3270*/  F2F.F64.F32 R16, R0 ;  /* 0x0000000000107310 */ /* 0x0000640000201800 */
[----:B01----:R-:W-:Y:S05]  /*3280*/  BRA `(.L_x_16255) ;  /* 0x0000000800e07947 */ /* 0x003fea0003800000 */
.L_x_16263:
        /* <DEDUP_REMOVED lines=10> */
.L_x_16266:
[----:B------:R-:W2:Y:S02]  /*3330*/  LDG.E.U16 R4, desc[UR36][R4.64] ;  /* 0x0000002404047981 */ /* 0x000ea4000c1e1500 */
[----:B--2---:R-:W-:-:S05]  /*3340*/  HADD2.F32 R0, -RZ, R4.H0_H0 ;  /* 0x20000004ff007230 */ /* 0x004fca0000004100 */
[----:B------:R-:W-:-:S04]  /*3350*/  FMUL.FTZ R0, R0, 1 ;  /* 0x3f80000000007820 */ /* 0x000fc80000410000 */
[----:B------:R0:W1:Y:S02]  /*3360*/  F2F.F64.F32 R16, R0 ;  /* 0x0000000000107310 */ /* 0x0000640000201800 */
[----:B01----:R-:W-:Y:S05]  /*3370*/  BRA `(.L_x_16255) ;  /* 0x0000000800a47947 */ /* 0x003fea0003800000 */
.L_x_16265:
[----:B------:R0:W5:Y:S01]  /*3380*/  LDG.E.64 R16, desc[UR36][R4.64] ;  /* 0x0000002404107981 */ /* 0x000162000c1e1b00 */
[----:B------:R-:W-:Y:S05]  /*3390*/  BRA `(.L_x_16255) ;  /* 0x00000008009c7947 */ /* 0x000fea0003800000 */
.L_x_16256:
        /* <DEDUP_REMOVED lines=13> */
.L_x_16269:
[----:B------:R0:W5:Y:S01]  /*3470*/  LDG.E.64 R16, desc[UR36][R4.64] ;  /* 0x0000002404107981 */ /* 0x000162000c1e1b00 */
[----:B------:R-:W-:Y:S05]  /*3480*/  BRA `(.L_x_16255) ;  /* 0x0000000800607947 */ /* 0x000fea0003800000 */
.L_x_16268:
        /* <DEDUP_REMOVED lines=27> */
.L_x_16271:
        /* <DEDUP_REMOVED lines=15> */
.L_x_16270:
[----:B------:R-:W2:Y:S02]  /*3730*/  LDG.E.U16 R0, desc[UR36][R4.64] ;  /* 0x0000002404007981 */ /* 0x000ea4000c1e1500 */
[----:B--2---:R-:W-:-:S04]  /*3740*/  IMAD.U32 R0, R0, 0x10000, RZ ;  /* 0x0001000000007824 */ /* 0x004fc800078e00ff */
[----:B------:R-:W-:-:S04]  /*3750*/  FMUL.FTZ R0, R0, 1 ;  /* 0x3f80000000007820 */ /* 0x000fc80000410000 */
[----:B------:R0:W1:Y:S02]  /*3760*/  F2F.F64.F32 R16, R0 ;  /* 0x0000000000107310 */ /* 0x0000640000201800 */
[----:B01----:R-:W-:Y:S05]  /*3770*/  BRA `(.L_x_16255) ;  /* 0x0000000400a47947 */ /* 0x003fea0003800000 */
.L_x_16267:
        /* <DEDUP_REMOVED lines=11> */
.L_x_16274:
        /* <DEDUP_REMOVED lines=20> */
.L_x_16276:
[----:B------:R-:W-:Y:S05]  /*3970*/  BSYNC.RECONVERGENT B0 ;  /* 0x0000000000007941 */ /* 0x000fea0003800200 */
.L_x_16275:
[----:B------:R-:W-:Y:S01]  /*3980*/  IMAD.SHL.U32 R0, R0, 0x100000, RZ ;  /* 0x0010000000007824 */ /* 0x000fe200078e00ff */
[----:B------:R-:W-:-:S04]  /*3990*/  LEA R3, R3, 0x3b800000, 0x17 ;  /* 0x3b80000003037811 */ /* 0x000fc800078eb8ff */
[----:B------:R-:W-:-:S05]  /*39a0*/  LOP3.LUT R0, R3, R0, R7, 0xfe, !PT ;  /* 0x0000000003007212 */ /* 0x000fca00078efe07 */
[----:B------:R-:W-:-:S04]  /*39b0*/  FMUL.FTZ R0, R0, 1 ;  /* 0x3f80000000007820 */ /* 0x000fc80000410000 */
[----:B------:R0:W1:Y:S02]  /*39c0*/  F2F.F64.F32 R16, R0 ;  /* 0x0000000000107310 */ /* 0x0000640000201800 */
[----:B01----:R-:W-:Y:S05]  /*39d0*/  BRA `(.L_x_16255) ;  /* 0x00000004000c7947 */ /* 0x003fea0003800000 */
.L_x_16273:
        /* <DEDUP_REMOVED lines=20> */
.L_x_16278:
[----:B------:R-:W-:Y:S05]  /*3b20*/  BSYNC.RECONVERGENT B0 ;  /* 0x0000000000007941 */ /* 0x000fea0003800200 */
.L_x_16277:
[----:B------:R-:W-:Y:S01]  /*3b30*/  IMAD.SHL.U32 R0, R0, 0x200000, RZ ;  /* 0x0020000000007824 */ /* 0x000fe200078e00ff */
[----:B------:R-:W-:-:S04]  /*3b40*/  LEA R3, R3, 0x37800000, 0x17 ;  /* 0x3780000003037811 */ /* 0x000fc800078eb8ff */
[----:B------:R-:W-:-:S05]  /*3b50*/  LOP3.LUT R0, R3, R0, R7, 0xfe, !PT ;  /* 0x0000000003007212 */ /* 0x000fca00078efe07 */
[----:B------:R-:W-:-:S04]  /*3b60*/  FMUL.FTZ R0, R0, 1 ;  /* 0x3f80000000007820 */ /* 0x000fc80000410000 */
[----:B------:R0:W1:Y:S02]  /*3b70*/  F2F.F64.F32 R16, R0 ;  /* 0x0000000000107310 */ /* 0x0000640000201800 */
[----:B01----:R-:W-:Y:S05]  /*3b80*/  BRA `(.L_x_16255) ;  /* 0x0000000000a07947 */ /* 0x003fea0003800000 */
.L_x_16272:
        /* <DEDUP_REMOVED lines=18> */
.L_x_16260:
        /* <DEDUP_REMOVED lines=16> */
.L_x_16281:
[----:B------:R-:W-:Y:S05]  /*3db0*/  BRA `(.L_x_16255) ;  /* 0x0000000000147947 */ /* 0x000fea0003800000 */
.L_x_16280:
[----:B------:R-:W2:Y:S02]  /*3dc0*/  LDG.E.64 R16, desc[UR36][R4.64] ;  /* 0x0000002404107981 */ /* 0x000ea4000c1e1b00 */
[----:B--2---:R-:W0:Y:S02]  /*3dd0*/  I2F.F64.U64 R16, R16 ;  /* 0x0000001000107312 */ /* 0x004e240000301800 */
[----:B0-----:R-:W-:Y:S05]  /*3de0*/  BRA `(.L_x_16255) ;  /* 0x0000000000087947 */ /* 0x001fea0003800000 */
.L_x_16279:
[----:B------:R-:W2:Y:S02]  /*3df0*/  LDG.E R4, desc[UR36][R4.64] ;  /* 0x0000002404047981 */ /* 0x000ea4000c1e1900 */
[----:B--2---:R0:W1:Y:S02]  /*3e00*/  I2F.F64.U32 R16, R4 ;  /* 0x0000000400107312 */ /* 0x0040640000201800 */
.L_x_16255:
[----:B------:R-:W-:Y:S05]  /*3e10*/  BSYNC.RECONVERGENT B6 ;  /* 0x0000000000067941 */ /* 0x000fea0003800200 */
.L_x_16254:
[----:B------:R-:W-:Y:S01]  /*3e20*/  ISETP.GE.AND P0, PT, R23, R2, PT ;  /* 0x000000021700720c */ /* 0x000fe20003f06270 */
[----:B------:R-:W-:-:S12]  /*3e30*/  BSSY.RECONVERGENT B0, `(.L_x_16282) ;  /* 0x0000107000007945 */ /* 0x000fd80003800200 */
[----:B------:R-:W-:Y:S05]  /*3e40*/  @P0 BRA `(.L_x_16283) ;  /* 0x0000001000140947 */ /* 0x000fea0003800000 */
        /* <DEDUP_REMOVED lines=8> */
[----:B0-----:R-:W-:-:S15]  /*3ed0*/  DSETP.GEU.AND P4, PT, |R26|, |UR4|, PT ;  /* 0x400000041a007e2a */ /* 0x001fde000bf8e200 */
        /* <DEDUP_REMOVED lines=57> */
[----:B------:R-:W-:Y:S05]  /*4270*/  CALL.REL.NOINC `($__internal_67_$__cuda_sm20_div_rn_f64_full) ;  /* 0x0000008c00ac7944 */ /* 0x000fea0003c00000 */
[----:B------:R-:W-:Y:S02]  /*4280*/  IMAD.MOV.U32 R6, RZ, RZ, R32 ;  /* 0x000000ffff067224 */ /* 0x000fe400078e0020 */
[----:B------:R-:W-:-:S07]  /*4290*/  IMAD.MOV.U32 R7, RZ, RZ, R33 ;  /* 0x000000ffff077224 */ /* 0x000fce00078e0021 */
.L_x_16285:
[----:B------:R-:W-:Y:S05]  /*42a0*/  BSYNC.RECONVERGENT B1 ;  /* 0x0000000000017941 */ /* 0x000fea0003800200 */
.L_x_16284:
[----:B------:R-:W-:Y:S01]  /*42b0*/  IMAD.MOV.U32 R8, RZ, RZ, -0x2449a4b7 ;  /* 0xdbb65b49ff087424 */ /* 0x000fe200078e00ff */
[----:B------:R-:W-:Y:S01]  /*42c0*/  DSETP.NEU.AND P2, PT, R4, RZ, PT ;  /* 0x000000ff0400722a */ /* 0x000fe20003f4d000 */
[----:B------:R-:W-:Y:S01]  /*42d0*/  IMAD.MOV.U32 R9, RZ, RZ, 0x3f2d3b63 ;  /* 0x3f2d3b63ff097424 */ /* 0x000fe200078e00ff */
[----:B------:R-:W-:Y:S01]  /*42e0*/  UMOV UR4, 0x2a25ff7e ;  /* 0x2a25ff7e00047882 */ /* 0x000fe20000000000 */
[----:B------:R-:W-:Y:S01]  /*42f0*/  UMOV UR5, 0x3ef53e1d ;  /* 0x3ef53e1d00057882 */ /* 0x000fe20000000000 */
[----:B------:R-:W-:Y:S01]  /*4300*/  ISETP.GE.AND P1, PT, R27, RZ, PT ;  /* 0x000000ff1b00720c */ /* 0x000fe20003f26270 */
[----:B------:R-:W-:Y:S03]  /*4310*/  BSSY.RECONVERGENT B1, `(.L_x_16286) ;  /* 0x00000ad000017945 */ /* 0x000fe60003800200 */
[----:B------:R-:W-:-:S15]  /*4320*/  @!P4 PLOP3.LUT P0, PT, P1, PT, PT, 0x80, 0x8 ;  /* 0x000000000008c81c */ /* 0x000fde0000f0f070 */
        /* <DEDUP_REMOVED lines=139> */
[----:B------:R-:W-:Y:S02]  /*4be0*/  @P4 IMAD.MOV.U32 R7, RZ, RZ, 0x400921fb ;  /* 0x400921fbff074424 */ /* 0x000fe400078e00ff */
[----:B------:R-:W-:Y:S02]  /*4bf0*/  @!P4 IMAD.MOV.U32 R8, RZ, RZ, 0x54442d18 ;  /* 0x54442d18ff08c424 */ /* 0x000fe400078e00ff */
[----:B------:R-:W-:-:S15]  /*4c00*/  @!P4 IMAD.MOV.U32 R9, RZ, RZ, 0x3ff921fb ;  /* 0x3ff921fbff09c424 */ /* 0x000fde00078e00ff */
[----:B------:R-:W-:-:S15]  /*4c10*/  NOP ;  /* 0x0000000000007918 */ /* 0x000fde0000000000 */
[----:B------:R-:W-:-:S15]  /*4c20*/  NOP ;  /* 0x0000000000007918 */ /* 0x000fde0000000000 */
[----:B------:R-:W-:-:S11]  /*4c30*/  NOP ;  /* 0x0000000000007918 */ /* 0x000fd60000000000 */
[----:B-1----:R-:W0:Y:S02]  /*4c40*/  @!P4 DADD R4, -RZ, -R10 ;  /* 0x00000000ff04c229 */ /* 0x002e24000000090a */
[----:B0-----:R-:W-:Y:S02]  /*4c50*/  @!P4 FSEL R4, R10, R4, !P0 ;  /* 0x000000040a04c208 */ /* 0x001fe40004000000 */
[----:B------:R-:W-:Y:S02]  /*4c60*/  @!P4 FSEL R5, R11, R5, !P0 ;  /* 0x000000050b05c208 */ /* 0x000fe40004000000 */
[----:B------:R-:W-:-:S15]  /*4c70*/  @P4 PLOP3.LUT P0, PT, P1, PT, PT, 0x80, 0x8 ;  /* 0x000000000008481c */ /* 0x000fde0000f0f070 */
[----:B------:R-:W-:-:S15]  /*4c80*/  NOP ;  /* 0x0000000000007918 */ /* 0x000fde0000000000 */
[----:B------:R-:W-:-:S15]  /*4c90*/  NOP ;  /* 0x0000000000007918 */ /* 0x000fde0000000000 */
[----:B------:R-:W-:-:S13]  /*4ca0*/  NOP ;  /* 0x0000000000007918 */ /* 0x000fda0000000000 */
        /* <DEDUP_REMOVED lines=12> */
[----:B------:R-:W-:Y:S02]  /*4d70*/  IMAD.MOV.U32 R7, RZ, RZ, 0x7f3321d2 ;  /* 0x7f3321d2ff077424 */ /* 0x000fe400078e00ff */
[----:B------:R-:W-:-:S03]  /*4d80*/  IMAD.MOV.U32 R3, RZ, RZ, 0x4002d97c ;  /* 0x4002d97cff037424 */ /* 0x000fc600078e00ff */
[----:B------:R-:W-:Y:S02]  /*4d90*/  FSEL R7, R7, 3.37028055040000000000e+12, !P0 ;  /* 0x54442d1807077808 */ /* 0x000fe40004000000 */
[----:B------:R-:W-:Y:S01]  /*4da0*/  FSEL R3, R3, 1.8213495016098022461, !P0 ;  /* 0x3fe921fb03037808 */ /* 0x000fe20004000000 */
[----:B0-----:R-:W0:Y:S02]  /*4db0*/  DSETP.NEU.AND P0, PT, |R26|, |UR4|, PT ;  /* 0x400000041a007e2a */ /* 0x001e24000bf0d200 */
[----:B0-----:R-:W-:Y:S02]  /*4dc0*/  FSEL R6, R7, R4, !P0 ;  /* 0x0000000407067208 */ /* 0x001fe40004000000 */
[----:B------:R-:W-:-:S07]  /*4dd0*/  FSEL R7, R3, R5, !P0 ;  /* 0x0000000503077208 */ /* 0x000fce0004000000 */
.L_x_16287:
[----:B------:R-:W-:Y:S05]  /*4de0*/  BSYNC.RECONVERGENT B1 ;  /* 0x0000000000017941 */ /* 0x000fea0003800200 */
.L_x_16286:
[----:B------:R-:W0:Y:S01]  /*4df0*/  LDC R3, c[0x0][0x394] ;  /* 0x0000e500ff037b82 */ /* 0x000e220000000800 */
[----:B------:R-:W1:Y:S02]  /*4e00*/  LDCU.64 UR4, c[0x0][0x390] ;  /* 0x00007200ff0477ac */ /* 0x000e640008000a00 */
[----:B-1----:R-:W1:Y:S01]  /*4e10*/  DADD R26, |R26|, |UR4| ;  /* 0x400000041a1a7e29 */ /* 0x002e620008000200 */
[----:B0-----:R-:W-:-:S15]  /*4e20*/  LOP3.LUT R3, R7, 0x80000000, R3, 0xb8, !PT ;  /* 0x8000000007037812 */ /* 0x001fde00078eb803 */
[----:B------:R-:W-:-:S15]  /*4e30*/  NOP ;  /* 0x0000000000007918 */ /* 0x000fde0000000000 */
[----:B------:R-:W-:-:S15]  /*4e40*/  NOP ;  /* 0x0000000000007918 */ /* 0x000fde0000000000 */
[----:B------:R-:W-:-:S15]  /*4e50*/  NOP ;  /* 0x0000000000007918 */ /* 0x000fde0000000000 */
[----:B------:R-:W-:-:S03]  /*4e60*/  NOP ;  /* 0x0000000000007918 */ /* 0x000fc60000000000 */
[----:B-1----:R-:W0:Y:S02]  /*4e70*/  DSETP.NAN.AND P0, PT, R26, R26, PT ;  /* 0x0000001a1a00722a */ /* 0x002e240003f08000 */
[----:B0-----:R-:W-:Y:S02]  /*4e80*/  FSEL R4, R26, R6, P0 ;  /* 0x000000061a047208 */ /* 0x001fe40000000000 */
[----:B------:R-:W-:-:S07]  /*4e90*/  FSEL R5, R27, R3, P0 ;  /* 0x000000031b057208 */ /* 0x000fce0000000000 */
.L_x_16283:
[----:B------:R-:W-:Y:S05]  /*4ea0*/  BSYNC.RECONVERGENT B0 ;  /* 0x0000000000007941 */ /* 0x000fea0003800200 */
.L_x_16282:
[----:B---3-5:R-:W-:Y:S01]  /*4eb0*/  VIADD R27, R23, 0x80 ;  /* 0x00000080171b7836 */ /* 0x028fe20000000000 */
[----:B------:R-:W-:Y:S04]  /*4ec0*/  BSSY.RECONVERGENT B0, `(.L_x_16288) ;  /* 0x0000108000007945 */ /* 0x000fe80003800200 */
[----:B------:R-:W-:-:S13]  /*4ed0*/  ISETP.GE.AND P0, PT, R27, R2, PT ;  /* 0x000000021b00720c */ /* 0x000fda0003f06270 */
[----:B------:R-:W-:Y:S05]  /*4ee0*/  @P0 BRA `(.L_x_16289) ;  /* 0x0000001000140947 */ /* 0x000fea0003800000 */
[----:B------:R-:W3:Y:S01]  /*4ef0*/  LDCU.64 UR4, c[0x0][0x390] ;  /* 0x00007200ff0477ac */ /* 0x000ee20008000a00 */
[----:B--2---:R-:W-:Y:S01]  /*4f00*/  DADD R10, -RZ, |R24| ;  /* 0x00000000ff0a7229 */ /* 0x004fe20000000518 */
[----:B------:R-:W-:Y:S01]  /*4f10*/  IMAD.MOV.U32 R6, RZ, RZ, 0x1 ;  /* 0x00000001ff067424 */ /* 0x000fe200078e00ff */
[----:B------:R-:W-:-:S15]  /*4f20*/  BSSY.RECONVERGENT B1, `(.L_x_16290) ;  /* 0x0000042000017945 */ /* 0x000fde0003800200 */
[----:B------:R-:W-:-:S15]  /*4f30*/  NOP ;  /* 0x0000000000007918 */ /* 0x000fde0000000000 */
[----:B------:R-:W-:-:S15]  /*4f40*/  NOP ;  /* 0x0000000000007918 */ /* 0x000fde0000000000 */
[----:B------:R-:W-:-:S15]  /*4f50*/  NOP ;  /* 0x0000000000007918 */ /* 0x000fde0000000000 */
[----:B------:R-:W-:-:S02]  /*4f60*/  NOP ;  /* 0x0000000000007918 */ /* 0x000fc40000000000 */
[----:B---3--:R-:W-:-:S15]  /*4f70*/  DSETP.GEU.AND P4, PT, |R24|, |UR4|, PT ;  /* 0x4000000418007e2a */ /* 0x008fde000bf8e200 */
[----:B------:R-:W-:-:S15]  /*4f80*/  NOP ;  /* 0x0000000000007918 */ /* 0x000fde0000000000 */
[----:B------:R-:W-:-:S15]  /*4f90*/  NOP ;  /* 0x0000000000007918 */ /* 0x000fde0000000000 */
[----:B------:R-:W-:-:S15]  /*4fa0*/  NOP ;  /* 0x0000000000007918 */ /* 0x000fde0000000000 */
[----:B------:R-:W-:-:S04]  /*4fb0*/  NOP ;  /* 0x0000000000007918 */ /* 0x000fc80000000000 */
[----:B------:R-:W2:Y:S02]  /*4fc0*/  DADD R12, -RZ, |UR4| ;  /* 0x40000004ff0c7e29 */ /* 0x000ea40008000100 */
[CC--:B--2---:R-:W-:Y:S02]  /*4fd0*/  FSEL R29, R11.reuse, R13.reuse, P4 ;  /* 0x0000000d0b1d7208 */ /* 0x0c4fe40002000000 */
[CC--:B------:R-:W-:Y:S02]  /*4fe0*/  FSEL R28, R10.reuse, R12.reuse, P4 ;  /* 0x0000000c0a1c7208 */ /* 0x0c0fe40002000000 */
[----:B------:R-:W2:Y:S01]  /*4ff0*/  MUFU.RCP64H R7, R29 ;  /* 0x0000001d00077308 */ /* 0x000ea20000001800 */
[----:B------:R-:W-:Y:S02]  /*5000*/  FSEL R12, R10, R12, !P4 ;  /* 0x0000000c0a0c7208 */ /* 0x000fe40006000000 */
[----:B------:R-:W-:-:S04]  /*5010*/  FSEL R13, R11, R13, !P4 ;  /* 0x0000000d0b0d7208 */ /* 0x000fc80006000000 */
[----:B------:R-:W-:-:S15]  /*5020*/  FSETP.GEU.AND P1, PT, |R13|, 6.5827683646048100446e-37, PT ;  /* 0x036000000d00780b */ /* 0x000fde0003f2e200 */
[----:B------:R-:W-:-:S15]  /*5030*/  NOP ;  /* 0x0000000000007918 */ /* 0x000fde0000000000 */
[----:B------:R-:W-:-:S15]  /*5040*/  NOP ;  /* 0x0000000000007918 */ /* 0x000fde0000000000 */
[----:B------:R-:W-:-:S06]  /*5050*/  NOP ;  /* 0x0000000000007918 */ /* 0x000fcc0000000000 */
        /* <DEDUP_REMOVED lines=30> */
[----:B--2---:R-:W2:-:S15]  /*5240*/  DFMA R10, -R28, R8, R12 ;  /* 0x000000081c0a722b */ /* 0x004e9e000000010c */
[----:B------:R-:W-:-:S15]  /*5250*/  NOP ;  /* 0x0000000000007918 */ /* 0x000fde0000000000 */
[----:B------:R-:W-:-:S15]  /*5260*/  NOP ;  /* 0x0000000000007918 */ /* 0x000fde0000000000 */
[----:B------:R-:W-:-:S15]  /*5270*/  NOP ;  /* 0x0000000000007918 */ /* 0x000fde0000000000 */
[----:B------:R-:W-:-:S04]  /*5280*/  NOP ;  /* 0x0000000000007918 */ /* 0x000fc80000000000 */
[----:B--2---:R-:W2:Y:S02]  /*5290*/  DFMA R6, R6, R10, R8 ;  /* 0x0000000a0606722b */ /* 0x004ea40000000008 */
[----:B--2---:R-:W-:-:S05]  /*52a0*/  FFMA R0, RZ, R29, R7 ;  /* 0x0000001dff007223 */ /* 0x004fca0000000007 */
[----:B------:R-:W-:-:S13]  /*52b0*/  FSETP.GT.AND P0, PT, |R0|, 1.469367938527859385e-39, PT ;  /* 0x001000000000780b */ /* 0x000fda0003f04200 */
[----:B------:R-:W-:Y:S05]  /*52c0*/  @P0 BRA P1, `(.L_x_16291) ;  /* 0x00000000001c0947 */ /* 0x000fea0000800000 */
[----:B------:R-:W-:Y:S01]  /*52d0*/  IMAD.MOV.U32 R6, RZ, RZ, R12 ;  /* 0x000000ffff067224 */ /* 0x000fe200078e000c */
[----:B------:R-:W-:Y:S01]  /*52e0*/  MOV R0, 0x5320 ;  /* 0x0000532000007802 */ /* 0x000fe20000000f00 */
[----:B------:R-:W-:Y:S02]  /*52f0*/  IMAD.MOV.U32 R8, RZ, RZ, R28 ;  /* 0x000000ffff087224 */ /* 0x000fe400078e001c */
[----:B------:R-:W-:-:S07]  /*5300*/  IMAD.MOV.U32 R9, RZ, RZ, R29 ;  /* 0x000000ffff097224 */ /* 0x000fce00078e001d */
[----:B01--4-:R-:W-:Y:S05]  /*5310*/  CALL.REL.NOINC `($__internal_67_$__cuda_sm20_div_rn_f64_full) ;  /* 0x0000007c00847944 */ /* 0x013fea0003c00000 */
[----:B------:R-:W-:Y:S02]  /*5320*/  IMAD.MOV.U32 R6, RZ, RZ, R32 ;  /* 0x000000ffff067224 */ /* 0x000fe400078e0020 */
[----:B------:R-:W-:-:S07]  /*5330*/  IMAD.MOV.U32 R7, RZ, RZ, R33 ;  /* 0x000000ffff077224 */ /* 0x000fce00078e0021 */
.L_x_16291:
[----:B------:R-:W-:Y:S05]  /*5340*/  BSYNC.RECONVERGENT B1 ;  /* 0x0000000000017941 */ /* 0x000fea0003800200 */
.L_x_16290:
[----:B------:R-:W-:Y:S01]  /*5350*/  IMAD.MOV.U32 R10, RZ, RZ, -0x2449a4b7 ;  /* 0xdbb65b49ff0a7424 */ /* 0x000fe200078e00ff */
[----:B------:R-:W-:Y:S01]  /*5360*/  UMOV UR4, 0x2a25ff7e ;  /* 0x2a25ff7e00047882 */ /* 0x000fe20000000000 */
[----:B------:R-:W-:Y:S01]  /*5370*/  IMAD.MOV.U32 R11, RZ, RZ, 0x3f2d3b63 ;  /* 0x3f2d3b63ff0b7424 */ /* 0x000fe200078e00ff */
[----:B------:R-:W-:Y:S01]  /*5380*/  UMOV UR5, 0x3ef53e1d ;  /* 0x3ef53e1d00057882 */ /* 0x000fe20000000000 */
[----:B------:R-:W2:Y:S01]  /*5390*/  DMUL R8, R6, R6 ;  /* 0x0000000606087228 */ /* 0x000ea20000000000 */
[----:B------:R-:W-:Y:S01]  /*53a0*/  ISETP.GE.AND P1, PT, R25, RZ, PT ;  /* 0x000000ff1900720c */ /* 0x000fe20003f26270 */
[----:B------:R-:W-:Y:S03]  /*53b0*/  BSSY.RECONVERGENT B1, `(.L_x_16292) ;  /* 0x00000ad000017945 */ /* 0x000fe60003800200 */
[----:B------:R-:W-:-:S15]  /*53c0*/  @P4 PLOP3.LUT P0, PT, P1, PT, PT, 0x80, 0x8 ;  /* 0x000000000008481c */ /* 0x000fde0000f0f070 */
[----:B------:R-:W-:-:S15]  /*53d0*/  NOP ;  /* 0x0000000000007918 */ /* 0x000fde0000000000 */
[----:B------:R-:W-:-:S15]  /*53e0*/  NOP ;  /* 0x0000000000007918 */ /* 0x000fde0000000000 */
[----:B------:R-:W-:-:S14]  /*53f0*/  NOP ;  /* 0x0000000000007918 */ /* 0x000fdc0000000000 */
[----:B--2---:R-:W2:Y:S01]  /*5400*/  DFMA R10, R8, -UR4, R10 ;  /* 0x80000004080a7c2b */ /* 0x004ea2000800000a */
[----:B------:R-:W-:Y:S01]  /*5410*/  UMOV UR4, 0x8dde082e ;  /* 0x8dde082e00047882 */ /* 0x000fe20000000000 */
[----:B------:R-:W-:-:S15]  /*5420*/  UMOV UR5, 0x3f531278 ;  /* 0x3f53127800057882 */ /* 0x000fde0000000000 */
[----:B------:R-:W-:-:S15]  /*5430*/  NOP ;  /* 0x0000000000007918 */ /* 0x000fde0000000000 */
[----:B------:R-:W-:-:S15]  /*5440*/  NOP ;  /* 0x0000000000007918 */ /* 0x000fde0000000000 */
[----:B------:R-:W-:-:S15]  /*5450*/  NOP ;  /* 0x0000000000007918 */ /* 0x000fde0000000000 */
[----:B------:R-:W-:-:S02]  /*5460*/  NOP ;  /* 0x0000000000007918 */ /* 0x000fc40000000000 */
[----:B--2---:R-:W2:Y:S01]  /*5470*/  DFMA R10, R8, R10, -UR4 ;  /* 0x80000004080a7e2b */ /* 0x004ea2000800000a */
[----:B------:R-:W-:Y:S01]  /*5480*/  UMOV UR4, 0xc8249315 ;  /* 0xc824931500047882 */ /* 0x000fe20000000000 */
[----:B------:R-:W-:-:S15]  /*5490*/  UMOV UR5, 0x3f6f9690 ;  /* 0x3f6f969000057882 */ /* 0x000fde0000000000 */
[----:B------:R-:W-:-:S15]  /*54a0*/  NOP ;  /* 0x0000000000007918 */ /* 0x000fde0000000000 */
[----:B------:R-:W-:-:S15]  /*54b0*/  NOP ;  /* 0x0000000000007918 */ /* 0x000fde0000000000 */
[----:B------:R-:W-:-:S15]  /*54c0*/  NOP ;  /* 0x0000000000007918 */ /* 0x000fde0000000000 */
[----:B------:R-:W-:-:S02]  /*54d0*/  NOP ;  /* 0x0000000000007918 */ /* 0x000fc40000000000 */
[----:B--2---:R-:W2:Y:S01]  /*54e0*/  DFMA R10, R8, R10, UR4 ;  /* 0x00000004080a7e2b */ /* 0x004ea2000800000a */
        /* <DEDUP_REMOVED lines=104> */
[----:B--2---:R-:W2:-:S15]  /*5b70*/  DFMA R10, R8, R10, -UR4 ;  /* 0x80000004080a7e2b */ /* 0x004e9e000800000a */
        /* <DEDUP_REMOVED lines=9> */
[----:B--2---:R2:W3:Y:S02]  /*5c10*/  DFMA R10, R10, R6, R6 ;  /* 0x000000060a0a722b */ /* 0x0044e40000000006 */
[----:B--2---:R-:W-:Y:S02]  /*5c20*/  @P4 IMAD.MOV.U32 R6, RZ, RZ, 0x54442d18 ;  /* 0x54442d18ff064424 */ /* 0x004fe400078e00ff */
[----:B------:R-:W-:-:S15]  /*5c30*/  @P4 IMAD.MOV.U32 R7, RZ, RZ, 0x400921fb ;  /* 0x400921fbff074424 */ /* 0x000fde00078e00ff */
[----:B------:R-:W-:-:S15]  /*5c40*/  NOP ;  /* 0x0000000000007918 */ /* 0x000fde0000000000 */
[----:B------:R-:W-:-:S15]  /*5c50*/  NOP ;  /* 0x0000000000007918 */ /* 0x000fde0000000000 */
[----:B------:R-:W-:-:S15]  /*5c60*/  NOP ;  /* 0x0000000000007918 */ /* 0x000fde0000000000 */
[----:B---3--:R-:W2:Y:S02]  /*5c70*/  @P4 DADD R6, -R10, R6 ;  /* 0x000000000a064229 */ /* 0x008ea40000000106 */
[----:B--2---:R-:W-:Y:S02]  /*5c80*/  @P4 FSEL R6, R6, R10, !P0 ;  /* 0x0000000a06064208 */ /* 0x004fe40004000000 */
[----:B------:R-:W-:Y:S02]  /*5c90*/  @P4 FSEL R7, R7, R11, !P0 ;  /* 0x0000000b07074208 */ /* 0x000fe40004000000 */
[----:B------:R-:W-:-:S15]  /*5ca0*/  @!P4 PLOP3.LUT P0, PT, P1, PT, PT, 0x80, 0x8 ;  /* 0x000000000008c81c */ /* 0x000fde0000f0f070 */
[----:B------:R-:W-:-:S15]  /*5cb0*/  NOP ;  /* 0x0000000000007918 */ /* 0x000fde0000000000 */
[----:B------:R-:W-:-:S15]  /*5cc0*/  NOP ;  /* 0x0000000000007918 */ /* 0x000fde0000000000 */
[----:B------:R-:W-:-:S13]  /*5cd0*/  NOP ;  /* 0x0000000000007918 */ /* 0x000fda0000000000 */
[----:B------:R-:W2:Y:S02]  /*5ce0*/  @!P4 DADD R8, -RZ, -R10 ;  /* 0x00000000ff08c229 */ /* 0x000ea4000000090a */
[----:B--2---:R-:W-:Y:S01]  /*5cf0*/  @!P4 FSEL R8, R10, R8, !P0 ;  /* 0x000000080a08c208 */ /* 0x004fe20004000000 */
[----:B------:R-:W-:Y:S01]  /*5d00*/  @!P4 IMAD.MOV.U32 R10, RZ, RZ, 0x54442d18 ;  /* 0x54442d18ff0ac424 */ /* 0x000fe200078e00ff */
[----:B------:R-:W-:Y:S01]  /*5d10*/  @!P4 FSEL R9, R11, R9, !P0 ;  /* 0x000000090b09c208 */ /* 0x000fe20004000000 */
[----:B------:R-:W-:-:S15]  /*5d20*/  @!P4 IMAD.MOV.U32 R11, RZ, RZ, 0x3ff921fb ;  /* 0x3ff921fbff0bc424 */ /* 0x000fde00078e00ff */
[----:B------:R-:W-:-:S15]  /*5d30*/  NOP ;  /* 0x0000000000007918 */ /* 0x000fde0000000000 */
[----:B------:R-:W-:-:S15]  /*5d40*/  NOP ;  /* 0x0000000000007918 */ /* 0x000fde0000000000 */
[----:B------:R-:W-:-:S14]  /*5d50*/  NOP ;  /* 0x0000000000007918 */ /* 0x000fdc0000000000 */
[----:B------:R-:W2:-:S15]  /*5d60*/  DSETP.NEU.AND P2, PT, R28, RZ, PT ;  /* 0x000000ff1c00722a */ /* 0x000e9e0003f4d000 */
[----:B------:R-:W-:-:S15]  /*5d70*/  NOP ;  /* 0x0000000000007918 */ /* 0x000fde0000000000 */
[----:B------:R-:W-:-:S15]  /*5d80*/  NOP ;  /* 0x0000000000007918 */ /* 0x000fde0000000000 */
[----:B------:R-:W-:-:S15]  /*5d90*/  NOP ;  /* 0x0000000000007918 */ /* 0x000fde0000000000 */
[----:B------:R-:W-:-:S04]  /*5da0*/  NOP ;  /* 0x0000000000007918 */ /* 0x000fc80000000000 */
[----:B------:R3:W0:Y:S02]  /*5db0*/  @!P4 DADD R6, R8, R10 ;  /* 0x000000000806c229 */ /* 0x000624000000000a */
[----:B0-23--:R-:W-:Y:S05]  /*5dc0*/  @!P2 BRA `(.L_x_16293) ;  /* 0x000000000024a947 */ /* 0x00dfea0003800000 */
        /* <DEDUP_REMOVED lines=9> */
.L_x_16293:
[----:B------:R-:W-:Y:S02]  /*5e60*/  FSEL R6, RZ, 3.37028055040000000000e+12, P0 ;  /* 0x54442d18ff067808 */ /* 0x000fe40000000000 */
[----:B------:R-:W-:-:S07]  /*5e70*/  FSEL R7, RZ, 2.1426990032196044922, P0 ;  /* 0x400921fbff077808 */ /* 0x000fce0000000000 */
.L_x_16294:
[----:B------:R-:W-:Y:S05]  /*5e80*/  BSYNC.RECONVERGENT B1 ;  /* 0x0000000000017941 */ /* 0x000fea0003800200 */
.L_x_16292:
[----:B------:R-:W0:Y:S01]  /*5e90*/  LDC R3, c[0x0][0x394] ;  /* 0x0000e500ff037b82 */ /* 0x000e220000000800 */
[----:B------:R-:W2:Y:S02]  /*5ea0*/  LDCU.64 UR4, c[0x0][0x390] ;  /* 0x00007200ff0477ac */ /* 0x000ea40008000a00 */
[----:B--2---:R-:W2:Y:S01]  /*5eb0*/  DADD R24, |R24|, |UR4| ;  /* 0x4000000418187e29 */ /* 0x004ea20008000200 */
[----:B0-----:R-:W-:-:S15]  /*5ec0*/  LOP3.LUT R3, R7, 0x80000000, R3, 0xb8, !PT ;  /* 0x8000000007037812 */ /* 0x001fde00078eb803 */
[----:B------:R-:W-:-:S15]  /*5ed0*/  NOP ;  /* 0x0000000000007918 */ /* 0x000fde0000000000 */
[----:B------:R-:W-:-:S15]  /*5ee0*/  NOP ;  /* 0x0000000000007918 */ /* 0x000fde0000000000 */
[----:B------:R-:W-:-:S15]  /*5ef0*/  NOP ;  /* 0x0000000000007918 */ /* 0x000fde0000000000 */
[----:B------:R-:W-:-:S03]  /*5f00*/  NOP ;  /* 0x0000000000007918 */ /* 0x000fc60000000000 */
[----:B--2---:R-:W0:Y:S02]  /*5f10*/  DSETP.NAN.AND P0, PT, R24, R24, PT ;  /* 0x000000181800722a */ /* 0x004e240003f08000 */
[----:B0-----:R-:W-:Y:S02]  /*5f20*/  FSEL R28, R24, R6, P0 ;  /* 0x00000006181c7208 */ /* 0x001fe40000000000 */
[----:B------:R-:W-:-:S07]  /*5f30*/  FSEL R29, R25, R3, P0 ;  /* 0x00000003191d7208 */ /* 0x000fce0000000000 */
.L_x_16289:
[----:B------:R-:W-:Y:S05]  /*5f40*/  BSYNC.RECONVERGENT B0 ;  /* 0x0000000000007941 */ /* 0x000fea0003800200 */
.L_x_16288:
[----:B------:R-:W-:Y:S01]  /*5f50*/  VIADD R3, R23, 0x100 ;  /* 0x0000010017037836 */ /* 0x000fe20000000000 */
[----:B------:R-:W-:Y:S04]  /*5f60*/  BSSY.RECONVERGENT B0, `(.L_x_16295) ;  /* 0x0000108000007945 */ /* 0x000fe80003800200 */
[----:B------:R-:W-:-:S13]  /*5f70*/  ISETP.GE.AND P0, PT, R3, R2, PT ;  /* 0x000000020300720c */ /* 0x000fda0003f06270 */
[----:B------:R-:W-:Y:S05]  /*5f80*/  @P0 BRA `(.L_x_16296) ;  /* 0x0000001000140947 */ /* 0x000fea0003800000 */
[----:B------:R-:W3:Y:S01]  /*5f90*/  LDCU.64 UR4, c[0x0][0x390] ;  /* 0x00007200ff0477ac */ /* 0x000ee20008000a00 */
[----:B----4-:R-:W-:Y:S01]  /*5fa0*/  DADD R10, -RZ, |R18| ;  /* 0x00000000ff0a7229 */ /* 0x010fe20000000512 */
        /* <DEDUP_REMOVED lines=64> */
[----:B01----:R-:W-:Y:S05]  /*63b0*/  CALL.REL.NOINC `($__internal_67_$__cuda_sm20_div_rn_f64_full) ;  /* 0x0000006c005c7944 */ /* 0x003fea0003c00000 */
[----:B------:R-:W-:Y:S02]  /*63c0*/  IMAD.MOV.U32 R6, RZ, RZ, R32 ;  /* 0x000000ffff067224 */ /* 0x000fe400078e0020 */
[----:B------:R-:W-:-:S07]  /*63d0*/  IMAD.MOV.U32 R7, RZ, RZ, R33 ;  /* 0x000000ffff077224 */ /* 0x000fce00078e0021 */
.L_x_16298:
[----:B------:R-:W-:Y:S05]  /*63e0*/  BSYNC.RECONVERGENT B1 ;  /* 0x0000000000017941 */ /* 0x000fea0003800200 */
.L_x_16297:
        /* <DEDUP_REMOVED lines=166> */
[----:B------:R3:W4:Y:S02]  /*6e50*/  @!P4 DADD R6, R8, R10 ;  /* 0x000000000806c229 */ /* 0x000724000000000a */
[----:B--234-:R-:W-:Y:S05]  /*6e60*/  @!P2 BRA `(.L_x_16300) ;  /* 0x000000000024a947 */ /* 0x01cfea0003800000 */
[----:B------:R-:W2:Y:S01]  /*6e70*/  LDCU.64 UR4, c[0x0][0x390] ;  /* 0x00007200ff0477ac */ /* 0x000ea20008000a00 */
[----:B------:R-:W-:Y:S02]  /*6e80*/  IMAD.MOV.U32 R3, RZ, RZ, 0x7f3321d2 ;  /* 0x7f3321d2ff037424 */ /* 0x000fe400078e00ff */
[----:B------:R-:W-:-:S03]  /*6e90*/  IMAD.MOV.U32 R9, RZ, RZ, 0x4002d97c ;  /* 0x4002d97cff097424 */ /* 0x000fc600078e00ff */
[----:B------:R-:W-:Y:S02]  /*6ea0*/  FSEL R3, R3, 3.37028055040000000000e+12, !P0 ;  /* 0x54442d1803037808 */ /* 0x000fe40004000000 */
[----:B------:R-:W-:Y:S01]  /*6eb0*/  FSEL R9, R9, 1.8213495016098022461, !P0 ;  /* 0x3fe921fb09097808 */ /* 0x000fe20004000000 */
[----:B--2---:R-:W2:Y:S02]  /*6ec0*/  DSETP.NEU.AND P0, PT, |R18|, |UR4|, PT ;  /* 0x4000000412007e2a */ /* 0x004ea4000bf0d200 */
[----:B--2---:R-:W-:Y:S02]  /*6ed0*/  FSEL R6, R3, R6, !P0 ;  /* 0x0000000603067208 */ /* 0x004fe40004000000 */
[----:B------:R-:W-:Y:S01]  /*6ee0*/  FSEL R7, R9, R7, !P0 ;  /* 0x0000000709077208 */ /* 0x000fe20004000000 */
[----:B------:R-:W-:Y:S06]  /*6ef0*/  BRA `(.L_x_16301) ;  /* 0x0000000000087947 */ /* 0x000fec0003800000 */
.L_x_16300:
[----:B------:R-:W-:Y:S02]  /*6f00*/  FSEL R6, RZ, 3.37028055040000000000e+12, P0 ;  /* 0x54442d18ff067808 */ /* 0x000fe40000000000 */
[----:B------:R-:W-:-:S07]  /*6f10*/  FSEL R7, RZ, 2.1426990032196044922, P0 ;  /* 0x400921fbff077808 */ /* 0x000fce0000000000 */
.L_x_16301:
[----:B------:R-:W-:Y:S05]  /*6f20*/  BSYNC.RECONVERGENT B1 ;  /* 0x0000000000017941 */ /* 0x000fea0003800200 */
.L_x_16299:
[----:B------:R-:W2:Y:S01]  /*6f30*/  LDC R3, c[0x0][0x394] ;  /* 0x0000e500ff037b82 */ /* 0x000ea20000000800 */
[----:B------:R-:W3:Y:S02]  /*6f40*/  LDCU.64 UR4, c[0x0][0x390] ;  /* 0x00007200ff0477ac */ /* 0x000ee40008000a00 */
[----:B---3--:R-:W3:Y:S01]  /*6f50*/  DADD R18, |R18|, |UR4| ;  /* 0x4000000412127e29 */ /* 0x008ee20008000200 */
[----:B--2---:R-:W-:-:S15]  /*6f60*/  LOP3.LUT R3, R7, 0x80000000, R3, 0xb8, !PT ;  /* 0x8000000007037812 */ /* 0x004fde00078eb803 */
[----:B------:R-:W-:-:S15]  /*6f70*/  NOP ;  /* 0x0000000000007918 */ /* 0x000fde0000000000 */
[----:B------:R-:W-:-:S15]  /*6f80*/  NOP ;  /* 0x0000000000007918 */ /* 0x000fde0000000000 */
[----:B------:R-:W-:-:S15]  /*6f90*/  NOP ;  /* 0x0000000000007918 */ /* 0x000fde0000000000 */
[----:B------:R-:W-:-:S03]  /*6fa0*/  NOP ;  /* 0x0000000000007918 */ /* 0x000fc60000000000 */
[----:B---3--:R-:W2:Y:S02]  /*6fb0*/  DSETP.NAN.AND P0, PT, R18, R18, PT ;  /* 0x000000121200722a */ /* 0x008ea40003f08000 */
[----:B--2---:R-:W-:Y:S02]  /*6fc0*/  FSEL R24, R18, R6, P0 ;  /* 0x0000000612187208 */ /* 0x004fe40000000000 */
[----:B------:R-:W-:-:S07]  /*6fd0*/  FSEL R25, R19, R3, P0 ;  /* 0x0000000313197208 */ /* 0x000fce0000000000 */
.L_x_16296:
[----:B------:R-:W-:Y:S05]  /*6fe0*/  BSYNC.RECONVERGENT B0 ;  /* 0x0000000000007941 */ /* 0x000fea0003800200 */
.L_x_16295:
[----:B------:R-:W-:Y:S01]  /*6ff0*/  VIADD R3, R23, 0x180 ;  /* 0x0000018017037836 */ /* 0x000fe20000000000 */
[----:B------:R-:W-:Y:S04]  /*7000*/  BSSY.RECONVERGENT B0, `(.L_x_16302) ;  /* 0x0000108000007945 */ /* 0x000fe80003800200 */
[----:B------:R-:W-:-:S13]  /*7010*/  ISETP.GE.AND P0, PT, R3, R2, PT ;  /* 0x000000020300720c */ /* 0x000fda0003f06270 */
[----:B------:R-:W-:Y:S05]  /*7020*/  @P0 BRA `(.L_x_16303) ;  /* 0x0000001000140947 */ /* 0x000fea0003800000 */
[----:B------:R-:W3:Y:S01]  /*7030*/  LDCU.64 UR4, c[0x0][0x390] ;  /* 0x00007200ff0477ac */ /* 0x000ee20008000a00 */
[----:B-1----:R-:W-:Y:S01]  /*7040*/  DADD R10, -RZ, |R16| ;  /* 0x00000000ff0a7229 */ /* 0x002fe20000000510 */
        /* <DEDUP_REMOVED lines=11> */
[----:B------:R-:W4:Y:S02]  /*7100*/  DADD R12, -RZ, |UR4| ;  /* 0x40000004ff0c7e29 */ /* 0x000f240008000100 */
[CC--:B----4-:R-:W-:Y:S02]  /*7110*/  FSEL R19, R11.reuse, R13.reuse, P4 ;  /* 0x0000000d0b137208 */ /* 0x0d0fe40002000000 */
        /* <DEDUP_REMOVED lines=51> */
[----:B0-2---:R-:W-:Y:S05]  /*7450*/  CALL.REL.NOINC `($__internal_67_$__cuda_sm20_div_rn_f64_full) ;  /* 0x0000005c00347944 */ /* 0x005fea0003c00000 */
[----:B------:R-:W-:Y:S02]  /*7460*/  IMAD.MOV.U32 R6, RZ, RZ, R32 ;  /* 0x000000ffff067224 */ /* 0x000fe400078e0020 */
[----:B------:R-:W-:-:S07]  /*7470*/  IMAD.MOV.U32 R7, RZ, RZ, R33 ;  /* 0x000000ffff077224 */ /* 0x000fce00078e0021 */
.L_x_16305:
[----:B------:R-:W-:Y:S05]  /*7480*/  BSYNC.RECONVERGENT B1 ;  /* 0x0000000000017941 */ /* 0x000fea0003800200 */
.L_x_16304:
[----:B------:R-:W-:Y:S01]  /*7490*/  IMAD.MOV.U32 R10, RZ, RZ, -0x2449a4b7 ;  /* 0xdbb65b49ff0a7424 */ /* 0x000fe200078e00ff */
[----:B------:R-:W-:Y:S01]  /*74a0*/  UMOV UR4, 0x2a25ff7e ;  /* 0x2a25ff7e00047882 */ /* 0x000fe20000000000 */
[----:B------:R-:W-:Y:S01]  /*74b0*/  IMAD.MOV.U32 R11, RZ, RZ, 0x3f2d3b63 ;  /* 0x3f2d3b63ff0b7424 */ /* 0x000fe200078e00ff */
[----:B------:R-:W-:Y:S01]  /*74c0*/  UMOV UR5, 0x3ef53e1d ;  /* 0x3ef53e1d00057882 */ /* 0x000fe20000000000 */
[----:B------:R-:W1:Y:S01]  /*74d0*/  DMUL R8, R6, R6 ;  /* 0x0000000606087228 */ /* 0x000e620000000000 */
[----:B------:R-:W-:Y:S01]  /*74e0*/  ISETP.GE.AND P1, PT, R17, RZ, PT ;  /* 0x000000ff1100720c */ /* 0x000fe20003f26270 */
[----:B------:R-:W-:Y:S03]  /*74f0*/  BSSY.RECONVERGENT B1, `(.L_x_16306) ;  /* 0x00000ad000017945 */ /* 0x000fe60003800200 */
[----:B------:R-:W-:-:S15]  /*7500*/  @P4 PLOP3.LUT P0, PT, P1, PT, PT, 0x80, 0x8 ;  /* 0x000000000008481c */ /* 0x000fde0000f0f070 */
        /* <DEDUP_REMOVED lines=132> */
[----:B-1----:R1:W3:Y:S02]  /*7d50*/  DFMA R10, R10, R6, R6 ;  /* 0x000000060a0a722b */ /* 0x0022e40000000006 */
[----:B-1----:R-:W-:Y:S02]  /*7d60*/  @P4 IMAD.MOV.U32 R6, RZ, RZ, 0x54442d18 ;  /* 0x54442d18ff064424 */ /* 0x002fe400078e00ff */
[----:B------:R-:W-:-:S15]  /*7d70*/  @P4 IMAD.MOV.U32 R7, RZ, RZ, 0x400921fb ;  /* 0x400921fbff074424 */ /* 0x000fde00078e00ff */
[----:B------:R-:W-:-:S15]  /*7d80*/  NOP ;  /* 0x0000000000007918 */ /* 0x000fde0000000000 */
[----:B------:R-:W-:-:S15]  /*7d90*/  NOP ;  /* 0x0000000000007918 */ /* 0x000fde0000000000 */
[----:B------:R-:W-:-:S15]  /*7da0*/  NOP ;  /* 0x0000000000007918 */ /* 0x000fde0000000000 */
[----:B---3--:R-:W1:Y:S02]  /*7db0*/  @P4 DADD R6, -R10, R6 ;  /* 0x000000000a064229 */ /* 0x008e640000000106 */
[----:B-1----:R-:W-:Y:S02]  /*7dc0*/  @P4 FSEL R6, R6, R10, !P0 ;  /* 0x0000000a06064208 */ /* 0x002fe40004000000 */
[----:B------:R-:W-:Y:S02]  /*7dd0*/  @P4 FSEL R7, R7, R11, !P0 ;  /* 0x0000000b07074208 */ /* 0x000fe40004000000 */
[----:B------:R-:W-:-:S15]  /*7de0*/  @!P4 PLOP3.LUT P0, PT, P1, PT, PT, 0x80, 0x8 ;  /* 0x000000000008c81c */ /* 0x000fde0000f0f070 */
[----:B------:R-:W-:-:S15]  /*7df0*/  NOP ;  /* 0x0000000000007918 */ /* 0x000fde0000000000 */
[----:B------:R-:W-:-:S15]  /*7e00*/  NOP ;  /* 0x0000000000007918 */ /* 0x000fde0000000000 */
[----:B------:R-:W-:-:S13]  /*7e10*/  NOP ;  /* 0x0000000000007918 */ /* 0x000fda0000000000 */
[----:B------:R-:W1:Y:S02]  /*7e20*/  @!P4 DADD R8, -RZ, -R10 ;  /* 0x00000000ff08c229 */ /* 0x000e64000000090a */
[----:B-1----:R-:W-:Y:S01]  /*7e30*/  @!P4 FSEL R8, R10, R8, !P0 ;  /* 0x000000080a08c208 */ /* 0x002fe20004000000 */
[----:B------:R-:W-:Y:S01]  /*7e40*/  @!P4 IMAD.MOV.U32 R10, RZ, RZ, 0x54442d18 ;  /* 0x54442d18ff0ac424 */ /* 0x000fe200078e00ff */
[----:B------:R-:W-:Y:S01]  /*7e50*/  @!P4 FSEL R9, R11, R9, !P0 ;  /* 0x000000090b09c208 */ /* 0x000fe20004000000 */
[----:B------:R-:W-:-:S15]  /*7e60*/  @!P4 IMAD.MOV.U32 R11, RZ, RZ, 0x3ff921fb ;  /* 0x3ff921fbff0bc424 */ /* 0x000fde00078e00ff */
        /* <DEDUP_REMOVED lines=8> */
[----:B------:R3:W4:Y:S02]  /*7ef0*/  @!P4 DADD R6, R8, R10 ;  /* 0x000000000806c229 */ /* 0x000724000000000a */
[----:B-1-34-:R-:W-:Y:S05]  /*7f00*/  @!P2 BRA `(.L_x_16307) ;  /* 0x000000000024a947 */ /* 0x01afea0003800000 */
[----:B------:R-:W1:Y:S01]  /*7f10*/  LDCU.64 UR4, c[0x0][0x390] ;  /* 0x00007200ff0477ac */ /* 0x000e620008000a00 */
[----:B------:R-:W-:Y:S02]  /*7f20*/  IMAD.MOV.U32 R3, RZ, RZ, 0x7f3321d2 ;  /* 0x7f3321d2ff037424 */ /* 0x000fe400078e00ff */
[----:B------:R-:W-:-:S03]  /*7f30*/  IMAD.MOV.U32 R9, RZ, RZ, 0x4002d97c ;  /* 0x4002d97cff097424 */ /* 0x000fc600078e00ff */
[----:B------:R-:W-:Y:S02]  /*7f40*/  FSEL R3, R3, 3.37028055040000000000e+12, !P0 ;  /* 0x54442d1803037808 */ /* 0x000fe40004000000 */
[----:B------:R-:W-:Y:S01]  /*7f50*/  FSEL R9, R9, 1.8213495016098022461, !P0 ;  /* 0x3fe921fb09097808 */ /* 0x000fe20004000000 */
[----:B-1----:R-:W1:Y:S02]  /*7f60*/  DSETP.NEU.AND P0, PT, |R16|, |UR4|, PT ;  /* 0x4000000410007e2a */ /* 0x002e64000bf0d200 */
[----:B-1----:R-:W-:Y:S02]  /*7f70*/  FSEL R6, R3, R6, !P0 ;  /* 0x0000000603067208 */ /* 0x002fe40004000000 */
[----:B------:R-:W-:Y:S01]  /*7f80*/  FSEL R7, R9, R7, !P0 ;  /* 0x0000000709077208 */ /* 0x000fe20004000000 */
[----:B------:R-:W-:Y:S06]  /*7f90*/  BRA `(.L_x_16308) ;  /* 0x0000000000087947 */ /* 0x000fec0003800000 */
.L_x_16307:
[----:B------:R-:W-:Y:S02]  /*7fa0*/  FSEL R6, RZ, 3.37028055040000000000e+12, P0 ;  /* 0x54442d18ff067808 */ /* 0x000fe40000000000 */
[----:B------:R-:W-:-:S07]  /*7fb0*/  FSEL R7, RZ, 2.1426990032196044922, P0 ;  /* 0x400921fbff077808 */ /* 0x000fce0000000000 */
.L_x_16308:
[----:B------:R-:W-:Y:S05]  /*7fc0*/  BSYNC.RECONVERGENT B1 ;  /* 0x0000000000017941 */ /* 0x000fea0003800200 */
.L_x_16306:
[----:B------:R-:W1:Y:S01]  /*7fd0*/  LDC R3, c[0x0][0x394] ;  /* 0x0000e500ff037b82 */ /* 0x000e620000000800 */
[----:B------:R-:W3:Y:S02]  /*7fe0*/  LDCU.64 UR4, c[0x0][0x390] ;  /* 0x00007200ff0477ac */ /* 0x000ee40008000a00 */
[----:B---3--:R-:W3:Y:S01]  /*7ff0*/  DADD R16, |R16|, |UR4| ;  /* 0x4000000410107e29 */ /* 0x008ee20008000200 */
[----:B-1----:R-:W-:-:S15]  /*8000*/  LOP3.LUT R3, R7, 0x80000000, R3, 0xb8, !PT ;  /* 0x8000000007037812 */ /* 0x002fde00078eb803 */
[----:B------:R-:W-:-:S15]  /*8010*/  NOP ;  /* 0x0000000000007918 */ /* 0x000fde0000000000 */
[----:B------:R-:W-:-:S15]  /*8020*/  NOP ;  /* 0x0000000000007918 */ /* 0x000fde0000000000 */
[----:B------:R-:W-:-:S15]  /*8030*/  NOP ;  /* 0x0000000000007918 */ /* 0x000fde0000000000 */
[----:B------:R-:W-:-:S03]  /*8040*/  NOP ;  /* 0x0000000000007918 */ /* 0x000fc60000000000 */
[----:B---3--:R-:W1:Y:S02]  /*8050*/  DSETP.NAN.AND P0, PT, R16, R16, PT ;  /* 0x000000101000722a */ /* 0x008e640003f08000 */
[----:B-1----:R-:W-:Y:S02]  /*8060*/  FSEL R16, R16, R6, P0 ;  /* 0x0000000610107208 */ /* 0x002fe40000000000 */
[----:B------:R-:W-:-:S07]  /*8070*/  FSEL R17, R17, R3, P0 ;  /* 0x0000000311117208 */ /* 0x000fce0000000000 */
.L_x_16303:
[----:B------:R-:W-:Y:S05]  /*8080*/  BSYNC.RECONVERGENT B0 ;  /* 0x0000000000007941 */ /* 0x000fea0003800200 */
.L_x_16302:
[----:B----4-:R-:W3:Y:S01]  /*8090*/  LDC.U8 R18, c[0x0][0x3b4] ;  /* 0x0000ed00ff127b82 */ /* 0x010ee20000000000 */
[----:B------:R-:W-:Y:S01]  /*80a0*/  ISETP.GE.AND P0, PT, R23, R2, PT ;  /* 0x000000021700720c */ /* 0x000fe20003f06270 */
[----:B------:R-:W-:Y:S04]  /*80b0*/  BSSY.RECONVERGENT B7, `(.L_x_16309) ;  /* 0x00003cc000077945 */ /* 0x000fe80003800200 */
[----:B------:R-:W-:Y:S08]  /*80c0*/  BSSY.RELIABLE B6, `(.L_x_16310) ;  /* 0x0000290000067945 */ /* 0x000ff00003800100 */
[----:B------:R-:W-:Y:S05]  /*80d0*/  @P0 BRA `(.L_x_16311) ;  /* 0x00000028002c0947 */ /* 0x000fea0003800000 */
[----:B------:R-:W4:Y:S01]  /*80e0*/  LDCU UR4, c[0x0][0x3b8] ;  /* 0x00007700ff0477ac */ /* 0x000f220008000800 */
[----:B------:R-:W5:Y:S01]  /*80f0*/  LDC.64 R8, c[0x0][0x398] ;  /* 0x0000e600ff087b82 */ /* 0x000f620000000a00 */
[----:B------:R-:W-:Y:S01]  /*8100*/  IMAD R0, R22, 0x200, R23 ;  /* 0x0000020016007824 */ /* 0x000fe200078e0217 */
[----:B---3--:R-:W-:-:S03]  /*8110*/  PRMT R6, R18, 0x9910, RZ ;  /* 0x0000991012067816 */ /* 0x008fc600000000ff */
[----:B----4-:R-:W-:Y:S02]  /*8120*/  IMAD R3, R0, UR4, RZ ;  /* 0x0000000400037c24 */ /* 0x010fe4000f8e02ff */
        /* <DEDUP_REMOVED lines=13> */
[----:B01----:R-:W0:Y:S01]  /*8200*/  F2I.F64.TRUNC R5, R4 ;  /* 0x0000000400057311 */ /* 0x003e22000030d100 */
[----:B------:R-:W-:Y:S01]  /*8210*/  IMAD.MOV.U32 R23, RZ, RZ, R27 ;  /* 0x000000ffff177224 */ /* 0x000fe200078e001b */
[----:B0-----:R1:W-:Y:S01]  /*8220*/  STG.E.U8 desc[UR36][R8.64], R5 ;  /* 0x0000000508007986 */ /* 0x0013e2000c101124 */
[----:B------:R-:W-:Y:S05]  /*8230*/  BRA `(.L_x_16317) ;  /* 0x0000001000e07947 */ /* 0x000fea0003800000 */
.L_x_16315:
[----:B012---:R-:W0:Y:S01]  /*8240*/  F2I.S64.F64.TRUNC R4, R4 ;  /* 0x0000000400047311 */ /* 0x007e22000030d900 */
[----:B------:R-:W-:Y:S02]  /*8250*/  IMAD.MOV.U32 R23, RZ, RZ, R27 ;  /* 0x000000ffff177224 */ /* 0x000fe400078e001b */
[----:B0-----:R-:W-:-:S05]  /*8260*/  IMAD.MOV.U32 R3, RZ, RZ, R4 ;  /* 0x000000ffff037224 */ /* 0x001fca00078e0004 */
[----:B------:R0:W-:Y:S01]  /*8270*/  STG.E.U8 desc[UR36][R8.64], R3 ;  /* 0x0000000308007986 */ /* 0x0001e2000c101124 */
[----:B------:R-:W-:Y:S05]  /*8280*/  BRA `(.L_x_16317) ;  /* 0x0000001000cc7947 */ /* 0x000fea0003800000 */
.L_x_16314:
[----:B------:R-:W-:-:S13]  /*8290*/  ISETP.NE.AND P0, PT, R0, 0x2, PT ;  /* 0x000000020000780c */ /* 0x000fda0003f05270 */
[----:B------:R-:W-:Y:S05]  /*82a0*/  @!P0 BRA `(.L_x_16318) ;  /* 0x0000000000308947 */ /* 0x000fea0003800000 */
[----:B------:R-:W-:-:S13]  /*82b0*/  ISETP.NE.AND P0, PT, R0, 0x3, PT ;  /* 0x000000030000780c */ /* 0x000fda0003f05270 */
[----:B------:R-:W-:Y:S05]  /*82c0*/  @!P0 BRA `(.L_x_16319) ;  /* 0x0000000000188947 */ /* 0x000fea0003800000 */
[----:B------:R-:W-:-:S13]  /*82d0*/  ISETP.NE.AND P0, PT, R0, 0x4, PT ;  /* 0x000000040000780c */ /* 0x000fda0003f05270 */
[----:B------:R-:W-:Y:S05]  /*82e0*/  @P0 BRA `(.L_x_16316) ;  /* 0x0000000c00ec0947 */ /* 0x000fea0003800000 */
[----:B012---:R-:W0:Y:S01]  /*82f0*/  F2I.S64.F64.TRUNC R4, R4 ;  /* 0x0000000400047311 */ /* 0x007e22000030d900 */
[----:B------:R-:W-:Y:S01]  /*8300*/  IMAD.MOV.U32 R23, RZ, RZ, R27 ;  /* 0x000000ffff177224 */ /* 0x000fe200078e001b */
[----:B0-----:R0:W-:Y:S01]  /*8310*/  STG.E.64 desc[UR36][R8.64], R4 ;  /* 0x0000000408007986 */ /* 0x0011e2000c101b24 */
[----:B------:R-:W-:Y:S05]  /*8320*/  BRA `(.L_x_16317) ;  /* 0x0000001000a47947 */ /* 0x000fea0003800000 */
.L_x_16319:
[----:B01----:R-:W0:Y:S01]  /*8330*/  F2I.F64.TRUNC R5, R4 ;  /* 0x0000000400057311 */ /* 0x003e22000030d100 */
[----:B------:R-:W-:Y:S01]  /*8340*/  IMAD.MOV.U32 R23, RZ, RZ, R27 ;  /* 0x000000ffff177224 */ /* 0x000fe200078e001b */
[----:B0-----:R4:W-:Y:S01]  /*8350*/  STG.E desc[UR36][R8.64], R5 ;  /* 0x0000000508007986 */ /* 0x0019e2000c101924 */
[----:B------:R-:W-:Y:S05]  /*8360*/  BRA `(.L_x_16317) ;  /* 0x0000001000947947 */ /* 0x000fea0003800000 */
.L_x_16318:
[----:B01----:R-:W0:Y:S01]  /*8370*/  F2I.F64.TRUNC R5, R4 ;  /* 0x0000000400057311 */ /* 0x003e22000030d100 */
[----:B------:R-:W-:Y:S01]  /*8380*/  IMAD.MOV.U32 R23, RZ, RZ, R27 ;  /* 0x000000ffff177224 */ /* 0x000fe200078e001b */
[----:B0-----:R3:W-:Y:S01]  /*8390*/  STG.E.U16 desc[UR36][R8.64], R5 ;  /* 0x0000000508007986 */ /* 0x0017e2000c101524 */
[----:B------:R-:W-:Y:S05]  /*83a0*/  BRA `(.L_x_16317) ;  /* 0x0000001000847947 */ /* 0x000fea0003800000 */
.L_x_16313:
        /* <DEDUP_REMOVED lines=8> */
[----:B------:R-:W3:-:S15]  /*8430*/  F2F.F32.F64 R3, R4 ;  /* 0x0000000400037310 */ /* 0x000ede0000301000 */
[----:B------:R-:W-:-:S15]  /*8440*/  NOP ;  /* 0x0000000000007918 */ /* 0x000fde0000000000 */
[----:B------:R-:W-:-:S15]  /*8450*/  NOP ;  /* 0x0000000000007918 */ /* 0x000fde0000000000 */
[----:B------:R-:W-:-:S15]  /*8460*/  NOP ;  /* 0x0000000000007918 */ /* 0x000fde0000000000 */
[----:B------:R-:W-:-:S04]  /*8470*/  NOP ;  /* 0x0000000000007918 */ /* 0x000fc80000000000 */
[----:B------:R-:W3:Y:S01]  /*8480*/  DSETP.GEU.AND P0, PT, |R4|, UR4, PT ;  /* 0x0000000404007e2a */ /* 0x000ee2000bf0e200 */
[----:B------:R-:W-:Y:S02]  /*8490*/  IMAD.MOV.U32 R23, RZ, RZ, R27 ;  /* 0x000000ffff177224 */ /* 0x000fe400078e001b */
[----:B---3--:R-:W-:-:S05]  /*84a0*/  @!P0 FMUL R3, R3, 1.175494350822287508e-38 ;  /* 0x0080000003038820 */ /* 0x008fca0000400000 */
[----:B------:R3:W-:Y:S01]  /*84b0*/  STG.E desc[UR36][R8.64], R3 ;  /* 0x0000000308007986 */ /* 0x0007e2000c101924 */
[----:B------:R-:W-:Y:S05]  /*84c0*/  BRA `(.L_x_16317) ;  /* 0x00000010003c7947 */ /* 0x000fea0003800000 */
.L_x_16321:
        /* <DEDUP_REMOVED lines=10> */
[----:B------:R-:W-:-:S05]  /*8570*/  F2FP.F16.F32.PACK_AB R0, RZ, R0 ;  /* 0x00000000ff00723e */ /* 0x000fca00000000ff */
[----:B------:R3:W-:Y:S01]  /*8580*/  STG.E.U16 desc[UR36][R8.64], R0 ;  /* 0x0000000008007986 */ /* 0x0007e2000c101524 */
[----:B------:R-:W-:Y:S05]  /*8590*/  BRA `(.L_x_16317) ;  /* 0x0000001000087947 */ /* 0x000fea0003800000 */
.L_x_16320:
        /* <DEDUP_REMOVED lines=14> */
[----:B------:R-:W-:Y:S02]  /*8680*/  IMAD.MOV.U32 R7, RZ, RZ, RZ ;  /* 0x000000ffff077224 */ /* 0x000fe400078e00ff */
[----:B---3--:R-:W-:Y:S01]  /*8690*/  @!P0 FMUL R6, R6, 1.175494350822287508e-38 ;  /* 0x0080000006068820 */ /* 0x008fe20000400000 */
[----:B------:R-:W-:-:S04]  /*86a0*/  IMAD.MOV.U32 R23, RZ, RZ, R27 ;  /* 0x000000ffff177224 */ /* 0x000fc800078e001b */
[----:B------:R3:W-:Y:S01]  /*86b0*/  STG.E.64 desc[UR36][R8.64], R6 ;  /* 0x0000000608007986 */ /* 0x0007e2000c101b24 */
[----:B------:R-:W-:Y:S05]  /*86c0*/  BRA `(.L_x_16317) ;  /* 0x0000000c00bc7947 */ /* 0x000fea0003800000 */
.L_x_16323:
        /* <DEDUP_REMOVED lines=10> */
[----:B------:R-:W-:-:S04]  /*8770*/  F2FP.F16.F32.PACK_AB R3, RZ, R0 ;  /* 0x00000000ff03723e */ /* 0x000fc800000000ff */
[----:B------:R-:W-:-:S05]  /*8780*/  PRMT R3, R3, 0x5410, RZ ;  /* 0x0000541003037816 */ /* 0x000fca00000000ff */
[----:B------:R3:W-:Y:S01]  /*8790*/  STG.E desc[UR36][R8.64], R3 ;  /* 0x0000000308007986 */ /* 0x0007e2000c101924 */
[----:B------:R-:W-:Y:S05]  /*87a0*/  BRA `(.L_x_16317) ;  /* 0x0000000c00847947 */ /* 0x000fea0003800000 */
.L_x_16322:
[----:B------:R3:W-:Y:S01]  /*87b0*/  STG.E.64 desc[UR36][R8.64], R4 ;  /* 0x0000000408007986 */ /* 0x0007e2000c101b24 */
[----:B------:R-:W-:Y:S01]  /*87c0*/  IMAD.MOV.U32 R23, RZ, RZ, R27 ;  /* 0x000000ffff177224 */ /* 0x000fe200078e001b */
[----:B------:R-:W-:Y:S06]  /*87d0*/  BRA `(.L_x_16317) ;  /* 0x0000000c00787947 */ /* 0x000fec0003800000 */
.L_x_16312:
        /* <DEDUP_REMOVED lines=8> */
[----:B------:R-:W3:Y:S01]  /*8860*/  DSETP.NEU.AND P0, PT, R4, RZ, PT ;  /* 0x000000ff0400722a */ /* 0x000ee20003f0d000 */
[----:B------:R-:W-:Y:S01]  /*8870*/  IMAD.MOV.U32 R23, RZ, RZ, R27 ;  /* 0x000000ffff177224 */ /* 0x000fe200078e001b */
[----:B---3--:R-:W-:-:S05]  /*8880*/  SEL R3, RZ, 0x1, !P0 ;  /* 0x00000001ff037807 */ /* 0x008fca0004000000 */
[----:B------:R3:W-:Y:S01]  /*8890*/  STG.E.U8 desc[UR36][R8.64], R3 ;  /* 0x0000000308007986 */ /* 0x0007e2000c101124 */
[----:B------:R-:W-:Y:S05]  /*88a0*/  BRA `(.L_x_16317) ;  /* 0x0000000c00447947 */ /* 0x000fea0003800000 */
.L_x_16326:
[----:B------:R-:W-:Y:S01]  /*88b0*/  CS2R R6, SRZ ;  /* 0x0000000000067805 */ /* 0x000fe2000001ff00 */
[----:B------:R-:W-:-:S04]  /*88c0*/  IMAD.MOV.U32 R23, RZ, RZ, R27 ;  /* 0x000000ffff177224 */ /* 0x000fc800078e001b */
[----:B------:R3:W-:Y:S01]  /*88d0*/  STG.E.128 desc[UR36][R8.64], R4 ;  /* 0x0000000408007986 */ /* 0x0007e2000c101d24 */
[----:B------:R-:W-:Y:S05]  /*88e0*/  BRA `(.L_x_16317) ;  /* 0x0000000c00347947 */ /* 0x000fea0003800000 */
.L_x_16325:
        /* <DEDUP_REMOVED lines=14> */
[----:B------:R-:W-:Y:S01]  /*89d0*/  BSSY.RECONVERGENT B0, `(.L_x_16329) ;  /* 0x000000d000007945 */ /* 0x000fe20003800200 */
[----:B---3--:R-:W-:Y:S01]  /*89e0*/  @!P0 FMUL R10, R10, 1.175494350822287508e-38 ;  /* 0x008000000a0a8820 */ /* 0x008fe20000400000 */
        /* <DEDUP_REMOVED lines=11> */
.L_x_16330:
[----:B------:R-:W-:Y:S05]  /*8aa0*/  BSYNC.RECONVERGENT B0 ;  /* 0x0000000000007941 */ /* 0x000fea0003800200 */
.L_x_16329:
[----:B------:R-:W-:Y:S01]  /*8ab0*/  LOP3.LUT R7, R0, 0x80, R7, 0xf8, !PT ;  /* 0x0000008000077812 */ /* 0x000fe200078ef807 */
[----:B------:R-:W-:-:S04]  /*8ac0*/  IMAD.MOV.U32 R23, RZ, RZ, R27 ;  /* 0x000000ffff177224 */ /* 0x000fc800078e001b */
[----:B------:R3:W-:Y:S01]  /*8ad0*/  STG.E.U8 desc[UR36][R8.64], R7 ;  /* 0x0000000708007986 */ /* 0x0007e2000c101124 */
[----:B------:R-:W-:Y:S05]  /*8ae0*/  BRA `(.L_x_16317) ;  /* 0x0000000800b47947 */ /* 0x000fea0003800000 */
.L_x_16328:
        /* <DEDUP_REMOVED lines=9> */
[----:B---3--:R-:W-:-:S05]  /*8b80*/  @!P0 FMUL R10, R10, 1.175494350822287508e-38 ;  /* 0x008000000a0a8820 */ /* 0x008fca0000400000 */
        /* <DEDUP_REMOVED lines=13> */
.L_x_16332:
[----:B------:R-:W-:Y:S05]  /*8c60*/  BSYNC.RECONVERGENT B0 ;  /* 0x0000000000007941 */ /* 0x000fea0003800200 */
.L_x_16331:
[----:B------:R-:W-:Y:S01]  /*8c70*/  LOP3.LUT R7, R0, 0x80, R7, 0xf8, !PT ;  /* 0x0000008000077812 */ /* 0x000fe200078ef807 */
[----:B------:R-:W-:-:S04]  /*8c80*/  IMAD.MOV.U32 R23, RZ, RZ, R27 ;  /* 0x000000ffff177224 */ /* 0x000fc800078e001b */
[----:B------:R3:W-:Y:S01]  /*8c90*/  STG.E.U8 desc[UR36][R8.64], R7 ;  /* 0x0000000708007986 */ /* 0x0007e2000c101124 */
[----:B------:R-:W-:Y:S05]  /*8ca0*/  BRA `(.L_x_16317) ;  /* 0x0000000800447947 */ /* 0x000fea0003800000 */
.L_x_16327:
        /* <DEDUP_REMOVED lines=10> */
[----:B------:R-:W-:-:S05]  /*8d50*/  F2FP.BF16.F32.PACK_AB R0, RZ, R0 ;  /* 0x00000000ff00723e */ /* 0x000fca00000010ff */
[----:B------:R3:W-:Y:S01]  /*8d60*/  STG.E.U16 desc[UR36][R8.64], R0 ;  /* 0x0000000008007986 */ /* 0x0007e2000c101524 */
[----:B------:R-:W-:Y:S05]  /*8d70*/  BRA `(.L_x_16317) ;  /* 0x0000000800107947 */ /* 0x000fea0003800000 */
.L_x_16324:
        /* <DEDUP_REMOVED lines=8> */
[----:B01----:R-:W0:Y:S01]  /*8e00*/  F2I.U32.F64.TRUNC R5, R4 ;  /* 0x0000000400057311 */ /* 0x003e22000030d000 */
[----:B------:R-:W-:Y:S01]  /*8e10*/  IMAD.MOV.U32 R23, RZ, RZ, R27 ;  /* 0x000000ffff177224 */ /* 0x000fe200078e001b */
[----:B0-----:R0:W-:Y:S01]  /*8e20*/  STG.E.U16 desc[UR36][R8.64], R5 ;  /* 0x0000000508007986 */ /* 0x0011e2000c101524 */
[----:B------:R-:W-:Y:S05]  /*8e30*/  BRA `(.L_x_16317) ;  /* 0x0000000400e07947 */ /* 0x000fea0003800000 */
.L_x_16335:
        /* <DEDUP_REMOVED lines=21> */
.L_x_16338:
[----:B------:R-:W-:-:S04]  /*8f90*/  SHF.R.U32.HI R0, RZ, 0x14, R7 ;  /* 0x00000014ff007819 */ /* 0x000fc80000011607 */
[----:B------:R-:W-:-:S04]  /*8fa0*/  LOP3.LUT R0, R0, 0x1, RZ, 0xc0, !PT ;  /* 0x0000000100007812 */ /* 0x000fc800078ec0ff */
[----:B------:R-:W-:-:S04]  /*8fb0*/  IADD3 R0, PT, PT, R7, 0x487ffff, R0 ;  /* 0x0487ffff07007810 */ /* 0x000fc80007ffe000 */
[----:B------:R-:W-:-:S04]  /*8fc0*/  SHF.R.U32.HI R0, RZ, 0x14, R0 ;  /* 0x00000014ff007819 */ /* 0x000fc80000011600 */
[----:B------:R-:W-:-:S07]  /*8fd0*/  LOP3.LUT R3, R0, 0xff, RZ, 0xc0, !PT ;  /* 0x000000ff00037812 */ /* 0x000fce00078ec0ff */
.L_x_16339:
[----:B------:R-:W-:-:S04]  /*8fe0*/  SHF.R.U32.HI R0, RZ, 0x18, R7 ;  /* 0x00000018ff007819 */ /* 0x000fc80000011607 */
[----:B------:R-:W-:-:S07]  /*8ff0*/  LOP3.LUT R0, R3, 0x80, R0, 0xf8, !PT ;  /* 0x0000008003007812 */ /* 0x000fce00078ef800 */
.L_x_16337:
[----:B------:R-:W-:Y:S05]  /*9000*/  BSYNC.RECONVERGENT B0 ;  /* 0x0000000000007941 */ /* 0x000fea0003800200 */
.L_x_16336:
[----:B------:R3:W-:Y:S01]  /*9010*/  STG.E.U8 desc[UR36][R8.64], R0 ;  /* 0x0000000008007986 */ /* 0x0007e2000c101124 */
[----:B------:R-:W-:Y:S01]  /*9020*/  IMAD.MOV.U32 R23, RZ, RZ, R27 ;  /* 0x000000ffff177224 */ /* 0x000fe200078e001b */
[----:B------:R-:W-:Y:S06]  /*9030*/  BRA `(.L_x_16317) ;  /* 0x0000000400607947 */ /* 0x000fec0003800000 */
.L_x_16334:
        /* <DEDUP_REMOVED lines=21> */
.L_x_16342:
[----:B------:R-:W-:-:S04]  /*9190*/  SHF.R.U32.HI R0, RZ, 0x15, R7 ;  /* 0x00000015ff007819 */ /* 0x000fc80000011607 */
[----:B------:R-:W-:-:S04]  /*91a0*/  LOP3.LUT R0, R0, 0x1, RZ, 0xc0, !PT ;  /* 0x0000000100007812 */ /* 0x000fc800078ec0ff */
[----:B------:R-:W-:-:S04]  /*91b0*/  IADD3 R0, PT, PT, R7, 0x88fffff, R0 ;  /* 0x088fffff07007810 */ /* 0x000fc80007ffe000 */
[----:B------:R-:W-:-:S04]  /*91c0*/  SHF.R.U32.HI R0, RZ, 0x15, R0 ;  /* 0x00000015ff007819 */ /* 0x000fc80000011600 */
[----:B------:R-:W-:-:S07]  /*91d0*/  LOP3.LUT R3, R0, 0xff, RZ, 0xc0, !PT ;  /* 0x000000ff00037812 */ /* 0x000fce00078ec0ff */
.L_x_16343:
[----:B------:R-:W-:-:S04]  /*91e0*/  SHF.R.U32.HI R0, RZ, 0x18, R7 ;  /* 0x00000018ff007819 */ /* 0x000fc80000011607 */
[----:B------:R-:W-:-:S07]  /*91f0*/  LOP3.LUT R0, R3, 0x80, R0, 0xf8, !PT ;  /* 0x0000008003007812 */ /* 0x000fce00078ef800 */
.L_x_16341:
[----:B------:R-:W-:Y:S05]  /*9200*/  BSYNC.RECONVERGENT B0 ;  /* 0x0000000000007941 */ /* 0x000fea0003800200 */
.L_x_16340:
[----:B------:R3:W-:Y:S01]  /*9210*/  STG.E.U8 desc[UR36][R8.64], R0 ;  /* 0x0000000008007986 */ /* 0x0007e2000c101124 */
[----:B------:R-:W-:Y:S01]  /*9220*/  IMAD.MOV.U32 R23, RZ, RZ, R27 ;  /* 0x000000ffff177224 */ /* 0x000fe200078e001b */
[----:B------:R-:W-:Y:S06]  /*9230*/  BRA `(.L_x_16317) ;  /* 0x0000000000e07947 */ /* 0x000fec0003800000 */
.L_x_16333:
[----:B------:R-:W-:-:S13]  /*9240*/  ISETP.NE.AND P0, PT, R0, 0x1c, PT ;  /* 0x0000001c0000780c */ /* 0x000fda0003f05270 */
[----:B------:R-:W-:Y:S05]  /*9250*/  @!P0 BRA `(.L_x_16344) ;  /* 0x0000000000cc8947 */ /* 0x000fea0003800000 */
[----:B------:R-:W-:-:S13]  /*9260*/  ISETP.NE.AND P0, PT, R0, 0x1d, PT ;  /* 0x0000001d0000780c */ /* 0x000fda0003f05270 */
[----:B------:R-:W-:Y:S05]  /*9270*/  @!P0 BRA `(.L_x_16345) ;  /* 0x0000000000b48947 */ /* 0x000fea0003800000 */
[----:B------:R-:W-:-:S13]  /*9280*/  ISETP.NE.AND P0, PT, R0, 0x2c, PT ;  /* 0x0000002c0000780c */ /* 0x000fda0003f05270 */
[----:B------:R-:W-:Y:S05]  /*9290*/  @!P0 BRA `(.L_x_16346) ;  /* 0x0000000000488947 */ /* 0x000fea0003800000 */
.L_x_16316:
[----:B------:R-:W-:Y:S01]  /*92a0*/  MOV R14, 0x0 ;  /* 0x00000000000e7802 */ /* 0x000fe20000000f00 */
[----:B------:R-:W0:Y:S01]  /*92b0*/  LDCU.64 UR6, c[0x4][0x128] ;  /* 0x01002500ff0677ac */ /* 0x000e220008000a00 */
[----:B------:R-:W-:Y:S02]  /*92c0*/  IMAD.MOV.U32 R8, RZ, RZ, 0x65 ;  /* 0x00000065ff087424 */ /* 0x000fe400078e00ff */
[----:B------:R-:W-:Y:S01]  /*92d0*/  IMAD.MOV.U32 R12, RZ, RZ, 0x1 ;  /* 0x00000001ff0c7424 */ /* 0x000fe200078e00ff */
[----:B------:R-:W3:Y:S01]  /*92e0*/  LDCU.64 UR8, c[0x4][0x130] ;  /* 0x01002600ff0877ac */ /* 0x000ee20008000a00 */
[----:B------:R-:W4:Y:S01]  /*92f0*/  LDC.64 R14, c[0x4][R14] ;  /* 0x010000000e0e7b82 */ /* 0x000f220000000a00 */
[----:B------:R-:W-:Y:S01]  /*9300*/  IMAD.MOV.U32 R13, RZ, RZ, RZ ;  /* 0x000000ffff0d7224 */ /* 0x000fe200078e00ff */
[----:B------:R-:W5:Y:S01]  /*9310*/  LDCU.64 UR4, c[0x4][0x10] ;  /* 0x01000200ff0477ac */ /* 0x000f620008000a00 */
[----:B012---:R-:W-:Y:S02]  /*9320*/  IMAD.U32 R4, RZ, RZ, UR6 ;  /* 0x00000006ff047e24 */ /* 0x007fe4000f8e00ff */
[----:B------:R-:W-:-:S02]  /*9330*/  IMAD.U32 R5, RZ, RZ, UR7 ;  /* 0x00000007ff057e24 */ /* 0x000fc4000f8e00ff */
[----:B---3--:R-:W-:Y:S02]  /*9340*/  IMAD.U32 R6, RZ, RZ, UR8 ;  /* 0x00000008ff067e24 */ /* 0x008fe4000f8e00ff */
[----:B------:R-:W-:Y:S02]  /*9350*/  IMAD.U32 R7, RZ, RZ, UR9 ;  /* 0x00000009ff077e24 */ /* 0x000fe4000f8e00ff */
[----:B-----5:R-:W-:Y:S02]  /*9360*/  IMAD.U32 R10, RZ, RZ, UR4 ;  /* 0x00000004ff0a7e24 */ /* 0x020fe4000f8e00ff */
[----:B------:R-:W-:-:S07]  /*9370*/  IMAD.U32 R11, RZ, RZ, UR5 ;  /* 0x00000005ff0b7e24 */ /* 0x000fce000f8e00ff */
[----:B------:R-:W-:-:S07]  /*9380*/  LEPC R20, `(.L_x_16347) ;  /* 0x000000001014794e */ /* 0x000fce0000000000 */
[----:B----4-:R-:W-:Y:S05]  /*9390*/  CALL.ABS.NOINC R14 ;  /* 0x000000000e007343 */ /* 0x010fea0003c00000 */
.L_x_16347:
[----:B------:R-:W-:Y:S01]  /*93a0*/  IMAD.MOV.U32 R23, RZ, RZ, R27 ;  /* 0x000000ffff177224 */ /* 0x000fe200078e001b */
[----:B------:R-:W-:Y:S06]  /*93b0*/  BRA `(.L_x_16317) ;  /* 0x0000000000807947 */ /* 0x000fec0003800000 */
.L_x_16346:
        /* <DEDUP_REMOVED lines=25> */
.L_x_16345:
[----:B012---:R-:W0:Y:S01]  /*9550*/  F2I.U64.F64.TRUNC R4, R4 ;  /* 0x0000000400047311 */ /* 0x007e22000030d800 */
[----:B------:R-:W-:Y:S01]  /*9560*/  IMAD.MOV.U32 R23, RZ, RZ, R27 ;  /* 0x000000ffff177224 */ /* 0x000fe200078e001b */
[----:B0-----:R0:W-:Y:S01]  /*9570*/  STG.E.64 desc[UR36][R8.64], R4 ;  /* 0x0000000408007986 */ /* 0x0011e2000c101b24 */
[----:B------:R-:W-:Y:S05]  /*9580*/  BRA `(.L_x_16317) ;  /* 0x00000000000c7947 */ /* 0x000fea0003800000 */
.L_x_16344:
[----:B01----:R-:W0:Y:S01]  /*9590*/  F2I.U32.F64.TRUNC R5, R4 ;  /* 0x0000000400057311 */ /* 0x003e22000030d000 */
[----:B------:R-:W-:Y:S01]  /*95a0*/  IMAD.MOV.U32 R23, RZ, RZ, R27 ;  /* 0x000000ffff177224 */ /* 0x000fe200078e001b */
[----:B0-----:R0:W-:Y:S06]  /*95b0*/  STG.E desc[UR36][R8.64], R5 ;  /* 0x0000000508007986 */ /* 0x0011ec000c101924 */
.L_x_16317:
[----:B------:R-:W-:-:S13]  /*95c0*/  ISETP.GE.AND P0, PT, R23, R2, PT ;  /* 0x000000021700720c */ /* 0x000fda0003f06270 */
[----:B------:R-:W-:Y:S05]  /*95d0*/  @P0 BREAK.RELIABLE B6 ;  /* 0x0000000000060942 */ /* 0x000fea0003800100 */
        /* <DEDUP_REMOVED lines=22> */
.L_x_16352:
[----:B------:R-:W0:Y:S02]  /*9740*/  F2I.S64.F64.TRUNC R28, R28 ;  /* 0x0000001c001c7311 */ /* 0x000e24000030d900 */
[----:B0-----:R-:W-:-:S05]  /*9750*/  IMAD.MOV.U32 R3, RZ, RZ, R28 ;  /* 0x000000ffff037224 */ /* 0x001fca00078e001c */
[----:B------:R4:W-:Y:S01]  /*9760*/  STG.E.U8 desc[UR36][R4.64], R3 ;  /* 0x0000000304007986 */ /* 0x0009e2000c101124 */
[----:B------:R-:W-:Y:S05]  /*9770*/  BRA `(.L_x_16354) ;  /* 0x0000001000807947 */ /* 0x000fea0003800000 */
.L_x_16351:
        /* <DEDUP_REMOVED lines=9> */
.L_x_16356:
[----:B------:R-:W0:Y:S02]  /*9810*/  F2I.F64.TRUNC R29, R28 ;  /* 0x0000001c001d7311 */ /* 0x000e24000030d100 */
[----:B0-----:R2:W-:Y:S01]  /*9820*/  STG.E desc[UR36][R4.64], R29 ;  /* 0x0000001d04007986 */ /* 0x0015e2000c101924 */
[----:B------:R-:W-:Y:S05]  /*9830*/  BRA `(.L_x_16354) ;  /* 0x0000001000507947 */ /* 0x000fea0003800000 */
.L_x_16355:
[----:B------:R-:W0:Y:S02]  /*9840*/  F2I.F64.TRUNC R29, R28 ;  /* 0x0000001c001d7311 */ /* 0x000e24000030d100 */
[----:B0-----:R0:W-:Y:S01]  /*9850*/  STG.E.U16 desc[UR36][R4.64], R29 ;  /* 0x0000001d04007986 */ /* 0x0011e2000c101524 */
[----:B------:R-:W-:Y:S05]  /*9860*/  BRA `(.L_x_16354) ;  /* 0x0000001000447947 */ /* 0x000fea0003800000 */
.L_x_16350:
        /* <DEDUP_REMOVED lines=17> */
.L_x_16358:
        /* <DEDUP_REMOVED lines=12> */
.L_x_16357:
        /* <DEDUP_REMOVED lines=18> */
.L_x_16360:
        /* <DEDUP_REMOVED lines=13> */
.L_x_16359:
[----:B------:R0:W-:Y:S01]  /*9c30*/  STG.E.64 desc[UR36][R4.64], R28 ;  /* 0x0000001c04007986 */ /* 0x0001e2000c101b24 */
[----:B------:R-:W-:Y:S05]  /*9c40*/  BRA `(.L_x_16354) ;  /* 0x0000000c004c7947 */ /* 0x000fea0003800000 */
.L_x_16349:
        /* <DEDUP_REMOVED lines=13> */
.L_x_16364:
        /* <DEDUP_REMOVED lines=26> */
.L_x_16367:
[----:B------:R-:W-:-:S04]  /*9ec0*/  SHF.R.U32.HI R3, RZ, 0x18, R7 ;  /* 0x00000018ff037819 */ /* 0x000fc80000011607 */
[----:B------:R-:W-:-:S07]  /*9ed0*/  LOP3.LUT R0, R0, 0x80, R3, 0xf8, !PT ;  /* 0x0000008000007812 */ /* 0x000fce00078ef803 */
.L_x_16366:
[----:B------:R-:W-:Y:S05]  /*9ee0*/  BSYNC.RECONVERGENT B0 ;  /* 0x0000000000007941 */ /* 0x000fea0003800200 */
.L_x_16365:
[----:B------:R0:W-:Y:S01]  /*9ef0*/  STG.E.U8 desc[UR36][R4.64], R0 ;  /* 0x0000000004007986 */ /* 0x0001e2000c101124 */
[----:B------:R-:W-:Y:S05]  /*9f00*/  BRA `(.L_x_16354) ;  /* 0x00000008009c7947 */ /* 0x000fea0003800000 */
.L_x_16363:
        /* <DEDUP_REMOVED lines=26> */
.L_x_16370:
[----:B------:R-:W-:-:S04]  /*a0b0*/  SHF.R.U32.HI R3, RZ, 0x18, R7 ;  /* 0x00000018ff037819 */ /* 0x000fc80000011607 */
[----:B------:R-:W-:-:S07]  /*a0c0*/  LOP3.LUT R0, R0, 0x80, R3, 0xf8, !PT ;  /* 0x0000008000007812 */ /* 0x000fce00078ef803 */
.L_x_16369:
[----:B------:R-:W-:Y:S05]  /*a0d0*/  BSYNC.RECONVERGENT B0 ;  /* 0x0000000000007941 */ /* 0x000fea0003800200 */
.L_x_16368:
[----:B------:R0:W-:Y:S01]  /*a0e0*/  STG.E.U8 desc[UR36][R4.64], R0 ;  /* 0x0000000004007986 */ /* 0x0001e2000c101124 */
[----:B------:R-:W-:Y:S05]  /*a0f0*/  BRA `(.L_x_16354) ;  /* 0x0000000800207947 */ /* 0x000fea0003800000 */
.L_x_16362:
        /* <DEDUP_REMOVED lines=30> */
.L_x_16372:
[----:B------:R-:W0:Y:S02]  /*a2e0*/  F2I.U64.F64.TRUNC R28, R28 ;  /* 0x0000001c001c7311 */ /* 0x000e24000030d800 */
[----:B0-----:R0:W-:Y:S01]  /*a2f0*/  STG.E.64 desc[UR36][R4.64], R28 ;  /* 0x0000001c04007986 */ /* 0x0011e2000c101b24 */
[----:B------:R-:W-:Y:S05]  /*a300*/  BRA `(.L_x_16354) ;  /* 0x00000004009c7947 */ /* 0x000fea0003800000 */
.L_x_16371:
[----:B------:R-:W0:Y:S02]  /*a310*/  F2I.U32.F64.TRUNC R29, R28 ;  /* 0x0000001c001d7311 */ /* 0x000e24000030d000 */
[----:B0-----:R0:W-:Y:S01]  /*a320*/  STG.E desc[UR36][R4.64], R29 ;  /* 0x0000001d04007986 */ /* 0x0011e2000c101924 */
[----:B------:R-:W-:Y:S05]  /*a330*/  BRA `(.L_x_16354) ;  /* 0x0000000400907947 */ /* 0x000fea0003800000 */
.L_x_16361:
        /* <DEDUP_REMOVED lines=10> */
.L_x_16374:
[----:B------:R-:W-:-:S05]  /*a3e0*/  CS2R R30, SRZ ;  /* 0x00000000001e7805 */ /* 0x000fca000001ff00 */
[----:B------:R0:W-:Y:S01]  /*a3f0*/  STG.E.128 desc[UR36][R4.64], R28 ;  /* 0x0000001c04007986 */ /* 0x0001e2000c101d24 */
[----:B------:R-:W-:Y:S05]  /*a400*/  BRA `(.L_x_16354) ;  /* 0x00000004005c7947 */ /* 0x000fea0003800000 */
.L_x_16373:
[----:B------:R-:W-:-:S13]  /*a410*/  ISETP.NE.AND P0, PT, R0, 0xf, PT ;  /* 0x0000000f0000780c */ /* 0x000fda0003f05270 */
[----:B------:R-:W-:Y:S05]  /*a420*/  @!P0 BRA `(.L_x_16375) ;  /* 0x0000000400288947 */ /* 0x000fea0003800000 */
[----:B------:R-:W-:-:S13]  /*a430*/  ISETP.NE.AND P0, PT, R0, 0x17, PT ;  /* 0x000000170000780c */ /* 0x000fda0003f05270 */
[----:B------:R-:W-:Y:S05]  /*a440*/  @!P0 BRA `(.L_x_16376) ;  /* 0x0000000000b08947 */ /* 0x000fea0003800000 */
[----:B------:R-:W-:-:S13]  /*a450*/  ISETP.NE.AND P0, PT, R0, 0x18, PT ;  /* 0x000000180000780c */ /* 0x000fda0003f05270 */
[----:B------:R-:W-:Y:S05]  /*a460*/  @!P0 BRA `(.L_x_16377) ;  /* 0x0000000000448947 */ /* 0x000fea0003800000 */
.L_x_16353:
        /* <DEDUP_REMOVED lines=16> */
.L_x_16378:
[----:B------:R-:W-:Y:S05]  /*a570*/  BRA `(.L_x_16354) ;  /* 0x0000000400007947 */ /* 0x000fea0003800000 */
.L_x_16377:
        /* <DEDUP_REMOVED lines=21> */
.L_x_16380:
[----:B------:R-:W-:Y:S05]  /*a6d0*/  BSYNC.RECONVERGENT B0 ;  /* 0x0000000000007941 */ /* 0x000fea0003800200 */
.L_x_16379:
[----:B------:R-:W-:-:S05]  /*a6e0*/  LOP3.LUT R3, R0, 0x80, R3, 0xf8, !PT ;  /* 0x0000008000037812 */ /* 0x000fca00078ef803 */
[----:B------:R0:W-:Y:S01]  /*a6f0*/  STG.E.U8 desc[UR36][R4.64], R3 ;  /* 0x0000000304007986 */ /* 0x0001e2000c101124 */
[----:B------:R-:W-:Y:S05]  /*a700*/  BRA `(.L_x_16354) ;  /* 0x00000000009c7947 */ /* 0x000fea0003800000 */
.L_x_16376:
        /* <DEDUP_REMOVED lines=20> */
.L_x_16382:
[----:B------:R-:W-:Y:S01]  /*a850*/  IMAD.MOV.U32 R0, RZ, RZ, 0x7f ;  /* 0x0000007fff007424 */ /* 0x000fe200078e00ff */
[----:B------:R-:W-:-:S04]  /*a860*/  ISETP.GT.U32.AND P0, PT, R3, 0x7f800000, PT ;  /* 0x7f8000000300780c */ /* 0x000fc80003f04070 */
[----:B------:R-:W-:-:S09]  /*a870*/  SEL R0, R0, 0x7c, P0 ;  /* 0x0000007c00007807 */ /* 0x000fd20000000000 */
.L_x_16383:
[----:B------:R-:W-:Y:S05]  /*a880*/  BSYNC.RECONVERGENT B0 ;  /* 0x0000000000007941 */ /* 0x000fea0003800200 */
.L_x_16381:
[----:B------:R-:W-:-:S04]  /*a890*/  SHF.R.U32.HI R3, RZ, 0x18, R7 ;  /* 0x00000018ff037819 */ /* 0x000fc80000011607 */
[----:B------:R-:W-:-:S05]  /*a8a0*/  LOP3.LUT R3, R0, 0x80, R3, 0xf8, !PT ;  /* 0x0000008000037812 */ /* 0x000fca00078ef803 */
[----:B------:R0:W-:Y:S01]  /*a8b0*/  STG.E.U8 desc[UR36][R4.64], R3 ;  /* 0x0000000304007986 */ /* 0x0001e2000c101124 */
[----:B------:R-:W-:Y:S05]  /*a8c0*/  BRA `(.L_x_16354) ;  /* 0x00000000002c7947 */ /* 0x000fea0003800000 */
.L_x_16375:
        /* <DEDUP_REMOVED lines=11> */
.L_x_16354:
[----:B------:R-:W-:-:S07]  /*a980*/  VIADD R23, R23, 0x80 ;  /* 0x0000008017177836 */ /* 0x000fce0000000000 */
.L_x_16311:
[----:B------:R-:W-:-:S13]  /*a990*/  ISETP.GE.AND P0, PT, R23, R2, PT ;  /* 0x000000021700720c */ /* 0x000fda0003f06270 */
[----:B------:R-:W-:Y:S05]  /*a9a0*/  @P0 BREAK.RELIABLE B6 ;  /* 0x0000000000060942 */ /* 0x000fea0003800100 */
[----:B------:R-:W-:Y:S05]  /*a9b0*/  @P0 BRA `(.L_x_16348) ;  /* 0x0000001000ec0947 */ /* 0x000fea0003800000 */
[----:B------:R-:W-:Y:S05]  /*a9c0*/  BSYNC.RELIABLE B6 ;  /* 0x0000000000067941 */ /* 0x000fea0003800100 */
.L_x_16310:
        /* <DEDUP_REMOVED lines=21> */
.L_x_16387:
[----:B------:R-:W0:Y:S02]  /*ab20*/  F2I.S64.F64.TRUNC R24, R24 ;  /* 0x0000001800187311 */ /* 0x000e24000030d900 */
[----:B0-----:R-:W-:-:S05]  /*ab30*/  IMAD.MOV.U32 R3, RZ, RZ, R24 ;  /* 0x000000ffff037224 */ /* 0x001fca00078e0018 */
[----:B------:R3:W-:Y:S01]  /*ab40*/  STG.E.U8 desc[UR36][R4.64], R3 ;  /* 0x0000000304007986 */ /* 0x0007e2000c101124 */
[----:B------:R-:W-:Y:S05]  /*ab50*/  BRA `(.L_x_16389) ;  /* 0x0000001000807947 */ /* 0x000fea0003800000 */
.L_x_16386:
        /* <DEDUP_REMOVED lines=9> */
.L_x_16391:
[----:B------:R-:W0:Y:S02]  /*abf0*/  F2I.F64.TRUNC R25, R24 ;  /* 0x0000001800197311 */ /* 0x000e24000030d100 */
[----:B0-----:R2:W-:Y:S01]  /*ac00*/  STG.E desc[UR36][R4.64], R25 ;  /* 0x0000001904007986 */ /* 0x0015e2000c101924 */
[----:B------:R-:W-:Y:S05]  /*ac10*/  BRA `(.L_x_16389) ;  /* 0x0000001000507947 */ /* 0x000fea0003800000 */
.L_x_16390:
[----:B------:R-:W0:Y:S02]  /*ac20*/  F2I.F64.TRUNC R25, R24 ;  /* 0x0000001800197311 */ /* 0x000e24000030d100 */
[----:B0-----:R0:W-:Y:S01]  /*ac30*/  STG.E.U16 desc[UR36][R4.64], R25 ;  /* 0x0000001904007986 */ /* 0x0011e2000c101524 */
[----:B------:R-:W-:Y:S05]  /*ac40*/  BRA `(.L_x_16389) ;  /* 0x0000001000447947 */ /* 0x000fea0003800000 */
.L_x_16385:
        /* <DEDUP_REMOVED lines=17> */
.L_x_16393:
        /* <DEDUP_REMOVED lines=12> */
.L_x_16392:
        /* <DEDUP_REMOVED lines=18> */
.L_x_16395:
        /* <DEDUP_REMOVED lines=13> */
.L_x_16394:
[----:B------:R0:W-:Y:S01]  /*b010*/  STG.E.64 desc[UR36][R4.64], R24 ;  /* 0x0000001804007986 */ /* 0x0001e2000c101b24 */
[----:B------:R-:W-:Y:S05]  /*b020*/  BRA `(.L_x_16389) ;  /* 0x0000000c004c7947 */ /* 0x000fea0003800000 */
.L_x_16384:
        /* <DEDUP_REMOVED lines=13> */
.L_x_16399:
        /* <DEDUP_REMOVED lines=26> */
.L_x_16402:
[----:B------:R-:W-:-:S04]  /*b2a0*/  SHF.R.U32.HI R3, RZ, 0x18, R7 ;  /* 0x00000018ff037819 */ /* 0x000fc80000011607 */
[----:B------:R-:W-:-:S07]  /*b2b0*/  LOP3.LUT R0, R0, 0x80, R3, 0xf8, !PT ;  /* 0x0000008000007812 */ /* 0x000fce00078ef803 */
.L_x_16401:
[----:B------:R-:W-:Y:S05]  /*b2c0*/  BSYNC.RECONVERGENT B0 ;  /* 0x0000000000007941 */ /* 0x000fea0003800200 */
.L_x_16400:
[----:B------:R0:W-:Y:S01]  /*b2d0*/  STG.E.U8 desc[UR36][R4.64], R0 ;  /* 0x0000000004007986 */ /* 0x0001e2000c101124 */
[----:B------:R-:W-:Y:S05]  /*b2e0*/  BRA `(.L_x_16389) ;  /* 0x00000008009c7947 */ /* 0x000fea0003800000 */
.L_x_16398:
        /* <DEDUP_REMOVED lines=26> */
.L_x_16405:
[----:B------:R-:W-:-:S04]  /*b490*/  SHF.R.U32.HI R3, RZ, 0x18, R7 ;  /* 0x00000018ff037819 */ /* 0x000fc80000011607 */
[----:B------:R-:W-:-:S07]  /*b4a0*/  LOP3.LUT R0, R0, 0x80, R3, 0xf8, !PT ;  /* 0x0000008000007812 */ /* 0x000fce00078ef803 */
.L_x_16404:
[----:B------:R-:W-:Y:S05]  /*b4b0*/  BSYNC.RECONVERGENT B0 ;  /* 0x0000000000007941 */ /* 0x000fea0003800200 */
.L_x_16403:
[----:B------:R0:W-:Y:S01]  /*b4c0*/  STG.E.U8 desc[UR36][R4.64], R0 ;  /* 0x0000000004007986 */ /* 0x0001e2000c101124 */
[----:B------:R-:W-:Y:S05]  /*b4d0*/  BRA `(.L_x_16389) ;  /* 0x0000000800207947 */ /* 0x000fea0003800000 */
.L_x_16397:
        /* <DEDUP_REMOVED lines=30> */
.L_x_16407:
[----:B------:R-:W0:Y:S02]  /*b6c0*/  F2I.U64.F64.TRUNC R24, R24 ;  /* 0x0000001800187311 */ /* 0x000e24000030d800 */
[----:B0-----:R0:W-:Y:S01]  /*b6d0*/  STG.E.64 desc[UR36][R4.64], R24 ;  /* 0x0000001804007986 */ /* 0x0011e2000c101b24 */
[----:B------:R-:W-:Y:S05]  /*b6e0*/  BRA `(.L_x_16389) ;  /* 0x00000004009c7947 */ /* 0x000fea0003800000 */
.L_x_16406:
[----:B------:R-:W0:Y:S02]  /*b6f0*/  F2I.U32.F64.TRUNC R25, R24 ;  /* 0x0000001800197311 */ /* 0x000e24000030d000 */
[----:B0-----:R0:W-:Y:S01]  /*b700*/  STG.E desc[UR36][R4.64], R25 ;  /* 0x0000001904007986 */ /* 0x0011e2000c101924 */
[----:B------:R-:W-:Y:S05]  /*b710*/  BRA `(.L_x_16389) ;  /* 0x0000000400907947 */ /* 0x000fea0003800000 */
.L_x_16396:
        /* <DEDUP_REMOVED lines=10> */
.L_x_16409:
[----:B------:R-:W-:-:S05]  /*b7c0*/  CS2R R26, SRZ ;  /* 0x00000000001a7805 */ /* 0x000fca000001ff00 */
[----:B------:R0:W-:Y:S01]  /*b7d0*/  STG.E.128 desc[UR36][R4.64], R24 ;  /* 0x0000001804007986 */ /* 0x0001e2000c101d24 */
[----:B------:R-:W-:Y:S05]  /*b7e0*/  BRA `(.L_x_16389) ;  /* 0x00000004005c7947 */ /* 0x000fea0003800000 */
.L_x_16408:
[----:B------:R-:W-:-:S13]  /*b7f0*/  ISETP.NE.AND P0, PT, R0, 0xf, PT ;  /* 0x0000000f0000780c */ /* 0x000fda0003f05270 */
[----:B------:R-:W-:Y:S05]  /*b800*/  @!P0 BRA `(.L_x_16410) ;  /* 0x0000000400288947 */ /* 0x000fea0003800000 */
[----:B------:R-:W-:-:S13]  /*b810*/  ISETP.NE.AND P0, PT, R0, 0x17, PT ;  /* 0x000000170000780c */ /* 0x000fda0003f05270 */
[----:B------:R-:W-:Y:S05]  /*b820*/  @!P0 BRA `(.L_x_16411) ;  /* 0x0000000000b08947 */ /* 0x000fea0003800000 */
[----:B------:R-:W-:-:S13]  /*b830*/  ISETP.NE.AND P0, PT, R0, 0x18, PT ;  /* 0x000000180000780c */ /* 0x000fda0003f05270 */
[----:B------:R-:W-:Y:S05]  /*b840*/  @!P0 BRA `(.L_x_16412) ;  /* 0x0000000000448947 */ /* 0x000fea0003800000 */
.L_x_16388:
        /* <DEDUP_REMOVED lines=16> */
.L_x_16413:
[----:B------:R-:W-:Y:S05]  /*b950*/  BRA `(.L_x_16389) ;  /* 0x0000000400007947 */ /* 0x000fea0003800000 */
.L_x_16412:
        /* <DEDUP_REMOVED lines=21> */
.L_x_16415:
[----:B------:R-:W-:Y:S05]  /*bab0*/  BSYNC.RECONVERGENT B0 ;  /* 0x0000000000007941 */ /* 0x000fea0003800200 */
.L_x_16414:
[----:B------:R-:W-:-:S05]  /*bac0*/  LOP3.LUT R3, R0, 0x80, R3, 0xf8, !PT ;  /* 0x0000008000037812 */ /* 0x000fca00078ef803 */
[----:B------:R0:W-:Y:S01]  /*bad0*/  STG.E.U8 desc[UR36][R4.64], R3 ;  /* 0x0000000304007986 */ /* 0x0001e2000c101124 */
[----:B------:R-:W-:Y:S05]  /*bae0*/  BRA `(.L_x_16389) ;  /* 0x00000000009c7947 */ /* 0x000fea0003800000 */
.L_x_16411:
        /* <DEDUP_REMOVED lines=20> */
.L_x_16417:
[----:B------:R-:W-:Y:S01]  /*bc30*/  IMAD.MOV.U32 R0, RZ, RZ, 0x7f ;  /* 0x0000007fff007424 */ /* 0x000fe200078e00ff */
[----:B------:R-:W-:-:S04]  /*bc40*/  ISETP.GT.U32.AND P0, PT, R3, 0x7f800000, PT ;  /* 0x7f8000000300780c */ /* 0x000fc80003f04070 */
[----:B------:R-:W-:-:S09]  /*bc50*/  SEL R0, R0, 0x7c, P0 ;  /* 0x0000007c00007807 */ /* 0x000fd20000000000 */
.L_x_16418:
[----:B------:R-:W-:Y:S05]  /*bc60*/  BSYNC.RECONVERGENT B0 ;  /* 0x0000000000007941 */ /* 0x000fea0003800200 */
.L_x_16416:
[----:B------:R-:W-:-:S04]  /*bc70*/  SHF.R.U32.HI R3, RZ, 0x18, R7 ;  /* 0x00000018ff037819 */ /* 0x000fc80000011607 */
[----:B------:R-:W-:-:S05]  /*bc80*/  LOP3.LUT R3, R0, 0x80, R3, 0xf8, !PT ;  /* 0x0000008000037812 */ /* 0x000fca00078ef803 */
[----:B------:R0:W-:Y:S01]  /*bc90*/  STG.E.U8 desc[UR36][R4.64], R3 ;  /* 0x0000000304007986 */ /* 0x0001e2000c101124 */
[----:B------:R-:W-:Y:S05]  /*bca0*/  BRA `(.L_x_16389) ;  /* 0x00000000002c7947 */ /* 0x000fea0003800000 */
.L_x_16410:
        /* <DEDUP_REMOVED lines=11> */
.L_x_16389:
[----:B------:R-:W-:-:S07]  /*bd60*/  VIADD R23, R23, 0x80 ;  /* 0x0000008017177836 */ /* 0x000fce0000000000 */
.L_x_16348:
[----:B------:R-:W-:Y:S05]  /*bd70*/  BSYNC.RECONVERGENT B7 ;  /* 0x0000000000077941 */ /* 0x000fea0003800200 */
.L_x_16309:
[----:B------:R-:W-:-:S13]  /*bd80*/  ISETP.GE.AND P0, PT, R23, R2, PT ;  /* 0x000000021700720c */ /* 0x000fda0003f06270 */
[----:B------:R-:W-:Y:S05]  /*bd90*/  @P0 EXIT ;  /* 0x000000000000094d */ /* 0x000fea0003800000 */
[----:B0--34-:R-:W0:Y:S01]  /*bda0*/  LDC.64 R2, c[0x0][0x398] ;  /* 0x0000e600ff027b82 */ /* 0x019e220000000a00 */
[----:B------:R-:W1:Y:S01]  /*bdb0*/  LDCU UR4, c[0x0][0x3b8] ;  /* 0x00007700ff0477ac */ /* 0x000e620008000800 */
[----:B------:R-:W-:Y:S01]  /*bdc0*/  PRMT R0, R18, 0x9910, RZ ;  /* 0x0000991012007816 */ /* 0x000fe200000000ff */
[----:B------:R-:W-:-:S03]  /*bdd0*/  IMAD R22, R22, 0x200, R23 ;  /* 0x0000020016167824 */ /* 0x000fc600078e0217 */
[----:B------:R-:W-:Y:S01]  /*bde0*/  ISETP.GT.AND P1, PT, R0, 0x9, PT ;  /* 0x000000090000780c */ /* 0x000fe20003f24270 */
[----:B-12---:R-:W-:-:S05]  /*bdf0*/  IMAD R5, R22, UR4, RZ ;  /* 0x0000000416057c24 */ /* 0x006fca000f8e02ff */
        /* <DEDUP_REMOVED lines=14> */
.L_x_16422:
[----:B------:R-:W0:Y:S02]  /*bee0*/  F2I.S64.F64.TRUNC R16, R16 ;  /* 0x0000001000107311 */ /* 0x000e24000030d900 */
[----:B0-----:R-:W-:-:S05]  /*bef0*/  IMAD.MOV.U32 R5, RZ, RZ, R16 ;  /* 0x000000ffff057224 */ /* 0x001fca00078e0010 */
[----:B------:R-:W-:Y:S01]  /*bf00*/  STG.E.U8 desc[UR36][R2.64], R5 ;  /* 0x0000000502007986 */ /* 0x000fe2000c101124 */
[----:B------:R-:W-:Y:S05]  /*bf10*/  EXIT ;  /* 0x000000000000794d */ /* 0x000fea0003800000 */
.L_x_16421:
        /* <DEDUP_REMOVED lines=9> */
.L_x_16425:
[----:B------:R-:W0:Y:S02]  /*bfb0*/  F2I.F64.TRUNC R17, R16 ;  /* 0x0000001000117311 */ /* 0x000e24000030d100 */
[----:B0-----:R-:W-:Y:S01]  /*bfc0*/  STG.E desc[UR36][R2.64], R17 ;  /* 0x0000001102007986 */ /* 0x001fe2000c101924 */
[----:B------:R-:W-:Y:S05]  /*bfd0*/  EXIT ;  /* 0x000000000000794d */ /* 0x000fea0003800000 */
.L_x_16424:
[----:B------:R-:W0:Y:S02]  /*bfe0*/  F2I.F64.TRUNC R17, R16 ;  /* 0x0000001000117311 */ /* 0x000e24000030d100 */
[----:B0-----:R-:W-:Y:S01]  /*bff0*/  STG.E.U16 desc[UR36][R2.64], R17 ;  /* 0x0000001102007986 */ /* 0x001fe2000c101524 */
[----:B------:R-:W-:Y:S05]  /*c000*/  EXIT ;  /* 0x000000000000794d */ /* 0x000fea0003800000 */
.L_x_16420:
        /* <DEDUP_REMOVED lines=17> */
.L_x_16427:
        /* <DEDUP_REMOVED lines=12> */
.L_x_16426:
        /* <DEDUP_REMOVED lines=18> */
.L_x_16429:
        /* <DEDUP_REMOVED lines=13> */
.L_x_16428:
[----:B------:R-:W-:Y:S01]  /*c3d0*/  STG.E.64 desc[UR36][R2.64], R16 ;  /* 0x0000001002007986 */ /* 0x000fe2000c101b24 */
[----:B------:R-:W-:Y:S05]  /*c3e0*/  EXIT ;  /* 0x000000000000794d */ /* 0x000fea0003800000 */
.L_x_16419:
        /* <DEDUP_REMOVED lines=13> */
.L_x_16433:
        /* <DEDUP_REMOVED lines=26> */
.L_x_16436:
[----:B------:R-:W-:-:S04]  /*c660*/  SHF.R.U32.HI R5, RZ, 0x18, R5 ;  /* 0x00000018ff057819 */ /* 0x000fc80000011605 */
[----:B------:R-:W-:-:S07]  /*c670*/  LOP3.LUT R0, R0, 0x80, R5, 0xf8, !PT ;  /* 0x0000008000007812 */ /* 0x000fce00078ef805 */
.L_x_16435:
[----:B------:R-:W-:Y:S05]  /*c680*/  BSYNC.RECONVERGENT B0 ;  /* 0x0000000000007941 */ /* 0x000fea0003800200 */
.L_x_16434:
[----:B------:R-:W-:Y:S01]  /*c690*/  STG.E.U8 desc[UR36][R2.64], R0 ;  /* 0x0000000002007986 */ /* 0x000fe2000c101124 */
[----:B------:R-:W-:Y:S05]  /*c6a0*/  EXIT ;  /* 0x000000000000794d */ /* 0x000fea0003800000 */
.L_x_16432:
        /* <DEDUP_REMOVED lines=26> */
.L_x_16439:
[----:B------:R-:W-:-:S04]  /*c850*/  SHF.R.U32.HI R5, RZ, 0x18, R5 ;  /* 0x00000018ff057819 */ /* 0x000fc80000011605 */
[----:B------:R-:W-:-:S07]  /*c860*/  LOP3.LUT R0, R0, 0x80, R5, 0xf8, !PT ;  /* 0x0000008000007812 */ /* 0x000fce00078ef805 */
.L_x_16438:
[----:B------:R-:W-:Y:S05]  /*c870*/  BSYNC.RECONVERGENT B0 ;  /* 0x0000000000007941 */ /* 0x000fea0003800200 */
.L_x_16437:
[----:B------:R-:W-:Y:S01]  /*c880*/  STG.E.U8 desc[UR36][R2.64], R0 ;  /* 0x0000000002007986 */ /* 0x000fe2000c101124 */
[----:B------:R-:W-:Y:S05]  /*c890*/  EXIT ;  /* 0x000000000000794d */ /* 0x000fea0003800000 */
.L_x_16431:
        /* <DEDUP_REMOVED lines=30> */
.L_x_16441:
[----:B------:R-:W0:Y:S02]  /*ca80*/  F2I.U64.F64.TRUNC R16, R16 ;  /* 0x0000001000107311 */ /* 0x000e24000030d800 */
[----:B0-----:R-:W-:Y:S01]  /*ca90*/  STG.E.64 desc[UR36][R2.64], R16 ;  /* 0x0000001002007986 */ /* 0x001fe2000c101b24 */
[----:B------:R-:W-:Y:S05]  /*caa0*/  EXIT ;  /* 0x000000000000794d */ /* 0x000fea0003800000 */
.L_x_16440:
[----:B------:R-:W0:Y:S02]  /*cab0*/  F2I.U32.F64.TRUNC R17, R16 ;  /* 0x0000001000117311 */ /* 0x000e24000030d000 */
[----:B0-----:R-:W-:Y:S01]  /*cac0*/  STG.E desc[UR36][R2.64], R17 ;  /* 0x0000001102007986 */ /* 0x001fe2000c101924 */
[----:B------:R-:W-:Y:S05]  /*cad0*/  EXIT ;  /* 0x000000000000794d */ /* 0x000fea0003800000 */
.L_x_16430:
        /* <DEDUP_REMOVED lines=10> */
.L_x_16443:
[----:B------:R-:W-:-:S05]  /*cb80*/  CS2R R18, SRZ ;  /* 0x0000000000127805 */ /* 0x000fca000001ff00 */
[----:B------:R-:W-:Y:S01]  /*cb90*/  STG.E.128 desc[UR36][R2.64], R16 ;  /* 0x0000001002007986 */ /* 0x000fe2000c101d24 */
[----:B------:R-:W-:Y:S05]  /*cba0*/  EXIT ;  /* 0x000000000000794d */ /* 0x000fea0003800000 */
.L_x_16442:
[----:B------:R-:W-:-:S13]  /*cbb0*/  ISETP.NE.AND P0, PT, R0, 0xf, PT ;  /* 0x0000000f0000780c */ /* 0x000fda0003f05270 */
[----:B------:R-:W-:Y:S05]  /*cbc0*/  @!P0 BRA `(.L_x_16444) ;  /* 0x0000000400288947 */ /* 0x000fea0003800000 */
[----:B------:R-:W-:-:S13]  /*cbd0*/  ISETP.NE.AND P0, PT, R0, 0x17, PT ;  /* 0x000000170000780c */ /* 0x000fda0003f05270 */
[----:B------:R-:W-:Y:S05]  /*cbe0*/  @!P0 BRA `(.L_x_16445) ;  /* 0x0000000000b08947 */ /* 0x000fea0003800000 */
[----:B------:R-:W-:-:S13]  /*cbf0*/  ISETP.NE.AND P0, PT, R0, 0x18, PT ;  /* 0x000000180000780c */ /* 0x000fda0003f05270 */
[----:B------:R-:W-:Y:S05]  /*cc00*/  @!P0 BRA `(.L_x_16446) ;  /* 0x0000000000448947 */ /* 0x000fea0003800000 */
.L_x_16423:
        /* <DEDUP_REMOVED lines=16> */
.L_x_16447:
[----:B------:R-:W-:Y:S05]  /*cd10*/  EXIT ;  /* 0x000000000000794d */ /* 0x000fea0003800000 */
.L_x_16446:
        /* <DEDUP_REMOVED lines=21> */
.L_x_16449:
[----:B------:R-:W-:Y:S05]  /*ce70*/  BSYNC.RECONVERGENT B0 ;  /* 0x0000000000007941 */ /* 0x000fea0003800200 */
.L_x_16448:
[----:B------:R-:W-:-:S05]  /*ce80*/  LOP3.LUT R5, R0, 0x80, R5, 0xf8, !PT ;  /* 0x0000008000057812 */ /* 0x000fca00078ef805 */
[----:B------:R-:W-:Y:S01]  /*ce90*/  STG.E.U8 desc[UR36][R2.64], R5 ;  /* 0x0000000502007986 */ /* 0x000fe2000c101124 */
[----:B------:R-:W-:Y:S05]  /*cea0*/  EXIT ;  /* 0x000000000000794d */ /* 0x000fea0003800000 */
.L_x_16445:
        /* <DEDUP_REMOVED lines=20> */
.L_x_16451:
[----:B------:R-:W-:Y:S01]  /*cff0*/  IMAD.MOV.U32 R0, RZ, RZ, 0x7f ;  /* 0x0000007fff007424 */ /* 0x000fe200078e00ff */
[----:B------:R-:W-:-:S04]  /*d000*/  ISETP.GT.U32.AND P0, PT, R4, 0x7f800000, PT ;  /* 0x7f8000000400780c */ /* 0x000fc80003f04070 */
[----:B------:R-:W-:-:S09]  /*d010*/  SEL R0, R0, 0x7c, P0 ;  /* 0x0000007c00007807 */ /* 0x000fd20000000000 */
.L_x_16452:
[----:B------:R-:W-:Y:S05]  /*d020*/  BSYNC.RECONVERGENT B0 ;  /* 0x0000000000007941 */ /* 0x000fea0003800200 */
.L_x_16450:
[----:B------:R-:W-:-:S04]  /*d030*/  SHF.R.U32.HI R5, RZ, 0x18, R5 ;  /* 0x00000018ff057819 */ /* 0x000fc80000011605 */
[----:B------:R-:W-:-:S05]  /*d040*/  LOP3.LUT R5, R0, 0x80, R5, 0xf8, !PT ;  /* 0x0000008000057812 */ /* 0x000fca00078ef805 */
[----:B------:R-:W-:Y:S01]  /*d050*/  STG.E.U8 desc[UR36][R2.64], R5 ;  /* 0x0000000502007986 */ /* 0x000fe2000c101124 */
[----:B------:R-:W-:Y:S05]  /*d060*/  EXIT ;  /* 0x000000000000794d */ /* 0x000fea0003800000 */
.L_x_16444:
        /* <DEDUP_REMOVED lines=12> */
        .weak           $__internal_67_$__cuda_sm20_div_rn_f64_full
        .type           $__internal_67_$__cuda_sm20_div_rn_f64_full,@function
        .size           $__internal_67_$__cuda_sm20_div_rn_f64_full,(.L_x_16814 - $__internal_67_$__cuda_sm20_div_rn_f64_full)
$__internal_67_$__cuda_sm20_div_rn_f64_full:
        /* <DEDUP_REMOVED lines=105> */
.L_x_16454:
        /* <DEDUP_REMOVED lines=16> */
.L_x_16457:
[----:B------:R-:W-:Y:S01]  /*d8c0*/  LOP3.LUT R33, R9, 0x80000, RZ, 0xfc, !PT ;  /* 0x0008000009217812 */ /* 0x000fe200078efcff */
[----:B------:R-:W-:Y:S01]  /*d8d0*/  IMAD.MOV.U32 R32, RZ, RZ, R8 ;  /* 0x000000ffff207224 */ /* 0x000fe200078e0008 */
[----:B------:R-:W-:Y:S06]  /*d8e0*/  BRA `(.L_x_16455) ;  /* 0x0000000000087947 */ /* 0x000fec0003800000 */
.L_x_16456:
[----:B------:R-:W-:Y:S01]  /*d8f0*/  LOP3.LUT R33, R7, 0x80000, RZ, 0xfc, !PT ;  /* 0x0008000007217812 */ /* 0x000fe200078efcff */
[----:B------:R-:W-:-:S07]  /*d900*/  IMAD.MOV.U32 R32, RZ, RZ, R6 ;  /* 0x000000ffff207224 */ /* 0x000fce00078e0006 */
.L_x_16455:
[----:B------:R-:W-:Y:S05]  /*d910*/  BSYNC.RECONVERGENT B2 ;  /* 0x0000000000027941 */ /* 0x000fea0003800200 */
.L_x_16453:
[----:B------:R-:W-:Y:S02]  /*d920*/  IMAD.MOV.U32 R6, RZ, RZ, R0 ;  /* 0x000000ffff067224 */ /* 0x000fe400078e0000 */
[----:B------:R-:W-:-:S04]  /*d930*/  IMAD.MOV.U32 R7, RZ, RZ, 0x0 ;  /* 0x00000000ff077424 */ /* 0x000fc800078e00ff */
[----:B------:R-:W-:Y:S05]  /*d940*/  RET.REL.NODEC R6 `(_ZN2at6native27unrolled_elementwise_kernelINS0_13AUnaryFunctorIdddZZZNS0_17atan2_kernel_cudaERNS_18TensorIteratorBaseEENKUlvE_clEvENKUlvE_clEvEUlddE_EESt5arrayIPcLm2EELi4E23TrivialOffsetCalculatorILi1EjESD_NS0_6memory12LoadWithCastILi1EEENSE_13StoreWithCastILi1EEEEEviT_T0_T2_T3_T4_T5_) ;  /* 0xffffff2406ac7950 */ /* 0x000fea0003c3ffff */
.L_x_16458:
        /* <DEDUP_REMOVED lines=11> */
.L_x_16814:


//--------------------- .text._ZN2at6native18elementwise_kernelILi128ELi2EZNS0_22gpu_kernel_impl_nocastINS0_13AUnaryFunctorIdddZZZNS0_17atan2_kernel_cudaERNS_18TensorIteratorBaseEENKUlvE_clEvENKUlvE_clEvEUlddE_EEEEvS5_RKT_EUliE_EEviT1_ --------------------------
	.section	.text._ZN2at6native18elementwise_kernelILi128ELi2EZNS0_22gpu_kernel_impl_nocastINS0_13AUnaryFunctorIdddZZZNS0_17atan2_kernel_cudaERNS_18TensorIteratorBaseEENKUlvE_clEvENKUlvE_clEvEUlddE_EEEEvS5_RKT_EUliE_EEviT1_,"ax",@progbits
	.align	128
        .global         _ZN2at6native18elementwise_kernelILi128ELi2EZNS0_22gpu_kernel_impl_nocastINS0_13AUnaryFunctorIdddZZZNS0_17atan2_kernel_cudaERNS_18TensorIteratorBaseEENKUlvE_clEvENKUlvE_clEvEUlddE_EEEEvS5_RKT_EUliE_EEviT1_
        .type           _ZN2at6native18elementwise_kernelILi128ELi2EZNS0_22gpu_kernel_impl_nocastINS0_13AUnaryFunctorIdddZZZNS0_17atan2_kernel_cudaERNS_18TensorIteratorBaseEENKUlvE_clEvENKUlvE_clEvEUlddE_EEEEvS5_RKT_EUliE_EEviT1_,@function
        .size           _ZN2at6native18elementwise_kernelILi128ELi2EZNS0_22gpu_kernel_impl_nocastINS0_13AUnaryFunctorIdddZZZNS0_17atan2_kernel_cudaERNS_18TensorIteratorBaseEENKUlvE_clEvENKUlvE_clEvEUlddE_EEEEvS5_RKT_EUliE_EEviT1_,(.L_x_16815 - _ZN2at6native18elementwise_kernelILi128ELi2EZNS0_22gpu_kernel_impl_nocastINS0_13AUnaryFunctorIdddZZZNS0_17atan2_kernel_cudaERNS_18TensorIteratorBaseEENKUlvE_clEvENKUlvE_clEvEUlddE_EEEEvS5_RKT_EUliE_EEviT1_)
        .other          _ZN2at6native18elementwise_kernelILi128ELi2EZNS0_22gpu_kernel_impl_nocastINS0_13AUnaryFunctorIdddZZZNS0_17atan2_kernel_cudaERNS_18TensorIteratorBaseEENKUlvE_clEvENKUlvE_clEvEUlddE_EEEEvS5_RKT_EUliE_EEviT1_,@"STO_CUDA_ENTRY STV_DEFAULT"
_ZN2at6native18elementwise_kernelILi128ELi2EZNS0_22gpu_kernel_impl_nocastINS0_13AUnaryFunctorIdddZZZNS0_17atan2_kernel_cudaERNS_18TensorIteratorBaseEENKUlvE_clEvENKUlvE_clEvEUlddE_EEEEvS5_RKT_EUliE_EEviT1_:
.text._ZN2at6native18elementwise_kernelILi128ELi2EZNS0_22gpu_kernel_impl_nocastINS0_13AUnaryFunctorIdddZZZNS0_17atan2_kernel_cudaERNS_18TensorIteratorBaseEENKUlvE_clEvENKUlvE_clEvEUlddE_EEEEvS5_RKT_EUliE_EEviT1_:
        /* <DEDUP_REMOVED lines=17> */
[----:B------:R-:W-:-:S15]  /*0110*/  IMAD.MOV.U32 R2, RZ, RZ, 0x1 ;  /* 0x00000001ff027424 */ /* 0x000fde00078e00ff */
[----:B------:R-:W-:-:S15]  /*0120*/  NOP ;  /* 0x0000000000007918 */ /* 0x000fde0000000000 */
[----:B------:R-:W-:-:S15]  /*0130*/  NOP ;  /* 0x0000000000007918 */ /* 0x000fde0000000000 */
[----:B------:R-:W-:-:S15]  /*0140*/  NOP ;  /* 0x0000000000007918 */ /* 0x000fde0000000000 */
[----:B------:R-:W-:-:S03]  /*0150*/  NOP ;  /* 0x0000000000007918 */ /* 0x000fc60000000000 */
[----:B--2---:R-:W-:-:S15]  /*0160*/  DSETP.GEU.AND P4, PT, |R16|, |UR4|, PT ;  /* 0x4000000410007e2a */ /* 0x004fde000bf8e200 */
        /* <DEDUP_REMOVED lines=56> */
[----:B------:R-:W-:Y:S05]  /*04f0*/  CALL.REL.NOINC `($__internal_68_$__cuda_sm20_div_rn_f64_full) ;  /* 0x0000006000cc7944 */ /* 0x000fea0003c00000 */
[----:B------:R-:W-:Y:S02]  /*0500*/  IMAD.MOV.U32 R2, RZ, RZ, R22 ;  /* 0x000000ffff027224 */ /* 0x000fe400078e0016 */
[----:B------:R-:W-:-:S07]  /*0510*/  IMAD.MOV.U32 R3, RZ, RZ, R23 ;  /* 0x000000ffff037224 */ /* 0x000fce00078e0017 */
.L_x_16462:
[----:B------:R-:W-:Y:S01]  /*0520*/  MOV R6, 0xdbb65b49 ;  /* 0xdbb65b4900067802 */ /* 0x000fe20000000f00 */
[----:B------:R-:W-:Y:S01]  /*0530*/  IMAD.MOV.U32 R7, RZ, RZ, 0x3f2d3b63 ;  /* 0x3f2d3b63ff077424 */ /* 0x000fe200078e00ff */
        /* <DEDUP_REMOVED lines=138> */
[----:B------:R-:W-:Y:S01]  /*0de0*/  ISETP.GE.AND P0, PT, R17, RZ, PT ;  /* 0x000000ff1100720c */ /* 0x000fe20003f06270 */
[----:B------:R-:W-:Y:S01]  /*0df0*/  UMOV UR4, 0x54442d18 ;  /* 0x54442d1800047882 */ /* 0x000fe20000000000 */
[----:B------:R-:W-:Y:S02]  /*0e00*/  UMOV UR5, 0x400921fb ;  /* 0x400921fb00057882 */ /* 0x000fe40000000000 */
[----:B------:R-:W0:Y:S02]  /*0e10*/  DADD R2, -R6, UR4 ;  /* 0x0000000406027e29 */ /* 0x000e240008000100 */
[----:B0-----:R-:W-:Y:S02]  /*0e20*/  FSEL R2, R2, R6, !P0 ;  /* 0x0000000602027208 */ /* 0x001fe40004000000 */
[----:B------:R-:W-:Y:S01]  /*0e30*/  FSEL R3, R3, R7, !P0 ;  /* 0x0000000703037208 */ /* 0x000fe20004000000 */
[----:B------:R-:W-:Y:S06]  /*0e40*/  BRA `(.L_x_16464) ;  /* 0x0000000000287947 */ /* 0x000fec0003800000 */
.L_x_16463:
        /* <DEDUP_REMOVED lines=10> */
.L_x_16464:
[----:B------:R-:W1:Y:S02]  /*0ef0*/  DSETP.NEU.AND P1, PT, R14, RZ, PT ;  /* 0x000000ff0e00722a */ /* 0x000e640003f2d000 */
[----:B-1----:R-:W-:Y:S05]  /*0f00*/  @!P1 BRA `(.L_x_16465) ;  /* 0x0000000000249947 */ /* 0x002fea0003800000 */
[----:B------:R-:W1:Y:S01]  /*0f10*/  LDCU.64 UR4, c[0x0][0x598] ;  /* 0x0000b300ff0477ac */ /* 0x000e620008000a00 */
[----:B------:R-:W-:Y:S01]  /*0f20*/  IMAD.MOV.U32 R5, RZ, RZ, 0x7f3321d2 ;  /* 0x7f3321d2ff057424 */ /* 0x000fe200078e00ff */
[----:B------:R-:W-:-:S04]  /*0f30*/  MOV R7, 0x4002d97c ;  /* 0x4002d97c00077802 */ /* 0x000fc80000000f00 */
[----:B------:R-:W-:Y:S02]  /*0f40*/  FSEL R5, R5, 3.37028055040000000000e+12, !P0 ;  /* 0x54442d1805057808 */ /* 0x000fe40004000000 */
[----:B------:R-:W-:Y:S01]  /*0f50*/  FSEL R7, R7, 1.8213495016098022461, !P0 ;  /* 0x3fe921fb07077808 */ /* 0x000fe20004000000 */
[----:B-1----:R-:W0:Y:S02]  /*0f60*/  DSETP.NEU.AND P0, PT, |R16|, |UR4|, PT ;  /* 0x4000000410007e2a */ /* 0x002e24000bf0d200 */
[----:B0-----:R-:W-:Y:S02]  /*0f70*/  FSEL R2, R5, R2, !P0 ;  /* 0x0000000205027208 */ /* 0x001fe40004000000 */
[----:B------:R-:W-:Y:S01]  /*0f80*/  FSEL R3, R7, R3, !P0 ;  /* 0x0000000307037208 */ /* 0x000fe20004000000 */
[----:B------:R-:W-:Y:S06]  /*0f90*/  BRA `(.L_x_16466) ;  /* 0x0000000000087947 */ /* 0x000fec0003800000 */
.L_x_16465:
[----:B0-----:R-:W-:Y:S02]  /*0fa0*/  FSEL R2, RZ, 3.37028055040000000000e+12, P0 ;  /* 0x54442d18ff027808 */ /* 0x001fe40000000000 */
[----:B------:R-:W-:-:S07]  /*0fb0*/  FSEL R3, RZ, 2.1426990032196044922, P0 ;  /* 0x400921fbff037808 */ /* 0x000fce0000000000 */
.L_x_16466:
[----:B------:R-:W0:Y:S01]  /*0fc0*/  LDC R7, c[0x0][0x59c] ;  /* 0x00016700ff077b82 */ /* 0x000e220000000800 */
[----:B------:R-:W1:Y:S01]  /*0fd0*/  LDCU.64 UR4, c[0x0][0x598] ;  /* 0x0000b300ff0477ac */ /* 0x000e620008000a00 */
[----:B------:R-:W-:-:S06]  /*0fe0*/  VIADD R19, R19, 0x80 ;  /* 0x0000008013137836 */ /* 0x000fcc0000000000 */
[----:B------:R-:W2:Y:S01]  /*0ff0*/  LDC.64 R4, c[0x0][0x580] ;  /* 0x00016000ff047b82 */ /* 0x000ea20000000a00 */
        /* <DEDUP_REMOVED lines=8> */
[----:B------:R-:W-:-:S05]  /*1080*/  FSEL R3, R17, R3, P0 ;  /* 0x0000000311037208 */ /* 0x000fca0000000000 */
[----:B--2---:R0:W-:Y:S02]  /*1090*/  STG.E.64 desc[UR6][R4.64], R2 ;  /* 0x0000000204007986 */ /* 0x0041e4000c101b06 */
.L_x_16461:
[----:B------:R-:W-:Y:S05]  /*10a0*/  BSYNC.RECONVERGENT B0 ;  /* 0x0000000000007941 */ /* 0x000fea0003800200 */
.L_x_16460:
        /* <DEDUP_REMOVED lines=12> */
[----:B---3--:R-:W-:-:S15]  /*1170*/  DSETP.GEU.AND P4, PT, |R16|, |UR4|, PT ;  /* 0x4000000410007e2a */ /* 0x008fde000bf8e200 */
        /* <DEDUP_REMOVED lines=56> */
[----:B------:R-:W-:Y:S05]  /*1500*/  CALL.REL.NOINC `($__internal_68_$__cuda_sm20_div_rn_f64_full) ;  /* 0x0000005000c87944 */ /* 0x000fea0003c00000 */
[----:B------:R-:W-:Y:S01]  /*1510*/  IMAD.MOV.U32 R2, RZ, RZ, R22 ;  /* 0x000000ffff027224 */ /* 0x000fe200078e0016 */
[----:B------:R-:W-:-:S07]  /*1520*/  MOV R3, R23 ;  /* 0x0000001700037202 */ /* 0x000fce0000000f00 */
.L_x_16467:
        /* <DEDUP_REMOVED lines=147> */
.L_x_16468:
        /* <DEDUP_REMOVED lines=10> */
.L_x_16469:
        /* <DEDUP_REMOVED lines=11> */
.L_x_16470:
[----:B0-----:R-:W-:Y:S02]  /*1fb0*/  FSEL R2, RZ, 3.37028055040000000000e+12, P0 ;  /* 0x54442d18ff027808 */ /* 0x001fe40000000000 */
[----:B------:R-:W-:-:S07]  /*1fc0*/  FSEL R3, RZ, 2.1426990032196044922, P0 ;  /* 0x400921fbff037808 */ /* 0x000fce0000000000 */
.L_x_16471:
[----:B------:R-:W0:Y:S01]  /*1fd0*/  LDC R7, c[0x0][0x59c] ;  /* 0x00016700ff077b82 */ /* 0x000e220000000800 */
[----:B------:R-:W1:Y:S07]  /*1fe0*/  LDCU.64 UR4, c[0x0][0x598] ;  /* 0x0000b300ff0477ac */ /* 0x000e6e0008000a00 */
        /* <DEDUP_REMOVED lines=10> */
[----:B--2---:R-:W-:Y:S01]  /*2090*/  STG.E.64 desc[UR6][R4.64], R2 ;  /* 0x0000000204007986 */ /* 0x004fe2000c101b06 */
[----:B------:R-:W-:Y:S05]  /*20a0*/  EXIT ;  /* 0x000000000000794d */ /* 0x000fea0003800000 */
.L_x_16459:
        /* <DEDUP_REMOVED lines=8> */
[----:B------:R-:W-:Y:S01]  /*2130*/  IMAD.MOV.U32 R2, RZ, RZ, RZ ;  /* 0x000000ffff027224 */ /* 0x000fe200078e00ff */
[----:B------:R-:W-:Y:S01]  /*2140*/  ISETP.NE.AND P0, PT, R18, RZ, PT ;  /* 0x000000ff1200720c */ /* 0x000fe20003f05270 */
[----:B------:R-:W-:Y:S01]  /*2150*/  IMAD.MOV.U32 R3, RZ, RZ, R19 ;  /* 0x000000ffff037224 */ /* 0x000fe200078e0013 */
[----:B------:R-:W1:Y:S01]  /*2160*/  LDCU UR8, c[0x0][0x38c] ;  /* 0x00007180ff0877ac */ /* 0x000e620008000800 */
        /* <DEDUP_REMOVED lines=281> */
[----:B------:R-:W-:-:S05]  /*3300*/  @P0 IMAD.MOV.U32 R6, RZ, RZ, RZ ;  /* 0x000000ffff060224 */ /* 0x000fca00078e00ff */
[----:B------:R-:W3:Y:S01]  /*3310*/  @P0 LDC.64 R4, c[0x0][0x578] ;  /* 0x00015e00ff040b82 */ /* 0x000ee20000000a00 */
[--C-:B------:R-:W-:Y:S02]  /*3320*/  IMAD.MOV R9, RZ, RZ, -R7.reuse ;  /* 0x000000ffff097224 */ /* 0x100fe400078e0a07 */
        /* <DEDUP_REMOVED lines=9> */
.L_x_16474:
[----:B------:R-:W0:Y:S02]  /*33c0*/  LDCU.64 UR4, c[0x0][0x588] ;  /* 0x0000b100ff0477ac */ /* 0x000e240008000a00 */
[----:B0-----:R-:W-:-:S05]  /*33d0*/  IADD3 R14, P0, PT, R0, UR4, RZ ;  /* 0x00000004000e7c10 */ /* 0x001fca000ff1e0ff */
[----:B------:R-:W-:Y:S01]  /*33e0*/  IMAD.X R15, RZ, RZ, UR5, P0 ;  /* 0x00000005ff0f7e24 */ /* 0x000fe200080e06ff */
        /* <DEDUP_REMOVED lines=69> */
.L_x_16476:
[----:B------:R-:W-:Y:S05]  /*3840*/  BSYNC.RECONVERGENT B1 ;  /* 0x0000000000017941 */ /* 0x000fea0003800200 */
.L_x_16475:
[----:B------:R-:W-:Y:S01]  /*3850*/  IMAD.MOV.U32 R6, RZ, RZ, -0x2449a4b7 ;  /* 0xdbb65b49ff067424 */ /* 0x000fe200078e00ff */
[----:B------:R-:W-:Y:S01]  /*3860*/  UMOV UR4, 0x2a25ff7e ;  /* 0x2a25ff7e00047882 */ /* 0x000fe20000000000 */
[----:B------:R-:W-:Y:S01]  /*3870*/  IMAD.MOV.U32 R7, RZ, RZ, 0x3f2d3b63 ;  /* 0x3f2d3b63ff077424 */ /* 0x000fe200078e00ff */
[----:B------:R-:W-:Y:S01]  /*3880*/  UMOV UR5, 0x3ef53e1d ;  /* 0x3ef53e1d00057882 */ /* 0x000fe20000000000 */
[----:B------:R-:W0:Y:S01]  /*3890*/  DMUL R4, R2, R2 ;  /* 0x0000000202047228 */ /* 0x000e220000000000 */
[----:B------:R-:W-:Y:S01]  /*38a0*/  ISETP.GE.AND P1, PT, R15, RZ, PT ;  /* 0x000000ff0f00720c */ /* 0x000fe20003f26270 */
[----:B------:R-:W-:Y:S01]  /*38b0*/  @!P4 IMAD.MOV.U32 R8, RZ, RZ, 0x54442d18 ;  /* 0x54442d18ff08c424 */ /* 0x000fe200078e00ff */
[----:B------:R-:W-:Y:S01]  /*38c0*/  @!P4 MOV R9, 0x3ff921fb ;  /* 0x3ff921fb0009c802 */ /* 0x000fe20000000f00 */
[----:B------:R-:W-:Y:S01]  /*38d0*/  BSSY.RECONVERGENT B1, `(.L_x_16477) ;  /* 0x00000ac000017945 */ /* 0x000fe20003800200 */
        /* <DEDUP_REMOVED lines=129> */
[----:B0-----:R-:W-:Y:S01]  /*40f0*/  @P4 MOV R4, 0x54442d18 ;  /* 0x54442d1800044802 */ /* 0x001fe20000000f00 */
[----:B------:R-:W-:-:S15]  /*4100*/  @P4 IMAD.MOV.U32 R5, RZ, RZ, 0x400921fb ;  /* 0x400921fbff054424 */ /* 0x000fde00078e00ff */
[----:B------:R-:W-:-:S15]  /*4110*/  NOP ;  /* 0x0000000000007918 */ /* 0x000fde0000000000 */
[----:B------:R-:W-:-:S15]  /*4120*/  NOP ;  /* 0x0000000000007918 */ /* 0x000fde0000000000 */
[----:B------:R-:W-:-:S15]  /*4130*/  NOP ;  /* 0x0000000000007918 */ /* 0x000fde0000000000 */
[----:B------:R-:W-:-:S01]  /*4140*/  NOP ;  /* 0x0000000000007918 */ /* 0x000fc20000000000 */
[----:B-1----:R-:W0:-:S15]  /*4150*/  DFMA R6, R6, R2, R2 ;  /* 0x000000020606722b */ /* 0x002e1e0000000002 */
[----:B------:R-:W-:-:S15]  /*4160*/  NOP ;  /* 0x0000000000007918 */ /* 0x000fde0000000000 */
[----:B------:R-:W-:-:S15]  /*4170*/  NOP ;  /* 0x0000000000007918 */ /* 0x000fde0000000000 */
[----:B------:R-:W-:-:S15]  /*4180*/  NOP ;  /* 0x0000000000007918 */ /* 0x000fde0000000000 */
[----:B------:R-:W-:-:S04]  /*4190*/  NOP ;  /* 0x0000000000007918 */ /* 0x000fc80000000000 */
[----:B0-----:R-:W0:Y:S02]  /*41a0*/  @!P4 DADD R2, -RZ, -R6 ;  /* 0x00000000ff02c229 */ /* 0x001e240000000906 */
        /* <DEDUP_REMOVED lines=30> */
.L_x_16478:
[----:B------:R-:W-:Y:S05]  /*4390*/  BSYNC.RECONVERGENT B1 ;  /* 0x0000000000017941 */ /* 0x000fea0003800200 */
.L_x_16477:
[----:B------:R-:W0:Y:S01]  /*43a0*/  LDCU.64 UR4, c[0x0][0x598] ;  /* 0x0000b300ff0477ac */ /* 0x000e220008000a00 */
[----:B------:R-:W1:Y:S01]  /*43b0*/  LDC R3, c[0x0][0x59c] ;  /* 0x00016700ff037b82 */ /* 0x000e620000000800 */
[----:B------:R-:W-:Y:S01]  /*43c0*/  VIADD R19, R19, 0x80 ;  /* 0x0000008013137836 */ /* 0x000fe20000000000 */
[----:B0-----:R-:W0:Y:S01]  /*43d0*/  DADD R14, |R14|, |UR4| ;  /* 0x400000040e0e7e29 */ /* 0x001e220008000200 */
[----:B------:R-:W2:Y:S01]  /*43e0*/  LDCU.64 UR4, c[0x0][0x580] ;  /* 0x0000b000ff0477ac */ /* 0x000ea20008000a00 */
[----:B-1----:R-:W-:Y:S02]  /*43f0*/  LOP3.LUT R5, R5, 0x80000000, R3, 0xb8, !PT ;  /* 0x8000000005057812 */ /* 0x002fe400078eb803 */
[----:B--2---:R-:W-:-:S04]  /*4400*/  IADD3 R2, P1, PT, R25, UR4, RZ ;  /* 0x0000000419027c10 */ /* 0x004fc8000ff3e0ff */
[----:B------:R-:W-:-:S15]  /*4410*/  IADD3.X R3, PT, PT, RZ, UR5, RZ, P1, !PT ;  /* 0x00000005ff037c10 */ /* 0x000fde0008ffe4ff */
[----:B------:R-:W-:-:S15]  /*4420*/  NOP ;  /* 0x0000000000007918 */ /* 0x000fde0000000000 */
[----:B------:R-:W-:-:S15]  /*4430*/  NOP ;  /* 0x0000000000007918 */ /* 0x000fde0000000000 */
[----:B------:R-:W-:-:S11]  /*4440*/  NOP ;  /* 0x0000000000007918 */ /* 0x000fd60000000000 */
[----:B0-----:R-:W0:Y:S02]  /*4450*/  DSETP.NAN.AND P0, PT, R14, R14, PT ;  /* 0x0000000e0e00722a */ /* 0x001e240003f08000 */
[----:B0-----:R-:W-:Y:S02]  /*4460*/  FSEL R4, R14, R4, P0 ;  /* 0x000000040e047208 */ /* 0x001fe40000000000 */
[----:B------:R-:W-:-:S05]  /*4470*/  FSEL R5, R15, R5, P0 ;  /* 0x000000050f057208 */ /* 0x000fca0000000000 */
[----:B------:R0:W-:Y:S02]  /*4480*/  STG.E.64 desc[UR6][R2.64], R4 ;  /* 0x0000000402007986 */ /* 0x0001e4000c101b06 */
.L_x_16473:
[----:B------:R-:W-:Y:S05]  /*4490*/  BSYNC.RECONVERGENT B0 ;  /* 0x0000000000007941 */ /* 0x000fea0003800200 */
.L_x_16472:
        /* <DEDUP_REMOVED lines=10> */
[----:B------:R-:W-:-:S05]  /*4540*/  SHF.R.U32.HI R3, RZ, UR5, R2 ;  /* 0x00000005ff037c19 */ /* 0x000fca0008011602 */
[----:B------:R-:W-:-:S04]  /*4550*/  IMAD.MOV R0, RZ, RZ, -R3 ;  /* 0x000000ffff007224 */ /* 0x000fc800078e0a03 */
        /* <DEDUP_REMOVED lines=289> */
.L_x_16479:
        /* <DEDUP_REMOVED lines=71> */
[----:B------:R-:W-:Y:S01]  /*5be0*/  MOV R2, R22 ;  /* 0x0000001600027202 */ /* 0x000fe20000000f00 */
[----:B------:R-:W-:-:S07]  /*5bf0*/  IMAD.MOV.U32 R3, RZ, RZ, R23 ;  /* 0x000000ffff037224 */ /* 0x000fce00078e0017 */
.L_x_16481:
[----:B------:R-:W-:Y:S05]  /*5c00*/  BSYNC.RECONVERGENT B0 ;  /* 0x0000000000007941 */ /* 0x000fea0003800200 */
.L_x_16480:
        /* <DEDUP_REMOVED lines=178> */
.L_x_16483:
[----:B------:R-:W-:Y:S02]  /*6730*/  FSEL R2, RZ, 3.37028055040000000000e+12, P0 ;  /* 0x54442d18ff027808 */ /* 0x000fe40000000000 */
[----:B------:R-:W-:-:S07]  /*6740*/  FSEL R3, RZ, 2.1426990032196044922, P0 ;  /* 0x400921fbff037808 */ /* 0x000fce0000000000 */
.L_x_16484:
[----:B------:R-:W-:Y:S05]  /*6750*/  BSYNC.RECONVERGENT B0 ;  /* 0x0000000000007941 */ /* 0x000fea0003800200 */
.L_x_16482:
        /* <DEDUP_REMOVED lines=11> */
[----:B------:R-:W-:Y:S01]  /*6810*/  STG.E.64 desc[UR6][R14.64], R2 ;  /* 0x000000020e007986 */ /* 0x000fe2000c101b06 */
[----:B------:R-:W-:Y:S05]  /*6820*/  EXIT ;  /* 0x000000000000794d */ /* 0x000fea0003800000 */
        .weak           $__internal_68_$__cuda_sm20_div_rn_f64_full
        .type           $__internal_68_$__cuda_sm20_div_rn_f64_full,@function
        .size           $__internal_68_$__cuda_sm20_div_rn_f64_full,(.L_x_16815 - $__internal_68_$__cuda_sm20_div_rn_f64_full)
$__internal_68_$__cuda_sm20_div_rn_f64_full:
[----:B------:R-:W-:Y:S01]  /*6830*/  FSETP.GEU.AND P1, PT, |R9|, 1.469367938527859385e-39, PT ;  /* 0x001000000900780b */ /* 0x000fe20003f2e200 */
[----:B------:R-:W-:Y:S01]  /*6840*/  IMAD.MOV.U32 R20, RZ, RZ, 0x1 ;  /* 0x00000001ff147424 */ /* 0x000fe200078e00ff */
[C---:B------:R-:W-:Y:S01]  /*6850*/  FSETP.GEU.AND P0, PT, |R11|.reuse, 1.469367938527859385e-39, PT ;  /* 0x001000000b00780b */ /* 0x040fe20003f0e200 */
[----:B------:R-:W-:Y:S01]  /*6860*/  BSSY.RECONVERGENT B2, `(.L_x_16485) ;  /* 0x0000079000027945 */ /* 0x000fe20003800200 */
        /* <DEDUP_REMOVED lines=15> */
[----:B------:R-:W-:Y:S01]  /*6960*/  LOP3.LUT R7, R6, 0x800fffff, R9, 0xf8, !PT ;  /* 0x800fffff06077812 */ /* 0x000fe200078ef809 */
[----:B------:R-:W-:Y:S01]  /*6970*/  IMAD.MOV.U32 R6, RZ, RZ, R8 ;  /* 0x000000ffff067224 */ /* 0x000fe200078e0008 */
        /* <DEDUP_REMOVED lines=82> */
.L_x_16486:
        /* <DEDUP_REMOVED lines=16> */
.L_x_16489:
[----:B------:R-:W-:Y:S01]  /*6fa0*/  LOP3.LUT R23, R11, 0x80000, RZ, 0xfc, !PT ;  /* 0x000800000b177812 */ /* 0x000fe200078efcff */
[----:B------:R-:W-:Y:S01]  /*6fb0*/  IMAD.MOV.U32 R22, RZ, RZ, R10 ;  /* 0x000000ffff167224 */ /* 0x000fe200078e000a */
[----:B------:R-:W-:Y:S06]  /*6fc0*/  BRA `(.L_x_16487) ;  /* 0x0000000000087947 */ /* 0x000fec0003800000 */
.L_x_16488:
[----:B------:R-:W-:Y:S02]  /*6fd0*/  LOP3.LUT R23, R9, 0x80000, RZ, 0xfc, !PT ;  /* 0x0008000009177812 */ /* 0x000fe400078efcff */
[----:B------:R-:W-:-:S07]  /*6fe0*/  MOV R22, R8 ;  /* 0x0000000800167202 */ /* 0x000fce0000000f00 */
.L_x_16487:
[----:B------:R-:W-:Y:S05]  /*6ff0*/  BSYNC.RECONVERGENT B2 ;  /* 0x0000000000027941 */ /* 0x000fea0003800200 */
.L_x_16485:
[----:B------:R-:W-:Y:S02]  /*7000*/  IMAD.MOV.U32 R2, RZ, RZ, R0 ;  /* 0x000000ffff027224 */ /* 0x000fe400078e0000 */
[----:B------:R-:W-:-:S04]  /*7010*/  HFMA2 R3, -RZ, RZ, 0, 0 ;  /* 0x00000000ff037431 */ /* 0x000fc800000001ff */
[----:B------:R-:W-:Y:S05]  /*7020*/  RET.REL.NODEC R2 `(_ZN2at6native18elementwise_kernelILi128ELi2EZNS0_22gpu_kernel_impl_nocastINS0_13AUnaryFunctorIdddZZZNS0_17atan2_kernel_cudaERNS_18TensorIteratorBaseEENKUlvE_clEvENKUlvE_clEvEUlddE_EEEEvS5_RKT_EUliE_EEviT1_) ;  /* 0xffffff8c02f47950 */ /* 0x000fea0003c3ffff */
.L_x_16490:
        /* <DEDUP_REMOVED lines=13> */
.L_x_16815:


//--------------------- .text._ZN2at6native27unrolled_elementwise_kernelINS0_13AUnaryFunctorIdddZZZNS0_17atan2_kernel_cudaERNS_18TensorIteratorBaseEENKUlvE_clEvENKUlvE_clEvEUlddE_EESt5arrayIPcLm2EELi4E23TrivialOffsetCalculatorILi1EjESD_NS0_6memory15LoadWithoutCastENSE_16StoreWithoutCastEEEviT_T0_T2_T3_T4_T5_ --------------------------
	.section	.text._ZN2at6native27unrolled_elementwise_kernelINS0_13AUnaryFunctorIdddZZZNS0_17atan2_kernel_cudaERNS_18TensorIteratorBaseEENKUlvE_clEvENKUlvE_clEvEUlddE_EESt5arrayIPcLm2EELi4E23TrivialOffsetCalculatorILi1EjESD_NS0_6memory15LoadWithoutCastENSE_16StoreWithoutCastEEEviT_T0_T2_T3_T4_T5_,"ax",@progbits
	.align	128
        .global         _ZN2at6native27unrolled_elementwise_kernelINS0_13AUnaryFunctorIdddZZZNS0_17atan2_kernel_cudaERNS_18TensorIteratorBaseEENKUlvE_clEvENKUlvE_clEvEUlddE_EESt5arrayIPcLm2EELi4E23TrivialOffsetCalculatorILi1EjESD_NS0_6memory15LoadWithoutCastENSE_16StoreWithoutCastEEEviT_T0_T2_T3_T4_T5_
        .type           _ZN2at6native27unrolled_elementwise_kernelINS0_13AUnaryFunctorIdddZZZNS0_17atan2_kernel_cudaERNS_18TensorIteratorBaseEENKUlvE_clEvENKUlvE_clEvEUlddE_EESt5arrayIPcLm2EELi4E23TrivialOffsetCalculatorILi1EjESD_NS0_6memory15LoadWithoutCastENSE_16StoreWithoutCastEEEviT_T0_T2_T3_T4_T5_,@function
        .size           _ZN2at6native27unrolled_elementwise_kernelINS0_13AUnaryFunctorIdddZZZNS0_17atan2_kernel_cudaERNS_18TensorIteratorBaseEENKUlvE_clEvENKUlvE_clEvEUlddE_EESt5arrayIPcLm2EELi4E23TrivialOffsetCalculatorILi1EjESD_NS0_6memory15LoadWithoutCastENSE_16StoreWithoutCastEEEviT_T0_T2_T3_T4_T5_,(.L_x_16816 - _ZN2at6native27unrolled_elementwise_kernelINS0_13AUnaryFunctorIdddZZZNS0_17atan2_kernel_cudaERNS_18TensorIteratorBaseEENKUlvE_clEvENKUlvE_clEvEUlddE_EESt5arrayIPcLm2EELi4E23TrivialOffsetCalculatorILi1EjESD_NS0_6memory15LoadWithoutCastENSE_16StoreWithoutCastEEEviT_T0_T2_T3_T4_T5_)
        .other          _ZN2at6native27unrolled_elementwise_kernelINS0_13AUnaryFunctorIdddZZZNS0_17atan2_kernel_cudaERNS_18TensorIteratorBaseEENKUlvE_clEvENKUlvE_clEvEUlddE_EESt5arrayIPcLm2EELi4E23TrivialOffsetCalculatorILi1EjESD_NS0_6memory15LoadWithoutCastENSE_16StoreWithoutCastEEEviT_T0_T2_T3_T4_T5_,@"STO_CUDA_ENTRY STV_DEFAULT"
_ZN2at6native27unrolled_elementwise_kernelINS0_13AUnaryFunctorIdddZZZNS0_17atan2_kernel_cudaERNS_18TensorIteratorBaseEENKUlvE_clEvENKUlvE_clEvEUlddE_EESt5arrayIPcLm2EELi4E23TrivialOffsetCalculatorILi1EjESD_NS0_6memory15LoadWithoutCastENSE_16StoreWithoutCastEEEviT_T0_T2_T3_T4_T5_:
.text._ZN2at6native27unrolled_elementwise_kernelINS0_13AUnaryFunctorIdddZZZNS0_17atan2_kernel_cudaERNS_18TensorIteratorBaseEENKUlvE_clEvENKUlvE_clEvEUlddE_EESt5arrayIPcLm2EELi4E23TrivialOffsetCalculatorILi1EjESD_NS0_6memory15LoadWithoutCastENSE_16StoreWithoutCastEEEviT_T0_T2_T3_T4_T5_:
[----:B------:R-:W-:Y:S01]  /*0000*/  LDC R1, c[0x0][0x37c] ;  /* 0x0000df00ff017b82 */ /* 0x000fe20000000800 */
[----:B------:R-:W0:Y:S07]  /*0010*/  S2R R7, SR_CTAID.X ;  /* 0x0000000000077919 */ /* 0x000e2e0000002500 */
[----:B------:R-:W0:Y:S01]  /*0020*/  LDC R2, c[0x0][0x380] ;  /* 0x0000e000ff027b82 */ /* 0x000e220000000800 */
[----:B------:R-:W1:Y:S01]  /*0030*/  LDCU.64 UR4, c[0x0][0x358] ;  /* 0x00006b00ff0477ac */ /* 0x000e620008000a00 */
[----:B------:R-:W-:Y:S01]  /*0040*/  CS2R R32, SRZ ;  /* 0x0000000000207805 */ /* 0x000fe2000001ff00 */
[----:B------:R-:W2:Y:S01]  /*0050*/  S2R R0, SR_TID.X ;  /* 0x0000000000007919 */ /* 0x000ea20000002100 */
[----:B------:R-:W-:Y:S01]  /*0060*/  CS2R R28, SRZ ;  /* 0x00000000001c7805 */ /* 0x000fe2000001ff00 */
        /* <DEDUP_REMOVED lines=11> */
[----:B0-----:R-:W-:Y:S01]  /*0120*/  @!P0 IMAD.WIDE.U32 R2, R13, 0x8, R2 ;  /* 0x000000080d028825 */ /* 0x001fe200078e0002 */
[----:B------:R-:W-:-:S04]  /*0130*/  CS2R R12, SRZ ;  /* 0x00000000000c7805 */ /* 0x000fc8000001ff00 */
[----:B-1----:R0:W5:Y:S07]  /*0140*/  @!P0 LDG.E.64 R28, desc[UR4][R2.64] ;  /* 0x00000004021c8981 */ /* 0x00216e000c1e1b00 */
[----:B------:R-:W-:Y:S01]  /*0150*/  @!P3 IMAD R21, R7, 0x200, R0 ;  /* 0x000002000715b824 */ /* 0x000fe200078e0200 */
[----:B------:R-:W1:Y:S01]  /*0160*/  @!P3 LDC.64 R10, c[0x0][0x3a0] ;  /* 0x0000e800ff0abb82 */ /* 0x000e620000000a00 */
[----:B------:R-:W-:Y:S02]  /*0170*/  @!P3 VIADD R0, R0, 0x80 ;  /* 0x000000800000b836 */ /* 0x000fe40000000000 */
[----:B--2---:R-:W-:-:S03]  /*0180*/  @!P1 IMAD.WIDE.U32 R8, R17, 0x8, R8 ;  /* 0x0000000811089825 */ /* 0x004fc600078e0008 */
[----:B------:R-:W-:Y:S02]  /*0190*/  ISETP.GE.AND P2, PT, R0, R5, PT ;  /* 0x000000050000720c */ /* 0x000fe40003f46270 */
[----:B------:R0:W5:Y:S11]  /*01a0*/  @!P1 LDG.E.64 R32, desc[UR4][R8.64] ;  /* 0x0000000408209981 */ /* 0x000176000c1e1b00 */
[----:B------:R-:W2:Y:S01]  /*01b0*/  @!P2 LDC.64 R14, c[0x0][0x3a0] ;  /* 0x0000e800ff0eab82 */ /* 0x000ea20000000a00 */
[----:B------:R-:W-:-:S02]  /*01c0*/  @!P2 IMAD R19, R7, 0x200, R0 ;  /* 0x000002000713a824 */ /* 0x000fc400078e0200 */
[----:B-1----:R-:W-:Y:S01]  /*01d0*/  @!P3 IMAD.WIDE.U32 R16, R21, 0x8, R10 ;  /* 0x000000081510b825 */ /* 0x002fe200078e000a */
[----:B------:R-:W-:-:S04]  /*01e0*/  CS2R R10, SRZ ;  /* 0x00000000000a7805 */ /* 0x000fc8000001ff00 */
[----:B------:R0:W5:Y:S01]  /*01f0*/  @!P3 LDG.E.64 R12, desc[UR4][R16.64] ;  /* 0x00000004100cb981 */ /* 0x000162000c1e1b00 */
[----:B--2---:R-:W-:-:S05]  /*0200*/  @!P2 IMAD.WIDE.U32 R14, R19, 0x8, R14 ;  /* 0x00000008130ea825 */ /* 0x004fca00078e000e */
[----:B------:R0:W5:Y:S01]  /*0210*/  @!P2 LDG.E.64 R10, desc[UR4][R14.64] ;  /* 0x000000040e0aa981 */ /* 0x000162000c1e1b00 */
[----:B------:R-:W-:Y:S01]  /*0220*/  ISETP.GE.AND P0, PT, R4, R5, PT ;  /* 0x000000050400720c */ /* 0x000fe20003f06270 */
[----:B------:R-:W-:-:S12]  /*0230*/  BSSY.RECONVERGENT B0, `(.L_x_16491) ;  /* 0x0000106000007945 */ /* 0x000fd80003800200 */
[----:B0-----:R-:W-:Y:S05]  /*0240*/  @P0 BRA `(.L_x_16492) ;  /* 0x0000001000100947 */ /* 0x001fea0003800000 */
        /* <DEDUP_REMOVED lines=65> */
[----:B------:R-:W-:Y:S05]  /*0660*/  CALL.REL.NOINC `($__internal_69_$__cuda_sm20_div_rn_f64_full) ;  /* 0x0000003c00f87944 */ /* 0x000fea0003c00000 */
[----:B------:R-:W-:Y:S02]  /*0670*/  IMAD.MOV.U32 R8, RZ, RZ, R24 ;  /* 0x000000ffff087224 */ /* 0x000fe400078e0018 */
[----:B------:R-:W-:-:S07]  /*0680*/  IMAD.MOV.U32 R9, RZ, RZ, R25 ;  /* 0x000000ffff097224 */ /* 0x000fce00078e0019 */
.L_x_16494:
[----:B------:R-:W-:Y:S05]  /*0690*/  BSYNC.RECONVERGENT B1 ;  /* 0x0000000000017941 */ /* 0x000fea0003800200 */
.L_x_16493:
        /* <DEDUP_REMOVED lines=179> */
.L_x_16496:
[----:B------:R-:W-:Y:S05]  /*11d0*/  BSYNC.RECONVERGENT B1 ;  /* 0x0000000000017941 */ /* 0x000fea0003800200 */
.L_x_16495:
        /* <DEDUP_REMOVED lines=11> */
.L_x_16492:
[----:B------:R-:W-:Y:S05]  /*1290*/  BSYNC.RECONVERGENT B0 ;  /* 0x0000000000007941 */ /* 0x000fea0003800200 */
.L_x_16491:
        /* <DEDUP_REMOVED lines=72> */
.L_x_16500:
[----:B------:R-:W-:Y:S05]  /*1720*/  BSYNC.RECONVERGENT B1 ;  /* 0x0000000000017941 */ /* 0x000fea0003800200 */
.L_x_16499:
        /* <DEDUP_REMOVED lines=177> */
.L_x_16502:
[----:B------:R-:W-:Y:S02]  /*2240*/  FSEL R8, RZ, 3.37028055040000000000e+12, P0 ;  /* 0x54442d18ff087808 */ /* 0x000fe40000000000 */
[----:B------:R-:W-:-:S07]  /*2250*/  FSEL R9, RZ, 2.1426990032196044922, P0 ;  /* 0x400921fbff097808 */ /* 0x000fce0000000000 */
.L_x_16503:
[----:B------:R-:W-:Y:S05]  /*2260*/  BSYNC.RECONVERGENT B1 ;  /* 0x0000000000017941 */ /* 0x000fea0003800200 */
.L_x_16501:
        /* <DEDUP_REMOVED lines=11> */
.L_x_16498:
[----:B------:R-:W-:Y:S05]  /*2320*/  BSYNC.RECONVERGENT B0 ;  /* 0x0000000000007941 */ /* 0x000fea0003800200 */
.L_x_16497:
        /* <DEDUP_REMOVED lines=71> */
.L_x_16507:
[----:B------:R-:W-:Y:S05]  /*27a0*/  BSYNC.RECONVERGENT B1 ;  /* 0x0000000000017941 */ /* 0x000fea0003800200 */
.L_x_16506:
        /* <DEDUP_REMOVED lines=177> */
.L_x_16509:
[----:B------:R-:W-:Y:S02]  /*32c0*/  FSEL R28, RZ, 3.37028055040000000000e+12, P0 ;  /* 0x54442d18ff1c7808 */ /* 0x000fe40000000000 */
[----:B------:R-:W-:-:S07]  /*32d0*/  FSEL R29, RZ, 2.1426990032196044922, P0 ;  /* 0x400921fbff1d7808 */ /* 0x000fce0000000000 */
.L_x_16510:
[----:B------:R-:W-:Y:S05]  /*32e0*/  BSYNC.RECONVERGENT B1 ;  /* 0x0000000000017941 */ /* 0x000fea0003800200 */
.L_x_16508:
        /* <DEDUP_REMOVED lines=11> */
.L_x_16505:
[----:B------:R-:W-:Y:S05]  /*33a0*/  BSYNC.RECONVERGENT B0 ;  /* 0x0000000000007941 */ /* 0x000fea0003800200 */
.L_x_16504:
        /* <DEDUP_REMOVED lines=71> */
.L_x_16514:
[----:B------:R-:W-:Y:S05]  /*3820*/  BSYNC.RECONVERGENT B1 ;  /* 0x0000000000017941 */ /* 0x000fea0003800200 */
.L_x_16513:
[----:B------:R-:W-:Y:S01]  /*3830*/  IMAD.MOV.U32 R14, RZ, RZ, -0x2449a4b7 ;  /* 0xdbb65b49ff0e7424 */ /* 0x000fe200078e00ff */
[----:B------:R-:W-:Y:S01]  /*3840*/  DSETP.NEU.AND P2, PT, R12, RZ, PT ;  /* 0x000000ff0c00722a */ /* 0x000fe20003f4d000 */
[----:B------:R-:W-:Y:S01]  /*3850*/  IMAD.MOV.U32 R15, RZ, RZ, 0x3f2d3b63 ;  /* 0x3f2d3b63ff0f7424 */ /* 0x000fe200078e00ff */
[----:B------:R-:W-:Y:S01]  /*3860*/  UMOV UR6, 0x2a25ff7e ;  /* 0x2a25ff7e00067882 */ /* 0x000fe20000000000 */
[----:B------:R-:W-:Y:S01]  /*3870*/  UMOV UR7, 0x3ef53e1d ;  /* 0x3ef53e1d00077882 */ /* 0x000fe20000000000 */
[----:B------:R-:W-:Y:S01]  /*3880*/  ISETP.GE.AND P1, PT, R11, RZ, PT ;  /* 0x000000ff0b00720c */ /* 0x000fe20003f26270 */
[----:B------:R-:W-:Y:S03]  /*3890*/  BSSY.RECONVERGENT B1, `(.L_x_16515) ;  /* 0x00000ad000017945 */ /* 0x000fe60003800200 */
        /* <DEDUP_REMOVED lines=159> */
[----:B------:R0:W1:Y:S02]  /*4290*/  @!P4 DADD R8, R12, R14 ;  /* 0x000000000c08c229 */ /* 0x000064000000000e */
[----:B01----:R-:W-:Y:S05]  /*42a0*/  @!P2 BRA `(.L_x_16516) ;  /* 0x000000000024a947 */ /* 0x003fea0003800000 */
        /* <DEDUP_REMOVED lines=9> */
.L_x_16516:
[----:B------:R-:W-:Y:S02]  /*4340*/  FSEL R8, RZ, 3.37028055040000000000e+12, P0 ;  /* 0x54442d18ff087808 */ /* 0x000fe40000000000 */
[----:B------:R-:W-:-:S07]  /*4350*/  FSEL R9, RZ, 2.1426990032196044922, P0 ;  /* 0x400921fbff097808 */ /* 0x000fce0000000000 */
.L_x_16517:
[----:B------:R-:W-:Y:S05]  /*4360*/  BSYNC.RECONVERGENT B1 ;  /* 0x0000000000017941 */ /* 0x000fea0003800200 */
.L_x_16515:
        /* <DEDUP_REMOVED lines=11> */
.L_x_16512:
[----:B------:R-:W-:Y:S05]  /*4420*/  BSYNC.RECONVERGENT B0 ;  /* 0x0000000000007941 */ /* 0x000fea0003800200 */
.L_x_16511:
[----:B------:R-:W-:Y:S01]  /*4430*/  ISETP.GE.AND P0, PT, R4, R5, PT ;  /* 0x000000050400720c */ /* 0x000fe20003f06270 */
[----:B------:R-:W-:Y:S04]  /*4440*/  BSSY.RECONVERGENT B0, `(.L_x_16518) ;  /* 0x0000017000007945 */ /* 0x000fe80003800200 */
[----:B------:R-:W-:Y:S08]  /*4450*/  BSSY.RELIABLE B1, `(.L_x_16519) ;  /* 0x000000f000017945 */ /* 0x000ff00003800100 */
[----:B------:R-:W-:Y:S05]  /*4460*/  @P0 BRA `(.L_x_16520) ;  /* 0x0000000000340947 */ /* 0x000fea0003800000 */
[----:B-----5:R-:W0:Y:S01]  /*4470*/  LDC.64 R10, c[0x0][0x398] ;  /* 0x0000e600ff0a7b82 */ /* 0x020e220000000a00 */
[----:B------:R-:W-:Y:S02]  /*4480*/  IMAD R13, R7, 0x200, R4 ;  /* 0x00000200070d7824 */ /* 0x000fe400078e0204 */
        /* <DEDUP_REMOVED lines=11> */
.L_x_16520:
[----:B------:R-:W-:Y:S05]  /*4540*/  BSYNC.RELIABLE B1 ;  /* 0x0000000000017941 */ /* 0x000fea0003800100 */
.L_x_16519:
[----:B------:R-:W-:-:S13]  /*4550*/  ISETP.GE.AND P0, PT, R4, R5, PT ;  /* 0x000000050400720c */ /* 0x000fda0003f06270 */
[----:B0-----:R-:W0:Y:S01]  /*4560*/  @!P0 LDC.64 R2, c[0x0][0x398] ;  /* 0x0000e600ff028b82 */ /* 0x001e220000000a00 */
[----:B-----5:R-:W-:Y:S02]  /*4570*/  @!P0 IMAD R11, R7, 0x200, R4 ;  /* 0x00000200070b8824 */ /* 0x020fe400078e0204 */
[----:B------:R-:W-:Y:S02]  /*4580*/  @!P0 VIADD R4, R4, 0x80 ;  /* 0x0000008004048836 */ /* 0x000fe40000000000 */
[----:B0-----:R-:W-:-:S05]  /*4590*/  @!P0 IMAD.WIDE.U32 R2, R11, 0x8, R2 ;  /* 0x000000080b028825 */ /* 0x001fca00078e0002 */
[----:B------:R1:W-:Y:S02]  /*45a0*/  @!P0 STG.E.64 desc[UR4][R2.64], R28 ;  /* 0x0000001c02008986 */ /* 0x0003e4000c101b04 */
.L_x_16521:
[----:B------:R-:W-:Y:S05]  /*45b0*/  BSYNC.RECONVERGENT B0 ;  /* 0x0000000000007941 */ /* 0x000fea0003800200 */
.L_x_16518:
[----:B------:R-:W-:Y:S05]  /*45c0*/  WARPSYNC.ALL ;  /* 0x0000000000007948 */ /* 0x000fea0003800000 */
[----:B------:R-:W-:-:S13]  /*45d0*/  ISETP.GE.AND P0, PT, R4, R5, PT ;  /* 0x000000050400720c */ /* 0x000fda0003f06270 */
[----:B------:R-:W-:Y:S05]  /*45e0*/  @P0 EXIT ;  /* 0x000000000000094d */ /* 0x000fea0003800000 */
[----:B01----:R-:W0:Y:S01]  /*45f0*/  LDC.64 R2, c[0x0][0x398] ;  /* 0x0000e600ff027b82 */ /* 0x003e220000000a00 */
[----:B------:R-:W-:-:S04]  /*4600*/  IMAD R7, R7, 0x200, R4 ;  /* 0x0000020007077824 */ /* 0x000fc800078e0204 */
[----:B0-----:R-:W-:-:S04]  /*4610*/  IMAD.WIDE.U32 R2, R7, 0x8, R2 ;  /* 0x0000000807027825 */ /* 0x001fc800078e0002 */
[----:B------:R-:W-:-:S05]  /*4620*/  IMAD.MOV.U32 R7, RZ, RZ, R9 ;  /* 0x000000ffff077224 */ /* 0x000fca00078e0009 */
[----:B------:R-:W-:Y:S01]  /*4630*/  STG.E.64 desc[UR4][R2.64], R6 ;  /* 0x0000000602007986 */ /* 0x000fe2000c101b04 */
[----:B------:R-:W-:Y:S05]  /*4640*/  EXIT ;  /* 0x000000000000794d */ /* 0x000fea0003800000 */
        .weak           $__internal_69_$__cuda_sm20_div_rn_f64_full
        .type           $__internal_69_$__cuda_sm20_div_rn_f64_full,@function
        .size           $__internal_69_$__cuda_sm20_div_rn_f64_full,(.L_x_16816 - $__internal_69_$__cuda_sm20_div_rn_f64_full)
$__internal_69_$__cuda_sm20_div_rn_f64_full:
[C---:B------:R-:W-:Y:S01]  /*4650*/  FSETP.GEU.AND P1, PT, |R19|.reuse, 1.469367938527859385e-39, PT ;  /* 0x001000001300780b */ /* 0x040fe20003f2e200 */
[----:B------:R-:W-:Y:S01]  /*4660*/  BSSY.RECONVERGENT B2, `(.L_x_16522) ;  /* 0x000007d000027945 */ /* 0x000fe20003800200 */
[----:B------:R-:W-:Y:S02]  /*4670*/  LOP3.LUT R8, R19, 0x7ff00000, RZ, 0xc0, !PT ;  /* 0x7ff0000013087812 */ /* 0x000fe400078ec0ff */
        /* <DEDUP_REMOVED lines=8> */
[----:B------:R-:W-:Y:S01]  /*4700*/  @!P1 ISETP.GE.U32.AND P2, PT, R8, R9, PT ;  /* 0x000000090800920c */ /* 0x000fe20003f46070 */
[----:B------:R-:W-:-:S04]  /*4710*/  IMAD.MOV.U32 R9, RZ, RZ, 0x1ca00000 ;  /* 0x1ca00000ff097424 */ /* 0x000fc800078e00ff */
[----:B------:R-:W0:Y:S01]  /*4720*/  @!P0 DMUL R14, R16, 8.98846567431157953865e+307 ;  /* 0x7fe00000100e8828 */ /* 0x000e220000000000 */
[C---:B------:R-:W-:Y:S02]  /*4730*/  @!P1 SEL R23, R9.reuse, 0x63400000, !P2 ;  /* 0x6340000009179807 */ /* 0x040fe40005000000 */
[----:B------:R-:W-:Y:S02]  /*4740*/  SEL R21, R9, 0x63400000, !P3 ;  /* 0x6340000009157807 */ /* 0x000fe40005800000 */
[--C-:B------:R-:W-:Y:S02]  /*4750*/  @!P1 LOP3.LUT R20, R23, 0x80000000, R19.reuse, 0xf8, !PT ;  /* 0x8000000017149812 */ /* 0x100fe400078ef813 */
[----:B------:R-:W-:Y:S02]  /*4760*/  LOP3.LUT R21, R21, 0x800fffff, R19, 0xf8, !PT ;  /* 0x800fffff15157812 */ /* 0x000fe400078ef813 */
[----:B------:R-:W-:Y:S01]  /*4770*/  @!P1 LOP3.LUT R23, R20, 0x100000, RZ, 0xfc, !PT ;  /* 0x0010000014179812 */ /* 0x000fe200078efcff */
[----:B------:R-:W-:Y:S01]  /*4780*/  IMAD.MOV.U32 R20, RZ, RZ, R18 ;  /* 0x000000ffff147224 */ /* 0x000fe200078e0012 */
[----:B0-----:R-:W-:-:S15]  /*4790*/  @!P0 LOP3.LUT R31, R15, 0x7ff00000, RZ, 0xc0, !PT ;  /* 0x7ff000000f1f8812 */ /* 0x001fde00078ec0ff */
[----:B------:R-:W-:-:S15]  /*47a0*/  NOP ;  /* 0x0000000000007918 */ /* 0x000fde0000000000 */
[----:B------:R-:W-:-:S15]  /*47b0*/  NOP ;  /* 0x0000000000007918 */ /* 0x000fde0000000000 */
[----:B------:R-:W-:-:S08]  /*47c0*/  NOP ;  /* 0x0000000000007918 */ /* 0x000fd00000000000 */
        /* <DEDUP_REMOVED lines=81> */
.L_x_16523:
        /* <DEDUP_REMOVED lines=16> */
.L_x_16526:
[----:B------:R-:W-:Y:S01]  /*4de0*/  LOP3.LUT R25, R17, 0x80000, RZ, 0xfc, !PT ;  /* 0x0008000011197812 */ /* 0x000fe200078efcff */
[----:B------:R-:W-:Y:S01]  /*4df0*/  IMAD.MOV.U32 R24, RZ, RZ, R16 ;  /* 0x000000ffff187224 */ /* 0x000fe200078e0010 */
[----:B------:R-:W-:Y:S06]  /*4e00*/  BRA `(.L_x_16524) ;  /* 0x0000000000087947 */ /* 0x000fec0003800000 */
.L_x_16525:
[----:B------:R-:W-:Y:S01]  /*4e10*/  LOP3.LUT R25, R19, 0x80000, RZ, 0xfc, !PT ;  /* 0x0008000013197812 */ /* 0x000fe200078efcff */
[----:B------:R-:W-:-:S07]  /*4e20*/  IMAD.MOV.U32 R24, RZ, RZ, R18 ;  /* 0x000000ffff187224 */ /* 0x000fce00078e0012 */
.L_x_16524:
[----:B------:R-:W-:Y:S05]  /*4e30*/  BSYNC.RECONVERGENT B2 ;  /* 0x0000000000027941 */ /* 0x000fea0003800200 */
.L_x_16522:
[----:B------:R-:W-:Y:S02]  /*4e40*/  IMAD.MOV.U32 R8, RZ, RZ, R6 ;  /* 0x000000ffff087224 */ /* 0x000fe400078e0006 */
[----:B------:R-:W-:-:S04]  /*4e50*/  IMAD.MOV.U32 R9, RZ, RZ, 0x0 ;  /* 0x00000000ff097424 */ /* 0x000fc800078e00ff */
[----:B------:R-:W-:Y:S05]  /*4e60*/  RET.REL.NODEC R8 `(_ZN2at6native27unrolled_elementwise_kernelINS0_13AUnaryFunctorIdddZZZNS0_17atan2_kernel_cudaERNS_18TensorIteratorBaseEENKUlvE_clEvENKUlvE_clEvEUlddE_EESt5arrayIPcLm2EELi4E23TrivialOffsetCalculatorILi1EjESD_NS0_6memory15LoadWithoutCastENSE_16StoreWithoutCastEEEviT_T0_T2_T3_T4_T5_) ;  /* 0xffffffb008647950 */ /* 0x000fea0003c3ffff */
.L_x_16527:
        /* <DEDUP_REMOVED lines=9> */
.L_x_16816:


//--------------------- .text._ZN2at6native29vectorized_elementwise_kernelILi2ENS0_13AUnaryFunctorIdddZZZNS0_17atan2_kernel_cudaERNS_18TensorIteratorBaseEENKUlvE_clEvENKUlvE_clEvEUlddE_EESt5arrayIPcLm2EEEEviT0_T1_ --------------------------
	.section	.text._ZN2at6native29vectorized_elementwise_kernelILi2ENS0_13AUnaryFunctorIdddZZZNS0_17atan2_kernel_cudaERNS_18TensorIteratorBaseEENKUlvE_clEvENKUlvE_clEvEUlddE_EESt5arrayIPcLm2EEEEviT0_T1_,"ax",@progbits
	.align	128
        .global         _ZN2at6native29vectorized_elementwise_kernelILi2ENS0_13AUnaryFunctorIdddZZZNS0_17atan2_kernel_cudaERNS_18TensorIteratorBaseEENKUlvE_clEvENKUlvE_clEvEUlddE_EESt5arrayIPcLm2EEEEviT0_T1_
        .type           _ZN2at6native29vectorized_elementwise_kernelILi2ENS0_13AUnaryFunctorIdddZZZNS0_17atan2_kernel_cudaERNS_18TensorIteratorBaseEENKUlvE_clEvENKUlvE_clEvEUlddE_EESt5arrayIPcLm2EEEEviT0_T1_,@function
        .size           _ZN2at6native29vectorized_elementwise_kernelILi2ENS0_13AUnaryFunctorIdddZZZNS0_17atan2_kernel_cudaERNS_18TensorIteratorBaseEENKUlvE_clEvENKUlvE_clEvEUlddE_EESt5arrayIPcLm2EEEEviT0_T1_,(.L_x_16817 - _ZN2at6native29vectorized_elementwise_kernelILi2ENS0_13AUnaryFunctorIdddZZZNS0_17atan2_kernel_cudaERNS_18TensorIteratorBaseEENKUlvE_clEvENKUlvE_clEvEUlddE_EESt5arrayIPcLm2EEEEviT0_T1_)
        .other          _ZN2at6native29vectorized_elementwise_kernelILi2ENS0_13AUnaryFunctorIdddZZZNS0_17atan2_kernel_cudaERNS_18TensorIteratorBaseEENKUlvE_clEvENKUlvE_clEvEUlddE_EESt5arrayIPcLm2EEEEviT0_T1_,@"STO_CUDA_ENTRY STV_DEFAULT"
_ZN2at6native29vectorized_elementwise_kernelILi2ENS0_13AUnaryFunctorIdddZZZNS0_17atan2_kernel_cudaERNS_18TensorIteratorBaseEENKUlvE_clEvENKUlvE_clEvEUlddE_EESt5arrayIPcLm2EEEEviT0_T1_:
.text._ZN2at6native29vectorized_elementwise_kernelILi2ENS0_13AUnaryFunctorIdddZZZNS0_17atan2_kernel_cudaERNS_18TensorIteratorBaseEENKUlvE_clEvENKUlvE_clEvEUlddE_EESt5arrayIPcLm2EEEEviT0_T1_:
        /* <DEDUP_REMOVED lines=10> */
[----:B0-----:R-:W-:Y:S01]  /*00a0*/  ISETP.GE.U32.AND P6, PT, R3, R24, PT ;  /* 0x000000180300720c */ /* 0x001fe20003fc6070 */
[----:B------:R-:W-:-:S12]  /*00b0*/  IMAD.MOV.U32 R23, RZ, RZ, R3 ;  /* 0x000000ffff177224 */ /* 0x000fd800078e0003 */
[----:B------:R-:W-:Y:S01]  /*00c0*/  @!P6 VIADD R3, R23, 0x80 ;  /* 0x000000801703e836 */ /* 0x000fe20000000000 */
[----:B------:R-:W0:Y:S01]  /*00d0*/  @!P6 LDC.64 R6, c[0x0][0x3a0] ;  /* 0x0000e800ff06eb82 */ /* 0x000e220000000a00 */
[----:B------:R-:W-:-:S03]  /*00e0*/  @!P6 IMAD.IADD R5, R2, 0x1, R23 ;  /* 0x000000010205e824 */ /* 0x000fc600078e0217 */
[----:B------:R-:W-:-:S13]  /*00f0*/  ISETP.GE.U32.AND P5, PT, R3, R24, PT ;  /* 0x000000180300720c */ /* 0x000fda0003fa6070 */
[----:B------:R-:W-:Y:S01]  /*0100*/  @!P5 IMAD.IADD R15, R2, 0x1, R3 ;  /* 0x00000001020fd824 */ /* 0x000fe200078e0203 */
[----:B------:R-:W1:Y:S01]  /*0110*/  @!P5 LDC.64 R8, c[0x0][0x3a0] ;  /* 0x0000e800ff08db82 */ /* 0x000e620000000a00 */
[----:B------:R-:W-:-:S05]  /*0120*/  @!P5 VIADD R3, R3, 0x80 ;  /* 0x000000800303d836 */ /* 0x000fca0000000000 */
[----:B------:R-:W-:Y:S01]  /*0130*/  ISETP.GE.U32.AND P4, PT, R3, R24, PT ;  /* 0x000000180300720c */ /* 0x000fe20003f86070 */
[----:B0-----:R-:W-:-:S05]  /*0140*/  @!P6 IMAD.WIDE.U32 R6, R5, 0x8, R6 ;  /* 0x000000080506e825 */ /* 0x001fca00078e0006 */
[----:B------:R0:W5:Y:S07]  /*0150*/  @!P6 LDG.E.64 R18, desc[UR4][R6.64] ;  /* 0x000000040612e981 */ /* 0x00016e000c1e1b00 */
[----:B------:R-:W-:Y:S01]  /*0160*/  @!P4 IMAD.IADD R17, R2, 0x1, R3 ;  /* 0x000000010211c824 */ /* 0x000fe200078e0203 */
[----:B------:R-:W2:Y:S01]  /*0170*/  @!P4 LDC.64 R10, c[0x0][0x3a0] ;  /* 0x0000e800ff0acb82 */ /* 0x000ea20000000a00 */
[----:B------:R-:W-:-:S05]  /*0180*/  @!P4 VIADD R3, R3, 0x80 ;  /* 0x000000800303c836 */ /* 0x000fca0000000000 */
[----:B------:R-:W-:-:S13]  /*0190*/  ISETP.GE.U32.AND P3, PT, R3, R24, PT ;  /* 0x000000180300720c */ /* 0x000fda0003f66070 */
[----:B------:R-:W-:Y:S01]  /*01a0*/  @!P3 IMAD.IADD R25, R2, 0x1, R3 ;  /* 0x000000010219b824 */ /* 0x000fe200078e0203 */
[----:B------:R-:W0:Y:S01]  /*01b0*/  @!P3 LDC.64 R12, c[0x0][0x3a0] ;  /* 0x0000e800ff0cbb82 */ /* 0x000e220000000a00 */
[----:B------:R-:W-:-:S05]  /*01c0*/  @!P3 VIADD R3, R3, 0x80 ;  /* 0x000000800303b836 */ /* 0x000fca0000000000 */
[----:B------:R-:W-:-:S13]  /*01d0*/  ISETP.GE.U32.AND P2, PT, R3, R24, PT ;  /* 0x000000180300720c */ /* 0x000fda0003f46070 */
        /* <DEDUP_REMOVED lines=9> */
[----:B------:R-:W-:Y:S01]  /*0270*/  CS2R R44, SRZ ;  /* 0x00000000002c7805 */ /* 0x000fe2000001ff00 */
[----:B------:R-:W-:Y:S01]  /*0280*/  @!P0 VIADD R3, R3, 0x80 ;  /* 0x0000008003038836 */ /* 0x000fe20000000000 */
[----:B------:R-:W-:Y:S01]  /*0290*/  CS2R R40, SRZ ;  /* 0x0000000000287805 */ /* 0x000fe2000001ff00 */
[----:B---3--:R-:W-:Y:S01]  /*02a0*/  @!P2 IMAD.WIDE.U32 R20, R29, 0x8, R20 ;  /* 0x000000081d14a825 */ /* 0x008fe200078e0014 */
[----:B------:R-:W3:Y:S02]  /*02b0*/  @!P0 LDC.64 R30, c[0x0][0x3a0] ;  /* 0x0000e800ff1e8b82 */ /* 0x000ee40000000a00 */
[----:B------:R-:W-:-:S13]  /*02c0*/  ISETP.GE.U32.AND P6, PT, R3, R24, PT ;  /* 0x000000180300720c */ /* 0x000fda0003fc6070 */
[----:B------:R-:W3:Y:S01]  /*02d0*/  @!P6 LDC.64 R4, c[0x0][0x3a0] ;  /* 0x0000e800ff04eb82 */ /* 0x000ee20000000a00 */
[----:B------:R-:W-:Y:S02]  /*02e0*/  @!P6 IMAD.IADD R3, R2, 0x1, R3 ;  /* 0x000000010203e824 */ /* 0x000fe400078e0203 */
[----:B-1----:R-:W-:Y:S01]  /*02f0*/  @!P5 IMAD.WIDE.U32 R8, R15, 0x8, R8 ;  /* 0x000000080f08d825 */ /* 0x002fe200078e0008 */
[----:B------:R-:W-:-:S03]  /*0300*/  CS2R R14, SRZ ;  /* 0x00000000000e7805 */ /* 0x000fc6000001ff00 */
[----:B--2---:R-:W-:Y:S01]  /*0310*/  @!P4 IMAD.WIDE.U32 R10, R17, 0x8, R10 ;  /* 0x00000008110ac825 */ /* 0x004fe200078e000a */
[----:B------:R-:W-:-:S03]  /*0320*/  CS2R R16, SRZ ;  /* 0x0000000000107805 */ /* 0x000fc6000001ff00 */
[----:B0-----:R-:W-:Y:S01]  /*0330*/  @!P3 IMAD.WIDE.U32 R6, R25, 0x8, R12 ;  /* 0x000000081906b825 */ /* 0x001fe200078e000c */
[----:B------:R-:W-:Y:S01]  /*0340*/  CS2R R12, SRZ ;  /* 0x00000000000c7805 */ /* 0x000fe2000001ff00 */
[----:B------:R0:W5:Y:S02]  /*0350*/  @!P4 LDG.E.64 R14, desc[UR4][R10.64] ;  /* 0x000000040a0ec981 */ /* 0x000164000c1e1b00 */
[----:B----4-:R-:W-:Y:S01]  /*0360*/  @!P1 IMAD.WIDE.U32 R28, R33, 0x8, R26 ;  /* 0x00000008211c9825 */ /* 0x010fe200078e001a */
[----:B------:R-:W-:Y:S01]  /*0370*/  CS2R R26, SRZ ;  /* 0x00000000001a7805 */ /* 0x000fe2000001ff00 */
[----:B------:R0:W5:Y:S04]  /*0380*/  @!P5 LDG.E.64 R16, desc[UR4][R8.64] ;  /* 0x000000040810d981 */ /* 0x000168000c1e1b00 */
[----:B------:R0:W5:Y:S01]  /*0390*/  @!P3 LDG.E.64 R12, desc[UR4][R6.64] ;  /* 0x00000004060cb981 */ /* 0x000162000c1e1b00 */
[----:B---3--:R-:W-:-:S03]  /*03a0*/  @!P6 IMAD.WIDE.U32 R4, R3, 0x8, R4 ;  /* 0x000000080304e825 */ /* 0x008fc600078e0004 */
[----:B------:R0:W5:Y:S04]  /*03b0*/  @!P2 LDG.E.64 R26, desc[UR4][R20.64] ;  /* 0x00000004141aa981 */ /* 0x000168000c1e1b00 */
[----:B------:R0:W5:Y:S04]  /*03c0*/  @!P1 LDG.E.64 R44, desc[UR4][R28.64] ;  /* 0x000000041c2c9981 */ /* 0x000168000c1e1b00 */
[----:B------:R0:W5:Y:S01]  /*03d0*/  @!P6 LDG.E.64 R40, desc[UR4][R4.64] ;  /* 0x000000040428e981 */ /* 0x000162000c1e1b00 */
[----:B------:R-:W-:Y:S01]  /*03e0*/  CS2R R42, SRZ ;  /* 0x00000000002a7805 */ /* 0x000fe2000001ff00 */
[----:B------:R-:W-:-:S05]  /*03f0*/  @!P0 IMAD.WIDE.U32 R30, R35, 0x8, R30 ;  /* 0x00000008231e8825 */ /* 0x000fca00078e001e */
[----:B------:R0:W5:Y:S01]  /*0400*/  @!P0 LDG.E.64 R42, desc[UR4][R30.64] ;  /* 0x000000041e2a8981 */ /* 0x000162000c1e1b00 */
[----:B------:R-:W-:Y:S01]  /*0410*/  ISETP.GE.U32.AND P0, PT, R23, R24, PT ;  /* 0x000000181700720c */ /* 0x000fe20003f06070 */
        /* <DEDUP_REMOVED lines=67> */
[----:B------:R-:W-:Y:S05]  /*0850*/  CALL.REL.NOINC `($__internal_70_$__cuda_sm20_div_rn_f64_full) ;  /* 0x00000104009c7944 */ /* 0x000fea0003c00000 */
.L_x_16532:
[----:B------:R-:W-:Y:S05]  /*0860*/  BSYNC.RECONVERGENT B2 ;  /* 0x0000000000027941 */ /* 0x000fea0003800200 */
.L_x_16531:
[----:B------:R-:W-:Y:S01]  /*0870*/  IMAD.MOV.U32 R6, RZ, RZ, -0x2449a4b7 ;  /* 0xdbb65b49ff067424 */ /* 0x000fe200078e00ff */
[----:B------:R-:W-:Y:S01]  /*0880*/  UMOV UR6, 0x2a25ff7e ;  /* 0x2a25ff7e00067882 */ /* 0x000fe20000000000 */
[----:B------:R-:W-:Y:S01]  /*0890*/  IMAD.MOV.U32 R7, RZ, RZ, 0x3f2d3b63 ;  /* 0x3f2d3b63ff077424 */ /* 0x000fe200078e00ff */
[----:B------:R-:W-:Y:S01]  /*08a0*/  UMOV UR7, 0x3ef53e1d ;  /* 0x3ef53e1d00077882 */ /* 0x000fe20000000000 */
[----:B------:R-:W0:Y:S01]  /*08b0*/  DMUL R4, R38, R38 ;  /* 0x0000002626047228 */ /* 0x000e220000000000 */
[----:B------:R-:W-:Y:S01]  /*08c0*/  ISETP.GE.AND P2, PT, R19, RZ, PT ;  /* 0x000000ff1300720c */ /* 0x000fe20003f46270 */
[----:B------:R-:W-:Y:S01]  /*08d0*/  @!P1 IMAD.MOV.U32 R8, RZ, RZ, 0x54442d18 ;  /* 0x54442d18ff089424 */ /* 0x000fe200078e00ff */
[----:B------:R-:W-:Y:S01]  /*08e0*/  BSSY.RECONVERGENT B0, `(.L_x_16533) ;  /* 0x00000ac000007945 */ /* 0x000fe20003800200 */
[----:B------:R-:W-:Y:S01]  /*08f0*/  @!P1 IMAD.MOV.U32 R9, RZ, RZ, 0x3ff921fb ;  /* 0x3ff921fbff099424 */ /* 0x000fe200078e00ff */
        /* <DEDUP_REMOVED lines=170> */
.L_x_16534:
[----:B------:R-:W-:Y:S05]  /*13a0*/  BSYNC.RECONVERGENT B0 ;  /* 0x0000000000007941 */ /* 0x000fea0003800200 */
.L_x_16533:
        /* <DEDUP_REMOVED lines=11> */
.L_x_16530:
[----:B------:R-:W-:Y:S05]  /*1460*/  BSYNC.RECONVERGENT B1 ;  /* 0x0000000000017941 */ /* 0x000fea0003800200 */
.L_x_16529:
[----:B-----5:R-:W-:Y:S01]  /*1470*/  VIADD R19, R23, 0x80 ;  /* 0x0000008017137836 */ /* 0x020fe20000000000 */
[----:B------:R-:W-:Y:S04]  /*1480*/  BSSY.RECONVERGENT B1, `(.L_x_16535) ;  /* 0x0000105000017945 */ /* 0x000fe80003800200 */
[----:B------:R-:W-:-:S13]  /*1490*/  ISETP.GE.U32.AND P0, PT, R19, R24, PT ;  /* 0x000000181300720c */ /* 0x000fda0003f06070 */
[----:B------:R-:W-:Y:S05]  /*14a0*/  @P0 BRA `(.L_x_16536) ;  /* 0x0000001000080947 */ /* 0x000fea0003800000 */
[----:B------:R-:W0:Y:S01]  /*14b0*/  LDCU.64 UR6, c[0x0][0x390] ;  /* 0x00007200ff0677ac */ /* 0x000e220008000a00 */
[----:B------:R-:W-:Y:S01]  /*14c0*/  DADD R8, -RZ, |R16| ;  /* 0x00000000ff087229 */ /* 0x000fe20000000510 */
        /* <DEDUP_REMOVED lines=64> */
.L_x_16538:
[----:B------:R-:W-:Y:S05]  /*18d0*/  BSYNC.RECONVERGENT B2 ;  /* 0x0000000000027941 */ /* 0x000fea0003800200 */
.L_x_16537:
        /* <DEDUP_REMOVED lines=148> */
[----:B0-----:R-:W0:Y:S02]  /*2220*/  @P1 DADD R4, -R38, R4 ;  /* 0x0000000026041229 */ /* 0x001e240000000104 */
        /* <DEDUP_REMOVED lines=8> */
[----:B------:R-:W-:-:S15]  /*22b0*/  @!P1 FSEL R7, R39, R7, !P0 ;  /* 0x0000000727079208 */ /* 0x000fde0004000000 */
[----:B------:R-:W-:-:S15]  /*22c0*/  NOP ;  /* 0x0000000000007918 */ /* 0x000fde0000000000 */
[----:B------:R-:W-:-:S15]  /*22d0*/  NOP ;  /* 0x0000000000007918 */ /* 0x000fde0000000000 */
[----:B------:R-:W-:-:S15]  /*22e0*/  NOP ;  /* 0x0000000000007918 */ /* 0x000fde0000000000 */
        /* <DEDUP_REMOVED lines=16> */
.L_x_16540:
[----:B------:R-:W-:Y:S02]  /*23f0*/  FSEL R4, RZ, 3.37028055040000000000e+12, P0 ;  /* 0x54442d18ff047808 */ /* 0x000fe40000000000 */
[----:B------:R-:W-:-:S07]  /*2400*/  FSEL R5, RZ, 2.1426990032196044922, P0 ;  /* 0x400921fbff057808 */ /* 0x000fce0000000000 */
.L_x_16541:
[----:B------:R-:W-:Y:S05]  /*2410*/  BSYNC.RECONVERGENT B0 ;  /* 0x0000000000007941 */ /* 0x000fea0003800200 */
.L_x_16539:
        /* <DEDUP_REMOVED lines=11> */
.L_x_16536:
[----:B------:R-:W-:Y:S05]  /*24d0*/  BSYNC.RECONVERGENT B1 ;  /* 0x0000000000017941 */ /* 0x000fea0003800200 */
.L_x_16535:
[----:B------:R-:W-:Y:S01]  /*24e0*/  VIADD R3, R23, 0x100 ;  /* 0x0000010017037836 */ /* 0x000fe20000000000 */
        /* <DEDUP_REMOVED lines=69> */
.L_x_16545:
[----:B------:R-:W-:Y:S05]  /*2940*/  BSYNC.RECONVERGENT B2 ;  /* 0x0000000000027941 */ /* 0x000fea0003800200 */
.L_x_16544:
        /* <DEDUP_REMOVED lines=177> */
.L_x_16547:
[----:B------:R-:W-:Y:S02]  /*3460*/  FSEL R4, RZ, 3.37028055040000000000e+12, P0 ;  /* 0x54442d18ff047808 */ /* 0x000fe40000000000 */
[----:B------:R-:W-:-:S07]  /*3470*/  FSEL R5, RZ, 2.1426990032196044922, P0 ;  /* 0x400921fbff057808 */ /* 0x000fce0000000000 */
.L_x_16548:
[----:B------:R-:W-:Y:S05]  /*3480*/  BSYNC.RECONVERGENT B0 ;  /* 0x0000000000007941 */ /* 0x000fea0003800200 */
.L_x_16546:
        /* <DEDUP_REMOVED lines=11> */
.L_x_16543:
[----:B------:R-:W-:Y:S05]  /*3540*/  BSYNC.RECONVERGENT B1 ;  /* 0x0000000000017941 */ /* 0x000fea0003800200 */
.L_x_16542:
        /* <DEDUP_REMOVED lines=70> */
.L_x_16552:
[----:B------:R-:W-:Y:S05]  /*39b0*/  BSYNC.RECONVERGENT B2 ;  /* 0x0000000000027941 */ /* 0x000fea0003800200 */
.L_x_16551:
        /* <DEDUP_REMOVED lines=177> */
.L_x_16554:
[----:B------:R-:W-:Y:S02]  /*44d0*/  FSEL R4, RZ, 3.37028055040000000000e+12, P0 ;  /* 0x54442d18ff047808 */ /* 0x000fe40000000000 */
[----:B------:R-:W-:-:S07]  /*44e0*/  FSEL R5, RZ, 2.1426990032196044922, P0 ;  /* 0x400921fbff057808 */ /* 0x000fce0000000000 */
.L_x_16555:
[----:B------:R-:W-:Y:S05]  /*44f0*/  BSYNC.RECONVERGENT B0 ;  /* 0x0000000000007941 */ /* 0x000fea0003800200 */
.L_x_16553:
        /* <DEDUP_REMOVED lines=11> */
.L_x_16550:
[----:B------:R-:W-:Y:S05]  /*45b0*/  BSYNC.RECONVERGENT B1 ;  /* 0x0000000000017941 */ /* 0x000fea0003800200 */
.L_x_16549:
        /* <DEDUP_REMOVED lines=70> */
.L_x_16559:
[----:B------:R-:W-:Y:S05]  /*4a20*/  BSYNC.RECONVERGENT B2 ;  /* 0x0000000000027941 */ /* 0x000fea0003800200 */
.L_x_16558:
        /* <DEDUP_REMOVED lines=177> */
.L_x_16561:
[----:B------:R-:W-:Y:S02]  /*5540*/  FSEL R4, RZ, 3.37028055040000000000e+12, P0 ;  /* 0x54442d18ff047808 */ /* 0x000fe40000000000 */
[----:B------:R-:W-:-:S07]  /*5550*/  FSEL R5, RZ, 2.1426990032196044922, P0 ;  /* 0x400921fbff057808 */ /* 0x000fce0000000000 */
.L_x_16562:
[----:B------:R-:W-:Y:S05]  /*5560*/  BSYNC.RECONVERGENT B0 ;  /* 0x0000000000007941 */ /* 0x000fea0003800200 */
.L_x_16560:
        /* <DEDUP_REMOVED lines=11> */
.L_x_16557:
[----:B------:R-:W-:Y:S05]  /*5620*/  BSYNC.RECONVERGENT B1 ;  /* 0x0000000000017941 */ /* 0x000fea0003800200 */
.L_x_16556:
        /* <DEDUP_REMOVED lines=70> */
.L_x_16566:
[----:B------:R-:W-:Y:S05]  /*5a90*/  BSYNC.RECONVERGENT B2 ;  /* 0x0000000000027941 */ /* 0x000fea0003800200 */
.L_x_16565:
        /* <DEDUP_REMOVED lines=177> */
.L_x_16568:
[----:B------:R-:W-:Y:S02]  /*65b0*/  FSEL R4, RZ, 3.37028055040000000000e+12, P0 ;  /* 0x54442d18ff047808 */ /* 0x000fe40000000000 */
[----:B------:R-:W-:-:S07]  /*65c0*/  FSEL R5, RZ, 2.1426990032196044922, P0 ;  /* 0x400921fbff057808 */ /* 0x000fce0000000000 */
.L_x_16569:
[----:B------:R-:W-:Y:S05]  /*65d0*/  BSYNC.RECONVERGENT B0 ;  /* 0x0000000000007941 */ /* 0x000fea0003800200 */
.L_x_16567:
        /* <DEDUP_REMOVED lines=11> */
.L_x_16564:
[----:B------:R-:W-:Y:S05]  /*6690*/  BSYNC.RECONVERGENT B1 ;  /* 0x0000000000017941 */ /* 0x000fea0003800200 */
.L_x_16563:
        /* <DEDUP_REMOVED lines=70> */
.L_x_16573:
[----:B------:R-:W-:Y:S05]  /*6b00*/  BSYNC.RECONVERGENT B2 ;  /* 0x0000000000027941 */ /* 0x000fea0003800200 */
.L_x_16572:
        /* <DEDUP_REMOVED lines=159> */
[----:B------:R0:W1:Y:S02]  /*7500*/  DSETP.NEU.AND P3, PT, R26, RZ, PT ;  /* 0x000000ff1a00722a */ /* 0x0000640003f6d000 */
[----:B0-----:R-:W-:Y:S02]  /*7510*/  @!P1 IMAD.MOV.U32 R26, RZ, RZ, 0x54442d18 ;  /* 0x54442d18ff1a9424 */ /* 0x001fe400078e00ff */
[----:B------:R-:W-:-:S15]  /*7520*/  @!P1 IMAD.MOV.U32 R27, RZ, RZ, 0x3ff921fb ;  /* 0x3ff921fbff1b9424 */ /* 0x000fde00078e00ff */
[----:B------:R-:W-:-:S15]  /*7530*/  NOP ;  /* 0x0000000000007918 */ /* 0x000fde0000000000 */
[----:B------:R-:W-:-:S15]  /*7540*/  NOP ;  /* 0x0000000000007918 */ /* 0x000fde0000000000 */
[----:B------:R-:W-:-:S15]  /*7550*/  NOP ;  /* 0x0000000000007918 */ /* 0x000fde0000000000 */
        /* <DEDUP_REMOVED lines=11> */
.L_x_16575:
[----:B------:R-:W-:Y:S02]  /*7610*/  FSEL R4, RZ, 3.37028055040000000000e+12, P0 ;  /* 0x54442d18ff047808 */ /* 0x000fe40000000000 */
[----:B------:R-:W-:-:S07]  /*7620*/  FSEL R5, RZ, 2.1426990032196044922, P0 ;  /* 0x400921fbff057808 */ /* 0x000fce0000000000 */
.L_x_16576:
[----:B------:R-:W-:Y:S05]  /*7630*/  BSYNC.RECONVERGENT B0 ;  /* 0x0000000000007941 */ /* 0x000fea0003800200 */
.L_x_16574:
        /* <DEDUP_REMOVED lines=11> */
.L_x_16571:
[----:B------:R-:W-:Y:S05]  /*76f0*/  BSYNC.RECONVERGENT B1 ;  /* 0x0000000000017941 */ /* 0x000fea0003800200 */
.L_x_16570:
        /* <DEDUP_REMOVED lines=70> */
.L_x_16580:
[----:B------:R-:W-:Y:S05]  /*7b60*/  BSYNC.RECONVERGENT B2 ;  /* 0x0000000000027941 */ /* 0x000fea0003800200 */
.L_x_16579:
        /* <DEDUP_REMOVED lines=176> */
.L_x_16582:
[----:B------:R-:W-:Y:S02]  /*8670*/  FSEL R4, RZ, 3.37028055040000000000e+12, P0 ;  /* 0x54442d18ff047808 */ /* 0x000fe40000000000 */
[----:B------:R-:W-:-:S07]  /*8680*/  FSEL R5, RZ, 2.1426990032196044922, P0 ;  /* 0x400921fbff057808 */ /* 0x000fce0000000000 */
.L_x_16583:
[----:B------:R-:W-:Y:S05]  /*8690*/  BSYNC.RECONVERGENT B0 ;  /* 0x0000000000007941 */ /* 0x000fea0003800200 */
.L_x_16581:
        /* <DEDUP_REMOVED lines=11> */
.L_x_16578:
[----:B------:R-:W-:Y:S05]  /*8750*/  BSYNC.RECONVERGENT B1 ;  /* 0x0000000000017941 */ /* 0x000fea0003800200 */
.L_x_16577:
[----:B------:R-:W-:Y:S01]  /*8760*/  ISETP.GE.U32.AND P0, PT, R23, R24, PT ;  /* 0x000000181700720c */ /* 0x000fe20003f06070 */
[----:B------:R-:W-:Y:S04]  /*8770*/  BSSY.RECONVERGENT B0, `(.L_x_16584) ;  /* 0x000003b000007945 */ /* 0x000fe80003800200 */
[----:B------:R-:W-:Y:S08]  /*8780*/  BSSY.RELIABLE B1, `(.L_x_16585) ;  /* 0x0000032000017945 */ /* 0x000ff00003800100 */
[----:B------:R-:W-:Y:S05]  /*8790*/  @P0 BRA `(.L_x_16586) ;  /* 0x00000000003c0947 */ /* 0x000fea0003800000 */
[----:B------:R-:W0:Y:S01]  /*87a0*/  LDC.64 R6, c[0x0][0x398] ;  /* 0x0000e600ff067b82 */ /* 0x000e220000000a00 */
[----:B------:R-:W-:Y:S02]  /*87b0*/  IMAD.IADD R23, R2, 0x1, R23 ;  /* 0x0000000102177824 */ /* 0x000fe400078e0217 */
[----:B------:R-:W-:Y:S02]  /*87c0*/  IMAD.MOV.U32 R26, RZ, RZ, R22 ;  /* 0x000000ffff1a7224 */ /* 0x000fe400078e0016 */
[----:B------:R-:W-:Y:S02]  /*87d0*/  IMAD.MOV.U32 R27, RZ, RZ, R21 ;  /* 0x000000ffff1b7224 */ /* 0x000fe400078e0015 */
[----:B0-----:R-:W-:-:S04]  /*87e0*/  IMAD.WIDE.U32 R6, R23, 0x8, R6 ;  /* 0x0000000817067825 */ /* 0x001fc800078e0006 */
[----:B------:R-:W-:Y:S01]  /*87f0*/  IMAD.MOV.U32 R23, RZ, RZ, R19 ;  /* 0x000000ffff177224 */ /* 0x000fe200078e0013 */
[----:B------:R0:W-:Y:S04]  /*8800*/  STG.E.64 desc[UR4][R6.64], R26 ;  /* 0x0000001a06007986 */ /* 0x0001e8000c101b04 */
[----:B------:R-:W-:-:S13]  /*8810*/  ISETP.GE.U32.AND P0, PT, R23, R24, PT ;  /* 0x000000181700720c */ /* 0x000fda0003f06070 */
[----:B0-----:R-:W-:Y:S05]  /*8820*/  @P0 BRA `(.L_x_16587) ;  /* 0x0000000000380947 */ /* 0x001fea0003800000 */
[----:B------:R-:W0:Y:S01]  /*8830*/  LDC.64 R6, c[0x0][0x398] ;  /* 0x0000e600ff067b82 */ /* 0x000e220000000a00 */
[----:B------:R-:W-:Y:S02]  /*8840*/  IMAD.IADD R19, R2, 0x1, R23 ;  /* 0x0000000102137824 */ /* 0x000fe400078e0217 */
[----:B------:R-:W-:Y:S02]  /*8850*/  IMAD.MOV.U32 R21, RZ, RZ, R17 ;  /* 0x000000ffff157224 */ /* 0x000fe400078e0011 */
[----:B------:R-:W-:Y:S02]  /*8860*/  VIADD R23, R23, 0x80 ;  /* 0x0000008017177836 */ /* 0x000fe40000000000 */
[----:B0-----:R-:W-:-:S05]  /*8870*/  IMAD.WIDE.U32 R6, R19, 0x8, R6 ;  /* 0x0000000813067825 */ /* 0x001fca00078e0006 */
[----:B------:R0:W-:Y:S02]  /*8880*/  STG.E.64 desc[UR4][R6.64], R20 ;  /* 0x0000001406007986 */ /* 0x0001e4000c101b04 */
.L_x_16586:
        /* <DEDUP_REMOVED lines=8> */
.L_x_16587:
        /* <DEDUP_REMOVED lines=8> */
.L_x_16588:
        /* <DEDUP_REMOVED lines=8> */
.L_x_16589:
        /* <DEDUP_REMOVED lines=9> */
.L_x_16590:
[----:B------:R-:W-:Y:S05]  /*8aa0*/  BSYNC.RELIABLE B1 ;  /* 0x0000000000017941 */ /* 0x000fea0003800100 */
.L_x_16585:
[----:B------:R-:W-:-:S13]  /*8ab0*/  ISETP.GE.U32.AND P0, PT, R23, R24, PT ;  /* 0x000000181700720c */ /* 0x000fda0003f06070 */
[----:B012---:R-:W0:Y:S01]  /*8ac0*/  @!P0 LDC.64 R6, c[0x0][0x398] ;  /* 0x0000e600ff068b82 */ /* 0x007e220000000a00 */
[----:B------:R-:W-:Y:S02]  /*8ad0*/  @!P0 IMAD.IADD R9, R2, 0x1, R23 ;  /* 0x0000000102098824 */ /* 0x000fe400078e0217 */
[----:B------:R-:W-:Y:S02]  /*8ae0*/  @!P0 IMAD.MOV.U32 R11, RZ, RZ, R3 ;  /* 0x000000ffff0b8224 */ /* 0x000fe400078e0003 */
[----:B------:R-:W-:Y:S02]  /*8af0*/  @!P0 VIADD R23, R23, 0x80 ;  /* 0x0000008017178836 */ /* 0x000fe40000000000 */
[----:B0-----:R-:W-:-:S05]  /*8b00*/  @!P0 IMAD.WIDE.U32 R6, R9, 0x8, R6 ;  /* 0x0000000809068825 */ /* 0x001fca00078e0006 */
[----:B------:R2:W-:Y:S02]  /*8b10*/  @!P0 STG.E.64 desc[UR4][R6.64], R10 ;  /* 0x0000000a06008986 */ /* 0x0005e4000c101b04 */
.L_x_16591:
[----:B------:R-:W-:Y:S05]  /*8b20*/  BSYNC.RECONVERGENT B0 ;  /* 0x0000000000007941 */ /* 0x000fea0003800200 */
.L_x_16584:
[----:B------:R-:W-:Y:S05]  /*8b30*/  WARPSYNC.ALL ;  /* 0x0000000000007948 */ /* 0x000fea0003800000 */
[----:B------:R-:W-:-:S13]  /*8b40*/  ISETP.GE.U32.AND P0, PT, R23, R24, PT ;  /* 0x000000181700720c */ /* 0x000fda0003f06070 */
[----:B------:R-:W-:Y:S05]  /*8b50*/  @P0 EXIT ;  /* 0x000000000000094d */ /* 0x000fea0003800000 */
[----:B012---:R-:W0:Y:S01]  /*8b60*/  LDC.64 R6, c[0x0][0x398] ;  /* 0x0000e600ff067b82 */ /* 0x007e220000000a00 */
[----:B------:R-:W-:Y:S02]  /*8b70*/  IMAD.IADD R3, R2, 0x1, R23 ;  /* 0x0000000102037824 */ /* 0x000fe400078e0217 */
[----:B------:R-:W-:Y:S02]  /*8b80*/  IMAD.MOV.U32 R4, RZ, RZ, R0 ;  /* 0x000000ffff047224 */ /* 0x000fe400078e0000 */
[----:B0-----:R-:W-:-:S05]  /*8b90*/  IMAD.WIDE.U32 R2, R3, 0x8, R6 ;  /* 0x0000000803027825 */ /* 0x001fca00078e0006 */
[----:B------:R-:W-:Y:S01]  /*8ba0*/  STG.E.64 desc[UR4][R2.64], R4 ;  /* 0x0000000402007986 */ /* 0x000fe2000c101b04 */
[----:B------:R-:W-:Y:S05]  /*8bb0*/  EXIT ;  /* 0x000000000000794d */ /* 0x000fea0003800000 */
.L_x_16528:
        /* <DEDUP_REMOVED lines=15> */
[----:B---3--:R-:W-:-:S15]  /*8cb0*/  DSETP.GEU.AND P1, PT, |R12|, |UR6|, PT ;  /* 0x400000060c007e2a */ /* 0x008fde000bf2e200 */
        /* <DEDUP_REMOVED lines=56> */
[----:B-----5:R-:W-:Y:S05]  /*9040*/  CALL.REL.NOINC `($__internal_70_$__cuda_sm20_div_rn_f64_full) ;  /* 0x0000007c00a07944 */ /* 0x020fea0003c00000 */
.L_x_16593:
[----:B------:R-:W-:Y:S05]  /*9050*/  BSYNC.RECONVERGENT B1 ;  /* 0x0000000000017941 */ /* 0x000fea0003800200 */
.L_x_16592:
        /* <DEDUP_REMOVED lines=153> */
[----:B------:R-:W-:Y:S01]  /*99f0*/  @!P1 DADD R6, R6, R8 ;  /* 0x0000000006069229 */ /* 0x000fe20000000008 */
[----:B------:R-:W-:Y:S02]  /*9a00*/  @P1 IMAD.MOV.U32 R8, RZ, RZ, 0x54442d18 ;  /* 0x54442d18ff081424 */ /* 0x000fe400078e00ff */
[----:B------:R-:W-:-:S15]  /*9a10*/  @P1 IMAD.MOV.U32 R9, RZ, RZ, 0x400921fb ;  /* 0x400921fbff091424 */ /* 0x000fde00078e00ff */
[----:B------:R-:W-:-:S15]  /*9a20*/  NOP ;  /* 0x0000000000007918 */ /* 0x000fde0000000000 */
[----:B------:R-:W-:-:S15]  /*9a30*/  NOP ;  /* 0x0000000000007918 */ /* 0x000fde0000000000 */
[----:B------:R-:W-:-:S15]  /*9a40*/  NOP ;  /* 0x0000000000007918 */ /* 0x000fde0000000000 */
[----:B------:R-:W-:-:S01]  /*9a50*/  NOP ;  /* 0x0000000000007918 */ /* 0x000fc20000000000 */
[----:B------:R-:W0:Y:S02]  /*9a60*/  DSETP.NEU.AND P3, PT, R10, RZ, PT ;  /* 0x000000ff0a00722a */ /* 0x000e240003f6d000 */
[----:B0-----:R-:W-:Y:S02]  /*9a70*/  @!P3 FSEL R10, RZ, 3.37028055040000000000e+12, P0 ;  /* 0x54442d18ff0ab808 */ /* 0x001fe40000000000 */
[----:B------:R-:W-:-:S15]  /*9a80*/  @!P3 FSEL R11, RZ, 2.1426990032196044922, P0 ;  /* 0x400921fbff0bb808 */ /* 0x000fde0000000000 */
[----:B------:R-:W-:-:S15]  /*9a90*/  NOP ;  /* 0x0000000000007918 */ /* 0x000fde0000000000 */
[----:B------:R-:W-:-:S15]  /*9aa0*/  NOP ;  /* 0x0000000000007918 */ /* 0x000fde0000000000 */
[----:B------:R-:W-:-:S15]  /*9ab0*/  NOP ;  /* 0x0000000000007918 */ /* 0x000fde0000000000 */
[----:B------:R-:W-:-:S15]  /*9ac0*/  DADD R4, -RZ, |R14| ;  /* 0x00000000ff047229 */ /* 0x000fde000000050e */
[----:B------:R-:W-:-:S15]  /*9ad0*/  NOP ;  /* 0x0000000000007918 */ /* 0x000fde0000000000 */
[----:B------:R-:W-:-:S15]  /*9ae0*/  NOP ;  /* 0x0000000000007918 */ /* 0x000fde0000000000 */
[----:B------:R-:W-:-:S15]  /*9af0*/  NOP ;  /* 0x0000000000007918 */ /* 0x000fde0000000000 */
[----:B------:R-:W-:-:S04]  /*9b00*/  NOP ;  /* 0x0000000000007918 */ /* 0x000fc80000000000 */
[----:B------:R-:W0:Y:S02]  /*9b10*/  @P1 DADD R8, -R38, R8 ;  /* 0x0000000026081229 */ /* 0x000e240000000108 */
[----:B0-----:R-:W-:Y:S02]  /*9b20*/  @P1 FSEL R6, R8, R38, !P0 ;  /* 0x0000002608061208 */ /* 0x001fe40004000000 */
[----:B------:R-:W-:Y:S01]  /*9b30*/  @P1 FSEL R7, R9, R39, !P0 ;  /* 0x0000002709071208 */ /* 0x000fe20004000000 */
[----:B------:R-:W-:Y:S06]  /*9b40*/  @!P3 BRA `(.L_x_16595) ;  /* 0x000000000020b947 */ /* 0x000fec0003800000 */
        /* <DEDUP_REMOVED lines=8> */
.L_x_16595:
[----:B------:R-:W-:Y:S05]  /*9bd0*/  BSYNC.RECONVERGENT B0 ;  /* 0x0000000000007941 */ /* 0x000fea0003800200 */
.L_x_16594:
[----:B------:R-:W0:Y:S01]  /*9be0*/  LDCU.64 UR6, c[0x0][0x390] ;  /* 0x00007200ff0677ac */ /* 0x000e220008000a00 */
[----:B------:R-:W-:Y:S01]  /*9bf0*/  IMAD.MOV.U32 R8, RZ, RZ, 0x1 ;  /* 0x00000001ff087424 */ /* 0x000fe200078e00ff */
[----:B------:R-:W-:Y:S01]  /*9c00*/  BSSY.RECONVERGENT B1, `(.L_x_16596) ;  /* 0x0000047000017945 */ /* 0x000fe20003800200 */
[----:B0-----:R-:W-:-:S15]  /*9c10*/  DSETP.GEU.AND P1, PT, |R14|, |UR6|, PT ;  /* 0x400000060e007e2a */ /* 0x001fde000bf2e200 */
[----:B------:R-:W-:-:S15]  /*9c20*/  NOP ;  /* 0x0000000000007918 */ /* 0x000fde0000000000 */
[----:B------:R-:W-:-:S15]  /*9c30*/  NOP ;  /* 0x0000000000007918 */ /* 0x000fde0000000000 */
[----:B------:R-:W-:-:S15]  /*9c40*/  NOP ;  /* 0x0000000000007918 */ /* 0x000fde0000000000 */
[----:B------:R-:W-:-:S04]  /*9c50*/  NOP ;  /* 0x0000000000007918 */ /* 0x000fc80000000000 */
[----:B------:R-:W0:Y:S02]  /*9c60*/  DADD R30, -RZ, |UR6| ;  /* 0x40000006ff1e7e29 */ /* 0x000e240008000100 */
[----:B0-----:R-:W-:Y:S02]  /*9c70*/  FSEL R32, R4, R30, !P1 ;  /* 0x0000001e04207208 */ /* 0x001fe40004800000 */
[----:B------:R-:W-:-:S04]  /*9c80*/  FSEL R33, R5, R31, !P1 ;  /* 0x0000001f05217208 */ /* 0x000fc80004800000 */
[----:B------:R-:W-:-:S15]  /*9c90*/  FSETP.GEU.AND P3, PT, |R33|, 6.5827683646048100446e-37, PT ;  /* 0x036000002100780b */ /* 0x000fde0003f6e200 */
[----:B------:R-:W-:-:S15]  /*9ca0*/  NOP ;  /* 0x0000000000007918 */ /* 0x000fde0000000000 */
[----:B------:R-:W-:-:S15]  /*9cb0*/  NOP ;  /* 0x0000000000007918 */ /* 0x000fde0000000000 */
[----:B------:R-:W-:-:S11]  /*9cc0*/  NOP ;  /* 0x0000000000007918 */ /* 0x000fd60000000000 */
[----:B------:R0:W-:Y:S02]  /*9cd0*/  DADD R6, |R12|, |UR6| ;  /* 0x400000060c067e29 */ /* 0x0001e40008000200 */
        /* <DEDUP_REMOVED lines=41> */
[----:B0-----:R0:W1:Y:S02]  /*9f70*/  DFMA R38, R8, R4, R38 ;  /* 0x000000040826722b */ /* 0x0010640000000026 */
[----:B0-----:R-:W0:Y:S01]  /*9f80*/  LDC R5, c[0x0][0x394] ;  /* 0x0000e500ff057b82 */ /* 0x001e220000000800 */
[----:B-1----:R-:W-:-:S05]  /*9f90*/  FFMA R0, RZ, R13, R39 ;  /* 0x0000000dff007223 */ /* 0x002fca0000000027 */
[----:B------:R-:W-:Y:S02]  /*9fa0*/  FSETP.GT.AND P2, PT, |R0|, 1.469367938527859385e-39, PT ;  /* 0x001000000000780b */ /* 0x000fe40003f44200 */
[----:B0-----:R-:W-:-:S15]  /*9fb0*/  LOP3.LUT R11, R11, 0x80000000, R5, 0xb8, !PT ;  /* 0x800000000b0b7812 */ /* 0x001fde00078eb805 */
[----:B------:R-:W-:-:S15]  /*9fc0*/  NOP ;  /* 0x0000000000007918 */ /* 0x000fde0000000000 */
[----:B------:R-:W-:-:S15]  /*9fd0*/  NOP ;  /* 0x0000000000007918 */ /* 0x000fde0000000000 */
[----:B------:R-:W-:-:S09]  /*9fe0*/  NOP ;  /* 0x0000000000007918 */ /* 0x000fd20000000000 */
[----:B------:R-:W0:Y:S02]  /*9ff0*/  DSETP.NAN.AND P0, PT, R6, R6, PT ;  /* 0x000000060600722a */ /* 0x000e240003f08000 */
[----:B0-----:R-:W-:Y:S02]  /*a000*/  FSEL R10, R6, R10, P0 ;  /* 0x0000000a060a7208 */ /* 0x001fe40000000000 */
[----:B------:R-:W-:Y:S01]  /*a010*/  FSEL R11, R7, R11, P0 ;  /* 0x0000000b070b7208 */ /* 0x000fe20000000000 */
[----:B------:R-:W-:Y:S06]  /*a020*/  @P2 BRA P3, `(.L_x_16597) ;  /* 0x0000000000102947 */ /* 0x000fec0001800000 */
[----:B------:R-:W-:Y:S01]  /*a030*/  IMAD.MOV.U32 R30, RZ, RZ, R12 ;  /* 0x000000ffff1e7224 */ /* 0x000fe200078e000c */
[----:B------:R-:W-:Y:S01]  /*a040*/  MOV R0, 0xa070 ;  /* 0x0000a07000007802 */ /* 0x000fe20000000f00 */
[----:B------:R-:W-:-:S07]  /*a050*/  IMAD.MOV.U32 R31, RZ, RZ, R13 ;  /* 0x000000ffff1f7224 */ /* 0x000fce00078e000d */
[----:B-----5:R-:W-:Y:S05]  /*a060*/  CALL.REL.NOINC `($__internal_70_$__cuda_sm20_div_rn_f64_full) ;  /* 0x0000006c00987944 */ /* 0x020fea0003c00000 */
.L_x_16597:
[----:B------:R-:W-:Y:S05]  /*a070*/  BSYNC.RECONVERGENT B1 ;  /* 0x0000000000017941 */ /* 0x000fea0003800200 */
.L_x_16596:
        /* <DEDUP_REMOVED lines=177> */
.L_x_16599:
[----:B------:R-:W-:Y:S02]  /*ab90*/  FSEL R12, RZ, 3.37028055040000000000e+12, P0 ;  /* 0x54442d18ff0c7808 */ /* 0x000fe40000000000 */
[----:B------:R-:W-:-:S07]  /*aba0*/  FSEL R13, RZ, 2.1426990032196044922, P0 ;  /* 0x400921fbff0d7808 */ /* 0x000fce0000000000 */
.L_x_16600:
[----:B------:R-:W-:Y:S05]  /*abb0*/  BSYNC.RECONVERGENT B0 ;  /* 0x0000000000007941 */ /* 0x000fea0003800200 */
.L_x_16598:
        /* <DEDUP_REMOVED lines=77> */
[----:B------:R-:W-:Y:S05]  /*b090*/  CALL.REL.NOINC `($__internal_70_$__cuda_sm20_div_rn_f64_full) ;  /* 0x0000005c008c7944 */ /* 0x000fea0003c00000 */
.L_x_16602:
[----:B------:R-:W-:Y:S05]  /*b0a0*/  BSYNC.RECONVERGENT B1 ;  /* 0x0000000000017941 */ /* 0x000fea0003800200 */
.L_x_16601:
        /* <DEDUP_REMOVED lines=177> */
.L_x_16604:
[----:B------:R-:W-:Y:S02]  /*bbc0*/  FSEL R14, RZ, 3.37028055040000000000e+12, P0 ;  /* 0x54442d18ff0e7808 */ /* 0x000fe40000000000 */
[----:B------:R-:W-:-:S07]  /*bbd0*/  FSEL R15, RZ, 2.1426990032196044922, P0 ;  /* 0x400921fbff0f7808 */ /* 0x000fce0000000000 */
.L_x_16605:
[----:B------:R-:W-:Y:S05]  /*bbe0*/  BSYNC.RECONVERGENT B0 ;  /* 0x0000000000007941 */ /* 0x000fea0003800200 */
.L_x_16603:
        /* <DEDUP_REMOVED lines=78> */
.L_x_16607:
[----:B------:R-:W-:Y:S05]  /*c0d0*/  BSYNC.RECONVERGENT B1 ;  /* 0x0000000000017941 */ /* 0x000fea0003800200 */
.L_x_16606:
        /* <DEDUP_REMOVED lines=177> */
.L_x_16609:
[----:B------:R-:W-:Y:S02]  /*cbf0*/  FSEL R16, RZ, 3.37028055040000000000e+12, P0 ;  /* 0x54442d18ff107808 */ /* 0x000fe40000000000 */
[----:B------:R-:W-:-:S07]  /*cc00*/  FSEL R17, RZ, 2.1426990032196044922, P0 ;  /* 0x400921fbff117808 */ /* 0x000fce0000000000 */
.L_x_16610:
[----:B------:R-:W-:Y:S05]  /*cc10*/  BSYNC.RECONVERGENT B0 ;  /* 0x0000000000007941 */ /* 0x000fea0003800200 */
.L_x_16608:
        /* <DEDUP_REMOVED lines=78> */
.L_x_16612:
[----:B------:R-:W-:Y:S05]  /*d100*/  BSYNC.RECONVERGENT B1 ;  /* 0x0000000000017941 */ /* 0x000fea0003800200 */
.L_x_16611:
        /* <DEDUP_REMOVED lines=177> */
.L_x_16614:
[----:B------:R-:W-:Y:S02]  /*dc20*/  FSEL R18, RZ, 3.37028055040000000000e+12, P0 ;  /* 0x54442d18ff127808 */ /* 0x000fe40000000000 */
[----:B------:R-:W-:-:S07]  /*dc30*/  FSEL R19, RZ, 2.1426990032196044922, P0 ;  /* 0x400921fbff137808 */ /* 0x000fce0000000000 */
.L_x_16615:
[----:B------:R-:W-:Y:S05]  /*dc40*/  BSYNC.RECONVERGENT B0 ;  /* 0x0000000000007941 */ /* 0x000fea0003800200 */
.L_x_16613:
        /* <DEDUP_REMOVED lines=78> */
.L_x_16617:
[----:B------:R-:W-:Y:S05]  /*e130*/  BSYNC.RECONVERGENT B1 ;  /* 0x0000000000017941 */ /* 0x000fea0003800200 */
.L_x_16616:
        /* <DEDUP_REMOVED lines=176> */
.L_x_16619:
[----:B------:R-:W-:Y:S02]  /*ec40*/  FSEL R20, RZ, 3.37028055040000000000e+12, P0 ;  /* 0x54442d18ff147808 */ /* 0x000fe40000000000 */
[----:B------:R-:W-:-:S07]  /*ec50*/  FSEL R21, RZ, 2.1426990032196044922, P0 ;  /* 0x400921fbff157808 */ /* 0x000fce0000000000 */
.L_x_16620:
[----:B------:R-:W-:Y:S05]  /*ec60*/  BSYNC.RECONVERGENT B0 ;  /* 0x0000000000007941 */ /* 0x000fea0003800200 */
.L_x_16618:
        /* <DEDUP_REMOVED lines=18> */
[----:B------:R0:W-:Y:S02]  /*ed90*/  DADD R4, |R22|, |UR6| ;  /* 0x4000000616047e29 */ /* 0x0001e40008000200 */
        /* <DEDUP_REMOVED lines=60> */
.L_x_16622:
[----:B------:R-:W-:Y:S05]  /*f160*/  BSYNC.RECONVERGENT B1 ;  /* 0x0000000000017941 */ /* 0x000fea0003800200 */
.L_x_16621:
        /* <DEDUP_REMOVED lines=176> */
.L_x_16624:
[----:B------:R-:W-:Y:S02]  /*fc70*/  FSEL R22, RZ, 3.37028055040000000000e+12, P0 ;  /* 0x54442d18ff167808 */ /* 0x000fe40000000000 */
[----:B------:R-:W-:-:S07]  /*fc80*/  FSEL R23, RZ, 2.1426990032196044922, P0 ;  /* 0x400921fbff177808 */ /* 0x000fce0000000000 */
.L_x_16625:
[----:B------:R-:W-:Y:S05]  /*fc90*/  BSYNC.RECONVERGENT B0 ;  /* 0x0000000000007941 */ /* 0x000fea0003800200 */
.L_x_16623:
        /* <DEDUP_REMOVED lines=79> */
.L_x_16627:
[----:B------:R-:W-:Y:S05]  /*10190*/  BSYNC.RECONVERGENT B1 ;  /* 0x0000000000017941 */ /* 0x000fea0003800200 */
.L_x_16626:
        /* <DEDUP_REMOVED lines=176> */
.L_x_16629:
[----:B------:R-:W-:Y:S02]  /*10ca0*/  FSEL R4, RZ, 3.37028055040000000000e+12, P0 ;  /* 0x54442d18ff047808 */ /* 0x000fe40000000000 */
[----:B------:R-:W-:-:S07]  /*10cb0*/  FSEL R5, RZ, 2.1426990032196044922, P0 ;  /* 0x400921fbff057808 */ /* 0x000fce0000000000 */
.L_x_16630:
[----:B------:R-:W-:Y:S05]  /*10cc0*/  BSYNC.RECONVERGENT B0 ;  /* 0x0000000000007941 */ /* 0x000fea0003800200 */
.L_x_16628:
[----:B------:R-:W0:Y:S01]  /*10cd0*/  LDC.64 R6, c[0x0][0x390] ;  /* 0x0000e400ff067b82 */ /* 0x000e220000000a00 */
[----:B------:R-:W-:-:S07]  /*10ce0*/  IMAD.MOV.U32 R8, RZ, RZ, R18 ;  /* 0x000000ffff087224 */ /* 0x000fce00078e0012 */
[----:B------:R-:W1:Y:S01]  /*10cf0*/  LDC R19, c[0x0][0x394] ;  /* 0x0000e500ff137b82 */ /* 0x000e620000000800 */
[----:B0-----:R0:W2:Y:S07]  /*10d00*/  DADD R26, |R26|, |R6| ;  /* 0x000000001a1a7229 */ /* 0x0010ae0000000606 */
[----:B0-----:R-:W0:Y:S01]  /*10d10*/  LDC.64 R6, c[0x0][0x398] ;  /* 0x0000e600ff067b82 */ /* 0x001e220000000a00 */
[----:B-1----:R-:W-:Y:S01]  /*10d20*/  LOP3.LUT R5, R5, 0x80000000, R19, 0xb8, !PT ;  /* 0x8000000005057812 */ /* 0x002fe200078eb813 */
[----:B0-----:R-:W-:-:S04]  /*10d30*/  IMAD.WIDE.U32 R6, R2, 0x8, R6 ;  /* 0x0000000802067825 */ /* 0x001fc800078e0006 */
[----:B------:R-:W-:-:S04]  /*10d40*/  IMAD.WIDE.U32 R2, R3, 0x10, R6 ;  /* 0x0000001003027825 */ /* 0x000fc800078e0006 */
[----:B------:R-:W-:Y:S02]  /*10d50*/  IMAD.MOV.U32 R6, RZ, RZ, R12 ;  /* 0x000000ffff067224 */ /* 0x000fe400078e000c */
[----:B------:R-:W-:-:S15]  /*10d60*/  IMAD.MOV.U32 R7, RZ, RZ, R13 ;  /* 0x000000ffff077224 */ /* 0x000fde00078e000d */
[----:B------:R-:W-:-:S15]  /*10d70*/  NOP ;  /* 0x0000000000007918 */ /* 0x000fde0000000000 */
[----:B------:R-:W-:-:S15]  /*10d80*/  NOP ;  /* 0x0000000000007918 */ /* 0x000fde0000000000 */
[----:B--2---:R-:W0:Y:S02]  /*10d90*/  DSETP.NAN.AND P0, PT, R26, R26, PT ;  /* 0x0000001a1a00722a */ /* 0x004e240003f08000 */
[----:B0-----:R-:W-:Y:S01]  /*10da0*/  FSEL R0, R26, R4, P0 ;  /* 0x000000041a007208 */ /* 0x001fe20000000000 */
[----:B------:R-:W-:Y:S01]  /*10db0*/  IMAD.MOV.U32 R4, RZ, RZ, R10 ;  /* 0x000000ffff047224 */ /* 0x000fe200078e000a */
[----:B------:R-:W-:Y:S01]  /*10dc0*/  FSEL R27, R27, R5, P0 ;  /* 0x000000051b1b7208 */ /* 0x000fe20000000000 */
[----:B------:R-:W-:Y:S02]  /*10dd0*/  IMAD.MOV.U32 R5, RZ, RZ, R11 ;  /* 0x000000ffff057224 */ /* 0x000fe400078e000b */
[----:B------:R-:W-:Y:S02]  /*10de0*/  IMAD.MOV.U32 R10, RZ, RZ, R20 ;  /* 0x000000ffff0a7224 */ /* 0x000fe400078e0014 */
[----:B------:R-:W-:Y:S01]  /*10df0*/  IMAD.MOV.U32 R11, RZ, RZ, R21 ;  /* 0x000000ffff0b7224 */ /* 0x000fe200078e0015 */
[----:B------:R0:W-:Y:S04]  /*10e00*/  STG.E.128 desc[UR4][R2.64], R4 ;  /* 0x0000000402007986 */ /* 0x0001e8000c101d04 */
[----:B------:R-:W-:Y:S01]  /*10e10*/  STG.E.128 desc[UR4][R2.64+0x1000], R8 ;  /* 0x0010000802007986 */ /* 0x000fe2000c101d04 */
[----:B0-----:R-:W-:-:S02]  /*10e20*/  IMAD.MOV.U32 R4, RZ, RZ, R14 ;  /* 0x000000ffff047224 */ /* 0x001fc400078e000e */
[----:B------:R-:W-:Y:S02]  /*10e30*/  IMAD.MOV.U32 R5, RZ, RZ, R15 ;  /* 0x000000ffff057224 */ /* 0x000fe400078e000f */
[----:B------:R-:W-:Y:S02]  /*10e40*/  IMAD.MOV.U32 R6, RZ, RZ, R16 ;  /* 0x000000ffff067224 */ /* 0x000fe400078e0010 */
        /* <DEDUP_REMOVED lines=8> */
        .weak           $__internal_70_$__cuda_sm20_div_rn_f64_full
        .type           $__internal_70_$__cuda_sm20_div_rn_f64_full,@function
        .size           $__internal_70_$__cuda_sm20_div_rn_f64_full,(.L_x_16817 - $__internal_70_$__cuda_sm20_div_rn_f64_full)
$__internal_70_$__cuda_sm20_div_rn_f64_full:
[C---:B------:R-:W-:Y:S01]  /*10ed0*/  FSETP.GEU.AND P0, PT, |R33|.reuse, 1.469367938527859385e-39, PT ;  /* 0x001000002100780b */ /* 0x040fe20003f0e200 */
[----:B------:R-:W-:Y:S01]  /*10ee0*/  IMAD.MOV.U32 R34, RZ, RZ, R32 ;  /* 0x000000ffff227224 */ /* 0x000fe200078e0020 */
[----:B------:R-:W-:Y:S01]  /*10ef0*/  LOP3.LUT R4, R33, 0x7ff00000, RZ, 0xc0, !PT ;  /* 0x7ff0000021047812 */ /* 0x000fe200078ec0ff */
[----:B------:R-:W-:Y:S01]  /*10f00*/  IMAD.MOV.U32 R38, RZ, RZ, 0x1 ;  /* 0x00000001ff267424 */ /* 0x000fe200078e00ff */
[C---:B------:R-:W-:Y:S01]  /*10f10*/  LOP3.LUT R7, R31.reuse, 0x7ff00000, RZ, 0xc0, !PT ;  /* 0x7ff000001f077812 */ /* 0x040fe200078ec0ff */
[----:B------:R-:W-:Y:S01]  /*10f20*/  BSSY.RECONVERGENT B0, `(.L_x_16631) ;  /* 0x0000078000007945 */ /* 0x000fe20003800200 */
        /* <DEDUP_REMOVED lines=10> */
[C---:B------:R-:W-:Y:S01]  /*10fd0*/  @!P0 SEL R37, R5.reuse, 0x63400000, !P3 ;  /* 0x6340000005258807 */ /* 0x040fe20005800000 */
[----:B0-----:R-:W0:Y:S01]  /*10fe0*/  MUFU.RCP64H R39, R29 ;  /* 0x0000001d00277308 */ /* 0x001e220000001800 */
        /* <DEDUP_REMOVED lines=8> */
[----:B------:R-:W-:-:S08]  /*11070*/  NOP ;  /* 0x0000000000007918 */ /* 0x000fd00000000000 */
        /* <DEDUP_REMOVED lines=77> */
.L_x_16632:
        /* <DEDUP_REMOVED lines=16> */
.L_x_16635:
[----:B------:R-:W-:Y:S01]  /*11650*/  LOP3.LUT R39, R31, 0x80000, RZ, 0xfc, !PT ;  /* 0x000800001f277812 */ /* 0x000fe200078efcff */
[----:B------:R-:W-:Y:S01]  /*11660*/  IMAD.MOV.U32 R38, RZ, RZ, R30 ;  /* 0x000000ffff267224 */ /* 0x000fe200078e001e */
[----:B------:R-:W-:Y:S06]  /*11670*/  BRA `(.L_x_16633) ;  /* 0x0000000000087947 */ /* 0x000fec0003800000 */
.L_x_16634:
[----:B------:R-:W-:Y:S01]  /*11680*/  LOP3.LUT R39, R33, 0x80000, RZ, 0xfc, !PT ;  /* 0x0008000021277812 */ /* 0x000fe200078efcff */
[----:B------:R-:W-:-:S07]  /*11690*/  IMAD.MOV.U32 R38, RZ, RZ, R32 ;  /* 0x000000ffff267224 */ /* 0x000fce00078e0020 */
.L_x_16633:
[----:B------:R-:W-:Y:S05]  /*116a0*/  BSYNC.RECONVERGENT B0 ;  /* 0x0000000000007941 */ /* 0x000fea0003800200 */
.L_x_16631:
[----:B------:R-:W-:Y:S02]  /*116b0*/  IMAD.MOV.U32 R4, RZ, RZ, R0 ;  /* 0x000000ffff047224 */ /* 0x000fe400078e0000 */
[----:B------:R-:W-:-:S04]  /*116c0*/  IMAD.MOV.U32 R5, RZ, RZ, 0x0 ;  /* 0x00000000ff057424 */ /* 0x000fc800078e00ff */
[----:B------:R-:W-:Y:S05]  /*116d0*/  RET.REL.NODEC R4 `(_ZN2at6native29vectorized_elementwise_kernelILi2ENS0_13AUnaryFunctorIdddZZZNS0_17atan2_kernel_cudaERNS_18TensorIteratorBaseEENKUlvE_clEvENKUlvE_clEvEUlddE_EESt5arrayIPcLm2EEEEviT0_T1_) ;  /* 0xfffffee804487950 */ /* 0x000fea0003c3ffff */
.L_x_16636:
        /* <DEDUP_REMOVED lines=10> */
.L_x_16817:


//--------------------- .text._ZN2at6native29vectorized_elementwise_kernelILi4ENS0_13AUnaryFunctorIdddZZZNS0_17atan2_kernel_cudaERNS_18TensorIteratorBaseEENKUlvE_clEvENKUlvE_clEvEUlddE_EESt5arrayIPcLm2EEEEviT0_T1_ --------------------------
	.section	.text._ZN2at6native29vectorized_elementwise_kernelILi4ENS0_13AUnaryFunctorIdddZZZNS0_17atan2_kernel_cudaERNS_18TensorIteratorBaseEENKUlvE_clEvENKUlvE_clEvEUlddE_EESt5arrayIPcLm2EEEEviT0_T1_,"ax",@progbits
	.align	128
        .global         _ZN2at6native29vectorized_elementwise_kernelILi4ENS0_13AUnaryFunctorIdddZZZNS0_17atan2_kernel_cudaERNS_18TensorIteratorBaseEENKUlvE_clEvENKUlvE_clEvEUlddE_EESt5arrayIPcLm2EEEEviT0_T1_
        .type           _ZN2at6native29vectorized_elementwise_kernelILi4ENS0_13AUnaryFunctorIdddZZZNS0_17atan2_kernel_cudaERNS_18TensorIteratorBaseEENKUlvE_clEvENKUlvE_clEvEUlddE_EESt5arrayIPcLm2EEEEviT0_T1_,@function
        .size           _ZN2at6native29vectorized_elementwise_kernelILi4ENS0_13AUnaryFunctorIdddZZZNS0_17atan2_kernel_cudaERNS_18TensorIteratorBaseEENKUlvE_clEvENKUlvE_clEvEUlddE_EESt5arrayIPcLm2EEEEviT0_T1_,(.L_x_16818 - _ZN2at6native29vectorized_elementwise_kernelILi4ENS0_13AUnaryFunctorIdddZZZNS0_17atan2_kernel_cudaERNS_18TensorIteratorBaseEENKUlvE_clEvENKUlvE_clEvEUlddE_EESt5arrayIPcLm2EEEEviT0_T1_)
        .other          _ZN2at6native29vectorized_elementwise_kernelILi4ENS0_13AUnaryFunctorIdddZZZNS0_17atan2_kernel_cudaERNS_18TensorIteratorBaseEENKUlvE_clEvENKUlvE_clEvEUlddE_EESt5arrayIPcLm2EEEEviT0_T1_,@"STO_CUDA_ENTRY STV_DEFAULT"
_ZN2at6native29vectorized_elementwise_kernelILi4ENS0_13AUnaryFunctorIdddZZZNS0_17atan2_kernel_cudaERNS_18TensorIteratorBaseEENKUlvE_clEvENKUlvE_clEvEUlddE_EESt5arrayIPcLm2EEEEviT0_T1_:
.text._ZN2at6native29vectorized_elementwise_kernelILi4ENS0_13AUnaryFunctorIdddZZZNS0_17atan2_kernel_cudaERNS_18TensorIteratorBaseEENKUlvE_clEvENKUlvE_clEvEUlddE_EESt5arrayIPcLm2EEEEviT0_T1_:
        /* <DEDUP_REMOVED lines=133> */
[----:B------:R-:W-:Y:S05]  /*0850*/  CALL.REL.NOINC `($__internal_71_$__cuda_sm20_div_rn_f64_full) ;  /* 0x00000104008c7944 */ /* 0x000fea0003c00000 */
.L_x_16641:
[----:B------:R-:W-:Y:S05]  /*0860*/  BSYNC.RECONVERGENT B2 ;  /* 0x0000000000027941 */ /* 0x000fea0003800200 */
.L_x_16640:
        /* <DEDUP_REMOVED lines=179> */
.L_x_16643:
[----:B------:R-:W-:Y:S05]  /*13a0*/  BSYNC.RECONVERGENT B0 ;  /* 0x0000000000007941 */ /* 0x000fea0003800200 */
.L_x_16642:
        /* <DEDUP_REMOVED lines=11> */
.L_x_16639:
[----:B------:R-:W-:Y:S05]  /*1460*/  BSYNC.RECONVERGENT B1 ;  /* 0x0000000000017941 */ /* 0x000fea0003800200 */
.L_x_16638:
        /* <DEDUP_REMOVED lines=70> */
.L_x_16647:
[----:B------:R-:W-:Y:S05]  /*18d0*/  BSYNC.RECONVERGENT B2 ;  /* 0x0000000000027941 */ /* 0x000fea0003800200 */
.L_x_16646:
        /* <DEDUP_REMOVED lines=177> */
.L_x_16649:
[----:B------:R-:W-:Y:S02]  /*23f0*/  FSEL R4, RZ, 3.37028055040000000000e+12, P0 ;  /* 0x54442d18ff047808 */ /* 0x000fe40000000000 */
[----:B------:R-:W-:-:S07]  /*2400*/  FSEL R5, RZ, 2.1426990032196044922, P0 ;  /* 0x400921fbff057808 */ /* 0x000fce0000000000 */
.L_x_16650:
[----:B------:R-:W-:Y:S05]  /*2410*/  BSYNC.RECONVERGENT B0 ;  /* 0x0000000000007941 */ /* 0x000fea0003800200 */
.L_x_16648:
        /* <DEDUP_REMOVED lines=11> */
.L_x_16645:
[----:B------:R-:W-:Y:S05]  /*24d0*/  BSYNC.RECONVERGENT B1 ;  /* 0x0000000000017941 */ /* 0x000fea0003800200 */
.L_x_16644:
        /* <DEDUP_REMOVED lines=70> */
.L_x_16654:
[----:B------:R-:W-:Y:S05]  /*2940*/  BSYNC.RECONVERGENT B2 ;  /* 0x0000000000027941 */ /* 0x000fea0003800200 */
.L_x_16653:
        /* <DEDUP_REMOVED lines=177> */
.L_x_16656:
[----:B------:R-:W-:Y:S02]  /*3460*/  FSEL R4, RZ, 3.37028055040000000000e+12, P0 ;  /* 0x54442d18ff047808 */ /* 0x000fe40000000000 */
[----:B------:R-:W-:-:S07]  /*3470*/  FSEL R5, RZ, 2.1426990032196044922, P0 ;  /* 0x400921fbff057808 */ /* 0x000fce0000000000 */
.L_x_16657:
[----:B------:R-:W-:Y:S05]  /*3480*/  BSYNC.RECONVERGENT B0 ;  /* 0x0000000000007941 */ /* 0x000fea0003800200 */
.L_x_16655:
        /* <DEDUP_REMOVED lines=11> */
.L_x_16652:
[----:B------:R-:W-:Y:S05]  /*3540*/  BSYNC.RECONVERGENT B1 ;  /* 0x0000000000017941 */ /* 0x000fea0003800200 */
.L_x_16651:
        /* <DEDUP_REMOVED lines=70> */
.L_x_16661:
[----:B------:R-:W-:Y:S05]  /*39b0*/  BSYNC.RECONVERGENT B2 ;  /* 0x0000000000027941 */ /* 0x000fea0003800200 */
.L_x_16660:
        /* <DEDUP_REMOVED lines=177> */
.L_x_16663:
[----:B------:R-:W-:Y:S02]  /*44d0*/  FSEL R4, RZ, 3.37028055040000000000e+12, P0 ;  /* 0x54442d18ff047808 */ /* 0x000fe40000000000 */
[----:B------:R-:W-:-:S07]  /*44e0*/  FSEL R5, RZ, 2.1426990032196044922, P0 ;  /* 0x400921fbff057808 */ /* 0x000fce0000000000 */
.L_x_16664:
[----:B------:R-:W-:Y:S05]  /*44f0*/  BSYNC.RECONVERGENT B0 ;  /* 0x0000000000007941 */ /* 0x000fea0003800200 */
.L_x_16662:
        /* <DEDUP_REMOVED lines=11> */
.L_x_16659:
[----:B------:R-:W-:Y:S05]  /*45b0*/  BSYNC.RECONVERGENT B1 ;  /* 0x0000000000017941 */ /* 0x000fea0003800200 */
.L_x_16658:
        /* <DEDUP_REMOVED lines=70> */
.L_x_16668:
[----:B------:R-:W-:Y:S05]  /*4a20*/  BSYNC.RECONVERGENT B2 ;  /* 0x0000000000027941 */ /* 0x000fea0003800200 */
.L_x_16667:
        /* <DEDUP_REMOVED lines=177> */
.L_x_16670:
[----:B------:R-:W-:Y:S02]  /*5540*/  FSEL R4, RZ, 3.37028055040000000000e+12, P0 ;  /* 0x54442d18ff047808 */ /* 0x000fe40000000000 */
[----:B------:R-:W-:-:S07]  /*5550*/  FSEL R5, RZ, 2.1426990032196044922, P0 ;  /* 0x400921fbff057808 */ /* 0x000fce0000000000 */
.L_x_16671:
[----:B------:R-:W-:Y:S05]  /*5560*/  BSYNC.RECONVERGENT B0 ;  /* 0x0000000000007941 */ /* 0x000fea0003800200 */
.L_x_16669:
        /* <DEDUP_REMOVED lines=11> */
.L_x_16666:
[----:B------:R-:W-:Y:S05]  /*5620*/  BSYNC.RECONVERGENT B1 ;  /* 0x0000000000017941 */ /* 0x000fea0003800200 */
.L_x_16665:
        /* <DEDUP_REMOVED lines=70> */
.L_x_16675:
[----:B------:R-:W-:Y:S05]  /*5a90*/  BSYNC.RECONVERGENT B2 ;  /* 0x0000000000027941 */ /* 0x000fea0003800200 */
.L_x_16674:
        /* <DEDUP_REMOVED lines=177> */
.L_x_16677:
[----:B------:R-:W-:Y:S02]  /*65b0*/  FSEL R4, RZ, 3.37028055040000000000e+12, P0 ;  /* 0x54442d18ff047808 */ /* 0x000fe40000000000 */
[----:B------:R-:W-:-:S07]  /*65c0*/  FSEL R5, RZ, 2.1426990032196044922, P0 ;  /* 0x400921fbff057808 */ /* 0x000fce0000000000 */
.L_x_16678:
[----:B------:R-:W-:Y:S05]  /*65d0*/  BSYNC.RECONVERGENT B0 ;  /* 0x0000000000007941 */ /* 0x000fea0003800200 */
.L_x_16676:
        /* <DEDUP_REMOVED lines=11> */
.L_x_16673:
[----:B------:R-:W-:Y:S05]  /*6690*/  BSYNC.RECONVERGENT B1 ;  /* 0x0000000000017941 */ /* 0x000fea0003800200 */
.L_x_16672:
        /* <DEDUP_REMOVED lines=70> */
.L_x_16682:
[----:B------:R-:W-:Y:S05]  /*6b00*/  BSYNC.RECONVERGENT B2 ;  /* 0x0000000000027941 */ /* 0x000fea0003800200 */
.L_x_16681:
        /* <DEDUP_REMOVED lines=176> */
.L_x_16684:
[----:B------:R-:W-:Y:S02]  /*7610*/  FSEL R4, RZ, 3.37028055040000000000e+12, P0 ;  /* 0x54442d18ff047808 */ /* 0x000fe40000000000 */
[----:B------:R-:W-:-:S07]  /*7620*/  FSEL R5, RZ, 2.1426990032196044922, P0 ;  /* 0x400921fbff057808 */ /* 0x000fce0000000000 */
.L_x_16685:
[----:B------:R-:W-:Y:S05]  /*7630*/  BSYNC.RECONVERGENT B0 ;  /* 0x0000000000007941 */ /* 0x000fea0003800200 */
.L_x_16683:
        /* <DEDUP_REMOVED lines=11> */
.L_x_16680:
[----:B------:R-:W-:Y:S05]  /*76f0*/  BSYNC.RECONVERGENT B1 ;  /* 0x0000000000017941 */ /* 0x000fea0003800200 */
.L_x_16679:
        /* <DEDUP_REMOVED lines=70> */
.L_x_16689:
[----:B------:R-:W-:Y:S05]  /*7b60*/  BSYNC.RECONVERGENT B2 ;  /* 0x0000000000027941 */ /* 0x000fea0003800200 */
.L_x_16688:
        /* <DEDUP_REMOVED lines=176> */
.L_x_16691:
[----:B------:R-:W-:Y:S02]  /*8670*/  FSEL R4, RZ, 3.37028055040000000000e+12, P0 ;  /* 0x54442d18ff047808 */ /* 0x000fe40000000000 */
[----:B------:R-:W-:-:S07]  /*8680*/  FSEL R5, RZ, 2.1426990032196044922, P0 ;  /* 0x400921fbff057808 */ /* 0x000fce0000000000 */
.L_x_16692:
[----:B------:R-:W-:Y:S05]  /*8690*/  BSYNC.RECONVERGENT B0 ;  /* 0x0000000000007941 */ /* 0x000fea0003800200 */
.L_x_16690:
        /* <DEDUP_REMOVED lines=11> */
.L_x_16687:
[----:B------:R-:W-:Y:S05]  /*8750*/  BSYNC.RECONVERGENT B1 ;  /* 0x0000000000017941 */ /* 0x000fea0003800200 */
.L_x_16686:
        /* <DEDUP_REMOVED lines=19> */
.L_x_16695:
        /* <DEDUP_REMOVED lines=8> */
.L_x_16696:
        /* <DEDUP_REMOVED lines=8> */
.L_x_16697:
        /* <DEDUP_REMOVED lines=8> */
.L_x_16698:
        /* <DEDUP_REMOVED lines=9> */
.L_x_16699:
[----:B------:R-:W-:Y:S05]  /*8aa0*/  BSYNC.RELIABLE B1 ;  /* 0x0000000000017941 */ /* 0x000fea0003800100 */
.L_x_16694:
[----:B------:R-:W-:-:S13]  /*8ab0*/  ISETP.GE.U32.AND P0, PT, R23, R24, PT ;  /* 0x000000181700720c */ /* 0x000fda0003f06070 */
[----:B012---:R-:W0:Y:S01]  /*8ac0*/  @!P0 LDC.64 R6, c[0x0][0x398] ;  /* 0x0000e600ff068b82 */ /* 0x007e220000000a00 */
[----:B------:R-:W-:Y:S02]  /*8ad0*/  @!P0 IMAD.IADD R9, R2, 0x1, R23 ;  /* 0x0000000102098824 */ /* 0x000fe400078e0217 */
[----:B------:R-:W-:Y:S02]  /*8ae0*/  @!P0 IMAD.MOV.U32 R11, RZ, RZ, R3 ;  /* 0x000000ffff0b8224 */ /* 0x000fe400078e0003 */
[----:B------:R-:W-:Y:S02]  /*8af0*/  @!P0 VIADD R23, R23, 0x80 ;  /* 0x0000008017178836 */ /* 0x000fe40000000000 */
[----:B0-----:R-:W-:-:S05]  /*8b00*/  @!P0 IMAD.WIDE.U32 R6, R9, 0x8, R6 ;  /* 0x0000000809068825 */ /* 0x001fca00078e0006 */
[----:B------:R2:W-:Y:S02]  /*8b10*/  @!P0 STG.E.64 desc[UR4][R6.64], R10 ;  /* 0x0000000a06008986 */ /* 0x0005e4000c101b04 */
.L_x_16700:
[----:B------:R-:W-:Y:S05]  /*8b20*/  BSYNC.RECONVERGENT B0 ;  /* 0x0000000000007941 */ /* 0x000fea0003800200 */
.L_x_16693:
        /* <DEDUP_REMOVED lines=9> */
.L_x_16637:
        /* <DEDUP_REMOVED lines=70> */
[----:B-----5:R-:W-:Y:S05]  /*9020*/  CALL.REL.NOINC `($__internal_71_$__cuda_sm20_div_rn_f64_full) ;  /* 0x0000007c00987944 */ /* 0x020fea0003c00000 */
.L_x_16702:
[----:B------:R-:W-:Y:S05]  /*9030*/  BSYNC.RECONVERGENT B1 ;  /* 0x0000000000017941 */ /* 0x000fea0003800200 */
.L_x_16701:
        /* <DEDUP_REMOVED lines=183> */
.L_x_16704:
[----:B------:R-:W-:Y:S05]  /*9bb0*/  BSYNC.RECONVERGENT B0 ;  /* 0x0000000000007941 */ /* 0x000fea0003800200 */
.L_x_16703:
        /* <DEDUP_REMOVED lines=72> */
[----:B-----5:R-:W-:Y:S05]  /*a040*/  CALL.REL.NOINC `($__internal_71_$__cuda_sm20_div_rn_f64_full) ;  /* 0x0000006c00907944 */ /* 0x020fea0003c00000 */
.L_x_16706:
[----:B------:R-:W-:Y:S05]  /*a050*/  BSYNC.RECONVERGENT B1 ;  /* 0x0000000000017941 */ /* 0x000fea0003800200 */
.L_x_16705:
        /* <DEDUP_REMOVED lines=177> */
.L_x_16708:
[----:B------:R-:W-:Y:S02]  /*ab70*/  FSEL R12, RZ, 3.37028055040000000000e+12, P0 ;  /* 0x54442d18ff0c7808 */ /* 0x000fe40000000000 */
[----:B------:R-:W-:-:S07]  /*ab80*/  FSEL R13, RZ, 2.1426990032196044922, P0 ;  /* 0x400921fbff0d7808 */ /* 0x000fce0000000000 */
.L_x_16709:
[----:B------:R-:W-:Y:S05]  /*ab90*/  BSYNC.RECONVERGENT B0 ;  /* 0x0000000000007941 */ /* 0x000fea0003800200 */
.L_x_16707:
        /* <DEDUP_REMOVED lines=78> */
.L_x_16711:
[----:B------:R-:W-:Y:S05]  /*b080*/  BSYNC.RECONVERGENT B1 ;  /* 0x0000000000017941 */ /* 0x000fea0003800200 */
.L_x_16710:
        /* <DEDUP_REMOVED lines=177> */
.L_x_16713:
[----:B------:R-:W-:Y:S02]  /*bba0*/  FSEL R14, RZ, 3.37028055040000000000e+12, P0 ;  /* 0x54442d18ff0e7808 */ /* 0x000fe40000000000 */
[----:B------:R-:W-:-:S07]  /*bbb0*/  FSEL R15, RZ, 2.1426990032196044922, P0 ;  /* 0x400921fbff0f7808 */ /* 0x000fce0000000000 */
.L_x_16714:
[----:B------:R-:W-:Y:S05]  /*bbc0*/  BSYNC.RECONVERGENT B0 ;  /* 0x0000000000007941 */ /* 0x000fea0003800200 */
.L_x_16712:
        /* <DEDUP_REMOVED lines=78> */
.L_x_16716:
[----:B------:R-:W-:Y:S05]  /*c0b0*/  BSYNC.RECONVERGENT B1 ;  /* 0x0000000000017941 */ /* 0x000fea0003800200 */
.L_x_16715:
        /* <DEDUP_REMOVED lines=177> */
.L_x_16718:
[----:B------:R-:W-:Y:S02]  /*cbd0*/  FSEL R16, RZ, 3.37028055040000000000e+12, P0 ;  /* 0x54442d18ff107808 */ /* 0x000fe40000000000 */
[----:B------:R-:W-:-:S07]  /*cbe0*/  FSEL R17, RZ, 2.1426990032196044922, P0 ;  /* 0x400921fbff117808 */ /* 0x000fce0000000000 */
.L_x_16719:
[----:B------:R-:W-:Y:S05]  /*cbf0*/  BSYNC.RECONVERGENT B0 ;  /* 0x0000000000007941 */ /* 0x000fea0003800200 */
.L_x_16717:
        /* <DEDUP_REMOVED lines=77> */
[----:B------:R-:W-:Y:S05]  /*d0d0*/  CALL.REL.NOINC `($__internal_71_$__cuda_sm20_div_rn_f64_full) ;  /* 0x0000003c006c7944 */ /* 0x000fea0003c00000 */
.L_x_16721:
[----:B------:R-:W-:Y:S05]  /*d0e0*/  BSYNC.RECONVERGENT B1 ;  /* 0x0000000000017941 */ /* 0x000fea0003800200 */
.L_x_16720:
        /* <DEDUP_REMOVED lines=177> */
.L_x_16723:
[----:B------:R-:W-:Y:S02]  /*dc00*/  FSEL R18, RZ, 3.37028055040000000000e+12, P0 ;  /* 0x54442d18ff127808 */ /* 0x000fe40000000000 */
[----:B------:R-:W-:-:S07]  /*dc10*/  FSEL R19, RZ, 2.1426990032196044922, P0 ;  /* 0x400921fbff137808 */ /* 0x000fce0000000000 */
.L_x_16724:
[----:B------:R-:W-:Y:S05]  /*dc20*/  BSYNC.RECONVERGENT B0 ;  /* 0x0000000000007941 */ /* 0x000fea0003800200 */
.L_x_16722:
        /* <DEDUP_REMOVED lines=78> */
.L_x_16726:
[----:B------:R-:W-:Y:S05]  /*e110*/  BSYNC.RECONVERGENT B1 ;  /* 0x0000000000017941 */ /* 0x000fea0003800200 */
.L_x_16725:
        /* <DEDUP_REMOVED lines=176> */
.L_x_16728:
[----:B------:R-:W-:Y:S02]  /*ec20*/  FSEL R20, RZ, 3.37028055040000000000e+12, P0 ;  /* 0x54442d18ff147808 */ /* 0x000fe40000000000 */
[----:B------:R-:W-:-:S07]  /*ec30*/  FSEL R21, RZ, 2.1426990032196044922, P0 ;  /* 0x400921fbff157808 */ /* 0x000fce0000000000 */
.L_x_16729:
[----:B------:R-:W-:Y:S05]  /*ec40*/  BSYNC.RECONVERGENT B0 ;  /* 0x0000000000007941 */ /* 0x000fea0003800200 */
.L_x_16727:
        /* <DEDUP_REMOVED lines=79> */
.L_x_16731:
[----:B------:R-:W-:Y:S05]  /*f140*/  BSYNC.RECONVERGENT B1 ;  /* 0x0000000000017941 */ /* 0x000fea0003800200 */
.L_x_16730:
        /* <DEDUP_REMOVED lines=176> */
.L_x_16733:
[----:B------:R-:W-:Y:S02]  /*fc50*/  FSEL R22, RZ, 3.37028055040000000000e+12, P0 ;  /* 0x54442d18ff167808 */ /* 0x000fe40000000000 */
[----:B------:R-:W-:-:S07]  /*fc60*/  FSEL R23, RZ, 2.1426990032196044922, P0 ;  /* 0x400921fbff177808 */ /* 0x000fce0000000000 */
.L_x_16734:
[----:B------:R-:W-:Y:S05]  /*fc70*/  BSYNC.RECONVERGENT B0 ;  /* 0x0000000000007941 */ /* 0x000fea0003800200 */
.L_x_16732:
        /* <DEDUP_REMOVED lines=79> */
.L_x_16736:
[----:B------:R-:W-:Y:S05]  /*10170*/  BSYNC.RECONVERGENT B1 ;  /* 0x0000000000017941 */ /* 0x000fea0003800200 */
.L_x_16735:
        /* <DEDUP_REMOVED lines=176> */
.L_x_16738:
[----:B------:R-:W-:Y:S02]  /*10c80*/  FSEL R4, RZ, 3.37028055040000000000e+12, P0 ;  /* 0x54442d18ff047808 */ /* 0x000fe40000000000 */
[----:B------:R-:W-:-:S07]  /*10c90*/  FSEL R5, RZ, 2.1426990032196044922, P0 ;  /* 0x400921fbff057808 */ /* 0x000fce0000000000 */
.L_x_16739:
[----:B------:R-:W-:Y:S05]  /*10ca0*/  BSYNC.RECONVERGENT B0 ;  /* 0x0000000000007941 */ /* 0x000fea0003800200 */
.L_x_16737:
        /* <DEDUP_REMOVED lines=9> */
[----:B------:R-:W-:Y:S02]  /*10d40*/  IMAD.MOV.U32 R7, RZ, RZ, R13 ;  /* 0x000000ffff077224 */ /* 0x000fe400078e000d */
[----:B------:R-:W-:Y:S02]  /*10d50*/  IMAD.MOV.U32 R12, RZ, RZ, R14 ;  /* 0x000000ffff0c7224 */ /* 0x000fe400078e000e */
[----:B------:R-:W-:Y:S02]  /*10d60*/  IMAD.MOV.U32 R13, RZ, RZ, R15 ;  /* 0x000000ffff0d7224 */ /* 0x000fe400078e000f */
[----:B------:R-:W-:Y:S02]  /*10d70*/  IMAD.MOV.U32 R14, RZ, RZ, R16 ;  /* 0x000000ffff0e7224 */ /* 0x000fe400078e0010 */
[----:B------:R-:W-:-:S15]  /*10d80*/  IMAD.MOV.U32 R15, RZ, RZ, R17 ;  /* 0x000000ffff0f7224 */ /* 0x000fde00078e0011 */
[----:B------:R-:W-:-:S15]  /*10d90*/  NOP ;  /* 0x0000000000007918 */ /* 0x000fde0000000000 */
[----:B------:R-:W-:-:S07]  /*10da0*/  NOP ;  /* 0x0000000000007918 */ /* 0x000fce0000000000 */
[----:B--2---:R-:W0:Y:S02]  /*10db0*/  DSETP.NAN.AND P0, PT, R26, R26, PT ;  /* 0x0000001a1a00722a */ /* 0x004e240003f08000 */
[----:B0-----:R-:W-:Y:S01]  /*10dc0*/  FSEL R0, R26, R4, P0 ;  /* 0x000000041a007208 */ /* 0x001fe20000000000 */
[----:B------:R-:W-:Y:S01]  /*10dd0*/  IMAD.MOV.U32 R4, RZ, RZ, R10 ;  /* 0x000000ffff047224 */ /* 0x000fe200078e000a */
[----:B------:R-:W-:Y:S01]  /*10de0*/  FSEL R27, R27, R5, P0 ;  /* 0x000000051b1b7208 */ /* 0x000fe20000000000 */
        /* <DEDUP_REMOVED lines=10> */
        .weak           $__internal_71_$__cuda_sm20_div_rn_f64_full
        .type           $__internal_71_$__cuda_sm20_div_rn_f64_full,@function
        .size           $__internal_71_$__cuda_sm20_div_rn_f64_full,(.L_x_16818 - $__internal_71_$__cuda_sm20_div_rn_f64_full)
$__internal_71_$__cuda_sm20_div_rn_f64_full:
        /* <DEDUP_REMOVED lines=104> */
.L_x_16741:
        /* <DEDUP_REMOVED lines=16> */
.L_x_16744:
[----:B------:R-:W-:Y:S01]  /*11610*/  LOP3.LUT R39, R31, 0x80000, RZ, 0xfc, !PT ;  /* 0x000800001f277812 */ /* 0x000fe200078efcff */
[----:B------:R-:W-:Y:S01]  /*11620*/  IMAD.MOV.U32 R38, RZ, RZ, R30 ;  /* 0x000000ffff267224 */ /* 0x000fe200078e001e */
[----:B------:R-:W-:Y:S06]  /*11630*/  BRA `(.L_x_16742) ;  /* 0x0000000000087947 */ /* 0x000fec0003800000 */
.L_x_16743:
[----:B------:R-:W-:Y:S01]  /*11640*/  LOP3.LUT R39, R33, 0x80000, RZ, 0xfc, !PT ;  /* 0x0008000021277812 */ /* 0x000fe200078efcff */
[----:B------:R-:W-:-:S07]  /*11650*/  IMAD.MOV.U32 R38, RZ, RZ, R32 ;  /* 0x000000ffff267224 */ /* 0x000fce00078e0020 */
.L_x_16742:
[----:B------:R-:W-:Y:S05]  /*11660*/  BSYNC.RECONVERGENT B0 ;  /* 0x0000000000007941 */ /* 0x000fea0003800200 */
.L_x_16740:
[----:B------:R-:W-:Y:S02]  /*11670*/  IMAD.MOV.U32 R4, RZ, RZ, R0 ;  /* 0x000000ffff047224 */ /* 0x000fe400078e0000 */
[----:B------:R-:W-:-:S04]  /*11680*/  IMAD.MOV.U32 R5, RZ, RZ, 0x0 ;  /* 0x00000000ff057424 */ /* 0x000fc800078e00ff */
[----:B------:R-:W-:Y:S05]  /*11690*/  RET.REL.NODEC R4 `(_ZN2at6native29vectorized_elementwise_kernelILi4ENS0_13AUnaryFunctorIdddZZZNS0_17atan2_kernel_cudaERNS_18TensorIteratorBaseEENKUlvE_clEvENKUlvE_clEvEUlddE_EESt5arrayIPcLm2EEEEviT0_T1_) ;  /* 0xfffffee804587950 */ /* 0x000fea0003c3ffff */
.L_x_16745:
        /* <DEDUP_REMOVED lines=14> */
.L_x_16818:


//--------------------- .text._ZN2at6native29vectorized_elementwise_kernelILi8ENS0_13AUnaryFunctorIdddZZZNS0_17atan2_kernel_cudaERNS_18TensorIteratorBaseEENKUlvE_clEvENKUlvE_clEvEUlddE_EESt5arrayIPcLm2EEEEviT0_T1_ --------------------------
	.section	.text._ZN2at6native29vectorized_elementwise_kernelILi8ENS0_13AUnaryFunctorIdddZZZNS0_17atan2_kernel_cudaERNS_18TensorIteratorBaseEENKUlvE_clEvENKUlvE_clEvEUlddE_EESt5arrayIPcLm2EEEEviT0_T1_,"ax",@progbits
	.align	128
        .global         _ZN2at6native29vectorized_elementwise_kernelILi8ENS0_13AUnaryFunctorIdddZZZNS0_17atan2_kernel_cudaERNS_18TensorIteratorBaseEENKUlvE_clEvENKUlvE_clEvEUlddE_EESt5arrayIPcLm2EEEEviT0_T1_
        .type           _ZN2at6native29vectorized_elementwise_kernelILi8ENS0_13AUnaryFunctorIdddZZZNS0_17atan2_kernel_cudaERNS_18TensorIteratorBaseEENKUlvE_clEvENKUlvE_clEvEUlddE_EESt5arrayIPcLm2EEEEviT0_T1_,@function
        .size           _ZN2at6native29vectorized_elementwise_kernelILi8ENS0_13AUnaryFunctorIdddZZZNS0_17atan2_kernel_cudaERNS_18TensorIteratorBaseEENKUlvE_clEvENKUlvE_clEvEUlddE_EESt5arrayIPcLm2EEEEviT0_T1_,(.L_x_16958 - _ZN2at6native29vectorized_elementwise_kernelILi8ENS0_13AUnaryFunctorIdddZZZNS0_17atan2_kernel_cudaERNS_18TensorIteratorBaseEENKUlvE_clEvENKUlvE_clEvEUlddE_EESt5arrayIPcLm2EEEEviT0_T1_)
        .other          _ZN2at6native29vectorized_elementwise_kernelILi8ENS0_13AUnaryFunctorIdddZZZNS0_17atan2_kernel_cudaERNS_18TensorIteratorBaseEENKUlvE_clEvENKUlvE_clEvEUlddE_EESt5arrayIPcLm2EEEEviT0_T1_,@"STO_CUDA_ENTRY STV_DEFAULT"
_ZN2at6native29vectorized_elementwise_kernelILi8ENS0_13AUnaryFunctorIdddZZZNS0_17atan2_kernel_cudaERNS_18TensorIteratorBaseEENKUlvE_clEvENKUlvE_clEvEUlddE_EESt5arrayIPcLm2EEEEviT0_T1_:
.text._ZN2at6native29vectorized_elementwise_kernelILi8ENS0_13AUnaryFunctorIdddZZZNS0_17atan2_kernel_cudaERNS_18TensorIteratorBaseEENKUlvE_clEvENKUlvE_clEvEUlddE_EESt5arrayIPcLm2EEEEviT0_T1_:
[----:B------:R-:W-:Y:S01]  /*0000*/  LDC R1, c[0x0][0x37c] ;  /* 0x0000df00ff017b82 */ /* 0x000fe20000000800 */
[----:B------:R-:W-:Y:S05]  /*0010*/  EXIT ;  /* 0x000000000000794d */ /* 0x000fea0003800000 */
.L_x_16746:
        /* <DEDUP_REMOVED lines=14> */
.L_x_16958:


//--------------------- .nv.global.init           --------------------------
	.section	.nv.global.init,"aw",@progbits
.nv.global.init:
	.type		$str$6,@object
	.size		$str$6,(__unnamed_1 - $str$6)
$str$6:
        /*0000*/ 	.byte	0x66, 0x61, 0x6c, 0x73, 0x65, 0x00
	.type		__unnamed_1,@object
	.size		__unnamed_1,(__unnamed_5 - __unnamed_1)
__unnamed_1:
        /*0006*/ 	.byte	0x66, 0x65, 0x74, 0x63, 0x68, 0x5f, 0x61, 0x6e, 0x64, 0x5f, 0x63, 0x61, 0x73, 0x74, 0x00
	.type		__unnamed_5,@object
	.size		__unnamed_5,(__unnamed_3 - __unnamed_5)
__unnamed_5:
        /*0015*/ 	.byte	0x66, 0x65, 0x74, 0x63, 0x68, 0x5f, 0x61, 0x6e, 0x64, 0x5f, 0x63, 0x61, 0x73, 0x74, 0x00
	.type		__unnamed_3,@object
	.size		__unnamed_3,(__unnamed_7 - __unnamed_3)
__unnamed_3:
        /*0024*/ 	.byte	0x66, 0x65, 0x74, 0x63, 0x68, 0x5f, 0x61, 0x6e, 0x64, 0x5f, 0x63, 0x61, 0x73, 0x74, 0x00
	.type		__unnamed_7,@object
	.size		__unnamed_7,(__unnamed_2 - __unnamed_7)
__unnamed_7:
        /*0033*/ 	.byte	0x66, 0x65, 0x74, 0x63, 0x68, 0x5f, 0x61, 0x6e, 0x64, 0x5f, 0x63, 0x61, 0x73, 0x74, 0x00
	.type		__unnamed_2,@object
	.size		__unnamed_2,(__unnamed_6 - __unnamed_2)
__unnamed_2:
        /*0042*/ 	.byte	0x63, 0x61, 0x73, 0x74, 0x5f, 0x61, 0x6e, 0x64, 0x5f, 0x73, 0x74, 0x6f, 0x72, 0x65, 0x00
	.type		__unnamed_6,@object
	.size		__unnamed_6,(__unnamed_4 - __unnamed_6)
__unnamed_6:
        /*0051*/ 	.byte	0x63, 0x61, 0x73, 0x74, 0x5f, 0x61, 0x6e, 0x64, 0x5f, 0x73, 0x74, 0x6f, 0x72, 0x65, 0x00
	.type		__unnamed_4,@object
	.size		__unnamed_4,(__unnamed_8 - __unnamed_4)
__unnamed_4:
        /*0060*/ 	.byte	0x63, 0x61, 0x73, 0x74, 0x5f, 0x61, 0x6e, 0x64, 0x5f, 0x73, 0x74, 0x6f, 0x72, 0x65, 0x00
	.type		__unnamed_8,@object
	.size		__unnamed_8,($str$7 - __unnamed_8)
__unnamed_8:
        /*006f*/ 	.byte	0x63, 0x61, 0x73, 0x74, 0x5f, 0x61, 0x6e, 0x64, 0x5f, 0x73, 0x74, 0x6f, 0x72, 0x65, 0x00
	.type		$str$7,@object
	.size		$str$7,(.L_37 - $str$7)
$str$7:
        /*007e*/ 	.byte	0x2f, 0x72, 0x6f, 0x6f, 0x74, 0x2f, 0x2e, 0x70, 0x79, 0x65, 0x6e, 0x76, 0x2f, 0x76, 0x65, 0x72
        /*008e*/ 	.byte	0x73, 0x69, 0x6f, 0x6e, 0x73, 0x2f, 0x33, 0x2e, 0x31, 0x33, 0x2e, 0x31, 0x32, 0x2f, 0x6c, 0x69
        /*009e*/ 	.byte	0x62, 0x2f, 0x70, 0x79, 0x74, 0x68, 0x6f, 0x6e, 0x33, 0x2e, 0x31, 0x33, 0x2f, 0x73, 0x69, 0x74
        /*00ae*/ 	.byte	0x65, 0x2d, 0x70, 0x61, 0x63, 0x6b, 0x61, 0x67, 0x65, 0x73, 0x2f, 0x74, 0x6f, 0x72, 0x63, 0x68
        /*00be*/ 	.byte	0x2f, 0x69, 0x6e, 0x63, 0x6c, 0x75, 0x64, 0x65, 0x2f, 0x63, 0x31, 0x30, 0x2f, 0x63, 0x6f, 0x72
        /*00ce*/ 	.byte	0x65, 0x2f, 0x44, 0x79, 0x6e, 0x61, 0x6d, 0x69, 0x63, 0x43, 0x61, 0x73, 0x74, 0x2e, 0x68, 0x00
.L_37:


//--------------------- .nv.shared.reserved.0     --------------------------
	.section	.nv.shared.reserved.0,"aw",@nobits
	.weak		__nv_reservedSMEM_offset_0_alias
	.size		__nv_reservedSMEM_offset_0_alias, 0, 64
	.other		__nv_reservedSMEM_offset_0_alias,@"STO_CUDA_RESERVED_SHARED STV_DEFAULT"
__nv_reservedSMEM_offset_0_alias:
	.zero		0
	.zero		64


//--------------------- .nv.global                --------------------------
	.section	.nv.global,"aw",@nobits
.nv.global:
	.type		_ZN56_INTERNAL_620da471_25_BinaryGeometricKernels_cu_f54865024cuda3std3__48in_placeE,@object
	.size		_ZN56_INTERNAL_620da471_25_BinaryGeometricKernels_cu_f54865024cuda3std3__48in_placeE,(_ZN56_INTERNAL_620da471_25_BinaryGeometricKernels_cu_f54865024cuda3std6ranges3__45__cpo8distanceE - _ZN56_INTERNAL_620da471_25_BinaryGeometricKernels_cu_f54865024cuda3std3__48in_placeE)
_ZN56_INTERNAL_620da471_25_BinaryGeometricKernels_cu_f54865024cuda3std3__48in_placeE:
	.zero		1
	.type		_ZN56_INTERNAL_620da471_25_BinaryGeometricKernels_cu_f54865024cuda3std6ranges3__45__cpo8distanceE,@object
	.size		_ZN56_INTERNAL_620da471_25_BinaryGeometricKernels_cu_f54865024cuda3std6ranges3__45__cpo8distanceE,(_ZN56_INTERNAL_620da471_25_BinaryGeometricKernels_cu_f54865024cuda3std3__45__cpo6cbeginE - _ZN56_INTERNAL_620da471_25_BinaryGeometricKernels_cu_f54865024cuda3std6ranges3__45__cpo8distanceE)
_ZN56_INTERNAL_620da471_25_BinaryGeometricKernels_cu_f54865024cuda3std6ranges3__45__cpo8distanceE:
	.zero		1
	.type		_ZN56_INTERNAL_620da471_25_BinaryGeometricKernels_cu_f54865024cuda3std3__45__cpo6cbeginE,@object
	.size		_ZN56_INTERNAL_620da471_25_BinaryGeometricKernels_cu_f54865024cuda3std3__45__cpo6cbeginE,(_ZN56_INTERNAL_620da471_25_BinaryGeometricKernels_cu_f54865024cuda3std6ranges3__45__cpo7advanceE - _ZN56_INTERNAL_620da471_25_BinaryGeometricKernels_cu_f54865024cuda3std3__45__cpo6cbeginE)
_ZN56_INTERNAL_620da471_25_BinaryGeometricKernels_cu_f54865024cuda3std3__45__cpo6cbeginE:
	.zero		1
	.type		_ZN56_INTERNAL_620da471_25_BinaryGeometricKernels_cu_f54865024cuda3std6ranges3__45__cpo7advanceE,@object
	.size		_ZN56_INTERNAL_620da471_25_BinaryGeometricKernels_cu_f54865024cuda3std6ranges3__45__cpo7advanceE,(_ZN56_INTERNAL_620da471_25_BinaryGeometricKernels_cu_f54865024cuda3std3__45__cpo7crbeginE - _ZN56_INTERNAL_620da471_25_BinaryGeometricKernels_cu_f54865024cuda3std6ranges3__45__cpo7advanceE)
_ZN56_INTERNAL_620da471_25_BinaryGeometricKernels_cu_f54865024cuda3std6ranges3__45__cpo7advanceE:
	.zero		1
	.type		_ZN56_INTERNAL_620da471_25_BinaryGeometricKernels_cu_f54865024cuda3std3__45__cpo7crbeginE,@object
	.size		_ZN56_INTERNAL_620da471_25_BinaryGeometricKernels_cu_f54865024cuda3std3__45__cpo7crbeginE,(_ZN56_INTERNAL_620da471_25_BinaryGeometricKernels_cu_f54865024cuda3std6ranges3__45__cpo4dataE - _ZN56_INTERNAL_620da471_25_BinaryGeometricKernels_cu_f54865024cuda3std3__45__cpo7crbeginE)
_ZN56_INTERNAL_620da471_25_BinaryGeometricKernels_cu_f54865024cuda3std3__45__cpo7crbeginE:
	.zero		1
	.type		_ZN56_INTERNAL_620da471_25_BinaryGeometricKernels_cu_f54865024cuda3std6ranges3__45__cpo4dataE,@object
	.size		_ZN56_INTERNAL_620da471_25_BinaryGeometricKernels_cu_f54865024cuda3std6ranges3__45__cpo4dataE,(_ZN56_INTERNAL_620da471_25_BinaryGeometricKernels_cu_f54865024cuda3std6ranges3__45__cpo5beginE - _ZN56_INTERNAL_620da471_25_BinaryGeometricKernels_cu_f54865024cuda3std6ranges3__45__cpo4dataE)
_ZN56_INTERNAL_620da471_25_BinaryGeometricKernels_cu_f54865024cuda3std6ranges3__45__cpo4dataE:
	.zero		1
	.type		_ZN56_INTERNAL_620da471_25_BinaryGeometricKernels_cu_f54865024cuda3std6ranges3__45__cpo5beginE,@object
	.size		_ZN56_INTERNAL_620da471_25_BinaryGeometricKernels_cu_f54865024cuda3std6ranges3__45__cpo5beginE,(_ZN56_INTERNAL_620da471_25_BinaryGeometricKernels_cu_f54865024cuda3std3__458_GLOBAL__N__620da471_25_BinaryGeometricKernels_cu_f54865026ignoreE - _ZN56_INTERNAL_620da471_25_BinaryGeometricKernels_cu_f54865024cuda3std6ranges3__45__cpo5beginE)
_ZN56_INTERNAL_620da471_25_BinaryGeometricKernels_cu_f54865024cuda3std6ranges3__45__cpo5beginE:
	.zero		1
	.type		_ZN56_INTERNAL_620da471_25_BinaryGeometricKernels_cu_f54865024cuda3std3__458_GLOBAL__N__620da471_25_BinaryGeometricKernels_cu_f54865026ignoreE,@object
	.size		_ZN56_INTERNAL_620da471_25_BinaryGeometricKernels_cu_f54865024cuda3std3__458_GLOBAL__N__620da471_25_BinaryGeometricKernels_cu_f54865026ignoreE,(_ZN56_INTERNAL_620da471_25_BinaryGeometricKernels_cu_f54865024cuda3std6ranges3__45__cpo4sizeE - _ZN56_INTERNAL_620da471_25_BinaryGeometricKernels_cu_f54865024cuda3std3__458_GLOBAL__N__620da471_25_BinaryGeometricKernels_cu_f54865026ignoreE)
_ZN56_INTERNAL_620da471_25_BinaryGeometricKernels_cu_f54865024cuda3std3__458_GLOBAL__N__620da471_25_BinaryGeometricKernels_cu_f54865026ignoreE:
	.zero		1
	.type		_ZN56_INTERNAL_620da471_25_BinaryGeometricKernels_cu_f54865024cuda3std6ranges3__45__cpo4sizeE,@object
	.size		_ZN56_INTERNAL_620da471_25_BinaryGeometricKernels_cu_f54865024cuda3std6ranges3__45__cpo4sizeE,(_ZN56_INTERNAL_620da471_25_BinaryGeometricKernels_cu_f54865024cuda3std3__45__cpo5beginE - _ZN56_INTERNAL_620da471_25_BinaryGeometricKernels_cu_f54865024cuda3std6ranges3__45__cpo4sizeE)
_ZN56_INTERNAL_620da471_25_BinaryGeometricKernels_cu_f54865024cuda3std6ranges3__45__cpo4sizeE:
	.zero		1
	.type		_ZN56_INTERNAL_620da471_25_BinaryGeometricKernels_cu_f54865024cuda3std3__45__cpo5beginE,@object
	.size		_ZN56_INTERNAL_620da471_25_BinaryGeometricKernels_cu_f54865024cuda3std3__45__cpo5beginE,(_ZN56_INTERNAL_620da471_25_BinaryGeometricKernels_cu_f54865024cuda3std6ranges3__45__cpo6cbeginE - _ZN56_INTERNAL_620da471_25_BinaryGeometricKernels_cu_f54865024cuda3std3__45__cpo5beginE)
_ZN56_INTERNAL_620da471_25_BinaryGeometricKernels_cu_f54865024cuda3std3__45__cpo5beginE:
	.zero		1
	.type		_ZN56_INTERNAL_620da471_25_BinaryGeometricKernels_cu_f54865024cuda3std6ranges3__45__cpo6cbeginE,@object
	.size		_ZN56_INTERNAL_620da471_25_BinaryGeometricKernels_cu_f54865024cuda3std6ranges3__45__cpo6cbeginE,(_ZN56_INTERNAL_620da471_25_BinaryGeometricKernels_cu_f54865024cuda3std3__45__cpo6rbeginE - _ZN56_INTERNAL_620da471_25_BinaryGeometricKernels_cu_f54865024cuda3std6ranges3__45__cpo6cbeginE)
_ZN56_INTERNAL_620da471_25_BinaryGeometricKernels_cu_f54865024cuda3std6ranges3__45__cpo6cbeginE:
	.zero		1
	.type		_ZN56_INTERNAL_620da471_25_BinaryGeometricKernels_cu_f54865024cuda3std3__45__cpo6rbeginE,@object
	.size		_ZN56_INTERNAL_620da471_25_BinaryGeometricKernels_cu_f54865024cuda3std3__45__cpo6rbeginE,(_ZN56_INTERNAL_620da471_25_BinaryGeometricKernels_cu_f54865024cuda3std6ranges3__45__cpo4nextE - _ZN56_INTERNAL_620da471_25_BinaryGeometricKernels_cu_f54865024cuda3std3__45__cpo6rbeginE)
_ZN56_INTERNAL_620da471_25_BinaryGeometricKernels_cu_f54865024cuda3std3__45__cpo6rbeginE:
	.zero		1
	.type		_ZN56_INTERNAL_620da471_25_BinaryGeometricKernels_cu_f54865024cuda3std6ranges3__45__cpo4nextE,@object
	.size		_ZN56_INTERNAL_620da471_25_BinaryGeometricKernels_cu_f54865024cuda3std6ranges3__45__cpo4nextE,(_ZN56_INTERNAL_620da471_25_BinaryGeometricKernels_cu_f54865024cuda3std6ranges3__45__cpo4swapE - _ZN56_INTERNAL_620da471_25_BinaryGeometricKernels_cu_f54865024cuda3std6ranges3__45__cpo4nextE)
_ZN56_INTERNAL_620da471_25_BinaryGeometricKernels_cu_f54865024cuda3std6ranges3__45__cpo4nextE:
	.zero		1
	.type		_ZN56_INTERNAL_620da471_25_BinaryGeometricKernels_cu_f54865024cuda3std6ranges3__45__cpo4swapE,@object
	.size		_ZN56_INTERNAL_620da471_25_BinaryGeometricKernels_cu_f54865024cuda3std6ranges3__45__cpo4swapE,(_ZN56_INTERNAL_620da471_25_BinaryGeometricKernels_cu_f54865024cuda3std3__420unreachable_sentinelE - _ZN56_INTERNAL_620da471_25_BinaryGeometricKernels_cu_f54865024cuda3std6ranges3__45__cpo4swapE)
_ZN56_INTERNAL_620da471_25_BinaryGeometricKernels_cu_f54865024cuda3std6ranges3__45__cpo4swapE:
	.zero		1
	.type		_ZN56_INTERNAL_620da471_25_BinaryGeometricKernels_cu_f54865024cuda3std3__420unreachable_sentinelE,@object
	.size		_ZN56_INTERNAL_620da471_25_BinaryGeometricKernels_cu_f54865024cuda3std3__420unreachable_sentinelE,(_ZN56_INTERNAL_620da471_25_BinaryGeometricKernels_cu_f54865026thrust24THRUST_300001_SM_1030_NS6system6detail10sequential3seqE - _ZN56_INTERNAL_620da471_25_BinaryGeometricKernels_cu_f54865024cuda3std3__420unreachable_sentinelE)
_ZN56_INTERNAL_620da471_25_BinaryGeometricKernels_cu_f54865024cuda3std3__420unreachable_sentinelE:
	.zero		1
	.type		_ZN56_INTERNAL_620da471_25_BinaryGeometricKernels_cu_f54865026thrust24THRUST_300001_SM_1030_NS6system6detail10sequential3seqE,@object
	.size		_ZN56_INTERNAL_620da471_25_BinaryGeometricKernels_cu_f54865026thrust24THRUST_300001_SM_1030_NS6system6detail10sequential3seqE,(_ZN56_INTERNAL_620da471_25_BinaryGeometricKernels_cu_f54865024cuda3std3__45__cpo4cendE - _ZN56_INTERNAL_620da471_25_BinaryGeometricKernels_cu_f54865026thrust24THRUST_300001_SM_1030_NS6system6detail10sequential3seqE)
_ZN56_INTERNAL_620da471_25_BinaryGeometricKernels_cu_f54865026thrust24THRUST_300001_SM_1030_NS6system6detail10sequential3seqE:
	.zero		1
	.type		_ZN56_INTERNAL_620da471_25_BinaryGeometricKernels_cu_f54865024cuda3std3__45__cpo4cendE,@object
	.size		_ZN56_INTERNAL_620da471_25_BinaryGeometricKernels_cu_f54865024cuda3std3__45__cpo4cendE,(_ZN56_INTERNAL_620da471_25_BinaryGeometricKernels_cu_f54865024cuda3std6ranges3__45__cpo9iter_swapE - _ZN56_INTERNAL_620da471_25_BinaryGeometricKernels_cu_f54865024cuda3std3__45__cpo4cendE)
_ZN56_INTERNAL_620da471_25_BinaryGeometricKernels_cu_f54865024cuda3std3__45__cpo4cendE:
	.zero		1
	.type		_ZN56_INTERNAL_620da471_25_BinaryGeometricKernels_cu_f54865024cuda3std6ranges3__45__cpo9iter_swapE,@object
	.size		_ZN56_INTERNAL_620da471_25_BinaryGeometricKernels_cu_f54865024cuda3std6ranges3__45__cpo9iter_swapE,(_ZN56_INTERNAL_620da471_25_BinaryGeometricKernels_cu_f54865024cuda3std3__45__cpo5crendE - _ZN56_INTERNAL_620da471_25_BinaryGeometricKernels_cu_f54865024cuda3std6ranges3__45__cpo9iter_swapE)
_ZN56_INTERNAL_620da471_25_BinaryGeometricKernels_cu_f54865024cuda3std6ranges3__45__cpo9iter_swapE:
	.zero		1
	.type		_ZN56_INTERNAL_620da471_25_BinaryGeometricKernels_cu_f54865024cuda3std3__45__cpo5crendE,@object
	.size		_ZN56_INTERNAL_620da471_25_BinaryGeometricKernels_cu_f54865024cuda3std3__45__cpo5crendE,(_ZN56_INTERNAL_620da471_25_BinaryGeometricKernels_cu_f54865024cuda3std6ranges3__45__cpo5cdataE - _ZN56_INTERNAL_620da471_25_BinaryGeometricKernels_cu_f54865024cuda3std3__45__cpo5crendE)
_ZN56_INTERNAL_620da471_25_BinaryGeometricKernels_cu_f54865024cuda3std3__45__cpo5crendE:
	.zero		1
	.type		_ZN56_INTERNAL_620da471_25_BinaryGeometricKernels_cu_f54865024cuda3std6ranges3__45__cpo5cdataE,@object
	.size		_ZN56_INTERNAL_620da471_25_BinaryGeometricKernels_cu_f54865024cuda3std6ranges3__45__cpo5cdataE,(_ZN56_INTERNAL_620da471_25_BinaryGeometricKernels_cu_f54865024cuda3std6ranges3__45__cpo3endE - _ZN56_INTERNAL_620da471_25_BinaryGeometricKernels_cu_f54865024cuda3std6ranges3__45__cpo5cdataE)
_ZN56_INTERNAL_620da471_25_BinaryGeometricKernels_cu_f54865024cuda3std6ranges3__45__cpo5cdataE:
	.zero		1
	.type		_ZN56_INTERNAL_620da471_25_BinaryGeometricKernels_cu_f54865024cuda3std6ranges3__45__cpo3endE,@object
	.size		_ZN56_INTERNAL_620da471_25_BinaryGeometricKernels_cu_f54865024cuda3std6ranges3__45__cpo3endE,(_ZN56_INTERNAL_620da471_25_BinaryGeometricKernels_cu_f54865024cuda3std3__419piecewise_constructE - _ZN56_INTERNAL_620da471_25_BinaryGeometricKernels_cu_f54865024cuda3std6ranges3__45__cpo3endE)
_ZN56_INTERNAL_620da471_25_BinaryGeometricKernels_cu_f54865024cuda3std6ranges3__45__cpo3endE:
	.zero		1
	.type		_ZN56_INTERNAL_620da471_25_BinaryGeometricKernels_cu_f54865024cuda3std3__419piecewise_constructE,@object
	.size		_ZN56_INTERNAL_620da471_25_BinaryGeometricKernels_cu_f54865024cuda3std3__419piecewise_constructE,(_ZN56_INTERNAL_620da471_25_BinaryGeometricKernels_cu_f54865024cuda3std6ranges3__45__cpo5ssizeE - _ZN56_INTERNAL_620da471_25_BinaryGeometricKernels_cu_f54865024cuda3std3__419piecewise_constructE)
_ZN56_INTERNAL_620da471_25_BinaryGeometricKernels_cu_f54865024cuda3std3__419piecewise_constructE:
	.zero		1
	.type		_ZN56_INTERNAL_620da471_25_BinaryGeometricKernels_cu_f54865024cuda3std6ranges3__45__cpo5ssizeE,@object
	.size		_ZN56_INTERNAL_620da471_25_BinaryGeometricKernels_cu_f54865024cuda3std6ranges3__45__cpo5ssizeE,(_ZN56_INTERNAL_620da471_25_BinaryGeometricKernels_cu_f54865024cuda3std3__45__cpo3endE - _ZN56_INTERNAL_620da471_25_BinaryGeometricKernels_cu_f54865024cuda3std6ranges3__45__cpo5ssizeE)
_ZN56_INTERNAL_620da471_25_BinaryGeometricKernels_cu_f54865024cuda3std6ranges3__45__cpo5ssizeE:
	.zero		1
	.type		_ZN56_INTERNAL_620da471_25_BinaryGeometricKernels_cu_f54865024cuda3std3__45__cpo3endE,@object
	.size		_ZN56_INTERNAL_620da471_25_BinaryGeometricKernels_cu_f54865024cuda3std3__45__cpo3endE,(_ZN56_INTERNAL_620da471_25_BinaryGeometricKernels_cu_f54865024cuda3std6ranges3__45__cpo4cendE - _ZN56_INTERNAL_620da471_25_BinaryGeometricKernels_cu_f54865024cuda3std3__45__cpo3endE)
_ZN56_INTERNAL_620da471_25_BinaryGeometricKernels_cu_f54865024cuda3std3__45__cpo3endE:
	.zero		1
	.type		_ZN56_INTERNAL_620da471_25_BinaryGeometricKernels_cu_f54865024cuda3std6ranges3__45__cpo4cendE,@object
	.size		_ZN56_INTERNAL_620da471_25_BinaryGeometricKernels_cu_f54865024cuda3std6ranges3__45__cpo4cendE,(_ZN56_INTERNAL_620da471_25_BinaryGeometricKernels_cu_f54865024cuda3std3__45__cpo4rendE - _ZN56_INTERNAL_620da471_25_BinaryGeometricKernels_cu_f54865024cuda3std6ranges3__45__cpo4cendE)
_ZN56_INTERNAL_620da471_25_BinaryGeometricKernels_cu_f54865024cuda3std6ranges3__45__cpo4cendE:
	.zero		1
	.type		_ZN56_INTERNAL_620da471_25_BinaryGeometricKernels_cu_f54865024cuda3std3__45__cpo4rendE,@object
	.size		_ZN56_INTERNAL_620da471_25_BinaryGeometricKernels_cu_f54865024cuda3std3__45__cpo4rendE,(_ZN56_INTERNAL_620da471_25_BinaryGeometricKernels_cu_f54865024cuda3std6ranges3__45__cpo4prevE - _ZN56_INTERNAL_620da471_25_BinaryGeometricKernels_cu_f54865024cuda3std3__45__cpo4rendE)
_ZN56_INTERNAL_620da471_25_BinaryGeometricKernels_cu_f54865024cuda3std3__45__cpo4rendE:
	.zero		1
	.type		_ZN56_INTERNAL_620da471_25_BinaryGeometricKernels_cu_f54865024cuda3std6ranges3__45__cpo4prevE,@object
	.size		_ZN56_INTERNAL_620da471_25_BinaryGeometricKernels_cu_f54865024cuda3std6ranges3__45__cpo4prevE,(_ZN56_INTERNAL_620da471_25_BinaryGeometricKernels_cu_f54865024cuda3std6ranges3__45__cpo9iter_moveE - _ZN56_INTERNAL_620da471_25_BinaryGeometricKernels_cu_f54865024cuda3std6ranges3__45__cpo4prevE)
_ZN56_INTERNAL_620da471_25_BinaryGeometricKernels_cu_f54865024cuda3std6ranges3__45__cpo4prevE:
	.zero		1
	.type		_ZN56_INTERNAL_620da471_25_BinaryGeometricKernels_cu_f54865024cuda3std6ranges3__45__cpo9iter_moveE,@object
	.size		_ZN56_INTERNAL_620da471_25_BinaryGeometricKernels_cu_f54865024cuda3std6ranges3__45__cpo9iter_moveE,(.L_21 - _ZN56_INTERNAL_620da471_25_BinaryGeometricKernels_cu_f54865024cuda3std6ranges3__45__cpo9iter_moveE)
_ZN56_INTERNAL_620da471_25_BinaryGeometricKernels_cu_f54865024cuda3std6ranges3__45__cpo9iter_moveE:
	.zero		1
.L_21:


//--------------------- .nv.constant0._ZN2at6native18elementwise_kernelILi128ELi4EZNS0_15gpu_kernel_implINS0_13AUnaryFunctorIN3c108BFloat16ES5_S5_ZZZNS0_17hypot_kernel_cudaERNS_18TensorIteratorBaseEENKUlvE_clEvENKUlvE2_clEvEUlS5_S5_E_EEEEvS7_RKT_EUliE_EEviT1_ --------------------------
	.section	.nv.constant0._ZN2at6native18elementwise_kernelILi128ELi4EZNS0_15gpu_kernel_implINS0_13AUnaryFunctorIN3c108BFloat16ES5_S5_ZZZNS0_17hypot_kernel_cudaERNS_18TensorIteratorBaseEENKUlvE_clEvENKUlvE2_clEvEUlS5_S5_E_EEEEvS7_RKT_EUliE_EEviT1_,"a",@progbits
	.sectionflags	@""
	.align	4
.nv.constant0._ZN2at6native18elementwise_kernelILi128ELi4EZNS0_15gpu_kernel_implINS0_13AUnaryFunctorIN3c108BFloat16ES5_S5_ZZZNS0_17hypot_kernel_cudaERNS_18TensorIteratorBaseEENKUlvE_clEvENKUlvE2_clEvEUlS5_S5_E_EEEEvS7_RKT_EUliE_EEviT1_:
	.zero		1440


//--------------------- .nv.constant0._ZN2at6native27unrolled_elementwise_kernelINS0_13AUnaryFunctorIN3c108BFloat16ES4_S4_ZZZNS0_17hypot_kernel_cudaERNS_18TensorIteratorBaseEENKUlvE_clEvENKUlvE2_clEvEUlS4_S4_E_EESt5arrayIPcLm2EELi4E23TrivialOffsetCalculatorILi1EjESF_NS0_6memory12LoadWithCastILi1EEENSG_13StoreWithCastILi1EEEEEviT_T0_T2_T3_T4_T5_ --------------------------
	.section	.nv.constant0._ZN2at6native27unrolled_elementwise_kernelINS0_13AUnaryFunctorIN3c108BFloat16ES4_S4_ZZZNS0_17hypot_kernel_cudaERNS_18TensorIteratorBaseEENKUlvE_clEvENKUlvE2_clEvEUlS4_S4_E_EESt5arrayIPcLm2EELi4E23TrivialOffsetCalculatorILi1EjESF_NS0_6memory12LoadWithCastILi1EEENSG_13StoreWithCastILi1EEEEEviT_T0_T2_T3_T4_T5_,"a",@progbits
	.sectionflags	@""
	.align	4
.nv.constant0._ZN2at6native27unrolled_elementwise_kernelINS0_13AUnaryFunctorIN3c108BFloat16ES4_S4_ZZZNS0_17hypot_kernel_cudaERNS_18TensorIteratorBaseEENKUlvE_clEvENKUlvE2_clEvEUlS4_S4_E_EESt5arrayIPcLm2EELi4E23TrivialOffsetCalculatorILi1EjESF_NS0_6memory12LoadWithCastILi1EEENSG_13StoreWithCastILi1EEEEEviT_T0_T2_T3_T4_T5_:
	.zero		940


//--------------------- .nv.constant0._ZN2at6native18elementwise_kernelILi128ELi4EZNS0_22gpu_kernel_impl_nocastINS0_13AUnaryFunctorIN3c108BFloat16ES5_S5_ZZZNS0_17hypot_kernel_cudaERNS_18TensorIteratorBaseEENKUlvE_clEvENKUlvE2_clEvEUlS5_S5_E_EEEEvS7_RKT_EUliE_EEviT1_ --------------------------
	.section	.nv.constant0._ZN2at6native18elementwise_kernelILi128ELi4EZNS0_22gpu_kernel_impl_nocastINS0_13AUnaryFunctorIN3c108BFloat16ES5_S5_ZZZNS0_17hypot_kernel_cudaERNS_18TensorIteratorBaseEENKUlvE_clEvENKUlvE2_clEvEUlS5_S5_E_EEEEvS7_RKT_EUliE_EEviT1_,"a",@progbits
	.sectionflags	@""
	.align	4
.nv.constant0._ZN2at6native18elementwise_kernelILi128ELi4EZNS0_22gpu_kernel_impl_nocastINS0_13AUnaryFunctorIN3c108BFloat16ES5_S5_ZZZNS0_17hypot_kernel_cudaERNS_18TensorIteratorBaseEENKUlvE_clEvENKUlvE2_clEvEUlS5_S5_E_EEEEvS7_RKT_EUliE_EEviT1_:
	.zero		1440


//--------------------- .nv.constant0._ZN2at6native27unrolled_elementwise_kernelINS0_13AUnaryFunctorIN3c108BFloat16ES4_S4_ZZZNS0_17hypot_kernel_cudaERNS_18TensorIteratorBaseEENKUlvE_clEvENKUlvE2_clEvEUlS4_S4_E_EESt5arrayIPcLm2EELi4E23TrivialOffsetCalculatorILi1EjESF_NS0_6memory15LoadWithoutCastENSG_16StoreWithoutCastEEEviT_T0_T2_T3_T4_T5_ --------------------------
	.section	.nv.constant0._ZN2at6native27unrolled_elementwise_kernelINS0_13AUnaryFunctorIN3c108BFloat16ES4_S4_ZZZNS0_17hypot_kernel_cudaERNS_18TensorIteratorBaseEENKUlvE_clEvENKUlvE2_clEvEUlS4_S4_E_EESt5arrayIPcLm2EELi4E23TrivialOffsetCalculatorILi1EjESF_NS0_6memory15LoadWithoutCastENSG_16StoreWithoutCastEEEviT_T0_T2_T3_T4_T5_,"a",@progbits
	.sectionflags	@""
	.align	4
.nv.constant0._ZN2at6native27unrolled_elementwise_kernelINS0_13AUnaryFunctorIN3c108BFloat16ES4_S4_ZZZNS0_17hypot_kernel_cudaERNS_18TensorIteratorBaseEENKUlvE_clEvENKUlvE2_clEvEUlS4_S4_E_EESt5arrayIPcLm2EELi4E23TrivialOffsetCalculatorILi1EjESF_NS0_6memory15LoadWithoutCastENSG_16StoreWithoutCastEEEviT_T0_T2_T3_T4_T5_:
	.zero		924


//--------------------- .nv.constant0._ZN2at6native29vectorized_elementwise_kernelILi2ENS0_13AUnaryFunctorIN3c108BFloat16ES4_S4_ZZZNS0_17hypot_kernel_cudaERNS_18TensorIteratorBaseEENKUlvE_clEvENKUlvE2_clEvEUlS4_S4_E_EESt5arrayIPcLm2EEEEviT0_T1_ --------------------------
	.section	.nv.constant0._ZN2at6native29vectorized_elementwise_kernelILi2ENS0_13AUnaryFunctorIN3c108BFloat16ES4_S4_ZZZNS0_17hypot_kernel_cudaERNS_18TensorIteratorBaseEENKUlvE_clEvENKUlvE2_clEvEUlS4_S4_E_EESt5arrayIPcLm2EEEEviT0_T1_,"a",@progbits
	.sectionflags	@""
	.align	4
.nv.constant0._ZN2at6native29vectorized_elementwise_kernelILi2ENS0_13AUnaryFunctorIN3c108BFloat16ES4_S4_ZZZNS0_17hypot_kernel_cudaERNS_18TensorIteratorBaseEENKUlvE_clEvENKUlvE2_clEvEUlS4_S4_E_EESt5arrayIPcLm2EEEEviT0_T1_:
	.zero		920


//--------------------- .nv.constant0._ZN2at6native29vectorized_elementwise_kernelILi4ENS0_13AUnaryFunctorIN3c108BFloat16ES4_S4_ZZZNS0_17hypot_kernel_cudaERNS_18TensorIteratorBaseEENKUlvE_clEvENKUlvE2_clEvEUlS4_S4_E_EESt5arrayIPcLm2EEEEviT0_T1_ --------------------------
	.section	.nv.constant0._ZN2at6native29vectorized_elementwise_kernelILi4ENS0_13AUnaryFunctorIN3c108BFloat16ES4_S4_ZZZNS0_17hypot_kernel_cudaERNS_18TensorIteratorBaseEENKUlvE_clEvENKUlvE2_clEvEUlS4_S4_E_EESt5arrayIPcLm2EEEEviT0_T1_,"a",@progbits
	.sectionflags	@""
	.align	4
.nv.constant0._ZN2at6native29vectorized_elementwise_kernelILi4ENS0_13AUnaryFunctorIN3c108BFloat16ES4_S4_ZZZNS0_17hypot_kernel_cudaERNS_18TensorIteratorBaseEENKUlvE_clEvENKUlvE2_clEvEUlS4_S4_E_EESt5arrayIPcLm2EEEEviT0_T1_:
	.zero		920


//--------------------- .nv.constant0._ZN2at6native29vectorized_elementwise_kernelILi8ENS0_13AUnaryFunctorIN3c108BFloat16ES4_S4_ZZZNS0_17hypot_kernel_cudaERNS_18TensorIteratorBaseEENKUlvE_clEvENKUlvE2_clEvEUlS4_S4_E_EESt5arrayIPcLm2EEEEviT0_T1_ --------------------------
	.section	.nv.constant0._ZN2at6native29vectorized_elementwise_kernelILi8ENS0_13AUnaryFunctorIN3c108BFloat16ES4_S4_ZZZNS0_17hypot_kernel_cudaERNS_18TensorIteratorBaseEENKUlvE_clEvENKUlvE2_clEvEUlS4_S4_E_EESt5arrayIPcLm2EEEEviT0_T1_,"a",@progbits
	.sectionflags	@""
	.align	4
.nv.constant0._ZN2at6native29vectorized_elementwise_kernelILi8ENS0_13AUnaryFunctorIN3c108BFloat16ES4_S4_ZZZNS0_17hypot_kernel_cudaERNS_18TensorIteratorBaseEENKUlvE_clEvENKUlvE2_clEvEUlS4_S4_E_EESt5arrayIPcLm2EEEEviT0_T1_:
	.zero		920


//--------------------- .nv.constant0._ZN2at6native18elementwise_kernelILi128ELi4EZNS0_15gpu_kernel_implINS0_13BinaryFunctorIN3c108BFloat16ES5_S5_ZZZNS0_17hypot_kernel_cudaERNS_18TensorIteratorBaseEENKUlvE_clEvENKUlvE2_clEvEUlS5_S5_E_EEEEvS7_RKT_EUliE_EEviT1_ --------------------------
	.section	.nv.constant0._ZN2at6native18elementwise_kernelILi128ELi4EZNS0_15gpu_kernel_implINS0_13BinaryFunctorIN3c108BFloat16ES5_S5_ZZZNS0_17hypot_kernel_cudaERNS_18TensorIteratorBaseEENKUlvE_clEvENKUlvE2_clEvEUlS5_S5_E_EEEEvS7_RKT_EUliE_EEviT1_,"a",@progbits
	.sectionflags	@""
	.align	4
.nv.constant0._ZN2at6native18elementwise_kernelILi128ELi4EZNS0_15gpu_kernel_implINS0_13BinaryFunctorIN3c108BFloat16ES5_S5_ZZZNS0_17hypot_kernel_cudaERNS_18TensorIteratorBaseEENKUlvE_clEvENKUlvE2_clEvEUlS5_S5_E_EEEEvS7_RKT_EUliE_EEviT1_:
	.zero		1552


//--------------------- .nv.constant0._ZN2at6native27unrolled_elementwise_kernelINS0_13BinaryFunctorIN3c108BFloat16ES4_S4_ZZZNS0_17hypot_kernel_cudaERNS_18TensorIteratorBaseEENKUlvE_clEvENKUlvE2_clEvEUlS4_S4_E_EESt5arrayIPcLm3EELi4E23TrivialOffsetCalculatorILi2EjESE_ILi1EjENS0_6memory12LoadWithCastILi2EEENSH_13StoreWithCastILi1EEEEEviT_T0_T2_T3_T4_T5_ --------------------------
	.section	.nv.constant0._ZN2at6native27unrolled_elementwise_kernelINS0_13BinaryFunctorIN3c108BFloat16ES4_S4_ZZZNS0_17hypot_kernel_cudaERNS_18TensorIteratorBaseEENKUlvE_clEvENKUlvE2_clEvEUlS4_S4_E_EESt5arrayIPcLm3EELi4E23TrivialOffsetCalculatorILi2EjESE_ILi1EjENS0_6memory12LoadWithCastILi2EEENSH_13StoreWithCastILi1EEEEEviT_T0_T2_T3_T4_T5_,"a",@progbits
	.sectionflags	@""
	.align	4
.nv.constant0._ZN2at6native27unrolled_elementwise_kernelINS0_13BinaryFunctorIN3c108BFloat16ES4_S4_ZZZNS0_17hypot_kernel_cudaERNS_18TensorIteratorBaseEENKUlvE_clEvENKUlvE2_clEvEUlS4_S4_E_EESt5arrayIPcLm3EELi4E23TrivialOffsetCalculatorILi2EjESE_ILi1EjENS0_6memory12LoadWithCastILi2EEENSH_13StoreWithCastILi1EEEEEviT_T0_T2_T3_T4_T5_:
	.zero		952


//--------------------- .nv.constant0._ZN2at6native18elementwise_kernelILi128ELi4EZNS0_22gpu_kernel_impl_nocastINS0_13BinaryFunctorIN3c108BFloat16ES5_S5_ZZZNS0_17hypot_kernel_cudaERNS_18TensorIteratorBaseEENKUlvE_clEvENKUlvE2_clEvEUlS5_S5_E_EEEEvS7_RKT_EUliE_EEviT1_ --------------------------
	.section	.nv.constant0._ZN2at6native18elementwise_kernelILi128ELi4EZNS0_22gpu_kernel_impl_nocastINS0_13BinaryFunctorIN3c108BFloat16ES5_S5_ZZZNS0_17hypot_kernel_cudaERNS_18TensorIteratorBaseEENKUlvE_clEvENKUlvE2_clEvEUlS5_S5_E_EEEEvS7_RKT_EUliE_EEviT1_,"a",@progbits
	.sectionflags	@""
	.align	4
.nv.constant0._ZN2at6native18elementwise_kernelILi128ELi4EZNS0_22gpu_kernel_impl_nocastINS0_13BinaryFunctorIN3c108BFloat16ES5_S5_ZZZNS0_17hypot_kernel_cudaERNS_18TensorIteratorBaseEENKUlvE_clEvENKUlvE2_clEvEUlS5_S5_E_EEEEvS7_RKT_EUliE_EEviT1_:
	.zero		1552


//--------------------- .nv.constant0._ZN2at6native27unrolled_elementwise_kernelINS0_13BinaryFunctorIN3c108BFloat16ES4_S4_ZZZNS0_17hypot_kernel_cudaERNS_18TensorIteratorBaseEENKUlvE_clEvENKUlvE2_clEvEUlS4_S4_E_EESt5arrayIPcLm3EELi4E23TrivialOffsetCalculatorILi2EjESE_ILi1EjENS0_6memory15LoadWithoutCastENSH_16StoreWithoutCastEEEviT_T0_T2_T3_T4_T5_ --------------------------
	.section	.nv.constant0._ZN2at6native27unrolled_elementwise_kernelINS0_13BinaryFunctorIN3c108BFloat16ES4_S4_ZZZNS0_17hypot_kernel_cudaERNS_18TensorIteratorBaseEENKUlvE_clEvENKUlvE2_clEvEUlS4_S4_E_EESt5arrayIPcLm3EELi4E23TrivialOffsetCalculatorILi2EjESE_ILi1EjENS0_6memory15LoadWithoutCastENSH_16StoreWithoutCastEEEviT_T0_T2_T3_T4_T5_,"a",@progbits
	.sectionflags	@""
	.align	4
.nv.constant0._ZN2at6native27unrolled_elementwise_kernelINS0_13BinaryFunctorIN3c108BFloat16ES4_S4_ZZZNS0_17hypot_kernel_cudaERNS_18TensorIteratorBaseEENKUlvE_clEvENKUlvE2_clEvEUlS4_S4_E_EESt5arrayIPcLm3EELi4E23TrivialOffsetCalculatorILi2EjESE_ILi1EjENS0_6memory15LoadWithoutCastENSH_16StoreWithoutCastEEEviT_T0_T2_T3_T4_T5_:
	.zero		932


//--------------------- .nv.constant0._ZN2at6native29vectorized_elementwise_kernelILi2ENS0_13BinaryFunctorIN3c108BFloat16ES4_S4_ZZZNS0_17hypot_kernel_cudaERNS_18TensorIteratorBaseEENKUlvE_clEvENKUlvE2_clEvEUlS4_S4_E_EESt5arrayIPcLm3EEEEviT0_T1_ --------------------------
	.section	.nv.constant0._ZN2at6native29vectorized_elementwise_kernelILi2ENS0_13BinaryFunctorIN3c108BFloat16ES4_S4_ZZZNS0_17hypot_kernel_cudaERNS_18TensorIteratorBaseEENKUlvE_clEvENKUlvE2_clEvEUlS4_S4_E_EESt5arrayIPcLm3EEEEviT0_T1_,"a",@progbits
	.sectionflags	@""
	.align	4
.nv.constant0._ZN2at6native29vectorized_elementwise_kernelILi2ENS0_13BinaryFunctorIN3c108BFloat16ES4_S4_ZZZNS0_17hypot_kernel_cudaERNS_18TensorIteratorBaseEENKUlvE_clEvENKUlvE2_clEvEUlS4_S4_E_EESt5arrayIPcLm3EEEEviT0_T1_:
	.zero		928


//--------------------- .nv.constant0._ZN2at6native29vectorized_elementwise_kernelILi4ENS0_13BinaryFunctorIN3c108BFloat16ES4_S4_ZZZNS0_17hypot_kernel_cudaERNS_18TensorIteratorBaseEENKUlvE_clEvENKUlvE2_clEvEUlS4_S4_E_EESt5arrayIPcLm3EEEEviT0_T1_ --------------------------
	.section	.nv.constant0._ZN2at6native29vectorized_elementwise_kernelILi4ENS0_13BinaryFunctorIN3c108BFloat16ES4_S4_ZZZNS0_17hypot_kernel_cudaERNS_18TensorIteratorBaseEENKUlvE_clEvENKUlvE2_clEvEUlS4_S4_E_EESt5arrayIPcLm3EEEEviT0_T1_,"a",@progbits
	.sectionflags	@""
	.align	4
.nv.constant0._ZN2at6native29vectorized_elementwise_kernelILi4ENS0_13BinaryFunctorIN3c108BFloat16ES4_S4_ZZZNS0_17hypot_kernel_cudaERNS_18TensorIteratorBaseEENKUlvE_clEvENKUlvE2_clEvEUlS4_S4_E_EESt5arrayIPcLm3EEEEviT0_T1_:
	.zero		928


//--------------------- .nv.constant0._ZN2at6native29vectorized_elementwise_kernelILi8ENS0_13BinaryFunctorIN3c108BFloat16ES4_S4_ZZZNS0_17hypot_kernel_cudaERNS_18TensorIteratorBaseEENKUlvE_clEvENKUlvE2_clEvEUlS4_S4_E_EESt5arrayIPcLm3EEEEviT0_T1_ --------------------------
	.section	.nv.constant0._ZN2at6native29vectorized_elementwise_kernelILi8ENS0_13BinaryFunctorIN3c108BFloat16ES4_S4_ZZZNS0_17hypot_kernel_cudaERNS_18TensorIteratorBaseEENKUlvE_clEvENKUlvE2_clEvEUlS4_S4_E_EESt5arrayIPcLm3EEEEviT0_T1_,"a",@progbits
	.sectionflags	@""
	.align	4
.nv.constant0._ZN2at6native29vectorized_elementwise_kernelILi8ENS0_13BinaryFunctorIN3c108BFloat16ES4_S4_ZZZNS0_17hypot_kernel_cudaERNS_18TensorIteratorBaseEENKUlvE_clEvENKUlvE2_clEvEUlS4_S4_E_EESt5arrayIPcLm3EEEEviT0_T1_:
	.zero		928


//--------------------- .nv.constant0._ZN2at6native18elementwise_kernelILi128ELi4EZNS0_15gpu_kernel_implINS0_13AUnaryFunctorIN3c104HalfES5_S5_ZZZNS0_17hypot_kernel_cudaERNS_18TensorIteratorBaseEENKUlvE_clEvENKUlvE1_clEvEUlS5_S5_E_EEEEvS7_RKT_EUliE_EEviT1_ --------------------------
	.section	.nv.constant0._ZN2at6native18elementwise_kernelILi128ELi4EZNS0_15gpu_kernel_implINS0_13AUnaryFunctorIN3c104HalfES5_S5_ZZZNS0_17hypot_kernel_cudaERNS_18TensorIteratorBaseEENKUlvE_clEvENKUlvE1_clEvEUlS5_S5_E_EEEEvS7_RKT_EUliE_EEviT1_,"a",@progbits
	.sectionflags	@""
	.align	4
.nv.constant0._ZN2at6native18elementwise_kernelILi128ELi4EZNS0_15gpu_kernel_implINS0_13AUnaryFunctorIN3c104HalfES5_S5_ZZZNS0_17hypot_kernel_cudaERNS_18TensorIteratorBaseEENKUlvE_clEvENKUlvE1_clEvEUlS5_S5_E_EEEEvS7_RKT_EUliE_EEviT1_:
	.zero		1440


//--------------------- .nv.constant0._ZN2at6native27unrolled_elementwise_kernelINS0_13AUnaryFunctorIN3c104HalfES4_S4_ZZZNS0_17hypot_kernel_cudaERNS_18TensorIteratorBaseEENKUlvE_clEvENKUlvE1_clEvEUlS4_S4_E_EESt5arrayIPcLm2EELi4E23TrivialOffsetCalculatorILi1EjESF_NS0_6memory12LoadWithCastILi1EEENSG_13StoreWithCastILi1EEEEEviT_T0_T2_T3_T4_T5_ --------------------------
	.section	.nv.constant0._ZN2at6native27unrolled_elementwise_kernelINS0_13AUnaryFunctorIN3c104HalfES4_S4_ZZZNS0_17hypot_kernel_cudaERNS_18TensorIteratorBaseEENKUlvE_clEvENKUlvE1_clEvEUlS4_S4_E_EESt5arrayIPcLm2EELi4E23TrivialOffsetCalculatorILi1EjESF_NS0_6memory12LoadWithCastILi1EEENSG_13StoreWithCastILi1EEEEEviT_T0_T2_T3_T4_T5_,"a",@progbits
	.sectionflags	@""
	.align	4
.nv.constant0._ZN2at6native27unrolled_elementwise_kernelINS0_13AUnaryFunctorIN3c104HalfES4_S4_ZZZNS0_17hypot_kernel_cudaERNS_18TensorIteratorBaseEENKUlvE_clEvENKUlvE1_clEvEUlS4_S4_E_EESt5arrayIPcLm2EELi4E23TrivialOffsetCalculatorILi1EjESF_NS0_6memory12LoadWithCastILi1EEENSG_13StoreWithCastILi1EEEEEviT_T0_T2_T3_T4_T5_:
	.zero		940


//--------------------- .nv.constant0._ZN2at6native18elementwise_kernelILi128ELi4EZNS0_22gpu_kernel_impl_nocastINS0_13AUnaryFunctorIN3c104HalfES5_S5_ZZZNS0_17hypot_kernel_cudaERNS_18TensorIteratorBaseEENKUlvE_clEvENKUlvE1_clEvEUlS5_S5_E_EEEEvS7_RKT_EUliE_EEviT1_ --------------------------
	.section	.nv.constant0._ZN2at6native18elementwise_kernelILi128ELi4EZNS0_22gpu_kernel_impl_nocastINS0_13AUnaryFunctorIN3c104HalfES5_S5_ZZZNS0_17hypot_kernel_cudaERNS_18TensorIteratorBaseEENKUlvE_clEvENKUlvE1_clEvEUlS5_S5_E_EEEEvS7_RKT_EUliE_EEviT1_,"a",@progbits
	.sectionflags	@""
	.align	4
.nv.constant0._ZN2at6native18elementwise_kernelILi128ELi4EZNS0_22gpu_kernel_impl_nocastINS0_13AUnaryFunctorIN3c104HalfES5_S5_ZZZNS0_17hypot_kernel_cudaERNS_18TensorIteratorBaseEENKUlvE_clEvENKUlvE1_clEvEUlS5_S5_E_EEEEvS7_RKT_EUliE_EEviT1_:
	.zero		1440


//--------------------- .nv.constant0._ZN2at6native27unrolled_elementwise_kernelINS0_13AUnaryFunctorIN3c104HalfES4_S4_ZZZNS0_17hypot_kernel_cudaERNS_18TensorIteratorBaseEENKUlvE_clEvENKUlvE1_clEvEUlS4_S4_E_EESt5arrayIPcLm2EELi4E23TrivialOffsetCalculatorILi1EjESF_NS0_6memory15LoadWithoutCastENSG_16StoreWithoutCastEEEviT_T0_T2_T3_T4_T5_ --------------------------
	.section	.nv.constant0._ZN2at6native27unrolled_elementwise_kernelINS0_13AUnaryFunctorIN3c104HalfES4_S4_ZZZNS0_17hypot_kernel_cudaERNS_18TensorIteratorBaseEENKUlvE_clEvENKUlvE1_clEvEUlS4_S4_E_EESt5arrayIPcLm2EELi4E23TrivialOffsetCalculatorILi1EjESF_NS0_6memory15LoadWithoutCastENSG_16StoreWithoutCastEEEviT_T0_T2_T3_T4_T5_,"a",@progbits
	.sectionflags	@""
	.align	4
.nv.constant0._ZN2at6native27unrolled_elementwise_kernelINS0_13AUnaryFunctorIN3c104HalfES4_S4_ZZZNS0_17hypot_kernel_cudaERNS_18TensorIteratorBaseEENKUlvE_clEvENKUlvE1_clEvEUlS4_S4_E_EESt5arrayIPcLm2EELi4E23TrivialOffsetCalculatorILi1EjESF_NS0_6memory15LoadWithoutCastENSG_16StoreWithoutCastEEEviT_T0_T2_T3_T4_T5_:
	.zero		924


//--------------------- .nv.constant0._ZN2at6native29vectorized_elementwise_kernelILi2ENS0_13AUnaryFunctorIN3c104HalfES4_S4_ZZZNS0_17hypot_kernel_cudaERNS_18TensorIteratorBaseEENKUlvE_clEvENKUlvE1_clEvEUlS4_S4_E_EESt5arrayIPcLm2EEEEviT0_T1_ --------------------------
	.section	.nv.constant0._ZN2at6native29vectorized_elementwise_kernelILi2ENS0_13AUnaryFunctorIN3c104HalfES4_S4_ZZZNS0_17hypot_kernel_cudaERNS_18TensorIteratorBaseEENKUlvE_clEvENKUlvE1_clEvEUlS4_S4_E_EESt5arrayIPcLm2EEEEviT0_T1_,"a",@progbits
	.sectionflags	@""
	.align	4
.nv.constant0._ZN2at6native29vectorized_elementwise_kernelILi2ENS0_13AUnaryFunctorIN3c104HalfES4_S4_ZZZNS0_17hypot_kernel_cudaERNS_18TensorIteratorBaseEENKUlvE_clEvENKUlvE1_clEvEUlS4_S4_E_EESt5arrayIPcLm2EEEEviT0_T1_:
	.zero		920


//--------------------- .nv.constant0._ZN2at6native29vectorized_elementwise_kernelILi4ENS0_13AUnaryFunctorIN3c104HalfES4_S4_ZZZNS0_17hypot_kernel_cudaERNS_18TensorIteratorBaseEENKUlvE_clEvENKUlvE1_clEvEUlS4_S4_E_EESt5arrayIPcLm2EEEEviT0_T1_ --------------------------
	.section	.nv.constant0._ZN2at6native29vectorized_elementwise_kernelILi4ENS0_13AUnaryFunctorIN3c104HalfES4_S4_ZZZNS0_17hypot_kernel_cudaERNS_18TensorIteratorBaseEENKUlvE_clEvENKUlvE1_clEvEUlS4_S4_E_EESt5arrayIPcLm2EEEEviT0_T1_,"a",@progbits
	.sectionflags	@""
	.align	4
.nv.constant0._ZN2at6native29vectorized_elementwise_kernelILi4ENS0_13AUnaryFunctorIN3c104HalfES4_S4_ZZZNS0_17hypot_kernel_cudaERNS_18TensorIteratorBaseEENKUlvE_clEvENKUlvE1_clEvEUlS4_S4_E_EESt5arrayIPcLm2EEEEviT0_T1_:
	.zero		920


//--------------------- .nv.constant0._ZN2at6native29vectorized_elementwise_kernelILi8ENS0_13AUnaryFunctorIN3c104HalfES4_S4_ZZZNS0_17hypot_kernel_cudaERNS_18TensorIteratorBaseEENKUlvE_clEvENKUlvE1_clEvEUlS4_S4_E_EESt5arrayIPcLm2EEEEviT0_T1_ --------------------------
	.section	.nv.constant0._ZN2at6native29vectorized_elementwise_kernelILi8ENS0_13AUnaryFunctorIN3c104HalfES4_S4_ZZZNS0_17hypot_kernel_cudaERNS_18TensorIteratorBaseEENKUlvE_clEvENKUlvE1_clEvEUlS4_S4_E_EESt5arrayIPcLm2EEEEviT0_T1_,"a",@progbits
	.sectionflags	@""
	.align	4
.nv.constant0._ZN2at6native29vectorized_elementwise_kernelILi8ENS0_13AUnaryFunctorIN3c104HalfES4_S4_ZZZNS0_17hypot_kernel_cudaERNS_18TensorIteratorBaseEENKUlvE_clEvENKUlvE1_clEvEUlS4_S4_E_EESt5arrayIPcLm2EEEEviT0_T1_:
	.zero		920


//--------------------- .nv.constant0._ZN2at6native18elementwise_kernelILi128ELi4EZNS0_15gpu_kernel_implINS0_13BinaryFunctorIN3c104HalfES5_S5_ZZZNS0_17hypot_kernel_cudaERNS_18TensorIteratorBaseEENKUlvE_clEvENKUlvE1_clEvEUlS5_S5_E_EEEEvS7_RKT_EUliE_EEviT1_ --------------------------
	.section	.nv.constant0._ZN2at6native18elementwise_kernelILi128ELi4EZNS0_15gpu_kernel_implINS0_13BinaryFunctorIN3c104HalfES5_S5_ZZZNS0_17hypot_kernel_cudaERNS_18TensorIteratorBaseEENKUlvE_clEvENKUlvE1_clEvEUlS5_S5_E_EEEEvS7_RKT_EUliE_EEviT1_,"a",@progbits
	.sectionflags	@""
	.align	4
.nv.constant0._ZN2at6native18elementwise_kernelILi128ELi4EZNS0_15gpu_kernel_implINS0_13BinaryFunctorIN3c104HalfES5_S5_ZZZNS0_17hypot_kernel_cudaERNS_18TensorIteratorBaseEENKUlvE_clEvENKUlvE1_clEvEUlS5_S5_E_EEEEvS7_RKT_EUliE_EEviT1_:
	.zero		1552


//--------------------- .nv.constant0._ZN2at6native27unrolled_elementwise_kernelINS0_13BinaryFunctorIN3c104HalfES4_S4_ZZZNS0_17hypot_kernel_cudaERNS_18TensorIteratorBaseEENKUlvE_clEvENKUlvE1_clEvEUlS4_S4_E_EESt5arrayIPcLm3EELi4E23TrivialOffsetCalculatorILi2EjESE_ILi1EjENS0_6memory12LoadWithCastILi2EEENSH_13StoreWithCastILi1EEEEEviT_T0_T2_T3_T4_T5_ --------------------------
	.section	.nv.constant0._ZN2at6native27unrolled_elementwise_kernelINS0_13BinaryFunctorIN3c104HalfES4_S4_ZZZNS0_17hypot_kernel_cudaERNS_18TensorIteratorBaseEENKUlvE_clEvENKUlvE1_clEvEUlS4_S4_E_EESt5arrayIPcLm3EELi4E23TrivialOffsetCalculatorILi2EjESE_ILi1EjENS0_6memory12LoadWithCastILi2EEENSH_13StoreWithCastILi1EEEEEviT_T0_T2_T3_T4_T5_,"a",@progbits
	.sectionflags	@""
	.align	4
.nv.constant0._ZN2at6native27unrolled_elementwise_kernelINS0_13BinaryFunctorIN3c104HalfES4_S4_ZZZNS0_17hypot_kernel_cudaERNS_18TensorIteratorBaseEENKUlvE_clEvENKUlvE1_clEvEUlS4_S4_E_EESt5arrayIPcLm3EELi4E23TrivialOffsetCalculatorILi2EjESE_ILi1EjENS0_6memory12LoadWithCastILi2EEENSH_13StoreWithCastILi1EEEEEviT_T0_T2_T3_T4_T5_:
	.zero		952


//--------------------- .nv.constant0._ZN2at6native18elementwise_kernelILi128ELi4EZNS0_22gpu_kernel_impl_nocastINS0_13BinaryFunctorIN3c104HalfES5_S5_ZZZNS0_17hypot_kernel_cudaERNS_18TensorIteratorBaseEENKUlvE_clEvENKUlvE1_clEvEUlS5_S5_E_EEEEvS7_RKT_EUliE_EEviT1_ --------------------------
	.section	.nv.constant0._ZN2at6native18elementwise_kernelILi128ELi4EZNS0_22gpu_kernel_impl_nocastINS0_13BinaryFunctorIN3c104HalfES5_S5_ZZZNS0_17hypot_kernel_cudaERNS_18TensorIteratorBaseEENKUlvE_clEvENKUlvE1_clEvEUlS5_S5_E_EEEEvS7_RKT_EUliE_EEviT1_,"a",@progbits
	.sectionflags	@""
	.align	4
.nv.constant0._ZN2at6native18elementwise_kernelILi128ELi4EZNS0_22gpu_kernel_impl_nocastINS0_13BinaryFunctorIN3c104HalfES5_S5_ZZZNS0_17hypot_kernel_cudaERNS_18TensorIteratorBaseEENKUlvE_clEvENKUlvE1_clEvEUlS5_S5_E_EEEEvS7_RKT_EUliE_EEviT1_:
	.zero		1552


//--------------------- .nv.constant0._ZN2at6native27unrolled_elementwise_kernelINS0_13BinaryFunctorIN3c104HalfES4_S4_ZZZNS0_17hypot_kernel_cudaERNS_18TensorIteratorBaseEENKUlvE_clEvENKUlvE1_clEvEUlS4_S4_E_EESt5arrayIPcLm3EELi4E23TrivialOffsetCalculatorILi2EjESE_ILi1EjENS0_6memory15LoadWithoutCastENSH_16StoreWithoutCastEEEviT_T0_T2_T3_T4_T5_ --------------------------
	.section	.nv.constant0._ZN2at6native27unrolled_elementwise_kernelINS0_13BinaryFunctorIN3c104HalfES4_S4_ZZZNS0_17hypot_kernel_cudaERNS_18TensorIteratorBaseEENKUlvE_clEvENKUlvE1_clEvEUlS4_S4_E_EESt5arrayIPcLm3EELi4E23TrivialOffsetCalculatorILi2EjESE_ILi1EjENS0_6memory15LoadWithoutCastENSH_16StoreWithoutCastEEEviT_T0_T2_T3_T4_T5_,"a",@progbits
	.sectionflags	@""
	.align	4
.nv.constant0._ZN2at6native27unrolled_elementwise_kernelINS0_13BinaryFunctorIN3c104HalfES4_S4_ZZZNS0_17hypot_kernel_cudaERNS_18TensorIteratorBaseEENKUlvE_clEvENKUlvE1_clEvEUlS4_S4_E_EESt5arrayIPcLm3EELi4E23TrivialOffsetCalculatorILi2EjESE_ILi1EjENS0_6memory15LoadWithoutCastENSH_16StoreWithoutCastEEEviT_T0_T2_T3_T4_T5_:
	.zero		932


//--------------------- .nv.constant0._ZN2at6native29vectorized_elementwise_kernelILi2ENS0_13BinaryFunctorIN3c104HalfES4_S4_ZZZNS0_17hypot_kernel_cudaERNS_18TensorIteratorBaseEENKUlvE_clEvENKUlvE1_clEvEUlS4_S4_E_EESt5arrayIPcLm3EEEEviT0_T1_ --------------------------
	.section	.nv.constant0._ZN2at6native29vectorized_elementwise_kernelILi2ENS0_13BinaryFunctorIN3c104HalfES4_S4_ZZZNS0_17hypot_kernel_cudaERNS_18TensorIteratorBaseEENKUlvE_clEvENKUlvE1_clEvEUlS4_S4_E_EESt5arrayIPcLm3EEEEviT0_T1_,"a",@progbits
	.sectionflags	@""
	.align	4
.nv.constant0._ZN2at6native29vectorized_elementwise_kernelILi2ENS0_13BinaryFunctorIN3c104HalfES4_S4_ZZZNS0_17hypot_kernel_cudaERNS_18TensorIteratorBaseEENKUlvE_clEvENKUlvE1_clEvEUlS4_S4_E_EESt5arrayIPcLm3EEEEviT0_T1_:
	.zero		928


//--------------------- .nv.constant0._ZN2at6native29vectorized_elementwise_kernelILi4ENS0_13BinaryFunctorIN3c104HalfES4_S4_ZZZNS0_17hypot_kernel_cudaERNS_18TensorIteratorBaseEENKUlvE_clEvENKUlvE1_clEvEUlS4_S4_E_EESt5arrayIPcLm3EEEEviT0_T1_ --------------------------
	.section	.nv.constant0._ZN2at6native29vectorized_elementwise_kernelILi4ENS0_13BinaryFunctorIN3c104HalfES4_S4_ZZZNS0_17hypot_kernel_cudaERNS_18TensorIteratorBaseEENKUlvE_clEvENKUlvE1_clEvEUlS4_S4_E_EESt5arrayIPcLm3EEEEviT0_T1_,"a",@progbits
	.sectionflags	@""
	.align	4
.nv.constant0._ZN2at6native29vectorized_elementwise_kernelILi4ENS0_13BinaryFunctorIN3c104HalfES4_S4_ZZZNS0_17hypot_kernel_cudaERNS_18TensorIteratorBaseEENKUlvE_clEvENKUlvE1_clEvEUlS4_S4_E_EESt5arrayIPcLm3EEEEviT0_T1_:
	.zero		928


//--------------------- .nv.constant0._ZN2at6native29vectorized_elementwise_kernelILi8ENS0_13BinaryFunctorIN3c104HalfES4_S4_ZZZNS0_17hypot_kernel_cudaERNS_18TensorIteratorBaseEENKUlvE_clEvENKUlvE1_clEvEUlS4_S4_E_EESt5arrayIPcLm3EEEEviT0_T1_ --------------------------
	.section	.nv.constant0._ZN2at6native29vectorized_elementwise_kernelILi8ENS0_13BinaryFunctorIN3c104HalfES4_S4_ZZZNS0_17hypot_kernel_cudaERNS_18TensorIteratorBaseEENKUlvE_clEvENKUlvE1_clEvEUlS4_S4_E_EESt5arrayIPcLm3EEEEviT0_T1_,"a",@progbits
	.sectionflags	@""
	.align	4
.nv.constant0._ZN2at6native29vectorized_elementwise_kernelILi8ENS0_13BinaryFunctorIN3c104HalfES4_S4_ZZZNS0_17hypot_kernel_cudaERNS_18TensorIteratorBaseEENKUlvE_clEvENKUlvE1_clEvEUlS4_S4_E_EESt5arrayIPcLm3EEEEviT0_T1_:
	.zero		928


//--------------------- .nv.constant0._ZN2at6native18elementwise_kernelILi128ELi4EZNS0_15gpu_kernel_implINS0_13AUnaryFunctorIfffZZZNS0_17hypot_kernel_cudaERNS_18TensorIteratorBaseEENKUlvE_clEvENKUlvE0_clEvEUlffE_EEEEvS5_RKT_EUliE_EEviT1_ --------------------------
	.section	.nv.constant0._ZN2at6native18elementwise_kernelILi128ELi4EZNS0_15gpu_kernel_implINS0_13AUnaryFunctorIfffZZZNS0_17hypot_kernel_cudaERNS_18TensorIteratorBaseEENKUlvE_clEvENKUlvE0_clEvEUlffE_EEEEvS5_RKT_EUliE_EEviT1_,"a",@progbits
	.sectionflags	@""
	.align	4
.nv.constant0._ZN2at6native18elementwise_kernelILi128ELi4EZNS0_15gpu_kernel_implINS0_13AUnaryFunctorIfffZZZNS0_17hypot_kernel_cudaERNS_18TensorIteratorBaseEENKUlvE_clEvENKUlvE0_clEvEUlffE_EEEEvS5_RKT_EUliE_EEviT1_:
	.zero		1448


//--------------------- .nv.constant0._ZN2at6native27unrolled_elementwise_kernelINS0_13AUnaryFunctorIfffZZZNS0_17hypot_kernel_cudaERNS_18TensorIteratorBaseEENKUlvE_clEvENKUlvE0_clEvEUlffE_EESt5arrayIPcLm2EELi4E23TrivialOffsetCalculatorILi1EjESD_NS0_6memory12LoadWithCastILi1EEENSE_13StoreWithCastILi1EEEEEviT_T0_T2_T3_T4_T5_ --------------------------
	.section	.nv.constant0._ZN2at6native27unrolled_elementwise_kernelINS0_13AUnaryFunctorIfffZZZNS0_17hypot_kernel_cudaERNS_18TensorIteratorBaseEENKUlvE_clEvENKUlvE0_clEvEUlffE_EESt5arrayIPcLm2EELi4E23TrivialOffsetCalculatorILi1EjESD_NS0_6memory12LoadWithCastILi1EEENSE_13StoreWithCastILi1EEEEEviT_T0_T2_T3_T4_T5_,"a",@progbits
	.sectionflags	@""
	.align	4
.nv.constant0._ZN2at6native27unrolled_elementwise_kernelINS0_13AUnaryFunctorIfffZZZNS0_17hypot_kernel_cudaERNS_18TensorIteratorBaseEENKUlvE_clEvENKUlvE0_clEvEUlffE_EESt5arrayIPcLm2EELi4E23TrivialOffsetCalculatorILi1EjESD_NS0_6memory12LoadWithCastILi1EEENSE_13StoreWithCastILi1EEEEEviT_T0_T2_T3_T4_T5_:
	.zero		948


//--------------------- .nv.constant0._ZN2at6native18elementwise_kernelILi128ELi2EZNS0_22gpu_kernel_impl_nocastINS0_13AUnaryFunctorIfffZZZNS0_17hypot_kernel_cudaERNS_18TensorIteratorBaseEENKUlvE_clEvENKUlvE0_clEvEUlffE_EEEEvS5_RKT_EUliE_EEviT1_ --------------------------
	.section	.nv.constant0._ZN2at6native18elementwise_kernelILi128ELi2EZNS0_22gpu_kernel_impl_nocastINS0_13AUnaryFunctorIfffZZZNS0_17hypot_kernel_cudaERNS_18TensorIteratorBaseEENKUlvE_clEvENKUlvE0_clEvEUlffE_EEEEvS5_RKT_EUliE_EEviT1_,"a",@progbits
	.sectionflags	@""
	.align	4
.nv.constant0._ZN2at6native18elementwise_kernelILi128ELi2EZNS0_22gpu_kernel_impl_nocastINS0_13AUnaryFunctorIfffZZZNS0_17hypot_kernel_cudaERNS_18TensorIteratorBaseEENKUlvE_clEvENKUlvE0_clEvEUlffE_EEEEvS5_RKT_EUliE_EEviT1_:
	.zero		1440


//--------------------- .nv.constant0._ZN2at6native27unrolled_elementwise_kernelINS0_13AUnaryFunctorIfffZZZNS0_17hypot_kernel_cudaERNS_18TensorIteratorBaseEENKUlvE_clEvENKUlvE0_clEvEUlffE_EESt5arrayIPcLm2EELi4E23TrivialOffsetCalculatorILi1EjESD_NS0_6memory15LoadWithoutCastENSE_16StoreWithoutCastEEEviT_T0_T2_T3_T4_T5_ --------------------------
	.section	.nv.constant0._ZN2at6native27unrolled_elementwise_kernelINS0_13AUnaryFunctorIfffZZZNS0_17hypot_kernel_cudaERNS_18TensorIteratorBaseEENKUlvE_clEvENKUlvE0_clEvEUlffE_EESt5arrayIPcLm2EELi4E23TrivialOffsetCalculatorILi1EjESD_NS0_6memory15LoadWithoutCastENSE_16StoreWithoutCastEEEviT_T0_T2_T3_T4_T5_,"a",@progbits
	.sectionflags	@""
	.align	4
.nv.constant0._ZN2at6native27unrolled_elementwise_kernelINS0_13AUnaryFunctorIfffZZZNS0_17hypot_kernel_cudaERNS_18TensorIteratorBaseEENKUlvE_clEvENKUlvE0_clEvEUlffE_EESt5arrayIPcLm2EELi4E23TrivialOffsetCalculatorILi1EjESD_NS0_6memory15LoadWithoutCastENSE_16StoreWithoutCastEEEviT_T0_T2_T3_T4_T5_:
	.zero		932


//--------------------- .nv.constant0._ZN2at6native29vectorized_elementwise_kernelILi2ENS0_13AUnaryFunctorIfffZZZNS0_17hypot_kernel_cudaERNS_18TensorIteratorBaseEENKUlvE_clEvENKUlvE0_clEvEUlffE_EESt5arrayIPcLm2EEEEviT0_T1_ --------------------------
	.section	.nv.constant0._ZN2at6native29vectorized_elementwise_kernelILi2ENS0_13AUnaryFunctorIfffZZZNS0_17hypot_kernel_cudaERNS_18TensorIteratorBaseEENKUlvE_clEvENKUlvE0_clEvEUlffE_EESt5arrayIPcLm2EEEEviT0_T1_,"a",@progbits
	.sectionflags	@""
	.align	4
.nv.constant0._ZN2at6native29vectorized_elementwise_kernelILi2ENS0_13AUnaryFunctorIfffZZZNS0_17hypot_kernel_cudaERNS_18TensorIteratorBaseEENKUlvE_clEvENKUlvE0_clEvEUlffE_EESt5arrayIPcLm2EEEEviT0_T1_:
	.zero		928


//--------------------- .nv.constant0._ZN2at6native29vectorized_elementwise_kernelILi4ENS0_13AUnaryFunctorIfffZZZNS0_17hypot_kernel_cudaERNS_18TensorIteratorBaseEENKUlvE_clEvENKUlvE0_clEvEUlffE_EESt5arrayIPcLm2EEEEviT0_T1_ --------------------------
	.section	.nv.constant0._ZN2at6native29vectorized_elementwise_kernelILi4ENS0_13AUnaryFunctorIfffZZZNS0_17hypot_kernel_cudaERNS_18TensorIteratorBaseEENKUlvE_clEvENKUlvE0_clEvEUlffE_EESt5arrayIPcLm2EEEEviT0_T1_,"a",@progbits
	.sectionflags	@""
	.align	4
.nv.constant0._ZN2at6native29vectorized_elementwise_kernelILi4ENS0_13AUnaryFunctorIfffZZZNS0_17hypot_kernel_cudaERNS_18TensorIteratorBaseEENKUlvE_clEvENKUlvE0_clEvEUlffE_EESt5arrayIPcLm2EEEEviT0_T1_:
	.zero		928


//--------------------- .nv.constant0._ZN2at6native29vectorized_elementwise_kernelILi8ENS0_13AUnaryFunctorIfffZZZNS0_17hypot_kernel_cudaERNS_18TensorIteratorBaseEENKUlvE_clEvENKUlvE0_clEvEUlffE_EESt5arrayIPcLm2EEEEviT0_T1_ --------------------------
	.section	.nv.constant0._ZN2at6native29vectorized_elementwise_kernelILi8ENS0_13AUnaryFunctorIfffZZZNS0_17hypot_kernel_cudaERNS_18TensorIteratorBaseEENKUlvE_clEvENKUlvE0_clEvEUlffE_EESt5arrayIPcLm2EEEEviT0_T1_,"a",@progbits
	.sectionflags	@""
	.align	4
.nv.constant0._ZN2at6native29vectorized_elementwise_kernelILi8ENS0_13AUnaryFunctorIfffZZZNS0_17hypot_kernel_cudaERNS_18TensorIteratorBaseEENKUlvE_clEvENKUlvE0_clEvEUlffE_EESt5arrayIPcLm2EEEEviT0_T1_:
	.zero		928


//--------------------- .nv.constant0._ZN2at6native18elementwise_kernelILi128ELi4EZNS0_15gpu_kernel_implINS0_13BinaryFunctorIfffZZZNS0_17hypot_kernel_cudaERNS_18TensorIteratorBaseEENKUlvE_clEvENKUlvE0_clEvEUlffE_EEEEvS5_RKT_EUliE_EEviT1_ --------------------------
	.section	.nv.constant0._ZN2at6native18elementwise_kernelILi128ELi4EZNS0_15gpu_kernel_implINS0_13BinaryFunctorIfffZZZNS0_17hypot_kernel_cudaERNS_18TensorIteratorBaseEENKUlvE_clEvENKUlvE0_clEvEUlffE_EEEEvS5_RKT_EUliE_EEviT1_,"a",@progbits
	.sectionflags	@""
	.align	4
.nv.constant0._ZN2at6native18elementwise_kernelILi128ELi4EZNS0_15gpu_kernel_implINS0_13BinaryFunctorIfffZZZNS0_17hypot_kernel_cudaERNS_18TensorIteratorBaseEENKUlvE_clEvENKUlvE0_clEvEUlffE_EEEEvS5_RKT_EUliE_EEviT1_:
	.zero		1552


//--------------------- .nv.constant0._ZN2at6native27unrolled_elementwise_kernelINS0_13BinaryFunctorIfffZZZNS0_17hypot_kernel_cudaERNS_18TensorIteratorBaseEENKUlvE_clEvENKUlvE0_clEvEUlffE_EESt5arrayIPcLm3EELi4E23TrivialOffsetCalculatorILi2EjESC_ILi1EjENS0_6memory12LoadWithCastILi2EEENSF_13StoreWithCastILi1EEEEEviT_T0_T2_T3_T4_T5_ --------------------------
	.section	.nv.constant0._ZN2at6native27unrolled_elementwise_kernelINS0_13BinaryFunctorIfffZZZNS0_17hypot_kernel_cudaERNS_18TensorIteratorBaseEENKUlvE_clEvENKUlvE0_clEvEUlffE_EESt5arrayIPcLm3EELi4E23TrivialOffsetCalculatorILi2EjESC_ILi1EjENS0_6memory12LoadWithCastILi2EEENSF_13StoreWithCastILi1EEEEEviT_T0_T2_T3_T4_T5_,"a",@progbits
	.sectionflags	@""
	.align	4
.nv.constant0._ZN2at6native27unrolled_elementwise_kernelINS0_13BinaryFunctorIfffZZZNS0_17hypot_kernel_cudaERNS_18TensorIteratorBaseEENKUlvE_clEvENKUlvE0_clEvEUlffE_EESt5arrayIPcLm3EELi4E23TrivialOffsetCalculatorILi2EjESC_ILi1EjENS0_6memory12LoadWithCastILi2EEENSF_13StoreWithCastILi1EEEEEviT_T0_T2_T3_T4_T5_:
	.zero		952


//--------------------- .nv.constant0._ZN2at6native18elementwise_kernelILi128ELi2EZNS0_22gpu_kernel_impl_nocastINS0_13BinaryFunctorIfffZZZNS0_17hypot_kernel_cudaERNS_18TensorIteratorBaseEENKUlvE_clEvENKUlvE0_clEvEUlffE_EEEEvS5_RKT_EUliE_EEviT1_ --------------------------
	.section	.nv.constant0._ZN2at6native18elementwise_kernelILi128ELi2EZNS0_22gpu_kernel_impl_nocastINS0_13BinaryFunctorIfffZZZNS0_17hypot_kernel_cudaERNS_18TensorIteratorBaseEENKUlvE_clEvENKUlvE0_clEvEUlffE_EEEEvS5_RKT_EUliE_EEviT1_,"a",@progbits
	.sectionflags	@""
	.align	4
.nv.constant0._ZN2at6native18elementwise_kernelILi128ELi2EZNS0_22gpu_kernel_impl_nocastINS0_13BinaryFunctorIfffZZZNS0_17hypot_kernel_cudaERNS_18TensorIteratorBaseEENKUlvE_clEvENKUlvE0_clEvEUlffE_EEEEvS5_RKT_EUliE_EEviT1_:
	.zero		1552


//--------------------- .nv.constant0._ZN2at6native27unrolled_elementwise_kernelINS0_13BinaryFunctorIfffZZZNS0_17hypot_kernel_cudaERNS_18TensorIteratorBaseEENKUlvE_clEvENKUlvE0_clEvEUlffE_EESt5arrayIPcLm3EELi4E23TrivialOffsetCalculatorILi2EjESC_ILi1EjENS0_6memory15LoadWithoutCastENSF_16StoreWithoutCastEEEviT_T0_T2_T3_T4_T5_ --------------------------
	.section	.nv.constant0._ZN2at6native27unrolled_elementwise_kernelINS0_13BinaryFunctorIfffZZZNS0_17hypot_kernel_cudaERNS_18TensorIteratorBaseEENKUlvE_clEvENKUlvE0_clEvEUlffE_EESt5arrayIPcLm3EELi4E23TrivialOffsetCalculatorILi2EjESC_ILi1EjENS0_6memory15LoadWithoutCastENSF_16StoreWithoutCastEEEviT_T0_T2_T3_T4_T5_,"a",@progbits
	.sectionflags	@""
	.align	4
.nv.constant0._ZN2at6native27unrolled_elementwise_kernelINS0_13BinaryFunctorIfffZZZNS0_17hypot_kernel_cudaERNS_18TensorIteratorBaseEENKUlvE_clEvENKUlvE0_clEvEUlffE_EESt5arrayIPcLm3EELi4E23TrivialOffsetCalculatorILi2EjESC_ILi1EjENS0_6memory15LoadWithoutCastENSF_16StoreWithoutCastEEEviT_T0_T2_T3_T4_T5_:
	.zero		932


//--------------------- .nv.constant0._ZN2at6native29vectorized_elementwise_kernelILi2ENS0_13BinaryFunctorIfffZZZNS0_17hypot_kernel_cudaERNS_18TensorIteratorBaseEENKUlvE_clEvENKUlvE0_clEvEUlffE_EESt5arrayIPcLm3EEEEviT0_T1_ --------------------------
	.section	.nv.constant0._ZN2at6native29vectorized_elementwise_kernelILi2ENS0_13BinaryFunctorIfffZZZNS0_17hypot_kernel_cudaERNS_18TensorIteratorBaseEENKUlvE_clEvENKUlvE0_clEvEUlffE_EESt5arrayIPcLm3EEEEviT0_T1_,"a",@progbits
	.sectionflags	@""
	.align	4
.nv.constant0._ZN2at6native29vectorized_elementwise_kernelILi2ENS0_13BinaryFunctorIfffZZZNS0_17hypot_kernel_cudaERNS_18TensorIteratorBaseEENKUlvE_clEvENKUlvE0_clEvEUlffE_EESt5arrayIPcLm3EEEEviT0_T1_:
	.zero		928


//--------------------- .nv.constant0._ZN2at6native29vectorized_elementwise_kernelILi4ENS0_13BinaryFunctorIfffZZZNS0_17hypot_kernel_cudaERNS_18TensorIteratorBaseEENKUlvE_clEvENKUlvE0_clEvEUlffE_EESt5arrayIPcLm3EEEEviT0_T1_ --------------------------
	.section	.nv.constant0._ZN2at6native29vectorized_elementwise_kernelILi4ENS0_13BinaryFunctorIfffZZZNS0_17hypot_kernel_cudaERNS_18TensorIteratorBaseEENKUlvE_clEvENKUlvE0_clEvEUlffE_EESt5arrayIPcLm3EEEEviT0_T1_,"a",@progbits
	.sectionflags	@""
	.align	4
.nv.constant0._ZN2at6native29vectorized_elementwise_kernelILi4ENS0_13BinaryFunctorIfffZZZNS0_17hypot_kernel_cudaERNS_18TensorIteratorBaseEENKUlvE_clEvENKUlvE0_clEvEUlffE_EESt5arrayIPcLm3EEEEviT0_T1_:
	.zero		928


//--------------------- .nv.constant0._ZN2at6native29vectorized_elementwise_kernelILi8ENS0_13BinaryFunctorIfffZZZNS0_17hypot_kernel_cudaERNS_18TensorIteratorBaseEENKUlvE_clEvENKUlvE0_clEvEUlffE_EESt5arrayIPcLm3EEEEviT0_T1_ --------------------------
	.section	.nv.constant0._ZN2at6native29vectorized_elementwise_kernelILi8ENS0_13BinaryFunctorIfffZZZNS0_17hypot_kernel_cudaERNS_18TensorIteratorBaseEENKUlvE_clEvENKUlvE0_clEvEUlffE_EESt5arrayIPcLm3EEEEviT0_T1_,"a",@progbits
	.sectionflags	@""
	.align	4
.nv.constant0._ZN2at6native29vectorized_elementwise_kernelILi8ENS0_13BinaryFunctorIfffZZZNS0_17hypot_kernel_cudaERNS_18TensorIteratorBaseEENKUlvE_clEvENKUlvE0_clEvEUlffE_EESt5arrayIPcLm3EEEEviT0_T1_:
	.zero		928


//--------------------- .nv.constant0._ZN2at6native18elementwise_kernelILi128ELi4EZNS0_15gpu_kernel_implINS0_13AUnaryFunctorIdddZZZNS0_17hypot_kernel_cudaERNS_18TensorIteratorBaseEENKUlvE_clEvENKUlvE_clEvEUlddE_EEEEvS5_RKT_EUliE_EEviT1_ --------------------------
	.section	.nv.constant0._ZN2at6native18elementwise_kernelILi128ELi4EZNS0_15gpu_kernel_implINS0_13AUnaryFunctorIdddZZZNS0_17hypot_kernel_cudaERNS_18TensorIteratorBaseEENKUlvE_clEvENKUlvE_clEvEUlddE_EEEEvS5_RKT_EUliE_EEviT1_,"a",@progbits
	.sectionflags	@""
	.align	4
.nv.constant0._ZN2at6native18elementwise_kernelILi128ELi4EZNS0_15gpu_kernel_implINS0_13AUnaryFunctorIdddZZZNS0_17hypot_kernel_cudaERNS_18TensorIteratorBaseEENKUlvE_clEvENKUlvE_clEvEUlddE_EEEEvS5_RKT_EUliE_EEviT1_:
	.zero		1456


//--------------------- .nv.constant0._ZN2at6native27unrolled_elementwise_kernelINS0_13AUnaryFunctorIdddZZZNS0_17hypot_kernel_cudaERNS_18TensorIteratorBaseEENKUlvE_clEvENKUlvE_clEvEUlddE_EESt5arrayIPcLm2EELi4E23TrivialOffsetCalculatorILi1EjESD_NS0_6memory12LoadWithCastILi1EEENSE_13StoreWithCastILi1EEEEEviT_T0_T2_T3_T4_T5_ --------------------------
	.section	.nv.constant0._ZN2at6native27unrolled_elementwise_kernelINS0_13AUnaryFunctorIdddZZZNS0_17hypot_kernel_cudaERNS_18TensorIteratorBaseEENKUlvE_clEvENKUlvE_clEvEUlddE_EESt5arrayIPcLm2EELi4E23TrivialOffsetCalculatorILi1EjESD_NS0_6memory12LoadWithCastILi1EEENSE_13StoreWithCastILi1EEEEEviT_T0_T2_T3_T4_T5_,"a",@progbits
	.sectionflags	@""
	.align	4
.nv.constant0._ZN2at6native27unrolled_elementwise_kernelINS0_13AUnaryFunctorIdddZZZNS0_17hypot_kernel_cudaERNS_18TensorIteratorBaseEENKUlvE_clEvENKUlvE_clEvEUlddE_EESt5arrayIPcLm2EELi4E23TrivialOffsetCalculatorILi1EjESD_NS0_6memory12LoadWithCastILi1EEENSE_13StoreWithCastILi1EEEEEviT_T0_T2_T3_T4_T5_:
	.zero		956


//--------------------- .nv.constant0._ZN2at6native18elementwise_kernelILi128ELi2EZNS0_22gpu_kernel_impl_nocastINS0_13AUnaryFunctorIdddZZZNS0_17hypot_kernel_cudaERNS_18TensorIteratorBaseEENKUlvE_clEvENKUlvE_clEvEUlddE_EEEEvS5_RKT_EUliE_EEviT1_ --------------------------
	.section	.nv.constant0._ZN2at6native18elementwise_kernelILi128ELi2EZNS0_22gpu_kernel_impl_nocastINS0_13AUnaryFunctorIdddZZZNS0_17hypot_kernel_cudaERNS_18TensorIteratorBaseEENKUlvE_clEvENKUlvE_clEvEUlddE_EEEEvS5_RKT_EUliE_EEviT1_,"a",@progbits
	.sectionflags	@""
	.align	4
.nv.constant0._ZN2at6native18elementwise_kernelILi128ELi2EZNS0_22gpu_kernel_impl_nocastINS0_13AUnaryFunctorIdddZZZNS0_17hypot_kernel_cudaERNS_18TensorIteratorBaseEENKUlvE_clEvENKUlvE_clEvEUlddE_EEEEvS5_RKT_EUliE_EEviT1_:
	.zero		1448


//--------------------- .nv.constant0._ZN2at6native27unrolled_elementwise_kernelINS0_13AUnaryFunctorIdddZZZNS0_17hypot_kernel_cudaERNS_18TensorIteratorBaseEENKUlvE_clEvENKUlvE_clEvEUlddE_EESt5arrayIPcLm2EELi4E23TrivialOffsetCalculatorILi1EjESD_NS0_6memory15LoadWithoutCastENSE_16StoreWithoutCastEEEviT_T0_T2_T3_T4_T5_ --------------------------
	.section	.nv.constant0._ZN2at6native27unrolled_elementwise_kernelINS0_13AUnaryFunctorIdddZZZNS0_17hypot_kernel_cudaERNS_18TensorIteratorBaseEENKUlvE_clEvENKUlvE_clEvEUlddE_EESt5arrayIPcLm2EELi4E23TrivialOffsetCalculatorILi1EjESD_NS0_6memory15LoadWithoutCastENSE_16StoreWithoutCastEEEviT_T0_T2_T3_T4_T5_,"a",@progbits
	.sectionflags	@""
	.align	4
.nv.constant0._ZN2at6native27unrolled_elementwise_kernelINS0_13AUnaryFunctorIdddZZZNS0_17hypot_kernel_cudaERNS_18TensorIteratorBaseEENKUlvE_clEvENKUlvE_clEvEUlddE_EESt5arrayIPcLm2EELi4E23TrivialOffsetCalculatorILi1EjESD_NS0_6memory15LoadWithoutCastENSE_16StoreWithoutCastEEEviT_T0_T2_T3_T4_T5_:
	.zero		940


//--------------------- .nv.constant0._ZN2at6native29vectorized_elementwise_kernelILi2ENS0_13AUnaryFunctorIdddZZZNS0_17hypot_kernel_cudaERNS_18TensorIteratorBaseEENKUlvE_clEvENKUlvE_clEvEUlddE_EESt5arrayIPcLm2EEEEviT0_T1_ --------------------------
	.section	.nv.constant0._ZN2at6native29vectorized_elementwise_kernelILi2ENS0_13AUnaryFunctorIdddZZZNS0_17hypot_kernel_cudaERNS_18TensorIteratorBaseEENKUlvE_clEvENKUlvE_clEvEUlddE_EESt5arrayIPcLm2EEEEviT0_T1_,"a",@progbits
	.sectionflags	@""
	.align	4
.nv.constant0._ZN2at6native29vectorized_elementwise_kernelILi2ENS0_13AUnaryFunctorIdddZZZNS0_17hypot_kernel_cudaERNS_18TensorIteratorBaseEENKUlvE_clEvENKUlvE_clEvEUlddE_EESt5arrayIPcLm2EEEEviT0_T1_:
	.zero		936


//--------------------- .nv.constant0._ZN2at6native29vectorized_elementwise_kernelILi4ENS0_13AUnaryFunctorIdddZZZNS0_17hypot_kernel_cudaERNS_18TensorIteratorBaseEENKUlvE_clEvENKUlvE_clEvEUlddE_EESt5arrayIPcLm2EEEEviT0_T1_ --------------------------
	.section	.nv.constant0._ZN2at6native29vectorized_elementwise_kernelILi4ENS0_13AUnaryFunctorIdddZZZNS0_17hypot_kernel_cudaERNS_18TensorIteratorBaseEENKUlvE_clEvENKUlvE_clEvEUlddE_EESt5arrayIPcLm2EEEEviT0_T1_,"a",@progbits
	.sectionflags	@""
	.align	4
.nv.constant0._ZN2at6native29vectorized_elementwise_kernelILi4ENS0_13AUnaryFunctorIdddZZZNS0_17hypot_kernel_cudaERNS_18TensorIteratorBaseEENKUlvE_clEvENKUlvE_clEvEUlddE_EESt5arrayIPcLm2EEEEviT0_T1_:
	.zero		936


//--------------------- .nv.constant0._ZN2at6native29vectorized_elementwise_kernelILi8ENS0_13AUnaryFunctorIdddZZZNS0_17hypot_kernel_cudaERNS_18TensorIteratorBaseEENKUlvE_clEvENKUlvE_clEvEUlddE_EESt5arrayIPcLm2EEEEviT0_T1_ --------------------------
	.section	.nv.constant0._ZN2at6native29vectorized_elementwise_kernelILi8ENS0_13AUnaryFunctorIdddZZZNS0_17hypot_kernel_cudaERNS_18TensorIteratorBaseEENKUlvE_clEvENKUlvE_clEvEUlddE_EESt5arrayIPcLm2EEEEviT0_T1_,"a",@progbits
	.sectionflags	@""
	.align	4
.nv.constant0._ZN2at6native29vectorized_elementwise_kernelILi8ENS0_13AUnaryFunctorIdddZZZNS0_17hypot_kernel_cudaERNS_18TensorIteratorBaseEENKUlvE_clEvENKUlvE_clEvEUlddE_EESt5arrayIPcLm2EEEEviT0_T1_:
	.zero		936


//--------------------- .nv.constant0._ZN2at6native18elementwise_kernelILi128ELi4EZNS0_15gpu_kernel_implINS0_13BinaryFunctorIdddZZZNS0_17hypot_kernel_cudaERNS_18TensorIteratorBaseEENKUlvE_clEvENKUlvE_clEvEUlddE_EEEEvS5_RKT_EUliE_EEviT1_ --------------------------
	.section	.nv.constant0._ZN2at6native18elementwise_kernelILi128ELi4EZNS0_15gpu_kernel_implINS0_13BinaryFunctorIdddZZZNS0_17hypot_kernel_cudaERNS_18TensorIteratorBaseEENKUlvE_clEvENKUlvE_clEvEUlddE_EEEEvS5_RKT_EUliE_EEviT1_,"a",@progbits
	.sectionflags	@""
	.align	4
.nv.constant0._ZN2at6native18elementwise_kernelILi128ELi4EZNS0_15gpu_kernel_implINS0_13BinaryFunctorIdddZZZNS0_17hypot_kernel_cudaERNS_18TensorIteratorBaseEENKUlvE_clEvENKUlvE_clEvEUlddE_EEEEvS5_RKT_EUliE_EEviT1_:
	.zero		1552


//--------------------- .nv.constant0._ZN2at6native27unrolled_elementwise_kernelINS0_13BinaryFunctorIdddZZZNS0_17hypot_kernel_cudaERNS_18TensorIteratorBaseEENKUlvE_clEvENKUlvE_clEvEUlddE_EESt5arrayIPcLm3EELi4E23TrivialOffsetCalculatorILi2EjESC_ILi1EjENS0_6memory12LoadWithCastILi2EEENSF_13StoreWithCastILi1EEEEEviT_T0_T2_T3_T4_T5_ --------------------------
	.section	.nv.constant0._ZN2at6native27unrolled_elementwise_kernelINS0_13BinaryFunctorIdddZZZNS0_17hypot_kernel_cudaERNS_18TensorIteratorBaseEENKUlvE_clEvENKUlvE_clEvEUlddE_EESt5arrayIPcLm3EELi4E23TrivialOffsetCalculatorILi2EjESC_ILi1EjENS0_6memory12LoadWithCastILi2EEENSF_13StoreWithCastILi1EEEEEviT_T0_T2_T3_T4_T5_,"a",@progbits
	.sectionflags	@""
	.align	4
.nv.constant0._ZN2at6native27unrolled_elementwise_kernelINS0_13BinaryFunctorIdddZZZNS0_17hypot_kernel_cudaERNS_18TensorIteratorBaseEENKUlvE_clEvENKUlvE_clEvEUlddE_EESt5arrayIPcLm3EELi4E23TrivialOffsetCalculatorILi2EjESC_ILi1EjENS0_6memory12LoadWithCastILi2EEENSF_13StoreWithCastILi1EEEEEviT_T0_T2_T3_T4_T5_:
	.zero		952


//--------------------- .nv.constant0._ZN2at6native18elementwise_kernelILi128ELi2EZNS0_22gpu_kernel_impl_nocastINS0_13BinaryFunctorIdddZZZNS0_17hypot_kernel_cudaERNS_18TensorIteratorBaseEENKUlvE_clEvENKUlvE_clEvEUlddE_EEEEvS5_RKT_EUliE_EEviT1_ --------------------------
	.section	.nv.constant0._ZN2at6native18elementwise_kernelILi128ELi2EZNS0_22gpu_kernel_impl_nocastINS0_13BinaryFunctorIdddZZZNS0_17hypot_kernel_cudaERNS_18TensorIteratorBaseEENKUlvE_clEvENKUlvE_clEvEUlddE_EEEEvS5_RKT_EUliE_EEviT1_,"a",@progbits
	.sectionflags	@""
	.align	4
.nv.constant0._ZN2at6native18elementwise_kernelILi128ELi2EZNS0_22gpu_kernel_impl_nocastINS0_13BinaryFunctorIdddZZZNS0_17hypot_kernel_cudaERNS_18TensorIteratorBaseEENKUlvE_clEvENKUlvE_clEvEUlddE_EEEEvS5_RKT_EUliE_EEviT1_:
	.zero		1552


//--------------------- .nv.constant0._ZN2at6native27unrolled_elementwise_kernelINS0_13BinaryFunctorIdddZZZNS0_17hypot_kernel_cudaERNS_18TensorIteratorBaseEENKUlvE_clEvENKUlvE_clEvEUlddE_EESt5arrayIPcLm3EELi4E23TrivialOffsetCalculatorILi2EjESC_ILi1EjENS0_6memory15LoadWithoutCastENSF_16StoreWithoutCastEEEviT_T0_T2_T3_T4_T5_ --------------------------
	.section	.nv.constant0._ZN2at6native27unrolled_elementwise_kernelINS0_13BinaryFunctorIdddZZZNS0_17hypot_kernel_cudaERNS_18TensorIteratorBaseEENKUlvE_clEvENKUlvE_clEvEUlddE_EESt5arrayIPcLm3EELi4E23TrivialOffsetCalculatorILi2EjESC_ILi1EjENS0_6memory15LoadWithoutCastENSF_16StoreWithoutCastEEEviT_T0_T2_T3_T4_T5_,"a",@progbits
	.sectionflags	@""
	.align	4
.nv.constant0._ZN2at6native27unrolled_elementwise_kernelINS0_13BinaryFunctorIdddZZZNS0_17hypot_kernel_cudaERNS_18TensorIteratorBaseEENKUlvE_clEvENKUlvE_clEvEUlddE_EESt5arrayIPcLm3EELi4E23TrivialOffsetCalculatorILi2EjESC_ILi1EjENS0_6memory15LoadWithoutCastENSF_16StoreWithoutCastEEEviT_T0_T2_T3_T4_T5_:
	.zero		932


//--------------------- .nv.constant0._ZN2at6native29vectorized_elementwise_kernelILi2ENS0_13BinaryFunctorIdddZZZNS0_17hypot_kernel_cudaERNS_18TensorIteratorBaseEENKUlvE_clEvENKUlvE_clEvEUlddE_EESt5arrayIPcLm3EEEEviT0_T1_ --------------------------
	.section	.nv.constant0._ZN2at6native29vectorized_elementwise_kernelILi2ENS0_13BinaryFunctorIdddZZZNS0_17hypot_kernel_cudaERNS_18TensorIteratorBaseEENKUlvE_clEvENKUlvE_clEvEUlddE_EESt5arrayIPcLm3EEEEviT0_T1_,"a",@progbits
	.sectionflags	@""
	.align	4
.nv.constant0._ZN2at6native29vectorized_elementwise_kernelILi2ENS0_13BinaryFunctorIdddZZZNS0_17hypot_kernel_cudaERNS_18TensorIteratorBaseEENKUlvE_clEvENKUlvE_clEvEUlddE_EESt5arrayIPcLm3EEEEviT0_T1_:
	.zero		928


//--------------------- .nv.constant0._ZN2at6native29vectorized_elementwise_kernelILi4ENS0_13BinaryFunctorIdddZZZNS0_17hypot_kernel_cudaERNS_18TensorIteratorBaseEENKUlvE_clEvENKUlvE_clEvEUlddE_EESt5arrayIPcLm3EEEEviT0_T1_ --------------------------
	.section	.nv.constant0._ZN2at6native29vectorized_elementwise_kernelILi4ENS0_13BinaryFunctorIdddZZZNS0_17hypot_kernel_cudaERNS_18TensorIteratorBaseEENKUlvE_clEvENKUlvE_clEvEUlddE_EESt5arrayIPcLm3EEEEviT0_T1_,"a",@progbits
	.sectionflags	@""
	.align	4
.nv.constant0._ZN2at6native29vectorized_elementwise_kernelILi4ENS0_13BinaryFunctorIdddZZZNS0_17hypot_kernel_cudaERNS_18TensorIteratorBaseEENKUlvE_clEvENKUlvE_clEvEUlddE_EESt5arrayIPcLm3EEEEviT0_T1_:
	.zero		928


//--------------------- .nv.constant0._ZN2at6native29vectorized_elementwise_kernelILi8ENS0_13BinaryFunctorIdddZZZNS0_17hypot_kernel_cudaERNS_18TensorIteratorBaseEENKUlvE_clEvENKUlvE_clEvEUlddE_EESt5arrayIPcLm3EEEEviT0_T1_ --------------------------
	.section	.nv.constant0._ZN2at6native29vectorized_elementwise_kernelILi8ENS0_13BinaryFunctorIdddZZZNS0_17hypot_kernel_cudaERNS_18TensorIteratorBaseEENKUlvE_clEvENKUlvE_clEvEUlddE_EESt5arrayIPcLm3EEEEviT0_T1_,"a",@progbits
	.sectionflags	@""
	.align	4
.nv.constant0._ZN2at6native29vectorized_elementwise_kernelILi8ENS0_13BinaryFunctorIdddZZZNS0_17hypot_kernel_cudaERNS_18TensorIteratorBaseEENKUlvE_clEvENKUlvE_clEvEUlddE_EESt5arrayIPcLm3EEEEviT0_T1_:
	.zero		928


//--------------------- .nv.constant0._ZN2at6native18elementwise_kernelILi128ELi4EZNS0_15gpu_kernel_implINS0_13BinaryFunctorIN3c108BFloat16ES5_S5_ZZZNS0_17atan2_kernel_cudaERNS_18TensorIteratorBaseEENKUlvE_clEvENKUlvE2_clEvEUlS5_S5_E_EEEEvS7_RKT_EUliE_EEviT1_ --------------------------
	.section	.nv.constant0._ZN2at6native18elementwise_kernelILi128ELi4EZNS0_15gpu_kernel_implINS0_13BinaryFunctorIN3c108BFloat16ES5_S5_ZZZNS0_17atan2_kernel_cudaERNS_18TensorIteratorBaseEENKUlvE_clEvENKUlvE2_clEvEUlS5_S5_E_EEEEvS7_RKT_EUliE_EEviT1_,"a",@progbits
	.sectionflags	@""
	.align	4
.nv.constant0._ZN2at6native18elementwise_kernelILi128ELi4EZNS0_15gpu_kernel_implINS0_13BinaryFunctorIN3c108BFloat16ES5_S5_ZZZNS0_17atan2_kernel_cudaERNS_18TensorIteratorBaseEENKUlvE_clEvENKUlvE2_clEvEUlS5_S5_E_EEEEvS7_RKT_EUliE_EEviT1_:
	.zero		1552


//--------------------- .nv.constant0._ZN2at6native27unrolled_elementwise_kernelINS0_13BinaryFunctorIN3c108BFloat16ES4_S4_ZZZNS0_17atan2_kernel_cudaERNS_18TensorIteratorBaseEENKUlvE_clEvENKUlvE2_clEvEUlS4_S4_E_EESt5arrayIPcLm3EELi4E23TrivialOffsetCalculatorILi2EjESE_ILi1EjENS0_6memory12LoadWithCastILi2EEENSH_13StoreWithCastILi1EEEEEviT_T0_T2_T3_T4_T5_ --------------------------
	.section	.nv.constant0._ZN2at6native27unrolled_elementwise_kernelINS0_13BinaryFunctorIN3c108BFloat16ES4_S4_ZZZNS0_17atan2_kernel_cudaERNS_18TensorIteratorBaseEENKUlvE_clEvENKUlvE2_clEvEUlS4_S4_E_EESt5arrayIPcLm3EELi4E23TrivialOffsetCalculatorILi2EjESE_ILi1EjENS0_6memory12LoadWithCastILi2EEENSH_13StoreWithCastILi1EEEEEviT_T0_T2_T3_T4_T5_,"a",@progbits
	.sectionflags	@""
	.align	4
.nv.constant0._ZN2at6native27unrolled_elementwise_kernelINS0_13BinaryFunctorIN3c108BFloat16ES4_S4_ZZZNS0_17atan2_kernel_cudaERNS_18TensorIteratorBaseEENKUlvE_clEvENKUlvE2_clEvEUlS4_S4_E_EESt5arrayIPcLm3EELi4E23TrivialOffsetCalculatorILi2EjESE_ILi1EjENS0_6memory12LoadWithCastILi2EEENSH_13StoreWithCastILi1EEEEEviT_T0_T2_T3_T4_T5_:
	.zero		952


//--------------------- .nv.constant0._ZN2at6native18elementwise_kernelILi128ELi4EZNS0_22gpu_kernel_impl_nocastINS0_13BinaryFunctorIN3c108BFloat16ES5_S5_ZZZNS0_17atan2_kernel_cudaERNS_18TensorIteratorBaseEENKUlvE_clEvENKUlvE2_clEvEUlS5_S5_E_EEEEvS7_RKT_EUliE_EEviT1_ --------------------------
	.section	.nv.constant0._ZN2at6native18elementwise_kernelILi128ELi4EZNS0_22gpu_kernel_impl_nocastINS0_13BinaryFunctorIN3c108BFloat16ES5_S5_ZZZNS0_17atan2_kernel_cudaERNS_18TensorIteratorBaseEENKUlvE_clEvENKUlvE2_clEvEUlS5_S5_E_EEEEvS7_RKT_EUliE_EEviT1_,"a",@progbits
	.sectionflags	@""
	.align	4
.nv.constant0._ZN2at6native18elementwise_kernelILi128ELi4EZNS0_22gpu_kernel_impl_nocastINS0_13BinaryFunctorIN3c108BFloat16ES5_S5_ZZZNS0_17atan2_kernel_cudaERNS_18TensorIteratorBaseEENKUlvE_clEvENKUlvE2_clEvEUlS5_S5_E_EEEEvS7_RKT_EUliE_EEviT1_:
	.zero		1552


//--------------------- .nv.constant0._ZN2at6native27unrolled_elementwise_kernelINS0_13BinaryFunctorIN3c108BFloat16ES4_S4_ZZZNS0_17atan2_kernel_cudaERNS_18TensorIteratorBaseEENKUlvE_clEvENKUlvE2_clEvEUlS4_S4_E_EESt5arrayIPcLm3EELi4E23TrivialOffsetCalculatorILi2EjESE_ILi1EjENS0_6memory15LoadWithoutCastENSH_16StoreWithoutCastEEEviT_T0_T2_T3_T4_T5_ --------------------------
	.section	.nv.constant0._ZN2at6native27unrolled_elementwise_kernelINS0_13BinaryFunctorIN3c108BFloat16ES4_S4_ZZZNS0_17atan2_kernel_cudaERNS_18TensorIteratorBaseEENKUlvE_clEvENKUlvE2_clEvEUlS4_S4_E_EESt5arrayIPcLm3EELi4E23TrivialOffsetCalculatorILi2EjESE_ILi1EjENS0_6memory15LoadWithoutCastENSH_16StoreWithoutCastEEEviT_T0_T2_T3_T4_T5_,"a",@progbits
	.sectionflags	@""
	.align	4
.nv.constant0._ZN2at6native27unrolled_elementwise_kernelINS0_13BinaryFunctorIN3c108BFloat16ES4_S4_ZZZNS0_17atan2_kernel_cudaERNS_18TensorIteratorBaseEENKUlvE_clEvENKUlvE2_clEvEUlS4_S4_E_EESt5arrayIPcLm3EELi4E23TrivialOffsetCalculatorILi2EjESE_ILi1EjENS0_6memory15LoadWithoutCastENSH_16StoreWithoutCastEEEviT_T0_T2_T3_T4_T5_:
	.zero		932


//--------------------- .nv.constant0._ZN2at6native29vectorized_elementwise_kernelILi2ENS0_13BinaryFunctorIN3c108BFloat16ES4_S4_ZZZNS0_17atan2_kernel_cudaERNS_18TensorIteratorBaseEENKUlvE_clEvENKUlvE2_clEvEUlS4_S4_E_EESt5arrayIPcLm3EEEEviT0_T1_ --------------------------
	.section	.nv.constant0._ZN2at6native29vectorized_elementwise_kernelILi2ENS0_13BinaryFunctorIN3c108BFloat16ES4_S4_ZZZNS0_17atan2_kernel_cudaERNS_18TensorIteratorBaseEENKUlvE_clEvENKUlvE2_clEvEUlS4_S4_E_EESt5arrayIPcLm3EEEEviT0_T1_,"a",@progbits
	.sectionflags	@""
	.align	4
.nv.constant0._ZN2at6native29vectorized_elementwise_kernelILi2ENS0_13BinaryFunctorIN3c108BFloat16ES4_S4_ZZZNS0_17atan2_kernel_cudaERNS_18TensorIteratorBaseEENKUlvE_clEvENKUlvE2_clEvEUlS4_S4_E_EESt5arrayIPcLm3EEEEviT0_T1_:
	.zero		928


//--------------------- .nv.constant0._ZN2at6native29vectorized_elementwise_kernelILi4ENS0_13BinaryFunctorIN3c108BFloat16ES4_S4_ZZZNS0_17atan2_kernel_cudaERNS_18TensorIteratorBaseEENKUlvE_clEvENKUlvE2_clEvEUlS4_S4_E_EESt5arrayIPcLm3EEEEviT0_T1_ --------------------------
	.section	.nv.constant0._ZN2at6native29vectorized_elementwise_kernelILi4ENS0_13BinaryFunctorIN3c108BFloat16ES4_S4_ZZZNS0_17atan2_kernel_cudaERNS_18TensorIteratorBaseEENKUlvE_clEvENKUlvE2_clEvEUlS4_S4_E_EESt5arrayIPcLm3EEEEviT0_T1_,"a",@progbits
	.sectionflags	@""
	.align	4
.nv.constant0._ZN2at6native29vectorized_elementwise_kernelILi4ENS0_13BinaryFunctorIN3c108BFloat16ES4_S4_ZZZNS0_17atan2_kernel_cudaERNS_18TensorIteratorBaseEENKUlvE_clEvENKUlvE2_clEvEUlS4_S4_E_EESt5arrayIPcLm3EEEEviT0_T1_:
	.zero		928


//--------------------- .nv.constant0._ZN2at6native29vectorized_elementwise_kernelILi8ENS0_13BinaryFunctorIN3c108BFloat16ES4_S4_ZZZNS0_17atan2_kernel_cudaERNS_18TensorIteratorBaseEENKUlvE_clEvENKUlvE2_clEvEUlS4_S4_E_EESt5arrayIPcLm3EEEEviT0_T1_ --------------------------
	.section	.nv.constant0._ZN2at6native29vectorized_elementwise_kernelILi8ENS0_13BinaryFunctorIN3c108BFloat16ES4_S4_ZZZNS0_17atan2_kernel_cudaERNS_18TensorIteratorBaseEENKUlvE_clEvENKUlvE2_clEvEUlS4_S4_E_EESt5arrayIPcLm3EEEEviT0_T1_,"a",@progbits
	.sectionflags	@""
	.align	4
.nv.constant0._ZN2at6native29vectorized_elementwise_kernelILi8ENS0_13BinaryFunctorIN3c108BFloat16ES4_S4_ZZZNS0_17atan2_kernel_cudaERNS_18TensorIteratorBaseEENKUlvE_clEvENKUlvE2_clEvEUlS4_S4_E_EESt5arrayIPcLm3EEEEviT0_T1_:
	.zero		928


//--------------------- .nv.constant0._ZN2at6native18elementwise_kernelILi128ELi4EZNS0_15gpu_kernel_implINS0_13BUnaryFunctorIN3c108BFloat16ES5_S5_ZZZNS0_17atan2_kernel_cudaERNS_18TensorIteratorBaseEENKUlvE_clEvENKUlvE2_clEvEUlS5_S5_E_EEEEvS7_RKT_EUliE_EEviT1_ --------------------------
	.section	.nv.constant0._ZN2at6native18elementwise_kernelILi128ELi4EZNS0_15gpu_kernel_implINS0_13BUnaryFunctorIN3c108BFloat16ES5_S5_ZZZNS0_17atan2_kernel_cudaERNS_18TensorIteratorBaseEENKUlvE_clEvENKUlvE2_clEvEUlS5_S5_E_EEEEvS7_RKT_EUliE_EEviT1_,"a",@progbits
	.sectionflags	@""
	.align	4
.nv.constant0._ZN2at6native18elementwise_kernelILi128ELi4EZNS0_15gpu_kernel_implINS0_13BUnaryFunctorIN3c108BFloat16ES5_S5_ZZZNS0_17atan2_kernel_cudaERNS_18TensorIteratorBaseEENKUlvE_clEvENKUlvE2_clEvEUlS5_S5_E_EEEEvS7_RKT_EUliE_EEviT1_:
	.zero		1440


//--------------------- .nv.constant0._ZN2at6native27unrolled_elementwise_kernelINS0_13BUnaryFunctorIN3c108BFloat16ES4_S4_ZZZNS0_17atan2_kernel_cudaERNS_18TensorIteratorBaseEENKUlvE_clEvENKUlvE2_clEvEUlS4_S4_E_EESt5arrayIPcLm2EELi4E23TrivialOffsetCalculatorILi1EjESF_NS0_6memory12LoadWithCastILi1EEENSG_13StoreWithCastILi1EEEEEviT_T0_T2_T3_T4_T5_ --------------------------
	.section	.nv.constant0._ZN2at6native27unrolled_elementwise_kernelINS0_13BUnaryFunctorIN3c108BFloat16ES4_S4_ZZZNS0_17atan2_kernel_cudaERNS_18TensorIteratorBaseEENKUlvE_clEvENKUlvE2_clEvEUlS4_S4_E_EESt5arrayIPcLm2EELi4E23TrivialOffsetCalculatorILi1EjESF_NS0_6memory12LoadWithCastILi1EEENSG_13StoreWithCastILi1EEEEEviT_T0_T2_T3_T4_T5_,"a",@progbits
	.sectionflags	@""
	.align	4
.nv.constant0._ZN2at6native27unrolled_elementwise_kernelINS0_13BUnaryFunctorIN3c108BFloat16ES4_S4_ZZZNS0_17atan2_kernel_cudaERNS_18TensorIteratorBaseEENKUlvE_clEvENKUlvE2_clEvEUlS4_S4_E_EESt5arrayIPcLm2EELi4E23TrivialOffsetCalculatorILi1EjESF_NS0_6memory12LoadWithCastILi1EEENSG_13StoreWithCastILi1EEEEEviT_T0_T2_T3_T4_T5_:
	.zero		940


//--------------------- .nv.constant0._ZN2at6native18elementwise_kernelILi128ELi4EZNS0_22gpu_kernel_impl_nocastINS0_13BUnaryFunctorIN3c108BFloat16ES5_S5_ZZZNS0_17atan2_kernel_cudaERNS_18TensorIteratorBaseEENKUlvE_clEvENKUlvE2_clEvEUlS5_S5_E_EEEEvS7_RKT_EUliE_EEviT1_ --------------------------
	.section	.nv.constant0._ZN2at6native18elementwise_kernelILi128ELi4EZNS0_22gpu_kernel_impl_nocastINS0_13BUnaryFunctorIN3c108BFloat16ES5_S5_ZZZNS0_17atan2_kernel_cudaERNS_18TensorIteratorBaseEENKUlvE_clEvENKUlvE2_clEvEUlS5_S5_E_EEEEvS7_RKT_EUliE_EEviT1_,"a",@progbits
	.sectionflags	@""
	.align	4
.nv.constant0._ZN2at6native18elementwise_kernelILi128ELi4EZNS0_22gpu_kernel_impl_nocastINS0_13BUnaryFunctorIN3c108BFloat16ES5_S5_ZZZNS0_17atan2_kernel_cudaERNS_18TensorIteratorBaseEENKUlvE_clEvENKUlvE2_clEvEUlS5_S5_E_EEEEvS7_RKT_EUliE_EEviT1_:
	.zero		1440


//--------------------- .nv.constant0._ZN2at6native27unrolled_elementwise_kernelINS0_13BUnaryFunctorIN3c108BFloat16ES4_S4_ZZZNS0_17atan2_kernel_cudaERNS_18TensorIteratorBaseEENKUlvE_clEvENKUlvE2_clEvEUlS4_S4_E_EESt5arrayIPcLm2EELi4E23TrivialOffsetCalculatorILi1EjESF_NS0_6memory15LoadWithoutCastENSG_16StoreWithoutCastEEEviT_T0_T2_T3_T4_T5_ --------------------------
	.section	.nv.constant0._ZN2at6native27unrolled_elementwise_kernelINS0_13BUnaryFunctorIN3c108BFloat16ES4_S4_ZZZNS0_17atan2_kernel_cudaERNS_18TensorIteratorBaseEENKUlvE_clEvENKUlvE2_clEvEUlS4_S4_E_EESt5arrayIPcLm2EELi4E23TrivialOffsetCalculatorILi1EjESF_NS0_6memory15LoadWithoutCastENSG_16StoreWithoutCastEEEviT_T0_T2_T3_T4_T5_,"a",@progbits
	.sectionflags	@""
	.align	4
.nv.constant0._ZN2at6native27unrolled_elementwise_kernelINS0_13BUnaryFunctorIN3c108BFloat16ES4_S4_ZZZNS0_17atan2_kernel_cudaERNS_18TensorIteratorBaseEENKUlvE_clEvENKUlvE2_clEvEUlS4_S4_E_EESt5arrayIPcLm2EELi4E23TrivialOffsetCalculatorILi1EjESF_NS0_6memory15LoadWithoutCastENSG_16StoreWithoutCastEEEviT_T0_T2_T3_T4_T5_:
	.zero		924


//--------------------- .nv.constant0._ZN2at6native29vectorized_elementwise_kernelILi2ENS0_13BUnaryFunctorIN3c108BFloat16ES4_S4_ZZZNS0_17atan2_kernel_cudaERNS_18TensorIteratorBaseEENKUlvE_clEvENKUlvE2_clEvEUlS4_S4_E_EESt5arrayIPcLm2EEEEviT0_T1_ --------------------------
	.section	.nv.constant0._ZN2at6native29vectorized_elementwise_kernelILi2ENS0_13BUnaryFunctorIN3c108BFloat16ES4_S4_ZZZNS0_17atan2_kernel_cudaERNS_18TensorIteratorBaseEENKUlvE_clEvENKUlvE2_clEvEUlS4_S4_E_EESt5arrayIPcLm2EEEEviT0_T1_,"a",@progbits
	.sectionflags	@""
	.align	4
.nv.constant0._ZN2at6native29vectorized_elementwise_kernelILi2ENS0_13BUnaryFunctorIN3c108BFloat16ES4_S4_ZZZNS0_17atan2_kernel_cudaERNS_18TensorIteratorBaseEENKUlvE_clEvENKUlvE2_clEvEUlS4_S4_E_EESt5arrayIPcLm2EEEEviT0_T1_:
	.zero		920


//--------------------- .nv.constant0._ZN2at6native29vectorized_elementwise_kernelILi4ENS0_13BUnaryFunctorIN3c108BFloat16ES4_S4_ZZZNS0_17atan2_kernel_cudaERNS_18TensorIteratorBaseEENKUlvE_clEvENKUlvE2_clEvEUlS4_S4_E_EESt5arrayIPcLm2EEEEviT0_T1_ --------------------------
	.section	.nv.constant0._ZN2at6native29vectorized_elementwise_kernelILi4ENS0_13BUnaryFunctorIN3c108BFloat16ES4_S4_ZZZNS0_17atan2_kernel_cudaERNS_18TensorIteratorBaseEENKUlvE_clEvENKUlvE2_clEvEUlS4_S4_E_EESt5arrayIPcLm2EEEEviT0_T1_,"a",@progbits
	.sectionflags	@""
	.align	4
.nv.constant0._ZN2at6native29vectorized_elementwise_kernelILi4ENS0_13BUnaryFunctorIN3c108BFloat16ES4_S4_ZZZNS0_17atan2_kernel_cudaERNS_18TensorIteratorBaseEENKUlvE_clEvENKUlvE2_clEvEUlS4_S4_E_EESt5arrayIPcLm2EEEEviT0_T1_:
	.zero		920


//--------------------- .nv.constant0._ZN2at6native29vectorized_elementwise_kernelILi8ENS0_13BUnaryFunctorIN3c108BFloat16ES4_S4_ZZZNS0_17atan2_kernel_cudaERNS_18TensorIteratorBaseEENKUlvE_clEvENKUlvE2_clEvEUlS4_S4_E_EESt5arrayIPcLm2EEEEviT0_T1_ --------------------------
	.section	.nv.constant0._ZN2at6native29vectorized_elementwise_kernelILi8ENS0_13BUnaryFunctorIN3c108BFloat16ES4_S4_ZZZNS0_17atan2_kernel_cudaERNS_18TensorIteratorBaseEENKUlvE_clEvENKUlvE2_clEvEUlS4_S4_E_EESt5arrayIPcLm2EEEEviT0_T1_,"a",@progbits
	.sectionflags	@""
	.align	4
.nv.constant0._ZN2at6native29vectorized_elementwise_kernelILi8ENS0_13BUnaryFunctorIN3c108BFloat16ES4_S4_ZZZNS0_17atan2_kernel_cudaERNS_18TensorIteratorBaseEENKUlvE_clEvENKUlvE2_clEvEUlS4_S4_E_EESt5arrayIPcLm2EEEEviT0_T1_:
	.zero		920


//--------------------- .nv.constant0._ZN2at6native18elementwise_kernelILi128ELi4EZNS0_15gpu_kernel_implINS0_13AUnaryFunctorIN3c108BFloat16ES5_S5_ZZZNS0_17atan2_kernel_cudaERNS_18TensorIteratorBaseEENKUlvE_clEvENKUlvE2_clEvEUlS5_S5_E_EEEEvS7_RKT_EUliE_EEviT1_ --------------------------
	.section	.nv.constant0._ZN2at6native18elementwise_kernelILi128ELi4EZNS0_15gpu_kernel_implINS0_13AUnaryFunctorIN3c108BFloat16ES5_S5_ZZZNS0_17atan2_kernel_cudaERNS_18TensorIteratorBaseEENKUlvE_clEvENKUlvE2_clEvEUlS5_S5_E_EEEEvS7_RKT_EUliE_EEviT1_,"a",@progbits
	.sectionflags	@""
	.align	4
.nv.constant0._ZN2at6native18elementwise_kernelILi128ELi4EZNS0_15gpu_kernel_implINS0_13AUnaryFunctorIN3c108BFloat16ES5_S5_ZZZNS0_17atan2_kernel_cudaERNS_18TensorIteratorBaseEENKUlvE_clEvENKUlvE2_clEvEUlS5_S5_E_EEEEvS7_RKT_EUliE_EEviT1_:
	.zero		1440


//--------------------- .nv.constant0._ZN2at6native27unrolled_elementwise_kernelINS0_13AUnaryFunctorIN3c108BFloat16ES4_S4_ZZZNS0_17atan2_kernel_cudaERNS_18TensorIteratorBaseEENKUlvE_clEvENKUlvE2_clEvEUlS4_S4_E_EESt5arrayIPcLm2EELi4E23TrivialOffsetCalculatorILi1EjESF_NS0_6memory12LoadWithCastILi1EEENSG_13StoreWithCastILi1EEEEEviT_T0_T2_T3_T4_T5_ --------------------------
	.section	.nv.constant0._ZN2at6native27unrolled_elementwise_kernelINS0_13AUnaryFunctorIN3c108BFloat16ES4_S4_ZZZNS0_17atan2_kernel_cudaERNS_18TensorIteratorBaseEENKUlvE_clEvENKUlvE2_clEvEUlS4_S4_E_EESt5arrayIPcLm2EELi4E23TrivialOffsetCalculatorILi1EjESF_NS0_6memory12LoadWithCastILi1EEENSG_13StoreWithCastILi1EEEEEviT_T0_T2_T3_T4_T5_,"a",@progbits
	.sectionflags	@""
	.align	4
.nv.constant0._ZN2at6native27unrolled_elementwise_kernelINS0_13AUnaryFunctorIN3c108BFloat16ES4_S4_ZZZNS0_17atan2_kernel_cudaERNS_18TensorIteratorBaseEENKUlvE_clEvENKUlvE2_clEvEUlS4_S4_E_EESt5arrayIPcLm2EELi4E23TrivialOffsetCalculatorILi1EjESF_NS0_6memory12LoadWithCastILi1EEENSG_13StoreWithCastILi1EEEEEviT_T0_T2_T3_T4_T5_:
	.zero		940


//--------------------- .nv.constant0._ZN2at6native18elementwise_kernelILi128ELi4EZNS0_22gpu_kernel_impl_nocastINS0_13AUnaryFunctorIN3c108BFloat16ES5_S5_ZZZNS0_17atan2_kernel_cudaERNS_18TensorIteratorBaseEENKUlvE_clEvENKUlvE2_clEvEUlS5_S5_E_EEEEvS7_RKT_EUliE_EEviT1_ --------------------------
	.section	.nv.constant0._ZN2at6native18elementwise_kernelILi128ELi4EZNS0_22gpu_kernel_impl_nocastINS0_13AUnaryFunctorIN3c108BFloat16ES5_S5_ZZZNS0_17atan2_kernel_cudaERNS_18TensorIteratorBaseEENKUlvE_clEvENKUlvE2_clEvEUlS5_S5_E_EEEEvS7_RKT_EUliE_EEviT1_,"a",@progbits
	.sectionflags	@""
	.align	4
.nv.constant0._ZN2at6native18elementwise_kernelILi128ELi4EZNS0_22gpu_kernel_impl_nocastINS0_13AUnaryFunctorIN3c108BFloat16ES5_S5_ZZZNS0_17atan2_kernel_cudaERNS_18TensorIteratorBaseEENKUlvE_clEvENKUlvE2_clEvEUlS5_S5_E_EEEEvS7_RKT_EUliE_EEviT1_:
	.zero		1440


//--------------------- .nv.constant0._ZN2at6native27unrolled_elementwise_kernelINS0_13AUnaryFunctorIN3c108BFloat16ES4_S4_ZZZNS0_17atan2_kernel_cudaERNS_18TensorIteratorBaseEENKUlvE_clEvENKUlvE2_clEvEUlS4_S4_E_EESt5arrayIPcLm2EELi4E23TrivialOffsetCalculatorILi1EjESF_NS0_6memory15LoadWithoutCastENSG_16StoreWithoutCastEEEviT_T0_T2_T3_T4_T5_ --------------------------
	.section	.nv.constant0._ZN2at6native27unrolled_elementwise_kernelINS0_13AUnaryFunctorIN3c108BFloat16ES4_S4_ZZZNS0_17atan2_kernel_cudaERNS_18TensorIteratorBaseEENKUlvE_clEvENKUlvE2_clEvEUlS4_S4_E_EESt5arrayIPcLm2EELi4E23TrivialOffsetCalculatorILi1EjESF_NS0_6memory15LoadWithoutCastENSG_16StoreWithoutCastEEEviT_T0_T2_T3_T4_T5_,"a",@progbits
	.sectionflags	@""
	.align	4
.nv.constant0._ZN2at6native27unrolled_elementwise_kernelINS0_13AUnaryFunctorIN3c108BFloat16ES4_S4_ZZZNS0_17atan2_kernel_cudaERNS_18TensorIteratorBaseEENKUlvE_clEvENKUlvE2_clEvEUlS4_S4_E_EESt5arrayIPcLm2EELi4E23TrivialOffsetCalculatorILi1EjESF_NS0_6memory15LoadWithoutCastENSG_16StoreWithoutCastEEEviT_T0_T2_T3_T4_T5_:
	.zero		924


//--------------------- .nv.constant0._ZN2at6native29vectorized_elementwise_kernelILi2ENS0_13AUnaryFunctorIN3c108BFloat16ES4_S4_ZZZNS0_17atan2_kernel_cudaERNS_18TensorIteratorBaseEENKUlvE_clEvENKUlvE2_clEvEUlS4_S4_E_EESt5arrayIPcLm2EEEEviT0_T1_ --------------------------
	.section	.nv.constant0._ZN2at6native29vectorized_elementwise_kernelILi2ENS0_13AUnaryFunctorIN3c108BFloat16ES4_S4_ZZZNS0_17atan2_kernel_cudaERNS_18TensorIteratorBaseEENKUlvE_clEvENKUlvE2_clEvEUlS4_S4_E_EESt5arrayIPcLm2EEEEviT0_T1_,"a",@progbits
	.sectionflags	@""
	.align	4
.nv.constant0._ZN2at6native29vectorized_elementwise_kernelILi2ENS0_13AUnaryFunctorIN3c108BFloat16ES4_S4_ZZZNS0_17atan2_kernel_cudaERNS_18TensorIteratorBaseEENKUlvE_clEvENKUlvE2_clEvEUlS4_S4_E_EESt5arrayIPcLm2EEEEviT0_T1_:
	.zero		920


//--------------------- .nv.constant0._ZN2at6native29vectorized_elementwise_kernelILi4ENS0_13AUnaryFunctorIN3c108BFloat16ES4_S4_ZZZNS0_17atan2_kernel_cudaERNS_18TensorIteratorBaseEENKUlvE_clEvENKUlvE2_clEvEUlS4_S4_E_EESt5arrayIPcLm2EEEEviT0_T1_ --------------------------
	.section	.nv.constant0._ZN2at6native29vectorized_elementwise_kernelILi4ENS0_13AUnaryFunctorIN3c108BFloat16ES4_S4_ZZZNS0_17atan2_kernel_cudaERNS_18TensorIteratorBaseEENKUlvE_clEvENKUlvE2_clEvEUlS4_S4_E_EESt5arrayIPcLm2EEEEviT0_T1_,"a",@progbits
	.sectionflags	@""
	.align	4
.nv.constant0._ZN2at6native29vectorized_elementwise_kernelILi4ENS0_13AUnaryFunctorIN3c108BFloat16ES4_S4_ZZZNS0_17atan2_kernel_cudaERNS_18TensorIteratorBaseEENKUlvE_clEvENKUlvE2_clEvEUlS4_S4_E_EESt5arrayIPcLm2EEEEviT0_T1_:
	.zero		920


//--------------------- .nv.constant0._ZN2at6native29vectorized_elementwise_kernelILi8ENS0_13AUnaryFunctorIN3c108BFloat16ES4_S4_ZZZNS0_17atan2_kernel_cudaERNS_18TensorIteratorBaseEENKUlvE_clEvENKUlvE2_clEvEUlS4_S4_E_EESt5arrayIPcLm2EEEEviT0_T1_ --------------------------
	.section	.nv.constant0._ZN2at6native29vectorized_elementwise_kernelILi8ENS0_13AUnaryFunctorIN3c108BFloat16ES4_S4_ZZZNS0_17atan2_kernel_cudaERNS_18TensorIteratorBaseEENKUlvE_clEvENKUlvE2_clEvEUlS4_S4_E_EESt5arrayIPcLm2EEEEviT0_T1_,"a",@progbits
	.sectionflags	@""
	.align	4
.nv.constant0._ZN2at6native29vectorized_elementwise_kernelILi8ENS0_13AUnaryFunctorIN3c108BFloat16ES4_S4_ZZZNS0_17atan2_kernel_cudaERNS_18TensorIteratorBaseEENKUlvE_clEvENKUlvE2_clEvEUlS4_S4_E_EESt5arrayIPcLm2EEEEviT0_T1_:
	.zero		920


//--------------------- .nv.constant0._ZN2at6native18elementwise_kernelILi128ELi4EZNS0_15gpu_kernel_implINS0_13BinaryFunctorIN3c104HalfES5_S5_ZZZNS0_17atan2_kernel_cudaERNS_18TensorIteratorBaseEENKUlvE_clEvENKUlvE1_clEvEUlS5_S5_E_EEEEvS7_RKT_EUliE_EEviT1_ --------------------------
	.section	.nv.constant0._ZN2at6native18elementwise_kernelILi128ELi4EZNS0_15gpu_kernel_implINS0_13BinaryFunctorIN3c104HalfES5_S5_ZZZNS0_17atan2_kernel_cudaERNS_18TensorIteratorBaseEENKUlvE_clEvENKUlvE1_clEvEUlS5_S5_E_EEEEvS7_RKT_EUliE_EEviT1_,"a",@progbits
	.sectionflags	@""
	.align	4
.nv.constant0._ZN2at6native18elementwise_kernelILi128ELi4EZNS0_15gpu_kernel_implINS0_13BinaryFunctorIN3c104HalfES5_S5_ZZZNS0_17atan2_kernel_cudaERNS_18TensorIteratorBaseEENKUlvE_clEvENKUlvE1_clEvEUlS5_S5_E_EEEEvS7_RKT_EUliE_EEviT1_:
	.zero		1552


//--------------------- .nv.constant0._ZN2at6native27unrolled_elementwise_kernelINS0_13BinaryFunctorIN3c104HalfES4_S4_ZZZNS0_17atan2_kernel_cudaERNS_18TensorIteratorBaseEENKUlvE_clEvENKUlvE1_clEvEUlS4_S4_E_EESt5arrayIPcLm3EELi4E23TrivialOffsetCalculatorILi2EjESE_ILi1EjENS0_6memory12LoadWithCastILi2EEENSH_13StoreWithCastILi1EEEEEviT_T0_T2_T3_T4_T5_ --------------------------
	.section	.nv.constant0._ZN2at6native27unrolled_elementwise_kernelINS0_13BinaryFunctorIN3c104HalfES4_S4_ZZZNS0_17atan2_kernel_cudaERNS_18TensorIteratorBaseEENKUlvE_clEvENKUlvE1_clEvEUlS4_S4_E_EESt5arrayIPcLm3EELi4E23TrivialOffsetCalculatorILi2EjESE_ILi1EjENS0_6memory12LoadWithCastILi2EEENSH_13StoreWithCastILi1EEEEEviT_T0_T2_T3_T4_T5_,"a",@progbits
	.sectionflags	@""
	.align	4
.nv.constant0._ZN2at6native27unrolled_elementwise_kernelINS0_13BinaryFunctorIN3c104HalfES4_S4_ZZZNS0_17atan2_kernel_cudaERNS_18TensorIteratorBaseEENKUlvE_clEvENKUlvE1_clEvEUlS4_S4_E_EESt5arrayIPcLm3EELi4E23TrivialOffsetCalculatorILi2EjESE_ILi1EjENS0_6memory12LoadWithCastILi2EEENSH_13StoreWithCastILi1EEEEEviT_T0_T2_T3_T4_T5_:
	.zero		952


//--------------------- .nv.constant0._ZN2at6native18elementwise_kernelILi128ELi4EZNS0_22gpu_kernel_impl_nocastINS0_13BinaryFunctorIN3c104HalfES5_S5_ZZZNS0_17atan2_kernel_cudaERNS_18TensorIteratorBaseEENKUlvE_clEvENKUlvE1_clEvEUlS5_S5_E_EEEEvS7_RKT_EUliE_EEviT1_ --------------------------
	.section	.nv.constant0._ZN2at6native18elementwise_kernelILi128ELi4EZNS0_22gpu_kernel_impl_nocastINS0_13BinaryFunctorIN3c104HalfES5_S5_ZZZNS0_17atan2_kernel_cudaERNS_18TensorIteratorBaseEENKUlvE_clEvENKUlvE1_clEvEUlS5_S5_E_EEEEvS7_RKT_EUliE_EEviT1_,"a",@progbits
	.sectionflags	@""
	.align	4
.nv.constant0._ZN2at6native18elementwise_kernelILi128ELi4EZNS0_22gpu_kernel_impl_nocastINS0_13BinaryFunctorIN3c104HalfES5_S5_ZZZNS0_17atan2_kernel_cudaERNS_18TensorIteratorBaseEENKUlvE_clEvENKUlvE1_clEvEUlS5_S5_E_EEEEvS7_RKT_EUliE_EEviT1_:
	.zero		1552


//--------------------- .nv.constant0._ZN2at6native27unrolled_elementwise_kernelINS0_13BinaryFunctorIN3c104HalfES4_S4_ZZZNS0_17atan2_kernel_cudaERNS_18TensorIteratorBaseEENKUlvE_clEvENKUlvE1_clEvEUlS4_S4_E_EESt5arrayIPcLm3EELi4E23TrivialOffsetCalculatorILi2EjESE_ILi1EjENS0_6memory15LoadWithoutCastENSH_16StoreWithoutCastEEEviT_T0_T2_T3_T4_T5_ --------------------------
	.section	.nv.constant0._ZN2at6native27unrolled_elementwise_kernelINS0_13BinaryFunctorIN3c104HalfES4_S4_ZZZNS0_17atan2_kernel_cudaERNS_18TensorIteratorBaseEENKUlvE_clEvENKUlvE1_clEvEUlS4_S4_E_EESt5arrayIPcLm3EELi4E23TrivialOffsetCalculatorILi2EjESE_ILi1EjENS0_6memory15LoadWithoutCastENSH_16StoreWithoutCastEEEviT_T0_T2_T3_T4_T5_,"a",@progbits
	.sectionflags	@""
	.align	4
.nv.constant0._ZN2at6native27unrolled_elementwise_kernelINS0_13BinaryFunctorIN3c104HalfES4_S4_ZZZNS0_17atan2_kernel_cudaERNS_18TensorIteratorBaseEENKUlvE_clEvENKUlvE1_clEvEUlS4_S4_E_EESt5arrayIPcLm3EELi4E23TrivialOffsetCalculatorILi2EjESE_ILi1EjENS0_6memory15LoadWithoutCastENSH_16StoreWithoutCastEEEviT_T0_T2_T3_T4_T5_:
	.zero		932


//--------------------- .nv.constant0._ZN2at6native29vectorized_elementwise_kernelILi2ENS0_13BinaryFunctorIN3c104HalfES4_S4_ZZZNS0_17atan2_kernel_cudaERNS_18TensorIteratorBaseEENKUlvE_clEvENKUlvE1_clEvEUlS4_S4_E_EESt5arrayIPcLm3EEEEviT0_T1_ --------------------------
	.section	.nv.constant0._ZN2at6native29vectorized_elementwise_kernelILi2ENS0_13BinaryFunctorIN3c104HalfES4_S4_ZZZNS0_17atan2_kernel_cudaERNS_18TensorIteratorBaseEENKUlvE_clEvENKUlvE1_clEvEUlS4_S4_E_EESt5arrayIPcLm3EEEEviT0_T1_,"a",@progbits
	.sectionflags	@""
	.align	4
.nv.constant0._ZN2at6native29vectorized_elementwise_kernelILi2ENS0_13BinaryFunctorIN3c104HalfES4_S4_ZZZNS0_17atan2_kernel_cudaERNS_18TensorIteratorBaseEENKUlvE_clEvENKUlvE1_clEvEUlS4_S4_E_EESt5arrayIPcLm3EEEEviT0_T1_:
	.zero		928


//--------------------- .nv.constant0._ZN2at6native29vectorized_elementwise_kernelILi4ENS0_13BinaryFunctorIN3c104HalfES4_S4_ZZZNS0_17atan2_kernel_cudaERNS_18TensorIteratorBaseEENKUlvE_clEvENKUlvE1_clEvEUlS4_S4_E_EESt5arrayIPcLm3EEEEviT0_T1_ --------------------------
	.section	.nv.constant0._ZN2at6native29vectorized_elementwise_kernelILi4ENS0_13BinaryFunctorIN3c104HalfES4_S4_ZZZNS0_17atan2_kernel_cudaERNS_18TensorIteratorBaseEENKUlvE_clEvENKUlvE1_clEvEUlS4_S4_E_EESt5arrayIPcLm3EEEEviT0_T1_,"a",@progbits
	.sectionflags	@""
	.align	4
.nv.constant0._ZN2at6native29vectorized_elementwise_kernelILi4ENS0_13BinaryFunctorIN3c104HalfES4_S4_ZZZNS0_17atan2_kernel_cudaERNS_18TensorIteratorBaseEENKUlvE_clEvENKUlvE1_clEvEUlS4_S4_E_EESt5arrayIPcLm3EEEEviT0_T1_:
	.zero		928


//--------------------- .nv.constant0._ZN2at6native29vectorized_elementwise_kernelILi8ENS0_13BinaryFunctorIN3c104HalfES4_S4_ZZZNS0_17atan2_kernel_cudaERNS_18TensorIteratorBaseEENKUlvE_clEvENKUlvE1_clEvEUlS4_S4_E_EESt5arrayIPcLm3EEEEviT0_T1_ --------------------------
	.section	.nv.constant0._ZN2at6native29vectorized_elementwise_kernelILi8ENS0_13BinaryFunctorIN3c104HalfES4_S4_ZZZNS0_17atan2_kernel_cudaERNS_18TensorIteratorBaseEENKUlvE_clEvENKUlvE1_clEvEUlS4_S4_E_EESt5arrayIPcLm3EEEEviT0_T1_,"a",@progbits
	.sectionflags	@""
	.align	4
.nv.constant0._ZN2at6native29vectorized_elementwise_kernelILi8ENS0_13BinaryFunctorIN3c104HalfES4_S4_ZZZNS0_17atan2_kernel_cudaERNS_18TensorIteratorBaseEENKUlvE_clEvENKUlvE1_clEvEUlS4_S4_E_EESt5arrayIPcLm3EEEEviT0_T1_:
	.zero		928


//--------------------- .nv.constant0._ZN2at6native18elementwise_kernelILi128ELi4EZNS0_15gpu_kernel_implINS0_13BUnaryFunctorIN3c104HalfES5_S5_ZZZNS0_17atan2_kernel_cudaERNS_18TensorIteratorBaseEENKUlvE_clEvENKUlvE1_clEvEUlS5_S5_E_EEEEvS7_RKT_EUliE_EEviT1_ --------------------------
	.section	.nv.constant0._ZN2at6native18elementwise_kernelILi128ELi4EZNS0_15gpu_kernel_implINS0_13BUnaryFunctorIN3c104HalfES5_S5_ZZZNS0_17atan2_kernel_cudaERNS_18TensorIteratorBaseEENKUlvE_clEvENKUlvE1_clEvEUlS5_S5_E_EEEEvS7_RKT_EUliE_EEviT1_,"a",@progbits
	.sectionflags	@""
	.align	4
.nv.constant0._ZN2at6native18elementwise_kernelILi128ELi4EZNS0_15gpu_kernel_implINS0_13BUnaryFunctorIN3c104HalfES5_S5_ZZZNS0_17atan2_kernel_cudaERNS_18TensorIteratorBaseEENKUlvE_clEvENKUlvE1_clEvEUlS5_S5_E_EEEEvS7_RKT_EUliE_EEviT1_:
	.zero		1440


//--------------------- .nv.constant0._ZN2at6native27unrolled_elementwise_kernelINS0_13BUnaryFunctorIN3c104HalfES4_S4_ZZZNS0_17atan2_kernel_cudaERNS_18TensorIteratorBaseEENKUlvE_clEvENKUlvE1_clEvEUlS4_S4_E_EESt5arrayIPcLm2EELi4E23TrivialOffsetCalculatorILi1EjESF_NS0_6memory12LoadWithCastILi1EEENSG_13StoreWithCastILi1EEEEEviT_T0_T2_T3_T4_T5_ --------------------------
	.section	.nv.constant0._ZN2at6native27unrolled_elementwise_kernelINS0_13BUnaryFunctorIN3c104HalfES4_S4_ZZZNS0_17atan2_kernel_cudaERNS_18TensorIteratorBaseEENKUlvE_clEvENKUlvE1_clEvEUlS4_S4_E_EESt5arrayIPcLm2EELi4E23TrivialOffsetCalculatorILi1EjESF_NS0_6memory12LoadWithCastILi1EEENSG_13StoreWithCastILi1EEEEEviT_T0_T2_T3_T4_T5_,"a",@progbits
	.sectionflags	@""
	.align	4
.nv.constant0._ZN2at6native27unrolled_elementwise_kernelINS0_13BUnaryFunctorIN3c104HalfES4_S4_ZZZNS0_17atan2_kernel_cudaERNS_18TensorIteratorBaseEENKUlvE_clEvENKUlvE1_clEvEUlS4_S4_E_EESt5arrayIPcLm2EELi4E23TrivialOffsetCalculatorILi1EjESF_NS0_6memory12LoadWithCastILi1EEENSG_13StoreWithCastILi1EEEEEviT_T0_T2_T3_T4_T5_:
	.zero		940


//--------------------- .nv.constant0._ZN2at6native18elementwise_kernelILi128ELi4EZNS0_22gpu_kernel_impl_nocastINS0_13BUnaryFunctorIN3c104HalfES5_S5_ZZZNS0_17atan2_kernel_cudaERNS_18TensorIteratorBaseEENKUlvE_clEvENKUlvE1_clEvEUlS5_S5_E_EEEEvS7_RKT_EUliE_EEviT1_ --------------------------
	.section	.nv.constant0._ZN2at6native18elementwise_kernelILi128ELi4EZNS0_22gpu_kernel_impl_nocastINS0_13BUnaryFunctorIN3c104HalfES5_S5_ZZZNS0_17atan2_kernel_cudaERNS_18TensorIteratorBaseEENKUlvE_clEvENKUlvE1_clEvEUlS5_S5_E_EEEEvS7_RKT_EUliE_EEviT1_,"a",@progbits
	.sectionflags	@""
	.align	4
.nv.constant0._ZN2at6native18elementwise_kernelILi128ELi4EZNS0_22gpu_kernel_impl_nocastINS0_13BUnaryFunctorIN3c104HalfES5_S5_ZZZNS0_17atan2_kernel_cudaERNS_18TensorIteratorBaseEENKUlvE_clEvENKUlvE1_clEvEUlS5_S5_E_EEEEvS7_RKT_EUliE_EEviT1_:
	.zero		1440


//--------------------- .nv.constant0._ZN2at6native27unrolled_elementwise_kernelINS0_13BUnaryFunctorIN3c104HalfES4_S4_ZZZNS0_17atan2_kernel_cudaERNS_18TensorIteratorBaseEENKUlvE_clEvENKUlvE1_clEvEUlS4_S4_E_EESt5arrayIPcLm2EELi4E23TrivialOffsetCalculatorILi1EjESF_NS0_6memory15LoadWithoutCastENSG_16StoreWithoutCastEEEviT_T0_T2_T3_T4_T5_ --------------------------
	.section	.nv.constant0._ZN2at6native27unrolled_elementwise_kernelINS0_13BUnaryFunctorIN3c104HalfES4_S4_ZZZNS0_17atan2_kernel_cudaERNS_18TensorIteratorBaseEENKUlvE_clEvENKUlvE1_clEvEUlS4_S4_E_EESt5arrayIPcLm2EELi4E23TrivialOffsetCalculatorILi1EjESF_NS0_6memory15LoadWithoutCastENSG_16StoreWithoutCastEEEviT_T0_T2_T3_T4_T5_,"a",@progbits
	.sectionflags	@""
	.align	4
.nv.constant0._ZN2at6native27unrolled_elementwise_kernelINS0_13BUnaryFunctorIN3c104HalfES4_S4_ZZZNS0_17atan2_kernel_cudaERNS_18TensorIteratorBaseEENKUlvE_clEvENKUlvE1_clEvEUlS4_S4_E_EESt5arrayIPcLm2EELi4E23TrivialOffsetCalculatorILi1EjESF_NS0_6memory15LoadWithoutCastENSG_16StoreWithoutCastEEEviT_T0_T2_T3_T4_T5_:
	.zero		924


//--------------------- .nv.constant0._ZN2at6native29vectorized_elementwise_kernelILi2ENS0_13BUnaryFunctorIN3c104HalfES4_S4_ZZZNS0_17atan2_kernel_cudaERNS_18TensorIteratorBaseEENKUlvE_clEvENKUlvE1_clEvEUlS4_S4_E_EESt5arrayIPcLm2EEEEviT0_T1_ --------------------------
	.section	.nv.constant0._ZN2at6native29vectorized_elementwise_kernelILi2ENS0_13BUnaryFunctorIN3c104HalfES4_S4_ZZZNS0_17atan2_kernel_cudaERNS_18TensorIteratorBaseEENKUlvE_clEvENKUlvE1_clEvEUlS4_S4_E_EESt5arrayIPcLm2EEEEviT0_T1_,"a",@progbits
	.sectionflags	@""
	.align	4
.nv.constant0._ZN2at6native29vectorized_elementwise_kernelILi2ENS0_13BUnaryFunctorIN3c104HalfES4_S4_ZZZNS0_17atan2_kernel_cudaERNS_18TensorIteratorBaseEENKUlvE_clEvENKUlvE1_clEvEUlS4_S4_E_EESt5arrayIPcLm2EEEEviT0_T1_:
	.zero		920


//--------------------- .nv.constant0._ZN2at6native29vectorized_elementwise_kernelILi4ENS0_13BUnaryFunctorIN3c104HalfES4_S4_ZZZNS0_17atan2_kernel_cudaERNS_18TensorIteratorBaseEENKUlvE_clEvENKUlvE1_clEvEUlS4_S4_E_EESt5arrayIPcLm2EEEEviT0_T1_ --------------------------
	.section	.nv.constant0._ZN2at6native29vectorized_elementwise_kernelILi4ENS0_13BUnaryFunctorIN3c104HalfES4_S4_ZZZNS0_17atan2_kernel_cudaERNS_18TensorIteratorBaseEENKUlvE_clEvENKUlvE1_clEvEUlS4_S4_E_EESt5arrayIPcLm2EEEEviT0_T1_,"a",@progbits
	.sectionflags	@""
	.align	4
.nv.constant0._ZN2at6native29vectorized_elementwise_kernelILi4ENS0_13BUnaryFunctorIN3c104HalfES4_S4_ZZZNS0_17atan2_kernel_cudaERNS_18TensorIteratorBaseEENKUlvE_clEvENKUlvE1_clEvEUlS4_S4_E_EESt5arrayIPcLm2EEEEviT0_T1_:
	.zero		920


//--------------------- .nv.constant0._ZN2at6native29vectorized_elementwise_kernelILi8ENS0_13BUnaryFunctorIN3c104HalfES4_S4_ZZZNS0_17atan2_kernel_cudaERNS_18TensorIteratorBaseEENKUlvE_clEvENKUlvE1_clEvEUlS4_S4_E_EESt5arrayIPcLm2EEEEviT0_T1_ --------------------------
	.section	.nv.constant0._ZN2at6native29vectorized_elementwise_kernelILi8ENS0_13BUnaryFunctorIN3c104HalfES4_S4_ZZZNS0_17atan2_kernel_cudaERNS_18TensorIteratorBaseEENKUlvE_clEvENKUlvE1_clEvEUlS4_S4_E_EESt5arrayIPcLm2EEEEviT0_T1_,"a",@progbits
	.sectionflags	@""
	.align	4
.nv.constant0._ZN2at6native29vectorized_elementwise_kernelILi8ENS0_13BUnaryFunctorIN3c104HalfES4_S4_ZZZNS0_17atan2_kernel_cudaERNS_18TensorIteratorBaseEENKUlvE_clEvENKUlvE1_clEvEUlS4_S4_E_EESt5arrayIPcLm2EEEEviT0_T1_:
	.zero		920


//--------------------- .nv.constant0._ZN2at6native18elementwise_kernelILi128ELi4EZNS0_15gpu_kernel_implINS0_13AUnaryFunctorIN3c104HalfES5_S5_ZZZNS0_17atan2_kernel_cudaERNS_18TensorIteratorBaseEENKUlvE_clEvENKUlvE1_clEvEUlS5_S5_E_EEEEvS7_RKT_EUliE_EEviT1_ --------------------------
	.section	.nv.constant0._ZN2at6native18elementwise_kernelILi128ELi4EZNS0_15gpu_kernel_implINS0_13AUnaryFunctorIN3c104HalfES5_S5_ZZZNS0_17atan2_kernel_cudaERNS_18TensorIteratorBaseEENKUlvE_clEvENKUlvE1_clEvEUlS5_S5_E_EEEEvS7_RKT_EUliE_EEviT1_,"a",@progbits
	.sectionflags	@""
	.align	4
.nv.constant0._ZN2at6native18elementwise_kernelILi128ELi4EZNS0_15gpu_kernel_implINS0_13AUnaryFunctorIN3c104HalfES5_S5_ZZZNS0_17atan2_kernel_cudaERNS_18TensorIteratorBaseEENKUlvE_clEvENKUlvE1_clEvEUlS5_S5_E_EEEEvS7_RKT_EUliE_EEviT1_:
	.zero		1440


//--------------------- .nv.constant0._ZN2at6native27unrolled_elementwise_kernelINS0_13AUnaryFunctorIN3c104HalfES4_S4_ZZZNS0_17atan2_kernel_cudaERNS_18TensorIteratorBaseEENKUlvE_clEvENKUlvE1_clEvEUlS4_S4_E_EESt5arrayIPcLm2EELi4E23TrivialOffsetCalculatorILi1EjESF_NS0_6memory12LoadWithCastILi1EEENSG_13StoreWithCastILi1EEEEEviT_T0_T2_T3_T4_T5_ --------------------------
	.section	.nv.constant0._ZN2at6native27unrolled_elementwise_kernelINS0_13AUnaryFunctorIN3c104HalfES4_S4_ZZZNS0_17atan2_kernel_cudaERNS_18TensorIteratorBaseEENKUlvE_clEvENKUlvE1_clEvEUlS4_S4_E_EESt5arrayIPcLm2EELi4E23TrivialOffsetCalculatorILi1EjESF_NS0_6memory12LoadWithCastILi1EEENSG_13StoreWithCastILi1EEEEEviT_T0_T2_T3_T4_T5_,"a",@progbits
	.sectionflags	@""
	.align	4
.nv.constant0._ZN2at6native27unrolled_elementwise_kernelINS0_13AUnaryFunctorIN3c104HalfES4_S4_ZZZNS0_17atan2_kernel_cudaERNS_18TensorIteratorBaseEENKUlvE_clEvENKUlvE1_clEvEUlS4_S4_E_EESt5arrayIPcLm2EELi4E23TrivialOffsetCalculatorILi1EjESF_NS0_6memory12LoadWithCastILi1EEENSG_13StoreWithCastILi1EEEEEviT_T0_T2_T3_T4_T5_:
	.zero		940


//--------------------- .nv.constant0._ZN2at6native18elementwise_kernelILi128ELi4EZNS0_22gpu_kernel_impl_nocastINS0_13AUnaryFunctorIN3c104HalfES5_S5_ZZZNS0_17atan2_kernel_cudaERNS_18TensorIteratorBaseEENKUlvE_clEvENKUlvE1_clEvEUlS5_S5_E_EEEEvS7_RKT_EUliE_EEviT1_ --------------------------
	.section	.nv.constant0._ZN2at6native18elementwise_kernelILi128ELi4EZNS0_22gpu_kernel_impl_nocastINS0_13AUnaryFunctorIN3c104HalfES5_S5_ZZZNS0_17atan2_kernel_cudaERNS_18TensorIteratorBaseEENKUlvE_clEvENKUlvE1_clEvEUlS5_S5_E_EEEEvS7_RKT_EUliE_EEviT1_,"a",@progbits
	.sectionflags	@""
	.align	4
.nv.constant0._ZN2at6native18elementwise_kernelILi128ELi4EZNS0_22gpu_kernel_impl_nocastINS0_13AUnaryFunctorIN3c104HalfES5_S5_ZZZNS0_17atan2_kernel_cudaERNS_18TensorIteratorBaseEENKUlvE_clEvENKUlvE1_clEvEUlS5_S5_E_EEEEvS7_RKT_EUliE_EEviT1_:
	.zero		1440


//--------------------- .nv.constant0._ZN2at6native27unrolled_elementwise_kernelINS0_13AUnaryFunctorIN3c104HalfES4_S4_ZZZNS0_17atan2_kernel_cudaERNS_18TensorIteratorBaseEENKUlvE_clEvENKUlvE1_clEvEUlS4_S4_E_EESt5arrayIPcLm2EELi4E23TrivialOffsetCalculatorILi1EjESF_NS0_6memory15LoadWithoutCastENSG_16StoreWithoutCastEEEviT_T0_T2_T3_T4_T5_ --------------------------
	.section	.nv.constant0._ZN2at6native27unrolled_elementwise_kernelINS0_13AUnaryFunctorIN3c104HalfES4_S4_ZZZNS0_17atan2_kernel_cudaERNS_18TensorIteratorBaseEENKUlvE_clEvENKUlvE1_clEvEUlS4_S4_E_EESt5arrayIPcLm2EELi4E23TrivialOffsetCalculatorILi1EjESF_NS0_6memory15LoadWithoutCastENSG_16StoreWithoutCastEEEviT_T0_T2_T3_T4_T5_,"a",@progbits
	.sectionflags	@""
	.align	4
.nv.constant0._ZN2at6native27unrolled_elementwise_kernelINS0_13AUnaryFunctorIN3c104HalfES4_S4_ZZZNS0_17atan2_kernel_cudaERNS_18TensorIteratorBaseEENKUlvE_clEvENKUlvE1_clEvEUlS4_S4_E_EESt5arrayIPcLm2EELi4E23TrivialOffsetCalculatorILi1EjESF_NS0_6memory15LoadWithoutCastENSG_16StoreWithoutCastEEEviT_T0_T2_T3_T4_T5_:
	.zero		924


//--------------------- .nv.constant0._ZN2at6native29vectorized_elementwise_kernelILi2ENS0_13AUnaryFunctorIN3c104HalfES4_S4_ZZZNS0_17atan2_kernel_cudaERNS_18TensorIteratorBaseEENKUlvE_clEvENKUlvE1_clEvEUlS4_S4_E_EESt5arrayIPcLm2EEEEviT0_T1_ --------------------------
	.section	.nv.constant0._ZN2at6native29vectorized_elementwise_kernelILi2ENS0_13AUnaryFunctorIN3c104HalfES4_S4_ZZZNS0_17atan2_kernel_cudaERNS_18TensorIteratorBaseEENKUlvE_clEvENKUlvE1_clEvEUlS4_S4_E_EESt5arrayIPcLm2EEEEviT0_T1_,"a",@progbits
	.sectionflags	@""
	.align	4
.nv.constant0._ZN2at6native29vectorized_elementwise_kernelILi2ENS0_13AUnaryFunctorIN3c104HalfES4_S4_ZZZNS0_17atan2_kernel_cudaERNS_18TensorIteratorBaseEENKUlvE_clEvENKUlvE1_clEvEUlS4_S4_E_EESt5arrayIPcLm2EEEEviT0_T1_:
	.zero		920


//--------------------- .nv.constant0._ZN2at6native29vectorized_elementwise_kernelILi4ENS0_13AUnaryFunctorIN3c104HalfES4_S4_ZZZNS0_17atan2_kernel_cudaERNS_18TensorIteratorBaseEENKUlvE_clEvENKUlvE1_clEvEUlS4_S4_E_EESt5arrayIPcLm2EEEEviT0_T1_ --------------------------
	.section	.nv.constant0._ZN2at6native29vectorized_elementwise_kernelILi4ENS0_13AUnaryFunctorIN3c104HalfES4_S4_ZZZNS0_17atan2_kernel_cudaERNS_18TensorIteratorBaseEENKUlvE_clEvENKUlvE1_clEvEUlS4_S4_E_EESt5arrayIPcLm2EEEEviT0_T1_,"a",@progbits
	.sectionflags	@""
	.align	4
.nv.constant0._ZN2at6native29vectorized_elementwise_kernelILi4ENS0_13AUnaryFunctorIN3c104HalfES4_S4_ZZZNS0_17atan2_kernel_cudaERNS_18TensorIteratorBaseEENKUlvE_clEvENKUlvE1_clEvEUlS4_S4_E_EESt5arrayIPcLm2EEEEviT0_T1_:
	.zero		920


//--------------------- .nv.constant0._ZN2at6native29vectorized_elementwise_kernelILi8ENS0_13AUnaryFunctorIN3c104HalfES4_S4_ZZZNS0_17atan2_kernel_cudaERNS_18TensorIteratorBaseEENKUlvE_clEvENKUlvE1_clEvEUlS4_S4_E_EESt5arrayIPcLm2EEEEviT0_T1_ --------------------------
	.section	.nv.constant0._ZN2at6native29vectorized_elementwise_kernelILi8ENS0_13AUnaryFunctorIN3c104HalfES4_S4_ZZZNS0_17atan2_kernel_cudaERNS_18TensorIteratorBaseEENKUlvE_clEvENKUlvE1_clEvEUlS4_S4_E_EESt5arrayIPcLm2EEEEviT0_T1_,"a",@progbits
	.sectionflags	@""
	.align	4
.nv.constant0._ZN2at6native29vectorized_elementwise_kernelILi8ENS0_13AUnaryFunctorIN3c104HalfES4_S4_ZZZNS0_17atan2_kernel_cudaERNS_18TensorIteratorBaseEENKUlvE_clEvENKUlvE1_clEvEUlS4_S4_E_EESt5arrayIPcLm2EEEEviT0_T1_:
	.zero		920


//--------------------- .nv.constant0._ZN2at6native18elementwise_kernelILi128ELi4EZNS0_15gpu_kernel_implINS0_13BinaryFunctorIfffZZZNS0_17atan2_kernel_cudaERNS_18TensorIteratorBaseEENKUlvE_clEvENKUlvE0_clEvEUlffE_EEEEvS5_RKT_EUliE_EEviT1_ --------------------------
	.section	.nv.constant0._ZN2at6native18elementwise_kernelILi128ELi4EZNS0_15gpu_kernel_implINS0_13BinaryFunctorIfffZZZNS0_17atan2_kernel_cudaERNS_18TensorIteratorBaseEENKUlvE_clEvENKUlvE0_clEvEUlffE_EEEEvS5_RKT_EUliE_EEviT1_,"a",@progbits
	.sectionflags	@""
	.align	4
.nv.constant0._ZN2at6native18elementwise_kernelILi128ELi4EZNS0_15gpu_kernel_implINS0_13BinaryFunctorIfffZZZNS0_17atan2_kernel_cudaERNS_18TensorIteratorBaseEENKUlvE_clEvENKUlvE0_clEvEUlffE_EEEEvS5_RKT_EUliE_EEviT1_:
	.zero		1552


//--------------------- .nv.constant0._ZN2at6native27unrolled_elementwise_kernelINS0_13BinaryFunctorIfffZZZNS0_17atan2_kernel_cudaERNS_18TensorIteratorBaseEENKUlvE_clEvENKUlvE0_clEvEUlffE_EESt5arrayIPcLm3EELi4E23TrivialOffsetCalculatorILi2EjESC_ILi1EjENS0_6memory12LoadWithCastILi2EEENSF_13StoreWithCastILi1EEEEEviT_T0_T2_T3_T4_T5_ --------------------------
	.section	.nv.constant0._ZN2at6native27unrolled_elementwise_kernelINS0_13BinaryFunctorIfffZZZNS0_17atan2_kernel_cudaERNS_18TensorIteratorBaseEENKUlvE_clEvENKUlvE0_clEvEUlffE_EESt5arrayIPcLm3EELi4E23TrivialOffsetCalculatorILi2EjESC_ILi1EjENS0_6memory12LoadWithCastILi2EEENSF_13StoreWithCastILi1EEEEEviT_T0_T2_T3_T4_T5_,"a",@progbits
	.sectionflags	@""
	.align	4
.nv.constant0._ZN2at6native27unrolled_elementwise_kernelINS0_13BinaryFunctorIfffZZZNS0_17atan2_kernel_cudaERNS_18TensorIteratorBaseEENKUlvE_clEvENKUlvE0_clEvEUlffE_EESt5arrayIPcLm3EELi4E23TrivialOffsetCalculatorILi2EjESC_ILi1EjENS0_6memory12LoadWithCastILi2EEENSF_13StoreWithCastILi1EEEEEviT_T0_T2_T3_T4_T5_:
	.zero		952


//--------------------- .nv.constant0._ZN2at6native18elementwise_kernelILi128ELi2EZNS0_22gpu_kernel_impl_nocastINS0_13BinaryFunctorIfffZZZNS0_17atan2_kernel_cudaERNS_18TensorIteratorBaseEENKUlvE_clEvENKUlvE0_clEvEUlffE_EEEEvS5_RKT_EUliE_EEviT1_ --------------------------
	.section	.nv.constant0._ZN2at6native18elementwise_kernelILi128ELi2EZNS0_22gpu_kernel_impl_nocastINS0_13BinaryFunctorIfffZZZNS0_17atan2_kernel_cudaERNS_18TensorIteratorBaseEENKUlvE_clEvENKUlvE0_clEvEUlffE_EEEEvS5_RKT_EUliE_EEviT1_,"a",@progbits
	.sectionflags	@""
	.align	4
.nv.constant0._ZN2at6native18elementwise_kernelILi128ELi2EZNS0_22gpu_kernel_impl_nocastINS0_13BinaryFunctorIfffZZZNS0_17atan2_kernel_cudaERNS_18TensorIteratorBaseEENKUlvE_clEvENKUlvE0_clEvEUlffE_EEEEvS5_RKT_EUliE_EEviT1_:
	.zero		1552


//--------------------- .nv.constant0._ZN2at6native27unrolled_elementwise_kernelINS0_13BinaryFunctorIfffZZZNS0_17atan2_kernel_cudaERNS_18TensorIteratorBaseEENKUlvE_clEvENKUlvE0_clEvEUlffE_EESt5arrayIPcLm3EELi4E23TrivialOffsetCalculatorILi2EjESC_ILi1EjENS0_6memory15LoadWithoutCastENSF_16StoreWithoutCastEEEviT_T0_T2_T3_T4_T5_ --------------------------
	.section	.nv.constant0._ZN2at6native27unrolled_elementwise_kernelINS0_13BinaryFunctorIfffZZZNS0_17atan2_kernel_cudaERNS_18TensorIteratorBaseEENKUlvE_clEvENKUlvE0_clEvEUlffE_EESt5arrayIPcLm3EELi4E23TrivialOffsetCalculatorILi2EjESC_ILi1EjENS0_6memory15LoadWithoutCastENSF_16StoreWithoutCastEEEviT_T0_T2_T3_T4_T5_,"a",@progbits
	.sectionflags	@""
	.align	4
.nv.constant0._ZN2at6native27unrolled_elementwise_kernelINS0_13BinaryFunctorIfffZZZNS0_17atan2_kernel_cudaERNS_18TensorIteratorBaseEENKUlvE_clEvENKUlvE0_clEvEUlffE_EESt5arrayIPcLm3EELi4E23TrivialOffsetCalculatorILi2EjESC_ILi1EjENS0_6memory15LoadWithoutCastENSF_16StoreWithoutCastEEEviT_T0_T2_T3_T4_T5_:
	.zero		932


//--------------------- .nv.constant0._ZN2at6native29vectorized_elementwise_kernelILi2ENS0_13BinaryFunctorIfffZZZNS0_17atan2_kernel_cudaERNS_18TensorIteratorBaseEENKUlvE_clEvENKUlvE0_clEvEUlffE_EESt5arrayIPcLm3EEEEviT0_T1_ --------------------------
	.section	.nv.constant0._ZN2at6native29vectorized_elementwise_kernelILi2ENS0_13BinaryFunctorIfffZZZNS0_17atan2_kernel_cudaERNS_18TensorIteratorBaseEENKUlvE_clEvENKUlvE0_clEvEUlffE_EESt5arrayIPcLm3EEEEviT0_T1_,"a",@progbits
	.sectionflags	@""
	.align	4
.nv.constant0._ZN2at6native29vectorized_elementwise_kernelILi2ENS0_13BinaryFunctorIfffZZZNS0_17atan2_kernel_cudaERNS_18TensorIteratorBaseEENKUlvE_clEvENKUlvE0_clEvEUlffE_EESt5arrayIPcLm3EEEEviT0_T1_:
	.zero		928


//--------------------- .nv.constant0._ZN2at6native29vectorized_elementwise_kernelILi4ENS0_13BinaryFunctorIfffZZZNS0_17atan2_kernel_cudaERNS_18TensorIteratorBaseEENKUlvE_clEvENKUlvE0_clEvEUlffE_EESt5arrayIPcLm3EEEEviT0_T1_ --------------------------
	.section	.nv.constant0._ZN2at6native29vectorized_elementwise_kernelILi4ENS0_13BinaryFunctorIfffZZZNS0_17atan2_kernel_cudaERNS_18TensorIteratorBaseEENKUlvE_clEvENKUlvE0_clEvEUlffE_EESt5arrayIPcLm3EEEEviT0_T1_,"a",@progbits
	.sectionflags	@""
	.align	4
.nv.constant0._ZN2at6native29vectorized_elementwise_kernelILi4ENS0_13BinaryFunctorIfffZZZNS0_17atan2_kernel_cudaERNS_18TensorIteratorBaseEENKUlvE_clEvENKUlvE0_clEvEUlffE_EESt5arrayIPcLm3EEEEviT0_T1_:
	.zero		928


//--------------------- .nv.constant0._ZN2at6native29vectorized_elementwise_kernelILi8ENS0_13BinaryFunctorIfffZZZNS0_17atan2_kernel_cudaERNS_18TensorIteratorBaseEENKUlvE_clEvENKUlvE0_clEvEUlffE_EESt5arrayIPcLm3EEEEviT0_T1_ --------------------------
	.section	.nv.constant0._ZN2at6native29vectorized_elementwise_kernelILi8ENS0_13BinaryFunctorIfffZZZNS0_17atan2_kernel_cudaERNS_18TensorIteratorBaseEENKUlvE_clEvENKUlvE0_clEvEUlffE_EESt5arrayIPcLm3EEEEviT0_T1_,"a",@progbits
	.sectionflags	@""
	.align	4
.nv.constant0._ZN2at6native29vectorized_elementwise_kernelILi8ENS0_13BinaryFunctorIfffZZZNS0_17atan2_kernel_cudaERNS_18TensorIteratorBaseEENKUlvE_clEvENKUlvE0_clEvEUlffE_EESt5arrayIPcLm3EEEEviT0_T1_:
	.zero		928


//--------------------- .nv.constant0._ZN2at6native18elementwise_kernelILi128ELi4EZNS0_15gpu_kernel_implINS0_13BUnaryFunctorIfffZZZNS0_17atan2_kernel_cudaERNS_18TensorIteratorBaseEENKUlvE_clEvENKUlvE0_clEvEUlffE_EEEEvS5_RKT_EUliE_EEviT1_ --------------------------
	.section	.nv.constant0._ZN2at6native18elementwise_kernelILi128ELi4EZNS0_15gpu_kernel_implINS0_13BUnaryFunctorIfffZZZNS0_17atan2_kernel_cudaERNS_18TensorIteratorBaseEENKUlvE_clEvENKUlvE0_clEvEUlffE_EEEEvS5_RKT_EUliE_EEviT1_,"a",@progbits
	.sectionflags	@""
	.align	4
.nv.constant0._ZN2at6native18elementwise_kernelILi128ELi4EZNS0_15gpu_kernel_implINS0_13BUnaryFunctorIfffZZZNS0_17atan2_kernel_cudaERNS_18TensorIteratorBaseEENKUlvE_clEvENKUlvE0_clEvEUlffE_EEEEvS5_RKT_EUliE_EEviT1_:
	.zero		1448


//--------------------- .nv.constant0._ZN2at6native27unrolled_elementwise_kernelINS0_13BUnaryFunctorIfffZZZNS0_17atan2_kernel_cudaERNS_18TensorIteratorBaseEENKUlvE_clEvENKUlvE0_clEvEUlffE_EESt5arrayIPcLm2EELi4E23TrivialOffsetCalculatorILi1EjESD_NS0_6memory12LoadWithCastILi1EEENSE_13StoreWithCastILi1EEEEEviT_T0_T2_T3_T4_T5_ --------------------------
	.section	.nv.constant0._ZN2at6native27unrolled_elementwise_kernelINS0_13BUnaryFunctorIfffZZZNS0_17atan2_kernel_cudaERNS_18TensorIteratorBaseEENKUlvE_clEvENKUlvE0_clEvEUlffE_EESt5arrayIPcLm2EELi4E23TrivialOffsetCalculatorILi1EjESD_NS0_6memory12LoadWithCastILi1EEENSE_13StoreWithCastILi1EEEEEviT_T0_T2_T3_T4_T5_,"a",@progbits
	.sectionflags	@""
	.align	4
.nv.constant0._ZN2at6native27unrolled_elementwise_kernelINS0_13BUnaryFunctorIfffZZZNS0_17atan2_kernel_cudaERNS_18TensorIteratorBaseEENKUlvE_clEvENKUlvE0_clEvEUlffE_EESt5arrayIPcLm2EELi4E23TrivialOffsetCalculatorILi1EjESD_NS0_6memory12LoadWithCastILi1EEENSE_13StoreWithCastILi1EEEEEviT_T0_T2_T3_T4_T5_:
	.zero		948


//--------------------- .nv.constant0._ZN2at6native18elementwise_kernelILi128ELi2EZNS0_22gpu_kernel_impl_nocastINS0_13BUnaryFunctorIfffZZZNS0_17atan2_kernel_cudaERNS_18TensorIteratorBaseEENKUlvE_clEvENKUlvE0_clEvEUlffE_EEEEvS5_RKT_EUliE_EEviT1_ --------------------------
	.section	.nv.constant0._ZN2at6native18elementwise_kernelILi128ELi2EZNS0_22gpu_kernel_impl_nocastINS0_13BUnaryFunctorIfffZZZNS0_17atan2_kernel_cudaERNS_18TensorIteratorBaseEENKUlvE_clEvENKUlvE0_clEvEUlffE_EEEEvS5_RKT_EUliE_EEviT1_,"a",@progbits
	.sectionflags	@""
	.align	4
.nv.constant0._ZN2at6native18elementwise_kernelILi128ELi2EZNS0_22gpu_kernel_impl_nocastINS0_13BUnaryFunctorIfffZZZNS0_17atan2_kernel_cudaERNS_18TensorIteratorBaseEENKUlvE_clEvENKUlvE0_clEvEUlffE_EEEEvS5_RKT_EUliE_EEviT1_:
	.zero		1440


//--------------------- .nv.constant0._ZN2at6native27unrolled_elementwise_kernelINS0_13BUnaryFunctorIfffZZZNS0_17atan2_kernel_cudaERNS_18TensorIteratorBaseEENKUlvE_clEvENKUlvE0_clEvEUlffE_EESt5arrayIPcLm2EELi4E23TrivialOffsetCalculatorILi1EjESD_NS0_6memory15LoadWithoutCastENSE_16StoreWithoutCastEEEviT_T0_T2_T3_T4_T5_ --------------------------
	.section	.nv.constant0._ZN2at6native27unrolled_elementwise_kernelINS0_13BUnaryFunctorIfffZZZNS0_17atan2_kernel_cudaERNS_18TensorIteratorBaseEENKUlvE_clEvENKUlvE0_clEvEUlffE_EESt5arrayIPcLm2EELi4E23TrivialOffsetCalculatorILi1EjESD_NS0_6memory15LoadWithoutCastENSE_16StoreWithoutCastEEEviT_T0_T2_T3_T4_T5_,"a",@progbits
	.sectionflags	@""
	.align	4
.nv.constant0._ZN2at6native27unrolled_elementwise_kernelINS0_13BUnaryFunctorIfffZZZNS0_17atan2_kernel_cudaERNS_18TensorIteratorBaseEENKUlvE_clEvENKUlvE0_clEvEUlffE_EESt5arrayIPcLm2EELi4E23TrivialOffsetCalculatorILi1EjESD_NS0_6memory15LoadWithoutCastENSE_16StoreWithoutCastEEEviT_T0_T2_T3_T4_T5_:
	.zero		932


//--------------------- .nv.constant0._ZN2at6native29vectorized_elementwise_kernelILi2ENS0_13BUnaryFunctorIfffZZZNS0_17atan2_kernel_cudaERNS_18TensorIteratorBaseEENKUlvE_clEvENKUlvE0_clEvEUlffE_EESt5arrayIPcLm2EEEEviT0_T1_ --------------------------
	.section	.nv.constant0._ZN2at6native29vectorized_elementwise_kernelILi2ENS0_13BUnaryFunctorIfffZZZNS0_17atan2_kernel_cudaERNS_18TensorIteratorBaseEENKUlvE_clEvENKUlvE0_clEvEUlffE_EESt5arrayIPcLm2EEEEviT0_T1_,"a",@progbits
	.sectionflags	@""
	.align	4
.nv.constant0._ZN2at6native29vectorized_elementwise_kernelILi2ENS0_13BUnaryFunctorIfffZZZNS0_17atan2_kernel_cudaERNS_18TensorIteratorBaseEENKUlvE_clEvENKUlvE0_clEvEUlffE_EESt5arrayIPcLm2EEEEviT0_T1_:
	.zero		928


//--------------------- .nv.constant0._ZN2at6native29vectorized_elementwise_kernelILi4ENS0_13BUnaryFunctorIfffZZZNS0_17atan2_kernel_cudaERNS_18TensorIteratorBaseEENKUlvE_clEvENKUlvE0_clEvEUlffE_EESt5arrayIPcLm2EEEEviT0_T1_ --------------------------
	.section	.nv.constant0._ZN2at6native29vectorized_elementwise_kernelILi4ENS0_13BUnaryFunctorIfffZZZNS0_17atan2_kernel_cudaERNS_18TensorIteratorBaseEENKUlvE_clEvENKUlvE0_clEvEUlffE_EESt5arrayIPcLm2EEEEviT0_T1_,"a",@progbits
	.sectionflags	@""
	.align	4
.nv.constant0._ZN2at6native29vectorized_elementwise_kernelILi4ENS0_13BUnaryFunctorIfffZZZNS0_17atan2_kernel_cudaERNS_18TensorIteratorBaseEENKUlvE_clEvENKUlvE0_clEvEUlffE_EESt5arrayIPcLm2EEEEviT0_T1_:
	.zero		928


//--------------------- .nv.constant0._ZN2at6native29vectorized_elementwise_kernelILi8ENS0_13BUnaryFunctorIfffZZZNS0_17atan2_kernel_cudaERNS_18TensorIteratorBaseEENKUlvE_clEvENKUlvE0_clEvEUlffE_EESt5arrayIPcLm2EEEEviT0_T1_ --------------------------
	.section	.nv.constant0._ZN2at6native29vectorized_elementwise_kernelILi8ENS0_13BUnaryFunctorIfffZZZNS0_17atan2_kernel_cudaERNS_18TensorIteratorBaseEENKUlvE_clEvENKUlvE0_clEvEUlffE_EESt5arrayIPcLm2EEEEviT0_T1_,"a",@progbits
	.sectionflags	@""
	.align	4
.nv.constant0._ZN2at6native29vectorized_elementwise_kernelILi8ENS0_13BUnaryFunctorIfffZZZNS0_17atan2_kernel_cudaERNS_18TensorIteratorBaseEENKUlvE_clEvENKUlvE0_clEvEUlffE_EESt5arrayIPcLm2EEEEviT0_T1_:
	.zero		928


//--------------------- .nv.constant0._ZN2at6native18elementwise_kernelILi128ELi4EZNS0_15gpu_kernel_implINS0_13AUnaryFunctorIfffZZZNS0_17atan2_kernel_cudaERNS_18TensorIteratorBaseEENKUlvE_clEvENKUlvE0_clEvEUlffE_EEEEvS5_RKT_EUliE_EEviT1_ --------------------------
	.section	.nv.constant0._ZN2at6native18elementwise_kernelILi128ELi4EZNS0_15gpu_kernel_implINS0_13AUnaryFunctorIfffZZZNS0_17atan2_kernel_cudaERNS_18TensorIteratorBaseEENKUlvE_clEvENKUlvE0_clEvEUlffE_EEEEvS5_RKT_EUliE_EEviT1_,"a",@progbits
	.sectionflags	@""
	.align	4
.nv.constant0._ZN2at6native18elementwise_kernelILi128ELi4EZNS0_15gpu_kernel_implINS0_13AUnaryFunctorIfffZZZNS0_17atan2_kernel_cudaERNS_18TensorIteratorBaseEENKUlvE_clEvENKUlvE0_clEvEUlffE_EEEEvS5_RKT_EUliE_EEviT1_:
	.zero		1448


//--------------------- .nv.constant0._ZN2at6native27unrolled_elementwise_kernelINS0_13AUnaryFunctorIfffZZZNS0_17atan2_kernel_cudaERNS_18TensorIteratorBaseEENKUlvE_clEvENKUlvE0_clEvEUlffE_EESt5arrayIPcLm2EELi4E23TrivialOffsetCalculatorILi1EjESD_NS0_6memory12LoadWithCastILi1EEENSE_13StoreWithCastILi1EEEEEviT_T0_T2_T3_T4_T5_ --------------------------
	.section	.nv.constant0._ZN2at6native27unrolled_elementwise_kernelINS0_13AUnaryFunctorIfffZZZNS0_17atan2_kernel_cudaERNS_18TensorIteratorBaseEENKUlvE_clEvENKUlvE0_clEvEUlffE_EESt5arrayIPcLm2EELi4E23TrivialOffsetCalculatorILi1EjESD_NS0_6memory12LoadWithCastILi1EEENSE_13StoreWithCastILi1EEEEEviT_T0_T2_T3_T4_T5_,"a",@progbits
	.sectionflags	@""
	.align	4
.nv.constant0._ZN2at6native27unrolled_elementwise_kernelINS0_13AUnaryFunctorIfffZZZNS0_17atan2_kernel_cudaERNS_18TensorIteratorBaseEENKUlvE_clEvENKUlvE0_clEvEUlffE_EESt5arrayIPcLm2EELi4E23TrivialOffsetCalculatorILi1EjESD_NS0_6memory12LoadWithCastILi1EEENSE_13StoreWithCastILi1EEEEEviT_T0_T2_T3_T4_T5_:
	.zero		948


//--------------------- .nv.constant0._ZN2at6native18elementwise_kernelILi128ELi2EZNS0_22gpu_kernel_impl_nocastINS0_13AUnaryFunctorIfffZZZNS0_17atan2_kernel_cudaERNS_18TensorIteratorBaseEENKUlvE_clEvENKUlvE0_clEvEUlffE_EEEEvS5_RKT_EUliE_EEviT1_ --------------------------
	.section	.nv.constant0._ZN2at6native18elementwise_kernelILi128ELi2EZNS0_22gpu_kernel_impl_nocastINS0_13AUnaryFunctorIfffZZZNS0_17atan2_kernel_cudaERNS_18TensorIteratorBaseEENKUlvE_clEvENKUlvE0_clEvEUlffE_EEEEvS5_RKT_EUliE_EEviT1_,"a",@progbits
	.sectionflags	@""
	.align	4
.nv.constant0._ZN2at6native18elementwise_kernelILi128ELi2EZNS0_22gpu_kernel_impl_nocastINS0_13AUnaryFunctorIfffZZZNS0_17atan2_kernel_cudaERNS_18TensorIteratorBaseEENKUlvE_clEvENKUlvE0_clEvEUlffE_EEEEvS5_RKT_EUliE_EEviT1_:
	.zero		1440


//--------------------- .nv.constant0._ZN2at6native27unrolled_elementwise_kernelINS0_13AUnaryFunctorIfffZZZNS0_17atan2_kernel_cudaERNS_18TensorIteratorBaseEENKUlvE_clEvENKUlvE0_clEvEUlffE_EESt5arrayIPcLm2EELi4E23TrivialOffsetCalculatorILi1EjESD_NS0_6memory15LoadWithoutCastENSE_16StoreWithoutCastEEEviT_T0_T2_T3_T4_T5_ --------------------------
	.section	.nv.constant0._ZN2at6native27unrolled_elementwise_kernelINS0_13AUnaryFunctorIfffZZZNS0_17atan2_kernel_cudaERNS_18TensorIteratorBaseEENKUlvE_clEvENKUlvE0_clEvEUlffE_EESt5arrayIPcLm2EELi4E23TrivialOffsetCalculatorILi1EjESD_NS0_6memory15LoadWithoutCastENSE_16StoreWithoutCastEEEviT_T0_T2_T3_T4_T5_,"a",@progbits
	.sectionflags	@""
	.align	4
.nv.constant0._ZN2at6native27unrolled_elementwise_kernelINS0_13AUnaryFunctorIfffZZZNS0_17atan2_kernel_cudaERNS_18TensorIteratorBaseEENKUlvE_clEvENKUlvE0_clEvEUlffE_EESt5arrayIPcLm2EELi4E23TrivialOffsetCalculatorILi1EjESD_NS0_6memory15LoadWithoutCastENSE_16StoreWithoutCastEEEviT_T0_T2_T3_T4_T5_:
	.zero		932


//--------------------- .nv.constant0._ZN2at6native29vectorized_elementwise_kernelILi2ENS0_13AUnaryFunctorIfffZZZNS0_17atan2_kernel_cudaERNS_18TensorIteratorBaseEENKUlvE_clEvENKUlvE0_clEvEUlffE_EESt5arrayIPcLm2EEEEviT0_T1_ --------------------------
	.section	.nv.constant0._ZN2at6native29vectorized_elementwise_kernelILi2ENS0_13AUnaryFunctorIfffZZZNS0_17atan2_kernel_cudaERNS_18TensorIteratorBaseEENKUlvE_clEvENKUlvE0_clEvEUlffE_EESt5arrayIPcLm2EEEEviT0_T1_,"a",@progbits
	.sectionflags	@""
	.align	4
.nv.constant0._ZN2at6native29vectorized_elementwise_kernelILi2ENS0_13AUnaryFunctorIfffZZZNS0_17atan2_kernel_cudaERNS_18TensorIteratorBaseEENKUlvE_clEvENKUlvE0_clEvEUlffE_EESt5arrayIPcLm2EEEEviT0_T1_:
	.zero		928


//--------------------- .nv.constant0._ZN2at6native29vectorized_elementwise_kernelILi4ENS0_13AUnaryFunctorIfffZZZNS0_17atan2_kernel_cudaERNS_18TensorIteratorBaseEENKUlvE_clEvENKUlvE0_clEvEUlffE_EESt5arrayIPcLm2EEEEviT0_T1_ --------------------------
	.section	.nv.constant0._ZN2at6native29vectorized_elementwise_kernelILi4ENS0_13AUnaryFunctorIfffZZZNS0_17atan2_kernel_cudaERNS_18TensorIteratorBaseEENKUlvE_clEvENKUlvE0_clEvEUlffE_EESt5arrayIPcLm2EEEEviT0_T1_,"a",@progbits
	.sectionflags	@""
	.align	4
.nv.constant0._ZN2at6native29vectorized_elementwise_kernelILi4ENS0_13AUnaryFunctorIfffZZZNS0_17atan2_kernel_cudaERNS_18TensorIteratorBaseEENKUlvE_clEvENKUlvE0_clEvEUlffE_EESt5arrayIPcLm2EEEEviT0_T1_:
	.zero		928


//--------------------- .nv.constant0._ZN2at6native29vectorized_elementwise_kernelILi8ENS0_13AUnaryFunctorIfffZZZNS0_17atan2_kernel_cudaERNS_18TensorIteratorBaseEENKUlvE_clEvENKUlvE0_clEvEUlffE_EESt5arrayIPcLm2EEEEviT0_T1_ --------------------------
	.section	.nv.constant0._ZN2at6native29vectorized_elementwise_kernelILi8ENS0_13AUnaryFunctorIfffZZZNS0_17atan2_kernel_cudaERNS_18TensorIteratorBaseEENKUlvE_clEvENKUlvE0_clEvEUlffE_EESt5arrayIPcLm2EEEEviT0_T1_,"a",@progbits
	.sectionflags	@""
	.align	4
.nv.constant0._ZN2at6native29vectorized_elementwise_kernelILi8ENS0_13AUnaryFunctorIfffZZZNS0_17atan2_kernel_cudaERNS_18TensorIteratorBaseEENKUlvE_clEvENKUlvE0_clEvEUlffE_EESt5arrayIPcLm2EEEEviT0_T1_:
	.zero		928


//--------------------- .nv.constant0._ZN2at6native18elementwise_kernelILi128ELi4EZNS0_15gpu_kernel_implINS0_13BinaryFunctorIdddZZZNS0_17atan2_kernel_cudaERNS_18TensorIteratorBaseEENKUlvE_clEvENKUlvE_clEvEUlddE_EEEEvS5_RKT_EUliE_EEviT1_ --------------------------
	.section	.nv.constant0._ZN2at6native18elementwise_kernelILi128ELi4EZNS0_15gpu_kernel_implINS0_13BinaryFunctorIdddZZZNS0_17atan2_kernel_cudaERNS_18TensorIteratorBaseEENKUlvE_clEvENKUlvE_clEvEUlddE_EEEEvS5_RKT_EUliE_EEviT1_,"a",@progbits
	.sectionflags	@""
	.align	4
.nv.constant0._ZN2at6native18elementwise_kernelILi128ELi4EZNS0_15gpu_kernel_implINS0_13BinaryFunctorIdddZZZNS0_17atan2_kernel_cudaERNS_18TensorIteratorBaseEENKUlvE_clEvENKUlvE_clEvEUlddE_EEEEvS5_RKT_EUliE_EEviT1_:
	.zero		1552


//--------------------- .nv.constant0._ZN2at6native27unrolled_elementwise_kernelINS0_13BinaryFunctorIdddZZZNS0_17atan2_kernel_cudaERNS_18TensorIteratorBaseEENKUlvE_clEvENKUlvE_clEvEUlddE_EESt5arrayIPcLm3EELi4E23TrivialOffsetCalculatorILi2EjESC_ILi1EjENS0_6memory12LoadWithCastILi2EEENSF_13StoreWithCastILi1EEEEEviT_T0_T2_T3_T4_T5_ --------------------------
	.section	.nv.constant0._ZN2at6native27unrolled_elementwise_kernelINS0_13BinaryFunctorIdddZZZNS0_17atan2_kernel_cudaERNS_18TensorIteratorBaseEENKUlvE_clEvENKUlvE_clEvEUlddE_EESt5arrayIPcLm3EELi4E23TrivialOffsetCalculatorILi2EjESC_ILi1EjENS0_6memory12LoadWithCastILi2EEENSF_13StoreWithCastILi1EEEEEviT_T0_T2_T3_T4_T5_,"a",@progbits
	.sectionflags	@""
	.align	4
.nv.constant0._ZN2at6native27unrolled_elementwise_kernelINS0_13BinaryFunctorIdddZZZNS0_17atan2_kernel_cudaERNS_18TensorIteratorBaseEENKUlvE_clEvENKUlvE_clEvEUlddE_EESt5arrayIPcLm3EELi4E23TrivialOffsetCalculatorILi2EjESC_ILi1EjENS0_6memory12LoadWithCastILi2EEENSF_13StoreWithCastILi1EEEEEviT_T0_T2_T3_T4_T5_:
	.zero		952


//--------------------- .nv.constant0._ZN2at6native18elementwise_kernelILi128ELi2EZNS0_22gpu_kernel_impl_nocastINS0_13BinaryFunctorIdddZZZNS0_17atan2_kernel_cudaERNS_18TensorIteratorBaseEENKUlvE_clEvENKUlvE_clEvEUlddE_EEEEvS5_RKT_EUliE_EEviT1_ --------------------------
	.section	.nv.constant0._ZN2at6native18elementwise_kernelILi128ELi2EZNS0_22gpu_kernel_impl_nocastINS0_13BinaryFunctorIdddZZZNS0_17atan2_kernel_cudaERNS_18TensorIteratorBaseEENKUlvE_clEvENKUlvE_clEvEUlddE_EEEEvS5_RKT_EUliE_EEviT1_,"a",@progbits
	.sectionflags	@""
	.align	4
.nv.constant0._ZN2at6native18elementwise_kernelILi128ELi2EZNS0_22gpu_kernel_impl_nocastINS0_13BinaryFunctorIdddZZZNS0_17atan2_kernel_cudaERNS_18TensorIteratorBaseEENKUlvE_clEvENKUlvE_clEvEUlddE_EEEEvS5_RKT_EUliE_EEviT1_:
	.zero		1552


//--------------------- .nv.constant0._ZN2at6native27unrolled_elementwise_kernelINS0_13BinaryFunctorIdddZZZNS0_17atan2_kernel_cudaERNS_18TensorIteratorBaseEENKUlvE_clEvENKUlvE_clEvEUlddE_EESt5arrayIPcLm3EELi4E23TrivialOffsetCalculatorILi2EjESC_ILi1EjENS0_6memory15LoadWithoutCastENSF_16StoreWithoutCastEEEviT_T0_T2_T3_T4_T5_ --------------------------
	.section	.nv.constant0._ZN2at6native27unrolled_elementwise_kernelINS0_13BinaryFunctorIdddZZZNS0_17atan2_kernel_cudaERNS_18TensorIteratorBaseEENKUlvE_clEvENKUlvE_clEvEUlddE_EESt5arrayIPcLm3EELi4E23TrivialOffsetCalculatorILi2EjESC_ILi1EjENS0_6memory15LoadWithoutCastENSF_16StoreWithoutCastEEEviT_T0_T2_T3_T4_T5_,"a",@progbits
	.sectionflags	@""
	.align	4
.nv.constant0._ZN2at6native27unrolled_elementwise_kernelINS0_13BinaryFunctorIdddZZZNS0_17atan2_kernel_cudaERNS_18TensorIteratorBaseEENKUlvE_clEvENKUlvE_clEvEUlddE_EESt5arrayIPcLm3EELi4E23TrivialOffsetCalculatorILi2EjESC_ILi1EjENS0_6memory15LoadWithoutCastENSF_16StoreWithoutCastEEEviT_T0_T2_T3_T4_T5_:
	.zero		932


//--------------------- .nv.constant0._ZN2at6native29vectorized_elementwise_kernelILi2ENS0_13BinaryFunctorIdddZZZNS0_17atan2_kernel_cudaERNS_18TensorIteratorBaseEENKUlvE_clEvENKUlvE_clEvEUlddE_EESt5arrayIPcLm3EEEEviT0_T1_ --------------------------
	.section	.nv.constant0._ZN2at6native29vectorized_elementwise_kernelILi2ENS0_13BinaryFunctorIdddZZZNS0_17atan2_kernel_cudaERNS_18TensorIteratorBaseEENKUlvE_clEvENKUlvE_clEvEUlddE_EESt5arrayIPcLm3EEEEviT0_T1_,"a",@progbits
	.sectionflags	@""
	.align	4
.nv.constant0._ZN2at6native29vectorized_elementwise_kernelILi2ENS0_13BinaryFunctorIdddZZZNS0_17atan2_kernel_cudaERNS_18TensorIteratorBaseEENKUlvE_clEvENKUlvE_clEvEUlddE_EESt5arrayIPcLm3EEEEviT0_T1_:
	.zero		928


//--------------------- .nv.constant0._ZN2at6native29vectorized_elementwise_kernelILi4ENS0_13BinaryFunctorIdddZZZNS0_17atan2_kernel_cudaERNS_18TensorIteratorBaseEENKUlvE_clEvENKUlvE_clEvEUlddE_EESt5arrayIPcLm3EEEEviT0_T1_ --------------------------
	.section	.nv.constant0._ZN2at6native29vectorized_elementwise_kernelILi4ENS0_13BinaryFunctorIdddZZZNS0_17atan2_kernel_cudaERNS_18TensorIteratorBaseEENKUlvE_clEvENKUlvE_clEvEUlddE_EESt5arrayIPcLm3EEEEviT0_T1_,"a",@progbits
	.sectionflags	@""
	.align	4
.nv.constant0._ZN2at6native29vectorized_elementwise_kernelILi4ENS0_13BinaryFunctorIdddZZZNS0_17atan2_kernel_cudaERNS_18TensorIteratorBaseEENKUlvE_clEvENKUlvE_clEvEUlddE_EESt5arrayIPcLm3EEEEviT0_T1_:
	.zero		928


//--------------------- .nv.constant0._ZN2at6native29vectorized_elementwise_kernelILi8ENS0_13BinaryFunctorIdddZZZNS0_17atan2_kernel_cudaERNS_18TensorIteratorBaseEENKUlvE_clEvENKUlvE_clEvEUlddE_EESt5arrayIPcLm3EEEEviT0_T1_ --------------------------
	.section	.nv.constant0._ZN2at6native29vectorized_elementwise_kernelILi8ENS0_13BinaryFunctorIdddZZZNS0_17atan2_kernel_cudaERNS_18TensorIteratorBaseEENKUlvE_clEvENKUlvE_clEvEUlddE_EESt5arrayIPcLm3EEEEviT0_T1_,"a",@progbits
	.sectionflags	@""
	.align	4
.nv.constant0._ZN2at6native29vectorized_elementwise_kernelILi8ENS0_13BinaryFunctorIdddZZZNS0_17atan2_kernel_cudaERNS_18TensorIteratorBaseEENKUlvE_clEvENKUlvE_clEvEUlddE_EESt5arrayIPcLm3EEEEviT0_T1_:
	.zero		928


//--------------------- .nv.constant0._ZN2at6native18elementwise_kernelILi128ELi4EZNS0_15gpu_kernel_implINS0_13BUnaryFunctorIdddZZZNS0_17atan2_kernel_cudaERNS_18TensorIteratorBaseEENKUlvE_clEvENKUlvE_clEvEUlddE_EEEEvS5_RKT_EUliE_EEviT1_ --------------------------
	.section	.nv.constant0._ZN2at6native18elementwise_kernelILi128ELi4EZNS0_15gpu_kernel_implINS0_13BUnaryFunctorIdddZZZNS0_17atan2_kernel_cudaERNS_18TensorIteratorBaseEENKUlvE_clEvENKUlvE_clEvEUlddE_EEEEvS5_RKT_EUliE_EEviT1_,"a",@progbits
	.sectionflags	@""
	.align	4
.nv.constant0._ZN2at6native18elementwise_kernelILi128ELi4EZNS0_15gpu_kernel_implINS0_13BUnaryFunctorIdddZZZNS0_17atan2_kernel_cudaERNS_18TensorIteratorBaseEENKUlvE_clEvENKUlvE_clEvEUlddE_EEEEvS5_RKT_EUliE_EEviT1_:
	.zero		1456


//--------------------- .nv.constant0._ZN2at6native27unrolled_elementwise_kernelINS0_13BUnaryFunctorIdddZZZNS0_17atan2_kernel_cudaERNS_18TensorIteratorBaseEENKUlvE_clEvENKUlvE_clEvEUlddE_EESt5arrayIPcLm2EELi4E23TrivialOffsetCalculatorILi1EjESD_NS0_6memory12LoadWithCastILi1EEENSE_13StoreWithCastILi1EEEEEviT_T0_T2_T3_T4_T5_ --------------------------
	.section	.nv.constant0._ZN2at6native27unrolled_elementwise_kernelINS0_13BUnaryFunctorIdddZZZNS0_17atan2_kernel_cudaERNS_18TensorIteratorBaseEENKUlvE_clEvENKUlvE_clEvEUlddE_EESt5arrayIPcLm2EELi4E23TrivialOffsetCalculatorILi1EjESD_NS0_6memory12LoadWithCastILi1EEENSE_13StoreWithCastILi1EEEEEviT_T0_T2_T3_T4_T5_,"a",@progbits
	.sectionflags	@""
	.align	4
.nv.constant0._ZN2at6native27unrolled_elementwise_kernelINS0_13BUnaryFunctorIdddZZZNS0_17atan2_kernel_cudaERNS_18TensorIteratorBaseEENKUlvE_clEvENKUlvE_clEvEUlddE_EESt5arrayIPcLm2EELi4E23TrivialOffsetCalculatorILi1EjESD_NS0_6memory12LoadWithCastILi1EEENSE_13StoreWithCastILi1EEEEEviT_T0_T2_T3_T4_T5_:
	.zero		956


//--------------------- .nv.constant0._ZN2at6native18elementwise_kernelILi128ELi2EZNS0_22gpu_kernel_impl_nocastINS0_13BUnaryFunctorIdddZZZNS0_17atan2_kernel_cudaERNS_18TensorIteratorBaseEENKUlvE_clEvENKUlvE_clEvEUlddE_EEEEvS5_RKT_EUliE_EEviT1_ --------------------------
	.section	.nv.constant0._ZN2at6native18elementwise_kernelILi128ELi2EZNS0_22gpu_kernel_impl_nocastINS0_13BUnaryFunctorIdddZZZNS0_17atan2_kernel_cudaERNS_18TensorIteratorBaseEENKUlvE_clEvENKUlvE_clEvEUlddE_EEEEvS5_RKT_EUliE_EEviT1_,"a",@progbits
	.sectionflags	@""
	.align	4
.nv.constant0._ZN2at6native18elementwise_kernelILi128ELi2EZNS0_22gpu_kernel_impl_nocastINS0_13BUnaryFunctorIdddZZZNS0_17atan2_kernel_cudaERNS_18TensorIteratorBaseEENKUlvE_clEvENKUlvE_clEvEUlddE_EEEEvS5_RKT_EUliE_EEviT1_:
	.zero		1448


//--------------------- .nv.constant0._ZN2at6native27unrolled_elementwise_kernelINS0_13BUnaryFunctorIdddZZZNS0_17atan2_kernel_cudaERNS_18TensorIteratorBaseEENKUlvE_clEvENKUlvE_clEvEUlddE_EESt5arrayIPcLm2EELi4E23TrivialOffsetCalculatorILi1EjESD_NS0_6memory15LoadWithoutCastENSE_16StoreWithoutCastEEEviT_T0_T2_T3_T4_T5_ --------------------------
	.section	.nv.constant0._ZN2at6native27unrolled_elementwise_kernelINS0_13BUnaryFunctorIdddZZZNS0_17atan2_kernel_cudaERNS_18TensorIteratorBaseEENKUlvE_clEvENKUlvE_clEvEUlddE_EESt5arrayIPcLm2EELi4E23TrivialOffsetCalculatorILi1EjESD_NS0_6memory15LoadWithoutCastENSE_16StoreWithoutCastEEEviT_T0_T2_T3_T4_T5_,"a",@progbits
	.sectionflags	@""
	.align	4
.nv.constant0._ZN2at6native27unrolled_elementwise_kernelINS0_13BUnaryFunctorIdddZZZNS0_17atan2_kernel_cudaERNS_18TensorIteratorBaseEENKUlvE_clEvENKUlvE_clEvEUlddE_EESt5arrayIPcLm2EELi4E23TrivialOffsetCalculatorILi1EjESD_NS0_6memory15LoadWithoutCastENSE_16StoreWithoutCastEEEviT_T0_T2_T3_T4_T5_:
	.zero		940


//--------------------- .nv.constant0._ZN2at6native29vectorized_elementwise_kernelILi2ENS0_13BUnaryFunctorIdddZZZNS0_17atan2_kernel_cudaERNS_18TensorIteratorBaseEENKUlvE_clEvENKUlvE_clEvEUlddE_EESt5arrayIPcLm2EEEEviT0_T1_ --------------------------
	.section	.nv.constant0._ZN2at6native29vectorized_elementwise_kernelILi2ENS0_13BUnaryFunctorIdddZZZNS0_17atan2_kernel_cudaERNS_18TensorIteratorBaseEENKUlvE_clEvENKUlvE_clEvEUlddE_EESt5arrayIPcLm2EEEEviT0_T1_,"a",@progbits
	.sectionflags	@""
	.align	4
.nv.constant0._ZN2at6native29vectorized_elementwise_kernelILi2ENS0_13BUnaryFunctorIdddZZZNS0_17atan2_kernel_cudaERNS_18TensorIteratorBaseEENKUlvE_clEvENKUlvE_clEvEUlddE_EESt5arrayIPcLm2EEEEviT0_T1_:
	.zero		936


//--------------------- .nv.constant0._ZN2at6native29vectorized_elementwise_kernelILi4ENS0_13BUnaryFunctorIdddZZZNS0_17atan2_kernel_cudaERNS_18TensorIteratorBaseEENKUlvE_clEvENKUlvE_clEvEUlddE_EESt5arrayIPcLm2EEEEviT0_T1_ --------------------------
	.section	.nv.constant0._ZN2at6native29vectorized_elementwise_kernelILi4ENS0_13BUnaryFunctorIdddZZZNS0_17atan2_kernel_cudaERNS_18TensorIteratorBaseEENKUlvE_clEvENKUlvE_clEvEUlddE_EESt5arrayIPcLm2EEEEviT0_T1_,"a",@progbits
	.sectionflags	@""
	.align	4
.nv.constant0._ZN2at6native29vectorized_elementwise_kernelILi4ENS0_13BUnaryFunctorIdddZZZNS0_17atan2_kernel_cudaERNS_18TensorIteratorBaseEENKUlvE_clEvENKUlvE_clEvEUlddE_EESt5arrayIPcLm2EEEEviT0_T1_:
	.zero		936


//--------------------- .nv.constant0._ZN2at6native29vectorized_elementwise_kernelILi8ENS0_13BUnaryFunctorIdddZZZNS0_17atan2_kernel_cudaERNS_18TensorIteratorBaseEENKUlvE_clEvENKUlvE_clEvEUlddE_EESt5arrayIPcLm2EEEEviT0_T1_ --------------------------
	.section	.nv.constant0._ZN2at6native29vectorized_elementwise_kernelILi8ENS0_13BUnaryFunctorIdddZZZNS0_17atan2_kernel_cudaERNS_18TensorIteratorBaseEENKUlvE_clEvENKUlvE_clEvEUlddE_EESt5arrayIPcLm2EEEEviT0_T1_,"a",@progbits
	.sectionflags	@""
	.align	4
.nv.constant0._ZN2at6native29vectorized_elementwise_kernelILi8ENS0_13BUnaryFunctorIdddZZZNS0_17atan2_kernel_cudaERNS_18TensorIteratorBaseEENKUlvE_clEvENKUlvE_clEvEUlddE_EESt5arrayIPcLm2EEEEviT0_T1_:
	.zero		936


//--------------------- .nv.constant0._ZN2at6native18elementwise_kernelILi128ELi4EZNS0_15gpu_kernel_implINS0_13AUnaryFunctorIdddZZZNS0_17atan2_kernel_cudaERNS_18TensorIteratorBaseEENKUlvE_clEvENKUlvE_clEvEUlddE_EEEEvS5_RKT_EUliE_EEviT1_ --------------------------
	.section	.nv.constant0._ZN2at6native18elementwise_kernelILi128ELi4EZNS0_15gpu_kernel_implINS0_13AUnaryFunctorIdddZZZNS0_17atan2_kernel_cudaERNS_18TensorIteratorBaseEENKUlvE_clEvENKUlvE_clEvEUlddE_EEEEvS5_RKT_EUliE_EEviT1_,"a",@progbits
	.sectionflags	@""
	.align	4
.nv.constant0._ZN2at6native18elementwise_kernelILi128ELi4EZNS0_15gpu_kernel_implINS0_13AUnaryFunctorIdddZZZNS0_17atan2_kernel_cudaERNS_18TensorIteratorBaseEENKUlvE_clEvENKUlvE_clEvEUlddE_EEEEvS5_RKT_EUliE_EEviT1_:
	.zero		1456


//--------------------- .nv.constant0._ZN2at6native27unrolled_elementwise_kernelINS0_13AUnaryFunctorIdddZZZNS0_17atan2_kernel_cudaERNS_18TensorIteratorBaseEENKUlvE_clEvENKUlvE_clEvEUlddE_EESt5arrayIPcLm2EELi4E23TrivialOffsetCalculatorILi1EjESD_NS0_6memory12LoadWithCastILi1EEENSE_13StoreWithCastILi1EEEEEviT_T0_T2_T3_T4_T5_ --------------------------
	.section	.nv.constant0._ZN2at6native27unrolled_elementwise_kernelINS0_13AUnaryFunctorIdddZZZNS0_17atan2_kernel_cudaERNS_18TensorIteratorBaseEENKUlvE_clEvENKUlvE_clEvEUlddE_EESt5arrayIPcLm2EELi4E23TrivialOffsetCalculatorILi1EjESD_NS0_6memory12LoadWithCastILi1EEENSE_13StoreWithCastILi1EEEEEviT_T0_T2_T3_T4_T5_,"a",@progbits
	.sectionflags	@""
	.align	4
.nv.constant0._ZN2at6native27unrolled_elementwise_kernelINS0_13AUnaryFunctorIdddZZZNS0_17atan2_kernel_cudaERNS_18TensorIteratorBaseEENKUlvE_clEvENKUlvE_clEvEUlddE_EESt5arrayIPcLm2EELi4E23TrivialOffsetCalculatorILi1EjESD_NS0_6memory12LoadWithCastILi1EEENSE_13StoreWithCastILi1EEEEEviT_T0_T2_T3_T4_T5_:
	.zero		956


//--------------------- .nv.constant0._ZN2at6native18elementwise_kernelILi128ELi2EZNS0_22gpu_kernel_impl_nocastINS0_13AUnaryFunctorIdddZZZNS0_17atan2_kernel_cudaERNS_18TensorIteratorBaseEENKUlvE_clEvENKUlvE_clEvEUlddE_EEEEvS5_RKT_EUliE_EEviT1_ --------------------------
	.section	.nv.constant0._ZN2at6native18elementwise_kernelILi128ELi2EZNS0_22gpu_kernel_impl_nocastINS0_13AUnaryFunctorIdddZZZNS0_17atan2_kernel_cudaERNS_18TensorIteratorBaseEENKUlvE_clEvENKUlvE_clEvEUlddE_EEEEvS5_RKT_EUliE_EEviT1_,"a",@progbits
	.sectionflags	@""
	.align	4
.nv.constant0._ZN2at6native18elementwise_kernelILi128ELi2EZNS0_22gpu_kernel_impl_nocastINS0_13AUnaryFunctorIdddZZZNS0_17atan2_kernel_cudaERNS_18TensorIteratorBaseEENKUlvE_clEvENKUlvE_clEvEUlddE_EEEEvS5_RKT_EUliE_EEviT1_:
	.zero		1448


//--------------------- .nv.constant0._ZN2at6native27unrolled_elementwise_kernelINS0_13AUnaryFunctorIdddZZZNS0_17atan2_kernel_cudaERNS_18TensorIteratorBaseEENKUlvE_clEvENKUlvE_clEvEUlddE_EESt5arrayIPcLm2EELi4E23TrivialOffsetCalculatorILi1EjESD_NS0_6memory15LoadWithoutCastENSE_16StoreWithoutCastEEEviT_T0_T2_T3_T4_T5_ --------------------------
	.section	.nv.constant0._ZN2at6native27unrolled_elementwise_kernelINS0_13AUnaryFunctorIdddZZZNS0_17atan2_kernel_cudaERNS_18TensorIteratorBaseEENKUlvE_clEvENKUlvE_clEvEUlddE_EESt5arrayIPcLm2EELi4E23TrivialOffsetCalculatorILi1EjESD_NS0_6memory15LoadWithoutCastENSE_16StoreWithoutCastEEEviT_T0_T2_T3_T4_T5_,"a",@progbits
	.sectionflags	@""
	.align	4
.nv.constant0._ZN2at6native27unrolled_elementwise_kernelINS0_13AUnaryFunctorIdddZZZNS0_17atan2_kernel_cudaERNS_18TensorIteratorBaseEENKUlvE_clEvENKUlvE_clEvEUlddE_EESt5arrayIPcLm2EELi4E23TrivialOffsetCalculatorILi1EjESD_NS0_6memory15LoadWithoutCastENSE_16StoreWithoutCastEEEviT_T0_T2_T3_T4_T5_:
	.zero		940


//--------------------- .nv.constant0._ZN2at6native29vectorized_elementwise_kernelILi2ENS0_13AUnaryFunctorIdddZZZNS0_17atan2_kernel_cudaERNS_18TensorIteratorBaseEENKUlvE_clEvENKUlvE_clEvEUlddE_EESt5arrayIPcLm2EEEEviT0_T1_ --------------------------
	.section	.nv.constant0._ZN2at6native29vectorized_elementwise_kernelILi2ENS0_13AUnaryFunctorIdddZZZNS0_17atan2_kernel_cudaERNS_18TensorIteratorBaseEENKUlvE_clEvENKUlvE_clEvEUlddE_EESt5arrayIPcLm2EEEEviT0_T1_,"a",@progbits
	.sectionflags	@""
	.align	4
.nv.constant0._ZN2at6native29vectorized_elementwise_kernelILi2ENS0_13AUnaryFunctorIdddZZZNS0_17atan2_kernel_cudaERNS_18TensorIteratorBaseEENKUlvE_clEvENKUlvE_clEvEUlddE_EESt5arrayIPcLm2EEEEviT0_T1_:
	.zero		936


//--------------------- .nv.constant0._ZN2at6native29vectorized_elementwise_kernelILi4ENS0_13AUnaryFunctorIdddZZZNS0_17atan2_kernel_cudaERNS_18TensorIteratorBaseEENKUlvE_clEvENKUlvE_clEvEUlddE_EESt5arrayIPcLm2EEEEviT0_T1_ --------------------------
	.section	.nv.constant0._ZN2at6native29vectorized_elementwise_kernelILi4ENS0_13AUnaryFunctorIdddZZZNS0_17atan2_kernel_cudaERNS_18TensorIteratorBaseEENKUlvE_clEvENKUlvE_clEvEUlddE_EESt5arrayIPcLm2EEEEviT0_T1_,"a",@progbits
	.sectionflags	@""
	.align	4
.nv.constant0._ZN2at6native29vectorized_elementwise_kernelILi4ENS0_13AUnaryFunctorIdddZZZNS0_17atan2_kernel_cudaERNS_18TensorIteratorBaseEENKUlvE_clEvENKUlvE_clEvEUlddE_EESt5arrayIPcLm2EEEEviT0_T1_:
	.zero		936


//--------------------- .nv.constant0._ZN2at6native29vectorized_elementwise_kernelILi8ENS0_13AUnaryFunctorIdddZZZNS0_17atan2_kernel_cudaERNS_18TensorIteratorBaseEENKUlvE_clEvENKUlvE_clEvEUlddE_EESt5arrayIPcLm2EEEEviT0_T1_ --------------------------
	.section	.nv.constant0._ZN2at6native29vectorized_elementwise_kernelILi8ENS0_13AUnaryFunctorIdddZZZNS0_17atan2_kernel_cudaERNS_18TensorIteratorBaseEENKUlvE_clEvENKUlvE_clEvEUlddE_EESt5arrayIPcLm2EEEEviT0_T1_,"a",@progbits
	.sectionflags	@""
	.align	4
.nv.constant0._ZN2at6native29vectorized_elementwise_kernelILi8ENS0_13AUnaryFunctorIdddZZZNS0_17atan2_kernel_cudaERNS_18TensorIteratorBaseEENKUlvE_clEvENKUlvE_clEvEUlddE_EESt5arrayIPcLm2EEEEviT0_T1_:
	.zero		936


//--------------------- SYMBOLS --------------------------

	.type		.nv.reservedSmem.offset0,@object
	.size		.nv.reservedSmem.offset0,0x4
	.type		__assertfail,@function
